	.target	sm_80

	.elftype	@"ET_EXEC"


//--------------------- .note.nv.tkinfo           --------------------------
	.section	.note.nv.tkinfo,"",@"SHT_NOTE"
	.sectionflags	@"SHF_NOTE_NV_TKINFO"
	.tkinfo
        /*0018*/ 	.word	0x00000002
        /*0030*/ 	.string	""
        /*0030*/ 	.string	"ptxas"
        /*0030*/ 	.string	"Cuda compilation tools, release 13.0, V13.0.88"
        /*0030*/ 	.string	"Build cuda_13.0.r13.0/compiler.36424714_0"
        /*0030*/ 	.string	"-arch sm_80 -m 64 "



//--------------------- .note.nv.cuinfo           --------------------------
	.section	.note.nv.cuinfo,"",@"SHT_NOTE"
	.sectionflags	@"SHF_NOTE_NV_CUINFO"
        /*0018*/ 	.short	0x0002
        /*001a*/ 	.short	0x0050
        /*001c*/ 	.short	0x0082
	.zero		2


//--------------------- .nv.info                  --------------------------
	.section	.nv.info,"",@"SHT_CUDA_INFO"
	.align	4


	//----- nvinfo : EIATTR_REGCOUNT
	.align		4
        /*0000*/ 	.byte	0x04, 0x2f
        /*0002*/ 	.short	(.L_12 - .L_11)
	.align		4
.L_11:
        /*0004*/ 	.word	index@(_ZN7cutlass13device_kernelIN5flash19enable_sm80_to_sm89INS1_16FlashAttnFwdSm80INS1_25CollectiveMainloopFwdSm80ILi8ELi1ELb0EN4cute5tupleIJNS5_1CILi128EEENS7_ILi48EEENS7_ILi256EEEEEELi256ENS_6half_tEfNS_4arch4Sm80ELb1ELb0ELb0ELb1ELb1ELb1ELb1ELb0EEENS1_21CollectiveEpilogueFwdINS6_IJS8_SA_S9_EEENS6_IJNS7_ILi1EEESI_SI_EEESC_SE_Li256ELb1ELb1ELb0ELb0EEENS1_19SingleTileSchedulerILb1ELb0ELb1ELi128EEEEEEEEEvNT_6ParamsE)
        /*0008*/ 	.word	0x000000fd


	//----- nvinfo : EIATTR_FRAME_SIZE
	.align		4
.L_12:
        /*000c*/ 	.byte	0x04, 0x11
        /*000e*/ 	.short	(.L_14 - .L_13)
	.align		4
.L_13:
        /*0010*/ 	.word	index@($__internal_19_$__cuda_sm70_shflsync_idx_p)
        /*0014*/ 	.word	0x00000000


	//----- nvinfo : EIATTR_FRAME_SIZE
	.align		4
.L_14:
        /*0018*/ 	.byte	0x04, 0x11
        /*001a*/ 	.short	(.L_16 - .L_15)
	.align		4
.L_15:
        /*001c*/ 	.word	index@(_ZN7cutlass13device_kernelIN5flash19enable_sm80_to_sm89INS1_16FlashAttnFwdSm80INS1_25CollectiveMainloopFwdSm80ILi8ELi1ELb0EN4cute5tupleIJNS5_1CILi128EEENS7_ILi48EEENS7_ILi256EEEEEELi256ENS_6half_tEfNS_4arch4Sm80ELb1ELb0ELb0ELb1ELb1ELb1ELb1ELb0EEENS1_21CollectiveEpilogueFwdINS6_IJS8_SA_S9_EEENS6_IJNS7_ILi1EEESI_SI_EEESC_SE_Li256ELb1ELb1ELb0ELb0EEENS1_19SingleTileSchedulerILb1ELb0ELb1ELi128EEEEEEEEEvNT_6ParamsE)
        /*0020*/ 	.word	0x00000000


	//----- nvinfo : EIATTR_REGCOUNT
	.align		4
.L_16:
        /*0024*/ 	.byte	0x04, 0x2f
        /*0026*/ 	.short	(.L_18 - .L_17)
	.align		4
.L_17:
        /*0028*/ 	.word	index@(_ZN7cutlass13device_kernelIN5flash19enable_sm80_to_sm89INS1_16FlashAttnFwdSm80INS1_25CollectiveMainloopFwdSm80ILi8ELi1ELb0EN4cute5tupleIJNS5_1CILi128EEENS7_ILi96EEENS7_ILi256EEEEEELi256ENS_6half_tEfNS_4arch4Sm80ELb1ELb0ELb0ELb1ELb1ELb0ELb1ELb0EEENS1_21CollectiveEpilogueFwdINS6_IJS8_SA_S9_EEENS6_IJNS7_ILi1EEESI_SI_EEESC_SE_Li256ELb1ELb1ELb0ELb0EEENS1_19SingleTileSchedulerILb1ELb0ELb1ELi128EEEEEEEEEvNT_6ParamsE)
        /*002c*/ 	.word	0x000000ff


	//----- nvinfo : EIATTR_FRAME_SIZE
	.align		4
.L_18:
        /*0030*/ 	.byte	0x04, 0x11
        /*0032*/ 	.short	(.L_20 - .L_19)
	.align		4
.L_19:
        /*0034*/ 	.word	index@(_ZN7cutlass13device_kernelIN5flash19enable_sm80_to_sm89INS1_16FlashAttnFwdSm80INS1_25CollectiveMainloopFwdSm80ILi8ELi1ELb0EN4cute5tupleIJNS5_1CILi128EEENS7_ILi96EEENS7_ILi256EEEEEELi256ENS_6half_tEfNS_4arch4Sm80ELb1ELb0ELb0ELb1ELb1ELb0ELb1ELb0EEENS1_21CollectiveEpilogueFwdINS6_IJS8_SA_S9_EEENS6_IJNS7_ILi1EEESI_SI_EEESC_SE_Li256ELb1ELb1ELb0ELb0EEENS1_19SingleTileSchedulerILb1ELb0ELb1ELi128EEEEEEEEEvNT_6ParamsE)
        /*0038*/ 	.word	0x00000088


	//----- nvinfo : EIATTR_REGCOUNT
	.align		4
.L_20:
        /*003c*/ 	.byte	0x04, 0x2f
        /*003e*/ 	.short	(.L_22 - .L_21)
	.align		4
.L_21:
        /*0040*/ 	.word	index@(_ZN7cutlass13device_kernelIN5flash19enable_sm80_to_sm89INS1_16FlashAttnFwdSm80INS1_25CollectiveMainloopFwdSm80ILi8ELi1ELb0EN4cute5tupleIJNS5_1CILi128EEENS7_ILi96EEENS7_ILi256EEEEEELi256ENS_6half_tEfNS_4arch4Sm80ELb1ELb0ELb0ELb0ELb1ELb0ELb1ELb0EEENS1_21CollectiveEpilogueFwdINS6_IJS8_SA_S9_EEENS6_IJNS7_ILi1EEESI_SI_EEESC_SE_Li256ELb0ELb1ELb0ELb0EEENS1_30DynamicPersistentTileSchedulerILi256ELi256ELb0ELb1ELb0EEEEEEEEEvNT_6ParamsE)
        /*0044*/ 	.word	0x000000ff


	//----- nvinfo : EIATTR_FRAME_SIZE
	.align		4
.L_22:
        /*0048*/ 	.byte	0x04, 0x11
        /*004a*/ 	.short	(.L_24 - .L_23)
	.align		4
.L_23:
        /*004c*/ 	.word	index@($__internal_18_$__cuda_sm70_shflsync_idx_p)
        /*0050*/ 	.word	0x00000000


	//----- nvinfo : EIATTR_FRAME_SIZE
	.align		4
.L_24:
        /*0054*/ 	.byte	0x04, 0x11
        /*0056*/ 	.short	(.L_26 - .L_25)
	.align		4
.L_25:
        /*0058*/ 	.word	index@($__internal_17_$__cuda_sm70_shflsync_bfly_p)
        /*005c*/ 	.word	0x00000000


	//----- nvinfo : EIATTR_FRAME_SIZE
	.align		4
.L_26:
        /*0060*/ 	.byte	0x04, 0x11
        /*0062*/ 	.short	(.L_28 - .L_27)
	.align		4
.L_27:
        /*0064*/ 	.word	index@(_ZN7cutlass13device_kernelIN5flash19enable_sm80_to_sm89INS1_16FlashAttnFwdSm80INS1_25CollectiveMainloopFwdSm80ILi8ELi1ELb0EN4cute5tupleIJNS5_1CILi128EEENS7_ILi96EEENS7_ILi256EEEEEELi256ENS_6half_tEfNS_4arch4Sm80ELb1ELb0ELb0ELb0ELb1ELb0ELb1ELb0EEENS1_21CollectiveEpilogueFwdINS6_IJS8_SA_S9_EEENS6_IJNS7_ILi1EEESI_SI_EEESC_SE_Li256ELb0ELb1ELb0ELb0EEENS1_30DynamicPersistentTileSchedulerILi256ELi256ELb0ELb1ELb0EEEEEEEEEvNT_6ParamsE)
        /*0068*/ 	.word	0x00000088


	//----- nvinfo : EIATTR_REGCOUNT
	.align		4
.L_28:
        /*006c*/ 	.byte	0x04, 0x2f
        /*006e*/ 	.short	(.L_30 - .L_29)
	.align		4
.L_29:
        /*0070*/ 	.word	index@(_ZN7cutlass13device_kernelIN5flash19enable_sm80_to_sm89INS1_16FlashAttnFwdSm80INS1_25CollectiveMainloopFwdSm80ILi8ELi1ELb0EN4cute5tupleIJNS5_1CILi128EEENS7_ILi48EEENS7_ILi256EEEEEELi256ENS_6half_tEfNS_4arch4Sm80ELb0ELb1ELb0ELb1ELb1ELb1ELb1ELb0EEENS1_21CollectiveEpilogueFwdINS6_IJS8_SA_S9_EEENS6_IJNS7_ILi1EEESI_SI_EEESC_SE_Li256ELb1ELb1ELb0ELb0EEENS1_19SingleTileSchedulerILb1ELb0ELb1ELi128EEEEEEEEEvNT_6ParamsE)
        /*0074*/ 	.word	0x000000ff


	//----- nvinfo : EIATTR_FRAME_SIZE
	.align		4
.L_30:
        /*0078*/ 	.byte	0x04, 0x11
        /*007a*/ 	.short	(.L_32 - .L_31)
	.align		4
.L_31:
        /*007c*/ 	.word	index@($__internal_16_$__cuda_sm70_shflsync_idx_p)
        /*0080*/ 	.word	0x00000000


	//----- nvinfo : EIATTR_FRAME_SIZE
	.align		4
.L_32:
        /*0084*/ 	.byte	0x04, 0x11
        /*0086*/ 	.short	(.L_34 - .L_33)
	.align		4
.L_33:
        /*0088*/ 	.word	index@($__internal_15_$__cuda_sm70_shflsync_bfly_p)
        /*008c*/ 	.word	0x00000000


	//----- nvinfo : EIATTR_FRAME_SIZE
	.align		4
.L_34:
        /*0090*/ 	.byte	0x04, 0x11
        /*0092*/ 	.short	(.L_36 - .L_35)
	.align		4
.L_35:
        /*0094*/ 	.word	index@($_ZN7cutlass13device_kernelIN5flash19enable_sm80_to_sm89INS1_16FlashAttnFwdSm80INS1_25CollectiveMainloopFwdSm80ILi8ELi1ELb0EN4cute5tupleIJNS5_1CILi128EEENS7_ILi48EEENS7_ILi256EEEEEELi256ENS_6half_tEfNS_4arch4Sm80ELb0ELb1ELb0ELb1ELb1ELb1ELb1ELb0EEENS1_21CollectiveEpilogueFwdINS6_IJS8_SA_S9_EEENS6_IJNS7_ILi1EEESI_SI_EEESC_SE_Li256ELb1ELb1ELb0ELb0EEENS1_19SingleTileSchedulerILb1ELb0ELb1ELi128EEEEEEEEEvNT_6ParamsE$_ZZN5flash25CollectiveMainloopFwdSm80ILi8ELi1ELb0EN4cute5tupleIJNS1_1CILi128EEENS3_ILi48EEENS3_ILi256EEEEEELi256EN7cutlass6half_tEfNS8_4arch4Sm80ELb0ELb1ELb0ELb1ELb1ELb1ELb1ELb0EE3mmaINS_16FlashAttnFwdSm80ISC_NS_21CollectiveEpilogueFwdINS2_IJS4_S6_S5_EEENS2_IJNS3_ILi1EEESH_SH_EEES9_SB_Li256ELb1ELb1ELb0ELb0EEENS_19SingleTileSchedulerILb1ELb0ELb1ELi128EEEE13SharedStorageENS1_6TensorINS1_11ArrayEngineIfLm128EEENS1_6LayoutINS2_IJNS2_IJNS3_ILi2EEESS_EEESH_NS3_ILi32EEEEEENS2_IJNS2_IJSH_SS_EEENS3_ILi0EEENS3_ILi4EEEEEEEEEENS_7SoftmaxILi2ELi0EEEEEbRKNSC_6ParamsERT0_RT1_iRKNS_16SeqlenInfoQKNewKILb1ELb1EEENS2_IJiiiiEEERT_ENKUlvE_clEv)
        /*0098*/ 	.word	0x00000000


	//----- nvinfo : EIATTR_FRAME_SIZE
	.align		4
.L_36:
        /*009c*/ 	.byte	0x04, 0x11
        /*009e*/ 	.short	(.L_38 - .L_37)
	.align		4
.L_37:
        /*00a0*/ 	.word	index@(_ZN7cutlass13device_kernelIN5flash19enable_sm80_to_sm89INS1_16FlashAttnFwdSm80INS1_25CollectiveMainloopFwdSm80ILi8ELi1ELb0EN4cute5tupleIJNS5_1CILi128EEENS7_ILi48EEENS7_ILi256EEEEEELi256ENS_6half_tEfNS_4arch4Sm80ELb0ELb1ELb0ELb1ELb1ELb1ELb1ELb0EEENS1_21CollectiveEpilogueFwdINS6_IJS8_SA_S9_EEENS6_IJNS7_ILi1EEESI_SI_EEESC_SE_Li256ELb1ELb1ELb0ELb0EEENS1_19SingleTileSchedulerILb1ELb0ELb1ELi128EEEEEEEEEvNT_6ParamsE)
        /*00a4*/ 	.word	0x00000070


	//----- nvinfo : EIATTR_REGCOUNT
	.align		4
.L_38:
        /*00a8*/ 	.byte	0x04, 0x2f
        /*00aa*/ 	.short	(.L_40 - .L_39)
	.align		4
.L_39:
        /*00ac*/ 	.word	index@(_ZN7cutlass13device_kernelIN5flash19enable_sm80_to_sm89INS1_16FlashAttnFwdSm80INS1_25CollectiveMainloopFwdSm80ILi8ELi1ELb0EN4cute5tupleIJNS5_1CILi128EEENS7_ILi64EEENS7_ILi256EEEEEELi256ENS_6half_tEfNS_4arch4Sm80ELb0ELb1ELb0ELb1ELb1ELb0ELb1ELb0EEENS1_21CollectiveEpilogueFwdINS6_IJS8_SA_S9_EEENS6_IJNS7_ILi1EEESI_SI_EEESC_SE_Li256ELb1ELb1ELb0ELb0EEENS1_19SingleTileSchedulerILb1ELb0ELb1ELi128EEEEEEEEEvNT_6ParamsE)
        /*00b0*/ 	.word	0x000000ff


	//----- nvinfo : EIATTR_FRAME_SIZE
	.align		4
.L_40:
        /*00b4*/ 	.byte	0x04, 0x11
        /*00b6*/ 	.short	(.L_42 - .L_41)
	.align		4
.L_41:
        /*00b8*/ 	.word	index@(_ZN7cutlass13device_kernelIN5flash19enable_sm80_to_sm89INS1_16FlashAttnFwdSm80INS1_25CollectiveMainloopFwdSm80ILi8ELi1ELb0EN4cute5tupleIJNS5_1CILi128EEENS7_ILi64EEENS7_ILi256EEEEEELi256ENS_6half_tEfNS_4arch4Sm80ELb0ELb1ELb0ELb1ELb1ELb0ELb1ELb0EEENS1_21CollectiveEpilogueFwdINS6_IJS8_SA_S9_EEENS6_IJNS7_ILi1EEESI_SI_EEESC_SE_Li256ELb1ELb1ELb0ELb0EEENS1_19SingleTileSchedulerILb1ELb0ELb1ELi128EEEEEEEEEvNT_6ParamsE)
        /*00bc*/ 	.word	0x00000000


	//----- nvinfo : EIATTR_REGCOUNT
	.align		4
.L_42:
        /*00c0*/ 	.byte	0x04, 0x2f
        /*00c2*/ 	.short	(.L_44 - .L_43)
	.align		4
.L_43:
        /*00c4*/ 	.word	index@(_ZN7cutlass13device_kernelIN5flash19enable_sm80_to_sm89INS1_16FlashAttnFwdSm80INS1_25CollectiveMainloopFwdSm80ILi8ELi1ELb0EN4cute5tupleIJNS5_1CILi128EEENS7_ILi64EEENS7_ILi256EEEEEELi256ENS_6half_tEfNS_4arch4Sm80ELb0ELb1ELb0ELb0ELb1ELb0ELb1ELb0EEENS1_21CollectiveEpilogueFwdINS6_IJS8_SA_S9_EEENS6_IJNS7_ILi1EEESI_SI_EEESC_SE_Li256ELb0ELb1ELb0ELb0EEENS1_19SingleTileSchedulerILb0ELb0ELb1ELi128EEEEEEEEEvNT_6ParamsE)
        /*00c8*/ 	.word	0x000000ff


	//----- nvinfo : EIATTR_FRAME_SIZE
	.align		4
.L_44:
        /*00cc*/ 	.byte	0x04, 0x11
        /*00ce*/ 	.short	(.L_46 - .L_45)
	.align		4
.L_45:
        /*00d0*/ 	.word	index@(_ZN7cutlass13device_kernelIN5flash19enable_sm80_to_sm89INS1_16FlashAttnFwdSm80INS1_25CollectiveMainloopFwdSm80ILi8ELi1ELb0EN4cute5tupleIJNS5_1CILi128EEENS7_ILi64EEENS7_ILi256EEEEEELi256ENS_6half_tEfNS_4arch4Sm80ELb0ELb1ELb0ELb0ELb1ELb0ELb1ELb0EEENS1_21CollectiveEpilogueFwdINS6_IJS8_SA_S9_EEENS6_IJNS7_ILi1EEESI_SI_EEESC_SE_Li256ELb0ELb1ELb0ELb0EEENS1_19SingleTileSchedulerILb0ELb0ELb1ELi128EEEEEEEEEvNT_6ParamsE)
        /*00d4*/ 	.word	0x00000000


	//----- nvinfo : EIATTR_REGCOUNT
	.align		4
.L_46:
        /*00d8*/ 	.byte	0x04, 0x2f
        /*00da*/ 	.short	(.L_48 - .L_47)
	.align		4
.L_47:
        /*00dc*/ 	.word	index@(_ZN7cutlass13device_kernelIN5flash19enable_sm80_to_sm89INS1_16FlashAttnFwdSm80INS1_25CollectiveMainloopFwdSm80ILi8ELi1ELb0EN4cute5tupleIJNS5_1CILi128EEENS7_ILi48EEENS7_ILi256EEEEEELi256ENS_6half_tEfNS_4arch4Sm80ELb0ELb0ELb0ELb1ELb1ELb1ELb1ELb0EEENS1_21CollectiveEpilogueFwdINS6_IJS8_SA_S9_EEENS6_IJNS7_ILi1EEESI_SI_EEESC_SE_Li256ELb1ELb1ELb0ELb0EEENS1_19SingleTileSchedulerILb1ELb0ELb1ELi128EEEEEEEEEvNT_6ParamsE)
        /*00e0*/ 	.word	0x000000f8


	//----- nvinfo : EIATTR_FRAME_SIZE
	.align		4
.L_48:
        /*00e4*/ 	.byte	0x04, 0x11
        /*00e6*/ 	.short	(.L_50 - .L_49)
	.align		4
.L_49:
        /*00e8*/ 	.word	index@($__internal_14_$__cuda_sm70_shflsync_idx_p)
        /*00ec*/ 	.word	0x00000000


	//----- nvinfo : EIATTR_FRAME_SIZE
	.align		4
.L_50:
        /*00f0*/ 	.byte	0x04, 0x11
        /*00f2*/ 	.short	(.L_52 - .L_51)
	.align		4
.L_51:
        /*00f4*/ 	.word	index@(_ZN7cutlass13device_kernelIN5flash19enable_sm80_to_sm89INS1_16FlashAttnFwdSm80INS1_25CollectiveMainloopFwdSm80ILi8ELi1ELb0EN4cute5tupleIJNS5_1CILi128EEENS7_ILi48EEENS7_ILi256EEEEEELi256ENS_6half_tEfNS_4arch4Sm80ELb0ELb0ELb0ELb1ELb1ELb1ELb1ELb0EEENS1_21CollectiveEpilogueFwdINS6_IJS8_SA_S9_EEENS6_IJNS7_ILi1EEESI_SI_EEESC_SE_Li256ELb1ELb1ELb0ELb0EEENS1_19SingleTileSchedulerILb1ELb0ELb1ELi128EEEEEEEEEvNT_6ParamsE)
        /*00f8*/ 	.word	0x00000000


	//----- nvinfo : EIATTR_REGCOUNT
	.align		4
.L_52:
        /*00fc*/ 	.byte	0x04, 0x2f
        /*00fe*/ 	.short	(.L_54 - .L_53)
	.align		4
.L_53:
        /*0100*/ 	.word	index@(_ZN7cutlass13device_kernelIN5flash19enable_sm80_to_sm89INS1_16FlashAttnFwdSm80INS1_25CollectiveMainloopFwdSm80ILi8ELi1ELb0EN4cute5tupleIJNS5_1CILi128EEENS7_ILi96EEENS7_ILi256EEEEEELi256ENS_6half_tEfNS_4arch4Sm80ELb0ELb0ELb0ELb1ELb1ELb0ELb1ELb0EEENS1_21CollectiveEpilogueFwdINS6_IJS8_SA_S9_EEENS6_IJNS7_ILi1EEESI_SI_EEESC_SE_Li256ELb1ELb1ELb0ELb0EEENS1_19SingleTileSchedulerILb1ELb0ELb1ELi128EEEEEEEEEvNT_6ParamsE)
        /*0104*/ 	.word	0x000000ff


	//----- nvinfo : EIATTR_FRAME_SIZE
	.align		4
.L_54:
        /*0108*/ 	.byte	0x04, 0x11
        /*010a*/ 	.short	(.L_56 - .L_55)
	.align		4
.L_55:
        /*010c*/ 	.word	index@(_ZN7cutlass13device_kernelIN5flash19enable_sm80_to_sm89INS1_16FlashAttnFwdSm80INS1_25CollectiveMainloopFwdSm80ILi8ELi1ELb0EN4cute5tupleIJNS5_1CILi128EEENS7_ILi96EEENS7_ILi256EEEEEELi256ENS_6half_tEfNS_4arch4Sm80ELb0ELb0ELb0ELb1ELb1ELb0ELb1ELb0EEENS1_21CollectiveEpilogueFwdINS6_IJS8_SA_S9_EEENS6_IJNS7_ILi1EEESI_SI_EEESC_SE_Li256ELb1ELb1ELb0ELb0EEENS1_19SingleTileSchedulerILb1ELb0ELb1ELi128EEEEEEEEEvNT_6ParamsE)
        /*0110*/ 	.word	0x00000048


	//----- nvinfo : EIATTR_REGCOUNT
	.align		4
.L_56:
        /*0114*/ 	.byte	0x04, 0x2f
        /*0116*/ 	.short	(.L_58 - .L_57)
	.align		4
.L_57:
        /*0118*/ 	.word	index@(_ZN7cutlass13device_kernelIN5flash19enable_sm80_to_sm89INS1_16FlashAttnFwdSm80INS1_25CollectiveMainloopFwdSm80ILi8ELi1ELb0EN4cute5tupleIJNS5_1CILi128EEENS7_ILi96EEENS7_ILi256EEEEEELi256ENS_6half_tEfNS_4arch4Sm80ELb0ELb0ELb0ELb0ELb1ELb0ELb1ELb0EEENS1_21CollectiveEpilogueFwdINS6_IJS8_SA_S9_EEENS6_IJNS7_ILi1EEESI_SI_EEESC_SE_Li256ELb0ELb1ELb0ELb0EEENS1_19SingleTileSchedulerILb0ELb0ELb1ELi128EEEEEEEEEvNT_6ParamsE)
        /*011c*/ 	.word	0x000000ff


	//----- nvinfo : EIATTR_FRAME_SIZE
	.align		4
.L_58:
        /*0120*/ 	.byte	0x04, 0x11
        /*0122*/ 	.short	(.L_60 - .L_59)
	.align		4
.L_59:
        /*0124*/ 	.word	index@(_ZN7cutlass13device_kernelIN5flash19enable_sm80_to_sm89INS1_16FlashAttnFwdSm80INS1_25CollectiveMainloopFwdSm80ILi8ELi1ELb0EN4cute5tupleIJNS5_1CILi128EEENS7_ILi96EEENS7_ILi256EEEEEELi256ENS_6half_tEfNS_4arch4Sm80ELb0ELb0ELb0ELb0ELb1ELb0ELb1ELb0EEENS1_21CollectiveEpilogueFwdINS6_IJS8_SA_S9_EEENS6_IJNS7_ILi1EEESI_SI_EEESC_SE_Li256ELb0ELb1ELb0ELb0EEENS1_19SingleTileSchedulerILb0ELb0ELb1ELi128EEEEEEEEEvNT_6ParamsE)
        /*0128*/ 	.word	0x00000060


	//----- nvinfo : EIATTR_REGCOUNT
	.align		4
.L_60:
        /*012c*/ 	.byte	0x04, 0x2f
        /*012e*/ 	.short	(.L_62 - .L_61)
	.align		4
.L_61:
        /*0130*/ 	.word	index@(_ZN7cutlass13device_kernelIN5flash19enable_sm80_to_sm89INS1_16FlashAttnFwdSm80INS1_25CollectiveMainloopFwdSm80ILi8ELi1ELb0EN4cute5tupleIJNS5_1CILi128EEENS7_ILi32EEENS7_ILi256EEEEEELi256ENS_6half_tEfNS_4arch4Sm80ELb1ELb0ELb0ELb1ELb1ELb1ELb1ELb0EEENS1_21CollectiveEpilogueFwdINS6_IJS8_SA_S9_EEENS6_IJNS7_ILi1EEESI_SI_EEESC_SE_Li256ELb1ELb1ELb0ELb0EEENS1_19SingleTileSchedulerILb1ELb0ELb1ELi128EEEEEEEEEvNT_6ParamsE)
        /*0134*/ 	.word	0x000000fb


	//----- nvinfo : EIATTR_FRAME_SIZE
	.align		4
.L_62:
        /*0138*/ 	.byte	0x04, 0x11
        /*013a*/ 	.short	(.L_64 - .L_63)
	.align		4
.L_63:
        /*013c*/ 	.word	index@(_ZN7cutlass13device_kernelIN5flash19enable_sm80_to_sm89INS1_16FlashAttnFwdSm80INS1_25CollectiveMainloopFwdSm80ILi8ELi1ELb0EN4cute5tupleIJNS5_1CILi128EEENS7_ILi32EEENS7_ILi256EEEEEELi256ENS_6half_tEfNS_4arch4Sm80ELb1ELb0ELb0ELb1ELb1ELb1ELb1ELb0EEENS1_21CollectiveEpilogueFwdINS6_IJS8_SA_S9_EEENS6_IJNS7_ILi1EEESI_SI_EEESC_SE_Li256ELb1ELb1ELb0ELb0EEENS1_19SingleTileSchedulerILb1ELb0ELb1ELi128EEEEEEEEEvNT_6ParamsE)
        /*0140*/ 	.word	0x00000000


	//----- nvinfo : EIATTR_REGCOUNT
	.align		4
.L_64:
        /*0144*/ 	.byte	0x04, 0x2f
        /*0146*/ 	.short	(.L_66 - .L_65)
	.align		4
.L_65:
        /*0148*/ 	.word	index@(_ZN7cutlass13device_kernelIN5flash19enable_sm80_to_sm89INS1_16FlashAttnFwdSm80INS1_25CollectiveMainloopFwdSm80ILi8ELi1ELb1EN4cute5tupleIJNS5_1CILi128EEENS7_ILi64EEENS7_ILi256EEEEEELi256ENS_6half_tEfNS_4arch4Sm80ELb1ELb0ELb0ELb1ELb1ELb0ELb1ELb0EEENS1_21CollectiveEpilogueFwdINS6_IJS8_SA_S9_EEENS6_IJNS7_ILi1EEESI_SI_EEESC_SE_Li256ELb1ELb1ELb0ELb0EEENS1_19SingleTileSchedulerILb1ELb0ELb1ELi128EEEEEEEEEvNT_6ParamsE)
        /*014c*/ 	.word	0x000000ff


	//----- nvinfo : EIATTR_FRAME_SIZE
	.align		4
.L_66:
        /*0150*/ 	.byte	0x04, 0x11
        /*0152*/ 	.short	(.L_68 - .L_67)
	.align		4
.L_67:
        /*0154*/ 	.word	index@(_ZN7cutlass13device_kernelIN5flash19enable_sm80_to_sm89INS1_16FlashAttnFwdSm80INS1_25CollectiveMainloopFwdSm80ILi8ELi1ELb1EN4cute5tupleIJNS5_1CILi128EEENS7_ILi64EEENS7_ILi256EEEEEELi256ENS_6half_tEfNS_4arch4Sm80ELb1ELb0ELb0ELb1ELb1ELb0ELb1ELb0EEENS1_21CollectiveEpilogueFwdINS6_IJS8_SA_S9_EEENS6_IJNS7_ILi1EEESI_SI_EEESC_SE_Li256ELb1ELb1ELb0ELb0EEENS1_19SingleTileSchedulerILb1ELb0ELb1ELi128EEEEEEEEEvNT_6ParamsE)
        /*0158*/ 	.word	0x000000e0


	//----- nvinfo : EIATTR_REGCOUNT
	.align		4
.L_68:
        /*015c*/ 	.byte	0x04, 0x2f
        /*015e*/ 	.short	(.L_70 - .L_69)
	.align		4
.L_69:
        /*0160*/ 	.word	index@(_ZN7cutlass13device_kernelIN5flash19enable_sm80_to_sm89INS1_16FlashAttnFwdSm80INS1_25CollectiveMainloopFwdSm80ILi8ELi1ELb1EN4cute5tupleIJNS5_1CILi128EEENS7_ILi64EEENS7_ILi256EEEEEELi256ENS_6half_tEfNS_4arch4Sm80ELb1ELb0ELb0ELb0ELb1ELb0ELb1ELb0EEENS1_21CollectiveEpilogueFwdINS6_IJS8_SA_S9_EEENS6_IJNS7_ILi1EEESI_SI_EEESC_SE_Li256ELb0ELb1ELb0ELb0EEENS1_30DynamicPersistentTileSchedulerILi256ELi256ELb0ELb1ELb0EEEEEEEEEvNT_6ParamsE)
        /*0164*/ 	.word	0x000000ff


	//----- nvinfo : EIATTR_FRAME_SIZE
	.align		4
.L_70:
        /*0168*/ 	.byte	0x04, 0x11
        /*016a*/ 	.short	(.L_72 - .L_71)
	.align		4
.L_71:
        /*016c*/ 	.word	index@($__internal_13_$__cuda_sm70_shflsync_idx_p)
        /*0170*/ 	.word	0x00000000


	//----- nvinfo : EIATTR_FRAME_SIZE
	.align		4
.L_72:
        /*0174*/ 	.byte	0x04, 0x11
        /*0176*/ 	.short	(.L_74 - .L_73)
	.align		4
.L_73:
        /*0178*/ 	.word	index@($__internal_12_$__cuda_sm70_shflsync_bfly_p)
        /*017c*/ 	.word	0x00000000


	//----- nvinfo : EIATTR_FRAME_SIZE
	.align		4
.L_74:
        /*0180*/ 	.byte	0x04, 0x11
        /*0182*/ 	.short	(.L_76 - .L_75)
	.align		4
.L_75:
        /*0184*/ 	.word	index@(_ZN7cutlass13device_kernelIN5flash19enable_sm80_to_sm89INS1_16FlashAttnFwdSm80INS1_25CollectiveMainloopFwdSm80ILi8ELi1ELb1EN4cute5tupleIJNS5_1CILi128EEENS7_ILi64EEENS7_ILi256EEEEEELi256ENS_6half_tEfNS_4arch4Sm80ELb1ELb0ELb0ELb0ELb1ELb0ELb1ELb0EEENS1_21CollectiveEpilogueFwdINS6_IJS8_SA_S9_EEENS6_IJNS7_ILi1EEESI_SI_EEESC_SE_Li256ELb0ELb1ELb0ELb0EEENS1_30DynamicPersistentTileSchedulerILi256ELi256ELb0ELb1ELb0EEEEEEEEEvNT_6ParamsE)
        /*0188*/ 	.word	0x00000128


	//----- nvinfo : EIATTR_REGCOUNT
	.align		4
.L_76:
        /*018c*/ 	.byte	0x04, 0x2f
        /*018e*/ 	.short	(.L_78 - .L_77)
	.align		4
.L_77:
        /*0190*/ 	.word	index@(_ZN7cutlass13device_kernelIN5flash19enable_sm80_to_sm89INS1_16FlashAttnFwdSm80INS1_25CollectiveMainloopFwdSm80ILi8ELi1ELb0EN4cute5tupleIJNS5_1CILi128EEENS7_ILi32EEENS7_ILi256EEEEEELi256ENS_6half_tEfNS_4arch4Sm80ELb0ELb1ELb0ELb1ELb1ELb1ELb1ELb0EEENS1_21CollectiveEpilogueFwdINS6_IJS8_SA_S9_EEENS6_IJNS7_ILi1EEESI_SI_EEESC_SE_Li256ELb1ELb1ELb0ELb0EEENS1_19SingleTileSchedulerILb1ELb0ELb1ELi128EEEEEEEEEvNT_6ParamsE)
        /*0194*/ 	.word	0x000000f9


	//----- nvinfo : EIATTR_FRAME_SIZE
	.align		4
.L_78:
        /*0198*/ 	.byte	0x04, 0x11
        /*019a*/ 	.short	(.L_80 - .L_79)
	.align		4
.L_79:
        /*019c*/ 	.word	index@(_ZN7cutlass13device_kernelIN5flash19enable_sm80_to_sm89INS1_16FlashAttnFwdSm80INS1_25CollectiveMainloopFwdSm80ILi8ELi1ELb0EN4cute5tupleIJNS5_1CILi128EEENS7_ILi32EEENS7_ILi256EEEEEELi256ENS_6half_tEfNS_4arch4Sm80ELb0ELb1ELb0ELb1ELb1ELb1ELb1ELb0EEENS1_21CollectiveEpilogueFwdINS6_IJS8_SA_S9_EEENS6_IJNS7_ILi1EEESI_SI_EEESC_SE_Li256ELb1ELb1ELb0ELb0EEENS1_19SingleTileSchedulerILb1ELb0ELb1ELi128EEEEEEEEEvNT_6ParamsE)
        /*01a0*/ 	.word	0x00000000


	//----- nvinfo : EIATTR_REGCOUNT
	.align		4
.L_80:
        /*01a4*/ 	.byte	0x04, 0x2f
        /*01a6*/ 	.short	(.L_82 - .L_81)
	.align		4
.L_81:
        /*01a8*/ 	.word	index@(_ZN7cutlass13device_kernelIN5flash19enable_sm80_to_sm89INS1_16FlashAttnFwdSm80INS1_25CollectiveMainloopFwdSm80ILi8ELi1ELb1EN4cute5tupleIJNS5_1CILi128EEENS7_ILi48EEENS7_ILi256EEEEEELi256ENS_6half_tEfNS_4arch4Sm80ELb0ELb1ELb0ELb1ELb1ELb0ELb1ELb0EEENS1_21CollectiveEpilogueFwdINS6_IJS8_SA_S9_EEENS6_IJNS7_ILi1EEESI_SI_EEESC_SE_Li256ELb1ELb1ELb0ELb0EEENS1_19SingleTileSchedulerILb1ELb0ELb1ELi128EEEEEEEEEvNT_6ParamsE)
        /*01ac*/ 	.word	0x000000ff


	//----- nvinfo : EIATTR_FRAME_SIZE
	.align		4
.L_82:
        /*01b0*/ 	.byte	0x04, 0x11
        /*01b2*/ 	.short	(.L_84 - .L_83)
	.align		4
.L_83:
        /*01b4*/ 	.word	index@($__internal_11_$__cuda_sm70_shflsync_idx_p)
        /*01b8*/ 	.word	0x00000000


	//----- nvinfo : EIATTR_FRAME_SIZE
	.align		4
.L_84:
        /*01bc*/ 	.byte	0x04, 0x11
        /*01be*/ 	.short	(.L_86 - .L_85)
	.align		4
.L_85:
        /*01c0*/ 	.word	index@(_ZN7cutlass13device_kernelIN5flash19enable_sm80_to_sm89INS1_16FlashAttnFwdSm80INS1_25CollectiveMainloopFwdSm80ILi8ELi1ELb1EN4cute5tupleIJNS5_1CILi128EEENS7_ILi48EEENS7_ILi256EEEEEELi256ENS_6half_tEfNS_4arch4Sm80ELb0ELb1ELb0ELb1ELb1ELb0ELb1ELb0EEENS1_21CollectiveEpilogueFwdINS6_IJS8_SA_S9_EEENS6_IJNS7_ILi1EEESI_SI_EEESC_SE_Li256ELb1ELb1ELb0ELb0EEENS1_19SingleTileSchedulerILb1ELb0ELb1ELi128EEEEEEEEEvNT_6ParamsE)
        /*01c4*/ 	.word	0x00000080


	//----- nvinfo : EIATTR_REGCOUNT
	.align		4
.L_86:
        /*01c8*/ 	.byte	0x04, 0x2f
        /*01ca*/ 	.short	(.L_88 - .L_87)
	.align		4
.L_87:
        /*01cc*/ 	.word	index@(_ZN7cutlass13device_kernelIN5flash19enable_sm80_to_sm89INS1_16FlashAttnFwdSm80INS1_25CollectiveMainloopFwdSm80ILi8ELi1ELb1EN4cute5tupleIJNS5_1CILi128EEENS7_ILi48EEENS7_ILi256EEEEEELi256ENS_6half_tEfNS_4arch4Sm80ELb0ELb1ELb0ELb0ELb1ELb0ELb1ELb0EEENS1_21CollectiveEpilogueFwdINS6_IJS8_SA_S9_EEENS6_IJNS7_ILi1EEESI_SI_EEESC_SE_Li256ELb0ELb1ELb0ELb0EEENS1_19SingleTileSchedulerILb0ELb0ELb1ELi128EEEEEEEEEvNT_6ParamsE)
        /*01d0*/ 	.word	0x000000ff


	//----- nvinfo : EIATTR_FRAME_SIZE
	.align		4
.L_88:
        /*01d4*/ 	.byte	0x04, 0x11
        /*01d6*/ 	.short	(.L_90 - .L_89)
	.align		4
.L_89:
        /*01d8*/ 	.word	index@($__internal_10_$__cuda_sm70_shflsync_idx_p)
        /*01dc*/ 	.word	0x00000000


	//----- nvinfo : EIATTR_FRAME_SIZE
	.align		4
.L_90:
        /*01e0*/ 	.byte	0x04, 0x11
        /*01e2*/ 	.short	(.L_92 - .L_91)
	.align		4
.L_91:
        /*01e4*/ 	.word	index@(_ZN7cutlass13device_kernelIN5flash19enable_sm80_to_sm89INS1_16FlashAttnFwdSm80INS1_25CollectiveMainloopFwdSm80ILi8ELi1ELb1EN4cute5tupleIJNS5_1CILi128EEENS7_ILi48EEENS7_ILi256EEEEEELi256ENS_6half_tEfNS_4arch4Sm80ELb0ELb1ELb0ELb0ELb1ELb0ELb1ELb0EEENS1_21CollectiveEpilogueFwdINS6_IJS8_SA_S9_EEENS6_IJNS7_ILi1EEESI_SI_EEESC_SE_Li256ELb0ELb1ELb0ELb0EEENS1_19SingleTileSchedulerILb0ELb0ELb1ELi128EEEEEEEEEvNT_6ParamsE)
        /*01e8*/ 	.word	0x00000080


	//----- nvinfo : EIATTR_REGCOUNT
	.align		4
.L_92:
        /*01ec*/ 	.byte	0x04, 0x2f
        /*01ee*/ 	.short	(.L_94 - .L_93)
	.align		4
.L_93:
        /*01f0*/ 	.word	index@(_ZN7cutlass13device_kernelIN5flash19enable_sm80_to_sm89INS1_16FlashAttnFwdSm80INS1_25CollectiveMainloopFwdSm80ILi8ELi1ELb0EN4cute5tupleIJNS5_1CILi128EEENS7_ILi32EEENS7_ILi256EEEEEELi256ENS_6half_tEfNS_4arch4Sm80ELb0ELb0ELb0ELb1ELb1ELb1ELb1ELb0EEENS1_21CollectiveEpilogueFwdINS6_IJS8_SA_S9_EEENS6_IJNS7_ILi1EEESI_SI_EEESC_SE_Li256ELb1ELb1ELb0ELb0EEENS1_19SingleTileSchedulerILb1ELb0ELb1ELi128EEEEEEEEEvNT_6ParamsE)
        /*01f4*/ 	.word	0x000000f8


	//----- nvinfo : EIATTR_FRAME_SIZE
	.align		4
.L_94:
        /*01f8*/ 	.byte	0x04, 0x11
        /*01fa*/ 	.short	(.L_96 - .L_95)
	.align		4
.L_95:
        /*01fc*/ 	.word	index@(_ZN7cutlass13device_kernelIN5flash19enable_sm80_to_sm89INS1_16FlashAttnFwdSm80INS1_25CollectiveMainloopFwdSm80ILi8ELi1ELb0EN4cute5tupleIJNS5_1CILi128EEENS7_ILi32EEENS7_ILi256EEEEEELi256ENS_6half_tEfNS_4arch4Sm80ELb0ELb0ELb0ELb1ELb1ELb1ELb1ELb0EEENS1_21CollectiveEpilogueFwdINS6_IJS8_SA_S9_EEENS6_IJNS7_ILi1EEESI_SI_EEESC_SE_Li256ELb1ELb1ELb0ELb0EEENS1_19SingleTileSchedulerILb1ELb0ELb1ELi128EEEEEEEEEvNT_6ParamsE)
        /*0200*/ 	.word	0x00000000


	//----- nvinfo : EIATTR_REGCOUNT
	.align		4
.L_96:
        /*0204*/ 	.byte	0x04, 0x2f
        /*0206*/ 	.short	(.L_98 - .L_97)
	.align		4
.L_97:
        /*0208*/ 	.word	index@(_ZN7cutlass13device_kernelIN5flash19enable_sm80_to_sm89INS1_16FlashAttnFwdSm80INS1_25CollectiveMainloopFwdSm80ILi8ELi1ELb1EN4cute5tupleIJNS5_1CILi128EEENS7_ILi64EEENS7_ILi256EEEEEELi256ENS_6half_tEfNS_4arch4Sm80ELb0ELb0ELb0ELb1ELb1ELb0ELb1ELb0EEENS1_21CollectiveEpilogueFwdINS6_IJS8_SA_S9_EEENS6_IJNS7_ILi1EEESI_SI_EEESC_SE_Li256ELb1ELb1ELb0ELb0EEENS1_19SingleTileSchedulerILb1ELb0ELb1ELi128EEEEEEEEEvNT_6ParamsE)
        /*020c*/ 	.word	0x000000ff


	//----- nvinfo : EIATTR_FRAME_SIZE
	.align		4
.L_98:
        /*0210*/ 	.byte	0x04, 0x11
        /*0212*/ 	.short	(.L_100 - .L_99)
	.align		4
.L_99:
        /*0214*/ 	.word	index@(_ZN7cutlass13device_kernelIN5flash19enable_sm80_to_sm89INS1_16FlashAttnFwdSm80INS1_25CollectiveMainloopFwdSm80ILi8ELi1ELb1EN4cute5tupleIJNS5_1CILi128EEENS7_ILi64EEENS7_ILi256EEEEEELi256ENS_6half_tEfNS_4arch4Sm80ELb0ELb0ELb0ELb1ELb1ELb0ELb1ELb0EEENS1_21CollectiveEpilogueFwdINS6_IJS8_SA_S9_EEENS6_IJNS7_ILi1EEESI_SI_EEESC_SE_Li256ELb1ELb1ELb0ELb0EEENS1_19SingleTileSchedulerILb1ELb0ELb1ELi128EEEEEEEEEvNT_6ParamsE)
        /*0218*/ 	.word	0x00000098


	//----- nvinfo : EIATTR_REGCOUNT
	.align		4
.L_100:
        /*021c*/ 	.byte	0x04, 0x2f
        /*021e*/ 	.short	(.L_102 - .L_101)
	.align		4
.L_101:
        /*0220*/ 	.word	index@(_ZN7cutlass13device_kernelIN5flash19enable_sm80_to_sm89INS1_16FlashAttnFwdSm80INS1_25CollectiveMainloopFwdSm80ILi8ELi1ELb1EN4cute5tupleIJNS5_1CILi128EEENS7_ILi64EEENS7_ILi256EEEEEELi256ENS_6half_tEfNS_4arch4Sm80ELb0ELb0ELb0ELb0ELb1ELb0ELb1ELb0EEENS1_21CollectiveEpilogueFwdINS6_IJS8_SA_S9_EEENS6_IJNS7_ILi1EEESI_SI_EEESC_SE_Li256ELb0ELb1ELb0ELb0EEENS1_19SingleTileSchedulerILb0ELb0ELb1ELi128EEEEEEEEEvNT_6ParamsE)
        /*0224*/ 	.word	0x000000ff


	//----- nvinfo : EIATTR_FRAME_SIZE
	.align		4
.L_102:
        /*0228*/ 	.byte	0x04, 0x11
        /*022a*/ 	.short	(.L_104 - .L_103)
	.align		4
.L_103:
        /*022c*/ 	.word	index@(_ZN7cutlass13device_kernelIN5flash19enable_sm80_to_sm89INS1_16FlashAttnFwdSm80INS1_25CollectiveMainloopFwdSm80ILi8ELi1ELb1EN4cute5tupleIJNS5_1CILi128EEENS7_ILi64EEENS7_ILi256EEEEEELi256ENS_6half_tEfNS_4arch4Sm80ELb0ELb0ELb0ELb0ELb1ELb0ELb1ELb0EEENS1_21CollectiveEpilogueFwdINS6_IJS8_SA_S9_EEENS6_IJNS7_ILi1EEESI_SI_EEESC_SE_Li256ELb0ELb1ELb0ELb0EEENS1_19SingleTileSchedulerILb0ELb0ELb1ELi128EEEEEEEEEvNT_6ParamsE)
        /*0230*/ 	.word	0x000000b0


	//----- nvinfo : EIATTR_REGCOUNT
	.align		4
.L_104:
        /*0234*/ 	.byte	0x04, 0x2f
        /*0236*/ 	.short	(.L_106 - .L_105)
	.align		4
.L_105:
        /*0238*/ 	.word	index@(_ZN7cutlass13device_kernelIN5flash19enable_sm80_to_sm89INS1_16FlashAttnFwdSm80INS1_25CollectiveMainloopFwdSm80ILi8ELi1ELb0EN4cute5tupleIJNS5_1CILi128EEENS7_ILi48EEENS7_ILi256EEEEEELi256ENS_6half_tEfNS_4arch4Sm80ELb1ELb0ELb1ELb1ELb1ELb1ELb1ELb0EEENS1_21CollectiveEpilogueFwdINS6_IJS8_SA_S9_EEENS6_IJNS7_ILi1EEESI_SI_EEESC_SE_Li256ELb1ELb1ELb0ELb0EEENS1_19SingleTileSchedulerILb1ELb0ELb1ELi128EEEEEEEEEvNT_6ParamsE)
        /*023c*/ 	.word	0x000000fe


	//----- nvinfo : EIATTR_FRAME_SIZE
	.align		4
.L_106:
        /*0240*/ 	.byte	0x04, 0x11
        /*0242*/ 	.short	(.L_108 - .L_107)
	.align		4
.L_107:
        /*0244*/ 	.word	index@($__internal_9_$__cuda_sm70_shflsync_idx_p)
        /*0248*/ 	.word	0x00000000


	//----- nvinfo : EIATTR_FRAME_SIZE
	.align		4
.L_108:
        /*024c*/ 	.byte	0x04, 0x11
        /*024e*/ 	.short	(.L_110 - .L_109)
	.align		4
.L_109:
        /*0250*/ 	.word	index@(_ZN7cutlass13device_kernelIN5flash19enable_sm80_to_sm89INS1_16FlashAttnFwdSm80INS1_25CollectiveMainloopFwdSm80ILi8ELi1ELb0EN4cute5tupleIJNS5_1CILi128EEENS7_ILi48EEENS7_ILi256EEEEEELi256ENS_6half_tEfNS_4arch4Sm80ELb1ELb0ELb1ELb1ELb1ELb1ELb1ELb0EEENS1_21CollectiveEpilogueFwdINS6_IJS8_SA_S9_EEENS6_IJNS7_ILi1EEESI_SI_EEESC_SE_Li256ELb1ELb1ELb0ELb0EEENS1_19SingleTileSchedulerILb1ELb0ELb1ELi128EEEEEEEEEvNT_6ParamsE)
        /*0254*/ 	.word	0x00000000


	//----- nvinfo : EIATTR_REGCOUNT
	.align		4
.L_110:
        /*0258*/ 	.byte	0x04, 0x2f
        /*025a*/ 	.short	(.L_112 - .L_111)
	.align		4
.L_111:
        /*025c*/ 	.word	index@(_ZN7cutlass13device_kernelIN5flash19enable_sm80_to_sm89INS1_16FlashAttnFwdSm80INS1_25CollectiveMainloopFwdSm80ILi8ELi1ELb0EN4cute5tupleIJNS5_1CILi128EEENS7_ILi96EEENS7_ILi256EEEEEELi256ENS_6half_tEfNS_4arch4Sm80ELb1ELb0ELb1ELb1ELb1ELb0ELb1ELb0EEENS1_21CollectiveEpilogueFwdINS6_IJS8_SA_S9_EEENS6_IJNS7_ILi1EEESI_SI_EEESC_SE_Li256ELb1ELb1ELb0ELb0EEENS1_19SingleTileSchedulerILb1ELb0ELb1ELi128EEEEEEEEEvNT_6ParamsE)
        /*0260*/ 	.word	0x000000ff


	//----- nvinfo : EIATTR_FRAME_SIZE
	.align		4
.L_112:
        /*0264*/ 	.byte	0x04, 0x11
        /*0266*/ 	.short	(.L_114 - .L_113)
	.align		4
.L_113:
        /*0268*/ 	.word	index@(_ZN7cutlass13device_kernelIN5flash19enable_sm80_to_sm89INS1_16FlashAttnFwdSm80INS1_25CollectiveMainloopFwdSm80ILi8ELi1ELb0EN4cute5tupleIJNS5_1CILi128EEENS7_ILi96EEENS7_ILi256EEEEEELi256ENS_6half_tEfNS_4arch4Sm80ELb1ELb0ELb1ELb1ELb1ELb0ELb1ELb0EEENS1_21CollectiveEpilogueFwdINS6_IJS8_SA_S9_EEENS6_IJNS7_ILi1EEESI_SI_EEESC_SE_Li256ELb1ELb1ELb0ELb0EEENS1_19SingleTileSchedulerILb1ELb0ELb1ELi128EEEEEEEEEvNT_6ParamsE)
        /*026c*/ 	.word	0x00000070


	//----- nvinfo : EIATTR_REGCOUNT
	.align		4
.L_114:
        /*0270*/ 	.byte	0x04, 0x2f
        /*0272*/ 	.short	(.L_116 - .L_115)
	.align		4
.L_115:
        /*0274*/ 	.word	index@(_ZN7cutlass13device_kernelIN5flash19enable_sm80_to_sm89INS1_16FlashAttnFwdSm80INS1_25CollectiveMainloopFwdSm80ILi8ELi1ELb0EN4cute5tupleIJNS5_1CILi128EEENS7_ILi96EEENS7_ILi256EEEEEELi256ENS_6half_tEfNS_4arch4Sm80ELb1ELb0ELb1ELb0ELb1ELb0ELb1ELb0EEENS1_21CollectiveEpilogueFwdINS6_IJS8_SA_S9_EEENS6_IJNS7_ILi1EEESI_SI_EEESC_SE_Li256ELb0ELb1ELb0ELb0EEENS1_30DynamicPersistentTileSchedulerILi256ELi256ELb0ELb1ELb0EEEEEEEEEvNT_6ParamsE)
        /*0278*/ 	.word	0x000000ff


	//----- nvinfo : EIATTR_FRAME_SIZE
	.align		4
.L_116:
        /*027c*/ 	.byte	0x04, 0x11
        /*027e*/ 	.short	(.L_118 - .L_117)
	.align		4
.L_117:
        /*0280*/ 	.word	index@($__internal_8_$__cuda_sm70_shflsync_idx_p)
        /*0284*/ 	.word	0x00000000


	//----- nvinfo : EIATTR_FRAME_SIZE
	.align		4
.L_118:
        /*0288*/ 	.byte	0x04, 0x11
        /*028a*/ 	.short	(.L_120 - .L_119)
	.align		4
.L_119:
        /*028c*/ 	.word	index@($__internal_7_$__cuda_sm70_shflsync_bfly_p)
        /*0290*/ 	.word	0x00000000


	//----- nvinfo : EIATTR_FRAME_SIZE
	.align		4
.L_120:
        /*0294*/ 	.byte	0x04, 0x11
        /*0296*/ 	.short	(.L_122 - .L_121)
	.align		4
.L_121:
        /*0298*/ 	.word	index@(_ZN7cutlass13device_kernelIN5flash19enable_sm80_to_sm89INS1_16FlashAttnFwdSm80INS1_25CollectiveMainloopFwdSm80ILi8ELi1ELb0EN4cute5tupleIJNS5_1CILi128EEENS7_ILi96EEENS7_ILi256EEEEEELi256ENS_6half_tEfNS_4arch4Sm80ELb1ELb0ELb1ELb0ELb1ELb0ELb1ELb0EEENS1_21CollectiveEpilogueFwdINS6_IJS8_SA_S9_EEENS6_IJNS7_ILi1EEESI_SI_EEESC_SE_Li256ELb0ELb1ELb0ELb0EEENS1_30DynamicPersistentTileSchedulerILi256ELi256ELb0ELb1ELb0EEEEEEEEEvNT_6ParamsE)
        /*029c*/ 	.word	0x00000088


	//----- nvinfo : EIATTR_REGCOUNT
	.align		4
.L_122:
        /*02a0*/ 	.byte	0x04, 0x2f
        /*02a2*/ 	.short	(.L_124 - .L_123)
	.align		4
.L_123:
        /*02a4*/ 	.word	index@(_ZN7cutlass13device_kernelIN5flash19enable_sm80_to_sm89INS1_16FlashAttnFwdSm80INS1_25CollectiveMainloopFwdSm80ILi8ELi1ELb0EN4cute5tupleIJNS5_1CILi128EEENS7_ILi48EEENS7_ILi256EEEEEELi256ENS_6half_tEfNS_4arch4Sm80ELb0ELb1ELb1ELb1ELb1ELb1ELb1ELb0EEENS1_21CollectiveEpilogueFwdINS6_IJS8_SA_S9_EEENS6_IJNS7_ILi1EEESI_SI_EEESC_SE_Li256ELb1ELb1ELb0ELb0EEENS1_19SingleTileSchedulerILb1ELb0ELb1ELi128EEEEEEEEEvNT_6ParamsE)
        /*02a8*/ 	.word	0x000000ff


	//----- nvinfo : EIATTR_FRAME_SIZE
	.align		4
.L_124:
        /*02ac*/ 	.byte	0x04, 0x11
        /*02ae*/ 	.short	(.L_126 - .L_125)
	.align		4
.L_125:
        /*02b0*/ 	.word	index@($__internal_6_$__cuda_sm70_shflsync_idx_p)
        /*02b4*/ 	.word	0x00000000


	//----- nvinfo : EIATTR_FRAME_SIZE
	.align		4
.L_126:
        /*02b8*/ 	.byte	0x04, 0x11
        /*02ba*/ 	.short	(.L_128 - .L_127)
	.align		4
.L_127:
        /*02bc*/ 	.word	index@($__internal_5_$__cuda_sm70_shflsync_bfly_p)
        /*02c0*/ 	.word	0x00000000


	//----- nvinfo : EIATTR_FRAME_SIZE
	.align		4
.L_128:
        /*02c4*/ 	.byte	0x04, 0x11
        /*02c6*/ 	.short	(.L_130 - .L_129)
	.align		4
.L_129:
        /*02c8*/ 	.word	index@($_ZN7cutlass13device_kernelIN5flash19enable_sm80_to_sm89INS1_16FlashAttnFwdSm80INS1_25CollectiveMainloopFwdSm80ILi8ELi1ELb0EN4cute5tupleIJNS5_1CILi128EEENS7_ILi48EEENS7_ILi256EEEEEELi256ENS_6half_tEfNS_4arch4Sm80ELb0ELb1ELb1ELb1ELb1ELb1ELb1ELb0EEENS1_21CollectiveEpilogueFwdINS6_IJS8_SA_S9_EEENS6_IJNS7_ILi1EEESI_SI_EEESC_SE_Li256ELb1ELb1ELb0ELb0EEENS1_19SingleTileSchedulerILb1ELb0ELb1ELi128EEEEEEEEEvNT_6ParamsE$_ZZN5flash25CollectiveMainloopFwdSm80ILi8ELi1ELb0EN4cute5tupleIJNS1_1CILi128EEENS3_ILi48EEENS3_ILi256EEEEEELi256EN7cutlass6half_tEfNS8_4arch4Sm80ELb0ELb1ELb1ELb1ELb1ELb1ELb1ELb0EE3mmaINS_16FlashAttnFwdSm80ISC_NS_21CollectiveEpilogueFwdINS2_IJS4_S6_S5_EEENS2_IJNS3_ILi1EEESH_SH_EEES9_SB_Li256ELb1ELb1ELb0ELb0EEENS_19SingleTileSchedulerILb1ELb0ELb1ELi128EEEE13SharedStorageENS1_6TensorINS1_11ArrayEngineIfLm128EEENS1_6LayoutINS2_IJNS2_IJNS3_ILi2EEESS_EEESH_NS3_ILi32EEEEEENS2_IJNS2_IJSH_SS_EEENS3_ILi0EEENS3_ILi4EEEEEEEEEENS_7SoftmaxILi2ELi0EEEEEbRKNSC_6ParamsERT0_RT1_iRKNS_16SeqlenInfoQKNewKILb1ELb1EEENS2_IJiiiiEEERT_ENKUlvE_clEv)
        /*02cc*/ 	.word	0x00000000


	//----- nvinfo : EIATTR_FRAME_SIZE
	.align		4
.L_130:
        /*02d0*/ 	.byte	0x04, 0x11
        /*02d2*/ 	.short	(.L_132 - .L_131)
	.align		4
.L_131:
        /*02d4*/ 	.word	index@(_ZN7cutlass13device_kernelIN5flash19enable_sm80_to_sm89INS1_16FlashAttnFwdSm80INS1_25CollectiveMainloopFwdSm80ILi8ELi1ELb0EN4cute5tupleIJNS5_1CILi128EEENS7_ILi48EEENS7_ILi256EEEEEELi256ENS_6half_tEfNS_4arch4Sm80ELb0ELb1ELb1ELb1ELb1ELb1ELb1ELb0EEENS1_21CollectiveEpilogueFwdINS6_IJS8_SA_S9_EEENS6_IJNS7_ILi1EEESI_SI_EEESC_SE_Li256ELb1ELb1ELb0ELb0EEENS1_19SingleTileSchedulerILb1ELb0ELb1ELi128EEEEEEEEEvNT_6ParamsE)
        /*02d8*/ 	.word	0x00000078


	//----- nvinfo : EIATTR_REGCOUNT
	.align		4
.L_132:
        /*02dc*/ 	.byte	0x04, 0x2f
        /*02de*/ 	.short	(.L_134 - .L_133)
	.align		4
.L_133:
        /*02e0*/ 	.word	index@(_ZN7cutlass13device_kernelIN5flash19enable_sm80_to_sm89INS1_16FlashAttnFwdSm80INS1_25CollectiveMainloopFwdSm80ILi8ELi1ELb0EN4cute5tupleIJNS5_1CILi128EEENS7_ILi64EEENS7_ILi256EEEEEELi256ENS_6half_tEfNS_4arch4Sm80ELb0ELb1ELb1ELb1ELb1ELb0ELb1ELb0EEENS1_21CollectiveEpilogueFwdINS6_IJS8_SA_S9_EEENS6_IJNS7_ILi1EEESI_SI_EEESC_SE_Li256ELb1ELb1ELb0ELb0EEENS1_19SingleTileSchedulerILb1ELb0ELb1ELi128EEEEEEEEEvNT_6ParamsE)
        /*02e4*/ 	.word	0x000000ff


	//----- nvinfo : EIATTR_FRAME_SIZE
	.align		4
.L_134:
        /*02e8*/ 	.byte	0x04, 0x11
        /*02ea*/ 	.short	(.L_136 - .L_135)
	.align		4
.L_135:
        /*02ec*/ 	.word	index@(_ZN7cutlass13device_kernelIN5flash19enable_sm80_to_sm89INS1_16FlashAttnFwdSm80INS1_25CollectiveMainloopFwdSm80ILi8ELi1ELb0EN4cute5tupleIJNS5_1CILi128EEENS7_ILi64EEENS7_ILi256EEEEEELi256ENS_6half_tEfNS_4arch4Sm80ELb0ELb1ELb1ELb1ELb1ELb0ELb1ELb0EEENS1_21CollectiveEpilogueFwdINS6_IJS8_SA_S9_EEENS6_IJNS7_ILi1EEESI_SI_EEESC_SE_Li256ELb1ELb1ELb0ELb0EEENS1_19SingleTileSchedulerILb1ELb0ELb1ELi128EEEEEEEEEvNT_6ParamsE)
        /*02f0*/ 	.word	0x00000038


	//----- nvinfo : EIATTR_REGCOUNT
	.align		4
.L_136:
        /*02f4*/ 	.byte	0x04, 0x2f
        /*02f6*/ 	.short	(.L_138 - .L_137)
	.align		4
.L_137:
        /*02f8*/ 	.word	index@(_ZN7cutlass13device_kernelIN5flash19enable_sm80_to_sm89INS1_16FlashAttnFwdSm80INS1_25CollectiveMainloopFwdSm80ILi8ELi1ELb0EN4cute5tupleIJNS5_1CILi128EEENS7_ILi64EEENS7_ILi256EEEEEELi256ENS_6half_tEfNS_4arch4Sm80ELb0ELb1ELb1ELb0ELb1ELb0ELb1ELb0EEENS1_21CollectiveEpilogueFwdINS6_IJS8_SA_S9_EEENS6_IJNS7_ILi1EEESI_SI_EEESC_SE_Li256ELb0ELb1ELb0ELb0EEENS1_19SingleTileSchedulerILb0ELb0ELb1ELi128EEEEEEEEEvNT_6ParamsE)
        /*02fc*/ 	.word	0x000000ff


	//----- nvinfo : EIATTR_FRAME_SIZE
	.align		4
.L_138:
        /*0300*/ 	.byte	0x04, 0x11
        /*0302*/ 	.short	(.L_140 - .L_139)
	.align		4
.L_139:
        /*0304*/ 	.word	index@(_ZN7cutlass13device_kernelIN5flash19enable_sm80_to_sm89INS1_16FlashAttnFwdSm80INS1_25CollectiveMainloopFwdSm80ILi8ELi1ELb0EN4cute5tupleIJNS5_1CILi128EEENS7_ILi64EEENS7_ILi256EEEEEELi256ENS_6half_tEfNS_4arch4Sm80ELb0ELb1ELb1ELb0ELb1ELb0ELb1ELb0EEENS1_21CollectiveEpilogueFwdINS6_IJS8_SA_S9_EEENS6_IJNS7_ILi1EEESI_SI_EEESC_SE_Li256ELb0ELb1ELb0ELb0EEENS1_19SingleTileSchedulerILb0ELb0ELb1ELi128EEEEEEEEEvNT_6ParamsE)
        /*0308*/ 	.word	0x00000030


	//----- nvinfo : EIATTR_REGCOUNT
	.align		4
.L_140:
        /*030c*/ 	.byte	0x04, 0x2f
        /*030e*/ 	.short	(.L_142 - .L_141)
	.align		4
.L_141:
        /*0310*/ 	.word	index@(_ZN7cutlass13device_kernelIN5flash19enable_sm80_to_sm89INS1_16FlashAttnFwdSm80INS1_25CollectiveMainloopFwdSm80ILi8ELi1ELb0EN4cute5tupleIJNS5_1CILi128EEENS7_ILi48EEENS7_ILi256EEEEEELi256ENS_6half_tEfNS_4arch4Sm80ELb0ELb0ELb1ELb1ELb1ELb1ELb1ELb0EEENS1_21CollectiveEpilogueFwdINS6_IJS8_SA_S9_EEENS6_IJNS7_ILi1EEESI_SI_EEESC_SE_Li256ELb1ELb1ELb0ELb0EEENS1_19SingleTileSchedulerILb1ELb0ELb1ELi128EEEEEEEEEvNT_6ParamsE)
        /*0314*/ 	.word	0x000000ff


	//----- nvinfo : EIATTR_FRAME_SIZE
	.align		4
.L_142:
        /*0318*/ 	.byte	0x04, 0x11
        /*031a*/ 	.short	(.L_144 - .L_143)
	.align		4
.L_143:
        /*031c*/ 	.word	index@($__internal_4_$__cuda_sm70_shflsync_idx_p)
        /*0320*/ 	.word	0x00000000


	//----- nvinfo : EIATTR_FRAME_SIZE
	.align		4
.L_144:
        /*0324*/ 	.byte	0x04, 0x11
        /*0326*/ 	.short	(.L_146 - .L_145)
	.align		4
.L_145:
        /*0328*/ 	.word	index@(_ZN7cutlass13device_kernelIN5flash19enable_sm80_to_sm89INS1_16FlashAttnFwdSm80INS1_25CollectiveMainloopFwdSm80ILi8ELi1ELb0EN4cute5tupleIJNS5_1CILi128EEENS7_ILi48EEENS7_ILi256EEEEEELi256ENS_6half_tEfNS_4arch4Sm80ELb0ELb0ELb1ELb1ELb1ELb1ELb1ELb0EEENS1_21CollectiveEpilogueFwdINS6_IJS8_SA_S9_EEENS6_IJNS7_ILi1EEESI_SI_EEESC_SE_Li256ELb1ELb1ELb0ELb0EEENS1_19SingleTileSchedulerILb1ELb0ELb1ELi128EEEEEEEEEvNT_6ParamsE)
        /*032c*/ 	.word	0x00000000


	//----- nvinfo : EIATTR_REGCOUNT
	.align		4
.L_146:
        /*0330*/ 	.byte	0x04, 0x2f
        /*0332*/ 	.short	(.L_148 - .L_147)
	.align		4
.L_147:
        /*0334*/ 	.word	index@(_ZN7cutlass13device_kernelIN5flash19enable_sm80_to_sm89INS1_16FlashAttnFwdSm80INS1_25CollectiveMainloopFwdSm80ILi8ELi1ELb0EN4cute5tupleIJNS5_1CILi128EEENS7_ILi96EEENS7_ILi256EEEEEELi256ENS_6half_tEfNS_4arch4Sm80ELb0ELb0ELb1ELb1ELb1ELb0ELb1ELb0EEENS1_21CollectiveEpilogueFwdINS6_IJS8_SA_S9_EEENS6_IJNS7_ILi1EEESI_SI_EEESC_SE_Li256ELb1ELb1ELb0ELb0EEENS1_19SingleTileSchedulerILb1ELb0ELb1ELi128EEEEEEEEEvNT_6ParamsE)
        /*0338*/ 	.word	0x000000ff


	//----- nvinfo : EIATTR_FRAME_SIZE
	.align		4
.L_148:
        /*033c*/ 	.byte	0x04, 0x11
        /*033e*/ 	.short	(.L_150 - .L_149)
	.align		4
.L_149:
        /*0340*/ 	.word	index@(_ZN7cutlass13device_kernelIN5flash19enable_sm80_to_sm89INS1_16FlashAttnFwdSm80INS1_25CollectiveMainloopFwdSm80ILi8ELi1ELb0EN4cute5tupleIJNS5_1CILi128EEENS7_ILi96EEENS7_ILi256EEEEEELi256ENS_6half_tEfNS_4arch4Sm80ELb0ELb0ELb1ELb1ELb1ELb0ELb1ELb0EEENS1_21CollectiveEpilogueFwdINS6_IJS8_SA_S9_EEENS6_IJNS7_ILi1EEESI_SI_EEESC_SE_Li256ELb1ELb1ELb0ELb0EEENS1_19SingleTileSchedulerILb1ELb0ELb1ELi128EEEEEEEEEvNT_6ParamsE)
        /*0344*/ 	.word	0x00000060


	//----- nvinfo : EIATTR_REGCOUNT
	.align		4
.L_150:
        /*0348*/ 	.byte	0x04, 0x2f
        /*034a*/ 	.short	(.L_152 - .L_151)
	.align		4
.L_151:
        /*034c*/ 	.word	index@(_ZN7cutlass13device_kernelIN5flash19enable_sm80_to_sm89INS1_16FlashAttnFwdSm80INS1_25CollectiveMainloopFwdSm80ILi8ELi1ELb0EN4cute5tupleIJNS5_1CILi128EEENS7_ILi96EEENS7_ILi256EEEEEELi256ENS_6half_tEfNS_4arch4Sm80ELb0ELb0ELb1ELb0ELb1ELb0ELb1ELb0EEENS1_21CollectiveEpilogueFwdINS6_IJS8_SA_S9_EEENS6_IJNS7_ILi1EEESI_SI_EEESC_SE_Li256ELb0ELb1ELb0ELb0EEENS1_19SingleTileSchedulerILb0ELb0ELb1ELi128EEEEEEEEEvNT_6ParamsE)
        /*0350*/ 	.word	0x000000ff


	//----- nvinfo : EIATTR_FRAME_SIZE
	.align		4
.L_152:
        /*0354*/ 	.byte	0x04, 0x11
        /*0356*/ 	.short	(.L_154 - .L_153)
	.align		4
.L_153:
        /*0358*/ 	.word	index@(_ZN7cutlass13device_kernelIN5flash19enable_sm80_to_sm89INS1_16FlashAttnFwdSm80INS1_25CollectiveMainloopFwdSm80ILi8ELi1ELb0EN4cute5tupleIJNS5_1CILi128EEENS7_ILi96EEENS7_ILi256EEEEEELi256ENS_6half_tEfNS_4arch4Sm80ELb0ELb0ELb1ELb0ELb1ELb0ELb1ELb0EEENS1_21CollectiveEpilogueFwdINS6_IJS8_SA_S9_EEENS6_IJNS7_ILi1EEESI_SI_EEESC_SE_Li256ELb0ELb1ELb0ELb0EEENS1_19SingleTileSchedulerILb0ELb0ELb1ELi128EEEEEEEEEvNT_6ParamsE)
        /*035c*/ 	.word	0x00000090


	//----- nvinfo : EIATTR_REGCOUNT
	.align		4
.L_154:
        /*0360*/ 	.byte	0x04, 0x2f
        /*0362*/ 	.short	(.L_156 - .L_155)
	.align		4
.L_155:
        /*0364*/ 	.word	index@(_ZN7cutlass13device_kernelIN5flash19enable_sm80_to_sm89INS1_16FlashAttnFwdSm80INS1_25CollectiveMainloopFwdSm80ILi8ELi1ELb0EN4cute5tupleIJNS5_1CILi128EEENS7_ILi32EEENS7_ILi256EEEEEELi256ENS_6half_tEfNS_4arch4Sm80ELb1ELb0ELb1ELb1ELb1ELb1ELb1ELb0EEENS1_21CollectiveEpilogueFwdINS6_IJS8_SA_S9_EEENS6_IJNS7_ILi1EEESI_SI_EEESC_SE_Li256ELb1ELb1ELb0ELb0EEENS1_19SingleTileSchedulerILb1ELb0ELb1ELi128EEEEEEEEEvNT_6ParamsE)
        /*0368*/ 	.word	0x000000fb


	//----- nvinfo : EIATTR_FRAME_SIZE
	.align		4
.L_156:
        /*036c*/ 	.byte	0x04, 0x11
        /*036e*/ 	.short	(.L_158 - .L_157)
	.align		4
.L_157:
        /*0370*/ 	.word	index@(_ZN7cutlass13device_kernelIN5flash19enable_sm80_to_sm89INS1_16FlashAttnFwdSm80INS1_25CollectiveMainloopFwdSm80ILi8ELi1ELb0EN4cute5tupleIJNS5_1CILi128EEENS7_ILi32EEENS7_ILi256EEEEEELi256ENS_6half_tEfNS_4arch4Sm80ELb1ELb0ELb1ELb1ELb1ELb1ELb1ELb0EEENS1_21CollectiveEpilogueFwdINS6_IJS8_SA_S9_EEENS6_IJNS7_ILi1EEESI_SI_EEESC_SE_Li256ELb1ELb1ELb0ELb0EEENS1_19SingleTileSchedulerILb1ELb0ELb1ELi128EEEEEEEEEvNT_6ParamsE)
        /*0374*/ 	.word	0x00000000


	//----- nvinfo : EIATTR_REGCOUNT
	.align		4
.L_158:
        /*0378*/ 	.byte	0x04, 0x2f
        /*037a*/ 	.short	(.L_160 - .L_159)
	.align		4
.L_159:
        /*037c*/ 	.word	index@(_ZN7cutlass13device_kernelIN5flash19enable_sm80_to_sm89INS1_16FlashAttnFwdSm80INS1_25CollectiveMainloopFwdSm80ILi8ELi1ELb1EN4cute5tupleIJNS5_1CILi128EEENS7_ILi64EEENS7_ILi256EEEEEELi256ENS_6half_tEfNS_4arch4Sm80ELb1ELb0ELb1ELb1ELb1ELb0ELb1ELb0EEENS1_21CollectiveEpilogueFwdINS6_IJS8_SA_S9_EEENS6_IJNS7_ILi1EEESI_SI_EEESC_SE_Li256ELb1ELb1ELb0ELb0EEENS1_19SingleTileSchedulerILb1ELb0ELb1ELi128EEEEEEEEEvNT_6ParamsE)
        /*0380*/ 	.word	0x000000ff


	//----- nvinfo : EIATTR_FRAME_SIZE
	.align		4
.L_160:
        /*0384*/ 	.byte	0x04, 0x11
        /*0386*/ 	.short	(.L_162 - .L_161)
	.align		4
.L_161:
        /*0388*/ 	.word	index@(_ZN7cutlass13device_kernelIN5flash19enable_sm80_to_sm89INS1_16FlashAttnFwdSm80INS1_25CollectiveMainloopFwdSm80ILi8ELi1ELb1EN4cute5tupleIJNS5_1CILi128EEENS7_ILi64EEENS7_ILi256EEEEEELi256ENS_6half_tEfNS_4arch4Sm80ELb1ELb0ELb1ELb1ELb1ELb0ELb1ELb0EEENS1_21CollectiveEpilogueFwdINS6_IJS8_SA_S9_EEENS6_IJNS7_ILi1EEESI_SI_EEESC_SE_Li256ELb1ELb1ELb0ELb0EEENS1_19SingleTileSchedulerILb1ELb0ELb1ELi128EEEEEEEEEvNT_6ParamsE)
        /*038c*/ 	.word	0x00000108


	//----- nvinfo : EIATTR_REGCOUNT
	.align		4
.L_162:
        /*0390*/ 	.byte	0x04, 0x2f
        /*0392*/ 	.short	(.L_164 - .L_163)
	.align		4
.L_163:
        /*0394*/ 	.word	index@(_ZN7cutlass13device_kernelIN5flash19enable_sm80_to_sm89INS1_16FlashAttnFwdSm80INS1_25CollectiveMainloopFwdSm80ILi8ELi1ELb1EN4cute5tupleIJNS5_1CILi128EEENS7_ILi64EEENS7_ILi256EEEEEELi256ENS_6half_tEfNS_4arch4Sm80ELb1ELb0ELb1ELb0ELb1ELb0ELb1ELb0EEENS1_21CollectiveEpilogueFwdINS6_IJS8_SA_S9_EEENS6_IJNS7_ILi1EEESI_SI_EEESC_SE_Li256ELb0ELb1ELb0ELb0EEENS1_30DynamicPersistentTileSchedulerILi256ELi256ELb0ELb1ELb0EEEEEEEEEvNT_6ParamsE)
        /*0398*/ 	.word	0x000000ff


	//----- nvinfo : EIATTR_FRAME_SIZE
	.align		4
.L_164:
        /*039c*/ 	.byte	0x04, 0x11
        /*039e*/ 	.short	(.L_166 - .L_165)
	.align		4
.L_165:
        /*03a0*/ 	.word	index@($__internal_3_$__cuda_sm70_shflsync_idx_p)
        /*03a4*/ 	.word	0x00000000


	//----- nvinfo : EIATTR_FRAME_SIZE
	.align		4
.L_166:
        /*03a8*/ 	.byte	0x04, 0x11
        /*03aa*/ 	.short	(.L_168 - .L_167)
	.align		4
.L_167:
        /*03ac*/ 	.word	index@($__internal_2_$__cuda_sm70_shflsync_bfly_p)
        /*03b0*/ 	.word	0x00000000


	//----- nvinfo : EIATTR_FRAME_SIZE
	.align		4
.L_168:
        /*03b4*/ 	.byte	0x04, 0x11
        /*03b6*/ 	.short	(.L_170 - .L_169)
	.align		4
.L_169:
        /*03b8*/ 	.word	index@(_ZN7cutlass13device_kernelIN5flash19enable_sm80_to_sm89INS1_16FlashAttnFwdSm80INS1_25CollectiveMainloopFwdSm80ILi8ELi1ELb1EN4cute5tupleIJNS5_1CILi128EEENS7_ILi64EEENS7_ILi256EEEEEELi256ENS_6half_tEfNS_4arch4Sm80ELb1ELb0ELb1ELb0ELb1ELb0ELb1ELb0EEENS1_21CollectiveEpilogueFwdINS6_IJS8_SA_S9_EEENS6_IJNS7_ILi1EEESI_SI_EEESC_SE_Li256ELb0ELb1ELb0ELb0EEENS1_30DynamicPersistentTileSchedulerILi256ELi256ELb0ELb1ELb0EEEEEEEEEvNT_6ParamsE)
        /*03bc*/ 	.word	0x00000130


	//----- nvinfo : EIATTR_REGCOUNT
	.align		4
.L_170:
        /*03c0*/ 	.byte	0x04, 0x2f
        /*03c2*/ 	.short	(.L_172 - .L_171)
	.align		4
.L_171:
        /*03c4*/ 	.word	index@(_ZN7cutlass13device_kernelIN5flash19enable_sm80_to_sm89INS1_16FlashAttnFwdSm80INS1_25CollectiveMainloopFwdSm80ILi8ELi1ELb0EN4cute5tupleIJNS5_1CILi128EEENS7_ILi32EEENS7_ILi256EEEEEELi256ENS_6half_tEfNS_4arch4Sm80ELb0ELb1ELb1ELb1ELb1ELb1ELb1ELb0EEENS1_21CollectiveEpilogueFwdINS6_IJS8_SA_S9_EEENS6_IJNS7_ILi1EEESI_SI_EEESC_SE_Li256ELb1ELb1ELb0ELb0EEENS1_19SingleTileSchedulerILb1ELb0ELb1ELi128EEEEEEEEEvNT_6ParamsE)
        /*03c8*/ 	.word	0x000000fb


	//----- nvinfo : EIATTR_FRAME_SIZE
	.align		4
.L_172:
        /*03cc*/ 	.byte	0x04, 0x11
        /*03ce*/ 	.short	(.L_174 - .L_173)
	.align		4
.L_173:
        /*03d0*/ 	.word	index@(_ZN7cutlass13device_kernelIN5flash19enable_sm80_to_sm89INS1_16FlashAttnFwdSm80INS1_25CollectiveMainloopFwdSm80ILi8ELi1ELb0EN4cute5tupleIJNS5_1CILi128EEENS7_ILi32EEENS7_ILi256EEEEEELi256ENS_6half_tEfNS_4arch4Sm80ELb0ELb1ELb1ELb1ELb1ELb1ELb1ELb0EEENS1_21CollectiveEpilogueFwdINS6_IJS8_SA_S9_EEENS6_IJNS7_ILi1EEESI_SI_EEESC_SE_Li256ELb1ELb1ELb0ELb0EEENS1_19SingleTileSchedulerILb1ELb0ELb1ELi128EEEEEEEEEvNT_6ParamsE)
        /*03d4*/ 	.word	0x00000000


	//----- nvinfo : EIATTR_REGCOUNT
	.align		4
.L_174:
        /*03d8*/ 	.byte	0x04, 0x2f
        /*03da*/ 	.short	(.L_176 - .L_175)
	.align		4
.L_175:
        /*03dc*/ 	.word	index@(_ZN7cutlass13device_kernelIN5flash19enable_sm80_to_sm89INS1_16FlashAttnFwdSm80INS1_25CollectiveMainloopFwdSm80ILi8ELi1ELb1EN4cute5tupleIJNS5_1CILi128EEENS7_ILi48EEENS7_ILi256EEEEEELi256ENS_6half_tEfNS_4arch4Sm80ELb0ELb1ELb1ELb1ELb1ELb0ELb1ELb0EEENS1_21CollectiveEpilogueFwdINS6_IJS8_SA_S9_EEENS6_IJNS7_ILi1EEESI_SI_EEESC_SE_Li256ELb1ELb1ELb0ELb0EEENS1_19SingleTileSchedulerILb1ELb0ELb1ELi128EEEEEEEEEvNT_6ParamsE)
        /*03e0*/ 	.word	0x000000ff


	//----- nvinfo : EIATTR_FRAME_SIZE
	.align		4
.L_176:
        /*03e4*/ 	.byte	0x04, 0x11
        /*03e6*/ 	.short	(.L_178 - .L_177)
	.align		4
.L_177:
        /*03e8*/ 	.word	index@($__internal_1_$__cuda_sm70_shflsync_idx_p)
        /*03ec*/ 	.word	0x00000000


	//----- nvinfo : EIATTR_FRAME_SIZE
	.align		4
.L_178:
        /*03f0*/ 	.byte	0x04, 0x11
        /*03f2*/ 	.short	(.L_180 - .L_179)
	.align		4
.L_179:
        /*03f4*/ 	.word	index@(_ZN7cutlass13device_kernelIN5flash19enable_sm80_to_sm89INS1_16FlashAttnFwdSm80INS1_25CollectiveMainloopFwdSm80ILi8ELi1ELb1EN4cute5tupleIJNS5_1CILi128EEENS7_ILi48EEENS7_ILi256EEEEEELi256ENS_6half_tEfNS_4arch4Sm80ELb0ELb1ELb1ELb1ELb1ELb0ELb1ELb0EEENS1_21CollectiveEpilogueFwdINS6_IJS8_SA_S9_EEENS6_IJNS7_ILi1EEESI_SI_EEESC_SE_Li256ELb1ELb1ELb0ELb0EEENS1_19SingleTileSchedulerILb1ELb0ELb1ELi128EEEEEEEEEvNT_6ParamsE)
        /*03f8*/ 	.word	0x00000068


	//----- nvinfo : EIATTR_REGCOUNT
	.align		4
.L_180:
        /*03fc*/ 	.byte	0x04, 0x2f
        /*03fe*/ 	.short	(.L_182 - .L_181)
	.align		4
.L_181:
        /*0400*/ 	.word	index@(_ZN7cutlass13device_kernelIN5flash19enable_sm80_to_sm89INS1_16FlashAttnFwdSm80INS1_25CollectiveMainloopFwdSm80ILi8ELi1ELb1EN4cute5tupleIJNS5_1CILi128EEENS7_ILi48EEENS7_ILi256EEEEEELi256ENS_6half_tEfNS_4arch4Sm80ELb0ELb1ELb1ELb0ELb1ELb0ELb1ELb0EEENS1_21CollectiveEpilogueFwdINS6_IJS8_SA_S9_EEENS6_IJNS7_ILi1EEESI_SI_EEESC_SE_Li256ELb0ELb1ELb0ELb0EEENS1_19SingleTileSchedulerILb0ELb0ELb1ELi128EEEEEEEEEvNT_6ParamsE)
        /*0404*/ 	.word	0x000000ff


	//----- nvinfo : EIATTR_FRAME_SIZE
	.align		4
.L_182:
        /*0408*/ 	.byte	0x04, 0x11
        /*040a*/ 	.short	(.L_184 - .L_183)
	.align		4
.L_183:
        /*040c*/ 	.word	index@($__internal_0_$__cuda_sm70_shflsync_idx_p)
        /*0410*/ 	.word	0x00000000


	//----- nvinfo : EIATTR_FRAME_SIZE
	.align		4
.L_184:
        /*0414*/ 	.byte	0x04, 0x11
        /*0416*/ 	.short	(.L_186 - .L_185)
	.align		4
.L_185:
        /*0418*/ 	.word	index@(_ZN7cutlass13device_kernelIN5flash19enable_sm80_to_sm89INS1_16FlashAttnFwdSm80INS1_25CollectiveMainloopFwdSm80ILi8ELi1ELb1EN4cute5tupleIJNS5_1CILi128EEENS7_ILi48EEENS7_ILi256EEEEEELi256ENS_6half_tEfNS_4arch4Sm80ELb0ELb1ELb1ELb0ELb1ELb0ELb1ELb0EEENS1_21CollectiveEpilogueFwdINS6_IJS8_SA_S9_EEENS6_IJNS7_ILi1EEESI_SI_EEESC_SE_Li256ELb0ELb1ELb0ELb0EEENS1_19SingleTileSchedulerILb0ELb0ELb1ELi128EEEEEEEEEvNT_6ParamsE)
        /*041c*/ 	.word	0x00000068


	//----- nvinfo : EIATTR_REGCOUNT
	.align		4
.L_186:
        /*0420*/ 	.byte	0x04, 0x2f
        /*0422*/ 	.short	(.L_188 - .L_187)
	.align		4
.L_187:
        /*0424*/ 	.word	index@(_ZN7cutlass13device_kernelIN5flash19enable_sm80_to_sm89INS1_16FlashAttnFwdSm80INS1_25CollectiveMainloopFwdSm80ILi8ELi1ELb0EN4cute5tupleIJNS5_1CILi128EEENS7_ILi32EEENS7_ILi256EEEEEELi256ENS_6half_tEfNS_4arch4Sm80ELb0ELb0ELb1ELb1ELb1ELb1ELb1ELb0EEENS1_21CollectiveEpilogueFwdINS6_IJS8_SA_S9_EEENS6_IJNS7_ILi1EEESI_SI_EEESC_SE_Li256ELb1ELb1ELb0ELb0EEENS1_19SingleTileSchedulerILb1ELb0ELb1ELi128EEEEEEEEEvNT_6ParamsE)
        /*0428*/ 	.word	0x000000f8


	//----- nvinfo : EIATTR_FRAME_SIZE
	.align		4
.L_188:
        /*042c*/ 	.byte	0x04, 0x11
        /*042e*/ 	.short	(.L_190 - .L_189)
	.align		4
.L_189:
        /*0430*/ 	.word	index@(_ZN7cutlass13device_kernelIN5flash19enable_sm80_to_sm89INS1_16FlashAttnFwdSm80INS1_25CollectiveMainloopFwdSm80ILi8ELi1ELb0EN4cute5tupleIJNS5_1CILi128EEENS7_ILi32EEENS7_ILi256EEEEEELi256ENS_6half_tEfNS_4arch4Sm80ELb0ELb0ELb1ELb1ELb1ELb1ELb1ELb0EEENS1_21CollectiveEpilogueFwdINS6_IJS8_SA_S9_EEENS6_IJNS7_ILi1EEESI_SI_EEESC_SE_Li256ELb1ELb1ELb0ELb0EEENS1_19SingleTileSchedulerILb1ELb0ELb1ELi128EEEEEEEEEvNT_6ParamsE)
        /*0434*/ 	.word	0x00000000


	//----- nvinfo : EIATTR_REGCOUNT
	.align		4
.L_190:
        /*0438*/ 	.byte	0x04, 0x2f
        /*043a*/ 	.short	(.L_192 - .L_191)
	.align		4
.L_191:
        /*043c*/ 	.word	index@(_ZN7cutlass13device_kernelIN5flash19enable_sm80_to_sm89INS1_16FlashAttnFwdSm80INS1_25CollectiveMainloopFwdSm80ILi8ELi1ELb1EN4cute5tupleIJNS5_1CILi128EEENS7_ILi64EEENS7_ILi256EEEEEELi256ENS_6half_tEfNS_4arch4Sm80ELb0ELb0ELb1ELb1ELb1ELb0ELb1ELb0EEENS1_21CollectiveEpilogueFwdINS6_IJS8_SA_S9_EEENS6_IJNS7_ILi1EEESI_SI_EEESC_SE_Li256ELb1ELb1ELb0ELb0EEENS1_19SingleTileSchedulerILb1ELb0ELb1ELi128EEEEEEEEEvNT_6ParamsE)
        /*0440*/ 	.word	0x000000ff


	//----- nvinfo : EIATTR_FRAME_SIZE
	.align		4
.L_192:
        /*0444*/ 	.byte	0x04, 0x11
        /*0446*/ 	.short	(.L_194 - .L_193)
	.align		4
.L_193:
        /*0448*/ 	.word	index@(_ZN7cutlass13device_kernelIN5flash19enable_sm80_to_sm89INS1_16FlashAttnFwdSm80INS1_25CollectiveMainloopFwdSm80ILi8ELi1ELb1EN4cute5tupleIJNS5_1CILi128EEENS7_ILi64EEENS7_ILi256EEEEEELi256ENS_6half_tEfNS_4arch4Sm80ELb0ELb0ELb1ELb1ELb1ELb0ELb1ELb0EEENS1_21CollectiveEpilogueFwdINS6_IJS8_SA_S9_EEENS6_IJNS7_ILi1EEESI_SI_EEESC_SE_Li256ELb1ELb1ELb0ELb0EEENS1_19SingleTileSchedulerILb1ELb0ELb1ELi128EEEEEEEEEvNT_6ParamsE)
        /*044c*/ 	.word	0x000000a8


	//----- nvinfo : EIATTR_REGCOUNT
	.align		4
.L_194:
        /*0450*/ 	.byte	0x04, 0x2f
        /*0452*/ 	.short	(.L_196 - .L_195)
	.align		4
.L_195:
        /*0454*/ 	.word	index@(_ZN7cutlass13device_kernelIN5flash19enable_sm80_to_sm89INS1_16FlashAttnFwdSm80INS1_25CollectiveMainloopFwdSm80ILi8ELi1ELb1EN4cute5tupleIJNS5_1CILi128EEENS7_ILi64EEENS7_ILi256EEEEEELi256ENS_6half_tEfNS_4arch4Sm80ELb0ELb0ELb1ELb0ELb1ELb0ELb1ELb0EEENS1_21CollectiveEpilogueFwdINS6_IJS8_SA_S9_EEENS6_IJNS7_ILi1EEESI_SI_EEESC_SE_Li256ELb0ELb1ELb0ELb0EEENS1_19SingleTileSchedulerILb0ELb0ELb1ELi128EEEEEEEEEvNT_6ParamsE)
        /*0458*/ 	.word	0x000000ff


	//----- nvinfo : EIATTR_FRAME_SIZE
	.align		4
.L_196:
        /*045c*/ 	.byte	0x04, 0x11
        /*045e*/ 	.short	(.L_198 - .L_197)
	.align		4
.L_197:
        /*0460*/ 	.word	index@(_ZN7cutlass13device_kernelIN5flash19enable_sm80_to_sm89INS1_16FlashAttnFwdSm80INS1_25CollectiveMainloopFwdSm80ILi8ELi1ELb1EN4cute5tupleIJNS5_1CILi128EEENS7_ILi64EEENS7_ILi256EEEEEELi256ENS_6half_tEfNS_4arch4Sm80ELb0ELb0ELb1ELb0ELb1ELb0ELb1ELb0EEENS1_21CollectiveEpilogueFwdINS6_IJS8_SA_S9_EEENS6_IJNS7_ILi1EEESI_SI_EEESC_SE_Li256ELb0ELb1ELb0ELb0EEENS1_19SingleTileSchedulerILb0ELb0ELb1ELi128EEEEEEEEEvNT_6ParamsE)
        /*0464*/ 	.word	0x000000c0


	//----- nvinfo : EIATTR_MIN_STACK_SIZE
	.align		4
.L_198:
        /*0468*/ 	.byte	0x04, 0x12
        /*046a*/ 	.short	(.L_200 - .L_199)
	.align		4
.L_199:
        /*046c*/ 	.word	index@(_ZN7cutlass13device_kernelIN5flash19enable_sm80_to_sm89INS1_16FlashAttnFwdSm80INS1_25CollectiveMainloopFwdSm80ILi8ELi1ELb1EN4cute5tupleIJNS5_1CILi128EEENS7_ILi64EEENS7_ILi256EEEEEELi256ENS_6half_tEfNS_4arch4Sm80ELb0ELb0ELb1ELb0ELb1ELb0ELb1ELb0EEENS1_21CollectiveEpilogueFwdINS6_IJS8_SA_S9_EEENS6_IJNS7_ILi1EEESI_SI_EEESC_SE_Li256ELb0ELb1ELb0ELb0EEENS1_19SingleTileSchedulerILb0ELb0ELb1ELi128EEEEEEEEEvNT_6ParamsE)
        /*0470*/ 	.word	0x000000c0


	//----- nvinfo : EIATTR_MIN_STACK_SIZE
	.align		4
.L_200:
        /*0474*/ 	.byte	0x04, 0x12
        /*0476*/ 	.short	(.L_202 - .L_201)
	.align		4
.L_201:
        /*0478*/ 	.word	index@(_ZN7cutlass13device_kernelIN5flash19enable_sm80_to_sm89INS1_16FlashAttnFwdSm80INS1_25CollectiveMainloopFwdSm80ILi8ELi1ELb1EN4cute5tupleIJNS5_1CILi128EEENS7_ILi64EEENS7_ILi256EEEEEELi256ENS_6half_tEfNS_4arch4Sm80ELb0ELb0ELb1ELb1ELb1ELb0ELb1ELb0EEENS1_21CollectiveEpilogueFwdINS6_IJS8_SA_S9_EEENS6_IJNS7_ILi1EEESI_SI_EEESC_SE_Li256ELb1ELb1ELb0ELb0EEENS1_19SingleTileSchedulerILb1ELb0ELb1ELi128EEEEEEEEEvNT_6ParamsE)
        /*047c*/ 	.word	0x000000a8


	//----- nvinfo : EIATTR_MIN_STACK_SIZE
	.align		4
.L_202:
        /*0480*/ 	.byte	0x04, 0x12
        /*0482*/ 	.short	(.L_204 - .L_203)
	.align		4
.L_203:
        /*0484*/ 	.word	index@(_ZN7cutlass13device_kernelIN5flash19enable_sm80_to_sm89INS1_16FlashAttnFwdSm80INS1_25CollectiveMainloopFwdSm80ILi8ELi1ELb0EN4cute5tupleIJNS5_1CILi128EEENS7_ILi32EEENS7_ILi256EEEEEELi256ENS_6half_tEfNS_4arch4Sm80ELb0ELb0ELb1ELb1ELb1ELb1ELb1ELb0EEENS1_21CollectiveEpilogueFwdINS6_IJS8_SA_S9_EEENS6_IJNS7_ILi1EEESI_SI_EEESC_SE_Li256ELb1ELb1ELb0ELb0EEENS1_19SingleTileSchedulerILb1ELb0ELb1ELi128EEEEEEEEEvNT_6ParamsE)
        /*0488*/ 	.word	0x00000000


	//----- nvinfo : EIATTR_MIN_STACK_SIZE
	.align		4
.L_204:
        /*048c*/ 	.byte	0x04, 0x12
        /*048e*/ 	.short	(.L_206 - .L_205)
	.align		4
.L_205:
        /*0490*/ 	.word	index@(_ZN7cutlass13device_kernelIN5flash19enable_sm80_to_sm89INS1_16FlashAttnFwdSm80INS1_25CollectiveMainloopFwdSm80ILi8ELi1ELb1EN4cute5tupleIJNS5_1CILi128EEENS7_ILi48EEENS7_ILi256EEEEEELi256ENS_6half_tEfNS_4arch4Sm80ELb0ELb1ELb1ELb0ELb1ELb0ELb1ELb0EEENS1_21CollectiveEpilogueFwdINS6_IJS8_SA_S9_EEENS6_IJNS7_ILi1EEESI_SI_EEESC_SE_Li256ELb0ELb1ELb0ELb0EEENS1_19SingleTileSchedulerILb0ELb0ELb1ELi128EEEEEEEEEvNT_6ParamsE)
        /*0494*/ 	.word	0x00000068


	//----- nvinfo : EIATTR_MIN_STACK_SIZE
	.align		4
.L_206:
        /*0498*/ 	.byte	0x04, 0x12
        /*049a*/ 	.short	(.L_208 - .L_207)
	.align		4
.L_207:
        /*049c*/ 	.word	index@(_ZN7cutlass13device_kernelIN5flash19enable_sm80_to_sm89INS1_16FlashAttnFwdSm80INS1_25CollectiveMainloopFwdSm80ILi8ELi1ELb1EN4cute5tupleIJNS5_1CILi128EEENS7_ILi48EEENS7_ILi256EEEEEELi256ENS_6half_tEfNS_4arch4Sm80ELb0ELb1ELb1ELb1ELb1ELb0ELb1ELb0EEENS1_21CollectiveEpilogueFwdINS6_IJS8_SA_S9_EEENS6_IJNS7_ILi1EEESI_SI_EEESC_SE_Li256ELb1ELb1ELb0ELb0EEENS1_19SingleTileSchedulerILb1ELb0ELb1ELi128EEEEEEEEEvNT_6ParamsE)
        /*04a0*/ 	.word	0x00000068


	//----- nvinfo : EIATTR_MIN_STACK_SIZE
	.align		4
.L_208:
        /*04a4*/ 	.byte	0x04, 0x12
        /*04a6*/ 	.short	(.L_210 - .L_209)
	.align		4
.L_209:
        /*04a8*/ 	.word	index@(_ZN7cutlass13device_kernelIN5flash19enable_sm80_to_sm89INS1_16FlashAttnFwdSm80INS1_25CollectiveMainloopFwdSm80ILi8ELi1ELb0EN4cute5tupleIJNS5_1CILi128EEENS7_ILi32EEENS7_ILi256EEEEEELi256ENS_6half_tEfNS_4arch4Sm80ELb0ELb1ELb1ELb1ELb1ELb1ELb1ELb0EEENS1_21CollectiveEpilogueFwdINS6_IJS8_SA_S9_EEENS6_IJNS7_ILi1EEESI_SI_EEESC_SE_Li256ELb1ELb1ELb0ELb0EEENS1_19SingleTileSchedulerILb1ELb0ELb1ELi128EEEEEEEEEvNT_6ParamsE)
        /*04ac*/ 	.word	0x00000000


	//----- nvinfo : EIATTR_MIN_STACK_SIZE
	.align		4
.L_210:
        /*04b0*/ 	.byte	0x04, 0x12
        /*04b2*/ 	.short	(.L_212 - .L_211)
	.align		4
.L_211:
        /*04b4*/ 	.word	index@(_ZN7cutlass13device_kernelIN5flash19enable_sm80_to_sm89INS1_16FlashAttnFwdSm80INS1_25CollectiveMainloopFwdSm80ILi8ELi1ELb1EN4cute5tupleIJNS5_1CILi128EEENS7_ILi64EEENS7_ILi256EEEEEELi256ENS_6half_tEfNS_4arch4Sm80ELb1ELb0ELb1ELb0ELb1ELb0ELb1ELb0EEENS1_21CollectiveEpilogueFwdINS6_IJS8_SA_S9_EEENS6_IJNS7_ILi1EEESI_SI_EEESC_SE_Li256ELb0ELb1ELb0ELb0EEENS1_30DynamicPersistentTileSchedulerILi256ELi256ELb0ELb1ELb0EEEEEEEEEvNT_6ParamsE)
        /*04b8*/ 	.word	0x00000130


	//----- nvinfo : EIATTR_MIN_STACK_SIZE
	.align		4
.L_212:
        /*04bc*/ 	.byte	0x04, 0x12
        /*04be*/ 	.short	(.L_214 - .L_213)
	.align		4
.L_213:
        /*04c0*/ 	.word	index@(_ZN7cutlass13device_kernelIN5flash19enable_sm80_to_sm89INS1_16FlashAttnFwdSm80INS1_25CollectiveMainloopFwdSm80ILi8ELi1ELb1EN4cute5tupleIJNS5_1CILi128EEENS7_ILi64EEENS7_ILi256EEEEEELi256ENS_6half_tEfNS_4arch4Sm80ELb1ELb0ELb1ELb1ELb1ELb0ELb1ELb0EEENS1_21CollectiveEpilogueFwdINS6_IJS8_SA_S9_EEENS6_IJNS7_ILi1EEESI_SI_EEESC_SE_Li256ELb1ELb1ELb0ELb0EEENS1_19SingleTileSchedulerILb1ELb0ELb1ELi128EEEEEEEEEvNT_6ParamsE)
        /*04c4*/ 	.word	0x00000108


	//----- nvinfo : EIATTR_MIN_STACK_SIZE
	.align		4
.L_214:
        /*04c8*/ 	.byte	0x04, 0x12
        /*04ca*/ 	.short	(.L_216 - .L_215)
	.align		4
.L_215:
        /*04cc*/ 	.word	index@(_ZN7cutlass13device_kernelIN5flash19enable_sm80_to_sm89INS1_16FlashAttnFwdSm80INS1_25CollectiveMainloopFwdSm80ILi8ELi1ELb0EN4cute5tupleIJNS5_1CILi128EEENS7_ILi32EEENS7_ILi256EEEEEELi256ENS_6half_tEfNS_4arch4Sm80ELb1ELb0ELb1ELb1ELb1ELb1ELb1ELb0EEENS1_21CollectiveEpilogueFwdINS6_IJS8_SA_S9_EEENS6_IJNS7_ILi1EEESI_SI_EEESC_SE_Li256ELb1ELb1ELb0ELb0EEENS1_19SingleTileSchedulerILb1ELb0ELb1ELi128EEEEEEEEEvNT_6ParamsE)
        /*04d0*/ 	.word	0x00000000


	//----- nvinfo : EIATTR_MIN_STACK_SIZE
	.align		4
.L_216:
        /*04d4*/ 	.byte	0x04, 0x12
        /*04d6*/ 	.short	(.L_218 - .L_217)
	.align		4
.L_217:
        /*04d8*/ 	.word	index@(_ZN7cutlass13device_kernelIN5flash19enable_sm80_to_sm89INS1_16FlashAttnFwdSm80INS1_25CollectiveMainloopFwdSm80ILi8ELi1ELb0EN4cute5tupleIJNS5_1CILi128EEENS7_ILi96EEENS7_ILi256EEEEEELi256ENS_6half_tEfNS_4arch4Sm80ELb0ELb0ELb1ELb0ELb1ELb0ELb1ELb0EEENS1_21CollectiveEpilogueFwdINS6_IJS8_SA_S9_EEENS6_IJNS7_ILi1EEESI_SI_EEESC_SE_Li256ELb0ELb1ELb0ELb0EEENS1_19SingleTileSchedulerILb0ELb0ELb1ELi128EEEEEEEEEvNT_6ParamsE)
        /*04dc*/ 	.word	0x00000090


	//----- nvinfo : EIATTR_MIN_STACK_SIZE
	.align		4
.L_218:
        /*04e0*/ 	.byte	0x04, 0x12
        /*04e2*/ 	.short	(.L_220 - .L_219)
	.align		4
.L_219:
        /*04e4*/ 	.word	index@(_ZN7cutlass13device_kernelIN5flash19enable_sm80_to_sm89INS1_16FlashAttnFwdSm80INS1_25CollectiveMainloopFwdSm80ILi8ELi1ELb0EN4cute5tupleIJNS5_1CILi128EEENS7_ILi96EEENS7_ILi256EEEEEELi256ENS_6half_tEfNS_4arch4Sm80ELb0ELb0ELb1ELb1ELb1ELb0ELb1ELb0EEENS1_21CollectiveEpilogueFwdINS6_IJS8_SA_S9_EEENS6_IJNS7_ILi1EEESI_SI_EEESC_SE_Li256ELb1ELb1ELb0ELb0EEENS1_19SingleTileSchedulerILb1ELb0ELb1ELi128EEEEEEEEEvNT_6ParamsE)
        /*04e8*/ 	.word	0x00000060


	//----- nvinfo : EIATTR_MIN_STACK_SIZE
	.align		4
.L_220:
        /*04ec*/ 	.byte	0x04, 0x12
        /*04ee*/ 	.short	(.L_222 - .L_221)
	.align		4
.L_221:
        /*04f0*/ 	.word	index@(_ZN7cutlass13device_kernelIN5flash19enable_sm80_to_sm89INS1_16FlashAttnFwdSm80INS1_25CollectiveMainloopFwdSm80ILi8ELi1ELb0EN4cute5tupleIJNS5_1CILi128EEENS7_ILi48EEENS7_ILi256EEEEEELi256ENS_6half_tEfNS_4arch4Sm80ELb0ELb0ELb1ELb1ELb1ELb1ELb1ELb0EEENS1_21CollectiveEpilogueFwdINS6_IJS8_SA_S9_EEENS6_IJNS7_ILi1EEESI_SI_EEESC_SE_Li256ELb1ELb1ELb0ELb0EEENS1_19SingleTileSchedulerILb1ELb0ELb1ELi128EEEEEEEEEvNT_6ParamsE)
        /*04f4*/ 	.word	0x00000000


	//----- nvinfo : EIATTR_MIN_STACK_SIZE
	.align		4
.L_222:
        /*04f8*/ 	.byte	0x04, 0x12
        /*04fa*/ 	.short	(.L_224 - .L_223)
	.align		4
.L_223:
        /*04fc*/ 	.word	index@(_ZN7cutlass13device_kernelIN5flash19enable_sm80_to_sm89INS1_16FlashAttnFwdSm80INS1_25CollectiveMainloopFwdSm80ILi8ELi1ELb0EN4cute5tupleIJNS5_1CILi128EEENS7_ILi64EEENS7_ILi256EEEEEELi256ENS_6half_tEfNS_4arch4Sm80ELb0ELb1ELb1ELb0ELb1ELb0ELb1ELb0EEENS1_21CollectiveEpilogueFwdINS6_IJS8_SA_S9_EEENS6_IJNS7_ILi1EEESI_SI_EEESC_SE_Li256ELb0ELb1ELb0ELb0EEENS1_19SingleTileSchedulerILb0ELb0ELb1ELi128EEEEEEEEEvNT_6ParamsE)
        /*0500*/ 	.word	0x00000030


	//----- nvinfo : EIATTR_MIN_STACK_SIZE
	.align		4
.L_224:
        /*0504*/ 	.byte	0x04, 0x12
        /*0506*/ 	.short	(.L_226 - .L_225)
	.align		4
.L_225:
        /*0508*/ 	.word	index@(_ZN7cutlass13device_kernelIN5flash19enable_sm80_to_sm89INS1_16FlashAttnFwdSm80INS1_25CollectiveMainloopFwdSm80ILi8ELi1ELb0EN4cute5tupleIJNS5_1CILi128EEENS7_ILi64EEENS7_ILi256EEEEEELi256ENS_6half_tEfNS_4arch4Sm80ELb0ELb1ELb1ELb1ELb1ELb0ELb1ELb0EEENS1_21CollectiveEpilogueFwdINS6_IJS8_SA_S9_EEENS6_IJNS7_ILi1EEESI_SI_EEESC_SE_Li256ELb1ELb1ELb0ELb0EEENS1_19SingleTileSchedulerILb1ELb0ELb1ELi128EEEEEEEEEvNT_6ParamsE)
        /*050c*/ 	.word	0x00000038


	//----- nvinfo : EIATTR_MIN_STACK_SIZE
	.align		4
.L_226:
        /*0510*/ 	.byte	0x04, 0x12
        /*0512*/ 	.short	(.L_228 - .L_227)
	.align		4
.L_227:
        /*0514*/ 	.word	index@(_ZN7cutlass13device_kernelIN5flash19enable_sm80_to_sm89INS1_16FlashAttnFwdSm80INS1_25CollectiveMainloopFwdSm80ILi8ELi1ELb0EN4cute5tupleIJNS5_1CILi128EEENS7_ILi48EEENS7_ILi256EEEEEELi256ENS_6half_tEfNS_4arch4Sm80ELb0ELb1ELb1ELb1ELb1ELb1ELb1ELb0EEENS1_21CollectiveEpilogueFwdINS6_IJS8_SA_S9_EEENS6_IJNS7_ILi1EEESI_SI_EEESC_SE_Li256ELb1ELb1ELb0ELb0EEENS1_19SingleTileSchedulerILb1ELb0ELb1ELi128EEEEEEEEEvNT_6ParamsE)
        /*0518*/ 	.word	0x00000078


	//----- nvinfo : EIATTR_MIN_STACK_SIZE
	.align		4
.L_228:
        /*051c*/ 	.byte	0x04, 0x12
        /*051e*/ 	.short	(.L_230 - .L_229)
	.align		4
.L_229:
        /*0520*/ 	.word	index@(_ZN7cutlass13device_kernelIN5flash19enable_sm80_to_sm89INS1_16FlashAttnFwdSm80INS1_25CollectiveMainloopFwdSm80ILi8ELi1ELb0EN4cute5tupleIJNS5_1CILi128EEENS7_ILi96EEENS7_ILi256EEEEEELi256ENS_6half_tEfNS_4arch4Sm80ELb1ELb0ELb1ELb0ELb1ELb0ELb1ELb0EEENS1_21CollectiveEpilogueFwdINS6_IJS8_SA_S9_EEENS6_IJNS7_ILi1EEESI_SI_EEESC_SE_Li256ELb0ELb1ELb0ELb0EEENS1_30DynamicPersistentTileSchedulerILi256ELi256ELb0ELb1ELb0EEEEEEEEEvNT_6ParamsE)
        /*0524*/ 	.word	0x00000088


	//----- nvinfo : EIATTR_MIN_STACK_SIZE
	.align		4
.L_230:
        /*0528*/ 	.byte	0x04, 0x12
        /*052a*/ 	.short	(.L_232 - .L_231)
	.align		4
.L_231:
        /*052c*/ 	.word	index@(_ZN7cutlass13device_kernelIN5flash19enable_sm80_to_sm89INS1_16FlashAttnFwdSm80INS1_25CollectiveMainloopFwdSm80ILi8ELi1ELb0EN4cute5tupleIJNS5_1CILi128EEENS7_ILi96EEENS7_ILi256EEEEEELi256ENS_6half_tEfNS_4arch4Sm80ELb1ELb0ELb1ELb1ELb1ELb0ELb1ELb0EEENS1_21CollectiveEpilogueFwdINS6_IJS8_SA_S9_EEENS6_IJNS7_ILi1EEESI_SI_EEESC_SE_Li256ELb1ELb1ELb0ELb0EEENS1_19SingleTileSchedulerILb1ELb0ELb1ELi128EEEEEEEEEvNT_6ParamsE)
        /*0530*/ 	.word	0x00000070


	//----- nvinfo : EIATTR_MIN_STACK_SIZE
	.align		4
.L_232:
        /*0534*/ 	.byte	0x04, 0x12
        /*0536*/ 	.short	(.L_234 - .L_233)
	.align		4
.L_233:
        /*0538*/ 	.word	index@(_ZN7cutlass13device_kernelIN5flash19enable_sm80_to_sm89INS1_16FlashAttnFwdSm80INS1_25CollectiveMainloopFwdSm80ILi8ELi1ELb0EN4cute5tupleIJNS5_1CILi128EEENS7_ILi48EEENS7_ILi256EEEEEELi256ENS_6half_tEfNS_4arch4Sm80ELb1ELb0ELb1ELb1ELb1ELb1ELb1ELb0EEENS1_21CollectiveEpilogueFwdINS6_IJS8_SA_S9_EEENS6_IJNS7_ILi1EEESI_SI_EEESC_SE_Li256ELb1ELb1ELb0ELb0EEENS1_19SingleTileSchedulerILb1ELb0ELb1ELi128EEEEEEEEEvNT_6ParamsE)
        /*053c*/ 	.word	0x00000000


	//----- nvinfo : EIATTR_MIN_STACK_SIZE
	.align		4
.L_234:
        /*0540*/ 	.byte	0x04, 0x12
        /*0542*/ 	.short	(.L_236 - .L_235)
	.align		4
.L_235:
        /*0544*/ 	.word	index@(_ZN7cutlass13device_kernelIN5flash19enable_sm80_to_sm89INS1_16FlashAttnFwdSm80INS1_25CollectiveMainloopFwdSm80ILi8ELi1ELb1EN4cute5tupleIJNS5_1CILi128EEENS7_ILi64EEENS7_ILi256EEEEEELi256ENS_6half_tEfNS_4arch4Sm80ELb0ELb0ELb0ELb0ELb1ELb0ELb1ELb0EEENS1_21CollectiveEpilogueFwdINS6_IJS8_SA_S9_EEENS6_IJNS7_ILi1EEESI_SI_EEESC_SE_Li256ELb0ELb1ELb0ELb0EEENS1_19SingleTileSchedulerILb0ELb0ELb1ELi128EEEEEEEEEvNT_6ParamsE)
        /*0548*/ 	.word	0x000000b0


	//----- nvinfo : EIATTR_MIN_STACK_SIZE
	.align		4
.L_236:
        /*054c*/ 	.byte	0x04, 0x12
        /*054e*/ 	.short	(.L_238 - .L_237)
	.align		4
.L_237:
        /*0550*/ 	.word	index@(_ZN7cutlass13device_kernelIN5flash19enable_sm80_to_sm89INS1_16FlashAttnFwdSm80INS1_25CollectiveMainloopFwdSm80ILi8ELi1ELb1EN4cute5tupleIJNS5_1CILi128EEENS7_ILi64EEENS7_ILi256EEEEEELi256ENS_6half_tEfNS_4arch4Sm80ELb0ELb0ELb0ELb1ELb1ELb0ELb1ELb0EEENS1_21CollectiveEpilogueFwdINS6_IJS8_SA_S9_EEENS6_IJNS7_ILi1EEESI_SI_EEESC_SE_Li256ELb1ELb1ELb0ELb0EEENS1_19SingleTileSchedulerILb1ELb0ELb1ELi128EEEEEEEEEvNT_6ParamsE)
        /*0554*/ 	.word	0x00000098


	//----- nvinfo : EIATTR_MIN_STACK_SIZE
	.align		4
.L_238:
        /*0558*/ 	.byte	0x04, 0x12
        /*055a*/ 	.short	(.L_240 - .L_239)
	.align		4
.L_239:
        /*055c*/ 	.word	index@(_ZN7cutlass13device_kernelIN5flash19enable_sm80_to_sm89INS1_16FlashAttnFwdSm80INS1_25CollectiveMainloopFwdSm80ILi8ELi1ELb0EN4cute5tupleIJNS5_1CILi128EEENS7_ILi32EEENS7_ILi256EEEEEELi256ENS_6half_tEfNS_4arch4Sm80ELb0ELb0ELb0ELb1ELb1ELb1ELb1ELb0EEENS1_21CollectiveEpilogueFwdINS6_IJS8_SA_S9_EEENS6_IJNS7_ILi1EEESI_SI_EEESC_SE_Li256ELb1ELb1ELb0ELb0EEENS1_19SingleTileSchedulerILb1ELb0ELb1ELi128EEEEEEEEEvNT_6ParamsE)
        /*0560*/ 	.word	0x00000000


	//----- nvinfo : EIATTR_MIN_STACK_SIZE
	.align		4
.L_240:
        /*0564*/ 	.byte	0x04, 0x12
        /*0566*/ 	.short	(.L_242 - .L_241)
	.align		4
.L_241:
        /*0568*/ 	.word	index@(_ZN7cutlass13device_kernelIN5flash19enable_sm80_to_sm89INS1_16FlashAttnFwdSm80INS1_25CollectiveMainloopFwdSm80ILi8ELi1ELb1EN4cute5tupleIJNS5_1CILi128EEENS7_ILi48EEENS7_ILi256EEEEEELi256ENS_6half_tEfNS_4arch4Sm80ELb0ELb1ELb0ELb0ELb1ELb0ELb1ELb0EEENS1_21CollectiveEpilogueFwdINS6_IJS8_SA_S9_EEENS6_IJNS7_ILi1EEESI_SI_EEESC_SE_Li256ELb0ELb1ELb0ELb0EEENS1_19SingleTileSchedulerILb0ELb0ELb1ELi128EEEEEEEEEvNT_6ParamsE)
        /*056c*/ 	.word	0x00000080


	//----- nvinfo : EIATTR_MIN_STACK_SIZE
	.align		4
.L_242:
        /*0570*/ 	.byte	0x04, 0x12
        /*0572*/ 	.short	(.L_244 - .L_243)
	.align		4
.L_243:
        /*0574*/ 	.word	index@(_ZN7cutlass13device_kernelIN5flash19enable_sm80_to_sm89INS1_16FlashAttnFwdSm80INS1_25CollectiveMainloopFwdSm80ILi8ELi1ELb1EN4cute5tupleIJNS5_1CILi128EEENS7_ILi48EEENS7_ILi256EEEEEELi256ENS_6half_tEfNS_4arch4Sm80ELb0ELb1ELb0ELb1ELb1ELb0ELb1ELb0EEENS1_21CollectiveEpilogueFwdINS6_IJS8_SA_S9_EEENS6_IJNS7_ILi1EEESI_SI_EEESC_SE_Li256ELb1ELb1ELb0ELb0EEENS1_19SingleTileSchedulerILb1ELb0ELb1ELi128EEEEEEEEEvNT_6ParamsE)
        /*0578*/ 	.word	0x00000080


	//----- nvinfo : EIATTR_MIN_STACK_SIZE
	.align		4
.L_244:
        /*057c*/ 	.byte	0x04, 0x12
        /*057e*/ 	.short	(.L_246 - .L_245)
	.align		4
.L_245:
        /*0580*/ 	.word	index@(_ZN7cutlass13device_kernelIN5flash19enable_sm80_to_sm89INS1_16FlashAttnFwdSm80INS1_25CollectiveMainloopFwdSm80ILi8ELi1ELb0EN4cute5tupleIJNS5_1CILi128EEENS7_ILi32EEENS7_ILi256EEEEEELi256ENS_6half_tEfNS_4arch4Sm80ELb0ELb1ELb0ELb1ELb1ELb1ELb1ELb0EEENS1_21CollectiveEpilogueFwdINS6_IJS8_SA_S9_EEENS6_IJNS7_ILi1EEESI_SI_EEESC_SE_Li256ELb1ELb1ELb0ELb0EEENS1_19SingleTileSchedulerILb1ELb0ELb1ELi128EEEEEEEEEvNT_6ParamsE)
        /*0584*/ 	.word	0x00000000


	//----- nvinfo : EIATTR_MIN_STACK_SIZE
	.align		4
.L_246:
        /*0588*/ 	.byte	0x04, 0x12
        /*058a*/ 	.short	(.L_248 - .L_247)
	.align		4
.L_247:
        /*058c*/ 	.word	index@(_ZN7cutlass13device_kernelIN5flash19enable_sm80_to_sm89INS1_16FlashAttnFwdSm80INS1_25CollectiveMainloopFwdSm80ILi8ELi1ELb1EN4cute5tupleIJNS5_1CILi128EEENS7_ILi64EEENS7_ILi256EEEEEELi256ENS_6half_tEfNS_4arch4Sm80ELb1ELb0ELb0ELb0ELb1ELb0ELb1ELb0EEENS1_21CollectiveEpilogueFwdINS6_IJS8_SA_S9_EEENS6_IJNS7_ILi1EEESI_SI_EEESC_SE_Li256ELb0ELb1ELb0ELb0EEENS1_30DynamicPersistentTileSchedulerILi256ELi256ELb0ELb1ELb0EEEEEEEEEvNT_6ParamsE)
        /*0590*/ 	.word	0x00000128


	//----- nvinfo : EIATTR_MIN_STACK_SIZE
	.align		4
.L_248:
        /*0594*/ 	.byte	0x04, 0x12
        /*0596*/ 	.short	(.L_250 - .L_249)
	.align		4
.L_249:
        /*0598*/ 	.word	index@(_ZN7cutlass13device_kernelIN5flash19enable_sm80_to_sm89INS1_16FlashAttnFwdSm80INS1_25CollectiveMainloopFwdSm80ILi8ELi1ELb1EN4cute5tupleIJNS5_1CILi128EEENS7_ILi64EEENS7_ILi256EEEEEELi256ENS_6half_tEfNS_4arch4Sm80ELb1ELb0ELb0ELb1ELb1ELb0ELb1ELb0EEENS1_21CollectiveEpilogueFwdINS6_IJS8_SA_S9_EEENS6_IJNS7_ILi1EEESI_SI_EEESC_SE_Li256ELb1ELb1ELb0ELb0EEENS1_19SingleTileSchedulerILb1ELb0ELb1ELi128EEEEEEEEEvNT_6ParamsE)
        /*059c*/ 	.word	0x000000e0


	//----- nvinfo : EIATTR_MIN_STACK_SIZE
	.align		4
.L_250:
        /*05a0*/ 	.byte	0x04, 0x12
        /*05a2*/ 	.short	(.L_252 - .L_251)
	.align		4
.L_251:
        /*05a4*/ 	.word	index@(_ZN7cutlass13device_kernelIN5flash19enable_sm80_to_sm89INS1_16FlashAttnFwdSm80INS1_25CollectiveMainloopFwdSm80ILi8ELi1ELb0EN4cute5tupleIJNS5_1CILi128EEENS7_ILi32EEENS7_ILi256EEEEEELi256ENS_6half_tEfNS_4arch4Sm80ELb1ELb0ELb0ELb1ELb1ELb1ELb1ELb0EEENS1_21CollectiveEpilogueFwdINS6_IJS8_SA_S9_EEENS6_IJNS7_ILi1EEESI_SI_EEESC_SE_Li256ELb1ELb1ELb0ELb0EEENS1_19SingleTileSchedulerILb1ELb0ELb1ELi128EEEEEEEEEvNT_6ParamsE)
        /*05a8*/ 	.word	0x00000000


	//----- nvinfo : EIATTR_MIN_STACK_SIZE
	.align		4
.L_252:
        /*05ac*/ 	.byte	0x04, 0x12
        /*05ae*/ 	.short	(.L_254 - .L_253)
	.align		4
.L_253:
        /*05b0*/ 	.word	index@(_ZN7cutlass13device_kernelIN5flash19enable_sm80_to_sm89INS1_16FlashAttnFwdSm80INS1_25CollectiveMainloopFwdSm80ILi8ELi1ELb0EN4cute5tupleIJNS5_1CILi128EEENS7_ILi96EEENS7_ILi256EEEEEELi256ENS_6half_tEfNS_4arch4Sm80ELb0ELb0ELb0ELb0ELb1ELb0ELb1ELb0EEENS1_21CollectiveEpilogueFwdINS6_IJS8_SA_S9_EEENS6_IJNS7_ILi1EEESI_SI_EEESC_SE_Li256ELb0ELb1ELb0ELb0EEENS1_19SingleTileSchedulerILb0ELb0ELb1ELi128EEEEEEEEEvNT_6ParamsE)
        /*05b4*/ 	.word	0x00000060


	//----- nvinfo : EIATTR_MIN_STACK_SIZE
	.align		4
.L_254:
        /*05b8*/ 	.byte	0x04, 0x12
        /*05ba*/ 	.short	(.L_256 - .L_255)
	.align		4
.L_255:
        /*05bc*/ 	.word	index@(_ZN7cutlass13device_kernelIN5flash19enable_sm80_to_sm89INS1_16FlashAttnFwdSm80INS1_25CollectiveMainloopFwdSm80ILi8ELi1ELb0EN4cute5tupleIJNS5_1CILi128EEENS7_ILi96EEENS7_ILi256EEEEEELi256ENS_6half_tEfNS_4arch4Sm80ELb0ELb0ELb0ELb1ELb1ELb0ELb1ELb0EEENS1_21CollectiveEpilogueFwdINS6_IJS8_SA_S9_EEENS6_IJNS7_ILi1EEESI_SI_EEESC_SE_Li256ELb1ELb1ELb0ELb0EEENS1_19SingleTileSchedulerILb1ELb0ELb1ELi128EEEEEEEEEvNT_6ParamsE)
        /*05c0*/ 	.word	0x00000048


	//----- nvinfo : EIATTR_MIN_STACK_SIZE
	.align		4
.L_256:
        /*05c4*/ 	.byte	0x04, 0x12
        /*05c6*/ 	.short	(.L_258 - .L_257)
	.align		4
.L_257:
        /*05c8*/ 	.word	index@(_ZN7cutlass13device_kernelIN5flash19enable_sm80_to_sm89INS1_16FlashAttnFwdSm80INS1_25CollectiveMainloopFwdSm80ILi8ELi1ELb0EN4cute5tupleIJNS5_1CILi128EEENS7_ILi48EEENS7_ILi256EEEEEELi256ENS_6half_tEfNS_4arch4Sm80ELb0ELb0ELb0ELb1ELb1ELb1ELb1ELb0EEENS1_21CollectiveEpilogueFwdINS6_IJS8_SA_S9_EEENS6_IJNS7_ILi1EEESI_SI_EEESC_SE_Li256ELb1ELb1ELb0ELb0EEENS1_19SingleTileSchedulerILb1ELb0ELb1ELi128EEEEEEEEEvNT_6ParamsE)
        /*05cc*/ 	.word	0x00000000


	//----- nvinfo : EIATTR_MIN_STACK_SIZE
	.align		4
.L_258:
        /*05d0*/ 	.byte	0x04, 0x12
        /*05d2*/ 	.short	(.L_260 - .L_259)
	.align		4
.L_259:
        /*05d4*/ 	.word	index@(_ZN7cutlass13device_kernelIN5flash19enable_sm80_to_sm89INS1_16FlashAttnFwdSm80INS1_25CollectiveMainloopFwdSm80ILi8ELi1ELb0EN4cute5tupleIJNS5_1CILi128EEENS7_ILi64EEENS7_ILi256EEEEEELi256ENS_6half_tEfNS_4arch4Sm80ELb0ELb1ELb0ELb0ELb1ELb0ELb1ELb0EEENS1_21CollectiveEpilogueFwdINS6_IJS8_SA_S9_EEENS6_IJNS7_ILi1EEESI_SI_EEESC_SE_Li256ELb0ELb1ELb0ELb0EEENS1_19SingleTileSchedulerILb0ELb0ELb1ELi128EEEEEEEEEvNT_6ParamsE)
        /*05d8*/ 	.word	0x00000000


	//----- nvinfo : EIATTR_MIN_STACK_SIZE
	.align		4
.L_260:
        /*05dc*/ 	.byte	0x04, 0x12
        /*05de*/ 	.short	(.L_262 - .L_261)
	.align		4
.L_261:
        /*05e0*/ 	.word	index@(_ZN7cutlass13device_kernelIN5flash19enable_sm80_to_sm89INS1_16FlashAttnFwdSm80INS1_25CollectiveMainloopFwdSm80ILi8ELi1ELb0EN4cute5tupleIJNS5_1CILi128EEENS7_ILi64EEENS7_ILi256EEEEEELi256ENS_6half_tEfNS_4arch4Sm80ELb0ELb1ELb0ELb1ELb1ELb0ELb1ELb0EEENS1_21CollectiveEpilogueFwdINS6_IJS8_SA_S9_EEENS6_IJNS7_ILi1EEESI_SI_EEESC_SE_Li256ELb1ELb1ELb0ELb0EEENS1_19SingleTileSchedulerILb1ELb0ELb1ELi128EEEEEEEEEvNT_6ParamsE)
        /*05e4*/ 	.word	0x00000000


	//----- nvinfo : EIATTR_MIN_STACK_SIZE
	.align		4
.L_262:
        /*05e8*/ 	.byte	0x04, 0x12
        /*05ea*/ 	.short	(.L_264 - .L_263)
	.align		4
.L_263:
        /*05ec*/ 	.word	index@(_ZN7cutlass13device_kernelIN5flash19enable_sm80_to_sm89INS1_16FlashAttnFwdSm80INS1_25CollectiveMainloopFwdSm80ILi8ELi1ELb0EN4cute5tupleIJNS5_1CILi128EEENS7_ILi48EEENS7_ILi256EEEEEELi256ENS_6half_tEfNS_4arch4Sm80ELb0ELb1ELb0ELb1ELb1ELb1ELb1ELb0EEENS1_21CollectiveEpilogueFwdINS6_IJS8_SA_S9_EEENS6_IJNS7_ILi1EEESI_SI_EEESC_SE_Li256ELb1ELb1ELb0ELb0EEENS1_19SingleTileSchedulerILb1ELb0ELb1ELi128EEEEEEEEEvNT_6ParamsE)
        /*05f0*/ 	.word	0x00000070


	//----- nvinfo : EIATTR_MIN_STACK_SIZE
	.align		4
.L_264:
        /*05f4*/ 	.byte	0x04, 0x12
        /*05f6*/ 	.short	(.L_266 - .L_265)
	.align		4
.L_265:
        /*05f8*/ 	.word	index@(_ZN7cutlass13device_kernelIN5flash19enable_sm80_to_sm89INS1_16FlashAttnFwdSm80INS1_25CollectiveMainloopFwdSm80ILi8ELi1ELb0EN4cute5tupleIJNS5_1CILi128EEENS7_ILi96EEENS7_ILi256EEEEEELi256ENS_6half_tEfNS_4arch4Sm80ELb1ELb0ELb0ELb0ELb1ELb0ELb1ELb0EEENS1_21CollectiveEpilogueFwdINS6_IJS8_SA_S9_EEENS6_IJNS7_ILi1EEESI_SI_EEESC_SE_Li256ELb0ELb1ELb0ELb0EEENS1_30DynamicPersistentTileSchedulerILi256ELi256ELb0ELb1ELb0EEEEEEEEEvNT_6ParamsE)
        /*05fc*/ 	.word	0x00000088


	//----- nvinfo : EIATTR_MIN_STACK_SIZE
	.align		4
.L_266:
        /*0600*/ 	.byte	0x04, 0x12
        /*0602*/ 	.short	(.L_268 - .L_267)
	.align		4
.L_267:
        /*0604*/ 	.word	index@(_ZN7cutlass13device_kernelIN5flash19enable_sm80_to_sm89INS1_16FlashAttnFwdSm80INS1_25CollectiveMainloopFwdSm80ILi8ELi1ELb0EN4cute5tupleIJNS5_1CILi128EEENS7_ILi96EEENS7_ILi256EEEEEELi256ENS_6half_tEfNS_4arch4Sm80ELb1ELb0ELb0ELb1ELb1ELb0ELb1ELb0EEENS1_21CollectiveEpilogueFwdINS6_IJS8_SA_S9_EEENS6_IJNS7_ILi1EEESI_SI_EEESC_SE_Li256ELb1ELb1ELb0ELb0EEENS1_19SingleTileSchedulerILb1ELb0ELb1ELi128EEEEEEEEEvNT_6ParamsE)
        /*0608*/ 	.word	0x00000088


	//----- nvinfo : EIATTR_MIN_STACK_SIZE
	.align		4
.L_268:
        /*060c*/ 	.byte	0x04, 0x12
        /*060e*/ 	.short	(.L_270 - .L_269)
	.align		4
.L_269:
        /*0610*/ 	.word	index@(_ZN7cutlass13device_kernelIN5flash19enable_sm80_to_sm89INS1_16FlashAttnFwdSm80INS1_25CollectiveMainloopFwdSm80ILi8ELi1ELb0EN4cute5tupleIJNS5_1CILi128EEENS7_ILi48EEENS7_ILi256EEEEEELi256ENS_6half_tEfNS_4arch4Sm80ELb1ELb0ELb0ELb1ELb1ELb1ELb1ELb0EEENS1_21CollectiveEpilogueFwdINS6_IJS8_SA_S9_EEENS6_IJNS7_ILi1EEESI_SI_EEESC_SE_Li256ELb1ELb1ELb0ELb0EEENS1_19SingleTileSchedulerILb1ELb0ELb1ELi128EEEEEEEEEvNT_6ParamsE)
        /*0614*/ 	.word	0x00000000
.L_270:


//--------------------- .nv.info._ZN7cutlass13device_kernelIN5flash19enable_sm80_to_sm89INS1_16FlashAttnFwdSm80INS1_25CollectiveMainloopFwdSm80ILi8ELi1ELb1EN4cute5tupleIJNS5_1CILi128EEENS7_ILi64EEENS7_ILi256EEEEEELi256ENS_6half_tEfNS_4arch4Sm80ELb0ELb0ELb1ELb0ELb1ELb0ELb1ELb0EEENS1_21CollectiveEpilogueFwdINS6_IJS8_SA_S9_EEENS6_IJNS7_ILi1EEESI_SI_EEESC_SE_Li256ELb0ELb1ELb0ELb0EEENS1_19SingleTileSchedulerILb0ELb0ELb1ELi128EEEEEEEEEvNT_6ParamsE --------------------------
	.section	.nv.info._ZN7cutlass13device_kernelIN5flash19enable_sm80_to_sm89INS1_16FlashAttnFwdSm80INS1_25CollectiveMainloopFwdSm80ILi8ELi1ELb1EN4cute5tupleIJNS5_1CILi128EEENS7_ILi64EEENS7_ILi256EEEEEELi256ENS_6half_tEfNS_4arch4Sm80ELb0ELb0ELb1ELb0ELb1ELb0ELb1ELb0EEENS1_21CollectiveEpilogueFwdINS6_IJS8_SA_S9_EEENS6_IJNS7_ILi1EEESI_SI_EEESC_SE_Li256ELb0ELb1ELb0ELb0EEENS1_19SingleTileSchedulerILb0ELb0ELb1ELi128EEEEEEEEEvNT_6ParamsE,"",@"SHT_CUDA_INFO"
	.sectionflags	@""
	.align	4


	//----- nvinfo : EIATTR_CUDA_API_VERSION
	.align		4
        /*0000*/ 	.byte	0x04, 0x37
        /*0002*/ 	.short	(.L_272 - .L_271)
.L_271:
        /*0004*/ 	.word	0x00000082


	//----- nvinfo : EIATTR_SW2861232_WAR
	.align		4
.L_272:
        /*0008*/ 	.byte	0x01, 0x35
	.zero		2


	//----- nvinfo : EIATTR_PARAM_CBANK
	.align		4
        /*000c*/ 	.byte	0x04, 0x0a
        /*000e*/ 	.short	(.L_274 - .L_273)
	.align		4
.L_273:
        /*0010*/ 	.word	index@(.nv.constant0._ZN7cutlass13device_kernelIN5flash19enable_sm80_to_sm89INS1_16FlashAttnFwdSm80INS1_25CollectiveMainloopFwdSm80ILi8ELi1ELb1EN4cute5tupleIJNS5_1CILi128EEENS7_ILi64EEENS7_ILi256EEEEEELi256ENS_6half_tEfNS_4arch4Sm80ELb0ELb0ELb1ELb0ELb1ELb0ELb1ELb0EEENS1_21CollectiveEpilogueFwdINS6_IJS8_SA_S9_EEENS6_IJNS7_ILi1EEESI_SI_EEESC_SE_Li256ELb0ELb1ELb0ELb0EEENS1_19SingleTileSchedulerILb0ELb0ELb1ELi128EEEEEEEEEvNT_6ParamsE)
        /*0014*/ 	.short	0x0160
        /*0016*/ 	.short	0x0418


	//----- nvinfo : EIATTR_CBANK_PARAM_SIZE
	.align		4
.L_274:
        /*0018*/ 	.byte	0x03, 0x19
        /*001a*/ 	.short	0x0418


	//----- nvinfo : EIATTR_KPARAM_INFO
	.align		4
        /*001c*/ 	.byte	0x04, 0x17
        /*001e*/ 	.short	(.L_276 - .L_275)
.L_275:
        /*0020*/ 	.word	0x00000000
        /*0024*/ 	.short	0x0000
        /*0026*/ 	.short	0x0000
        /*0028*/ 	.byte	0x00, 0xf0, 0x61, 0x10


	//----- nvinfo : EIATTR_MAXREG_COUNT
	.align		4
.L_276:
        /*002c*/ 	.byte	0x03, 0x1b
        /*002e*/ 	.short	0x00ff


	//----- nvinfo : EIATTR_NUM_BARRIERS
	.align		4
        /*0030*/ 	.byte	0x02, 0x4c
        /*0032*/ 	.byte	0x02
	.zero		1


	//----- nvinfo : EIATTR_ANNOTATIONS
	.align		4
        /*0034*/ 	.byte	0x04, 0x55
        /*0036*/ 	.short	(.L_278 - .L_277)


	//   ....[0]....
.L_277:
        /*0038*/ 	.word	0x00000001
        /*003c*/ 	.byte	0x20, 0x06, 0x00, 0x00, 0x01, 0x00, 0x00, 0x00, 0xb0, 0x08, 0x00, 0x00, 0x01, 0x00, 0x00, 0x00
        /* <DEDUP_REMOVED lines=52> */
        /*038c*/ 	.byte	0x90, 0x97, 0x00, 0x00


	//----- nvinfo : EIATTR_MERCURY_ISA_VERSION
	.align		4
.L_278:
        /*0390*/ 	.byte	0x03, 0x5f
        /*0392*/ 	.short	0x0000


	//----- nvinfo : EIATTR_COOP_GROUP_MASK_REGIDS
	.align		4
        /*0394*/ 	.byte	0x04, 0x29
        /*0396*/ 	.short	(.L_280 - .L_279)


	//   ....[0]....
.L_279:
        /*0398*/ 	.word	0xffffffff


	//   ....[1]....
        /*039c*/ 	.word	0xffffffff


	//   ....[2]....
        /*03a0*/ 	.word	0xffffffff


	//   ....[3]....
        /*03a4*/ 	.word	0xffffffff


	//   ....[4]....
        /*03a8*/ 	.word	0xffffffff


	//   ....[5]....
        /*03ac*/ 	.word	0xffffffff


	//   ....[6]....
        /*03b0*/ 	.word	0xffffffff


	//   ....[7]....
        /*03b4*/ 	.word	0xffffffff


	//   ....[8]....
        /*03b8*/ 	.word	0xffffffff


	//   ....[9]....
        /*03bc*/ 	.word	0xffffffff


	//   ....[10]....
        /*03c0*/ 	.word	0xffffffff


	//   ....[11]....
        /*03c4*/ 	.word	0xffffffff


	//   ....[12]....
        /*03c8*/ 	.word	0xffffffff


	//   ....[13]....
        /*03cc*/ 	.word	0xffffffff


	//   ....[14]....
        /*03d0*/ 	.word	0xffffffff


	//   ....[15]....
        /*03d4*/ 	.word	0xffffffff


	//   ....[16]....
        /*03d8*/ 	.word	0xffffffff


	//   ....[17]....
        /*03dc*/ 	.word	0xffffffff


	//   ....[18]....
        /*03e0*/ 	.word	0xffffffff


	//   ....[19]....
        /*03e4*/ 	.word	0xffffffff


	//   ....[20]....
        /*03e8*/ 	.word	0xffffffff


	//   ....[21]....
        /*03ec*/ 	.word	0xffffffff


	//   ....[22]....
        /*03f0*/ 	.word	0xffffffff


	//   ....[23]....
        /*03f4*/ 	.word	0xffffffff


	//   ....[24]....
        /*03f8*/ 	.word	0xffffffff


	//   ....[25]....
        /*03fc*/ 	.word	0xffffffff


	//   ....[26]....
        /*0400*/ 	.word	0xffffffff


	//   ....[27]....
        /*0404*/ 	.word	0xffffffff


	//   ....[28]....
        /*0408*/ 	.word	0xffffffff


	//   ....[29]....
        /*040c*/ 	.word	0xffffffff


	//   ....[30]....
        /*0410*/ 	.word	0xffffffff


	//   ....[31]....
        /*0414*/ 	.word	0xffffffff


	//   ....[32]....
        /*0418*/ 	.word	0xffffffff


	//   ....[33]....
        /*041c*/ 	.word	0xffffffff


	//   ....[34]....
        /*0420*/ 	.word	0xffffffff


	//   ....[35]....
        /*0424*/ 	.word	0xffffffff


	//   ....[36]....
        /*0428*/ 	.word	0xffffffff


	//   ....[37]....
        /*042c*/ 	.word	0xffffffff


	//   ....[38]....
        /*0430*/ 	.word	0xffffffff


	//   ....[39]....
        /*0434*/ 	.word	0xffffffff


	//   ....[40]....
        /*0438*/ 	.word	0xffffffff


	//   ....[41]....
        /*043c*/ 	.word	0xffffffff


	//   ....[42]....
        /*0440*/ 	.word	0xffffffff


	//   ....[43]....
        /*0444*/ 	.word	0xffffffff


	//   ....[44]....
        /*0448*/ 	.word	0xffffffff


	//   ....[45]....
        /*044c*/ 	.word	0xffffffff


	//   ....[46]....
        /*0450*/ 	.word	0xffffffff


	//   ....[47]....
        /*0454*/ 	.word	0xffffffff


	//   ....[48]....
        /*0458*/ 	.word	0xffffffff


	//   ....[49]....
        /*045c*/ 	.word	0xffffffff


	//   ....[50]....
        /*0460*/ 	.word	0xffffffff


	//   ....[51]....
        /*0464*/ 	.word	0xffffffff


	//----- nvinfo : EIATTR_COOP_GROUP_INSTR_OFFSETS
	.align		4
.L_280:
        /*0468*/ 	.byte	0x04, 0x28
        /*046a*/ 	.short	(.L_282 - .L_281)


	//   ....[0]....
.L_281:
        /*046c*/ 	.word	0x00000740


	//   ....[1]....
        /*0470*/ 	.word	0x00000770


	//   ....[2]....
        /*0474*/ 	.word	0x000009a0


	//   ....[3]....
        /*0478*/ 	.word	0x000009b0


	//   ....[4]....
        /*047c*/ 	.word	0x00000b10


	//   ....[5]....
        /*0480*/ 	.word	0x00000b30


	//   ....[6]....
        /*0484*/ 	.word	0x00000db0


	//   ....[7]....
        /*0488*/ 	.word	0x00000de0


	//   ....[8]....
        /*048c*/ 	.word	0x00000fb0


	//   ....[9]....
        /*0490*/ 	.word	0x00000fd0


	//   ....[10]....
        /*0494*/ 	.word	0x00001130


	//   ....[11]....
        /*0498*/ 	.word	0x00001150


	//   ....[12]....
        /*049c*/ 	.word	0x00001940


	//   ....[13]....
        /*04a0*/ 	.word	0x00001960


	//   ....[14]....
        /*04a4*/ 	.word	0x00001980


	//   ....[15]....
        /*04a8*/ 	.word	0x00001990


	//   ....[16]....
        /*04ac*/ 	.word	0x00003150


	//   ....[17]....
        /*04b0*/ 	.word	0x00003170


	//   ....[18]....
        /*04b4*/ 	.word	0x00003210


	//   ....[19]....
        /*04b8*/ 	.word	0x00003230


	//   ....[20]....
        /*04bc*/ 	.word	0x00003950


	//   ....[21]....
        /*04c0*/ 	.word	0x000039f0


	//   ....[22]....
        /*04c4*/ 	.word	0x00003a00


	//   ....[23]....
        /*04c8*/ 	.word	0x00003a50


	//   ....[24]....
        /*04cc*/ 	.word	0x00005bf0


	//   ....[25]....
        /*04d0*/ 	.word	0x00005c00


	//   ....[26]....
        /*04d4*/ 	.word	0x00005cb0


	//   ....[27]....
        /*04d8*/ 	.word	0x00005ce0


	//   ....[28]....
        /*04dc*/ 	.word	0x00006010


	//   ....[29]....
        /*04e0*/ 	.word	0x00006020


	//   ....[30]....
        /*04e4*/ 	.word	0x000060f0


	//   ....[31]....
        /*04e8*/ 	.word	0x00006100


	//   ....[32]....
        /*04ec*/ 	.word	0x00007530


	//   ....[33]....
        /*04f0*/ 	.word	0x00007550


	//   ....[34]....
        /*04f4*/ 	.word	0x00007c10


	//   ....[35]....
        /*04f8*/ 	.word	0x00007c30


	//   ....[36]....
        /*04fc*/ 	.word	0x000094e0


	//   ....[37]....
        /*0500*/ 	.word	0x000094f0


	//   ....[38]....
        /*0504*/ 	.word	0x00009520


	//   ....[39]....
        /*0508*/ 	.word	0x00009540


	//   ....[40]....
        /*050c*/ 	.word	0x0000acc0


	//   ....[41]....
        /*0510*/ 	.word	0x0000acd0


	//   ....[42]....
        /*0514*/ 	.word	0x0000acf0


	//   ....[43]....
        /*0518*/ 	.word	0x0000ad00


	//   ....[44]....
        /*051c*/ 	.word	0x0000ae40


	//   ....[45]....
        /*0520*/ 	.word	0x0000ae60


	//   ....[46]....
        /*0524*/ 	.word	0x0000b060


	//   ....[47]....
        /*0528*/ 	.word	0x0000b090


	//   ....[48]....
        /*052c*/ 	.word	0x0000b250


	//   ....[49]....
        /*0530*/ 	.word	0x0000b280


	//   ....[50]....
        /*0534*/ 	.word	0x0000b440


	//   ....[51]....
        /*0538*/ 	.word	0x0000b460


	//----- nvinfo : EIATTR_EXIT_INSTR_OFFSETS
	.align		4
.L_282:
        /*053c*/ 	.byte	0x04, 0x1c
        /*053e*/ 	.short	(.L_284 - .L_283)


	//   ....[0]....
.L_283:
        /*0540*/ 	.word	0x00000040


	//   ....[1]....
        /*0544*/ 	.word	0x0000b470


	//   ....[2]....
        /*0548*/ 	.word	0x0000b5b0


	//   ....[3]....
        /*054c*/ 	.word	0x0000b610


	//----- nvinfo : EIATTR_CTAIDZ_USED
	.align		4
.L_284:
        /*0550*/ 	.byte	0x01, 0x04
	.zero		2


	//----- nvinfo : EIATTR_MAX_THREADS
	.align		4
        /*0554*/ 	.byte	0x04, 0x05
        /*0556*/ 	.short	(.L_286 - .L_285)
.L_285:
        /*0558*/ 	.word	0x00000100
        /*055c*/ 	.word	0x00000001
        /*0560*/ 	.word	0x00000001


	//----- nvinfo : EIATTR_CRS_STACK_SIZE
	.align		4
.L_286:
        /*0564*/ 	.byte	0x04, 0x1e
        /*0566*/ 	.short	(.L_288 - .L_287)
.L_287:
        /*0568*/ 	.word	0x00000000
.L_288:


//--------------------- .nv.info._ZN7cutlass13device_kernelIN5flash19enable_sm80_to_sm89INS1_16FlashAttnFwdSm80INS1_25CollectiveMainloopFwdSm80ILi8ELi1ELb1EN4cute5tupleIJNS5_1CILi128EEENS7_ILi64EEENS7_ILi256EEEEEELi256ENS_6half_tEfNS_4arch4Sm80ELb0ELb0ELb1ELb1ELb1ELb0ELb1ELb0EEENS1_21CollectiveEpilogueFwdINS6_IJS8_SA_S9_EEENS6_IJNS7_ILi1EEESI_SI_EEESC_SE_Li256ELb1ELb1ELb0ELb0EEENS1_19SingleTileSchedulerILb1ELb0ELb1ELi128EEEEEEEEEvNT_6ParamsE --------------------------
	.section	.nv.info._ZN7cutlass13device_kernelIN5flash19enable_sm80_to_sm89INS1_16FlashAttnFwdSm80INS1_25CollectiveMainloopFwdSm80ILi8ELi1ELb1EN4cute5tupleIJNS5_1CILi128EEENS7_ILi64EEENS7_ILi256EEEEEELi256ENS_6half_tEfNS_4arch4Sm80ELb0ELb0ELb1ELb1ELb1ELb0ELb1ELb0EEENS1_21CollectiveEpilogueFwdINS6_IJS8_SA_S9_EEENS6_IJNS7_ILi1EEESI_SI_EEESC_SE_Li256ELb1ELb1ELb0ELb0EEENS1_19SingleTileSchedulerILb1ELb0ELb1ELi128EEEEEEEEEvNT_6ParamsE,"",@"SHT_CUDA_INFO"
	.sectionflags	@""
	.align	4


	//----- nvinfo : EIATTR_CUDA_API_VERSION
	.align		4
        /*0000*/ 	.byte	0x04, 0x37
        /*0002*/ 	.short	(.L_290 - .L_289)
.L_289:
        /*0004*/ 	.word	0x00000082


	//----- nvinfo : EIATTR_SW2861232_WAR
	.align		4
.L_290:
        /*0008*/ 	.byte	0x01, 0x35
	.zero		2


	//----- nvinfo : EIATTR_PARAM_CBANK
	.align		4
        /*000c*/ 	.byte	0x04, 0x0a
        /*000e*/ 	.short	(.L_292 - .L_291)
	.align		4
.L_291:
        /*0010*/ 	.word	index@(.nv.constant0._ZN7cutlass13device_kernelIN5flash19enable_sm80_to_sm89INS1_16FlashAttnFwdSm80INS1_25CollectiveMainloopFwdSm80ILi8ELi1ELb1EN4cute5tupleIJNS5_1CILi128EEENS7_ILi64EEENS7_ILi256EEEEEELi256ENS_6half_tEfNS_4arch4Sm80ELb0ELb0ELb1ELb1ELb1ELb0ELb1ELb0EEENS1_21CollectiveEpilogueFwdINS6_IJS8_SA_S9_EEENS6_IJNS7_ILi1EEESI_SI_EEESC_SE_Li256ELb1ELb1ELb0ELb0EEENS1_19SingleTileSchedulerILb1ELb0ELb1ELi128EEEEEEEEEvNT_6ParamsE)
        /*0014*/ 	.short	0x0160
        /*0016*/ 	.short	0x0418


	//----- nvinfo : EIATTR_CBANK_PARAM_SIZE
	.align		4
.L_292:
        /*0018*/ 	.byte	0x03, 0x19
        /*001a*/ 	.short	0x0418


	//----- nvinfo : EIATTR_KPARAM_INFO
	.align		4
        /*001c*/ 	.byte	0x04, 0x17
        /*001e*/ 	.short	(.L_294 - .L_293)
.L_293:
        /*0020*/ 	.word	0x00000000
        /*0024*/ 	.short	0x0000
        /*0026*/ 	.short	0x0000
        /*0028*/ 	.byte	0x00, 0xf0, 0x61, 0x10


	//----- nvinfo : EIATTR_MAXREG_COUNT
	.align		4
.L_294:
        /*002c*/ 	.byte	0x03, 0x1b
        /*002e*/ 	.short	0x00ff


	//----- nvinfo : EIATTR_NUM_BARRIERS
	.align		4
        /*0030*/ 	.byte	0x02, 0x4c
        /*0032*/ 	.byte	0x02
	.zero		1


	//----- nvinfo : EIATTR_ANNOTATIONS
	.align		4
        /*0034*/ 	.byte	0x04, 0x55
        /*0036*/ 	.short	(.L_296 - .L_295)


	//   ....[0]....
.L_295:
        /* <DEDUP_REMOVED lines=49> */
        /*033c*/ 	.byte	0x20, 0x99, 0x00, 0x00, 0x01, 0x00, 0x00, 0x00, 0x30, 0x99, 0x00, 0x00


	//----- nvinfo : EIATTR_MERCURY_ISA_VERSION
	.align		4
.L_296:
        /*0348*/ 	.byte	0x03, 0x5f
        /*034a*/ 	.short	0x0000


	//----- nvinfo : EIATTR_COOP_GROUP_MASK_REGIDS
	.align		4
        /*034c*/ 	.byte	0x04, 0x29
        /*034e*/ 	.short	(.L_298 - .L_297)


	//   ....[0]....
.L_297:
        /*0350*/ 	.word	0xffffffff


	//   ....[1]....
        /*0354*/ 	.word	0xffffffff


	//   ....[2]....
        /*0358*/ 	.word	0xffffffff


	//   ....[3]....
        /*035c*/ 	.word	0xffffffff


	//   ....[4]....
        /*0360*/ 	.word	0xffffffff


	//   ....[5]....
        /*0364*/ 	.word	0xffffffff


	//   ....[6]....
        /*0368*/ 	.word	0xffffffff


	//   ....[7]....
        /*036c*/ 	.word	0xffffffff


	//   ....[8]....
        /*0370*/ 	.word	0xffffffff


	//   ....[9]....
        /*0374*/ 	.word	0xffffffff


	//   ....[10]....
        /*0378*/ 	.word	0xffffffff


	//   ....[11]....
        /*037c*/ 	.word	0xffffffff


	//   ....[12]....
        /*0380*/ 	.word	0xffffffff


	//   ....[13]....
        /*0384*/ 	.word	0xffffffff


	//   ....[14]....
        /*0388*/ 	.word	0xffffffff


	//   ....[15]....
        /*038c*/ 	.word	0xffffffff


	//   ....[16]....
        /*0390*/ 	.word	0xffffffff


	//   ....[17]....
        /*0394*/ 	.word	0xffffffff


	//   ....[18]....
        /*0398*/ 	.word	0xffffffff


	//   ....[19]....
        /*039c*/ 	.word	0xffffffff


	//   ....[20]....
        /*03a0*/ 	.word	0xffffffff


	//   ....[21]....
        /*03a4*/ 	.word	0xffffffff


	//   ....[22]....
        /*03a8*/ 	.word	0xffffffff


	//   ....[23]....
        /*03ac*/ 	.word	0xffffffff


	//   ....[24]....
        /*03b0*/ 	.word	0xffffffff


	//   ....[25]....
        /*03b4*/ 	.word	0xffffffff


	//   ....[26]....
        /*03b8*/ 	.word	0xffffffff


	//   ....[27]....
        /*03bc*/ 	.word	0xffffffff


	//   ....[28]....
        /*03c0*/ 	.word	0xffffffff


	//   ....[29]....
        /*03c4*/ 	.word	0xffffffff


	//   ....[30]....
        /*03c8*/ 	.word	0xffffffff


	//   ....[31]....
        /*03cc*/ 	.word	0xffffffff


	//   ....[32]....
        /*03d0*/ 	.word	0xffffffff


	//   ....[33]....
        /*03d4*/ 	.word	0xffffffff


	//   ....[34]....
        /*03d8*/ 	.word	0xffffffff


	//   ....[35]....
        /*03dc*/ 	.word	0xffffffff


	//   ....[36]....
        /*03e0*/ 	.word	0xffffffff


	//   ....[37]....
        /*03e4*/ 	.word	0xffffffff


	//   ....[38]....
        /*03e8*/ 	.word	0xffffffff


	//   ....[39]....
        /*03ec*/ 	.word	0xffffffff


	//   ....[40]....
        /*03f0*/ 	.word	0xffffffff


	//   ....[41]....
        /*03f4*/ 	.word	0xffffffff


	//   ....[42]....
        /*03f8*/ 	.word	0xffffffff


	//   ....[43]....
        /*03fc*/ 	.word	0xffffffff


	//   ....[44]....
        /*0400*/ 	.word	0xffffffff


	//   ....[45]....
        /*0404*/ 	.word	0xffffffff


	//   ....[46]....
        /*0408*/ 	.word	0xffffffff


	//   ....[47]....
        /*040c*/ 	.word	0xffffffff


	//   ....[48]....
        /*0410*/ 	.word	0xffffffff


	//   ....[49]....
        /*0414*/ 	.word	0xffffffff


	//   ....[50]....
        /*0418*/ 	.word	0xffffffff


	//   ....[51]....
        /*041c*/ 	.word	0xffffffff


	//   ....[52]....
        /*0420*/ 	.word	0xffffffff


	//   ....[53]....
        /*0424*/ 	.word	0xffffffff


	//   ....[54]....
        /*0428*/ 	.word	0xffffffff


	//   ....[55]....
        /*042c*/ 	.word	0xffffffff


	//   ....[56]....
        /*0430*/ 	.word	0xffffffff


	//   ....[57]....
        /*0434*/ 	.word	0xffffffff


	//   ....[58]....
        /*0438*/ 	.word	0xffffffff


	//   ....[59]....
        /*043c*/ 	.word	0xffffffff


	//   ....[60]....
        /*0440*/ 	.word	0xffffffff


	//----- nvinfo : EIATTR_COOP_GROUP_INSTR_OFFSETS
	.align		4
.L_298:
        /*0444*/ 	.byte	0x04, 0x28
        /*0446*/ 	.short	(.L_300 - .L_299)


	//   ....[0]....
.L_299:
        /*0448*/ 	.word	0x000000a0


	//   ....[1]....
        /*044c*/ 	.word	0x00001500


	//   ....[2]....
        /*0450*/ 	.word	0x00001530


	//   ....[3]....
        /*0454*/ 	.word	0x000015f0


	//   ....[4]....
        /*0458*/ 	.word	0x00001620


	//   ....[5]....
        /*045c*/ 	.word	0x00001750


	//   ....[6]....
        /*0460*/ 	.word	0x00001760


	//   ....[7]....
        /*0464*/ 	.word	0x00001900


	//   ....[8]....
        /*0468*/ 	.word	0x000019c0


	//   ....[9]....
        /*046c*/ 	.word	0x00001b00


	//   ....[10]....
        /*0470*/ 	.word	0x00001b40


	//   ....[11]....
        /*0474*/ 	.word	0x00001b80


	//   ....[12]....
        /*0478*/ 	.word	0x00001b90


	//   ....[13]....
        /*047c*/ 	.word	0x00001bb0


	//   ....[14]....
        /*0480*/ 	.word	0x00001c40


	//   ....[15]....
        /*0484*/ 	.word	0x00001d30


	//   ....[16]....
        /*0488*/ 	.word	0x00001d80


	//   ....[17]....
        /*048c*/ 	.word	0x00003990


	//   ....[18]....
        /*0490*/ 	.word	0x000039a0


	//   ....[19]....
        /*0494*/ 	.word	0x00003a30


	//   ....[20]....
        /*0498*/ 	.word	0x00003a50


	//   ....[21]....
        /*049c*/ 	.word	0x00004190


	//   ....[22]....
        /*04a0*/ 	.word	0x00004230


	//   ....[23]....
        /*04a4*/ 	.word	0x00004250


	//   ....[24]....
        /*04a8*/ 	.word	0x000042b0


	//   ....[25]....
        /*04ac*/ 	.word	0x00006190


	//   ....[26]....
        /*04b0*/ 	.word	0x000061a0


	//   ....[27]....
        /*04b4*/ 	.word	0x000061b0


	//   ....[28]....
        /*04b8*/ 	.word	0x000061c0


	//   ....[29]....
        /*04bc*/ 	.word	0x00006610


	//   ....[30]....
        /*04c0*/ 	.word	0x00006620


	//   ....[31]....
        /*04c4*/ 	.word	0x00006650


	//   ....[32]....
        /*04c8*/ 	.word	0x00006670


	//   ....[33]....
        /*04cc*/ 	.word	0x00007ae0


	//   ....[34]....
        /*04d0*/ 	.word	0x00007b00


	//   ....[35]....
        /*04d4*/ 	.word	0x000081c0


	//   ....[36]....
        /*04d8*/ 	.word	0x000081e0


	//   ....[37]....
        /*04dc*/ 	.word	0x00009950


	//   ....[38]....
        /*04e0*/ 	.word	0x00009960


	//   ....[39]....
        /*04e4*/ 	.word	0x00009990


	//   ....[40]....
        /*04e8*/ 	.word	0x000099b0


	//   ....[41]....
        /*04ec*/ 	.word	0x0000b420


	//   ....[42]....
        /*04f0*/ 	.word	0x0000b460


	//   ....[43]....
        /*04f4*/ 	.word	0x0000b4c0


	//   ....[44]....
        /*04f8*/ 	.word	0x0000b4f0


	//   ....[45]....
        /*04fc*/ 	.word	0x0000b720


	//   ....[46]....
        /*0500*/ 	.word	0x0000b730


	//   ....[47]....
        /*0504*/ 	.word	0x0000b930


	//   ....[48]....
        /*0508*/ 	.word	0x0000b960


	//   ....[49]....
        /*050c*/ 	.word	0x0000bb20


	//   ....[50]....
        /*0510*/ 	.word	0x0000bb50


	//   ....[51]....
        /*0514*/ 	.word	0x0000bd10


	//   ....[52]....
        /*0518*/ 	.word	0x0000bd30


	//   ....[53]....
        /*051c*/ 	.word	0x0000c6b0


	//   ....[54]....
        /*0520*/ 	.word	0x0000c6d0


	//   ....[55]....
        /*0524*/ 	.word	0x0000c890


	//   ....[56]....
        /*0528*/ 	.word	0x0000c8c0


	//   ....[57]....
        /*052c*/ 	.word	0x0000ca50


	//   ....[58]....
        /*0530*/ 	.word	0x0000ca80


	//   ....[59]....
        /*0534*/ 	.word	0x0000cc10


	//   ....[60]....
        /*0538*/ 	.word	0x0000cc30


	//----- nvinfo : EIATTR_EXIT_INSTR_OFFSETS
	.align		4
.L_300:
        /*053c*/ 	.byte	0x04, 0x1c
        /*053e*/ 	.short	(.L_302 - .L_301)


	//   ....[0]....
.L_301:
        /*0540*/ 	.word	0x00000450


	//   ....[1]....
        /*0544*/ 	.word	0x0000bd40


	//   ....[2]....
        /*0548*/ 	.word	0x0000be80


	//   ....[3]....
        /*054c*/ 	.word	0x0000bee0


	//   ....[4]....
        /*0550*/ 	.word	0x0000cc40


	//   ....[5]....
        /*0554*/ 	.word	0x0000cd50


	//   ....[6]....
        /*0558*/ 	.word	0x0000cdb0


	//----- nvinfo : EIATTR_CTAIDZ_USED
	.align		4
.L_302:
        /*055c*/ 	.byte	0x01, 0x04
	.zero		2


	//----- nvinfo : EIATTR_MAX_THREADS
	.align		4
        /*0560*/ 	.byte	0x04, 0x05
        /*0562*/ 	.short	(.L_304 - .L_303)
.L_303:
        /*0564*/ 	.word	0x00000100
        /*0568*/ 	.word	0x00000001
        /*056c*/ 	.word	0x00000001


	//----- nvinfo : EIATTR_CRS_STACK_SIZE
	.align		4
.L_304:
        /*0570*/ 	.byte	0x04, 0x1e
        /*0572*/ 	.short	(.L_306 - .L_305)
.L_305:
        /*0574*/ 	.word	0x00000000
.L_306:


//--------------------- .nv.info._ZN7cutlass13device_kernelIN5flash19enable_sm80_to_sm89INS1_16FlashAttnFwdSm80INS1_25CollectiveMainloopFwdSm80ILi8ELi1ELb0EN4cute5tupleIJNS5_1CILi128EEENS7_ILi32EEENS7_ILi256EEEEEELi256ENS_6half_tEfNS_4arch4Sm80ELb0ELb0ELb1ELb1ELb1ELb1ELb1ELb0EEENS1_21CollectiveEpilogueFwdINS6_IJS8_SA_S9_EEENS6_IJNS7_ILi1EEESI_SI_EEESC_SE_Li256ELb1ELb1ELb0ELb0EEENS1_19SingleTileSchedulerILb1ELb0ELb1ELi128EEEEEEEEEvNT_6ParamsE --------------------------
	.section	.nv.info._ZN7cutlass13device_kernelIN5flash19enable_sm80_to_sm89INS1_16FlashAttnFwdSm80INS1_25CollectiveMainloopFwdSm80ILi8ELi1ELb0EN4cute5tupleIJNS5_1CILi128EEENS7_ILi32EEENS7_ILi256EEEEEELi256ENS_6half_tEfNS_4arch4Sm80ELb0ELb0ELb1ELb1ELb1ELb1ELb1ELb0EEENS1_21CollectiveEpilogueFwdINS6_IJS8_SA_S9_EEENS6_IJNS7_ILi1EEESI_SI_EEESC_SE_Li256ELb1ELb1ELb0ELb0EEENS1_19SingleTileSchedulerILb1ELb0ELb1ELi128EEEEEEEEEvNT_6ParamsE,"",@"SHT_CUDA_INFO"
	.sectionflags	@""
	.align	4


	//----- nvinfo : EIATTR_CUDA_API_VERSION
	.align		4
        /*0000*/ 	.byte	0x04, 0x37
        /*0002*/ 	.short	(.L_308 - .L_307)
.L_307:
        /*0004*/ 	.word	0x00000082


	//----- nvinfo : EIATTR_SW2861232_WAR
	.align		4
.L_308:
        /*0008*/ 	.byte	0x01, 0x35
	.zero		2


	//----- nvinfo : EIATTR_PARAM_CBANK
	.align		4
        /*000c*/ 	.byte	0x04, 0x0a
        /*000e*/ 	.short	(.L_310 - .L_309)
	.align		4
.L_309:
        /*0010*/ 	.word	index@(.nv.constant0._ZN7cutlass13device_kernelIN5flash19enable_sm80_to_sm89INS1_16FlashAttnFwdSm80INS1_25CollectiveMainloopFwdSm80ILi8ELi1ELb0EN4cute5tupleIJNS5_1CILi128EEENS7_ILi32EEENS7_ILi256EEEEEELi256ENS_6half_tEfNS_4arch4Sm80ELb0ELb0ELb1ELb1ELb1ELb1ELb1ELb0EEENS1_21CollectiveEpilogueFwdINS6_IJS8_SA_S9_EEENS6_IJNS7_ILi1EEESI_SI_EEESC_SE_Li256ELb1ELb1ELb0ELb0EEENS1_19SingleTileSchedulerILb1ELb0ELb1ELi128EEEEEEEEEvNT_6ParamsE)
        /*0014*/ 	.short	0x0160
        /*0016*/ 	.short	0x0418


	//----- nvinfo : EIATTR_CBANK_PARAM_SIZE
	.align		4
.L_310:
        /*0018*/ 	.byte	0x03, 0x19
        /*001a*/ 	.short	0x0418


	//----- nvinfo : EIATTR_KPARAM_INFO
	.align		4
        /*001c*/ 	.byte	0x04, 0x17
        /*001e*/ 	.short	(.L_312 - .L_311)
.L_311:
        /*0020*/ 	.word	0x00000000
        /*0024*/ 	.short	0x0000
        /*0026*/ 	.short	0x0000
        /*0028*/ 	.byte	0x00, 0xf0, 0x61, 0x10


	//----- nvinfo : EIATTR_MAXREG_COUNT
	.align		4
.L_312:
        /*002c*/ 	.byte	0x03, 0x1b
        /*002e*/ 	.short	0x00ff


	//----- nvinfo : EIATTR_NUM_BARRIERS
	.align		4
        /*0030*/ 	.byte	0x02, 0x4c
        /*0032*/ 	.byte	0x02
	.zero		1


	//----- nvinfo : EIATTR_MERCURY_ISA_VERSION
	.align		4
        /*0034*/ 	.byte	0x03, 0x5f
        /*0036*/ 	.short	0x0000


	//----- nvinfo : EIATTR_COOP_GROUP_MASK_REGIDS
	.align		4
        /*0038*/ 	.byte	0x04, 0x29
        /*003a*/ 	.short	(.L_314 - .L_313)


	//   ....[0]....
.L_313:
        /*003c*/ 	.word	0xffffffff


	//   ....[1]....
        /*0040*/ 	.word	0xffffffff


	//   ....[2]....
        /*0044*/ 	.word	0xffffffff


	//   ....[3]....
        /*0048*/ 	.word	0xffffffff


	//   ....[4]....
        /*004c*/ 	.word	0xffffffff


	//   ....[5]....
        /*0050*/ 	.word	0xffffffff


	//   ....[6]....
        /*0054*/ 	.word	0xffffffff


	//   ....[7]....
        /*0058*/ 	.word	0xffffffff


	//   ....[8]....
        /*005c*/ 	.word	0xffffffff


	//   ....[9]....
        /*0060*/ 	.word	0xffffffff


	//   ....[10]....
        /*0064*/ 	.word	0xffffffff


	//   ....[11]....
        /*0068*/ 	.word	0xffffffff


	//   ....[12]....
        /*006c*/ 	.word	0xffffffff


	//   ....[13]....
        /*0070*/ 	.word	0xffffffff


	//   ....[14]....
        /*0074*/ 	.word	0xffffffff


	//   ....[15]....
        /*0078*/ 	.word	0xffffffff


	//   ....[16]....
        /*007c*/ 	.word	0xffffffff


	//   ....[17]....
        /*0080*/ 	.word	0xffffffff


	//   ....[18]....
        /*0084*/ 	.word	0xffffffff


	//   ....[19]....
        /*0088*/ 	.word	0xffffffff


	//   ....[20]....
        /*008c*/ 	.word	0xffffffff


	//   ....[21]....
        /*0090*/ 	.word	0xffffffff


	//   ....[22]....
        /*0094*/ 	.word	0xffffffff


	//   ....[23]....
        /*0098*/ 	.word	0xffffffff


	//   ....[24]....
        /*009c*/ 	.word	0xffffffff


	//   ....[25]....
        /*00a0*/ 	.word	0xffffffff


	//   ....[26]....
        /*00a4*/ 	.word	0xffffffff


	//   ....[27]....
        /*00a8*/ 	.word	0xffffffff


	//   ....[28]....
        /*00ac*/ 	.word	0xffffffff


	//   ....[29]....
        /*00b0*/ 	.word	0xffffffff


	//   ....[30]....
        /*00b4*/ 	.word	0xffffffff


	//   ....[31]....
        /*00b8*/ 	.word	0xffffffff


	//   ....[32]....
        /*00bc*/ 	.word	0xffffffff


	//   ....[33]....
        /*00c0*/ 	.word	0xffffffff


	//   ....[34]....
        /*00c4*/ 	.word	0xffffffff


	//   ....[35]....
        /*00c8*/ 	.word	0xffffffff


	//   ....[36]....
        /*00cc*/ 	.word	0xffffffff


	//   ....[37]....
        /*00d0*/ 	.word	0xffffffff


	//   ....[38]....
        /*00d4*/ 	.word	0xffffffff


	//   ....[39]....
        /*00d8*/ 	.word	0xffffffff


	//   ....[40]....
        /*00dc*/ 	.word	0xffffffff


	//   ....[41]....
        /*00e0*/ 	.word	0xffffffff


	//   ....[42]....
        /*00e4*/ 	.word	0xffffffff


	//   ....[43]....
        /*00e8*/ 	.word	0xffffffff


	//   ....[44]....
        /*00ec*/ 	.word	0xffffffff


	//   ....[45]....
        /*00f0*/ 	.word	0xffffffff


	//   ....[46]....
        /*00f4*/ 	.word	0xffffffff


	//   ....[47]....
        /*00f8*/ 	.word	0xffffffff


	//   ....[48]....
        /*00fc*/ 	.word	0xffffffff


	//   ....[49]....
        /*0100*/ 	.word	0xffffffff


	//   ....[50]....
        /*0104*/ 	.word	0xffffffff


	//   ....[51]....
        /*0108*/ 	.word	0xffffffff


	//   ....[52]....
        /*010c*/ 	.word	0xffffffff


	//   ....[53]....
        /*0110*/ 	.word	0xffffffff


	//   ....[54]....
        /*0114*/ 	.word	0xffffffff


	//   ....[55]....
        /*0118*/ 	.word	0xffffffff


	//   ....[56]....
        /*011c*/ 	.word	0xffffffff


	//   ....[57]....
        /*0120*/ 	.word	0xffffffff


	//   ....[58]....
        /*0124*/ 	.word	0xffffffff


	//----- nvinfo : EIATTR_COOP_GROUP_INSTR_OFFSETS
	.align		4
.L_314:
        /*0128*/ 	.byte	0x04, 0x28
        /*012a*/ 	.short	(.L_316 - .L_315)


	//   ....[0]....
.L_315:
        /*012c*/ 	.word	0x00000090


	//   ....[1]....
        /*0130*/ 	.word	0x00001f60


	//   ....[2]....
        /*0134*/ 	.word	0x00001f70


	//   ....[3]....
        /*0138*/ 	.word	0x00003130


	//   ....[4]....
        /*013c*/ 	.word	0x00003140


	//   ....[5]....
        /*0140*/ 	.word	0x00004210


	//   ....[6]....
        /*0144*/ 	.word	0x00004230


	//   ....[7]....
        /*0148*/ 	.word	0x00004600


	//   ....[8]....
        /*014c*/ 	.word	0x00004620


	//   ....[9]....
        /*0150*/ 	.word	0x000052d0


	//   ....[10]....
        /*0154*/ 	.word	0x00005300


	//   ....[11]....
        /*0158*/ 	.word	0x00005560


	//   ....[12]....
        /*015c*/ 	.word	0x00005590


	//   ....[13]....
        /*0160*/ 	.word	0x00005700


	//   ....[14]....
        /*0164*/ 	.word	0x00005730


	//   ....[15]....
        /*0168*/ 	.word	0x000058a0


	//   ....[16]....
        /*016c*/ 	.word	0x000058e0


	//   ....[17]....
        /*0170*/ 	.word	0x00005da0


	//   ....[18]....
        /*0174*/ 	.word	0x00005df0


	//   ....[19]....
        /*0178*/ 	.word	0x0000cd00


	//   ....[20]....
        /*017c*/ 	.word	0x0000cd40


	//   ....[21]....
        /*0180*/ 	.word	0x0000daf0


	//   ....[22]....
        /*0184*/ 	.word	0x0000db00


	//   ....[23]....
        /*0188*/ 	.word	0x0000e060


	//   ....[24]....
        /*018c*/ 	.word	0x0000e0b0


	//   ....[25]....
        /*0190*/ 	.word	0x0000e0d0


	//   ....[26]....
        /*0194*/ 	.word	0x0000e0f0


	//   ....[27]....
        /*0198*/ 	.word	0x0000ec30


	//   ....[28]....
        /*019c*/ 	.word	0x0000ec40


	//   ....[29]....
        /*01a0*/ 	.word	0x0000ee60


	//   ....[30]....
        /*01a4*/ 	.word	0x0000ee70


	//   ....[31]....
        /*01a8*/ 	.word	0x0000f9f0


	//   ....[32]....
        /*01ac*/ 	.word	0x0000fa10


	//   ....[33]....
        /*01b0*/ 	.word	0x0000fa90


	//   ....[34]....
        /*01b4*/ 	.word	0x0000faa0


	//   ....[35]....
        /*01b8*/ 	.word	0x00010c80


	//   ....[36]....
        /*01bc*/ 	.word	0x00010cb0


	//   ....[37]....
        /*01c0*/ 	.word	0x00010d00


	//   ....[38]....
        /*01c4*/ 	.word	0x00010d10


	//   ....[39]....
        /*01c8*/ 	.word	0x00012790


	//   ....[40]....
        /*01cc*/ 	.word	0x000127d0


	//   ....[41]....
        /*01d0*/ 	.word	0x00012800


	//   ....[42]....
        /*01d4*/ 	.word	0x00012830


	//   ....[43]....
        /*01d8*/ 	.word	0x00012a70


	//   ....[44]....
        /*01dc*/ 	.word	0x00012a80


	//   ....[45]....
        /*01e0*/ 	.word	0x00012c80


	//   ....[46]....
        /*01e4*/ 	.word	0x00012cb0


	//   ....[47]....
        /*01e8*/ 	.word	0x00012e70


	//   ....[48]....
        /*01ec*/ 	.word	0x00012ea0


	//   ....[49]....
        /*01f0*/ 	.word	0x00013060


	//   ....[50]....
        /*01f4*/ 	.word	0x00013080


	//   ....[51]....
        /*01f8*/ 	.word	0x00013a20


	//   ....[52]....
        /*01fc*/ 	.word	0x00013a50


	//   ....[53]....
        /*0200*/ 	.word	0x00013be0


	//   ....[54]....
        /*0204*/ 	.word	0x00013c10


	//   ....[55]....
        /*0208*/ 	.word	0x00013da0


	//   ....[56]....
        /*020c*/ 	.word	0x00013dd0


	//   ....[57]....
        /*0210*/ 	.word	0x00013f60


	//   ....[58]....
        /*0214*/ 	.word	0x00013f80


	//----- nvinfo : EIATTR_EXIT_INSTR_OFFSETS
	.align		4
.L_316:
        /*0218*/ 	.byte	0x04, 0x1c
        /*021a*/ 	.short	(.L_318 - .L_317)


	//   ....[0]....
.L_317:
        /*021c*/ 	.word	0x00000440


	//   ....[1]....
        /*0220*/ 	.word	0x00013090


	//   ....[2]....
        /*0224*/ 	.word	0x000131d0


	//   ....[3]....
        /*0228*/ 	.word	0x00013230


	//   ....[4]....
        /*022c*/ 	.word	0x00013f90


	//   ....[5]....
        /*0230*/ 	.word	0x000140a0


	//   ....[6]....
        /*0234*/ 	.word	0x00014100


	//----- nvinfo : EIATTR_CTAIDZ_USED
	.align		4
.L_318:
        /*0238*/ 	.byte	0x01, 0x04
	.zero		2


	//----- nvinfo : EIATTR_MAX_THREADS
	.align		4
        /*023c*/ 	.byte	0x04, 0x05
        /*023e*/ 	.short	(.L_320 - .L_319)
.L_319:
        /*0240*/ 	.word	0x00000100
        /*0244*/ 	.word	0x00000001
        /*0248*/ 	.word	0x00000001


	//----- nvinfo : EIATTR_CRS_STACK_SIZE
	.align		4
.L_320:
        /*024c*/ 	.byte	0x04, 0x1e
        /*024e*/ 	.short	(.L_322 - .L_321)
.L_321:
        /*0250*/ 	.word	0x00000000
.L_322:


//--------------------- .nv.info._ZN7cutlass13device_kernelIN5flash19enable_sm80_to_sm89INS1_16FlashAttnFwdSm80INS1_25CollectiveMainloopFwdSm80ILi8ELi1ELb1EN4cute5tupleIJNS5_1CILi128EEENS7_ILi48EEENS7_ILi256EEEEEELi256ENS_6half_tEfNS_4arch4Sm80ELb0ELb1ELb1ELb0ELb1ELb0ELb1ELb0EEENS1_21CollectiveEpilogueFwdINS6_IJS8_SA_S9_EEENS6_IJNS7_ILi1EEESI_SI_EEESC_SE_Li256ELb0ELb1ELb0ELb0EEENS1_19SingleTileSchedulerILb0ELb0ELb1ELi128EEEEEEEEEvNT_6ParamsE --------------------------
	.section	.nv.info._ZN7cutlass13device_kernelIN5flash19enable_sm80_to_sm89INS1_16FlashAttnFwdSm80INS1_25CollectiveMainloopFwdSm80ILi8ELi1ELb1EN4cute5tupleIJNS5_1CILi128EEENS7_ILi48EEENS7_ILi256EEEEEELi256ENS_6half_tEfNS_4arch4Sm80ELb0ELb1ELb1ELb0ELb1ELb0ELb1ELb0EEENS1_21CollectiveEpilogueFwdINS6_IJS8_SA_S9_EEENS6_IJNS7_ILi1EEESI_SI_EEESC_SE_Li256ELb0ELb1ELb0ELb0EEENS1_19SingleTileSchedulerILb0ELb0ELb1ELi128EEEEEEEEEvNT_6ParamsE,"",@"SHT_CUDA_INFO"
	.sectionflags	@""
	.align	4


	//----- nvinfo : EIATTR_CUDA_API_VERSION
	.align		4
        /*0000*/ 	.byte	0x04, 0x37
        /*0002*/ 	.short	(.L_324 - .L_323)
.L_323:
        /*0004*/ 	.word	0x00000082


	//----- nvinfo : EIATTR_SW2861232_WAR
	.align		4
.L_324:
        /*0008*/ 	.byte	0x01, 0x35
	.zero		2


	//----- nvinfo : EIATTR_PARAM_CBANK
	.align		4
        /*000c*/ 	.byte	0x04, 0x0a
        /*000e*/ 	.short	(.L_326 - .L_325)
	.align		4
.L_325:
        /*0010*/ 	.word	index@(.nv.constant0._ZN7cutlass13device_kernelIN5flash19enable_sm80_to_sm89INS1_16FlashAttnFwdSm80INS1_25CollectiveMainloopFwdSm80ILi8ELi1ELb1EN4cute5tupleIJNS5_1CILi128EEENS7_ILi48EEENS7_ILi256EEEEEELi256ENS_6half_tEfNS_4arch4Sm80ELb0ELb1ELb1ELb0ELb1ELb0ELb1ELb0EEENS1_21CollectiveEpilogueFwdINS6_IJS8_SA_S9_EEENS6_IJNS7_ILi1EEESI_SI_EEESC_SE_Li256ELb0ELb1ELb0ELb0EEENS1_19SingleTileSchedulerILb0ELb0ELb1ELi128EEEEEEEEEvNT_6ParamsE)
        /*0014*/ 	.short	0x0160
        /*0016*/ 	.short	0x0418


	//----- nvinfo : EIATTR_CBANK_PARAM_SIZE
	.align		4
.L_326:
        /*0018*/ 	.byte	0x03, 0x19
        /*001a*/ 	.short	0x0418


	//----- nvinfo : EIATTR_KPARAM_INFO
	.align		4
        /*001c*/ 	.byte	0x04, 0x17
        /*001e*/ 	.short	(.L_328 - .L_327)
.L_327:
        /*0020*/ 	.word	0x00000000
        /*0024*/ 	.short	0x0000
        /*0026*/ 	.short	0x0000
        /*0028*/ 	.byte	0x00, 0xf0, 0x61, 0x10


	//----- nvinfo : EIATTR_MAXREG_COUNT
	.align		4
.L_328:
        /*002c*/ 	.byte	0x03, 0x1b
        /*002e*/ 	.short	0x00ff


	//----- nvinfo : EIATTR_NUM_BARRIERS
	.align		4
        /*0030*/ 	.byte	0x02, 0x4c
        /*0032*/ 	.byte	0x02
	.zero		1


	//----- nvinfo : EIATTR_ANNOTATIONS
	.align		4
        /*0034*/ 	.byte	0x04, 0x55
        /*0036*/ 	.short	(.L_330 - .L_329)


	//   ....[0]....
.L_329:
        /* <DEDUP_REMOVED lines=87> */


	//----- nvinfo : EIATTR_MERCURY_ISA_VERSION
	.align		4
.L_330:
        /*0598*/ 	.byte	0x03, 0x5f
        /*059a*/ 	.short	0x0000


	//----- nvinfo : EIATTR_COOP_GROUP_MASK_REGIDS
	.align		4
        /*059c*/ 	.byte	0x04, 0x29
        /*059e*/ 	.short	(.L_332 - .L_331)


	//   ....[0]....
.L_331:
        /*05a0*/ 	.word	0xffffffff


	//   ....[1]....
        /*05a4*/ 	.word	0xffffffff


	//   ....[2]....
        /*05a8*/ 	.word	0xffffffff


	//   ....[3]....
        /*05ac*/ 	.word	0xffffffff


	//   ....[4]....
        /*05b0*/ 	.word	0xffffffff


	//   ....[5]....
        /*05b4*/ 	.word	0xffffffff


	//   ....[6]....
        /*05b8*/ 	.word	0xffffffff


	//   ....[7]....
        /*05bc*/ 	.word	0xffffffff


	//   ....[8]....
        /*05c0*/ 	.word	0xffffffff


	//   ....[9]....
        /*05c4*/ 	.word	0xffffffff


	//   ....[10]....
        /*05c8*/ 	.word	0xffffffff


	//   ....[11]....
        /*05cc*/ 	.word	0xffffffff


	//   ....[12]....
        /*05d0*/ 	.word	0xffffffff


	//   ....[13]....
        /*05d4*/ 	.word	0xffffffff


	//   ....[14]....
        /*05d8*/ 	.word	0xffffffff


	//   ....[15]....
        /*05dc*/ 	.word	0xffffffff


	//   ....[16]....
        /*05e0*/ 	.word	0xffffffff


	//   ....[17]....
        /*05e4*/ 	.word	0xffffffff


	//   ....[18]....
        /*05e8*/ 	.word	0xffffffff


	//   ....[19]....
        /*05ec*/ 	.word	0xffffffff


	//   ....[20]....
        /*05f0*/ 	.word	0xffffffff


	//   ....[21]....
        /*05f4*/ 	.word	0xffffffff


	//   ....[22]....
        /*05f8*/ 	.word	0xffffffff


	//   ....[23]....
        /*05fc*/ 	.word	0xffffffff


	//   ....[24]....
        /*0600*/ 	.word	0xffffffff


	//   ....[25]....
        /*0604*/ 	.word	0xffffffff


	//   ....[26]....
        /*0608*/ 	.word	0xffffffff


	//   ....[27]....
        /*060c*/ 	.word	0xffffffff


	//   ....[28]....
        /*0610*/ 	.word	0xffffffff


	//   ....[29]....
        /*0614*/ 	.word	0xffffffff


	//   ....[30]....
        /*0618*/ 	.word	0xffffffff


	//   ....[31]....
        /*061c*/ 	.word	0xffffffff


	//   ....[32]....
        /*0620*/ 	.word	0xffffffff


	//   ....[33]....
        /*0624*/ 	.word	0xffffffff


	//   ....[34]....
        /*0628*/ 	.word	0xffffffff


	//   ....[35]....
        /*062c*/ 	.word	0xffffffff


	//   ....[36]....
        /*0630*/ 	.word	0xffffffff


	//   ....[37]....
        /*0634*/ 	.word	0xffffffff


	//   ....[38]....
        /*0638*/ 	.word	0xffffffff


	//   ....[39]....
        /*063c*/ 	.word	0xffffffff


	//   ....[40]....
        /*0640*/ 	.word	0xffffffff


	//   ....[41]....
        /*0644*/ 	.word	0xffffffff


	//   ....[42]....
        /*0648*/ 	.word	0xffffffff


	//   ....[43]....
        /*064c*/ 	.word	0xffffffff


	//   ....[44]....
        /*0650*/ 	.word	0xffffffff


	//   ....[45]....
        /*0654*/ 	.word	0xffffffff


	//   ....[46]....
        /*0658*/ 	.word	0xffffffff


	//   ....[47]....
        /*065c*/ 	.word	0xffffffff


	//   ....[48]....
        /*0660*/ 	.word	0xffffffff


	//   ....[49]....
        /*0664*/ 	.word	0xffffffff


	//   ....[50]....
        /*0668*/ 	.word	0xffffffff


	//   ....[51]....
        /*066c*/ 	.word	0xffffffff


	//   ....[52]....
        /*0670*/ 	.word	0xffffffff


	//   ....[53]....
        /*0674*/ 	.word	0xffffffff


	//   ....[54]....
        /*0678*/ 	.word	0xffffffff


	//   ....[55]....
        /*067c*/ 	.word	0xffffffff


	//   ....[56]....
        /*0680*/ 	.word	0xffffffff


	//   ....[57]....
        /*0684*/ 	.word	0xffffffff


	//   ....[58]....
        /*0688*/ 	.word	0xffffffff


	//   ....[59]....
        /*068c*/ 	.word	0xffffffff


	//   ....[60]....
        /*0690*/ 	.word	0xffffffff


	//   ....[61]....
        /*0694*/ 	.word	0xffffffff


	//   ....[62]....
        /*0698*/ 	.word	0xffffffff


	//   ....[63]....
        /*069c*/ 	.word	0xffffffff


	//   ....[64]....
        /*06a0*/ 	.word	0xffffffff


	//   ....[65]....
        /*06a4*/ 	.word	0xffffffff


	//   ....[66]....
        /*06a8*/ 	.word	0xffffffff


	//   ....[67]....
        /*06ac*/ 	.word	0xffffffff


	//   ....[68]....
        /*06b0*/ 	.word	0xffffffff


	//   ....[69]....
        /*06b4*/ 	.word	0xffffffff


	//   ....[70]....
        /*06b8*/ 	.word	0xffffffff


	//   ....[71]....
        /*06bc*/ 	.word	0xffffffff


	//   ....[72]....
        /*06c0*/ 	.word	0xffffffff


	//   ....[73]....
        /*06c4*/ 	.word	0xffffffff


	//   ....[74]....
        /*06c8*/ 	.word	0xffffffff


	//   ....[75]....
        /*06cc*/ 	.word	0xffffffff


	//   ....[76]....
        /*06d0*/ 	.word	0xffffffff


	//   ....[77]....
        /*06d4*/ 	.word	0xffffffff


	//   ....[78]....
        /*06d8*/ 	.word	0xffffffff


	//   ....[79]....
        /*06dc*/ 	.word	0xffffffff


	//   ....[80]....
        /*06e0*/ 	.word	0xffffffff


	//   ....[81]....
        /*06e4*/ 	.word	0xffffffff


	//   ....[82]....
        /*06e8*/ 	.word	0xffffffff


	//   ....[83]....
        /*06ec*/ 	.word	0xffffffff


	//   ....[84]....
        /*06f0*/ 	.word	0xffffffff


	//   ....[85]....
        /*06f4*/ 	.word	0xffffffff


	//   ....[86]....
        /*06f8*/ 	.word	0xffffffff


	//   ....[87]....
        /*06fc*/ 	.word	0xffffffff


	//   ....[88]....
        /*0700*/ 	.word	0xffffffff


	//   ....[89]....
        /*0704*/ 	.word	0xffffffff


	//   ....[90]....
        /*0708*/ 	.word	0xffffffff


	//   ....[91]....
        /*070c*/ 	.word	0xffffffff


	//   ....[92]....
        /*0710*/ 	.word	0xffffffff


	//   ....[93]....
        /*0714*/ 	.word	0xffffffff


	//   ....[94]....
        /*0718*/ 	.word	0xffffffff


	//   ....[95]....
        /*071c*/ 	.word	0xffffffff


	//   ....[96]....
        /*0720*/ 	.word	0xffffffff


	//   ....[97]....
        /*0724*/ 	.word	0xffffffff


	//----- nvinfo : EIATTR_COOP_GROUP_INSTR_OFFSETS
	.align		4
.L_332:
        /*0728*/ 	.byte	0x04, 0x28
        /*072a*/ 	.short	(.L_334 - .L_333)


	//   ....[0]....
.L_333:
        /*072c*/ 	.word	0x000012c0


	//   ....[1]....
        /*0730*/ 	.word	0x000012f0


	//   ....[2]....
        /*0734*/ 	.word	0x00001320


	//   ....[3]....
        /*0738*/ 	.word	0x00001360


	//   ....[4]....
        /*073c*/ 	.word	0x00001390


	//   ....[5]....
        /*0740*/ 	.word	0x00001580


	//   ....[6]....
        /*0744*/ 	.word	0x000015a0


	//   ....[7]....
        /*0748*/ 	.word	0x000015b0


	//   ....[8]....
        /*074c*/ 	.word	0x00001720


	//   ....[9]....
        /*0750*/ 	.word	0x00001760


	//   ....[10]....
        /*0754*/ 	.word	0x00001780


	//   ....[11]....
        /*0758*/ 	.word	0x00001810


	//   ....[12]....
        /*075c*/ 	.word	0x00001cb0


	//   ....[13]....
        /*0760*/ 	.word	0x00001ce0


	//   ....[14]....
        /*0764*/ 	.word	0x00002150


	//   ....[15]....
        /*0768*/ 	.word	0x00002160


	//   ....[16]....
        /*076c*/ 	.word	0x000031d0


	//   ....[17]....
        /*0770*/ 	.word	0x000031e0


	//   ....[18]....
        /*0774*/ 	.word	0x00003230


	//   ....[19]....
        /*0778*/ 	.word	0x00003290


	//   ....[20]....
        /*077c*/ 	.word	0x00003760


	//   ....[21]....
        /*0780*/ 	.word	0x00003960


	//   ....[22]....
        /*0784*/ 	.word	0x000046f0


	//   ....[23]....
        /*0788*/ 	.word	0x00004720


	//   ....[24]....
        /*078c*/ 	.word	0x000048d0


	//   ....[25]....
        /*0790*/ 	.word	0x00004980


	//   ....[26]....
        /*0794*/ 	.word	0x00005bc0


	//   ....[27]....
        /*0798*/ 	.word	0x00005bd0


	//   ....[28]....
        /*079c*/ 	.word	0x00005d10


	//   ....[29]....
        /*07a0*/ 	.word	0x00005d20


	//   ....[30]....
        /*07a4*/ 	.word	0x00006db0


	//   ....[31]....
        /*07a8*/ 	.word	0x00006dd0


	//   ....[32]....
        /*07ac*/ 	.word	0x00006df0


	//   ....[33]....
        /*07b0*/ 	.word	0x00006e10


	//   ....[34]....
        /*07b4*/ 	.word	0x000070f0


	//   ....[35]....
        /*07b8*/ 	.word	0x00007410


	//   ....[36]....
        /*07bc*/ 	.word	0x00007ac0


	//   ....[37]....
        /*07c0*/ 	.word	0x00007ae0


	//   ....[38]....
        /*07c4*/ 	.word	0x00008320


	//   ....[39]....
        /*07c8*/ 	.word	0x00008420


	//   ....[40]....
        /*07cc*/ 	.word	0x00009db0


	//   ....[41]....
        /*07d0*/ 	.word	0x00009de0


	//   ....[42]....
        /*07d4*/ 	.word	0x00009f10


	//   ....[43]....
        /*07d8*/ 	.word	0x00009f20


	//   ....[44]....
        /*07dc*/ 	.word	0x0000af30


	//   ....[45]....
        /*07e0*/ 	.word	0x0000af50


	//   ....[46]....
        /*07e4*/ 	.word	0x0000af70


	//   ....[47]....
        /*07e8*/ 	.word	0x0000af90


	//   ....[48]....
        /*07ec*/ 	.word	0x0000b2b0


	//   ....[49]....
        /*07f0*/ 	.word	0x0000b2d0


	//   ....[50]....
        /*07f4*/ 	.word	0x0000b8e0


	//   ....[51]....
        /*07f8*/ 	.word	0x0000b900


	//   ....[52]....
        /*07fc*/ 	.word	0x0000cf50


	//   ....[53]....
        /*0800*/ 	.word	0x0000cf70


	//   ....[54]....
        /*0804*/ 	.word	0x0000d120


	//   ....[55]....
        /*0808*/ 	.word	0x0000d130


	//   ....[56]....
        /*080c*/ 	.word	0x0000e140


	//   ....[57]....
        /*0810*/ 	.word	0x0000e160


	//   ....[58]....
        /*0814*/ 	.word	0x0000e170


	//   ....[59]....
        /*0818*/ 	.word	0x0000e180


	//   ....[60]....
        /*081c*/ 	.word	0x0000e4a0


	//   ....[61]....
        /*0820*/ 	.word	0x0000e970


	//   ....[62]....
        /*0824*/ 	.word	0x0000ee50


	//   ....[63]....
        /*0828*/ 	.word	0x0000ee70


	//   ....[64]....
        /*082c*/ 	.word	0x0000f680


	//   ....[65]....
        /*0830*/ 	.word	0x0000f7b0


	//   ....[66]....
        /*0834*/ 	.word	0x00010b60


	//   ....[67]....
        /*0838*/ 	.word	0x00010b70


	//   ....[68]....
        /*083c*/ 	.word	0x00010ba0


	//   ....[69]....
        /*0840*/ 	.word	0x00010bc0


	//   ....[70]....
        /*0844*/ 	.word	0x00012530


	//   ....[71]....
        /*0848*/ 	.word	0x00012540


	//   ....[72]....
        /*084c*/ 	.word	0x00012560


	//   ....[73]....
        /*0850*/ 	.word	0x00012570


	//   ....[74]....
        /*0854*/ 	.word	0x00012590


	//   ....[75]....
        /*0858*/ 	.word	0x000125e0


	//   ....[76]....
        /*085c*/ 	.word	0x000128b0


	//   ....[77]....
        /*0860*/ 	.word	0x000128e0


	//   ....[78]....
        /*0864*/ 	.word	0x00012aa0


	//   ....[79]....
        /*0868*/ 	.word	0x00012ad0


	//   ....[80]....
        /*086c*/ 	.word	0x00012c90


	//   ....[81]....
        /*0870*/ 	.word	0x00012cb0


	//   ....[82]....
        /*0874*/ 	.word	0x00013400


	//   ....[83]....
        /*0878*/ 	.word	0x00013420


	//   ....[84]....
        /*087c*/ 	.word	0x000135b0


	//   ....[85]....
        /*0880*/ 	.word	0x000135e0


	//   ....[86]....
        /*0884*/ 	.word	0x00013770


	//   ....[87]....
        /*0888*/ 	.word	0x000137a0


	//   ....[88]....
        /*088c*/ 	.word	0x00013930


	//   ....[89]....
        /*0890*/ 	.word	0x00013950


	//   ....[90]....
        /*0894*/ 	.word	0x00013b00


	//   ....[91]....
        /*0898*/ 	.word	0x00013b40


	//   ....[92]....
        /*089c*/ 	.word	0x00013b80


	//   ....[93]....
        /*08a0*/ 	.word	0x00013bc0


	//   ....[94]....
        /*08a4*/ 	.word	0x00013bf0


	//   ....[95]....
        /*08a8*/ 	.word	0x00013c30


	//   ....[96]....
        /*08ac*/ 	.word	0x00013c60


	//   ....[97]....
        /*08b0*/ 	.word	0x00013ca0


	//----- nvinfo : EIATTR_EXIT_INSTR_OFFSETS
	.align		4
.L_334:
        /*08b4*/ 	.byte	0x04, 0x1c
        /*08b6*/ 	.short	(.L_336 - .L_335)


	//   ....[0]....
.L_335:
        /*08b8*/ 	.word	0x00000040


	//   ....[1]....
        /*08bc*/ 	.word	0x00012cc0


	//   ....[2]....
        /*08c0*/ 	.word	0x00012e00


	//   ....[3]....
        /*08c4*/ 	.word	0x00012e60


	//   ....[4]....
        /*08c8*/ 	.word	0x00013960


	//   ....[5]....
        /*08cc*/ 	.word	0x00013a70


	//   ....[6]....
        /*08d0*/ 	.word	0x00013ad0


	//----- nvinfo : EIATTR_CTAIDZ_USED
	.align		4
.L_336:
        /*08d4*/ 	.byte	0x01, 0x04
	.zero		2


	//----- nvinfo : EIATTR_MAX_THREADS
	.align		4
        /*08d8*/ 	.byte	0x04, 0x05
        /*08da*/ 	.short	(.L_338 - .L_337)
.L_337:
        /*08dc*/ 	.word	0x00000100
        /*08e0*/ 	.word	0x00000001
        /*08e4*/ 	.word	0x00000001


	//----- nvinfo : EIATTR_CRS_STACK_SIZE
	.align		4
.L_338:
        /*08e8*/ 	.byte	0x04, 0x1e
        /*08ea*/ 	.short	(.L_340 - .L_339)
.L_339:
        /*08ec*/ 	.word	0x00000000
.L_340:


//--------------------- .nv.info._ZN7cutlass13device_kernelIN5flash19enable_sm80_to_sm89INS1_16FlashAttnFwdSm80INS1_25CollectiveMainloopFwdSm80ILi8ELi1ELb1EN4cute5tupleIJNS5_1CILi128EEENS7_ILi48EEENS7_ILi256EEEEEELi256ENS_6half_tEfNS_4arch4Sm80ELb0ELb1ELb1ELb1ELb1ELb0ELb1ELb0EEENS1_21CollectiveEpilogueFwdINS6_IJS8_SA_S9_EEENS6_IJNS7_ILi1EEESI_SI_EEESC_SE_Li256ELb1ELb1ELb0ELb0EEENS1_19SingleTileSchedulerILb1ELb0ELb1ELi128EEEEEEEEEvNT_6ParamsE --------------------------
	.section	.nv.info._ZN7cutlass13device_kernelIN5flash19enable_sm80_to_sm89INS1_16FlashAttnFwdSm80INS1_25CollectiveMainloopFwdSm80ILi8ELi1ELb1EN4cute5tupleIJNS5_1CILi128EEENS7_ILi48EEENS7_ILi256EEEEEELi256ENS_6half_tEfNS_4arch4Sm80ELb0ELb1ELb1ELb1ELb1ELb0ELb1ELb0EEENS1_21CollectiveEpilogueFwdINS6_IJS8_SA_S9_EEENS6_IJNS7_ILi1EEESI_SI_EEESC_SE_Li256ELb1ELb1ELb0ELb0EEENS1_19SingleTileSchedulerILb1ELb0ELb1ELi128EEEEEEEEEvNT_6ParamsE,"",@"SHT_CUDA_INFO"
	.sectionflags	@""
	.align	4


	//----- nvinfo : EIATTR_CUDA_API_VERSION
	.align		4
        /*0000*/ 	.byte	0x04, 0x37
        /*0002*/ 	.short	(.L_342 - .L_341)
.L_341:
        /*0004*/ 	.word	0x00000082


	//----- nvinfo : EIATTR_SW2861232_WAR
	.align		4
.L_342:
        /*0008*/ 	.byte	0x01, 0x35
	.zero		2


	//----- nvinfo : EIATTR_PARAM_CBANK
	.align		4
        /*000c*/ 	.byte	0x04, 0x0a
        /*000e*/ 	.short	(.L_344 - .L_343)
	.align		4
.L_343:
        /*0010*/ 	.word	index@(.nv.constant0._ZN7cutlass13device_kernelIN5flash19enable_sm80_to_sm89INS1_16FlashAttnFwdSm80INS1_25CollectiveMainloopFwdSm80ILi8ELi1ELb1EN4cute5tupleIJNS5_1CILi128EEENS7_ILi48EEENS7_ILi256EEEEEELi256ENS_6half_tEfNS_4arch4Sm80ELb0ELb1ELb1ELb1ELb1ELb0ELb1ELb0EEENS1_21CollectiveEpilogueFwdINS6_IJS8_SA_S9_EEENS6_IJNS7_ILi1EEESI_SI_EEESC_SE_Li256ELb1ELb1ELb0ELb0EEENS1_19SingleTileSchedulerILb1ELb0ELb1ELi128EEEEEEEEEvNT_6ParamsE)
        /*0014*/ 	.short	0x0160
        /*0016*/ 	.short	0x0418


	//----- nvinfo : EIATTR_CBANK_PARAM_SIZE
	.align		4
.L_344:
        /*0018*/ 	.byte	0x03, 0x19
        /*001a*/ 	.short	0x0418


	//----- nvinfo : EIATTR_KPARAM_INFO
	.align		4
        /*001c*/ 	.byte	0x04, 0x17
        /*001e*/ 	.short	(.L_346 - .L_345)
.L_345:
        /*0020*/ 	.word	0x00000000
        /*0024*/ 	.short	0x0000
        /*0026*/ 	.short	0x0000
        /*0028*/ 	.byte	0x00, 0xf0, 0x61, 0x10


	//----- nvinfo : EIATTR_MAXREG_COUNT
	.align		4
.L_346:
        /*002c*/ 	.byte	0x03, 0x1b
        /*002e*/ 	.short	0x00ff


	//----- nvinfo : EIATTR_NUM_BARRIERS
	.align		4
        /*0030*/ 	.byte	0x02, 0x4c
        /*0032*/ 	.byte	0x02
	.zero		1


	//----- nvinfo : EIATTR_ANNOTATIONS
	.align		4
        /*0034*/ 	.byte	0x04, 0x55
        /*0036*/ 	.short	(.L_348 - .L_347)


	//   ....[0]....
.L_347:
        /* <DEDUP_REMOVED lines=88> */


	//----- nvinfo : EIATTR_MERCURY_ISA_VERSION
	.align		4
.L_348:
        /*05a0*/ 	.byte	0x03, 0x5f
        /*05a2*/ 	.short	0x0000


	//----- nvinfo : EIATTR_COOP_GROUP_MASK_REGIDS
	.align		4
        /*05a4*/ 	.byte	0x04, 0x29
        /*05a6*/ 	.short	(.L_350 - .L_349)


	//   ....[0]....
.L_349:
        /*05a8*/ 	.word	0xffffffff


	//   ....[1]....
        /*05ac*/ 	.word	0xffffffff


	//   ....[2]....
        /*05b0*/ 	.word	0xffffffff


	//   ....[3]....
        /*05b4*/ 	.word	0xffffffff


	//   ....[4]....
        /*05b8*/ 	.word	0xffffffff


	//   ....[5]....
        /*05bc*/ 	.word	0xffffffff


	//   ....[6]....
        /*05c0*/ 	.word	0xffffffff


	//   ....[7]....
        /*05c4*/ 	.word	0xffffffff


	//   ....[8]....
        /*05c8*/ 	.word	0xffffffff


	//   ....[9]....
        /*05cc*/ 	.word	0xffffffff


	//   ....[10]....
        /*05d0*/ 	.word	0xffffffff


	//   ....[11]....
        /*05d4*/ 	.word	0xffffffff


	//   ....[12]....
        /*05d8*/ 	.word	0xffffffff


	//   ....[13]....
        /*05dc*/ 	.word	0xffffffff


	//   ....[14]....
        /*05e0*/ 	.word	0xffffffff


	//   ....[15]....
        /*05e4*/ 	.word	0xffffffff


	//   ....[16]....
        /*05e8*/ 	.word	0xffffffff


	//   ....[17]....
        /*05ec*/ 	.word	0xffffffff


	//   ....[18]....
        /*05f0*/ 	.word	0xffffffff


	//   ....[19]....
        /*05f4*/ 	.word	0xffffffff


	//   ....[20]....
        /*05f8*/ 	.word	0xffffffff


	//   ....[21]....
        /*05fc*/ 	.word	0xffffffff


	//   ....[22]....
        /*0600*/ 	.word	0xffffffff


	//   ....[23]....
        /*0604*/ 	.word	0xffffffff


	//   ....[24]....
        /*0608*/ 	.word	0xffffffff


	//   ....[25]....
        /*060c*/ 	.word	0xffffffff


	//   ....[26]....
        /*0610*/ 	.word	0xffffffff


	//   ....[27]....
        /*0614*/ 	.word	0xffffffff


	//   ....[28]....
        /*0618*/ 	.word	0xffffffff


	//   ....[29]....
        /*061c*/ 	.word	0xffffffff


	//   ....[30]....
        /*0620*/ 	.word	0xffffffff


	//   ....[31]....
        /*0624*/ 	.word	0xffffffff


	//   ....[32]....
        /*0628*/ 	.word	0xffffffff


	//   ....[33]....
        /*062c*/ 	.word	0xffffffff


	//   ....[34]....
        /*0630*/ 	.word	0xffffffff


	//   ....[35]....
        /*0634*/ 	.word	0xffffffff


	//   ....[36]....
        /*0638*/ 	.word	0xffffffff


	//   ....[37]....
        /*063c*/ 	.word	0xffffffff


	//   ....[38]....
        /*0640*/ 	.word	0xffffffff


	//   ....[39]....
        /*0644*/ 	.word	0xffffffff


	//   ....[40]....
        /*0648*/ 	.word	0xffffffff


	//   ....[41]....
        /*064c*/ 	.word	0xffffffff


	//   ....[42]....
        /*0650*/ 	.word	0xffffffff


	//   ....[43]....
        /*0654*/ 	.word	0xffffffff


	//   ....[44]....
        /*0658*/ 	.word	0xffffffff


	//   ....[45]....
        /*065c*/ 	.word	0xffffffff


	//   ....[46]....
        /*0660*/ 	.word	0xffffffff


	//   ....[47]....
        /*0664*/ 	.word	0xffffffff


	//   ....[48]....
        /*0668*/ 	.word	0xffffffff


	//   ....[49]....
        /*066c*/ 	.word	0xffffffff


	//   ....[50]....
        /*0670*/ 	.word	0xffffffff


	//   ....[51]....
        /*0674*/ 	.word	0xffffffff


	//   ....[52]....
        /*0678*/ 	.word	0xffffffff


	//   ....[53]....
        /*067c*/ 	.word	0xffffffff


	//   ....[54]....
        /*0680*/ 	.word	0xffffffff


	//   ....[55]....
        /*0684*/ 	.word	0xffffffff


	//   ....[56]....
        /*0688*/ 	.word	0xffffffff


	//   ....[57]....
        /*068c*/ 	.word	0xffffffff


	//   ....[58]....
        /*0690*/ 	.word	0xffffffff


	//   ....[59]....
        /*0694*/ 	.word	0xffffffff


	//   ....[60]....
        /*0698*/ 	.word	0xffffffff


	//   ....[61]....
        /*069c*/ 	.word	0xffffffff


	//   ....[62]....
        /*06a0*/ 	.word	0xffffffff


	//   ....[63]....
        /*06a4*/ 	.word	0xffffffff


	//   ....[64]....
        /*06a8*/ 	.word	0xffffffff


	//   ....[65]....
        /*06ac*/ 	.word	0xffffffff


	//   ....[66]....
        /*06b0*/ 	.word	0xffffffff


	//   ....[67]....
        /*06b4*/ 	.word	0xffffffff


	//   ....[68]....
        /*06b8*/ 	.word	0xffffffff


	//   ....[69]....
        /*06bc*/ 	.word	0xffffffff


	//   ....[70]....
        /*06c0*/ 	.word	0xffffffff


	//   ....[71]....
        /*06c4*/ 	.word	0xffffffff


	//   ....[72]....
        /*06c8*/ 	.word	0xffffffff


	//   ....[73]....
        /*06cc*/ 	.word	0xffffffff


	//   ....[74]....
        /*06d0*/ 	.word	0xffffffff


	//   ....[75]....
        /*06d4*/ 	.word	0xffffffff


	//   ....[76]....
        /*06d8*/ 	.word	0xffffffff


	//   ....[77]....
        /*06dc*/ 	.word	0xffffffff


	//   ....[78]....
        /*06e0*/ 	.word	0xffffffff


	//   ....[79]....
        /*06e4*/ 	.word	0xffffffff


	//   ....[80]....
        /*06e8*/ 	.word	0xffffffff


	//   ....[81]....
        /*06ec*/ 	.word	0xffffffff


	//   ....[82]....
        /*06f0*/ 	.word	0xffffffff


	//   ....[83]....
        /*06f4*/ 	.word	0xffffffff


	//   ....[84]....
        /*06f8*/ 	.word	0xffffffff


	//   ....[85]....
        /*06fc*/ 	.word	0xffffffff


	//   ....[86]....
        /*0700*/ 	.word	0xffffffff


	//   ....[87]....
        /*0704*/ 	.word	0xffffffff


	//   ....[88]....
        /*0708*/ 	.word	0xffffffff


	//   ....[89]....
        /*070c*/ 	.word	0xffffffff


	//   ....[90]....
        /*0710*/ 	.word	0xffffffff


	//   ....[91]....
        /*0714*/ 	.word	0xffffffff


	//   ....[92]....
        /*0718*/ 	.word	0xffffffff


	//   ....[93]....
        /*071c*/ 	.word	0xffffffff


	//   ....[94]....
        /*0720*/ 	.word	0xffffffff


	//   ....[95]....
        /*0724*/ 	.word	0xffffffff


	//   ....[96]....
        /*0728*/ 	.word	0xffffffff


	//   ....[97]....
        /*072c*/ 	.word	0xffffffff


	//   ....[98]....
        /*0730*/ 	.word	0xffffffff


	//----- nvinfo : EIATTR_COOP_GROUP_INSTR_OFFSETS
	.align		4
.L_350:
        /*0734*/ 	.byte	0x04, 0x28
        /*0736*/ 	.short	(.L_352 - .L_351)


	//   ....[0]....
.L_351:
        /*0738*/ 	.word	0x000000a0


	//   ....[1]....
        /*073c*/ 	.word	0x00001970


	//   ....[2]....
        /*0740*/ 	.word	0x000019a0


	//   ....[3]....
        /*0744*/ 	.word	0x000019f0


	//   ....[4]....
        /*0748*/ 	.word	0x00001a20


	//   ....[5]....
        /*074c*/ 	.word	0x00001a50


	//   ....[6]....
        /*0750*/ 	.word	0x00001cd0


	//   ....[7]....
        /*0754*/ 	.word	0x00001ce0


	//   ....[8]....
        /*0758*/ 	.word	0x00001cf0


	//   ....[9]....
        /*075c*/ 	.word	0x00001e30


	//   ....[10]....
        /*0760*/ 	.word	0x00001e70


	//   ....[11]....
        /*0764*/ 	.word	0x00002170


	//   ....[12]....
        /*0768*/ 	.word	0x00002190


	//   ....[13]....
        /*076c*/ 	.word	0x000023c0


	//   ....[14]....
        /*0770*/ 	.word	0x00002410


	//   ....[15]....
        /*0774*/ 	.word	0x00002850


	//   ....[16]....
        /*0778*/ 	.word	0x00002860


	//   ....[17]....
        /*077c*/ 	.word	0x00003930


	//   ....[18]....
        /*0780*/ 	.word	0x00003940


	//   ....[19]....
        /*0784*/ 	.word	0x00003a50


	//   ....[20]....
        /*0788*/ 	.word	0x00003a70


	//   ....[21]....
        /*078c*/ 	.word	0x00003e40


	//   ....[22]....
        /*0790*/ 	.word	0x000045d0


	//   ....[23]....
        /*0794*/ 	.word	0x00004ee0


	//   ....[24]....
        /*0798*/ 	.word	0x00004f20


	//   ....[25]....
        /*079c*/ 	.word	0x00004f40


	//   ....[26]....
        /*07a0*/ 	.word	0x00005030


	//   ....[27]....
        /*07a4*/ 	.word	0x00006350


	//   ....[28]....
        /*07a8*/ 	.word	0x00006360


	//   ....[29]....
        /*07ac*/ 	.word	0x000064a0


	//   ....[30]....
        /*07b0*/ 	.word	0x000064b0


	//   ....[31]....
        /*07b4*/ 	.word	0x00007550


	//   ....[32]....
        /*07b8*/ 	.word	0x00007570


	//   ....[33]....
        /*07bc*/ 	.word	0x00007590


	//   ....[34]....
        /*07c0*/ 	.word	0x000075b0


	//   ....[35]....
        /*07c4*/ 	.word	0x000078b0


	//   ....[36]....
        /*07c8*/ 	.word	0x00007ba0


	//   ....[37]....
        /*07cc*/ 	.word	0x00008250


	//   ....[38]....
        /*07d0*/ 	.word	0x00008270


	//   ....[39]....
        /*07d4*/ 	.word	0x00008a80


	//   ....[40]....
        /*07d8*/ 	.word	0x00008b80


	//   ....[41]....
        /*07dc*/ 	.word	0x0000a500


	//   ....[42]....
        /*07e0*/ 	.word	0x0000a530


	//   ....[43]....
        /*07e4*/ 	.word	0x0000a660


	//   ....[44]....
        /*07e8*/ 	.word	0x0000a670


	//   ....[45]....
        /*07ec*/ 	.word	0x0000b680


	//   ....[46]....
        /*07f0*/ 	.word	0x0000b6a0


	//   ....[47]....
        /*07f4*/ 	.word	0x0000b6c0


	//   ....[48]....
        /*07f8*/ 	.word	0x0000b6e0


	//   ....[49]....
        /*07fc*/ 	.word	0x0000ba00


	//   ....[50]....
        /*0800*/ 	.word	0x0000ba20


	//   ....[51]....
        /*0804*/ 	.word	0x0000c030


	//   ....[52]....
        /*0808*/ 	.word	0x0000c050


	//   ....[53]....
        /*080c*/ 	.word	0x0000d6a0


	//   ....[54]....
        /*0810*/ 	.word	0x0000d6c0


	//   ....[55]....
        /*0814*/ 	.word	0x0000d870


	//   ....[56]....
        /*0818*/ 	.word	0x0000d880


	//   ....[57]....
        /*081c*/ 	.word	0x0000e880


	//   ....[58]....
        /*0820*/ 	.word	0x0000e8a0


	//   ....[59]....
        /*0824*/ 	.word	0x0000e8b0


	//   ....[60]....
        /*0828*/ 	.word	0x0000e8c0


	//   ....[61]....
        /*082c*/ 	.word	0x0000ebd0


	//   ....[62]....
        /*0830*/ 	.word	0x0000f090


	//   ....[63]....
        /*0834*/ 	.word	0x0000f560


	//   ....[64]....
        /*0838*/ 	.word	0x0000f580


	//   ....[65]....
        /*083c*/ 	.word	0x0000fd80


	//   ....[66]....
        /*0840*/ 	.word	0x0000fea0


	//   ....[67]....
        /*0844*/ 	.word	0x00011270


	//   ....[68]....
        /*0848*/ 	.word	0x00011280


	//   ....[69]....
        /*084c*/ 	.word	0x000112b0


	//   ....[70]....
        /*0850*/ 	.word	0x000112d0


	//   ....[71]....
        /*0854*/ 	.word	0x00012d60


	//   ....[72]....
        /*0858*/ 	.word	0x00012d90


	//   ....[73]....
        /*085c*/ 	.word	0x00012dd0


	//   ....[74]....
        /*0860*/ 	.word	0x00012e10


	//   ....[75]....
        /*0864*/ 	.word	0x00013030


	//   ....[76]....
        /*0868*/ 	.word	0x00013040


	//   ....[77]....
        /*086c*/ 	.word	0x00013240


	//   ....[78]....
        /*0870*/ 	.word	0x00013270


	//   ....[79]....
        /*0874*/ 	.word	0x00013430


	//   ....[80]....
        /*0878*/ 	.word	0x00013460


	//   ....[81]....
        /*087c*/ 	.word	0x00013620


	//   ....[82]....
        /*0880*/ 	.word	0x00013640


	//   ....[83]....
        /*0884*/ 	.word	0x00013ff0


	//   ....[84]....
        /*0888*/ 	.word	0x00014010


	//   ....[85]....
        /*088c*/ 	.word	0x000141a0


	//   ....[86]....
        /*0890*/ 	.word	0x000141d0


	//   ....[87]....
        /*0894*/ 	.word	0x00014360


	//   ....[88]....
        /*0898*/ 	.word	0x00014390


	//   ....[89]....
        /*089c*/ 	.word	0x00014520


	//   ....[90]....
        /*08a0*/ 	.word	0x00014540


	//   ....[91]....
        /*08a4*/ 	.word	0x00014700


	//   ....[92]....
        /*08a8*/ 	.word	0x00014760


	//   ....[93]....
        /*08ac*/ 	.word	0x000147c0


	//   ....[94]....
        /*08b0*/ 	.word	0x00014820


	//   ....[95]....
        /*08b4*/ 	.word	0x00014870


	//   ....[96]....
        /*08b8*/ 	.word	0x000148d0


	//   ....[97]....
        /*08bc*/ 	.word	0x00014920


	//   ....[98]....
        /*08c0*/ 	.word	0x00014980


	//----- nvinfo : EIATTR_EXIT_INSTR_OFFSETS
	.align		4
.L_352:
        /*08c4*/ 	.byte	0x04, 0x1c
        /*08c6*/ 	.short	(.L_354 - .L_353)


	//   ....[0]....
.L_353:
        /*08c8*/ 	.word	0x00000450


	//   ....[1]....
        /*08cc*/ 	.word	0x00013650


	//   ....[2]....
        /*08d0*/ 	.word	0x00013790


	//   ....[3]....
        /*08d4*/ 	.word	0x000137f0


	//   ....[4]....
        /*08d8*/ 	.word	0x00014550


	//   ....[5]....
        /*08dc*/ 	.word	0x00014660


	//   ....[6]....
        /*08e0*/ 	.word	0x000146c0


	//----- nvinfo : EIATTR_CTAIDZ_USED
	.align		4
.L_354:
        /*08e4*/ 	.byte	0x01, 0x04
	.zero		2


	//----- nvinfo : EIATTR_MAX_THREADS
	.align		4
        /*08e8*/ 	.byte	0x04, 0x05
        /*08ea*/ 	.short	(.L_356 - .L_355)
.L_355:
        /*08ec*/ 	.word	0x00000100
        /*08f0*/ 	.word	0x00000001
        /*08f4*/ 	.word	0x00000001


	//----- nvinfo : EIATTR_CRS_STACK_SIZE
	.align		4
.L_356:
        /*08f8*/ 	.byte	0x04, 0x1e
        /*08fa*/ 	.short	(.L_358 - .L_357)
.L_357:
        /*08fc*/ 	.word	0x00000000
.L_358:


//--------------------- .nv.info._ZN7cutlass13device_kernelIN5flash19enable_sm80_to_sm89INS1_16FlashAttnFwdSm80INS1_25CollectiveMainloopFwdSm80ILi8ELi1ELb0EN4cute5tupleIJNS5_1CILi128EEENS7_ILi32EEENS7_ILi256EEEEEELi256ENS_6half_tEfNS_4arch4Sm80ELb0ELb1ELb1ELb1ELb1ELb1ELb1ELb0EEENS1_21CollectiveEpilogueFwdINS6_IJS8_SA_S9_EEENS6_IJNS7_ILi1EEESI_SI_EEESC_SE_Li256ELb1ELb1ELb0ELb0EEENS1_19SingleTileSchedulerILb1ELb0ELb1ELi128EEEEEEEEEvNT_6ParamsE --------------------------
	.section	.nv.info._ZN7cutlass13device_kernelIN5flash19enable_sm80_to_sm89INS1_16FlashAttnFwdSm80INS1_25CollectiveMainloopFwdSm80ILi8ELi1ELb0EN4cute5tupleIJNS5_1CILi128EEENS7_ILi32EEENS7_ILi256EEEEEELi256ENS_6half_tEfNS_4arch4Sm80ELb0ELb1ELb1ELb1ELb1ELb1ELb1ELb0EEENS1_21CollectiveEpilogueFwdINS6_IJS8_SA_S9_EEENS6_IJNS7_ILi1EEESI_SI_EEESC_SE_Li256ELb1ELb1ELb0ELb0EEENS1_19SingleTileSchedulerILb1ELb0ELb1ELi128EEEEEEEEEvNT_6ParamsE,"",@"SHT_CUDA_INFO"
	.sectionflags	@""
	.align	4


	//----- nvinfo : EIATTR_CUDA_API_VERSION
	.align		4
        /*0000*/ 	.byte	0x04, 0x37
        /*0002*/ 	.short	(.L_360 - .L_359)
.L_359:
        /*0004*/ 	.word	0x00000082


	//----- nvinfo : EIATTR_SW2861232_WAR
	.align		4
.L_360:
        /*0008*/ 	.byte	0x01, 0x35
	.zero		2


	//----- nvinfo : EIATTR_PARAM_CBANK
	.align		4
        /*000c*/ 	.byte	0x04, 0x0a
        /*000e*/ 	.short	(.L_362 - .L_361)
	.align		4
.L_361:
        /*0010*/ 	.word	index@(.nv.constant0._ZN7cutlass13device_kernelIN5flash19enable_sm80_to_sm89INS1_16FlashAttnFwdSm80INS1_25CollectiveMainloopFwdSm80ILi8ELi1ELb0EN4cute5tupleIJNS5_1CILi128EEENS7_ILi32EEENS7_ILi256EEEEEELi256ENS_6half_tEfNS_4arch4Sm80ELb0ELb1ELb1ELb1ELb1ELb1ELb1ELb0EEENS1_21CollectiveEpilogueFwdINS6_IJS8_SA_S9_EEENS6_IJNS7_ILi1EEESI_SI_EEESC_SE_Li256ELb1ELb1ELb0ELb0EEENS1_19SingleTileSchedulerILb1ELb0ELb1ELi128EEEEEEEEEvNT_6ParamsE)
        /*0014*/ 	.short	0x0160
        /*0016*/ 	.short	0x0418


	//----- nvinfo : EIATTR_CBANK_PARAM_SIZE
	.align		4
.L_362:
        /*0018*/ 	.byte	0x03, 0x19
        /*001a*/ 	.short	0x0418


	//----- nvinfo : EIATTR_KPARAM_INFO
	.align		4
        /*001c*/ 	.byte	0x04, 0x17
        /*001e*/ 	.short	(.L_364 - .L_363)
.L_363:
        /*0020*/ 	.word	0x00000000
        /*0024*/ 	.short	0x0000
        /*0026*/ 	.short	0x0000
        /*0028*/ 	.byte	0x00, 0xf0, 0x61, 0x10


	//----- nvinfo : EIATTR_MAXREG_COUNT
	.align		4
.L_364:
        /*002c*/ 	.byte	0x03, 0x1b
        /*002e*/ 	.short	0x00ff


	//----- nvinfo : EIATTR_NUM_BARRIERS
	.align		4
        /*0030*/ 	.byte	0x02, 0x4c
        /*0032*/ 	.byte	0x02
	.zero		1


	//----- nvinfo : EIATTR_MERCURY_ISA_VERSION
	.align		4
        /*0034*/ 	.byte	0x03, 0x5f
        /*0036*/ 	.short	0x0000


	//----- nvinfo : EIATTR_COOP_GROUP_MASK_REGIDS
	.align		4
        /*0038*/ 	.byte	0x04, 0x29
        /*003a*/ 	.short	(.L_366 - .L_365)


	//   ....[0]....
.L_365:
        /*003c*/ 	.word	0xffffffff


	//   ....[1]....
        /*0040*/ 	.word	0xffffffff


	//   ....[2]....
        /*0044*/ 	.word	0xffffffff


	//   ....[3]....
        /*0048*/ 	.word	0xffffffff


	//   ....[4]....
        /*004c*/ 	.word	0xffffffff


	//   ....[5]....
        /*0050*/ 	.word	0xffffffff


	//   ....[6]....
        /*0054*/ 	.word	0xffffffff


	//   ....[7]....
        /*0058*/ 	.word	0xffffffff


	//   ....[8]....
        /*005c*/ 	.word	0xffffffff


	//   ....[9]....
        /*0060*/ 	.word	0xffffffff


	//   ....[10]....
        /*0064*/ 	.word	0xffffffff


	//   ....[11]....
        /*0068*/ 	.word	0xffffffff


	//   ....[12]....
        /*006c*/ 	.word	0xffffffff


	//   ....[13]....
        /*0070*/ 	.word	0xffffffff


	//   ....[14]....
        /*0074*/ 	.word	0xffffffff


	//   ....[15]....
        /*0078*/ 	.word	0xffffffff


	//   ....[16]....
        /*007c*/ 	.word	0xffffffff


	//   ....[17]....
        /*0080*/ 	.word	0xffffffff


	//   ....[18]....
        /*0084*/ 	.word	0xffffffff


	//   ....[19]....
        /*0088*/ 	.word	0xffffffff


	//   ....[20]....
        /*008c*/ 	.word	0xffffffff


	//   ....[21]....
        /*0090*/ 	.word	0xffffffff


	//   ....[22]....
        /*0094*/ 	.word	0xffffffff


	//   ....[23]....
        /*0098*/ 	.word	0xffffffff


	//   ....[24]....
        /*009c*/ 	.word	0xffffffff


	//   ....[25]....
        /*00a0*/ 	.word	0xffffffff


	//   ....[26]....
        /*00a4*/ 	.word	0xffffffff


	//   ....[27]....
        /*00a8*/ 	.word	0xffffffff


	//   ....[28]....
        /*00ac*/ 	.word	0xffffffff


	//   ....[29]....
        /*00b0*/ 	.word	0xffffffff


	//   ....[30]....
        /*00b4*/ 	.word	0xffffffff


	//   ....[31]....
        /*00b8*/ 	.word	0xffffffff


	//   ....[32]....
        /*00bc*/ 	.word	0xffffffff


	//   ....[33]....
        /*00c0*/ 	.word	0xffffffff


	//   ....[34]....
        /*00c4*/ 	.word	0xffffffff


	//   ....[35]....
        /*00c8*/ 	.word	0xffffffff


	//   ....[36]....
        /*00cc*/ 	.word	0xffffffff


	//   ....[37]....
        /*00d0*/ 	.word	0xffffffff


	//   ....[38]....
        /*00d4*/ 	.word	0xffffffff


	//   ....[39]....
        /*00d8*/ 	.word	0xffffffff


	//   ....[40]....
        /*00dc*/ 	.word	0xffffffff


	//   ....[41]....
        /*00e0*/ 	.word	0xffffffff


	//   ....[42]....
        /*00e4*/ 	.word	0xffffffff


	//   ....[43]....
        /*00e8*/ 	.word	0xffffffff


	//   ....[44]....
        /*00ec*/ 	.word	0xffffffff


	//   ....[45]....
        /*00f0*/ 	.word	0xffffffff


	//   ....[46]....
        /*00f4*/ 	.word	0xffffffff


	//   ....[47]....
        /*00f8*/ 	.word	0xffffffff


	//   ....[48]....
        /*00fc*/ 	.word	0xffffffff


	//   ....[49]....
        /*0100*/ 	.word	0xffffffff


	//   ....[50]....
        /*0104*/ 	.word	0xffffffff


	//   ....[51]....
        /*0108*/ 	.word	0xffffffff


	//   ....[52]....
        /*010c*/ 	.word	0xffffffff


	//   ....[53]....
        /*0110*/ 	.word	0xffffffff


	//   ....[54]....
        /*0114*/ 	.word	0xffffffff


	//   ....[55]....
        /*0118*/ 	.word	0xffffffff


	//   ....[56]....
        /*011c*/ 	.word	0xffffffff


	//   ....[57]....
        /*0120*/ 	.word	0xffffffff


	//   ....[58]....
        /*0124*/ 	.word	0xffffffff


	//   ....[59]....
        /*0128*/ 	.word	0xffffffff


	//   ....[60]....
        /*012c*/ 	.word	0xffffffff


	//   ....[61]....
        /*0130*/ 	.word	0xffffffff


	//   ....[62]....
        /*0134*/ 	.word	0xffffffff


	//   ....[63]....
        /*0138*/ 	.word	0xffffffff


	//   ....[64]....
        /*013c*/ 	.word	0xffffffff


	//   ....[65]....
        /*0140*/ 	.word	0xffffffff


	//   ....[66]....
        /*0144*/ 	.word	0xffffffff


	//   ....[67]....
        /*0148*/ 	.word	0xffffffff


	//   ....[68]....
        /*014c*/ 	.word	0xffffffff


	//   ....[69]....
        /*0150*/ 	.word	0xffffffff


	//   ....[70]....
        /*0154*/ 	.word	0xffffffff


	//   ....[71]....
        /*0158*/ 	.word	0xffffffff


	//   ....[72]....
        /*015c*/ 	.word	0xffffffff


	//   ....[73]....
        /*0160*/ 	.word	0xffffffff


	//   ....[74]....
        /*0164*/ 	.word	0xffffffff


	//   ....[75]....
        /*0168*/ 	.word	0xffffffff


	//   ....[76]....
        /*016c*/ 	.word	0xffffffff


	//   ....[77]....
        /*0170*/ 	.word	0xffffffff


	//   ....[78]....
        /*0174*/ 	.word	0xffffffff


	//   ....[79]....
        /*0178*/ 	.word	0xffffffff


	//   ....[80]....
        /*017c*/ 	.word	0xffffffff


	//   ....[81]....
        /*0180*/ 	.word	0xffffffff


	//   ....[82]....
        /*0184*/ 	.word	0xffffffff


	//   ....[83]....
        /*0188*/ 	.word	0xffffffff


	//   ....[84]....
        /*018c*/ 	.word	0xffffffff


	//   ....[85]....
        /*0190*/ 	.word	0xffffffff


	//   ....[86]....
        /*0194*/ 	.word	0xffffffff


	//   ....[87]....
        /*0198*/ 	.word	0xffffffff


	//   ....[88]....
        /*019c*/ 	.word	0xffffffff


	//   ....[89]....
        /*01a0*/ 	.word	0xffffffff


	//   ....[90]....
        /*01a4*/ 	.word	0xffffffff


	//   ....[91]....
        /*01a8*/ 	.word	0xffffffff


	//   ....[92]....
        /*01ac*/ 	.word	0xffffffff


	//   ....[93]....
        /*01b0*/ 	.word	0xffffffff


	//   ....[94]....
        /*01b4*/ 	.word	0xffffffff


	//   ....[95]....
        /*01b8*/ 	.word	0xffffffff


	//   ....[96]....
        /*01bc*/ 	.word	0xffffffff


	//   ....[97]....
        /*01c0*/ 	.word	0xffffffff


	//   ....[98]....
        /*01c4*/ 	.word	0xffffffff


	//   ....[99]....
        /*01c8*/ 	.word	0xffffffff


	//   ....[100]....
        /*01cc*/ 	.word	0xffffffff


	//   ....[101]....
        /*01d0*/ 	.word	0xffffffff


	//   ....[102]....
        /*01d4*/ 	.word	0xffffffff


	//   ....[103]....
        /*01d8*/ 	.word	0xffffffff


	//   ....[104]....
        /*01dc*/ 	.word	0xffffffff


	//   ....[105]....
        /*01e0*/ 	.word	0xffffffff


	//   ....[106]....
        /*01e4*/ 	.word	0xffffffff


	//   ....[107]....
        /*01e8*/ 	.word	0xffffffff


	//   ....[108]....
        /*01ec*/ 	.word	0xffffffff


	//   ....[109]....
        /*01f0*/ 	.word	0xffffffff


	//   ....[110]....
        /*01f4*/ 	.word	0xffffffff


	//   ....[111]....
        /*01f8*/ 	.word	0xffffffff


	//   ....[112]....
        /*01fc*/ 	.word	0xffffffff


	//----- nvinfo : EIATTR_COOP_GROUP_INSTR_OFFSETS
	.align		4
.L_366:
        /*0200*/ 	.byte	0x04, 0x28
        /*0202*/ 	.short	(.L_368 - .L_367)


	//   ....[0]....
.L_367:
        /*0204*/ 	.word	0x00000090


	//   ....[1]....
        /*0208*/ 	.word	0x00002380


	//   ....[2]....
        /*020c*/ 	.word	0x00002390


	//   ....[3]....
        /*0210*/ 	.word	0x00003550


	//   ....[4]....
        /*0214*/ 	.word	0x00003560


	//   ....[5]....
        /*0218*/ 	.word	0x00004630


	//   ....[6]....
        /*021c*/ 	.word	0x00004650


	//   ....[7]....
        /*0220*/ 	.word	0x00004a20


	//   ....[8]....
        /*0224*/ 	.word	0x00004a40


	//   ....[9]....
        /*0228*/ 	.word	0x00005b90


	//   ....[10]....
        /*022c*/ 	.word	0x00005bd0


	//   ....[11]....
        /*0230*/ 	.word	0x00005dc0


	//   ....[12]....
        /*0234*/ 	.word	0x00005df0


	//   ....[13]....
        /*0238*/ 	.word	0x00005f70


	//   ....[14]....
        /*023c*/ 	.word	0x00005fa0


	//   ....[15]....
        /*0240*/ 	.word	0x00006120


	//   ....[16]....
        /*0244*/ 	.word	0x00006160


	//   ....[17]....
        /*0248*/ 	.word	0x00006670


	//   ....[18]....
        /*024c*/ 	.word	0x000066c0


	//   ....[19]....
        /*0250*/ 	.word	0x00006ae0


	//   ....[20]....
        /*0254*/ 	.word	0x00006b40


	//   ....[21]....
        /*0258*/ 	.word	0x00006b60


	//   ....[22]....
        /*025c*/ 	.word	0x00006b70


	//   ....[23]....
        /*0260*/ 	.word	0x00006e60


	//   ....[24]....
        /*0264*/ 	.word	0x00006f00


	//   ....[25]....
        /*0268*/ 	.word	0x00006f80


	//   ....[26]....
        /*026c*/ 	.word	0x00006ff0


	//   ....[27]....
        /*0270*/ 	.word	0x00007430


	//   ....[28]....
        /*0274*/ 	.word	0x00007480


	//   ....[29]....
        /*0278*/ 	.word	0x000074c0


	//   ....[30]....
        /*027c*/ 	.word	0x00007500


	//   ....[31]....
        /*0280*/ 	.word	0x00007850


	//   ....[32]....
        /*0284*/ 	.word	0x000078f0


	//   ....[33]....
        /*0288*/ 	.word	0x00007970


	//   ....[34]....
        /*028c*/ 	.word	0x000079e0


	//   ....[35]....
        /*0290*/ 	.word	0x0000afb0


	//   ....[36]....
        /*0294*/ 	.word	0x0000b010


	//   ....[37]....
        /*0298*/ 	.word	0x0000b050


	//   ....[38]....
        /*029c*/ 	.word	0x0000b070


	//   ....[39]....
        /*02a0*/ 	.word	0x0000b230


	//   ....[40]....
        /*02a4*/ 	.word	0x0000b2d0


	//   ....[41]....
        /*02a8*/ 	.word	0x0000b320


	//   ....[42]....
        /*02ac*/ 	.word	0x0000b3a0


	//   ....[43]....
        /*02b0*/ 	.word	0x0000b5f0


	//   ....[44]....
        /*02b4*/ 	.word	0x0000b690


	//   ....[45]....
        /*02b8*/ 	.word	0x0000b710


	//   ....[46]....
        /*02bc*/ 	.word	0x0000b780


	//   ....[47]....
        /*02c0*/ 	.word	0x0000b9c0


	//   ....[48]....
        /*02c4*/ 	.word	0x0000ba10


	//   ....[49]....
        /*02c8*/ 	.word	0x0000ba60


	//   ....[50]....
        /*02cc*/ 	.word	0x0000bad0


	//   ....[51]....
        /*02d0*/ 	.word	0x0000f880


	//   ....[52]....
        /*02d4*/ 	.word	0x0000f8c0


	//   ....[53]....
        /*02d8*/ 	.word	0x00010560


	//   ....[54]....
        /*02dc*/ 	.word	0x00010570


	//   ....[55]....
        /*02e0*/ 	.word	0x000108f0


	//   ....[56]....
        /*02e4*/ 	.word	0x00010ac0


	//   ....[57]....
        /*02e8*/ 	.word	0x000112b0


	//   ....[58]....
        /*02ec*/ 	.word	0x00011360


	//   ....[59]....
        /*02f0*/ 	.word	0x00011370


	//   ....[60]....
        /*02f4*/ 	.word	0x000113a0


	//   ....[61]....
        /*02f8*/ 	.word	0x00012040


	//   ....[62]....
        /*02fc*/ 	.word	0x00012050


	//   ....[63]....
        /*0300*/ 	.word	0x00012c00


	//   ....[64]....
        /*0304*/ 	.word	0x00012c10


	//   ....[65]....
        /*0308*/ 	.word	0x00012da0


	//   ....[66]....
        /*030c*/ 	.word	0x00013000


	//   ....[67]....
        /*0310*/ 	.word	0x00013520


	//   ....[68]....
        /*0314*/ 	.word	0x000136a0


	//   ....[69]....
        /*0318*/ 	.word	0x00013760


	//   ....[70]....
        /*031c*/ 	.word	0x00013870


	//   ....[71]....
        /*0320*/ 	.word	0x00014f00


	//   ....[72]....
        /*0324*/ 	.word	0x00014f10


	//   ....[73]....
        /*0328*/ 	.word	0x00015ac0


	//   ....[74]....
        /*032c*/ 	.word	0x00015ad0


	//   ....[75]....
        /*0330*/ 	.word	0x00015d20


	//   ....[76]....
        /*0334*/ 	.word	0x00015d30


	//   ....[77]....
        /*0338*/ 	.word	0x00015da0


	//   ....[78]....
        /*033c*/ 	.word	0x00015db0


	//   ....[79]....
        /*0340*/ 	.word	0x000171c0


	//   ....[80]....
        /*0344*/ 	.word	0x000171e0


	//   ....[81]....
        /*0348*/ 	.word	0x00017de0


	//   ....[82]....
        /*034c*/ 	.word	0x00017df0


	//   ....[83]....
        /*0350*/ 	.word	0x00017f90


	//   ....[84]....
        /*0354*/ 	.word	0x00018270


	//   ....[85]....
        /*0358*/ 	.word	0x000187c0


	//   ....[86]....
        /*035c*/ 	.word	0x00018890


	//   ....[87]....
        /*0360*/ 	.word	0x00018960


	//   ....[88]....
        /*0364*/ 	.word	0x00018a70


	//   ....[89]....
        /*0368*/ 	.word	0x00019bd0


	//   ....[90]....
        /*036c*/ 	.word	0x00019c00


	//   ....[91]....
        /*0370*/ 	.word	0x00019c50


	//   ....[92]....
        /*0374*/ 	.word	0x00019c60


	//   ....[93]....
        /*0378*/ 	.word	0x0001b6d0


	//   ....[94]....
        /*037c*/ 	.word	0x0001b710


	//   ....[95]....
        /*0380*/ 	.word	0x0001b740


	//   ....[96]....
        /*0384*/ 	.word	0x0001b770


	//   ....[97]....
        /*0388*/ 	.word	0x0001b9b0


	//   ....[98]....
        /*038c*/ 	.word	0x0001b9c0


	//   ....[99]....
        /*0390*/ 	.word	0x0001bbc0


	//   ....[100]....
        /*0394*/ 	.word	0x0001bbf0


	//   ....[101]....
        /*0398*/ 	.word	0x0001bdb0


	//   ....[102]....
        /*039c*/ 	.word	0x0001bde0


	//   ....[103]....
        /*03a0*/ 	.word	0x0001bfa0


	//   ....[104]....
        /*03a4*/ 	.word	0x0001bfc0


	//   ....[105]....
        /*03a8*/ 	.word	0x0001c970


	//   ....[106]....
        /*03ac*/ 	.word	0x0001c990


	//   ....[107]....
        /*03b0*/ 	.word	0x0001cb20


	//   ....[108]....
        /*03b4*/ 	.word	0x0001cb50


	//   ....[109]....
        /*03b8*/ 	.word	0x0001cce0


	//   ....[110]....
        /*03bc*/ 	.word	0x0001cd10


	//   ....[111]....
        /*03c0*/ 	.word	0x0001cea0


	//   ....[112]....
        /*03c4*/ 	.word	0x0001cec0


	//----- nvinfo : EIATTR_EXIT_INSTR_OFFSETS
	.align		4
.L_368:
        /*03c8*/ 	.byte	0x04, 0x1c
        /*03ca*/ 	.short	(.L_370 - .L_369)


	//   ....[0]....
.L_369:
        /*03cc*/ 	.word	0x00000440


	//   ....[1]....
        /*03d0*/ 	.word	0x0001bfd0


	//   ....[2]....
        /*03d4*/ 	.word	0x0001c110


	//   ....[3]....
        /*03d8*/ 	.word	0x0001c170


	//   ....[4]....
        /*03dc*/ 	.word	0x0001ced0


	//   ....[5]....
        /*03e0*/ 	.word	0x0001cfe0


	//   ....[6]....
        /*03e4*/ 	.word	0x0001d040


	//----- nvinfo : EIATTR_CTAIDZ_USED
	.align		4
.L_370:
        /*03e8*/ 	.byte	0x01, 0x04
	.zero		2


	//----- nvinfo : EIATTR_MAX_THREADS
	.align		4
        /*03ec*/ 	.byte	0x04, 0x05
        /*03ee*/ 	.short	(.L_372 - .L_371)
.L_371:
        /*03f0*/ 	.word	0x00000100
        /*03f4*/ 	.word	0x00000001
        /*03f8*/ 	.word	0x00000001


	//----- nvinfo : EIATTR_CRS_STACK_SIZE
	.align		4
.L_372:
        /*03fc*/ 	.byte	0x04, 0x1e
        /*03fe*/ 	.short	(.L_374 - .L_373)
.L_373:
        /*0400*/ 	.word	0x00000000
.L_374:


//--------------------- .nv.info._ZN7cutlass13device_kernelIN5flash19enable_sm80_to_sm89INS1_16FlashAttnFwdSm80INS1_25CollectiveMainloopFwdSm80ILi8ELi1ELb1EN4cute5tupleIJNS5_1CILi128EEENS7_ILi64EEENS7_ILi256EEEEEELi256ENS_6half_tEfNS_4arch4Sm80ELb1ELb0ELb1ELb0ELb1ELb0ELb1ELb0EEENS1_21CollectiveEpilogueFwdINS6_IJS8_SA_S9_EEENS6_IJNS7_ILi1EEESI_SI_EEESC_SE_Li256ELb0ELb1ELb0ELb0EEENS1_30DynamicPersistentTileSchedulerILi256ELi256ELb0ELb1ELb0EEEEEEEEEvNT_6ParamsE --------------------------
	.section	.nv.info._ZN7cutlass13device_kernelIN5flash19enable_sm80_to_sm89INS1_16FlashAttnFwdSm80INS1_25CollectiveMainloopFwdSm80ILi8ELi1ELb1EN4cute5tupleIJNS5_1CILi128EEENS7_ILi64EEENS7_ILi256EEEEEELi256ENS_6half_tEfNS_4arch4Sm80ELb1ELb0ELb1ELb0ELb1ELb0ELb1ELb0EEENS1_21CollectiveEpilogueFwdINS6_IJS8_SA_S9_EEENS6_IJNS7_ILi1EEESI_SI_EEESC_SE_Li256ELb0ELb1ELb0ELb0EEENS1_30DynamicPersistentTileSchedulerILi256ELi256ELb0ELb1ELb0EEEEEEEEEvNT_6ParamsE,"",@"SHT_CUDA_INFO"
	.sectionflags	@""
	.align	4


	//----- nvinfo : EIATTR_CUDA_API_VERSION
	.align		4
        /*0000*/ 	.byte	0x04, 0x37
        /*0002*/ 	.short	(.L_376 - .L_375)
.L_375:
        /*0004*/ 	.word	0x00000082


	//----- nvinfo : EIATTR_SW2861232_WAR
	.align		4
.L_376:
        /*0008*/ 	.byte	0x01, 0x35
	.zero		2


	//----- nvinfo : EIATTR_PARAM_CBANK
	.align		4
        /*000c*/ 	.byte	0x04, 0x0a
        /*000e*/ 	.short	(.L_378 - .L_377)
	.align		4
.L_377:
        /*0010*/ 	.word	index@(.nv.constant0._ZN7cutlass13device_kernelIN5flash19enable_sm80_to_sm89INS1_16FlashAttnFwdSm80INS1_25CollectiveMainloopFwdSm80ILi8ELi1ELb1EN4cute5tupleIJNS5_1CILi128EEENS7_ILi64EEENS7_ILi256EEEEEELi256ENS_6half_tEfNS_4arch4Sm80ELb1ELb0ELb1ELb0ELb1ELb0ELb1ELb0EEENS1_21CollectiveEpilogueFwdINS6_IJS8_SA_S9_EEENS6_IJNS7_ILi1EEESI_SI_EEESC_SE_Li256ELb0ELb1ELb0ELb0EEENS1_30DynamicPersistentTileSchedulerILi256ELi256ELb0ELb1ELb0EEEEEEEEEvNT_6ParamsE)
        /*0014*/ 	.short	0x0160
        /*0016*/ 	.short	0x0428


	//----- nvinfo : EIATTR_CBANK_PARAM_SIZE
	.align		4
.L_378:
        /*0018*/ 	.byte	0x03, 0x19
        /*001a*/ 	.short	0x0428


	//----- nvinfo : EIATTR_KPARAM_INFO
	.align		4
        /*001c*/ 	.byte	0x04, 0x17
        /*001e*/ 	.short	(.L_380 - .L_379)
.L_379:
        /*0020*/ 	.word	0x00000000
        /*0024*/ 	.short	0x0000
        /*0026*/ 	.short	0x0000
        /*0028*/ 	.byte	0x00, 0xf0, 0xa1, 0x10


	//----- nvinfo : EIATTR_MAXREG_COUNT
	.align		4
.L_380:
        /*002c*/ 	.byte	0x03, 0x1b
        /*002e*/ 	.short	0x00ff


	//----- nvinfo : EIATTR_NUM_BARRIERS
	.align		4
        /*0030*/ 	.byte	0x02, 0x4c
        /*0032*/ 	.byte	0x06
	.zero		1


	//----- nvinfo : EIATTR_ANNOTATIONS
	.align		4
        /*0034*/ 	.byte	0x04, 0x55
        /*0036*/ 	.short	(.L_382 - .L_381)


	//   ....[0]....
.L_381:
        /* <DEDUP_REMOVED lines=185> */


	//----- nvinfo : EIATTR_MERCURY_ISA_VERSION
	.align		4
.L_382:
        /*0bb0*/ 	.byte	0x03, 0x5f
        /*0bb2*/ 	.short	0x0000


	//----- nvinfo : EIATTR_INT_WARP_WIDE_INSTR_OFFSETS
	.align		4
        /*0bb4*/ 	.byte	0x04, 0x31
        /*0bb6*/ 	.short	(.L_384 - .L_383)


	//   ....[0]....
.L_383:
        /*0bb8*/ 	.word	0x0000ed60


	//   ....[1]....
        /*0bbc*/ 	.word	0x0000ede0


	//----- nvinfo : EIATTR_COOP_GROUP_MASK_REGIDS
	.align		4
.L_384:
        /*0bc0*/ 	.byte	0x04, 0x29
        /*0bc2*/ 	.short	(.L_386 - .L_385)


	//   ....[0]....
.L_385:
        /*0bc4*/ 	.word	0xffffffff


	//   ....[1]....
        /*0bc8*/ 	.word	0xffffffff


	//   ....[2]....
        /*0bcc*/ 	.word	0xffffffff


	//   ....[3]....
        /*0bd0*/ 	.word	0xffffffff


	//   ....[4]....
        /*0bd4*/ 	.word	0xffffffff


	//   ....[5]....
        /*0bd8*/ 	.word	0xffffffff


	//   ....[6]....
        /*0bdc*/ 	.word	0xffffffff


	//   ....[7]....
        /*0be0*/ 	.word	0xffffffff


	//   ....[8]....
        /*0be4*/ 	.word	0xffffffff


	//   ....[9]....
        /*0be8*/ 	.word	0xffffffff


	//   ....[10]....
        /*0bec*/ 	.word	0xffffffff


	//   ....[11]....
        /*0bf0*/ 	.word	0xffffffff


	//   ....[12]....
        /*0bf4*/ 	.word	0xffffffff


	//   ....[13]....
        /*0bf8*/ 	.word	0xffffffff


	//   ....[14]....
        /*0bfc*/ 	.word	0xffffffff


	//   ....[15]....
        /*0c00*/ 	.word	0xffffffff


	//   ....[16]....
        /*0c04*/ 	.word	0xffffffff


	//   ....[17]....
        /*0c08*/ 	.word	0xffffffff


	//   ....[18]....
        /*0c0c*/ 	.word	0xffffffff


	//   ....[19]....
        /*0c10*/ 	.word	0xffffffff


	//   ....[20]....
        /*0c14*/ 	.word	0xffffffff


	//   ....[21]....
        /*0c18*/ 	.word	0xffffffff


	//   ....[22]....
        /*0c1c*/ 	.word	0xffffffff


	//   ....[23]....
        /*0c20*/ 	.word	0xffffffff


	//   ....[24]....
        /*0c24*/ 	.word	0xffffffff


	//   ....[25]....
        /*0c28*/ 	.word	0xffffffff


	//   ....[26]....
        /*0c2c*/ 	.word	0xffffffff


	//   ....[27]....
        /*0c30*/ 	.word	0xffffffff


	//   ....[28]....
        /*0c34*/ 	.word	0xffffffff


	//   ....[29]....
        /*0c38*/ 	.word	0xffffffff


	//   ....[30]....
        /*0c3c*/ 	.word	0xffffffff


	//   ....[31]....
        /*0c40*/ 	.word	0xffffffff


	//   ....[32]....
        /*0c44*/ 	.word	0xffffffff


	//   ....[33]....
        /*0c48*/ 	.word	0xffffffff


	//   ....[34]....
        /*0c4c*/ 	.word	0xffffffff


	//   ....[35]....
        /*0c50*/ 	.word	0xffffffff


	//   ....[36]....
        /*0c54*/ 	.word	0xffffffff


	//   ....[37]....
        /*0c58*/ 	.word	0xffffffff


	//   ....[38]....
        /*0c5c*/ 	.word	0xffffffff


	//   ....[39]....
        /*0c60*/ 	.word	0xffffffff


	//   ....[40]....
        /*0c64*/ 	.word	0xffffffff


	//   ....[41]....
        /*0c68*/ 	.word	0xffffffff


	//   ....[42]....
        /*0c6c*/ 	.word	0xffffffff


	//   ....[43]....
        /*0c70*/ 	.word	0xffffffff


	//   ....[44]....
        /*0c74*/ 	.word	0xffffffff


	//   ....[45]....
        /*0c78*/ 	.word	0xffffffff


	//   ....[46]....
        /*0c7c*/ 	.word	0xffffffff


	//   ....[47]....
        /*0c80*/ 	.word	0xffffffff


	//   ....[48]....
        /*0c84*/ 	.word	0xffffffff


	//   ....[49]....
        /*0c88*/ 	.word	0xffffffff


	//   ....[50]....
        /*0c8c*/ 	.word	0xffffffff


	//   ....[51]....
        /*0c90*/ 	.word	0xffffffff


	//   ....[52]....
        /*0c94*/ 	.word	0xffffffff


	//   ....[53]....
        /*0c98*/ 	.word	0xffffffff


	//   ....[54]....
        /*0c9c*/ 	.word	0xffffffff


	//   ....[55]....
        /*0ca0*/ 	.word	0xffffffff


	//   ....[56]....
        /*0ca4*/ 	.word	0xffffffff


	//   ....[57]....
        /*0ca8*/ 	.word	0xffffffff


	//   ....[58]....
        /*0cac*/ 	.word	0xffffffff


	//   ....[59]....
        /*0cb0*/ 	.word	0xffffffff


	//   ....[60]....
        /*0cb4*/ 	.word	0xffffffff


	//   ....[61]....
        /*0cb8*/ 	.word	0xffffffff


	//   ....[62]....
        /*0cbc*/ 	.word	0xffffffff


	//   ....[63]....
        /*0cc0*/ 	.word	0xffffffff


	//   ....[64]....
        /*0cc4*/ 	.word	0xffffffff


	//   ....[65]....
        /*0cc8*/ 	.word	0xffffffff


	//   ....[66]....
        /*0ccc*/ 	.word	0xffffffff


	//   ....[67]....
        /*0cd0*/ 	.word	0xffffffff


	//   ....[68]....
        /*0cd4*/ 	.word	0xffffffff


	//   ....[69]....
        /*0cd8*/ 	.word	0xffffffff


	//   ....[70]....
        /*0cdc*/ 	.word	0xffffffff


	//   ....[71]....
        /*0ce0*/ 	.word	0xffffffff


	//   ....[72]....
        /*0ce4*/ 	.word	0xffffffff


	//   ....[73]....
        /*0ce8*/ 	.word	0xffffffff


	//   ....[74]....
        /*0cec*/ 	.word	0xffffffff


	//   ....[75]....
        /*0cf0*/ 	.word	0xffffffff


	//   ....[76]....
        /*0cf4*/ 	.word	0xffffffff


	//   ....[77]....
        /*0cf8*/ 	.word	0xffffffff


	//   ....[78]....
        /*0cfc*/ 	.word	0xffffffff


	//   ....[79]....
        /*0d00*/ 	.word	0xffffffff


	//   ....[80]....
        /*0d04*/ 	.word	0xffffffff


	//   ....[81]....
        /*0d08*/ 	.word	0xffffffff


	//   ....[82]....
        /*0d0c*/ 	.word	0xffffffff


	//   ....[83]....
        /*0d10*/ 	.word	0xffffffff


	//   ....[84]....
        /*0d14*/ 	.word	0xffffffff


	//   ....[85]....
        /*0d18*/ 	.word	0xffffffff


	//   ....[86]....
        /*0d1c*/ 	.word	0xffffffff


	//   ....[87]....
        /*0d20*/ 	.word	0xffffffff


	//   ....[88]....
        /*0d24*/ 	.word	0xffffffff


	//   ....[89]....
        /*0d28*/ 	.word	0xffffffff


	//   ....[90]....
        /*0d2c*/ 	.word	0xffffffff


	//   ....[91]....
        /*0d30*/ 	.word	0xffffffff


	//   ....[92]....
        /*0d34*/ 	.word	0xffffffff


	//   ....[93]....
        /*0d38*/ 	.word	0xffffffff


	//   ....[94]....
        /*0d3c*/ 	.word	0xffffffff


	//   ....[95]....
        /*0d40*/ 	.word	0xffffffff


	//   ....[96]....
        /*0d44*/ 	.word	0xffffffff


	//   ....[97]....
        /*0d48*/ 	.word	0xffffffff


	//   ....[98]....
        /*0d4c*/ 	.word	0xffffffff


	//   ....[99]....
        /*0d50*/ 	.word	0xffffffff


	//   ....[100]....
        /*0d54*/ 	.word	0xffffffff


	//   ....[101]....
        /*0d58*/ 	.word	0xffffffff


	//   ....[102]....
        /*0d5c*/ 	.word	0xffffffff


	//   ....[103]....
        /*0d60*/ 	.word	0xffffffff


	//   ....[104]....
        /*0d64*/ 	.word	0xffffffff


	//   ....[105]....
        /*0d68*/ 	.word	0xffffffff


	//   ....[106]....
        /*0d6c*/ 	.word	0xffffffff


	//   ....[107]....
        /*0d70*/ 	.word	0xffffffff


	//   ....[108]....
        /*0d74*/ 	.word	0xffffffff


	//   ....[109]....
        /*0d78*/ 	.word	0xffffffff


	//   ....[110]....
        /*0d7c*/ 	.word	0xffffffff


	//   ....[111]....
        /*0d80*/ 	.word	0xffffffff


	//   ....[112]....
        /*0d84*/ 	.word	0xffffffff


	//   ....[113]....
        /*0d88*/ 	.word	0xffffffff


	//   ....[114]....
        /*0d8c*/ 	.word	0xffffffff


	//   ....[115]....
        /*0d90*/ 	.word	0xffffffff


	//   ....[116]....
        /*0d94*/ 	.word	0xffffffff


	//   ....[117]....
        /*0d98*/ 	.word	0xffffffff


	//   ....[118]....
        /*0d9c*/ 	.word	0xffffffff


	//   ....[119]....
        /*0da0*/ 	.word	0xffffffff


	//   ....[120]....
        /*0da4*/ 	.word	0xffffffff


	//   ....[121]....
        /*0da8*/ 	.word	0xffffffff


	//   ....[122]....
        /*0dac*/ 	.word	0xffffffff


	//   ....[123]....
        /*0db0*/ 	.word	0xffffffff


	//   ....[124]....
        /*0db4*/ 	.word	0xffffffff


	//----- nvinfo : EIATTR_COOP_GROUP_INSTR_OFFSETS
	.align		4
.L_386:
        /*0db8*/ 	.byte	0x04, 0x28
        /*0dba*/ 	.short	(.L_388 - .L_387)


	//   ....[0]....
.L_387:
        /*0dbc*/ 	.word	0x00000050


	//   ....[1]....
        /*0dc0*/ 	.word	0x000017d0


	//   ....[2]....
        /*0dc4*/ 	.word	0x00001800


	//   ....[3]....
        /*0dc8*/ 	.word	0x00001830


	//   ....[4]....
        /*0dcc*/ 	.word	0x00001850


	//   ....[5]....
        /*0dd0*/ 	.word	0x00001a20


	//   ....[6]....
        /*0dd4*/ 	.word	0x00001a40


	//   ....[7]....
        /*0dd8*/ 	.word	0x00001b70


	//   ....[8]....
        /*0ddc*/ 	.word	0x00001b90


	//   ....[9]....
        /*0de0*/ 	.word	0x00001da0


	//   ....[10]....
        /*0de4*/ 	.word	0x00001dc0


	//   ....[11]....
        /*0de8*/ 	.word	0x00001e10


	//   ....[12]....
        /*0dec*/ 	.word	0x00001e70


	//   ....[13]....
        /*0df0*/ 	.word	0x00002430


	//   ....[14]....
        /*0df4*/ 	.word	0x00002440


	//   ....[15]....
        /*0df8*/ 	.word	0x00002450


	//   ....[16]....
        /*0dfc*/ 	.word	0x00002460


	//   ....[17]....
        /*0e00*/ 	.word	0x00003950


	//   ....[18]....
        /*0e04*/ 	.word	0x000039c0


	//   ....[19]....
        /*0e08*/ 	.word	0x00003ae0


	//   ....[20]....
        /*0e0c*/ 	.word	0x00003b20


	//   ....[21]....
        /*0e10*/ 	.word	0x00003e30


	//   ....[22]....
        /*0e14*/ 	.word	0x00004070


	//   ....[23]....
        /*0e18*/ 	.word	0x00004470


	//   ....[24]....
        /*0e1c*/ 	.word	0x00004490


	//   ....[25]....
        /*0e20*/ 	.word	0x000044b0


	//   ....[26]....
        /*0e24*/ 	.word	0x000044d0


	//   ....[27]....
        /*0e28*/ 	.word	0x000060a0


	//   ....[28]....
        /*0e2c*/ 	.word	0x00006110


	//   ....[29]....
        /*0e30*/ 	.word	0x00006210


	//   ....[30]....
        /*0e34*/ 	.word	0x00006240


	//   ....[31]....
        /*0e38*/ 	.word	0x00007840


	//   ....[32]....
        /*0e3c*/ 	.word	0x000078b0


	//   ....[33]....
        /*0e40*/ 	.word	0x000079b0


	//   ....[34]....
        /*0e44*/ 	.word	0x000079e0


	//   ....[35]....
        /*0e48*/ 	.word	0x00007d30


	//   ....[36]....
        /*0e4c*/ 	.word	0x00007fa0


	//   ....[37]....
        /*0e50*/ 	.word	0x000082c0


	//   ....[38]....
        /*0e54*/ 	.word	0x000082e0


	//   ....[39]....
        /*0e58*/ 	.word	0x00008400


	//   ....[40]....
        /*0e5c*/ 	.word	0x00008420


	//   ....[41]....
        /*0e60*/ 	.word	0x0000a700


	//   ....[42]....
        /*0e64*/ 	.word	0x0000a770


	//   ....[43]....
        /*0e68*/ 	.word	0x0000a780


	//   ....[44]....
        /*0e6c*/ 	.word	0x0000a840


	//   ....[45]....
        /*0e70*/ 	.word	0x0000bf90


	//   ....[46]....
        /*0e74*/ 	.word	0x0000bfd0


	//   ....[47]....
        /*0e78*/ 	.word	0x0000c0e0


	//   ....[48]....
        /*0e7c*/ 	.word	0x0000c100


	//   ....[49]....
        /*0e80*/ 	.word	0x0000c490


	//   ....[50]....
        /*0e84*/ 	.word	0x0000c4b0


	//   ....[51]....
        /*0e88*/ 	.word	0x0000c4d0


	//   ....[52]....
        /*0e8c*/ 	.word	0x0000c4f0


	//   ....[53]....
        /*0e90*/ 	.word	0x0000e310


	//   ....[54]....
        /*0e94*/ 	.word	0x0000e360


	//   ....[55]....
        /*0e98*/ 	.word	0x0000e380


	//   ....[56]....
        /*0e9c*/ 	.word	0x0000e3a0


	//   ....[57]....
        /*0ea0*/ 	.word	0x0000f7c0


	//   ....[58]....
        /*0ea4*/ 	.word	0x0000fb70


	//   ....[59]....
        /*0ea8*/ 	.word	0x0000fb90


	//   ....[60]....
        /*0eac*/ 	.word	0x0000fbb0


	//   ....[61]....
        /*0eb0*/ 	.word	0x0000fbd0


	//   ....[62]....
        /*0eb4*/ 	.word	0x0000fe70


	//   ....[63]....
        /*0eb8*/ 	.word	0x0000fe90


	//   ....[64]....
        /*0ebc*/ 	.word	0x00010010


	//   ....[65]....
        /*0ec0*/ 	.word	0x00010040


	//   ....[66]....
        /*0ec4*/ 	.word	0x00010180


	//   ....[67]....
        /*0ec8*/ 	.word	0x000101b0


	//   ....[68]....
        /*0ecc*/ 	.word	0x000102f0


	//   ....[69]....
        /*0ed0*/ 	.word	0x00010310


	//   ....[70]....
        /*0ed4*/ 	.word	0x000108e0


	//   ....[71]....
        /*0ed8*/ 	.word	0x00010900


	//   ....[72]....
        /*0edc*/ 	.word	0x00010b60


	//   ....[73]....
        /*0ee0*/ 	.word	0x00010b70


	//   ....[74]....
        /*0ee4*/ 	.word	0x00010d60


	//   ....[75]....
        /*0ee8*/ 	.word	0x00010d80


	//   ....[76]....
        /*0eec*/ 	.word	0x00010f70


	//   ....[77]....
        /*0ef0*/ 	.word	0x00010f80


	//   ....[78]....
        /*0ef4*/ 	.word	0x000111e0


	//   ....[79]....
        /*0ef8*/ 	.word	0x000112f0


	//   ....[80]....
        /*0efc*/ 	.word	0x00011360


	//   ....[81]....
        /*0f00*/ 	.word	0x00011580


	//   ....[82]....
        /*0f04*/ 	.word	0x000115f0


	//   ....[83]....
        /*0f08*/ 	.word	0x00011660


	//   ....[84]....
        /*0f0c*/ 	.word	0x000116d0


	//   ....[85]....
        /*0f10*/ 	.word	0x00011b10


	//   ....[86]....
        /*0f14*/ 	.word	0x00011b60


	//   ....[87]....
        /*0f18*/ 	.word	0x00011bb0


	//   ....[88]....
        /*0f1c*/ 	.word	0x00011c00


	//   ....[89]....
        /*0f20*/ 	.word	0x00011c70


	//   ....[90]....
        /*0f24*/ 	.word	0x00011ce0


	//   ....[91]....
        /*0f28*/ 	.word	0x00011f00


	//   ....[92]....
        /*0f2c*/ 	.word	0x00011f70


	//   ....[93]....
        /*0f30*/ 	.word	0x00011fe0


	//   ....[94]....
        /*0f34*/ 	.word	0x00012050


	//   ....[95]....
        /*0f38*/ 	.word	0x00012270


	//   ....[96]....
        /*0f3c*/ 	.word	0x000122e0


	//   ....[97]....
        /*0f40*/ 	.word	0x00012350


	//   ....[98]....
        /*0f44*/ 	.word	0x000123d0


	//   ....[99]....
        /*0f48*/ 	.word	0x00012850


	//   ....[100]....
        /*0f4c*/ 	.word	0x00012890


	//   ....[101]....
        /*0f50*/ 	.word	0x000128e0


	//   ....[102]....
        /*0f54*/ 	.word	0x00012920


	//   ....[103]....
        /*0f58*/ 	.word	0x00012980


	//   ....[104]....
        /*0f5c*/ 	.word	0x000129f0


	//   ....[105]....
        /*0f60*/ 	.word	0x00012a60


	//   ....[106]....
        /*0f64*/ 	.word	0x00012c10


	//   ....[107]....
        /*0f68*/ 	.word	0x00012c80


	//   ....[108]....
        /*0f6c*/ 	.word	0x00012cd0


	//   ....[109]....
        /*0f70*/ 	.word	0x00012d10


	//   ....[110]....
        /*0f74*/ 	.word	0x00012d60


	//   ....[111]....
        /*0f78*/ 	.word	0x00012da0


	//   ....[112]....
        /*0f7c*/ 	.word	0x00012df0


	//   ....[113]....
        /*0f80*/ 	.word	0x00012e50


	//   ....[114]....
        /*0f84*/ 	.word	0x00012ea0


	//   ....[115]....
        /*0f88*/ 	.word	0x00012ef0


	//   ....[116]....
        /*0f8c*/ 	.word	0x00012f60


	//   ....[117]....
        /*0f90*/ 	.word	0x00012fd0


	//   ....[118]....
        /*0f94*/ 	.word	0x00013050


	//   ....[119]....
        /*0f98*/ 	.word	0x000130c0


	//   ....[120]....
        /*0f9c*/ 	.word	0x00013140


	//   ....[121]....
        /*0fa0*/ 	.word	0x000131c0


	//   ....[122]....
        /*0fa4*/ 	.word	0x00013240


	//   ....[123]....
        /*0fa8*/ 	.word	0x000132b0


	//   ....[124]....
        /*0fac*/ 	.word	0x00013320


	//----- nvinfo : EIATTR_EXIT_INSTR_OFFSETS
	.align		4
.L_388:
        /*0fb0*/ 	.byte	0x04, 0x1c
        /*0fb2*/ 	.short	(.L_390 - .L_389)


	//   ....[0]....
.L_389:
        /*0fb4*/ 	.word	0x000000a0


	//   ....[1]....
        /*0fb8*/ 	.word	0x000112a0


	//----- nvinfo : EIATTR_MAX_THREADS
	.align		4
.L_390:
        /*0fbc*/ 	.byte	0x04, 0x05
        /*0fbe*/ 	.short	(.L_392 - .L_391)
.L_391:
        /*0fc0*/ 	.word	0x00000100
        /*0fc4*/ 	.word	0x00000001
        /*0fc8*/ 	.word	0x00000001


	//----- nvinfo : EIATTR_CRS_STACK_SIZE
	.align		4
.L_392:
        /*0fcc*/ 	.byte	0x04, 0x1e
        /*0fce*/ 	.short	(.L_394 - .L_393)
.L_393:
        /*0fd0*/ 	.word	0x00000000
.L_394:


//--------------------- .nv.info._ZN7cutlass13device_kernelIN5flash19enable_sm80_to_sm89INS1_16FlashAttnFwdSm80INS1_25CollectiveMainloopFwdSm80ILi8ELi1ELb1EN4cute5tupleIJNS5_1CILi128EEENS7_ILi64EEENS7_ILi256EEEEEELi256ENS_6half_tEfNS_4arch4Sm80ELb1ELb0ELb1ELb1ELb1ELb0ELb1ELb0EEENS1_21CollectiveEpilogueFwdINS6_IJS8_SA_S9_EEENS6_IJNS7_ILi1EEESI_SI_EEESC_SE_Li256ELb1ELb1ELb0ELb0EEENS1_19SingleTileSchedulerILb1ELb0ELb1ELi128EEEEEEEEEvNT_6ParamsE --------------------------
	.section	.nv.info._ZN7cutlass13device_kernelIN5flash19enable_sm80_to_sm89INS1_16FlashAttnFwdSm80INS1_25CollectiveMainloopFwdSm80ILi8ELi1ELb1EN4cute5tupleIJNS5_1CILi128EEENS7_ILi64EEENS7_ILi256EEEEEELi256ENS_6half_tEfNS_4arch4Sm80ELb1ELb0ELb1ELb1ELb1ELb0ELb1ELb0EEENS1_21CollectiveEpilogueFwdINS6_IJS8_SA_S9_EEENS6_IJNS7_ILi1EEESI_SI_EEESC_SE_Li256ELb1ELb1ELb0ELb0EEENS1_19SingleTileSchedulerILb1ELb0ELb1ELi128EEEEEEEEEvNT_6ParamsE,"",@"SHT_CUDA_INFO"
	.sectionflags	@""
	.align	4


	//----- nvinfo : EIATTR_CUDA_API_VERSION
	.align		4
        /*0000*/ 	.byte	0x04, 0x37
        /*0002*/ 	.short	(.L_396 - .L_395)
.L_395:
        /*0004*/ 	.word	0x00000082


	//----- nvinfo : EIATTR_SW2861232_WAR
	.align		4
.L_396:
        /*0008*/ 	.byte	0x01, 0x35
	.zero		2


	//----- nvinfo : EIATTR_PARAM_CBANK
	.align		4
        /*000c*/ 	.byte	0x04, 0x0a
        /*000e*/ 	.short	(.L_398 - .L_397)
	.align		4
.L_397:
        /*0010*/ 	.word	index@(.nv.constant0._ZN7cutlass13device_kernelIN5flash19enable_sm80_to_sm89INS1_16FlashAttnFwdSm80INS1_25CollectiveMainloopFwdSm80ILi8ELi1ELb1EN4cute5tupleIJNS5_1CILi128EEENS7_ILi64EEENS7_ILi256EEEEEELi256ENS_6half_tEfNS_4arch4Sm80ELb1ELb0ELb1ELb1ELb1ELb0ELb1ELb0EEENS1_21CollectiveEpilogueFwdINS6_IJS8_SA_S9_EEENS6_IJNS7_ILi1EEESI_SI_EEESC_SE_Li256ELb1ELb1ELb0ELb0EEENS1_19SingleTileSchedulerILb1ELb0ELb1ELi128EEEEEEEEEvNT_6ParamsE)
        /*0014*/ 	.short	0x0160
        /*0016*/ 	.short	0x0418


	//----- nvinfo : EIATTR_CBANK_PARAM_SIZE
	.align		4
.L_398:
        /*0018*/ 	.byte	0x03, 0x19
        /*001a*/ 	.short	0x0418


	//----- nvinfo : EIATTR_KPARAM_INFO
	.align		4
        /*001c*/ 	.byte	0x04, 0x17
        /*001e*/ 	.short	(.L_400 - .L_399)
.L_399:
        /*0020*/ 	.word	0x00000000
        /*0024*/ 	.short	0x0000
        /*0026*/ 	.short	0x0000
        /*0028*/ 	.byte	0x00, 0xf0, 0x61, 0x10


	//----- nvinfo : EIATTR_MAXREG_COUNT
	.align		4
.L_400:
        /*002c*/ 	.byte	0x03, 0x1b
        /*002e*/ 	.short	0x00ff


	//----- nvinfo : EIATTR_NUM_BARRIERS
	.align		4
        /*0030*/ 	.byte	0x02, 0x4c
        /*0032*/ 	.byte	0x02
	.zero		1


	//----- nvinfo : EIATTR_ANNOTATIONS
	.align		4
        /*0034*/ 	.byte	0x04, 0x55
        /*0036*/ 	.short	(.L_402 - .L_401)


	//   ....[0]....
.L_401:
        /* <DEDUP_REMOVED lines=103> */


	//----- nvinfo : EIATTR_MERCURY_ISA_VERSION
	.align		4
.L_402:
        /*0698*/ 	.byte	0x03, 0x5f
        /*069a*/ 	.short	0x0000


	//----- nvinfo : EIATTR_COOP_GROUP_MASK_REGIDS
	.align		4
        /*069c*/ 	.byte	0x04, 0x29
        /*069e*/ 	.short	(.L_404 - .L_403)


	//   ....[0]....
.L_403:
        /*06a0*/ 	.word	0xffffffff


	//   ....[1]....
        /*06a4*/ 	.word	0xffffffff


	//   ....[2]....
        /*06a8*/ 	.word	0xffffffff


	//   ....[3]....
        /*06ac*/ 	.word	0xffffffff


	//   ....[4]....
        /*06b0*/ 	.word	0xffffffff


	//   ....[5]....
        /*06b4*/ 	.word	0xffffffff


	//   ....[6]....
        /*06b8*/ 	.word	0xffffffff


	//   ....[7]....
        /*06bc*/ 	.word	0xffffffff


	//   ....[8]....
        /*06c0*/ 	.word	0xffffffff


	//   ....[9]....
        /*06c4*/ 	.word	0xffffffff


	//   ....[10]....
        /*06c8*/ 	.word	0xffffffff


	//   ....[11]....
        /*06cc*/ 	.word	0xffffffff


	//   ....[12]....
        /*06d0*/ 	.word	0xffffffff


	//   ....[13]....
        /*06d4*/ 	.word	0xffffffff


	//   ....[14]....
        /*06d8*/ 	.word	0xffffffff


	//   ....[15]....
        /*06dc*/ 	.word	0xffffffff


	//   ....[16]....
        /*06e0*/ 	.word	0xffffffff


	//   ....[17]....
        /*06e4*/ 	.word	0xffffffff


	//   ....[18]....
        /*06e8*/ 	.word	0xffffffff


	//   ....[19]....
        /*06ec*/ 	.word	0xffffffff


	//   ....[20]....
        /*06f0*/ 	.word	0xffffffff


	//   ....[21]....
        /*06f4*/ 	.word	0xffffffff


	//   ....[22]....
        /*06f8*/ 	.word	0xffffffff


	//   ....[23]....
        /*06fc*/ 	.word	0xffffffff


	//   ....[24]....
        /*0700*/ 	.word	0xffffffff


	//   ....[25]....
        /*0704*/ 	.word	0xffffffff


	//   ....[26]....
        /*0708*/ 	.word	0xffffffff


	//   ....[27]....
        /*070c*/ 	.word	0xffffffff


	//   ....[28]....
        /*0710*/ 	.word	0xffffffff


	//   ....[29]....
        /*0714*/ 	.word	0xffffffff


	//   ....[30]....
        /*0718*/ 	.word	0xffffffff


	//   ....[31]....
        /*071c*/ 	.word	0xffffffff


	//   ....[32]....
        /*0720*/ 	.word	0xffffffff


	//   ....[33]....
        /*0724*/ 	.word	0xffffffff


	//   ....[34]....
        /*0728*/ 	.word	0xffffffff


	//   ....[35]....
        /*072c*/ 	.word	0xffffffff


	//   ....[36]....
        /*0730*/ 	.word	0xffffffff


	//   ....[37]....
        /*0734*/ 	.word	0xffffffff


	//   ....[38]....
        /*0738*/ 	.word	0xffffffff


	//   ....[39]....
        /*073c*/ 	.word	0xffffffff


	//   ....[40]....
        /*0740*/ 	.word	0xffffffff


	//   ....[41]....
        /*0744*/ 	.word	0xffffffff


	//   ....[42]....
        /*0748*/ 	.word	0xffffffff


	//   ....[43]....
        /*074c*/ 	.word	0xffffffff


	//   ....[44]....
        /*0750*/ 	.word	0xffffffff


	//   ....[45]....
        /*0754*/ 	.word	0xffffffff


	//   ....[46]....
        /*0758*/ 	.word	0xffffffff


	//   ....[47]....
        /*075c*/ 	.word	0xffffffff


	//   ....[48]....
        /*0760*/ 	.word	0xffffffff


	//   ....[49]....
        /*0764*/ 	.word	0xffffffff


	//   ....[50]....
        /*0768*/ 	.word	0xffffffff


	//   ....[51]....
        /*076c*/ 	.word	0xffffffff


	//   ....[52]....
        /*0770*/ 	.word	0xffffffff


	//   ....[53]....
        /*0774*/ 	.word	0xffffffff


	//   ....[54]....
        /*0778*/ 	.word	0xffffffff


	//   ....[55]....
        /*077c*/ 	.word	0xffffffff


	//   ....[56]....
        /*0780*/ 	.word	0xffffffff


	//   ....[57]....
        /*0784*/ 	.word	0xffffffff


	//   ....[58]....
        /*0788*/ 	.word	0xffffffff


	//   ....[59]....
        /*078c*/ 	.word	0xffffffff


	//   ....[60]....
        /*0790*/ 	.word	0xffffffff


	//   ....[61]....
        /*0794*/ 	.word	0xffffffff


	//   ....[62]....
        /*0798*/ 	.word	0xffffffff


	//   ....[63]....
        /*079c*/ 	.word	0xffffffff


	//   ....[64]....
        /*07a0*/ 	.word	0xffffffff


	//   ....[65]....
        /*07a4*/ 	.word	0xffffffff


	//   ....[66]....
        /*07a8*/ 	.word	0xffffffff


	//   ....[67]....
        /*07ac*/ 	.word	0xffffffff


	//   ....[68]....
        /*07b0*/ 	.word	0xffffffff


	//   ....[69]....
        /*07b4*/ 	.word	0xffffffff


	//   ....[70]....
        /*07b8*/ 	.word	0xffffffff


	//   ....[71]....
        /*07bc*/ 	.word	0xffffffff


	//   ....[72]....
        /*07c0*/ 	.word	0xffffffff


	//   ....[73]....
        /*07c4*/ 	.word	0xffffffff


	//   ....[74]....
        /*07c8*/ 	.word	0xffffffff


	//   ....[75]....
        /*07cc*/ 	.word	0xffffffff


	//   ....[76]....
        /*07d0*/ 	.word	0xffffffff


	//----- nvinfo : EIATTR_COOP_GROUP_INSTR_OFFSETS
	.align		4
.L_404:
        /*07d4*/ 	.byte	0x04, 0x28
        /*07d6*/ 	.short	(.L_406 - .L_405)


	//   ....[0]....
.L_405:
        /*07d8*/ 	.word	0x000000a0


	//   ....[1]....
        /*07dc*/ 	.word	0x000015e0


	//   ....[2]....
        /*07e0*/ 	.word	0x00001640


	//   ....[3]....
        /*07e4*/ 	.word	0x00001700


	//   ....[4]....
        /*07e8*/ 	.word	0x00001730


	//   ....[5]....
        /*07ec*/ 	.word	0x00001860


	//   ....[6]....
        /*07f0*/ 	.word	0x00001870


	//   ....[7]....
        /*07f4*/ 	.word	0x000019b0


	//   ....[8]....
        /*07f8*/ 	.word	0x000019c0


	//   ....[9]....
        /*07fc*/ 	.word	0x00001b30


	//   ....[10]....
        /*0800*/ 	.word	0x00001b50


	//   ....[11]....
        /*0804*/ 	.word	0x00001c50


	//   ....[12]....
        /*0808*/ 	.word	0x00001c90


	//   ....[13]....
        /*080c*/ 	.word	0x00001cb0


	//   ....[14]....
        /*0810*/ 	.word	0x00001cf0


	//   ....[15]....
        /*0814*/ 	.word	0x00001e00


	//   ....[16]....
        /*0818*/ 	.word	0x00001e30


	//   ....[17]....
        /*081c*/ 	.word	0x00003780


	//   ....[18]....
        /*0820*/ 	.word	0x00003790


	//   ....[19]....
        /*0824*/ 	.word	0x00003870


	//   ....[20]....
        /*0828*/ 	.word	0x00003890


	//   ....[21]....
        /*082c*/ 	.word	0x00003da0


	//   ....[22]....
        /*0830*/ 	.word	0x00004210


	//   ....[23]....
        /*0834*/ 	.word	0x00004780


	//   ....[24]....
        /*0838*/ 	.word	0x000047a0


	//   ....[25]....
        /*083c*/ 	.word	0x000047c0


	//   ....[26]....
        /*0840*/ 	.word	0x000047e0


	//   ....[27]....
        /*0844*/ 	.word	0x000063a0


	//   ....[28]....
        /*0848*/ 	.word	0x000063b0


	//   ....[29]....
        /*084c*/ 	.word	0x000063c0


	//   ....[30]....
        /*0850*/ 	.word	0x000063d0


	//   ....[31]....
        /*0854*/ 	.word	0x00007a80


	//   ....[32]....
        /*0858*/ 	.word	0x00007a90


	//   ....[33]....
        /*085c*/ 	.word	0x00007aa0


	//   ....[34]....
        /*0860*/ 	.word	0x00007ab0


	//   ....[35]....
        /*0864*/ 	.word	0x00007e80


	//   ....[36]....
        /*0868*/ 	.word	0x00007e90


	//   ....[37]....
        /*086c*/ 	.word	0x00008380


	//   ....[38]....
        /*0870*/ 	.word	0x00008420


	//   ....[39]....
        /*0874*/ 	.word	0x00008af0


	//   ....[40]....
        /*0878*/ 	.word	0x00008b10


	//   ....[41]....
        /*087c*/ 	.word	0x0000a780


	//   ....[42]....
        /*0880*/ 	.word	0x0000a790


	//   ....[43]....
        /*0884*/ 	.word	0x0000a7a0


	//   ....[44]....
        /*0888*/ 	.word	0x0000a7b0


	//   ....[45]....
        /*088c*/ 	.word	0x0000abf0


	//   ....[46]....
        /*0890*/ 	.word	0x0000ac00


	//   ....[47]....
        /*0894*/ 	.word	0x0000ac20


	//   ....[48]....
        /*0898*/ 	.word	0x0000ace0


	//   ....[49]....
        /*089c*/ 	.word	0x0000c0f0


	//   ....[50]....
        /*08a0*/ 	.word	0x0000c110


	//   ....[51]....
        /*08a4*/ 	.word	0x0000c7f0


	//   ....[52]....
        /*08a8*/ 	.word	0x0000c810


	//   ....[53]....
        /*08ac*/ 	.word	0x0000df90


	//   ....[54]....
        /*08b0*/ 	.word	0x0000dfa0


	//   ....[55]....
        /*08b4*/ 	.word	0x0000dfd0


	//   ....[56]....
        /*08b8*/ 	.word	0x0000dfe0


	//   ....[57]....
        /*08bc*/ 	.word	0x0000fa50


	//   ....[58]....
        /*08c0*/ 	.word	0x0000fa90


	//   ....[59]....
        /*08c4*/ 	.word	0x0000faf0


	//   ....[60]....
        /*08c8*/ 	.word	0x0000fb20


	//   ....[61]....
        /*08cc*/ 	.word	0x0000fd50


	//   ....[62]....
        /*08d0*/ 	.word	0x0000fd60


	//   ....[63]....
        /*08d4*/ 	.word	0x0000ff60


	//   ....[64]....
        /*08d8*/ 	.word	0x0000ff90


	//   ....[65]....
        /*08dc*/ 	.word	0x00010150


	//   ....[66]....
        /*08e0*/ 	.word	0x00010180


	//   ....[67]....
        /*08e4*/ 	.word	0x00010340


	//   ....[68]....
        /*08e8*/ 	.word	0x00010360


	//   ....[69]....
        /*08ec*/ 	.word	0x00010ce0


	//   ....[70]....
        /*08f0*/ 	.word	0x00010d00


	//   ....[71]....
        /*08f4*/ 	.word	0x00010ec0


	//   ....[72]....
        /*08f8*/ 	.word	0x00010ef0


	//   ....[73]....
        /*08fc*/ 	.word	0x00011080


	//   ....[74]....
        /*0900*/ 	.word	0x000110b0


	//   ....[75]....
        /*0904*/ 	.word	0x00011240


	//   ....[76]....
        /*0908*/ 	.word	0x00011260


	//----- nvinfo : EIATTR_EXIT_INSTR_OFFSETS
	.align		4
.L_406:
        /*090c*/ 	.byte	0x04, 0x1c
        /*090e*/ 	.short	(.L_408 - .L_407)


	//   ....[0]....
.L_407:
        /*0910*/ 	.word	0x00000450


	//   ....[1]....
        /*0914*/ 	.word	0x00010370


	//   ....[2]....
        /*0918*/ 	.word	0x000104b0


	//   ....[3]....
        /*091c*/ 	.word	0x00010510


	//   ....[4]....
        /*0920*/ 	.word	0x00011270


	//   ....[5]....
        /*0924*/ 	.word	0x00011380


	//   ....[6]....
        /*0928*/ 	.word	0x000113e0


	//----- nvinfo : EIATTR_CTAIDZ_USED
	.align		4
.L_408:
        /*092c*/ 	.byte	0x01, 0x04
	.zero		2


	//----- nvinfo : EIATTR_MAX_THREADS
	.align		4
        /*0930*/ 	.byte	0x04, 0x05
        /*0932*/ 	.short	(.L_410 - .L_409)
.L_409:
        /*0934*/ 	.word	0x00000100
        /*0938*/ 	.word	0x00000001
        /*093c*/ 	.word	0x00000001


	//----- nvinfo : EIATTR_CRS_STACK_SIZE
	.align		4
.L_410:
        /*0940*/ 	.byte	0x04, 0x1e
        /*0942*/ 	.short	(.L_412 - .L_411)
.L_411:
        /*0944*/ 	.word	0x00000000
.L_412:


//--------------------- .nv.info._ZN7cutlass13device_kernelIN5flash19enable_sm80_to_sm89INS1_16FlashAttnFwdSm80INS1_25CollectiveMainloopFwdSm80ILi8ELi1ELb0EN4cute5tupleIJNS5_1CILi128EEENS7_ILi32EEENS7_ILi256EEEEEELi256ENS_6half_tEfNS_4arch4Sm80ELb1ELb0ELb1ELb1ELb1ELb1ELb1ELb0EEENS1_21CollectiveEpilogueFwdINS6_IJS8_SA_S9_EEENS6_IJNS7_ILi1EEESI_SI_EEESC_SE_Li256ELb1ELb1ELb0ELb0EEENS1_19SingleTileSchedulerILb1ELb0ELb1ELi128EEEEEEEEEvNT_6ParamsE --------------------------
	.section	.nv.info._ZN7cutlass13device_kernelIN5flash19enable_sm80_to_sm89INS1_16FlashAttnFwdSm80INS1_25CollectiveMainloopFwdSm80ILi8ELi1ELb0EN4cute5tupleIJNS5_1CILi128EEENS7_ILi32EEENS7_ILi256EEEEEELi256ENS_6half_tEfNS_4arch4Sm80ELb1ELb0ELb1ELb1ELb1ELb1ELb1ELb0EEENS1_21CollectiveEpilogueFwdINS6_IJS8_SA_S9_EEENS6_IJNS7_ILi1EEESI_SI_EEESC_SE_Li256ELb1ELb1ELb0ELb0EEENS1_19SingleTileSchedulerILb1ELb0ELb1ELi128EEEEEEEEEvNT_6ParamsE,"",@"SHT_CUDA_INFO"
	.sectionflags	@""
	.align	4


	//----- nvinfo : EIATTR_CUDA_API_VERSION
	.align		4
        /*0000*/ 	.byte	0x04, 0x37
        /*0002*/ 	.short	(.L_414 - .L_413)
.L_413:
        /*0004*/ 	.word	0x00000082


	//----- nvinfo : EIATTR_SW2861232_WAR
	.align		4
.L_414:
        /*0008*/ 	.byte	0x01, 0x35
	.zero		2


	//----- nvinfo : EIATTR_PARAM_CBANK
	.align		4
        /*000c*/ 	.byte	0x04, 0x0a
        /*000e*/ 	.short	(.L_416 - .L_415)
	.align		4
.L_415:
        /*0010*/ 	.word	index@(.nv.constant0._ZN7cutlass13device_kernelIN5flash19enable_sm80_to_sm89INS1_16FlashAttnFwdSm80INS1_25CollectiveMainloopFwdSm80ILi8ELi1ELb0EN4cute5tupleIJNS5_1CILi128EEENS7_ILi32EEENS7_ILi256EEEEEELi256ENS_6half_tEfNS_4arch4Sm80ELb1ELb0ELb1ELb1ELb1ELb1ELb1ELb0EEENS1_21CollectiveEpilogueFwdINS6_IJS8_SA_S9_EEENS6_IJNS7_ILi1EEESI_SI_EEESC_SE_Li256ELb1ELb1ELb0ELb0EEENS1_19SingleTileSchedulerILb1ELb0ELb1ELi128EEEEEEEEEvNT_6ParamsE)
        /*0014*/ 	.short	0x0160
        /*0016*/ 	.short	0x0418


	//----- nvinfo : EIATTR_CBANK_PARAM_SIZE
	.align		4
.L_416:
        /*0018*/ 	.byte	0x03, 0x19
        /*001a*/ 	.short	0x0418


	//----- nvinfo : EIATTR_KPARAM_INFO
	.align		4
        /*001c*/ 	.byte	0x04, 0x17
        /*001e*/ 	.short	(.L_418 - .L_417)
.L_417:
        /*0020*/ 	.word	0x00000000
        /*0024*/ 	.short	0x0000
        /*0026*/ 	.short	0x0000
        /*0028*/ 	.byte	0x00, 0xf0, 0x61, 0x10


	//----- nvinfo : EIATTR_MAXREG_COUNT
	.align		4
.L_418:
        /*002c*/ 	.byte	0x03, 0x1b
        /*002e*/ 	.short	0x00ff


	//----- nvinfo : EIATTR_NUM_BARRIERS
	.align		4
        /*0030*/ 	.byte	0x02, 0x4c
        /*0032*/ 	.byte	0x02
	.zero		1


	//----- nvinfo : EIATTR_MERCURY_ISA_VERSION
	.align		4
        /*0034*/ 	.byte	0x03, 0x5f
        /*0036*/ 	.short	0x0000


	//----- nvinfo : EIATTR_COOP_GROUP_MASK_REGIDS
	.align		4
        /*0038*/ 	.byte	0x04, 0x29
        /*003a*/ 	.short	(.L_420 - .L_419)


	//   ....[0]....
.L_419:
        /*003c*/ 	.word	0xffffffff


	//   ....[1]....
        /*0040*/ 	.word	0xffffffff


	//   ....[2]....
        /*0044*/ 	.word	0xffffffff


	//   ....[3]....
        /*0048*/ 	.word	0xffffffff


	//   ....[4]....
        /*004c*/ 	.word	0xffffffff


	//   ....[5]....
        /*0050*/ 	.word	0xffffffff


	//   ....[6]....
        /*0054*/ 	.word	0xffffffff


	//   ....[7]....
        /*0058*/ 	.word	0xffffffff


	//   ....[8]....
        /*005c*/ 	.word	0xffffffff


	//   ....[9]....
        /*0060*/ 	.word	0xffffffff


	//   ....[10]....
        /*0064*/ 	.word	0xffffffff


	//   ....[11]....
        /*0068*/ 	.word	0xffffffff


	//   ....[12]....
        /*006c*/ 	.word	0xffffffff


	//   ....[13]....
        /*0070*/ 	.word	0xffffffff


	//   ....[14]....
        /*0074*/ 	.word	0xffffffff


	//   ....[15]....
        /*0078*/ 	.word	0xffffffff


	//   ....[16]....
        /*007c*/ 	.word	0xffffffff


	//   ....[17]....
        /*0080*/ 	.word	0xffffffff


	//   ....[18]....
        /*0084*/ 	.word	0xffffffff


	//   ....[19]....
        /*0088*/ 	.word	0xffffffff


	//   ....[20]....
        /*008c*/ 	.word	0xffffffff


	//   ....[21]....
        /*0090*/ 	.word	0xffffffff


	//   ....[22]....
        /*0094*/ 	.word	0xffffffff


	//   ....[23]....
        /*0098*/ 	.word	0xffffffff


	//   ....[24]....
        /*009c*/ 	.word	0xffffffff


	//   ....[25]....
        /*00a0*/ 	.word	0xffffffff


	//   ....[26]....
        /*00a4*/ 	.word	0xffffffff


	//   ....[27]....
        /*00a8*/ 	.word	0xffffffff


	//   ....[28]....
        /*00ac*/ 	.word	0xffffffff


	//   ....[29]....
        /*00b0*/ 	.word	0xffffffff


	//   ....[30]....
        /*00b4*/ 	.word	0xffffffff


	//   ....[31]....
        /*00b8*/ 	.word	0xffffffff


	//   ....[32]....
        /*00bc*/ 	.word	0xffffffff


	//   ....[33]....
        /*00c0*/ 	.word	0xffffffff


	//   ....[34]....
        /*00c4*/ 	.word	0xffffffff


	//   ....[35]....
        /*00c8*/ 	.word	0xffffffff


	//   ....[36]....
        /*00cc*/ 	.word	0xffffffff


	//   ....[37]....
        /*00d0*/ 	.word	0xffffffff


	//   ....[38]....
        /*00d4*/ 	.word	0xffffffff


	//   ....[39]....
        /*00d8*/ 	.word	0xffffffff


	//   ....[40]....
        /*00dc*/ 	.word	0xffffffff


	//   ....[41]....
        /*00e0*/ 	.word	0xffffffff


	//   ....[42]....
        /*00e4*/ 	.word	0xffffffff


	//   ....[43]....
        /*00e8*/ 	.word	0xffffffff


	//   ....[44]....
        /*00ec*/ 	.word	0xffffffff


	//   ....[45]....
        /*00f0*/ 	.word	0xffffffff


	//   ....[46]....
        /*00f4*/ 	.word	0xffffffff


	//   ....[47]....
        /*00f8*/ 	.word	0xffffffff


	//   ....[48]....
        /*00fc*/ 	.word	0xffffffff


	//   ....[49]....
        /*0100*/ 	.word	0xffffffff


	//   ....[50]....
        /*0104*/ 	.word	0xffffffff


	//   ....[51]....
        /*0108*/ 	.word	0xffffffff


	//   ....[52]....
        /*010c*/ 	.word	0xffffffff


	//   ....[53]....
        /*0110*/ 	.word	0xffffffff


	//   ....[54]....
        /*0114*/ 	.word	0xffffffff


	//   ....[55]....
        /*0118*/ 	.word	0xffffffff


	//   ....[56]....
        /*011c*/ 	.word	0xffffffff


	//   ....[57]....
        /*0120*/ 	.word	0xffffffff


	//   ....[58]....
        /*0124*/ 	.word	0xffffffff


	//   ....[59]....
        /*0128*/ 	.word	0xffffffff


	//   ....[60]....
        /*012c*/ 	.word	0xffffffff


	//   ....[61]....
        /*0130*/ 	.word	0xffffffff


	//   ....[62]....
        /*0134*/ 	.word	0xffffffff


	//   ....[63]....
        /*0138*/ 	.word	0xffffffff


	//   ....[64]....
        /*013c*/ 	.word	0xffffffff


	//   ....[65]....
        /*0140*/ 	.word	0xffffffff


	//   ....[66]....
        /*0144*/ 	.word	0xffffffff


	//   ....[67]....
        /*0148*/ 	.word	0xffffffff


	//   ....[68]....
        /*014c*/ 	.word	0xffffffff


	//   ....[69]....
        /*0150*/ 	.word	0xffffffff


	//   ....[70]....
        /*0154*/ 	.word	0xffffffff


	//   ....[71]....
        /*0158*/ 	.word	0xffffffff


	//   ....[72]....
        /*015c*/ 	.word	0xffffffff


	//   ....[73]....
        /*0160*/ 	.word	0xffffffff


	//   ....[74]....
        /*0164*/ 	.word	0xffffffff


	//   ....[75]....
        /*0168*/ 	.word	0xffffffff


	//   ....[76]....
        /*016c*/ 	.word	0xffffffff


	//   ....[77]....
        /*0170*/ 	.word	0xffffffff


	//   ....[78]....
        /*0174*/ 	.word	0xffffffff


	//   ....[79]....
        /*0178*/ 	.word	0xffffffff


	//   ....[80]....
        /*017c*/ 	.word	0xffffffff


	//   ....[81]....
        /*0180*/ 	.word	0xffffffff


	//   ....[82]....
        /*0184*/ 	.word	0xffffffff


	//   ....[83]....
        /*0188*/ 	.word	0xffffffff


	//   ....[84]....
        /*018c*/ 	.word	0xffffffff


	//   ....[85]....
        /*0190*/ 	.word	0xffffffff


	//   ....[86]....
        /*0194*/ 	.word	0xffffffff


	//   ....[87]....
        /*0198*/ 	.word	0xffffffff


	//   ....[88]....
        /*019c*/ 	.word	0xffffffff


	//   ....[89]....
        /*01a0*/ 	.word	0xffffffff


	//   ....[90]....
        /*01a4*/ 	.word	0xffffffff


	//   ....[91]....
        /*01a8*/ 	.word	0xffffffff


	//   ....[92]....
        /*01ac*/ 	.word	0xffffffff


	//   ....[93]....
        /*01b0*/ 	.word	0xffffffff


	//   ....[94]....
        /*01b4*/ 	.word	0xffffffff


	//   ....[95]....
        /*01b8*/ 	.word	0xffffffff


	//   ....[96]....
        /*01bc*/ 	.word	0xffffffff


	//   ....[97]....
        /*01c0*/ 	.word	0xffffffff


	//   ....[98]....
        /*01c4*/ 	.word	0xffffffff


	//   ....[99]....
        /*01c8*/ 	.word	0xffffffff


	//   ....[100]....
        /*01cc*/ 	.word	0xffffffff


	//   ....[101]....
        /*01d0*/ 	.word	0xffffffff


	//   ....[102]....
        /*01d4*/ 	.word	0xffffffff


	//----- nvinfo : EIATTR_COOP_GROUP_INSTR_OFFSETS
	.align		4
.L_420:
        /*01d8*/ 	.byte	0x04, 0x28
        /*01da*/ 	.short	(.L_422 - .L_421)


	//   ....[0]....
.L_421:
        /*01dc*/ 	.word	0x00000090


	//   ....[1]....
        /*01e0*/ 	.word	0x00002040


	//   ....[2]....
        /*01e4*/ 	.word	0x00002050


	//   ....[3]....
        /*01e8*/ 	.word	0x00003210


	//   ....[4]....
        /*01ec*/ 	.word	0x00003220


	//   ....[5]....
        /*01f0*/ 	.word	0x000042f0


	//   ....[6]....
        /*01f4*/ 	.word	0x00004310


	//   ....[7]....
        /*01f8*/ 	.word	0x000046e0


	//   ....[8]....
        /*01fc*/ 	.word	0x00004700


	//   ....[9]....
        /*0200*/ 	.word	0x00005490


	//   ....[10]....
        /*0204*/ 	.word	0x000054e0


	//   ....[11]....
        /*0208*/ 	.word	0x000056d0


	//   ....[12]....
        /*020c*/ 	.word	0x00005700


	//   ....[13]....
        /*0210*/ 	.word	0x00005880


	//   ....[14]....
        /*0214*/ 	.word	0x000058b0


	//   ....[15]....
        /*0218*/ 	.word	0x00005a30


	//   ....[16]....
        /*021c*/ 	.word	0x00005a80


	//   ....[17]....
        /*0220*/ 	.word	0x00005f80


	//   ....[18]....
        /*0224*/ 	.word	0x00005fd0


	//   ....[19]....
        /*0228*/ 	.word	0x00006400


	//   ....[20]....
        /*022c*/ 	.word	0x00006430


	//   ....[21]....
        /*0230*/ 	.word	0x00006460


	//   ....[22]....
        /*0234*/ 	.word	0x00006470


	//   ....[23]....
        /*0238*/ 	.word	0x00006760


	//   ....[24]....
        /*023c*/ 	.word	0x00006800


	//   ....[25]....
        /*0240*/ 	.word	0x00006880


	//   ....[26]....
        /*0244*/ 	.word	0x000068f0


	//   ....[27]....
        /*0248*/ 	.word	0x00006d30


	//   ....[28]....
        /*024c*/ 	.word	0x00006d80


	//   ....[29]....
        /*0250*/ 	.word	0x00006dc0


	//   ....[30]....
        /*0254*/ 	.word	0x00006e00


	//   ....[31]....
        /*0258*/ 	.word	0x00007150


	//   ....[32]....
        /*025c*/ 	.word	0x000071f0


	//   ....[33]....
        /*0260*/ 	.word	0x00007270


	//   ....[34]....
        /*0264*/ 	.word	0x000072e0


	//   ....[35]....
        /*0268*/ 	.word	0x0000a910


	//   ....[36]....
        /*026c*/ 	.word	0x0000a930


	//   ....[37]....
        /*0270*/ 	.word	0x0000a950


	//   ....[38]....
        /*0274*/ 	.word	0x0000a960


	//   ....[39]....
        /*0278*/ 	.word	0x0000ac50


	//   ....[40]....
        /*027c*/ 	.word	0x0000ac90


	//   ....[41]....
        /*0280*/ 	.word	0x0000acd0


	//   ....[42]....
        /*0284*/ 	.word	0x0000ad10


	//   ....[43]....
        /*0288*/ 	.word	0x0000aee0


	//   ....[44]....
        /*028c*/ 	.word	0x0000af80


	//   ....[45]....
        /*0290*/ 	.word	0x0000b000


	//   ....[46]....
        /*0294*/ 	.word	0x0000b070


	//   ....[47]....
        /*0298*/ 	.word	0x0000b2b0


	//   ....[48]....
        /*029c*/ 	.word	0x0000b300


	//   ....[49]....
        /*02a0*/ 	.word	0x0000b350


	//   ....[50]....
        /*02a4*/ 	.word	0x0000b3c0


	//   ....[51]....
        /*02a8*/ 	.word	0x0000f120


	//   ....[52]....
        /*02ac*/ 	.word	0x0000f150


	//   ....[53]....
        /*02b0*/ 	.word	0x0000fe40


	//   ....[54]....
        /*02b4*/ 	.word	0x0000fe50


	//   ....[55]....
        /*02b8*/ 	.word	0x00010260


	//   ....[56]....
        /*02bc*/ 	.word	0x000103d0


	//   ....[57]....
        /*02c0*/ 	.word	0x000107c0


	//   ....[58]....
        /*02c4*/ 	.word	0x000107e0


	//   ....[59]....
        /*02c8*/ 	.word	0x00010800


	//   ....[60]....
        /*02cc*/ 	.word	0x00010820


	//   ....[61]....
        /*02d0*/ 	.word	0x00011380


	//   ....[62]....
        /*02d4*/ 	.word	0x00011390


	//   ....[63]....
        /*02d8*/ 	.word	0x00011f40


	//   ....[64]....
        /*02dc*/ 	.word	0x00011f50


	//   ....[65]....
        /*02e0*/ 	.word	0x000120c0


	//   ....[66]....
        /*02e4*/ 	.word	0x000120d0


	//   ....[67]....
        /*02e8*/ 	.word	0x00012400


	//   ....[68]....
        /*02ec*/ 	.word	0x00012460


	//   ....[69]....
        /*02f0*/ 	.word	0x00012480


	//   ....[70]....
        /*02f4*/ 	.word	0x000124a0


	//   ....[71]....
        /*02f8*/ 	.word	0x00013a40


	//   ....[72]....
        /*02fc*/ 	.word	0x00013a50


	//   ....[73]....
        /*0300*/ 	.word	0x00013c70


	//   ....[74]....
        /*0304*/ 	.word	0x00013c80


	//   ....[75]....
        /*0308*/ 	.word	0x00014800


	//   ....[76]....
        /*030c*/ 	.word	0x00014820


	//   ....[77]....
        /*0310*/ 	.word	0x00014890


	//   ....[78]....
        /*0314*/ 	.word	0x000148a0


	//   ....[79]....
        /*0318*/ 	.word	0x00015a90


	//   ....[80]....
        /*031c*/ 	.word	0x00015ac0


	//   ....[81]....
        /*0320*/ 	.word	0x00015b10


	//   ....[82]....
        /*0324*/ 	.word	0x00015b20


	//   ....[83]....
        /*0328*/ 	.word	0x00017590


	//   ....[84]....
        /*032c*/ 	.word	0x000175d0


	//   ....[85]....
        /*0330*/ 	.word	0x00017600


	//   ....[86]....
        /*0334*/ 	.word	0x00017630


	//   ....[87]....
        /*0338*/ 	.word	0x00017870


	//   ....[88]....
        /*033c*/ 	.word	0x00017880


	//   ....[89]....
        /*0340*/ 	.word	0x00017a80


	//   ....[90]....
        /*0344*/ 	.word	0x00017ab0


	//   ....[91]....
        /*0348*/ 	.word	0x00017c70


	//   ....[92]....
        /*034c*/ 	.word	0x00017ca0


	//   ....[93]....
        /*0350*/ 	.word	0x00017e60


	//   ....[94]....
        /*0354*/ 	.word	0x00017e80


	//   ....[95]....
        /*0358*/ 	.word	0x00018830


	//   ....[96]....
        /*035c*/ 	.word	0x00018850


	//   ....[97]....
        /*0360*/ 	.word	0x000189e0


	//   ....[98]....
        /*0364*/ 	.word	0x00018a10


	//   ....[99]....
        /*0368*/ 	.word	0x00018ba0


	//   ....[100]....
        /*036c*/ 	.word	0x00018bd0


	//   ....[101]....
        /*0370*/ 	.word	0x00018d60


	//   ....[102]....
        /*0374*/ 	.word	0x00018d80


	//----- nvinfo : EIATTR_EXIT_INSTR_OFFSETS
	.align		4
.L_422:
        /*0378*/ 	.byte	0x04, 0x1c
        /*037a*/ 	.short	(.L_424 - .L_423)


	//   ....[0]....
.L_423:
        /*037c*/ 	.word	0x00000440


	//   ....[1]....
        /*0380*/ 	.word	0x00017e90


	//   ....[2]....
        /*0384*/ 	.word	0x00017fd0


	//   ....[3]....
        /*0388*/ 	.word	0x00018030


	//   ....[4]....
        /*038c*/ 	.word	0x00018d90


	//   ....[5]....
        /*0390*/ 	.word	0x00018ea0


	//   ....[6]....
        /*0394*/ 	.word	0x00018f00


	//----- nvinfo : EIATTR_CTAIDZ_USED
	.align		4
.L_424:
        /*0398*/ 	.byte	0x01, 0x04
	.zero		2


	//----- nvinfo : EIATTR_MAX_THREADS
	.align		4
        /*039c*/ 	.byte	0x04, 0x05
        /*039e*/ 	.short	(.L_426 - .L_425)
.L_425:
        /*03a0*/ 	.word	0x00000100
        /*03a4*/ 	.word	0x00000001
        /*03a8*/ 	.word	0x00000001


	//----- nvinfo : EIATTR_CRS_STACK_SIZE
	.align		4
.L_426:
        /*03ac*/ 	.byte	0x04, 0x1e
        /*03ae*/ 	.short	(.L_428 - .L_427)
.L_427:
        /*03b0*/ 	.word	0x00000000
.L_428:


//--------------------- .nv.info._ZN7cutlass13device_kernelIN5flash19enable_sm80_to_sm89INS1_16FlashAttnFwdSm80INS1_25CollectiveMainloopFwdSm80ILi8ELi1ELb0EN4cute5tupleIJNS5_1CILi128EEENS7_ILi96EEENS7_ILi256EEEEEELi256ENS_6half_tEfNS_4arch4Sm80ELb0ELb0ELb1ELb0ELb1ELb0ELb1ELb0EEENS1_21CollectiveEpilogueFwdINS6_IJS8_SA_S9_EEENS6_IJNS7_ILi1EEESI_SI_EEESC_SE_Li256ELb0ELb1ELb0ELb0EEENS1_19SingleTileSchedulerILb0ELb0ELb1ELi128EEEEEEEEEvNT_6ParamsE --------------------------
	.section	.nv.info._ZN7cutlass13device_kernelIN5flash19enable_sm80_to_sm89INS1_16FlashAttnFwdSm80INS1_25CollectiveMainloopFwdSm80ILi8ELi1ELb0EN4cute5tupleIJNS5_1CILi128EEENS7_ILi96EEENS7_ILi256EEEEEELi256ENS_6half_tEfNS_4arch4Sm80ELb0ELb0ELb1ELb0ELb1ELb0ELb1ELb0EEENS1_21CollectiveEpilogueFwdINS6_IJS8_SA_S9_EEENS6_IJNS7_ILi1EEESI_SI_EEESC_SE_Li256ELb0ELb1ELb0ELb0EEENS1_19SingleTileSchedulerILb0ELb0ELb1ELi128EEEEEEEEEvNT_6ParamsE,"",@"SHT_CUDA_INFO"
	.sectionflags	@""
	.align	4


	//----- nvinfo : EIATTR_CUDA_API_VERSION
	.align		4
        /*0000*/ 	.byte	0x04, 0x37
        /*0002*/ 	.short	(.L_430 - .L_429)
.L_429:
        /*0004*/ 	.word	0x00000082


	//----- nvinfo : EIATTR_SW2861232_WAR
	.align		4
.L_430:
        /*0008*/ 	.byte	0x01, 0x35
	.zero		2


	//----- nvinfo : EIATTR_PARAM_CBANK
	.align		4
        /*000c*/ 	.byte	0x04, 0x0a
        /*000e*/ 	.short	(.L_432 - .L_431)
	.align		4
.L_431:
        /*0010*/ 	.word	index@(.nv.constant0._ZN7cutlass13device_kernelIN5flash19enable_sm80_to_sm89INS1_16FlashAttnFwdSm80INS1_25CollectiveMainloopFwdSm80ILi8ELi1ELb0EN4cute5tupleIJNS5_1CILi128EEENS7_ILi96EEENS7_ILi256EEEEEELi256ENS_6half_tEfNS_4arch4Sm80ELb0ELb0ELb1ELb0ELb1ELb0ELb1ELb0EEENS1_21CollectiveEpilogueFwdINS6_IJS8_SA_S9_EEENS6_IJNS7_ILi1EEESI_SI_EEESC_SE_Li256ELb0ELb1ELb0ELb0EEENS1_19SingleTileSchedulerILb0ELb0ELb1ELi128EEEEEEEEEvNT_6ParamsE)
        /*0014*/ 	.short	0x0160
        /*0016*/ 	.short	0x0418


	//----- nvinfo : EIATTR_CBANK_PARAM_SIZE
	.align		4
.L_432:
        /*0018*/ 	.byte	0x03, 0x19
        /*001a*/ 	.short	0x0418


	//----- nvinfo : EIATTR_KPARAM_INFO
	.align		4
        /*001c*/ 	.byte	0x04, 0x17
        /*001e*/ 	.short	(.L_434 - .L_433)
.L_433:
        /*0020*/ 	.word	0x00000000
        /*0024*/ 	.short	0x0000
        /*0026*/ 	.short	0x0000
        /*0028*/ 	.byte	0x00, 0xf0, 0x61, 0x10


	//----- nvinfo : EIATTR_MAXREG_COUNT
	.align		4
.L_434:
        /*002c*/ 	.byte	0x03, 0x1b
        /*002e*/ 	.short	0x00ff


	//----- nvinfo : EIATTR_NUM_BARRIERS
	.align		4
        /*0030*/ 	.byte	0x02, 0x4c
        /*0032*/ 	.byte	0x02
	.zero		1


	//----- nvinfo : EIATTR_ANNOTATIONS
	.align		4
        /*0034*/ 	.byte	0x04, 0x55
        /*0036*/ 	.short	(.L_436 - .L_435)


	//   ....[0]....
.L_435:
        /* <DEDUP_REMOVED lines=43> */


	//----- nvinfo : EIATTR_MERCURY_ISA_VERSION
	.align		4
.L_436:
        /*02d0*/ 	.byte	0x03, 0x5f
        /*02d2*/ 	.short	0x0000


	//----- nvinfo : EIATTR_COOP_GROUP_MASK_REGIDS
	.align		4
        /*02d4*/ 	.byte	0x04, 0x29
        /*02d6*/ 	.short	(.L_438 - .L_437)


	//   ....[0]....
.L_437:
        /*02d8*/ 	.word	0xffffffff


	//   ....[1]....
        /*02dc*/ 	.word	0xffffffff


	//   ....[2]....
        /*02e0*/ 	.word	0xffffffff


	//   ....[3]....
        /*02e4*/ 	.word	0xffffffff


	//   ....[4]....
        /*02e8*/ 	.word	0xffffffff


	//   ....[5]....
        /*02ec*/ 	.word	0xffffffff


	//   ....[6]....
        /*02f0*/ 	.word	0xffffffff


	//   ....[7]....
        /*02f4*/ 	.word	0xffffffff


	//   ....[8]....
        /*02f8*/ 	.word	0xffffffff


	//   ....[9]....
        /*02fc*/ 	.word	0xffffffff


	//   ....[10]....
        /*0300*/ 	.word	0xffffffff


	//   ....[11]....
        /*0304*/ 	.word	0xffffffff


	//   ....[12]....
        /*0308*/ 	.word	0xffffffff


	//   ....[13]....
        /*030c*/ 	.word	0xffffffff


	//   ....[14]....
        /*0310*/ 	.word	0xffffffff


	//   ....[15]....
        /*0314*/ 	.word	0xffffffff


	//   ....[16]....
        /*0318*/ 	.word	0xffffffff


	//   ....[17]....
        /*031c*/ 	.word	0xffffffff


	//   ....[18]....
        /*0320*/ 	.word	0xffffffff


	//   ....[19]....
        /*0324*/ 	.word	0xffffffff


	//   ....[20]....
        /*0328*/ 	.word	0xffffffff


	//   ....[21]....
        /*032c*/ 	.word	0xffffffff


	//   ....[22]....
        /*0330*/ 	.word	0xffffffff


	//   ....[23]....
        /*0334*/ 	.word	0xffffffff


	//   ....[24]....
        /*0338*/ 	.word	0xffffffff


	//   ....[25]....
        /*033c*/ 	.word	0xffffffff


	//   ....[26]....
        /*0340*/ 	.word	0xffffffff


	//   ....[27]....
        /*0344*/ 	.word	0xffffffff


	//   ....[28]....
        /*0348*/ 	.word	0xffffffff


	//   ....[29]....
        /*034c*/ 	.word	0xffffffff


	//   ....[30]....
        /*0350*/ 	.word	0xffffffff


	//   ....[31]....
        /*0354*/ 	.word	0xffffffff


	//   ....[32]....
        /*0358*/ 	.word	0xffffffff


	//   ....[33]....
        /*035c*/ 	.word	0xffffffff


	//   ....[34]....
        /*0360*/ 	.word	0xffffffff


	//   ....[35]....
        /*0364*/ 	.word	0xffffffff


	//   ....[36]....
        /*0368*/ 	.word	0xffffffff


	//   ....[37]....
        /*036c*/ 	.word	0xffffffff


	//   ....[38]....
        /*0370*/ 	.word	0xffffffff


	//   ....[39]....
        /*0374*/ 	.word	0xffffffff


	//   ....[40]....
        /*0378*/ 	.word	0xffffffff


	//   ....[41]....
        /*037c*/ 	.word	0xffffffff


	//   ....[42]....
        /*0380*/ 	.word	0xffffffff


	//   ....[43]....
        /*0384*/ 	.word	0xffffffff


	//   ....[44]....
        /*0388*/ 	.word	0xffffffff


	//   ....[45]....
        /*038c*/ 	.word	0xffffffff


	//   ....[46]....
        /*0390*/ 	.word	0xffffffff


	//   ....[47]....
        /*0394*/ 	.word	0xffffffff


	//   ....[48]....
        /*0398*/ 	.word	0xffffffff


	//   ....[49]....
        /*039c*/ 	.word	0xffffffff


	//   ....[50]....
        /*03a0*/ 	.word	0xffffffff


	//   ....[51]....
        /*03a4*/ 	.word	0xffffffff


	//   ....[52]....
        /*03a8*/ 	.word	0xffffffff


	//   ....[53]....
        /*03ac*/ 	.word	0xffffffff


	//   ....[54]....
        /*03b0*/ 	.word	0xffffffff


	//   ....[55]....
        /*03b4*/ 	.word	0xffffffff


	//   ....[56]....
        /*03b8*/ 	.word	0xffffffff


	//   ....[57]....
        /*03bc*/ 	.word	0xffffffff


	//   ....[58]....
        /*03c0*/ 	.word	0xffffffff


	//   ....[59]....
        /*03c4*/ 	.word	0xffffffff


	//   ....[60]....
        /*03c8*/ 	.word	0xffffffff


	//   ....[61]....
        /*03cc*/ 	.word	0xffffffff


	//----- nvinfo : EIATTR_COOP_GROUP_INSTR_OFFSETS
	.align		4
.L_438:
        /*03d0*/ 	.byte	0x04, 0x28
        /*03d2*/ 	.short	(.L_440 - .L_439)


	//   ....[0]....
.L_439:
        /*03d4*/ 	.word	0x00000670


	//   ....[1]....
        /*03d8*/ 	.word	0x000006a0


	//   ....[2]....
        /*03dc*/ 	.word	0x000006d0


	//   ....[3]....
        /*03e0*/ 	.word	0x000006f0


	//   ....[4]....
        /*03e4*/ 	.word	0x000009c0


	//   ....[5]....
        /*03e8*/ 	.word	0x000009e0


	//   ....[6]....
        /*03ec*/ 	.word	0x00000ae0


	//   ....[7]....
        /*03f0*/ 	.word	0x00000b70


	//   ....[8]....
        /*03f4*/ 	.word	0x000010c0


	//   ....[9]....
        /*03f8*/ 	.word	0x000010e0


	//   ....[10]....
        /*03fc*/ 	.word	0x000011a0


	//   ....[11]....
        /*0400*/ 	.word	0x000011d0


	//   ....[12]....
        /*0404*/ 	.word	0x00001260


	//   ....[13]....
        /*0408*/ 	.word	0x00001290


	//   ....[14]....
        /*040c*/ 	.word	0x00001a90


	//   ....[15]....
        /*0410*/ 	.word	0x00001ab0


	//   ....[16]....
        /*0414*/ 	.word	0x00001ad0


	//   ....[17]....
        /*0418*/ 	.word	0x00001af0


	//   ....[18]....
        /*041c*/ 	.word	0x00001b20


	//   ....[19]....
        /*0420*/ 	.word	0x00001b40


	//   ....[20]....
        /*0424*/ 	.word	0x00003b70


	//   ....[21]....
        /*0428*/ 	.word	0x00003b90


	//   ....[22]....
        /*042c*/ 	.word	0x00003bb0


	//   ....[23]....
        /*0430*/ 	.word	0x00003bd0


	//   ....[24]....
        /*0434*/ 	.word	0x00003bf0


	//   ....[25]....
        /*0438*/ 	.word	0x00003c00


	//   ....[26]....
        /*043c*/ 	.word	0x00004790


	//   ....[27]....
        /*0440*/ 	.word	0x00004830


	//   ....[28]....
        /*0444*/ 	.word	0x00004840


	//   ....[29]....
        /*0448*/ 	.word	0x00004870


	//   ....[30]....
        /*044c*/ 	.word	0x00006aa0


	//   ....[31]....
        /*0450*/ 	.word	0x00006ab0


	//   ....[32]....
        /*0454*/ 	.word	0x00006ac0


	//   ....[33]....
        /*0458*/ 	.word	0x00006ad0


	//   ....[34]....
        /*045c*/ 	.word	0x00006b90


	//   ....[35]....
        /*0460*/ 	.word	0x00006ba0


	//   ....[36]....
        /*0464*/ 	.word	0x00006f20


	//   ....[37]....
        /*0468*/ 	.word	0x00006f30


	//   ....[38]....
        /*046c*/ 	.word	0x00006f40


	//   ....[39]....
        /*0470*/ 	.word	0x00006f50


	//   ....[40]....
        /*0474*/ 	.word	0x000070d0


	//   ....[41]....
        /*0478*/ 	.word	0x000070f0


	//   ....[42]....
        /*047c*/ 	.word	0x00009120


	//   ....[43]....
        /*0480*/ 	.word	0x00009170


	//   ....[44]....
        /*0484*/ 	.word	0x00009190


	//   ....[45]....
        /*0488*/ 	.word	0x000091b0


	//   ....[46]....
        /*048c*/ 	.word	0x0000b820


	//   ....[47]....
        /*0490*/ 	.word	0x0000b8d0


	//   ....[48]....
        /*0494*/ 	.word	0x0000b950


	//   ....[49]....
        /*0498*/ 	.word	0x0000b9c0


	//   ....[50]....
        /*049c*/ 	.word	0x0000d120


	//   ....[51]....
        /*04a0*/ 	.word	0x0000d130


	//   ....[52]....
        /*04a4*/ 	.word	0x0000d150


	//   ....[53]....
        /*04a8*/ 	.word	0x0000d160


	//   ....[54]....
        /*04ac*/ 	.word	0x0000d2a0


	//   ....[55]....
        /*04b0*/ 	.word	0x0000d2c0


	//   ....[56]....
        /*04b4*/ 	.word	0x0000d4c0


	//   ....[57]....
        /*04b8*/ 	.word	0x0000d4f0


	//   ....[58]....
        /*04bc*/ 	.word	0x0000d6b0


	//   ....[59]....
        /*04c0*/ 	.word	0x0000d6e0


	//   ....[60]....
        /*04c4*/ 	.word	0x0000d890


	//   ....[61]....
        /*04c8*/ 	.word	0x0000d8a0


	//----- nvinfo : EIATTR_EXIT_INSTR_OFFSETS
	.align		4
.L_440:
        /*04cc*/ 	.byte	0x04, 0x1c
        /*04ce*/ 	.short	(.L_442 - .L_441)


	//   ....[0]....
.L_441:
        /*04d0*/ 	.word	0x00000040


	//   ....[1]....
        /*04d4*/ 	.word	0x0000d8d0


	//   ....[2]....
        /*04d8*/ 	.word	0x0000da10


	//   ....[3]....
        /*04dc*/ 	.word	0x0000da70


	//----- nvinfo : EIATTR_CTAIDZ_USED
	.align		4
.L_442:
        /*04e0*/ 	.byte	0x01, 0x04
	.zero		2


	//----- nvinfo : EIATTR_MAX_THREADS
	.align		4
        /*04e4*/ 	.byte	0x04, 0x05
        /*04e6*/ 	.short	(.L_444 - .L_443)
.L_443:
        /*04e8*/ 	.word	0x00000100
        /*04ec*/ 	.word	0x00000001
        /*04f0*/ 	.word	0x00000001


	//----- nvinfo : EIATTR_CRS_STACK_SIZE
	.align		4
.L_444:
        /*04f4*/ 	.byte	0x04, 0x1e
        /*04f6*/ 	.short	(.L_446 - .L_445)
.L_445:
        /*04f8*/ 	.word	0x00000000
.L_446:


//--------------------- .nv.info._ZN7cutlass13device_kernelIN5flash19enable_sm80_to_sm89INS1_16FlashAttnFwdSm80INS1_25CollectiveMainloopFwdSm80ILi8ELi1ELb0EN4cute5tupleIJNS5_1CILi128EEENS7_ILi96EEENS7_ILi256EEEEEELi256ENS_6half_tEfNS_4arch4Sm80ELb0ELb0ELb1ELb1ELb1ELb0ELb1ELb0EEENS1_21CollectiveEpilogueFwdINS6_IJS8_SA_S9_EEENS6_IJNS7_ILi1EEESI_SI_EEESC_SE_Li256ELb1ELb1ELb0ELb0EEENS1_19SingleTileSchedulerILb1ELb0ELb1ELi128EEEEEEEEEvNT_6ParamsE --------------------------
	.section	.nv.info._ZN7cutlass13device_kernelIN5flash19enable_sm80_to_sm89INS1_16FlashAttnFwdSm80INS1_25CollectiveMainloopFwdSm80ILi8ELi1ELb0EN4cute5tupleIJNS5_1CILi128EEENS7_ILi96EEENS7_ILi256EEEEEELi256ENS_6half_tEfNS_4arch4Sm80ELb0ELb0ELb1ELb1ELb1ELb0ELb1ELb0EEENS1_21CollectiveEpilogueFwdINS6_IJS8_SA_S9_EEENS6_IJNS7_ILi1EEESI_SI_EEESC_SE_Li256ELb1ELb1ELb0ELb0EEENS1_19SingleTileSchedulerILb1ELb0ELb1ELi128EEEEEEEEEvNT_6ParamsE,"",@"SHT_CUDA_INFO"
	.sectionflags	@""
	.align	4


	//----- nvinfo : EIATTR_CUDA_API_VERSION
	.align		4
        /*0000*/ 	.byte	0x04, 0x37
        /*0002*/ 	.short	(.L_448 - .L_447)
.L_447:
        /*0004*/ 	.word	0x00000082


	//----- nvinfo : EIATTR_SW2861232_WAR
	.align		4
.L_448:
        /*0008*/ 	.byte	0x01, 0x35
	.zero		2


	//----- nvinfo : EIATTR_PARAM_CBANK
	.align		4
        /*000c*/ 	.byte	0x04, 0x0a
        /*000e*/ 	.short	(.L_450 - .L_449)
	.align		4
.L_449:
        /*0010*/ 	.word	index@(.nv.constant0._ZN7cutlass13device_kernelIN5flash19enable_sm80_to_sm89INS1_16FlashAttnFwdSm80INS1_25CollectiveMainloopFwdSm80ILi8ELi1ELb0EN4cute5tupleIJNS5_1CILi128EEENS7_ILi96EEENS7_ILi256EEEEEELi256ENS_6half_tEfNS_4arch4Sm80ELb0ELb0ELb1ELb1ELb1ELb0ELb1ELb0EEENS1_21CollectiveEpilogueFwdINS6_IJS8_SA_S9_EEENS6_IJNS7_ILi1EEESI_SI_EEESC_SE_Li256ELb1ELb1ELb0ELb0EEENS1_19SingleTileSchedulerILb1ELb0ELb1ELi128EEEEEEEEEvNT_6ParamsE)
        /*0014*/ 	.short	0x0160
        /*0016*/ 	.short	0x0418


	//----- nvinfo : EIATTR_CBANK_PARAM_SIZE
	.align		4
.L_450:
        /*0018*/ 	.byte	0x03, 0x19
        /*001a*/ 	.short	0x0418


	//----- nvinfo : EIATTR_KPARAM_INFO
	.align		4
        /*001c*/ 	.byte	0x04, 0x17
        /*001e*/ 	.short	(.L_452 - .L_451)
.L_451:
        /*0020*/ 	.word	0x00000000
        /*0024*/ 	.short	0x0000
        /*0026*/ 	.short	0x0000
        /*0028*/ 	.byte	0x00, 0xf0, 0x61, 0x10


	//----- nvinfo : EIATTR_MAXREG_COUNT
	.align		4
.L_452:
        /*002c*/ 	.byte	0x03, 0x1b
        /*002e*/ 	.short	0x00ff


	//----- nvinfo : EIATTR_NUM_BARRIERS
	.align		4
        /*0030*/ 	.byte	0x02, 0x4c
        /*0032*/ 	.byte	0x02
	.zero		1


	//----- nvinfo : EIATTR_ANNOTATIONS
	.align		4
        /*0034*/ 	.byte	0x04, 0x55
        /*0036*/ 	.short	(.L_454 - .L_453)


	//   ....[0]....
.L_453:
        /* <DEDUP_REMOVED lines=31> */


	//----- nvinfo : EIATTR_MERCURY_ISA_VERSION
	.align		4
.L_454:
        /*0218*/ 	.byte	0x03, 0x5f
        /*021a*/ 	.short	0x0000


	//----- nvinfo : EIATTR_COOP_GROUP_MASK_REGIDS
	.align		4
        /*021c*/ 	.byte	0x04, 0x29
        /*021e*/ 	.short	(.L_456 - .L_455)


	//   ....[0]....
.L_455:
        /*0220*/ 	.word	0xffffffff


	//   ....[1]....
        /*0224*/ 	.word	0xffffffff


	//   ....[2]....
        /*0228*/ 	.word	0xffffffff


	//   ....[3]....
        /*022c*/ 	.word	0xffffffff


	//   ....[4]....
        /*0230*/ 	.word	0xffffffff


	//   ....[5]....
        /*0234*/ 	.word	0xffffffff


	//   ....[6]....
        /*0238*/ 	.word	0xffffffff


	//   ....[7]....
        /*023c*/ 	.word	0xffffffff


	//   ....[8]....
        /*0240*/ 	.word	0xffffffff


	//   ....[9]....
        /*0244*/ 	.word	0xffffffff


	//   ....[10]....
        /*0248*/ 	.word	0xffffffff


	//   ....[11]....
        /*024c*/ 	.word	0xffffffff


	//   ....[12]....
        /*0250*/ 	.word	0xffffffff


	//   ....[13]....
        /*0254*/ 	.word	0xffffffff


	//   ....[14]....
        /*0258*/ 	.word	0xffffffff


	//   ....[15]....
        /*025c*/ 	.word	0xffffffff


	//   ....[16]....
        /*0260*/ 	.word	0xffffffff


	//   ....[17]....
        /*0264*/ 	.word	0xffffffff


	//   ....[18]....
        /*0268*/ 	.word	0xffffffff


	//   ....[19]....
        /*026c*/ 	.word	0xffffffff


	//   ....[20]....
        /*0270*/ 	.word	0xffffffff


	//   ....[21]....
        /*0274*/ 	.word	0xffffffff


	//   ....[22]....
        /*0278*/ 	.word	0xffffffff


	//   ....[23]....
        /*027c*/ 	.word	0xffffffff


	//   ....[24]....
        /*0280*/ 	.word	0xffffffff


	//   ....[25]....
        /*0284*/ 	.word	0xffffffff


	//   ....[26]....
        /*0288*/ 	.word	0xffffffff


	//   ....[27]....
        /*028c*/ 	.word	0xffffffff


	//   ....[28]....
        /*0290*/ 	.word	0xffffffff


	//   ....[29]....
        /*0294*/ 	.word	0xffffffff


	//   ....[30]....
        /*0298*/ 	.word	0xffffffff


	//   ....[31]....
        /*029c*/ 	.word	0xffffffff


	//   ....[32]....
        /*02a0*/ 	.word	0xffffffff


	//   ....[33]....
        /*02a4*/ 	.word	0xffffffff


	//   ....[34]....
        /*02a8*/ 	.word	0xffffffff


	//   ....[35]....
        /*02ac*/ 	.word	0xffffffff


	//   ....[36]....
        /*02b0*/ 	.word	0xffffffff


	//   ....[37]....
        /*02b4*/ 	.word	0xffffffff


	//   ....[38]....
        /*02b8*/ 	.word	0xffffffff


	//   ....[39]....
        /*02bc*/ 	.word	0xffffffff


	//   ....[40]....
        /*02c0*/ 	.word	0xffffffff


	//   ....[41]....
        /*02c4*/ 	.word	0xffffffff


	//   ....[42]....
        /*02c8*/ 	.word	0xffffffff


	//   ....[43]....
        /*02cc*/ 	.word	0xffffffff


	//   ....[44]....
        /*02d0*/ 	.word	0xffffffff


	//   ....[45]....
        /*02d4*/ 	.word	0xffffffff


	//   ....[46]....
        /*02d8*/ 	.word	0xffffffff


	//   ....[47]....
        /*02dc*/ 	.word	0xffffffff


	//   ....[48]....
        /*02e0*/ 	.word	0xffffffff


	//   ....[49]....
        /*02e4*/ 	.word	0xffffffff


	//   ....[50]....
        /*02e8*/ 	.word	0xffffffff


	//   ....[51]....
        /*02ec*/ 	.word	0xffffffff


	//   ....[52]....
        /*02f0*/ 	.word	0xffffffff


	//   ....[53]....
        /*02f4*/ 	.word	0xffffffff


	//   ....[54]....
        /*02f8*/ 	.word	0xffffffff


	//   ....[55]....
        /*02fc*/ 	.word	0xffffffff


	//   ....[56]....
        /*0300*/ 	.word	0xffffffff


	//   ....[57]....
        /*0304*/ 	.word	0xffffffff


	//   ....[58]....
        /*0308*/ 	.word	0xffffffff


	//   ....[59]....
        /*030c*/ 	.word	0xffffffff


	//   ....[60]....
        /*0310*/ 	.word	0xffffffff


	//   ....[61]....
        /*0314*/ 	.word	0xffffffff


	//   ....[62]....
        /*0318*/ 	.word	0xffffffff


	//   ....[63]....
        /*031c*/ 	.word	0xffffffff


	//   ....[64]....
        /*0320*/ 	.word	0xffffffff


	//   ....[65]....
        /*0324*/ 	.word	0xffffffff


	//   ....[66]....
        /*0328*/ 	.word	0xffffffff


	//   ....[67]....
        /*032c*/ 	.word	0xffffffff


	//   ....[68]....
        /*0330*/ 	.word	0xffffffff


	//   ....[69]....
        /*0334*/ 	.word	0xffffffff


	//   ....[70]....
        /*0338*/ 	.word	0xffffffff


	//----- nvinfo : EIATTR_COOP_GROUP_INSTR_OFFSETS
	.align		4
.L_456:
        /*033c*/ 	.byte	0x04, 0x28
        /*033e*/ 	.short	(.L_458 - .L_457)


	//   ....[0]....
.L_457:
        /*0340*/ 	.word	0x000000a0


	//   ....[1]....
        /*0344*/ 	.word	0x000011e0


	//   ....[2]....
        /*0348*/ 	.word	0x00001210


	//   ....[3]....
        /*034c*/ 	.word	0x00001470


	//   ....[4]....
        /*0350*/ 	.word	0x000014a0


	//   ....[5]....
        /*0354*/ 	.word	0x00001610


	//   ....[6]....
        /*0358*/ 	.word	0x00001640


	//   ....[7]....
        /*035c*/ 	.word	0x000017a0


	//   ....[8]....
        /*0360*/ 	.word	0x000017e0


	//   ....[9]....
        /*0364*/ 	.word	0x00001f60


	//   ....[10]....
        /*0368*/ 	.word	0x00001fa0


	//   ....[11]....
        /*036c*/ 	.word	0x00001fe0


	//   ....[12]....
        /*0370*/ 	.word	0x00002010


	//   ....[13]....
        /*0374*/ 	.word	0x00002040


	//   ....[14]....
        /*0378*/ 	.word	0x00002070


	//   ....[15]....
        /*037c*/ 	.word	0x000020a0


	//   ....[16]....
        /*0380*/ 	.word	0x000020d0


	//   ....[17]....
        /*0384*/ 	.word	0x00002100


	//   ....[18]....
        /*0388*/ 	.word	0x00002130


	//   ....[19]....
        /*038c*/ 	.word	0x00002160


	//   ....[20]....
        /*0390*/ 	.word	0x00002270


	//   ....[21]....
        /*0394*/ 	.word	0x000044b0


	//   ....[22]....
        /*0398*/ 	.word	0x000044e0


	//   ....[23]....
        /*039c*/ 	.word	0x00004510


	//   ....[24]....
        /*03a0*/ 	.word	0x00004540


	//   ....[25]....
        /*03a4*/ 	.word	0x000045e0


	//   ....[26]....
        /*03a8*/ 	.word	0x000045f0


	//   ....[27]....
        /*03ac*/ 	.word	0x000050b0


	//   ....[28]....
        /*03b0*/ 	.word	0x00005140


	//   ....[29]....
        /*03b4*/ 	.word	0x00005170


	//   ....[30]....
        /*03b8*/ 	.word	0x000051f0


	//   ....[31]....
        /*03bc*/ 	.word	0x00007150


	//   ....[32]....
        /*03c0*/ 	.word	0x00007160


	//   ....[33]....
        /*03c4*/ 	.word	0x00007170


	//   ....[34]....
        /*03c8*/ 	.word	0x00007180


	//   ....[35]....
        /*03cc*/ 	.word	0x00007190


	//   ....[36]....
        /*03d0*/ 	.word	0x000071a0


	//   ....[37]....
        /*03d4*/ 	.word	0x000076e0


	//   ....[38]....
        /*03d8*/ 	.word	0x00007700


	//   ....[39]....
        /*03dc*/ 	.word	0x00007720


	//   ....[40]....
        /*03e0*/ 	.word	0x00007730


	//   ....[41]....
        /*03e4*/ 	.word	0x00007750


	//   ....[42]....
        /*03e8*/ 	.word	0x00007780


	//   ....[43]....
        /*03ec*/ 	.word	0x00009740


	//   ....[44]....
        /*03f0*/ 	.word	0x00009750


	//   ....[45]....
        /*03f4*/ 	.word	0x00009770


	//   ....[46]....
        /*03f8*/ 	.word	0x00009790


	//   ....[47]....
        /*03fc*/ 	.word	0x0000bfb0


	//   ....[48]....
        /*0400*/ 	.word	0x0000bfe0


	//   ....[49]....
        /*0404*/ 	.word	0x0000c030


	//   ....[50]....
        /*0408*/ 	.word	0x0000c050


	//   ....[51]....
        /*040c*/ 	.word	0x0000dac0


	//   ....[52]....
        /*0410*/ 	.word	0x0000db00


	//   ....[53]....
        /*0414*/ 	.word	0x0000db40


	//   ....[54]....
        /*0418*/ 	.word	0x0000db80


	//   ....[55]....
        /*041c*/ 	.word	0x0000dd60


	//   ....[56]....
        /*0420*/ 	.word	0x0000dd70


	//   ....[57]....
        /*0424*/ 	.word	0x0000df70


	//   ....[58]....
        /*0428*/ 	.word	0x0000dfa0


	//   ....[59]....
        /*042c*/ 	.word	0x0000e160


	//   ....[60]....
        /*0430*/ 	.word	0x0000e190


	//   ....[61]....
        /*0434*/ 	.word	0x0000e350


	//   ....[62]....
        /*0438*/ 	.word	0x0000e370


	//   ....[63]....
        /*043c*/ 	.word	0x0000ed20


	//   ....[64]....
        /*0440*/ 	.word	0x0000ed40


	//   ....[65]....
        /*0444*/ 	.word	0x0000eed0


	//   ....[66]....
        /*0448*/ 	.word	0x0000ef00


	//   ....[67]....
        /*044c*/ 	.word	0x0000f090


	//   ....[68]....
        /*0450*/ 	.word	0x0000f0c0


	//   ....[69]....
        /*0454*/ 	.word	0x0000f250


	//   ....[70]....
        /*0458*/ 	.word	0x0000f270


	//----- nvinfo : EIATTR_EXIT_INSTR_OFFSETS
	.align		4
.L_458:
        /*045c*/ 	.byte	0x04, 0x1c
        /*045e*/ 	.short	(.L_460 - .L_459)


	//   ....[0]....
.L_459:
        /*0460*/ 	.word	0x00000450


	//   ....[1]....
        /*0464*/ 	.word	0x0000e380


	//   ....[2]....
        /*0468*/ 	.word	0x0000e4c0


	//   ....[3]....
        /*046c*/ 	.word	0x0000e520


	//   ....[4]....
        /*0470*/ 	.word	0x0000f280


	//   ....[5]....
        /*0474*/ 	.word	0x0000f390


	//   ....[6]....
        /*0478*/ 	.word	0x0000f3f0


	//----- nvinfo : EIATTR_CTAIDZ_USED
	.align		4
.L_460:
        /*047c*/ 	.byte	0x01, 0x04
	.zero		2


	//----- nvinfo : EIATTR_MAX_THREADS
	.align		4
        /*0480*/ 	.byte	0x04, 0x05
        /*0482*/ 	.short	(.L_462 - .L_461)
.L_461:
        /*0484*/ 	.word	0x00000100
        /*0488*/ 	.word	0x00000001
        /*048c*/ 	.word	0x00000001


	//----- nvinfo : EIATTR_CRS_STACK_SIZE
	.align		4
.L_462:
        /*0490*/ 	.byte	0x04, 0x1e
        /*0492*/ 	.short	(.L_464 - .L_463)
.L_463:
        /*0494*/ 	.word	0x00000000
.L_464:


//--------------------- .nv.info._ZN7cutlass13device_kernelIN5flash19enable_sm80_to_sm89INS1_16FlashAttnFwdSm80INS1_25CollectiveMainloopFwdSm80ILi8ELi1ELb0EN4cute5tupleIJNS5_1CILi128EEENS7_ILi48EEENS7_ILi256EEEEEELi256ENS_6half_tEfNS_4arch4Sm80ELb0ELb0ELb1ELb1ELb1ELb1ELb1ELb0EEENS1_21CollectiveEpilogueFwdINS6_IJS8_SA_S9_EEENS6_IJNS7_ILi1EEESI_SI_EEESC_SE_Li256ELb1ELb1ELb0ELb0EEENS1_19SingleTileSchedulerILb1ELb0ELb1ELi128EEEEEEEEEvNT_6ParamsE --------------------------
	.section	.nv.info._ZN7cutlass13device_kernelIN5flash19enable_sm80_to_sm89INS1_16FlashAttnFwdSm80INS1_25CollectiveMainloopFwdSm80ILi8ELi1ELb0EN4cute5tupleIJNS5_1CILi128EEENS7_ILi48EEENS7_ILi256EEEEEELi256ENS_6half_tEfNS_4arch4Sm80ELb0ELb0ELb1ELb1ELb1ELb1ELb1ELb0EEENS1_21CollectiveEpilogueFwdINS6_IJS8_SA_S9_EEENS6_IJNS7_ILi1EEESI_SI_EEESC_SE_Li256ELb1ELb1ELb0ELb0EEENS1_19SingleTileSchedulerILb1ELb0ELb1ELi128EEEEEEEEEvNT_6ParamsE,"",@"SHT_CUDA_INFO"
	.sectionflags	@""
	.align	4


	//----- nvinfo : EIATTR_CUDA_API_VERSION
	.align		4
        /*0000*/ 	.byte	0x04, 0x37
        /*0002*/ 	.short	(.L_466 - .L_465)
.L_465:
        /*0004*/ 	.word	0x00000082


	//----- nvinfo : EIATTR_SW2861232_WAR
	.align		4
.L_466:
        /*0008*/ 	.byte	0x01, 0x35
	.zero		2


	//----- nvinfo : EIATTR_PARAM_CBANK
	.align		4
        /*000c*/ 	.byte	0x04, 0x0a
        /*000e*/ 	.short	(.L_468 - .L_467)
	.align		4
.L_467:
        /*0010*/ 	.word	index@(.nv.constant0._ZN7cutlass13device_kernelIN5flash19enable_sm80_to_sm89INS1_16FlashAttnFwdSm80INS1_25CollectiveMainloopFwdSm80ILi8ELi1ELb0EN4cute5tupleIJNS5_1CILi128EEENS7_ILi48EEENS7_ILi256EEEEEELi256ENS_6half_tEfNS_4arch4Sm80ELb0ELb0ELb1ELb1ELb1ELb1ELb1ELb0EEENS1_21CollectiveEpilogueFwdINS6_IJS8_SA_S9_EEENS6_IJNS7_ILi1EEESI_SI_EEESC_SE_Li256ELb1ELb1ELb0ELb0EEENS1_19SingleTileSchedulerILb1ELb0ELb1ELi128EEEEEEEEEvNT_6ParamsE)
        /*0014*/ 	.short	0x0160
        /*0016*/ 	.short	0x0418


	//----- nvinfo : EIATTR_CBANK_PARAM_SIZE
	.align		4
.L_468:
        /*0018*/ 	.byte	0x03, 0x19
        /*001a*/ 	.short	0x0418


	//----- nvinfo : EIATTR_KPARAM_INFO
	.align		4
        /*001c*/ 	.byte	0x04, 0x17
        /*001e*/ 	.short	(.L_470 - .L_469)
.L_469:
        /*0020*/ 	.word	0x00000000
        /*0024*/ 	.short	0x0000
        /*0026*/ 	.short	0x0000
        /*0028*/ 	.byte	0x00, 0xf0, 0x61, 0x10


	//----- nvinfo : EIATTR_MAXREG_COUNT
	.align		4
.L_470:
        /*002c*/ 	.byte	0x03, 0x1b
        /*002e*/ 	.short	0x00ff


	//----- nvinfo : EIATTR_NUM_BARRIERS
	.align		4
        /*0030*/ 	.byte	0x02, 0x4c
        /*0032*/ 	.byte	0x02
	.zero		1


	//----- nvinfo : EIATTR_MERCURY_ISA_VERSION
	.align		4
        /*0034*/ 	.byte	0x03, 0x5f
        /*0036*/ 	.short	0x0000


	//----- nvinfo : EIATTR_COOP_GROUP_MASK_REGIDS
	.align		4
        /*0038*/ 	.byte	0x04, 0x29
        /*003a*/ 	.short	(.L_472 - .L_471)


	//   ....[0]....
.L_471:
        /*003c*/ 	.word	0xffffffff


	//   ....[1]....
        /*0040*/ 	.word	0xffffffff


	//   ....[2]....
        /*0044*/ 	.word	0xffffffff


	//   ....[3]....
        /*0048*/ 	.word	0xffffffff


	//   ....[4]....
        /*004c*/ 	.word	0xffffffff


	//   ....[5]....
        /*0050*/ 	.word	0xffffffff


	//   ....[6]....
        /*0054*/ 	.word	0xffffffff


	//   ....[7]....
        /*0058*/ 	.word	0xffffffff


	//   ....[8]....
        /*005c*/ 	.word	0xffffffff


	//   ....[9]....
        /*0060*/ 	.word	0xffffffff


	//   ....[10]....
        /*0064*/ 	.word	0xffffffff


	//   ....[11]....
        /*0068*/ 	.word	0xffffffff


	//   ....[12]....
        /*006c*/ 	.word	0xffffffff


	//   ....[13]....
        /*0070*/ 	.word	0xffffffff


	//   ....[14]....
        /*0074*/ 	.word	0xffffffff


	//   ....[15]....
        /*0078*/ 	.word	0xffffffff


	//   ....[16]....
        /*007c*/ 	.word	0xffffffff


	//   ....[17]....
        /*0080*/ 	.word	0xffffffff


	//   ....[18]....
        /*0084*/ 	.word	0xffffffff


	//   ....[19]....
        /*0088*/ 	.word	0xffffffff


	//   ....[20]....
        /*008c*/ 	.word	0xffffffff


	//   ....[21]....
        /*0090*/ 	.word	0xffffffff


	//   ....[22]....
        /*0094*/ 	.word	0xffffffff


	//   ....[23]....
        /*0098*/ 	.word	0xffffffff


	//   ....[24]....
        /*009c*/ 	.word	0xffffffff


	//   ....[25]....
        /*00a0*/ 	.word	0xffffffff


	//   ....[26]....
        /*00a4*/ 	.word	0xffffffff


	//   ....[27]....
        /*00a8*/ 	.word	0xffffffff


	//   ....[28]....
        /*00ac*/ 	.word	0xffffffff


	//   ....[29]....
        /*00b0*/ 	.word	0xffffffff


	//   ....[30]....
        /*00b4*/ 	.word	0xffffffff


	//   ....[31]....
        /*00b8*/ 	.word	0xffffffff


	//   ....[32]....
        /*00bc*/ 	.word	0xffffffff


	//   ....[33]....
        /*00c0*/ 	.word	0xffffffff


	//   ....[34]....
        /*00c4*/ 	.word	0xffffffff


	//   ....[35]....
        /*00c8*/ 	.word	0xffffffff


	//   ....[36]....
        /*00cc*/ 	.word	0xffffffff


	//   ....[37]....
        /*00d0*/ 	.word	0xffffffff


	//   ....[38]....
        /*00d4*/ 	.word	0xffffffff


	//   ....[39]....
        /*00d8*/ 	.word	0xffffffff


	//   ....[40]....
        /*00dc*/ 	.word	0xffffffff


	//   ....[41]....
        /*00e0*/ 	.word	0xffffffff


	//   ....[42]....
        /*00e4*/ 	.word	0xffffffff


	//   ....[43]....
        /*00e8*/ 	.word	0xffffffff


	//   ....[44]....
        /*00ec*/ 	.word	0xffffffff


	//   ....[45]....
        /*00f0*/ 	.word	0xffffffff


	//   ....[46]....
        /*00f4*/ 	.word	0xffffffff


	//   ....[47]....
        /*00f8*/ 	.word	0xffffffff


	//   ....[48]....
        /*00fc*/ 	.word	0xffffffff


	//   ....[49]....
        /*0100*/ 	.word	0xffffffff


	//   ....[50]....
        /*0104*/ 	.word	0xffffffff


	//   ....[51]....
        /*0108*/ 	.word	0xffffffff


	//   ....[52]....
        /*010c*/ 	.word	0xffffffff


	//   ....[53]....
        /*0110*/ 	.word	0xffffffff


	//   ....[54]....
        /*0114*/ 	.word	0xffffffff


	//   ....[55]....
        /*0118*/ 	.word	0xffffffff


	//   ....[56]....
        /*011c*/ 	.word	0xffffffff


	//   ....[57]....
        /*0120*/ 	.word	0xffffffff


	//   ....[58]....
        /*0124*/ 	.word	0xffffffff


	//   ....[59]....
        /*0128*/ 	.word	0xffffffff


	//   ....[60]....
        /*012c*/ 	.word	0xffffffff


	//   ....[61]....
        /*0130*/ 	.word	0xffffffff


	//   ....[62]....
        /*0134*/ 	.word	0xffffffff


	//   ....[63]....
        /*0138*/ 	.word	0xffffffff


	//   ....[64]....
        /*013c*/ 	.word	0xffffffff


	//   ....[65]....
        /*0140*/ 	.word	0xffffffff


	//   ....[66]....
        /*0144*/ 	.word	0xffffffff


	//   ....[67]....
        /*0148*/ 	.word	0xffffffff


	//   ....[68]....
        /*014c*/ 	.word	0xffffffff


	//   ....[69]....
        /*0150*/ 	.word	0xffffffff


	//   ....[70]....
        /*0154*/ 	.word	0xffffffff


	//   ....[71]....
        /*0158*/ 	.word	0xffffffff


	//   ....[72]....
        /*015c*/ 	.word	0xffffffff


	//   ....[73]....
        /*0160*/ 	.word	0xffffffff


	//   ....[74]....
        /*0164*/ 	.word	0xffffffff


	//   ....[75]....
        /*0168*/ 	.word	0xffffffff


	//   ....[76]....
        /*016c*/ 	.word	0xffffffff


	//   ....[77]....
        /*0170*/ 	.word	0xffffffff


	//   ....[78]....
        /*0174*/ 	.word	0xffffffff


	//   ....[79]....
        /*0178*/ 	.word	0xffffffff


	//   ....[80]....
        /*017c*/ 	.word	0xffffffff


	//----- nvinfo : EIATTR_COOP_GROUP_INSTR_OFFSETS
	.align		4
.L_472:
        /*0180*/ 	.byte	0x04, 0x28
        /*0182*/ 	.short	(.L_474 - .L_473)


	//   ....[0]....
.L_473:
        /*0184*/ 	.word	0x00000080


	//   ....[1]....
        /*0188*/ 	.word	0x00002040


	//   ....[2]....
        /*018c*/ 	.word	0x000020b0


	//   ....[3]....
        /*0190*/ 	.word	0x000030a0


	//   ....[4]....
        /*0194*/ 	.word	0x000030b0


	//   ....[5]....
        /*0198*/ 	.word	0x000045b0


	//   ....[6]....
        /*019c*/ 	.word	0x00004620


	//   ....[7]....
        /*01a0*/ 	.word	0x000056c0


	//   ....[8]....
        /*01a4*/ 	.word	0x000056d0


	//   ....[9]....
        /*01a8*/ 	.word	0x00006670


	//   ....[10]....
        /*01ac*/ 	.word	0x000066a0


	//   ....[11]....
        /*01b0*/ 	.word	0x00006860


	//   ....[12]....
        /*01b4*/ 	.word	0x00006880


	//   ....[13]....
        /*01b8*/ 	.word	0x00006ca0


	//   ....[14]....
        /*01bc*/ 	.word	0x00006d40


	//   ....[15]....
        /*01c0*/ 	.word	0x00006ee0


	//   ....[16]....
        /*01c4*/ 	.word	0x00006f00


	//   ....[17]....
        /*01c8*/ 	.word	0x00007c00


	//   ....[18]....
        /*01cc*/ 	.word	0x00007c40


	//   ....[19]....
        /*01d0*/ 	.word	0x00007ea0


	//   ....[20]....
        /*01d4*/ 	.word	0x00007ed0


	//   ....[21]....
        /*01d8*/ 	.word	0x00008040


	//   ....[22]....
        /*01dc*/ 	.word	0x00008070


	//   ....[23]....
        /*01e0*/ 	.word	0x000081d0


	//   ....[24]....
        /*01e4*/ 	.word	0x00008210


	//   ....[25]....
        /*01e8*/ 	.word	0x000086d0


	//   ....[26]....
        /*01ec*/ 	.word	0x000086f0


	//   ....[27]....
        /*01f0*/ 	.word	0x00008840


	//   ....[28]....
        /*01f4*/ 	.word	0x00008850


	//   ....[29]....
        /*01f8*/ 	.word	0x0000f6e0


	//   ....[30]....
        /*01fc*/ 	.word	0x0000f740


	//   ....[31]....
        /*0200*/ 	.word	0x0000fb30


	//   ....[32]....
        /*0204*/ 	.word	0x0000fb40


	//   ....[33]....
        /*0208*/ 	.word	0x00010c60


	//   ....[34]....
        /*020c*/ 	.word	0x00010c80


	//   ....[35]....
        /*0210*/ 	.word	0x00010d90


	//   ....[36]....
        /*0214*/ 	.word	0x00010db0


	//   ....[37]....
        /*0218*/ 	.word	0x000113b0


	//   ....[38]....
        /*021c*/ 	.word	0x00011440


	//   ....[39]....
        /*0220*/ 	.word	0x000114b0


	//   ....[40]....
        /*0224*/ 	.word	0x000115d0


	//   ....[41]....
        /*0228*/ 	.word	0x000125a0


	//   ....[42]....
        /*022c*/ 	.word	0x000125c0


	//   ....[43]....
        /*0230*/ 	.word	0x00012720


	//   ....[44]....
        /*0234*/ 	.word	0x00012730


	//   ....[45]....
        /*0238*/ 	.word	0x00013760


	//   ....[46]....
        /*023c*/ 	.word	0x00013770


	//   ....[47]....
        /*0240*/ 	.word	0x00013780


	//   ....[48]....
        /*0244*/ 	.word	0x00013820


	//   ....[49]....
        /*0248*/ 	.word	0x00013b40


	//   ....[50]....
        /*024c*/ 	.word	0x00013b50


	//   ....[51]....
        /*0250*/ 	.word	0x00013b80


	//   ....[52]....
        /*0254*/ 	.word	0x00013b90


	//   ....[53]....
        /*0258*/ 	.word	0x00015280


	//   ....[54]....
        /*025c*/ 	.word	0x000152b0


	//   ....[55]....
        /*0260*/ 	.word	0x00015300


	//   ....[56]....
        /*0264*/ 	.word	0x00015310


	//   ....[57]....
        /*0268*/ 	.word	0x00016c20


	//   ....[58]....
        /*026c*/ 	.word	0x00016c60


	//   ....[59]....
        /*0270*/ 	.word	0x00016ca0


	//   ....[60]....
        /*0274*/ 	.word	0x00016cd0


	//   ....[61]....
        /*0278*/ 	.word	0x00016f10


	//   ....[62]....
        /*027c*/ 	.word	0x00016f20


	//   ....[63]....
        /*0280*/ 	.word	0x00017120


	//   ....[64]....
        /*0284*/ 	.word	0x00017150


	//   ....[65]....
        /*0288*/ 	.word	0x00017310


	//   ....[66]....
        /*028c*/ 	.word	0x00017340


	//   ....[67]....
        /*0290*/ 	.word	0x00017500


	//   ....[68]....
        /*0294*/ 	.word	0x00017520


	//   ....[69]....
        /*0298*/ 	.word	0x00017d90


	//   ....[70]....
        /*029c*/ 	.word	0x00017db0


	//   ....[71]....
        /*02a0*/ 	.word	0x00017f40


	//   ....[72]....
        /*02a4*/ 	.word	0x00017f70


	//   ....[73]....
        /*02a8*/ 	.word	0x00018100


	//   ....[74]....
        /*02ac*/ 	.word	0x00018130


	//   ....[75]....
        /*02b0*/ 	.word	0x000182c0


	//   ....[76]....
        /*02b4*/ 	.word	0x000182e0


	//   ....[77]....
        /*02b8*/ 	.word	0x00018490


	//   ....[78]....
        /*02bc*/ 	.word	0x000184e0


	//   ....[79]....
        /*02c0*/ 	.word	0x00018520


	//   ....[80]....
        /*02c4*/ 	.word	0x00018570


	//----- nvinfo : EIATTR_EXIT_INSTR_OFFSETS
	.align		4
.L_474:
        /*02c8*/ 	.byte	0x04, 0x1c
        /*02ca*/ 	.short	(.L_476 - .L_475)


	//   ....[0]....
.L_475:
        /*02cc*/ 	.word	0x00000310


	//   ....[1]....
        /*02d0*/ 	.word	0x00017530


	//   ....[2]....
        /*02d4*/ 	.word	0x00017670


	//   ....[3]....
        /*02d8*/ 	.word	0x000176d0


	//   ....[4]....
        /*02dc*/ 	.word	0x000182f0


	//   ....[5]....
        /*02e0*/ 	.word	0x00018400


	//   ....[6]....
        /*02e4*/ 	.word	0x00018460


	//----- nvinfo : EIATTR_CTAIDZ_USED
	.align		4
.L_476:
        /*02e8*/ 	.byte	0x01, 0x04
	.zero		2


	//----- nvinfo : EIATTR_MAX_THREADS
	.align		4
        /*02ec*/ 	.byte	0x04, 0x05
        /*02ee*/ 	.short	(.L_478 - .L_477)
.L_477:
        /*02f0*/ 	.word	0x00000100
        /*02f4*/ 	.word	0x00000001
        /*02f8*/ 	.word	0x00000001


	//----- nvinfo : EIATTR_CRS_STACK_SIZE
	.align		4
.L_478:
        /*02fc*/ 	.byte	0x04, 0x1e
        /*02fe*/ 	.short	(.L_480 - .L_479)
.L_479:
        /*0300*/ 	.word	0x00000000
.L_480:


//--------------------- .nv.info._ZN7cutlass13device_kernelIN5flash19enable_sm80_to_sm89INS1_16FlashAttnFwdSm80INS1_25CollectiveMainloopFwdSm80ILi8ELi1ELb0EN4cute5tupleIJNS5_1CILi128EEENS7_ILi64EEENS7_ILi256EEEEEELi256ENS_6half_tEfNS_4arch4Sm80ELb0ELb1ELb1ELb0ELb1ELb0ELb1ELb0EEENS1_21CollectiveEpilogueFwdINS6_IJS8_SA_S9_EEENS6_IJNS7_ILi1EEESI_SI_EEESC_SE_Li256ELb0ELb1ELb0ELb0EEENS1_19SingleTileSchedulerILb0ELb0ELb1ELi128EEEEEEEEEvNT_6ParamsE --------------------------
	.section	.nv.info._ZN7cutlass13device_kernelIN5flash19enable_sm80_to_sm89INS1_16FlashAttnFwdSm80INS1_25CollectiveMainloopFwdSm80ILi8ELi1ELb0EN4cute5tupleIJNS5_1CILi128EEENS7_ILi64EEENS7_ILi256EEEEEELi256ENS_6half_tEfNS_4arch4Sm80ELb0ELb1ELb1ELb0ELb1ELb0ELb1ELb0EEENS1_21CollectiveEpilogueFwdINS6_IJS8_SA_S9_EEENS6_IJNS7_ILi1EEESI_SI_EEESC_SE_Li256ELb0ELb1ELb0ELb0EEENS1_19SingleTileSchedulerILb0ELb0ELb1ELi128EEEEEEEEEvNT_6ParamsE,"",@"SHT_CUDA_INFO"
	.sectionflags	@""
	.align	4


	//----- nvinfo : EIATTR_CUDA_API_VERSION
	.align		4
        /*0000*/ 	.byte	0x04, 0x37
        /*0002*/ 	.short	(.L_482 - .L_481)
.L_481:
        /*0004*/ 	.word	0x00000082


	//----- nvinfo : EIATTR_SW2861232_WAR
	.align		4
.L_482:
        /*0008*/ 	.byte	0x01, 0x35
	.zero		2


	//----- nvinfo : EIATTR_PARAM_CBANK
	.align		4
        /*000c*/ 	.byte	0x04, 0x0a
        /*000e*/ 	.short	(.L_484 - .L_483)
	.align		4
.L_483:
        /*0010*/ 	.word	index@(.nv.constant0._ZN7cutlass13device_kernelIN5flash19enable_sm80_to_sm89INS1_16FlashAttnFwdSm80INS1_25CollectiveMainloopFwdSm80ILi8ELi1ELb0EN4cute5tupleIJNS5_1CILi128EEENS7_ILi64EEENS7_ILi256EEEEEELi256ENS_6half_tEfNS_4arch4Sm80ELb0ELb1ELb1ELb0ELb1ELb0ELb1ELb0EEENS1_21CollectiveEpilogueFwdINS6_IJS8_SA_S9_EEENS6_IJNS7_ILi1EEESI_SI_EEESC_SE_Li256ELb0ELb1ELb0ELb0EEENS1_19SingleTileSchedulerILb0ELb0ELb1ELi128EEEEEEEEEvNT_6ParamsE)
        /*0014*/ 	.short	0x0160
        /*0016*/ 	.short	0x0418


	//----- nvinfo : EIATTR_CBANK_PARAM_SIZE
	.align		4
.L_484:
        /*0018*/ 	.byte	0x03, 0x19
        /*001a*/ 	.short	0x0418


	//----- nvinfo : EIATTR_KPARAM_INFO
	.align		4
        /*001c*/ 	.byte	0x04, 0x17
        /*001e*/ 	.short	(.L_486 - .L_485)
.L_485:
        /*0020*/ 	.word	0x00000000
        /*0024*/ 	.short	0x0000
        /*0026*/ 	.short	0x0000
        /*0028*/ 	.byte	0x00, 0xf0, 0x61, 0x10


	//----- nvinfo : EIATTR_MAXREG_COUNT
	.align		4
.L_486:
        /*002c*/ 	.byte	0x03, 0x1b
        /*002e*/ 	.short	0x00ff


	//----- nvinfo : EIATTR_NUM_BARRIERS
	.align		4
        /*0030*/ 	.byte	0x02, 0x4c
        /*0032*/ 	.byte	0x02
	.zero		1


	//----- nvinfo : EIATTR_ANNOTATIONS
	.align		4
        /*0034*/ 	.byte	0x04, 0x55
        /*0036*/ 	.short	(.L_488 - .L_487)


	//   ....[0]....
.L_487:
        /* <DEDUP_REMOVED lines=21> */


	//----- nvinfo : EIATTR_MERCURY_ISA_VERSION
	.align		4
.L_488:
        /*0178*/ 	.byte	0x03, 0x5f
        /*017a*/ 	.short	0x0000


	//----- nvinfo : EIATTR_COOP_GROUP_MASK_REGIDS
	.align		4
        /*017c*/ 	.byte	0x04, 0x29
        /*017e*/ 	.short	(.L_490 - .L_489)


	//   ....[0]....
.L_489:
        /*0180*/ 	.word	0xffffffff


	//   ....[1]....
        /*0184*/ 	.word	0xffffffff


	//   ....[2]....
        /*0188*/ 	.word	0xffffffff


	//   ....[3]....
        /*018c*/ 	.word	0xffffffff


	//   ....[4]....
        /*0190*/ 	.word	0xffffffff


	//   ....[5]....
        /*0194*/ 	.word	0xffffffff


	//   ....[6]....
        /*0198*/ 	.word	0xffffffff


	//   ....[7]....
        /*019c*/ 	.word	0xffffffff


	//   ....[8]....
        /*01a0*/ 	.word	0xffffffff


	//   ....[9]....
        /*01a4*/ 	.word	0xffffffff


	//   ....[10]....
        /*01a8*/ 	.word	0xffffffff


	//   ....[11]....
        /*01ac*/ 	.word	0xffffffff


	//   ....[12]....
        /*01b0*/ 	.word	0xffffffff


	//   ....[13]....
        /*01b4*/ 	.word	0xffffffff


	//   ....[14]....
        /*01b8*/ 	.word	0xffffffff


	//   ....[15]....
        /*01bc*/ 	.word	0xffffffff


	//   ....[16]....
        /*01c0*/ 	.word	0xffffffff


	//   ....[17]....
        /*01c4*/ 	.word	0xffffffff


	//   ....[18]....
        /*01c8*/ 	.word	0xffffffff


	//   ....[19]....
        /*01cc*/ 	.word	0xffffffff


	//   ....[20]....
        /*01d0*/ 	.word	0xffffffff


	//   ....[21]....
        /*01d4*/ 	.word	0xffffffff


	//   ....[22]....
        /*01d8*/ 	.word	0xffffffff


	//   ....[23]....
        /*01dc*/ 	.word	0xffffffff


	//   ....[24]....
        /*01e0*/ 	.word	0xffffffff


	//   ....[25]....
        /*01e4*/ 	.word	0xffffffff


	//   ....[26]....
        /*01e8*/ 	.word	0xffffffff


	//   ....[27]....
        /*01ec*/ 	.word	0xffffffff


	//   ....[28]....
        /*01f0*/ 	.word	0xffffffff


	//   ....[29]....
        /*01f4*/ 	.word	0xffffffff


	//   ....[30]....
        /*01f8*/ 	.word	0xffffffff


	//   ....[31]....
        /*01fc*/ 	.word	0xffffffff


	//   ....[32]....
        /*0200*/ 	.word	0xffffffff


	//   ....[33]....
        /*0204*/ 	.word	0xffffffff


	//   ....[34]....
        /*0208*/ 	.word	0xffffffff


	//   ....[35]....
        /*020c*/ 	.word	0xffffffff


	//   ....[36]....
        /*0210*/ 	.word	0xffffffff


	//   ....[37]....
        /*0214*/ 	.word	0xffffffff


	//   ....[38]....
        /*0218*/ 	.word	0xffffffff


	//   ....[39]....
        /*021c*/ 	.word	0xffffffff


	//   ....[40]....
        /*0220*/ 	.word	0xffffffff


	//   ....[41]....
        /*0224*/ 	.word	0xffffffff


	//   ....[42]....
        /*0228*/ 	.word	0xffffffff


	//   ....[43]....
        /*022c*/ 	.word	0xffffffff


	//   ....[44]....
        /*0230*/ 	.word	0xffffffff


	//   ....[45]....
        /*0234*/ 	.word	0xffffffff


	//   ....[46]....
        /*0238*/ 	.word	0xffffffff


	//   ....[47]....
        /*023c*/ 	.word	0xffffffff


	//   ....[48]....
        /*0240*/ 	.word	0xffffffff


	//   ....[49]....
        /*0244*/ 	.word	0xffffffff


	//   ....[50]....
        /*0248*/ 	.word	0xffffffff


	//   ....[51]....
        /*024c*/ 	.word	0xffffffff


	//   ....[52]....
        /*0250*/ 	.word	0xffffffff


	//   ....[53]....
        /*0254*/ 	.word	0xffffffff


	//   ....[54]....
        /*0258*/ 	.word	0xffffffff


	//   ....[55]....
        /*025c*/ 	.word	0xffffffff


	//   ....[56]....
        /*0260*/ 	.word	0xffffffff


	//   ....[57]....
        /*0264*/ 	.word	0xffffffff


	//   ....[58]....
        /*0268*/ 	.word	0xffffffff


	//   ....[59]....
        /*026c*/ 	.word	0xffffffff


	//   ....[60]....
        /*0270*/ 	.word	0xffffffff


	//   ....[61]....
        /*0274*/ 	.word	0xffffffff


	//   ....[62]....
        /*0278*/ 	.word	0xffffffff


	//   ....[63]....
        /*027c*/ 	.word	0xffffffff


	//   ....[64]....
        /*0280*/ 	.word	0xffffffff


	//   ....[65]....
        /*0284*/ 	.word	0xffffffff


	//   ....[66]....
        /*0288*/ 	.word	0xffffffff


	//   ....[67]....
        /*028c*/ 	.word	0xffffffff


	//   ....[68]....
        /*0290*/ 	.word	0xffffffff


	//   ....[69]....
        /*0294*/ 	.word	0xffffffff


	//   ....[70]....
        /*0298*/ 	.word	0xffffffff


	//   ....[71]....
        /*029c*/ 	.word	0xffffffff


	//   ....[72]....
        /*02a0*/ 	.word	0xffffffff


	//   ....[73]....
        /*02a4*/ 	.word	0xffffffff


	//   ....[74]....
        /*02a8*/ 	.word	0xffffffff


	//   ....[75]....
        /*02ac*/ 	.word	0xffffffff


	//   ....[76]....
        /*02b0*/ 	.word	0xffffffff


	//   ....[77]....
        /*02b4*/ 	.word	0xffffffff


	//   ....[78]....
        /*02b8*/ 	.word	0xffffffff


	//   ....[79]....
        /*02bc*/ 	.word	0xffffffff


	//   ....[80]....
        /*02c0*/ 	.word	0xffffffff


	//   ....[81]....
        /*02c4*/ 	.word	0xffffffff


	//   ....[82]....
        /*02c8*/ 	.word	0xffffffff


	//   ....[83]....
        /*02cc*/ 	.word	0xffffffff


	//   ....[84]....
        /*02d0*/ 	.word	0xffffffff


	//   ....[85]....
        /*02d4*/ 	.word	0xffffffff


	//   ....[86]....
        /*02d8*/ 	.word	0xffffffff


	//   ....[87]....
        /*02dc*/ 	.word	0xffffffff


	//   ....[88]....
        /*02e0*/ 	.word	0xffffffff


	//   ....[89]....
        /*02e4*/ 	.word	0xffffffff


	//----- nvinfo : EIATTR_COOP_GROUP_INSTR_OFFSETS
	.align		4
.L_490:
        /*02e8*/ 	.byte	0x04, 0x28
        /*02ea*/ 	.short	(.L_492 - .L_491)


	//   ....[0]....
.L_491:
        /*02ec*/ 	.word	0x00001090


	//   ....[1]....
        /*02f0*/ 	.word	0x000010c0


	//   ....[2]....
        /*02f4*/ 	.word	0x00001100


	//   ....[3]....
        /*02f8*/ 	.word	0x00001130


	//   ....[4]....
        /*02fc*/ 	.word	0x00001170


	//   ....[5]....
        /*0300*/ 	.word	0x000011a0


	//   ....[6]....
        /*0304*/ 	.word	0x000013b0


	//   ....[7]....
        /*0308*/ 	.word	0x000013d0


	//   ....[8]....
        /*030c*/ 	.word	0x00001890


	//   ....[9]....
        /*0310*/ 	.word	0x000018c0


	//   ....[10]....
        /*0314*/ 	.word	0x000018e0


	//   ....[11]....
        /*0318*/ 	.word	0x00001910


	//   ....[12]....
        /*031c*/ 	.word	0x00001930


	//   ....[13]....
        /*0320*/ 	.word	0x00001940


	//   ....[14]....
        /*0324*/ 	.word	0x00001a80


	//   ....[15]....
        /*0328*/ 	.word	0x00001aa0


	//   ....[16]....
        /*032c*/ 	.word	0x000031d0


	//   ....[17]....
        /*0330*/ 	.word	0x000031e0


	//   ....[18]....
        /*0334*/ 	.word	0x000032b0


	//   ....[19]....
        /*0338*/ 	.word	0x000032d0


	//   ....[20]....
        /*033c*/ 	.word	0x00003720


	//   ....[21]....
        /*0340*/ 	.word	0x00003a30


	//   ....[22]....
        /*0344*/ 	.word	0x000046c0


	//   ....[23]....
        /*0348*/ 	.word	0x000046f0


	//   ....[24]....
        /*034c*/ 	.word	0x00004710


	//   ....[25]....
        /*0350*/ 	.word	0x00004730


	//   ....[26]....
        /*0354*/ 	.word	0x00006fe0


	//   ....[27]....
        /*0358*/ 	.word	0x00006ff0


	//   ....[28]....
        /*035c*/ 	.word	0x00007000


	//   ....[29]....
        /*0360*/ 	.word	0x00007010


	//   ....[30]....
        /*0364*/ 	.word	0x00008500


	//   ....[31]....
        /*0368*/ 	.word	0x00008510


	//   ....[32]....
        /*036c*/ 	.word	0x00008520


	//   ....[33]....
        /*0370*/ 	.word	0x00008530


	//   ....[34]....
        /*0374*/ 	.word	0x000087f0


	//   ....[35]....
        /*0378*/ 	.word	0x00008a20


	//   ....[36]....
        /*037c*/ 	.word	0x00009390


	//   ....[37]....
        /*0380*/ 	.word	0x00009450


	//   ....[38]....
        /*0384*/ 	.word	0x000096e0


	//   ....[39]....
        /*0388*/ 	.word	0x00009780


	//   ....[40]....
        /*038c*/ 	.word	0x0000ba50


	//   ....[41]....
        /*0390*/ 	.word	0x0000ba60


	//   ....[42]....
        /*0394*/ 	.word	0x0000ba70


	//   ....[43]....
        /*0398*/ 	.word	0x0000ba80


	//   ....[44]....
        /*039c*/ 	.word	0x0000cf70


	//   ....[45]....
        /*03a0*/ 	.word	0x0000cf80


	//   ....[46]....
        /*03a4*/ 	.word	0x0000cf90


	//   ....[47]....
        /*03a8*/ 	.word	0x0000cfa0


	//   ....[48]....
        /*03ac*/ 	.word	0x0000d3f0


	//   ....[49]....
        /*03b0*/ 	.word	0x0000d410


	//   ....[50]....
        /*03b4*/ 	.word	0x0000d440


	//   ....[51]....
        /*03b8*/ 	.word	0x0000d450


	//   ....[52]....
        /*03bc*/ 	.word	0x0000f3b0


	//   ....[53]....
        /*03c0*/ 	.word	0x0000f3c0


	//   ....[54]....
        /*03c4*/ 	.word	0x0000f3e0


	//   ....[55]....
        /*03c8*/ 	.word	0x0000f4e0


	//   ....[56]....
        /*03cc*/ 	.word	0x00010880


	//   ....[57]....
        /*03d0*/ 	.word	0x00010890


	//   ....[58]....
        /*03d4*/ 	.word	0x000108a0


	//   ....[59]....
        /*03d8*/ 	.word	0x000108b0


	//   ....[60]....
        /*03dc*/ 	.word	0x00010b10


	//   ....[61]....
        /*03e0*/ 	.word	0x00010d30


	//   ....[62]....
        /*03e4*/ 	.word	0x000116a0


	//   ....[63]....
        /*03e8*/ 	.word	0x00011760


	//   ....[64]....
        /*03ec*/ 	.word	0x000119f0


	//   ....[65]....
        /*03f0*/ 	.word	0x00011a90


	//   ....[66]....
        /*03f4*/ 	.word	0x000136a0


	//   ....[67]....
        /*03f8*/ 	.word	0x000136b0


	//   ....[68]....
        /*03fc*/ 	.word	0x000136e0


	//   ....[69]....
        /*0400*/ 	.word	0x000136f0


	//   ....[70]....
        /*0404*/ 	.word	0x000150e0


	//   ....[71]....
        /*0408*/ 	.word	0x000150f0


	//   ....[72]....
        /*040c*/ 	.word	0x00015110


	//   ....[73]....
        /*0410*/ 	.word	0x00015120


	//   ....[74]....
        /*0414*/ 	.word	0x00015130


	//   ....[75]....
        /*0418*/ 	.word	0x00015140


	//   ....[76]....
        /*041c*/ 	.word	0x00015440


	//   ....[77]....
        /*0420*/ 	.word	0x00015470


	//   ....[78]....
        /*0424*/ 	.word	0x00015630


	//   ....[79]....
        /*0428*/ 	.word	0x00015660


	//   ....[80]....
        /*042c*/ 	.word	0x00015820


	//   ....[81]....
        /*0430*/ 	.word	0x00015840


	//   ....[82]....
        /*0434*/ 	.word	0x00015f60


	//   ....[83]....
        /*0438*/ 	.word	0x00015f80


	//   ....[84]....
        /*043c*/ 	.word	0x00016130


	//   ....[85]....
        /*0440*/ 	.word	0x00016160


	//   ....[86]....
        /*0444*/ 	.word	0x000162f0


	//   ....[87]....
        /*0448*/ 	.word	0x00016320


	//   ....[88]....
        /*044c*/ 	.word	0x000164b0


	//   ....[89]....
        /*0450*/ 	.word	0x000164d0


	//----- nvinfo : EIATTR_EXIT_INSTR_OFFSETS
	.align		4
.L_492:
        /*0454*/ 	.byte	0x04, 0x1c
        /*0456*/ 	.short	(.L_494 - .L_493)


	//   ....[0]....
.L_493:
        /*0458*/ 	.word	0x00000040


	//   ....[1]....
        /*045c*/ 	.word	0x00015850


	//   ....[2]....
        /*0460*/ 	.word	0x00015990


	//   ....[3]....
        /*0464*/ 	.word	0x000159f0


	//   ....[4]....
        /*0468*/ 	.word	0x000164e0


	//   ....[5]....
        /*046c*/ 	.word	0x000165f0


	//   ....[6]....
        /*0470*/ 	.word	0x00016650


	//----- nvinfo : EIATTR_CTAIDZ_USED
	.align		4
.L_494:
        /*0474*/ 	.byte	0x01, 0x04
	.zero		2


	//----- nvinfo : EIATTR_MAX_THREADS
	.align		4
        /*0478*/ 	.byte	0x04, 0x05
        /*047a*/ 	.short	(.L_496 - .L_495)
.L_495:
        /*047c*/ 	.word	0x00000100
        /*0480*/ 	.word	0x00000001
        /*0484*/ 	.word	0x00000001


	//----- nvinfo : EIATTR_CRS_STACK_SIZE
	.align		4
.L_496:
        /*0488*/ 	.byte	0x04, 0x1e
        /*048a*/ 	.short	(.L_498 - .L_497)
.L_497:
        /*048c*/ 	.word	0x00000000
.L_498:


//--------------------- .nv.info._ZN7cutlass13device_kernelIN5flash19enable_sm80_to_sm89INS1_16FlashAttnFwdSm80INS1_25CollectiveMainloopFwdSm80ILi8ELi1ELb0EN4cute5tupleIJNS5_1CILi128EEENS7_ILi64EEENS7_ILi256EEEEEELi256ENS_6half_tEfNS_4arch4Sm80ELb0ELb1ELb1ELb1ELb1ELb0ELb1ELb0EEENS1_21CollectiveEpilogueFwdINS6_IJS8_SA_S9_EEENS6_IJNS7_ILi1EEESI_SI_EEESC_SE_Li256ELb1ELb1ELb0ELb0EEENS1_19SingleTileSchedulerILb1ELb0ELb1ELi128EEEEEEEEEvNT_6ParamsE --------------------------
	.section	.nv.info._ZN7cutlass13device_kernelIN5flash19enable_sm80_to_sm89INS1_16FlashAttnFwdSm80INS1_25CollectiveMainloopFwdSm80ILi8ELi1ELb0EN4cute5tupleIJNS5_1CILi128EEENS7_ILi64EEENS7_ILi256EEEEEELi256ENS_6half_tEfNS_4arch4Sm80ELb0ELb1ELb1ELb1ELb1ELb0ELb1ELb0EEENS1_21CollectiveEpilogueFwdINS6_IJS8_SA_S9_EEENS6_IJNS7_ILi1EEESI_SI_EEESC_SE_Li256ELb1ELb1ELb0ELb0EEENS1_19SingleTileSchedulerILb1ELb0ELb1ELi128EEEEEEEEEvNT_6ParamsE,"",@"SHT_CUDA_INFO"
	.sectionflags	@""
	.align	4


	//----- nvinfo : EIATTR_CUDA_API_VERSION
	.align		4
        /*0000*/ 	.byte	0x04, 0x37
        /*0002*/ 	.short	(.L_500 - .L_499)
.L_499:
        /*0004*/ 	.word	0x00000082


	//----- nvinfo : EIATTR_SW2861232_WAR
	.align		4
.L_500:
        /*0008*/ 	.byte	0x01, 0x35
	.zero		2


	//----- nvinfo : EIATTR_PARAM_CBANK
	.align		4
        /*000c*/ 	.byte	0x04, 0x0a
        /*000e*/ 	.short	(.L_502 - .L_501)
	.align		4
.L_501:
        /*0010*/ 	.word	index@(.nv.constant0._ZN7cutlass13device_kernelIN5flash19enable_sm80_to_sm89INS1_16FlashAttnFwdSm80INS1_25CollectiveMainloopFwdSm80ILi8ELi1ELb0EN4cute5tupleIJNS5_1CILi128EEENS7_ILi64EEENS7_ILi256EEEEEELi256ENS_6half_tEfNS_4arch4Sm80ELb0ELb1ELb1ELb1ELb1ELb0ELb1ELb0EEENS1_21CollectiveEpilogueFwdINS6_IJS8_SA_S9_EEENS6_IJNS7_ILi1EEESI_SI_EEESC_SE_Li256ELb1ELb1ELb0ELb0EEENS1_19SingleTileSchedulerILb1ELb0ELb1ELi128EEEEEEEEEvNT_6ParamsE)
        /*0014*/ 	.short	0x0160
        /*0016*/ 	.short	0x0418


	//----- nvinfo : EIATTR_CBANK_PARAM_SIZE
	.align		4
.L_502:
        /*0018*/ 	.byte	0x03, 0x19
        /*001a*/ 	.short	0x0418


	//----- nvinfo : EIATTR_KPARAM_INFO
	.align		4
        /*001c*/ 	.byte	0x04, 0x17
        /*001e*/ 	.short	(.L_504 - .L_503)
.L_503:
        /*0020*/ 	.word	0x00000000
        /*0024*/ 	.short	0x0000
        /*0026*/ 	.short	0x0000
        /*0028*/ 	.byte	0x00, 0xf0, 0x61, 0x10


	//----- nvinfo : EIATTR_MAXREG_COUNT
	.align		4
.L_504:
        /*002c*/ 	.byte	0x03, 0x1b
        /*002e*/ 	.short	0x00ff


	//----- nvinfo : EIATTR_NUM_BARRIERS
	.align		4
        /*0030*/ 	.byte	0x02, 0x4c
        /*0032*/ 	.byte	0x02
	.zero		1


	//----- nvinfo : EIATTR_ANNOTATIONS
	.align		4
        /*0034*/ 	.byte	0x04, 0x55
        /*0036*/ 	.short	(.L_506 - .L_505)


	//   ....[0]....
.L_505:
        /* <DEDUP_REMOVED lines=23> */


	//----- nvinfo : EIATTR_MERCURY_ISA_VERSION
	.align		4
.L_506:
        /*0198*/ 	.byte	0x03, 0x5f
        /*019a*/ 	.short	0x0000


	//----- nvinfo : EIATTR_COOP_GROUP_MASK_REGIDS
	.align		4
        /*019c*/ 	.byte	0x04, 0x29
        /*019e*/ 	.short	(.L_508 - .L_507)


	//   ....[0]....
.L_507:
        /*01a0*/ 	.word	0xffffffff


	//   ....[1]....
        /*01a4*/ 	.word	0xffffffff


	//   ....[2]....
        /*01a8*/ 	.word	0xffffffff


	//   ....[3]....
        /*01ac*/ 	.word	0xffffffff


	//   ....[4]....
        /*01b0*/ 	.word	0xffffffff


	//   ....[5]....
        /*01b4*/ 	.word	0xffffffff


	//   ....[6]....
        /*01b8*/ 	.word	0xffffffff


	//   ....[7]....
        /*01bc*/ 	.word	0xffffffff


	//   ....[8]....
        /*01c0*/ 	.word	0xffffffff


	//   ....[9]....
        /*01c4*/ 	.word	0xffffffff


	//   ....[10]....
        /*01c8*/ 	.word	0xffffffff


	//   ....[11]....
        /*01cc*/ 	.word	0xffffffff


	//   ....[12]....
        /*01d0*/ 	.word	0xffffffff


	//   ....[13]....
        /*01d4*/ 	.word	0xffffffff


	//   ....[14]....
        /*01d8*/ 	.word	0xffffffff


	//   ....[15]....
        /*01dc*/ 	.word	0xffffffff


	//   ....[16]....
        /*01e0*/ 	.word	0xffffffff


	//   ....[17]....
        /*01e4*/ 	.word	0xffffffff


	//   ....[18]....
        /*01e8*/ 	.word	0xffffffff


	//   ....[19]....
        /*01ec*/ 	.word	0xffffffff


	//   ....[20]....
        /*01f0*/ 	.word	0xffffffff


	//   ....[21]....
        /*01f4*/ 	.word	0xffffffff


	//   ....[22]....
        /*01f8*/ 	.word	0xffffffff


	//   ....[23]....
        /*01fc*/ 	.word	0xffffffff


	//   ....[24]....
        /*0200*/ 	.word	0xffffffff


	//   ....[25]....
        /*0204*/ 	.word	0xffffffff


	//   ....[26]....
        /*0208*/ 	.word	0xffffffff


	//   ....[27]....
        /*020c*/ 	.word	0xffffffff


	//   ....[28]....
        /*0210*/ 	.word	0xffffffff


	//   ....[29]....
        /*0214*/ 	.word	0xffffffff


	//   ....[30]....
        /*0218*/ 	.word	0xffffffff


	//   ....[31]....
        /*021c*/ 	.word	0xffffffff


	//   ....[32]....
        /*0220*/ 	.word	0xffffffff


	//   ....[33]....
        /*0224*/ 	.word	0xffffffff


	//   ....[34]....
        /*0228*/ 	.word	0xffffffff


	//   ....[35]....
        /*022c*/ 	.word	0xffffffff


	//   ....[36]....
        /*0230*/ 	.word	0xffffffff


	//   ....[37]....
        /*0234*/ 	.word	0xffffffff


	//   ....[38]....
        /*0238*/ 	.word	0xffffffff


	//   ....[39]....
        /*023c*/ 	.word	0xffffffff


	//   ....[40]....
        /*0240*/ 	.word	0xffffffff


	//   ....[41]....
        /*0244*/ 	.word	0xffffffff


	//   ....[42]....
        /*0248*/ 	.word	0xffffffff


	//   ....[43]....
        /*024c*/ 	.word	0xffffffff


	//   ....[44]....
        /*0250*/ 	.word	0xffffffff


	//   ....[45]....
        /*0254*/ 	.word	0xffffffff


	//   ....[46]....
        /*0258*/ 	.word	0xffffffff


	//   ....[47]....
        /*025c*/ 	.word	0xffffffff


	//   ....[48]....
        /*0260*/ 	.word	0xffffffff


	//   ....[49]....
        /*0264*/ 	.word	0xffffffff


	//   ....[50]....
        /*0268*/ 	.word	0xffffffff


	//   ....[51]....
        /*026c*/ 	.word	0xffffffff


	//   ....[52]....
        /*0270*/ 	.word	0xffffffff


	//   ....[53]....
        /*0274*/ 	.word	0xffffffff


	//   ....[54]....
        /*0278*/ 	.word	0xffffffff


	//   ....[55]....
        /*027c*/ 	.word	0xffffffff


	//   ....[56]....
        /*0280*/ 	.word	0xffffffff


	//   ....[57]....
        /*0284*/ 	.word	0xffffffff


	//   ....[58]....
        /*0288*/ 	.word	0xffffffff


	//   ....[59]....
        /*028c*/ 	.word	0xffffffff


	//   ....[60]....
        /*0290*/ 	.word	0xffffffff


	//   ....[61]....
        /*0294*/ 	.word	0xffffffff


	//   ....[62]....
        /*0298*/ 	.word	0xffffffff


	//   ....[63]....
        /*029c*/ 	.word	0xffffffff


	//   ....[64]....
        /*02a0*/ 	.word	0xffffffff


	//   ....[65]....
        /*02a4*/ 	.word	0xffffffff


	//   ....[66]....
        /*02a8*/ 	.word	0xffffffff


	//   ....[67]....
        /*02ac*/ 	.word	0xffffffff


	//   ....[68]....
        /*02b0*/ 	.word	0xffffffff


	//   ....[69]....
        /*02b4*/ 	.word	0xffffffff


	//   ....[70]....
        /*02b8*/ 	.word	0xffffffff


	//   ....[71]....
        /*02bc*/ 	.word	0xffffffff


	//   ....[72]....
        /*02c0*/ 	.word	0xffffffff


	//   ....[73]....
        /*02c4*/ 	.word	0xffffffff


	//   ....[74]....
        /*02c8*/ 	.word	0xffffffff


	//   ....[75]....
        /*02cc*/ 	.word	0xffffffff


	//   ....[76]....
        /*02d0*/ 	.word	0xffffffff


	//   ....[77]....
        /*02d4*/ 	.word	0xffffffff


	//   ....[78]....
        /*02d8*/ 	.word	0xffffffff


	//   ....[79]....
        /*02dc*/ 	.word	0xffffffff


	//   ....[80]....
        /*02e0*/ 	.word	0xffffffff


	//   ....[81]....
        /*02e4*/ 	.word	0xffffffff


	//   ....[82]....
        /*02e8*/ 	.word	0xffffffff


	//   ....[83]....
        /*02ec*/ 	.word	0xffffffff


	//   ....[84]....
        /*02f0*/ 	.word	0xffffffff


	//   ....[85]....
        /*02f4*/ 	.word	0xffffffff


	//   ....[86]....
        /*02f8*/ 	.word	0xffffffff


	//   ....[87]....
        /*02fc*/ 	.word	0xffffffff


	//   ....[88]....
        /*0300*/ 	.word	0xffffffff


	//   ....[89]....
        /*0304*/ 	.word	0xffffffff


	//   ....[90]....
        /*0308*/ 	.word	0xffffffff


	//----- nvinfo : EIATTR_COOP_GROUP_INSTR_OFFSETS
	.align		4
.L_508:
        /*030c*/ 	.byte	0x04, 0x28
        /*030e*/ 	.short	(.L_510 - .L_509)


	//   ....[0]....
.L_509:
        /*0310*/ 	.word	0x000000a0


	//   ....[1]....
        /*0314*/ 	.word	0x00001710


	//   ....[2]....
        /*0318*/ 	.word	0x00001840


	//   ....[3]....
        /*031c*/ 	.word	0x000019b0


	//   ....[4]....
        /*0320*/ 	.word	0x000019e0


	//   ....[5]....
        /*0324*/ 	.word	0x00001b50


	//   ....[6]....
        /*0328*/ 	.word	0x00001b80


	//   ....[7]....
        /*032c*/ 	.word	0x00001d00


	//   ....[8]....
        /*0330*/ 	.word	0x00001d40


	//   ....[9]....
        /*0334*/ 	.word	0x00002360


	//   ....[10]....
        /*0338*/ 	.word	0x000023a0


	//   ....[11]....
        /*033c*/ 	.word	0x000023d0


	//   ....[12]....
        /*0340*/ 	.word	0x00002420


	//   ....[13]....
        /*0344*/ 	.word	0x00002460


	//   ....[14]....
        /*0348*/ 	.word	0x00002490


	//   ....[15]....
        /*034c*/ 	.word	0x000024b0


	//   ....[16]....
        /*0350*/ 	.word	0x000024e0


	//   ....[17]....
        /*0354*/ 	.word	0x00003b90


	//   ....[18]....
        /*0358*/ 	.word	0x00003bb0


	//   ....[19]....
        /*035c*/ 	.word	0x00003c70


	//   ....[20]....
        /*0360*/ 	.word	0x00003c90


	//   ....[21]....
        /*0364*/ 	.word	0x000040a0


	//   ....[22]....
        /*0368*/ 	.word	0x000043c0


	//   ....[23]....
        /*036c*/ 	.word	0x00005060


	//   ....[24]....
        /*0370*/ 	.word	0x00005090


	//   ....[25]....
        /*0374*/ 	.word	0x000050b0


	//   ....[26]....
        /*0378*/ 	.word	0x000050d0


	//   ....[27]....
        /*037c*/ 	.word	0x000079c0


	//   ....[28]....
        /*0380*/ 	.word	0x000079d0


	//   ....[29]....
        /*0384*/ 	.word	0x000079e0


	//   ....[30]....
        /*0388*/ 	.word	0x000079f0


	//   ....[31]....
        /*038c*/ 	.word	0x00008ef0


	//   ....[32]....
        /*0390*/ 	.word	0x00008f00


	//   ....[33]....
        /*0394*/ 	.word	0x00008f10


	//   ....[34]....
        /*0398*/ 	.word	0x00008f20


	//   ....[35]....
        /*039c*/ 	.word	0x000091d0


	//   ....[36]....
        /*03a0*/ 	.word	0x000093e0


	//   ....[37]....
        /*03a4*/ 	.word	0x00009d40


	//   ....[38]....
        /*03a8*/ 	.word	0x00009e00


	//   ....[39]....
        /*03ac*/ 	.word	0x0000a090


	//   ....[40]....
        /*03b0*/ 	.word	0x0000a130


	//   ....[41]....
        /*03b4*/ 	.word	0x0000c410


	//   ....[42]....
        /*03b8*/ 	.word	0x0000c420


	//   ....[43]....
        /*03bc*/ 	.word	0x0000c430


	//   ....[44]....
        /*03c0*/ 	.word	0x0000c440


	//   ....[45]....
        /*03c4*/ 	.word	0x0000d940


	//   ....[46]....
        /*03c8*/ 	.word	0x0000d950


	//   ....[47]....
        /*03cc*/ 	.word	0x0000d960


	//   ....[48]....
        /*03d0*/ 	.word	0x0000d970


	//   ....[49]....
        /*03d4*/ 	.word	0x0000ddb0


	//   ....[50]....
        /*03d8*/ 	.word	0x0000ddd0


	//   ....[51]....
        /*03dc*/ 	.word	0x0000de00


	//   ....[52]....
        /*03e0*/ 	.word	0x0000de10


	//   ....[53]....
        /*03e4*/ 	.word	0x0000fcd0


	//   ....[54]....
        /*03e8*/ 	.word	0x0000fce0


	//   ....[55]....
        /*03ec*/ 	.word	0x0000fd00


	//   ....[56]....
        /*03f0*/ 	.word	0x0000fe00


	//   ....[57]....
        /*03f4*/ 	.word	0x000111c0


	//   ....[58]....
        /*03f8*/ 	.word	0x000111d0


	//   ....[59]....
        /*03fc*/ 	.word	0x000111e0


	//   ....[60]....
        /*0400*/ 	.word	0x000111f0


	//   ....[61]....
        /*0404*/ 	.word	0x00011450


	//   ....[62]....
        /*0408*/ 	.word	0x00011660


	//   ....[63]....
        /*040c*/ 	.word	0x00011fc0


	//   ....[64]....
        /*0410*/ 	.word	0x00012080


	//   ....[65]....
        /*0414*/ 	.word	0x00012310


	//   ....[66]....
        /*0418*/ 	.word	0x000123b0


	//   ....[67]....
        /*041c*/ 	.word	0x00013fc0


	//   ....[68]....
        /*0420*/ 	.word	0x00013fd0


	//   ....[69]....
        /*0424*/ 	.word	0x00014000


	//   ....[70]....
        /*0428*/ 	.word	0x00014020


	//   ....[71]....
        /*042c*/ 	.word	0x00015aa0


	//   ....[72]....
        /*0430*/ 	.word	0x00015ae0


	//   ....[73]....
        /*0434*/ 	.word	0x00015b20


	//   ....[74]....
        /*0438*/ 	.word	0x00015b50


	//   ....[75]....
        /*043c*/ 	.word	0x00015d90


	//   ....[76]....
        /*0440*/ 	.word	0x00015da0


	//   ....[77]....
        /*0444*/ 	.word	0x00015fa0


	//   ....[78]....
        /*0448*/ 	.word	0x00015fd0


	//   ....[79]....
        /*044c*/ 	.word	0x00016190


	//   ....[80]....
        /*0450*/ 	.word	0x000161c0


	//   ....[81]....
        /*0454*/ 	.word	0x00016380


	//   ....[82]....
        /*0458*/ 	.word	0x000163a0


	//   ....[83]....
        /*045c*/ 	.word	0x00016d20


	//   ....[84]....
        /*0460*/ 	.word	0x00016d40


	//   ....[85]....
        /*0464*/ 	.word	0x00016f00


	//   ....[86]....
        /*0468*/ 	.word	0x00016f30


	//   ....[87]....
        /*046c*/ 	.word	0x000170c0


	//   ....[88]....
        /*0470*/ 	.word	0x000170f0


	//   ....[89]....
        /*0474*/ 	.word	0x00017280


	//   ....[90]....
        /*0478*/ 	.word	0x000172a0


	//----- nvinfo : EIATTR_EXIT_INSTR_OFFSETS
	.align		4
.L_510:
        /*047c*/ 	.byte	0x04, 0x1c
        /*047e*/ 	.short	(.L_512 - .L_511)


	//   ....[0]....
.L_511:
        /*0480*/ 	.word	0x00000450


	//   ....[1]....
        /*0484*/ 	.word	0x000163b0


	//   ....[2]....
        /*0488*/ 	.word	0x000164f0


	//   ....[3]....
        /*048c*/ 	.word	0x00016550


	//   ....[4]....
        /*0490*/ 	.word	0x000172b0


	//   ....[5]....
        /*0494*/ 	.word	0x000173c0


	//   ....[6]....
        /*0498*/ 	.word	0x00017420


	//----- nvinfo : EIATTR_CTAIDZ_USED
	.align		4
.L_512:
        /*049c*/ 	.byte	0x01, 0x04
	.zero		2


	//----- nvinfo : EIATTR_MAX_THREADS
	.align		4
        /*04a0*/ 	.byte	0x04, 0x05
        /*04a2*/ 	.short	(.L_514 - .L_513)
.L_513:
        /*04a4*/ 	.word	0x00000100
        /*04a8*/ 	.word	0x00000001
        /*04ac*/ 	.word	0x00000001


	//----- nvinfo : EIATTR_CRS_STACK_SIZE
	.align		4
.L_514:
        /*04b0*/ 	.byte	0x04, 0x1e
        /*04b2*/ 	.short	(.L_516 - .L_515)
.L_515:
        /*04b4*/ 	.word	0x00000000
.L_516:


//--------------------- .nv.info._ZN7cutlass13device_kernelIN5flash19enable_sm80_to_sm89INS1_16FlashAttnFwdSm80INS1_25CollectiveMainloopFwdSm80ILi8ELi1ELb0EN4cute5tupleIJNS5_1CILi128EEENS7_ILi48EEENS7_ILi256EEEEEELi256ENS_6half_tEfNS_4arch4Sm80ELb0ELb1ELb1ELb1ELb1ELb1ELb1ELb0EEENS1_21CollectiveEpilogueFwdINS6_IJS8_SA_S9_EEENS6_IJNS7_ILi1EEESI_SI_EEESC_SE_Li256ELb1ELb1ELb0ELb0EEENS1_19SingleTileSchedulerILb1ELb0ELb1ELi128EEEEEEEEEvNT_6ParamsE --------------------------
	.section	.nv.info._ZN7cutlass13device_kernelIN5flash19enable_sm80_to_sm89INS1_16FlashAttnFwdSm80INS1_25CollectiveMainloopFwdSm80ILi8ELi1ELb0EN4cute5tupleIJNS5_1CILi128EEENS7_ILi48EEENS7_ILi256EEEEEELi256ENS_6half_tEfNS_4arch4Sm80ELb0ELb1ELb1ELb1ELb1ELb1ELb1ELb0EEENS1_21CollectiveEpilogueFwdINS6_IJS8_SA_S9_EEENS6_IJNS7_ILi1EEESI_SI_EEESC_SE_Li256ELb1ELb1ELb0ELb0EEENS1_19SingleTileSchedulerILb1ELb0ELb1ELi128EEEEEEEEEvNT_6ParamsE,"",@"SHT_CUDA_INFO"
	.sectionflags	@""
	.align	4


	//----- nvinfo : EIATTR_CUDA_API_VERSION
	.align		4
        /*0000*/ 	.byte	0x04, 0x37
        /*0002*/ 	.short	(.L_518 - .L_517)
.L_517:
        /*0004*/ 	.word	0x00000082


	//----- nvinfo : EIATTR_SW2861232_WAR
	.align		4
.L_518:
        /*0008*/ 	.byte	0x01, 0x35
	.zero		2


	//----- nvinfo : EIATTR_PARAM_CBANK
	.align		4
        /*000c*/ 	.byte	0x04, 0x0a
        /*000e*/ 	.short	(.L_520 - .L_519)
	.align		4
.L_519:
        /*0010*/ 	.word	index@(.nv.constant0._ZN7cutlass13device_kernelIN5flash19enable_sm80_to_sm89INS1_16FlashAttnFwdSm80INS1_25CollectiveMainloopFwdSm80ILi8ELi1ELb0EN4cute5tupleIJNS5_1CILi128EEENS7_ILi48EEENS7_ILi256EEEEEELi256ENS_6half_tEfNS_4arch4Sm80ELb0ELb1ELb1ELb1ELb1ELb1ELb1ELb0EEENS1_21CollectiveEpilogueFwdINS6_IJS8_SA_S9_EEENS6_IJNS7_ILi1EEESI_SI_EEESC_SE_Li256ELb1ELb1ELb0ELb0EEENS1_19SingleTileSchedulerILb1ELb0ELb1ELi128EEEEEEEEEvNT_6ParamsE)
        /*0014*/ 	.short	0x0160
        /*0016*/ 	.short	0x0418


	//----- nvinfo : EIATTR_CBANK_PARAM_SIZE
	.align		4
.L_520:
        /*0018*/ 	.byte	0x03, 0x19
        /*001a*/ 	.short	0x0418


	//----- nvinfo : EIATTR_KPARAM_INFO
	.align		4
        /*001c*/ 	.byte	0x04, 0x17
        /*001e*/ 	.short	(.L_522 - .L_521)
.L_521:
        /*0020*/ 	.word	0x00000000
        /*0024*/ 	.short	0x0000
        /*0026*/ 	.short	0x0000
        /*0028*/ 	.byte	0x00, 0xf0, 0x61, 0x10


	//----- nvinfo : EIATTR_MAXREG_COUNT
	.align		4
.L_522:
        /*002c*/ 	.byte	0x03, 0x1b
        /*002e*/ 	.short	0x00ff


	//----- nvinfo : EIATTR_NUM_BARRIERS
	.align		4
        /*0030*/ 	.byte	0x02, 0x4c
        /*0032*/ 	.byte	0x02
	.zero		1


	//----- nvinfo : EIATTR_ANNOTATIONS
	.align		4
        /*0034*/ 	.byte	0x04, 0x55
        /*0036*/ 	.short	(.L_524 - .L_523)


	//   ....[0]....
.L_523:
        /*0038*/ 	.word	0x00000001
        /*003c*/ 	.byte	0xe0, 0x01, 0x00, 0x00, 0x01, 0x00, 0x00, 0x00, 0x20, 0x03, 0x00, 0x00, 0x01, 0x00, 0x00, 0x00
        /*004c*/ 	.byte	0x30, 0x03, 0x00, 0x00, 0x01, 0x00, 0x00, 0x00, 0xc0, 0x80, 0x00, 0x00, 0x01, 0x00, 0x00, 0x00
        /*005c*/ 	.byte	0x60, 0x8b, 0x01, 0x00, 0x01, 0x00, 0x00, 0x00, 0x10, 0xa6, 0x01, 0x00


	//----- nvinfo : EIATTR_MERCURY_ISA_VERSION
	.align		4
.L_524:
        /*0068*/ 	.byte	0x03, 0x5f
        /*006a*/ 	.short	0x0000


	//----- nvinfo : EIATTR_COOP_GROUP_MASK_REGIDS
	.align		4
        /*006c*/ 	.byte	0x04, 0x29
        /*006e*/ 	.short	(.L_526 - .L_525)


	//   ....[0]....
.L_525:
        /*0070*/ 	.word	0xffffffff


	//   ....[1]....
        /*0074*/ 	.word	0xffffffff


	//   ....[2]....
        /*0078*/ 	.word	0xffffffff


	//   ....[3]....
        /*007c*/ 	.word	0xffffffff


	//   ....[4]....
        /*0080*/ 	.word	0xffffffff


	//   ....[5]....
        /*0084*/ 	.word	0xffffffff


	//   ....[6]....
        /*0088*/ 	.word	0xffffffff


	//   ....[7]....
        /*008c*/ 	.word	0xffffffff


	//   ....[8]....
        /*0090*/ 	.word	0xffffffff


	//   ....[9]....
        /*0094*/ 	.word	0xffffffff


	//   ....[10]....
        /*0098*/ 	.word	0xffffffff


	//   ....[11]....
        /*009c*/ 	.word	0xffffffff


	//   ....[12]....
        /*00a0*/ 	.word	0xffffffff


	//   ....[13]....
        /*00a4*/ 	.word	0xffffffff


	//   ....[14]....
        /*00a8*/ 	.word	0xffffffff


	//   ....[15]....
        /*00ac*/ 	.word	0xffffffff


	//   ....[16]....
        /*00b0*/ 	.word	0xffffffff


	//   ....[17]....
        /*00b4*/ 	.word	0xffffffff


	//   ....[18]....
        /*00b8*/ 	.word	0xffffffff


	//   ....[19]....
        /*00bc*/ 	.word	0xffffffff


	//   ....[20]....
        /*00c0*/ 	.word	0xffffffff


	//   ....[21]....
        /*00c4*/ 	.word	0xffffffff


	//   ....[22]....
        /*00c8*/ 	.word	0xffffffff


	//   ....[23]....
        /*00cc*/ 	.word	0xffffffff


	//   ....[24]....
        /*00d0*/ 	.word	0xffffffff


	//   ....[25]....
        /*00d4*/ 	.word	0xffffffff


	//   ....[26]....
        /*00d8*/ 	.word	0xffffffff


	//   ....[27]....
        /*00dc*/ 	.word	0xffffffff


	//   ....[28]....
        /*00e0*/ 	.word	0xffffffff


	//   ....[29]....
        /*00e4*/ 	.word	0xffffffff


	//   ....[30]....
        /*00e8*/ 	.word	0xffffffff


	//   ....[31]....
        /*00ec*/ 	.word	0xffffffff


	//   ....[32]....
        /*00f0*/ 	.word	0xffffffff


	//   ....[33]....
        /*00f4*/ 	.word	0xffffffff


	//   ....[34]....
        /*00f8*/ 	.word	0xffffffff


	//   ....[35]....
        /*00fc*/ 	.word	0xffffffff


	//   ....[36]....
        /*0100*/ 	.word	0xffffffff


	//   ....[37]....
        /*0104*/ 	.word	0xffffffff


	//   ....[38]....
        /*0108*/ 	.word	0xffffffff


	//   ....[39]....
        /*010c*/ 	.word	0xffffffff


	//   ....[40]....
        /*0110*/ 	.word	0xffffffff


	//   ....[41]....
        /*0114*/ 	.word	0xffffffff


	//   ....[42]....
        /*0118*/ 	.word	0xffffffff


	//   ....[43]....
        /*011c*/ 	.word	0xffffffff


	//   ....[44]....
        /*0120*/ 	.word	0xffffffff


	//   ....[45]....
        /*0124*/ 	.word	0xffffffff


	//   ....[46]....
        /*0128*/ 	.word	0xffffffff


	//   ....[47]....
        /*012c*/ 	.word	0xffffffff


	//   ....[48]....
        /*0130*/ 	.word	0xffffffff


	//   ....[49]....
        /*0134*/ 	.word	0xffffffff


	//   ....[50]....
        /*0138*/ 	.word	0xffffffff


	//   ....[51]....
        /*013c*/ 	.word	0xffffffff


	//   ....[52]....
        /*0140*/ 	.word	0xffffffff


	//   ....[53]....
        /*0144*/ 	.word	0xffffffff


	//   ....[54]....
        /*0148*/ 	.word	0xffffffff


	//   ....[55]....
        /*014c*/ 	.word	0xffffffff


	//   ....[56]....
        /*0150*/ 	.word	0xffffffff


	//   ....[57]....
        /*0154*/ 	.word	0xffffffff


	//   ....[58]....
        /*0158*/ 	.word	0xffffffff


	//   ....[59]....
        /*015c*/ 	.word	0xffffffff


	//   ....[60]....
        /*0160*/ 	.word	0xffffffff


	//   ....[61]....
        /*0164*/ 	.word	0xffffffff


	//   ....[62]....
        /*0168*/ 	.word	0xffffffff


	//   ....[63]....
        /*016c*/ 	.word	0xffffffff


	//   ....[64]....
        /*0170*/ 	.word	0xffffffff


	//   ....[65]....
        /*0174*/ 	.word	0xffffffff


	//   ....[66]....
        /*0178*/ 	.word	0xffffffff


	//   ....[67]....
        /*017c*/ 	.word	0xffffffff


	//   ....[68]....
        /*0180*/ 	.word	0xffffffff


	//   ....[69]....
        /*0184*/ 	.word	0xffffffff


	//   ....[70]....
        /*0188*/ 	.word	0xffffffff


	//   ....[71]....
        /*018c*/ 	.word	0xffffffff


	//   ....[72]....
        /*0190*/ 	.word	0xffffffff


	//   ....[73]....
        /*0194*/ 	.word	0xffffffff


	//   ....[74]....
        /*0198*/ 	.word	0xffffffff


	//   ....[75]....
        /*019c*/ 	.word	0xffffffff


	//   ....[76]....
        /*01a0*/ 	.word	0xffffffff


	//   ....[77]....
        /*01a4*/ 	.word	0xffffffff


	//   ....[78]....
        /*01a8*/ 	.word	0xffffffff


	//   ....[79]....
        /*01ac*/ 	.word	0xffffffff


	//   ....[80]....
        /*01b0*/ 	.word	0xffffffff


	//   ....[81]....
        /*01b4*/ 	.word	0xffffffff


	//   ....[82]....
        /*01b8*/ 	.word	0xffffffff


	//   ....[83]....
        /*01bc*/ 	.word	0xffffffff


	//   ....[84]....
        /*01c0*/ 	.word	0xffffffff


	//   ....[85]....
        /*01c4*/ 	.word	0xffffffff


	//   ....[86]....
        /*01c8*/ 	.word	0xffffffff


	//   ....[87]....
        /*01cc*/ 	.word	0xffffffff


	//   ....[88]....
        /*01d0*/ 	.word	0xffffffff


	//   ....[89]....
        /*01d4*/ 	.word	0xffffffff


	//   ....[90]....
        /*01d8*/ 	.word	0xffffffff


	//   ....[91]....
        /*01dc*/ 	.word	0xffffffff


	//   ....[92]....
        /*01e0*/ 	.word	0xffffffff


	//   ....[93]....
        /*01e4*/ 	.word	0xffffffff


	//   ....[94]....
        /*01e8*/ 	.word	0xffffffff


	//   ....[95]....
        /*01ec*/ 	.word	0xffffffff


	//   ....[96]....
        /*01f0*/ 	.word	0xffffffff


	//   ....[97]....
        /*01f4*/ 	.word	0xffffffff


	//   ....[98]....
        /*01f8*/ 	.word	0xffffffff


	//   ....[99]....
        /*01fc*/ 	.word	0xffffffff


	//   ....[100]....
        /*0200*/ 	.word	0xffffffff


	//   ....[101]....
        /*0204*/ 	.word	0xffffffff


	//   ....[102]....
        /*0208*/ 	.word	0xffffffff


	//   ....[103]....
        /*020c*/ 	.word	0xffffffff


	//   ....[104]....
        /*0210*/ 	.word	0xffffffff


	//   ....[105]....
        /*0214*/ 	.word	0xffffffff


	//   ....[106]....
        /*0218*/ 	.word	0xffffffff


	//   ....[107]....
        /*021c*/ 	.word	0xffffffff


	//   ....[108]....
        /*0220*/ 	.word	0xffffffff


	//   ....[109]....
        /*0224*/ 	.word	0xffffffff


	//   ....[110]....
        /*0228*/ 	.word	0xffffffff


	//   ....[111]....
        /*022c*/ 	.word	0xffffffff


	//   ....[112]....
        /*0230*/ 	.word	0xffffffff


	//   ....[113]....
        /*0234*/ 	.word	0xffffffff


	//   ....[114]....
        /*0238*/ 	.word	0xffffffff


	//   ....[115]....
        /*023c*/ 	.word	0xffffffff


	//   ....[116]....
        /*0240*/ 	.word	0xffffffff


	//   ....[117]....
        /*0244*/ 	.word	0xffffffff


	//   ....[118]....
        /*0248*/ 	.word	0xffffffff


	//   ....[119]....
        /*024c*/ 	.word	0xffffffff


	//   ....[120]....
        /*0250*/ 	.word	0xffffffff


	//   ....[121]....
        /*0254*/ 	.word	0xffffffff


	//   ....[122]....
        /*0258*/ 	.word	0xffffffff


	//   ....[123]....
        /*025c*/ 	.word	0xffffffff


	//   ....[124]....
        /*0260*/ 	.word	0xffffffff


	//   ....[125]....
        /*0264*/ 	.word	0xffffffff


	//   ....[126]....
        /*0268*/ 	.word	0xffffffff


	//   ....[127]....
        /*026c*/ 	.word	0xffffffff


	//   ....[128]....
        /*0270*/ 	.word	0xffffffff


	//   ....[129]....
        /*0274*/ 	.word	0xffffffff


	//   ....[130]....
        /*0278*/ 	.word	0xffffffff


	//   ....[131]....
        /*027c*/ 	.word	0xffffffff


	//   ....[132]....
        /*0280*/ 	.word	0xffffffff


	//   ....[133]....
        /*0284*/ 	.word	0xffffffff


	//   ....[134]....
        /*0288*/ 	.word	0xffffffff


	//   ....[135]....
        /*028c*/ 	.word	0xffffffff


	//   ....[136]....
        /*0290*/ 	.word	0xffffffff


	//   ....[137]....
        /*0294*/ 	.word	0xffffffff


	//   ....[138]....
        /*0298*/ 	.word	0xffffffff


	//   ....[139]....
        /*029c*/ 	.word	0xffffffff


	//   ....[140]....
        /*02a0*/ 	.word	0xffffffff


	//   ....[141]....
        /*02a4*/ 	.word	0xffffffff


	//   ....[142]....
        /*02a8*/ 	.word	0xffffffff


	//   ....[143]....
        /*02ac*/ 	.word	0xffffffff


	//   ....[144]....
        /*02b0*/ 	.word	0xffffffff


	//   ....[145]....
        /*02b4*/ 	.word	0xffffffff


	//   ....[146]....
        /*02b8*/ 	.word	0xffffffff


	//   ....[147]....
        /*02bc*/ 	.word	0xffffffff


	//   ....[148]....
        /*02c0*/ 	.word	0xffffffff


	//   ....[149]....
        /*02c4*/ 	.word	0xffffffff


	//   ....[150]....
        /*02c8*/ 	.word	0xffffffff


	//   ....[151]....
        /*02cc*/ 	.word	0xffffffff


	//   ....[152]....
        /*02d0*/ 	.word	0xffffffff


	//   ....[153]....
        /*02d4*/ 	.word	0xffffffff


	//   ....[154]....
        /*02d8*/ 	.word	0xffffffff


	//   ....[155]....
        /*02dc*/ 	.word	0xffffffff


	//   ....[156]....
        /*02e0*/ 	.word	0xffffffff


	//   ....[157]....
        /*02e4*/ 	.word	0xffffffff


	//   ....[158]....
        /*02e8*/ 	.word	0xffffffff


	//   ....[159]....
        /*02ec*/ 	.word	0xffffffff


	//   ....[160]....
        /*02f0*/ 	.word	0xffffffff


	//   ....[161]....
        /*02f4*/ 	.word	0xffffffff


	//   ....[162]....
        /*02f8*/ 	.word	0xffffffff


	//   ....[163]....
        /*02fc*/ 	.word	0xffffffff


	//   ....[164]....
        /*0300*/ 	.word	0xffffffff


	//   ....[165]....
        /*0304*/ 	.word	0xffffffff


	//   ....[166]....
        /*0308*/ 	.word	0xffffffff


	//   ....[167]....
        /*030c*/ 	.word	0xffffffff


	//   ....[168]....
        /*0310*/ 	.word	0xffffffff


	//   ....[169]....
        /*0314*/ 	.word	0xffffffff


	//   ....[170]....
        /*0318*/ 	.word	0xffffffff


	//   ....[171]....
        /*031c*/ 	.word	0xffffffff


	//   ....[172]....
        /*0320*/ 	.word	0xffffffff


	//   ....[173]....
        /*0324*/ 	.word	0xffffffff


	//   ....[174]....
        /*0328*/ 	.word	0xffffffff


	//   ....[175]....
        /*032c*/ 	.word	0xffffffff


	//   ....[176]....
        /*0330*/ 	.word	0xffffffff


	//   ....[177]....
        /*0334*/ 	.word	0xffffffff


	//   ....[178]....
        /*0338*/ 	.word	0xffffffff


	//   ....[179]....
        /*033c*/ 	.word	0xffffffff


	//   ....[180]....
        /*0340*/ 	.word	0xffffffff


	//   ....[181]....
        /*0344*/ 	.word	0xffffffff


	//   ....[182]....
        /*0348*/ 	.word	0xffffffff


	//   ....[183]....
        /*034c*/ 	.word	0xffffffff


	//   ....[184]....
        /*0350*/ 	.word	0xffffffff


	//   ....[185]....
        /*0354*/ 	.word	0xffffffff


	//   ....[186]....
        /*0358*/ 	.word	0xffffffff


	//   ....[187]....
        /*035c*/ 	.word	0xffffffff


	//   ....[188]....
        /*0360*/ 	.word	0xffffffff


	//   ....[189]....
        /*0364*/ 	.word	0xffffffff


	//   ....[190]....
        /*0368*/ 	.word	0xffffffff


	//   ....[191]....
        /*036c*/ 	.word	0xffffffff


	//   ....[192]....
        /*0370*/ 	.word	0xffffffff


	//   ....[193]....
        /*0374*/ 	.word	0xffffffff


	//   ....[194]....
        /*0378*/ 	.word	0xffffffff


	//   ....[195]....
        /*037c*/ 	.word	0xffffffff


	//   ....[196]....
        /*0380*/ 	.word	0xffffffff


	//   ....[197]....
        /*0384*/ 	.word	0xffffffff


	//   ....[198]....
        /*0388*/ 	.word	0xffffffff


	//   ....[199]....
        /*038c*/ 	.word	0xffffffff


	//   ....[200]....
        /*0390*/ 	.word	0xffffffff


	//   ....[201]....
        /*0394*/ 	.word	0xffffffff


	//   ....[202]....
        /*0398*/ 	.word	0xffffffff


	//   ....[203]....
        /*039c*/ 	.word	0xffffffff


	//   ....[204]....
        /*03a0*/ 	.word	0xffffffff


	//   ....[205]....
        /*03a4*/ 	.word	0xffffffff


	//   ....[206]....
        /*03a8*/ 	.word	0xffffffff


	//   ....[207]....
        /*03ac*/ 	.word	0xffffffff


	//   ....[208]....
        /*03b0*/ 	.word	0xffffffff


	//   ....[209]....
        /*03b4*/ 	.word	0xffffffff


	//   ....[210]....
        /*03b8*/ 	.word	0xffffffff


	//   ....[211]....
        /*03bc*/ 	.word	0xffffffff


	//   ....[212]....
        /*03c0*/ 	.word	0xffffffff


	//   ....[213]....
        /*03c4*/ 	.word	0xffffffff


	//   ....[214]....
        /*03c8*/ 	.word	0xffffffff


	//   ....[215]....
        /*03cc*/ 	.word	0xffffffff


	//   ....[216]....
        /*03d0*/ 	.word	0xffffffff


	//   ....[217]....
        /*03d4*/ 	.word	0xffffffff


	//   ....[218]....
        /*03d8*/ 	.word	0xffffffff


	//   ....[219]....
        /*03dc*/ 	.word	0xffffffff


	//   ....[220]....
        /*03e0*/ 	.word	0xffffffff


	//   ....[221]....
        /*03e4*/ 	.word	0xffffffff


	//   ....[222]....
        /*03e8*/ 	.word	0xffffffff


	//   ....[223]....
        /*03ec*/ 	.word	0xffffffff


	//   ....[224]....
        /*03f0*/ 	.word	0xffffffff


	//   ....[225]....
        /*03f4*/ 	.word	0xffffffff


	//   ....[226]....
        /*03f8*/ 	.word	0xffffffff


	//   ....[227]....
        /*03fc*/ 	.word	0xffffffff


	//   ....[228]....
        /*0400*/ 	.word	0xffffffff


	//   ....[229]....
        /*0404*/ 	.word	0xffffffff


	//   ....[230]....
        /*0408*/ 	.word	0xffffffff


	//   ....[231]....
        /*040c*/ 	.word	0xffffffff


	//   ....[232]....
        /*0410*/ 	.word	0xffffffff


	//   ....[233]....
        /*0414*/ 	.word	0xffffffff


	//   ....[234]....
        /*0418*/ 	.word	0xffffffff


	//   ....[235]....
        /*041c*/ 	.word	0xffffffff


	//   ....[236]....
        /*0420*/ 	.word	0xffffffff


	//   ....[237]....
        /*0424*/ 	.word	0xffffffff


	//   ....[238]....
        /*0428*/ 	.word	0xffffffff


	//   ....[239]....
        /*042c*/ 	.word	0xffffffff


	//   ....[240]....
        /*0430*/ 	.word	0xffffffff


	//   ....[241]....
        /*0434*/ 	.word	0xffffffff


	//   ....[242]....
        /*0438*/ 	.word	0xffffffff


	//----- nvinfo : EIATTR_COOP_GROUP_INSTR_OFFSETS
	.align		4
.L_526:
        /*043c*/ 	.byte	0x04, 0x28
        /*043e*/ 	.short	(.L_528 - .L_527)


	//   ....[0]....
.L_527:
        /*0440*/ 	.word	0x00000090


	//   ....[1]....
        /*0444*/ 	.word	0x00002460


	//   ....[2]....
        /*0448*/ 	.word	0x000024d0


	//   ....[3]....
        /*044c*/ 	.word	0x000034d0


	//   ....[4]....
        /*0450*/ 	.word	0x000034e0


	//   ....[5]....
        /*0454*/ 	.word	0x000049f0


	//   ....[6]....
        /*0458*/ 	.word	0x00004a70


	//   ....[7]....
        /*045c*/ 	.word	0x00005b10


	//   ....[8]....
        /*0460*/ 	.word	0x00005b20


	//   ....[9]....
        /*0464*/ 	.word	0x00006ac0


	//   ....[10]....
        /*0468*/ 	.word	0x00006af0


	//   ....[11]....
        /*046c*/ 	.word	0x00006cb0


	//   ....[12]....
        /*0470*/ 	.word	0x00006cd0


	//   ....[13]....
        /*0474*/ 	.word	0x000071b0


	//   ....[14]....
        /*0478*/ 	.word	0x000071d0


	//   ....[15]....
        /*047c*/ 	.word	0x00007360


	//   ....[16]....
        /*0480*/ 	.word	0x00007380


	//   ....[17]....
        /*0484*/ 	.word	0x00008680


	//   ....[18]....
        /*0488*/ 	.word	0x000086a0


	//   ....[19]....
        /*048c*/ 	.word	0x00008880


	//   ....[20]....
        /*0490*/ 	.word	0x00008890


	//   ....[21]....
        /*0494*/ 	.word	0x00008a60


	//   ....[22]....
        /*0498*/ 	.word	0x00008a80


	//   ....[23]....
        /*049c*/ 	.word	0x00008c50


	//   ....[24]....
        /*04a0*/ 	.word	0x00008c60


	//   ....[25]....
        /*04a4*/ 	.word	0x00009580


	//   ....[26]....
        /*04a8*/ 	.word	0x000095b0


	//   ....[27]....
        /*04ac*/ 	.word	0x000095f0


	//   ....[28]....
        /*04b0*/ 	.word	0x00009620


	//   ....[29]....
        /*04b4*/ 	.word	0x00009b90


	//   ....[30]....
        /*04b8*/ 	.word	0x00009ba0


	//   ....[31]....
        /*04bc*/ 	.word	0x00009d80


	//   ....[32]....
        /*04c0*/ 	.word	0x00009d90


	//   ....[33]....
        /*04c4*/ 	.word	0x0000ac00


	//   ....[34]....
        /*04c8*/ 	.word	0x0000ac20


	//   ....[35]....
        /*04cc*/ 	.word	0x0000ade0


	//   ....[36]....
        /*04d0*/ 	.word	0x0000adf0


	//   ....[37]....
        /*04d4*/ 	.word	0x0000b220


	//   ....[38]....
        /*04d8*/ 	.word	0x0000b8a0


	//   ....[39]....
        /*04dc*/ 	.word	0x0000bf90


	//   ....[40]....
        /*04e0*/ 	.word	0x0000bfc0


	//   ....[41]....
        /*04e4*/ 	.word	0x0000bfd0


	//   ....[42]....
        /*04e8*/ 	.word	0x0000c000


	//   ....[43]....
        /*04ec*/ 	.word	0x0000d670


	//   ....[44]....
        /*04f0*/ 	.word	0x0000d690


	//   ....[45]....
        /*04f4*/ 	.word	0x0000d830


	//   ....[46]....
        /*04f8*/ 	.word	0x0000d840


	//   ....[47]....
        /*04fc*/ 	.word	0x0000e8d0


	//   ....[48]....
        /*0500*/ 	.word	0x0000e8f0


	//   ....[49]....
        /*0504*/ 	.word	0x0000ea80


	//   ....[50]....
        /*0508*/ 	.word	0x0000ea90


	//   ....[51]....
        /*050c*/ 	.word	0x0000ed00


	//   ....[52]....
        /*0510*/ 	.word	0x0000f2a0


	//   ....[53]....
        /*0514*/ 	.word	0x0000f890


	//   ....[54]....
        /*0518*/ 	.word	0x0000f8c0


	//   ....[55]....
        /*051c*/ 	.word	0x0000f8d0


	//   ....[56]....
        /*0520*/ 	.word	0x0000f900


	//   ....[57]....
        /*0524*/ 	.word	0x00011640


	//   ....[58]....
        /*0528*/ 	.word	0x00011660


	//   ....[59]....
        /*052c*/ 	.word	0x000117c0


	//   ....[60]....
        /*0530*/ 	.word	0x000117d0


	//   ....[61]....
        /*0534*/ 	.word	0x00012820


	//   ....[62]....
        /*0538*/ 	.word	0x00012840


	//   ....[63]....
        /*053c*/ 	.word	0x00012990


	//   ....[64]....
        /*0540*/ 	.word	0x000129a0


	//   ....[65]....
        /*0544*/ 	.word	0x00012c80


	//   ....[66]....
        /*0548*/ 	.word	0x00012cb0


	//   ....[67]....
        /*054c*/ 	.word	0x00012cc0


	//   ....[68]....
        /*0550*/ 	.word	0x00012cf0


	//   ....[69]....
        /*0554*/ 	.word	0x000146e0


	//   ....[70]....
        /*0558*/ 	.word	0x00014700


	//   ....[71]....
        /*055c*/ 	.word	0x00014900


	//   ....[72]....
        /*0560*/ 	.word	0x00014910


	//   ....[73]....
        /*0564*/ 	.word	0x00015960


	//   ....[74]....
        /*0568*/ 	.word	0x00015980


	//   ....[75]....
        /*056c*/ 	.word	0x00015af0


	//   ....[76]....
        /*0570*/ 	.word	0x00015b00


	//   ....[77]....
        /*0574*/ 	.word	0x00015d70


	//   ....[78]....
        /*0578*/ 	.word	0x00016330


	//   ....[79]....
        /*057c*/ 	.word	0x00016940


	//   ....[80]....
        /*0580*/ 	.word	0x00016970


	//   ....[81]....
        /*0584*/ 	.word	0x00016980


	//   ....[82]....
        /*0588*/ 	.word	0x000169b0


	//   ....[83]....
        /*058c*/ 	.word	0x00018190


	//   ....[84]....
        /*0590*/ 	.word	0x000181c0


	//   ....[85]....
        /*0594*/ 	.word	0x000181d0


	//   ....[86]....
        /*0598*/ 	.word	0x00018200


	//   ....[87]....
        /*059c*/ 	.word	0x00019bc0


	//   ....[88]....
        /*05a0*/ 	.word	0x00019bf0


	//   ....[89]....
        /*05a4*/ 	.word	0x00019c10


	//   ....[90]....
        /*05a8*/ 	.word	0x00019c20


	//   ....[91]....
        /*05ac*/ 	.word	0x00019e40


	//   ....[92]....
        /*05b0*/ 	.word	0x00019e50


	//   ....[93]....
        /*05b4*/ 	.word	0x0001a050


	//   ....[94]....
        /*05b8*/ 	.word	0x0001a080


	//   ....[95]....
        /*05bc*/ 	.word	0x0001a240


	//   ....[96]....
        /*05c0*/ 	.word	0x0001a270


	//   ....[97]....
        /*05c4*/ 	.word	0x0001a430


	//   ....[98]....
        /*05c8*/ 	.word	0x0001a450


	//   ....[99]....
        /*05cc*/ 	.word	0x0001acd0


	//   ....[100]....
        /*05d0*/ 	.word	0x0001acf0


	//   ....[101]....
        /*05d4*/ 	.word	0x0001aec0


	//   ....[102]....
        /*05d8*/ 	.word	0x0001aed0


	//   ....[103]....
        /*05dc*/ 	.word	0x0001b0a0


	//   ....[104]....
        /*05e0*/ 	.word	0x0001b0c0


	//   ....[105]....
        /*05e4*/ 	.word	0x0001b290


	//   ....[106]....
        /*05e8*/ 	.word	0x0001b2a0


	//   ....[107]....
        /*05ec*/ 	.word	0x0001b4b0


	//   ....[108]....
        /*05f0*/ 	.word	0x0001b530


	//   ....[109]....
        /*05f4*/ 	.word	0x0001b5b0


	//   ....[110]....
        /*05f8*/ 	.word	0x0001b620


	//   ....[111]....
        /*05fc*/ 	.word	0x0001b6a0


	//   ....[112]....
        /*0600*/ 	.word	0x0001b720


	//   ....[113]....
        /*0604*/ 	.word	0x0001b7a0


	//   ....[114]....
        /*0608*/ 	.word	0x0001b810


	//   ....[115]....
        /*060c*/ 	.word	0x0001b890


	//   ....[116]....
        /*0610*/ 	.word	0x0001b910


	//   ....[117]....
        /*0614*/ 	.word	0x0001b980


	//   ....[118]....
        /*0618*/ 	.word	0x0001ba00


	//   ....[119]....
        /*061c*/ 	.word	0x0001ba80


	//   ....[120]....
        /*0620*/ 	.word	0x0001bb00


	//   ....[121]....
        /*0624*/ 	.word	0x0001bb70


	//   ....[122]....
        /*0628*/ 	.word	0x0001bbf0


	//   ....[123]....
        /*062c*/ 	.word	0x0001bc70


	//   ....[124]....
        /*0630*/ 	.word	0x0001bcd0


	//   ....[125]....
        /*0634*/ 	.word	0x0001bd20


	//   ....[126]....
        /*0638*/ 	.word	0x0001bd70


	//   ....[127]....
        /*063c*/ 	.word	0x0001bdc0


	//   ....[128]....
        /*0640*/ 	.word	0x0001be40


	//   ....[129]....
        /*0644*/ 	.word	0x0001bec0


	//   ....[130]....
        /*0648*/ 	.word	0x0001bf40


	//   ....[131]....
        /*064c*/ 	.word	0x0001bfb0


	//   ....[132]....
        /*0650*/ 	.word	0x0001c030


	//   ....[133]....
        /*0654*/ 	.word	0x0001c0b0


	//   ....[134]....
        /*0658*/ 	.word	0x0001c130


	//   ....[135]....
        /*065c*/ 	.word	0x0001c1a0


	//   ....[136]....
        /*0660*/ 	.word	0x0001c220


	//   ....[137]....
        /*0664*/ 	.word	0x0001c2a0


	//   ....[138]....
        /*0668*/ 	.word	0x0001c2f0


	//   ....[139]....
        /*066c*/ 	.word	0x0001c340


	//   ....[140]....
        /*0670*/ 	.word	0x0001c390


	//   ....[141]....
        /*0674*/ 	.word	0x0001c3d0


	//   ....[142]....
        /*0678*/ 	.word	0x0001c440


	//   ....[143]....
        /*067c*/ 	.word	0x0001c4c0


	//   ....[144]....
        /*0680*/ 	.word	0x0001c540


	//   ....[145]....
        /*0684*/ 	.word	0x0001c5b0


	//   ....[146]....
        /*0688*/ 	.word	0x0001c630


	//   ....[147]....
        /*068c*/ 	.word	0x0001c6b0


	//   ....[148]....
        /*0690*/ 	.word	0x0001c730


	//   ....[149]....
        /*0694*/ 	.word	0x0001c7a0


	//   ....[150]....
        /*0698*/ 	.word	0x0001c7f0


	//   ....[151]....
        /*069c*/ 	.word	0x0001c840


	//   ....[152]....
        /*06a0*/ 	.word	0x0001c890


	//   ....[153]....
        /*06a4*/ 	.word	0x0001c8d0


	//   ....[154]....
        /*06a8*/ 	.word	0x0001c940


	//   ....[155]....
        /*06ac*/ 	.word	0x0001c9c0


	//   ....[156]....
        /*06b0*/ 	.word	0x0001ca30


	//   ....[157]....
        /*06b4*/ 	.word	0x0001cab0


	//   ....[158]....
        /*06b8*/ 	.word	0x0001cb30


	//   ....[159]....
        /*06bc*/ 	.word	0x0001cbb0


	//   ....[160]....
        /*06c0*/ 	.word	0x0001cc20


	//   ....[161]....
        /*06c4*/ 	.word	0x0001cca0


	//   ....[162]....
        /*06c8*/ 	.word	0x0001cd20


	//   ....[163]....
        /*06cc*/ 	.word	0x0001cd70


	//   ....[164]....
        /*06d0*/ 	.word	0x0001cdc0


	//   ....[165]....
        /*06d4*/ 	.word	0x0001ce10


	//   ....[166]....
        /*06d8*/ 	.word	0x0001ce50


	//   ....[167]....
        /*06dc*/ 	.word	0x0001cea0


	//   ....[168]....
        /*06e0*/ 	.word	0x0001cf00


	//   ....[169]....
        /*06e4*/ 	.word	0x0001cf50


	//   ....[170]....
        /*06e8*/ 	.word	0x0001cf90


	//   ....[171]....
        /*06ec*/ 	.word	0x0001d000


	//   ....[172]....
        /*06f0*/ 	.word	0x0001d080


	//   ....[173]....
        /*06f4*/ 	.word	0x0001d100


	//   ....[174]....
        /*06f8*/ 	.word	0x0001d170


	//   ....[175]....
        /*06fc*/ 	.word	0x0001d1f0


	//   ....[176]....
        /*0700*/ 	.word	0x0001d270


	//   ....[177]....
        /*0704*/ 	.word	0x0001d2f0


	//   ....[178]....
        /*0708*/ 	.word	0x0001d360


	//   ....[179]....
        /*070c*/ 	.word	0x0001d760


	//   ....[180]....
        /*0710*/ 	.word	0x0001d780


	//   ....[181]....
        /*0714*/ 	.word	0x0001d7a0


	//   ....[182]....
        /*0718*/ 	.word	0x0001d7b0


	//   ....[183]....
        /*071c*/ 	.word	0x0001dd90


	//   ....[184]....
        /*0720*/ 	.word	0x0001dda0


	//   ....[185]....
        /*0724*/ 	.word	0x0001ddb0


	//   ....[186]....
        /*0728*/ 	.word	0x0001ddc0


	//   ....[187]....
        /*072c*/ 	.word	0x0001e330


	//   ....[188]....
        /*0730*/ 	.word	0x0001e350


	//   ....[189]....
        /*0734*/ 	.word	0x0001e360


	//   ....[190]....
        /*0738*/ 	.word	0x0001e370


	//   ....[191]....
        /*073c*/ 	.word	0x0001e900


	//   ....[192]....
        /*0740*/ 	.word	0x0001e960


	//   ....[193]....
        /*0744*/ 	.word	0x0001e970


	//   ....[194]....
        /*0748*/ 	.word	0x0001e980


	//   ....[195]....
        /*074c*/ 	.word	0x000221b0


	//   ....[196]....
        /*0750*/ 	.word	0x000221d0


	//   ....[197]....
        /*0754*/ 	.word	0x000221f0


	//   ....[198]....
        /*0758*/ 	.word	0x00022200


	//   ....[199]....
        /*075c*/ 	.word	0x00022690


	//   ....[200]....
        /*0760*/ 	.word	0x000226a0


	//   ....[201]....
        /*0764*/ 	.word	0x000226b0


	//   ....[202]....
        /*0768*/ 	.word	0x000226c0


	//   ....[203]....
        /*076c*/ 	.word	0x00022ad0


	//   ....[204]....
        /*0770*/ 	.word	0x00022af0


	//   ....[205]....
        /*0774*/ 	.word	0x00022b10


	//   ....[206]....
        /*0778*/ 	.word	0x00022b20


	//   ....[207]....
        /*077c*/ 	.word	0x00022f50


	//   ....[208]....
        /*0780*/ 	.word	0x00022fb0


	//   ....[209]....
        /*0784*/ 	.word	0x00022fc0


	//   ....[210]....
        /*0788*/ 	.word	0x00022fd0


	//   ....[211]....
        /*078c*/ 	.word	0x00026c50


	//   ....[212]....
        /*0790*/ 	.word	0x00026cd0


	//   ....[213]....
        /*0794*/ 	.word	0x00026d50


	//   ....[214]....
        /*0798*/ 	.word	0x00026dc0


	//   ....[215]....
        /*079c*/ 	.word	0x00026e40


	//   ....[216]....
        /*07a0*/ 	.word	0x00026eb0


	//   ....[217]....
        /*07a4*/ 	.word	0x00026f30


	//   ....[218]....
        /*07a8*/ 	.word	0x00026fa0


	//   ....[219]....
        /*07ac*/ 	.word	0x00027020


	//   ....[220]....
        /*07b0*/ 	.word	0x000270a0


	//   ....[221]....
        /*07b4*/ 	.word	0x00027110


	//   ....[222]....
        /*07b8*/ 	.word	0x00027180


	//   ....[223]....
        /*07bc*/ 	.word	0x00027200


	//   ....[224]....
        /*07c0*/ 	.word	0x00027280


	//   ....[225]....
        /*07c4*/ 	.word	0x000272f0


	//   ....[226]....
        /*07c8*/ 	.word	0x00027360


	//   ....[227]....
        /*07cc*/ 	.word	0x000273e0


	//   ....[228]....
        /*07d0*/ 	.word	0x00027460


	//   ....[229]....
        /*07d4*/ 	.word	0x000274e0


	//   ....[230]....
        /*07d8*/ 	.word	0x00027550


	//   ....[231]....
        /*07dc*/ 	.word	0x000275d0


	//   ....[232]....
        /*07e0*/ 	.word	0x00027640


	//   ....[233]....
        /*07e4*/ 	.word	0x000276b0


	//   ....[234]....
        /*07e8*/ 	.word	0x00027720


	//   ....[235]....
        /*07ec*/ 	.word	0x000277a0


	//   ....[236]....
        /*07f0*/ 	.word	0x00027820


	//   ....[237]....
        /*07f4*/ 	.word	0x000278a0


	//   ....[238]....
        /*07f8*/ 	.word	0x00027910


	//   ....[239]....
        /*07fc*/ 	.word	0x00027990


	//   ....[240]....
        /*0800*/ 	.word	0x00027a10


	//   ....[241]....
        /*0804*/ 	.word	0x00027a80


	//   ....[242]....
        /*0808*/ 	.word	0x00027af0


	//----- nvinfo : EIATTR_EXIT_INSTR_OFFSETS
	.align		4
.L_528:
        /*080c*/ 	.byte	0x04, 0x1c
        /*080e*/ 	.short	(.L_530 - .L_529)


	//   ....[0]....
.L_529:
        /*0810*/ 	.word	0x00000350


	//   ....[1]....
        /*0814*/ 	.word	0x0001a460


	//   ....[2]....
        /*0818*/ 	.word	0x0001a5a0


	//   ....[3]....
        /*081c*/ 	.word	0x0001a600


	//   ....[4]....
        /*0820*/ 	.word	0x0001b2e0


	//   ....[5]....
        /*0824*/ 	.word	0x0001b3f0


	//   ....[6]....
        /*0828*/ 	.word	0x0001b450


	//----- nvinfo : EIATTR_CTAIDZ_USED
	.align		4
.L_530:
        /*082c*/ 	.byte	0x01, 0x04
	.zero		2


	//----- nvinfo : EIATTR_MAX_THREADS
	.align		4
        /*0830*/ 	.byte	0x04, 0x05
        /*0832*/ 	.short	(.L_532 - .L_531)
.L_531:
        /*0834*/ 	.word	0x00000100
        /*0838*/ 	.word	0x00000001
        /*083c*/ 	.word	0x00000001


	//----- nvinfo : EIATTR_CRS_STACK_SIZE
	.align		4
.L_532:
        /*0840*/ 	.byte	0x04, 0x1e
        /*0842*/ 	.short	(.L_534 - .L_533)
.L_533:
        /*0844*/ 	.word	0x00000000
.L_534:


//--------------------- .nv.info._ZN7cutlass13device_kernelIN5flash19enable_sm80_to_sm89INS1_16FlashAttnFwdSm80INS1_25CollectiveMainloopFwdSm80ILi8ELi1ELb0EN4cute5tupleIJNS5_1CILi128EEENS7_ILi96EEENS7_ILi256EEEEEELi256ENS_6half_tEfNS_4arch4Sm80ELb1ELb0ELb1ELb0ELb1ELb0ELb1ELb0EEENS1_21CollectiveEpilogueFwdINS6_IJS8_SA_S9_EEENS6_IJNS7_ILi1EEESI_SI_EEESC_SE_Li256ELb0ELb1ELb0ELb0EEENS1_30DynamicPersistentTileSchedulerILi256ELi256ELb0ELb1ELb0EEEEEEEEEvNT_6ParamsE --------------------------
	.section	.nv.info._ZN7cutlass13device_kernelIN5flash19enable_sm80_to_sm89INS1_16FlashAttnFwdSm80INS1_25CollectiveMainloopFwdSm80ILi8ELi1ELb0EN4cute5tupleIJNS5_1CILi128EEENS7_ILi96EEENS7_ILi256EEEEEELi256ENS_6half_tEfNS_4arch4Sm80ELb1ELb0ELb1ELb0ELb1ELb0ELb1ELb0EEENS1_21CollectiveEpilogueFwdINS6_IJS8_SA_S9_EEENS6_IJNS7_ILi1EEESI_SI_EEESC_SE_Li256ELb0ELb1ELb0ELb0EEENS1_30DynamicPersistentTileSchedulerILi256ELi256ELb0ELb1ELb0EEEEEEEEEvNT_6ParamsE,"",@"SHT_CUDA_INFO"
	.sectionflags	@""
	.align	4


	//----- nvinfo : EIATTR_CUDA_API_VERSION
	.align		4
        /*0000*/ 	.byte	0x04, 0x37
        /*0002*/ 	.short	(.L_536 - .L_535)
.L_535:
        /*0004*/ 	.word	0x00000082


	//----- nvinfo : EIATTR_SW2861232_WAR
	.align		4
.L_536:
        /*0008*/ 	.byte	0x01, 0x35
	.zero		2


	//----- nvinfo : EIATTR_PARAM_CBANK
	.align		4
        /*000c*/ 	.byte	0x04, 0x0a
        /*000e*/ 	.short	(.L_538 - .L_537)
	.align		4
.L_537:
        /*0010*/ 	.word	index@(.nv.constant0._ZN7cutlass13device_kernelIN5flash19enable_sm80_to_sm89INS1_16FlashAttnFwdSm80INS1_25CollectiveMainloopFwdSm80ILi8ELi1ELb0EN4cute5tupleIJNS5_1CILi128EEENS7_ILi96EEENS7_ILi256EEEEEELi256ENS_6half_tEfNS_4arch4Sm80ELb1ELb0ELb1ELb0ELb1ELb0ELb1ELb0EEENS1_21CollectiveEpilogueFwdINS6_IJS8_SA_S9_EEENS6_IJNS7_ILi1EEESI_SI_EEESC_SE_Li256ELb0ELb1ELb0ELb0EEENS1_30DynamicPersistentTileSchedulerILi256ELi256ELb0ELb1ELb0EEEEEEEEEvNT_6ParamsE)
        /*0014*/ 	.short	0x0160
        /*0016*/ 	.short	0x0428


	//----- nvinfo : EIATTR_CBANK_PARAM_SIZE
	.align		4
.L_538:
        /*0018*/ 	.byte	0x03, 0x19
        /*001a*/ 	.short	0x0428


	//----- nvinfo : EIATTR_KPARAM_INFO
	.align		4
        /*001c*/ 	.byte	0x04, 0x17
        /*001e*/ 	.short	(.L_540 - .L_539)
.L_539:
        /*0020*/ 	.word	0x00000000
        /*0024*/ 	.short	0x0000
        /*0026*/ 	.short	0x0000
        /*0028*/ 	.byte	0x00, 0xf0, 0xa1, 0x10


	//----- nvinfo : EIATTR_MAXREG_COUNT
	.align		4
.L_540:
        /*002c*/ 	.byte	0x03, 0x1b
        /*002e*/ 	.short	0x00ff


	//----- nvinfo : EIATTR_NUM_BARRIERS
	.align		4
        /*0030*/ 	.byte	0x02, 0x4c
        /*0032*/ 	.byte	0x06
	.zero		1


	//----- nvinfo : EIATTR_ANNOTATIONS
	.align		4
        /*0034*/ 	.byte	0x04, 0x55
        /*0036*/ 	.short	(.L_542 - .L_541)


	//   ....[0]....
.L_541:
        /* <DEDUP_REMOVED lines=77> */


	//----- nvinfo : EIATTR_MERCURY_ISA_VERSION
	.align		4
.L_542:
        /*04f0*/ 	.byte	0x03, 0x5f
        /*04f2*/ 	.short	0x0000


	//----- nvinfo : EIATTR_INT_WARP_WIDE_INSTR_OFFSETS
	.align		4
        /*04f4*/ 	.byte	0x04, 0x31
        /*04f6*/ 	.short	(.L_544 - .L_543)


	//   ....[0]....
.L_543:
        /*04f8*/ 	.word	0x000130d0


	//   ....[1]....
        /*04fc*/ 	.word	0x00013150


	//----- nvinfo : EIATTR_COOP_GROUP_MASK_REGIDS
	.align		4
.L_544:
        /*0500*/ 	.byte	0x04, 0x29
        /*0502*/ 	.short	(.L_546 - .L_545)


	//   ....[0]....
.L_545:
        /*0504*/ 	.word	0xffffffff


	//   ....[1]....
        /*0508*/ 	.word	0xffffffff


	//   ....[2]....
        /*050c*/ 	.word	0xffffffff


	//   ....[3]....
        /*0510*/ 	.word	0xffffffff


	//   ....[4]....
        /*0514*/ 	.word	0xffffffff


	//   ....[5]....
        /*0518*/ 	.word	0xffffffff


	//   ....[6]....
        /*051c*/ 	.word	0xffffffff


	//   ....[7]....
        /*0520*/ 	.word	0xffffffff


	//   ....[8]....
        /*0524*/ 	.word	0xffffffff


	//   ....[9]....
        /*0528*/ 	.word	0xffffffff


	//   ....[10]....
        /*052c*/ 	.word	0xffffffff


	//   ....[11]....
        /*0530*/ 	.word	0xffffffff


	//   ....[12]....
        /*0534*/ 	.word	0xffffffff


	//   ....[13]....
        /*0538*/ 	.word	0xffffffff


	//   ....[14]....
        /*053c*/ 	.word	0xffffffff


	//   ....[15]....
        /*0540*/ 	.word	0xffffffff


	//   ....[16]....
        /*0544*/ 	.word	0xffffffff


	//   ....[17]....
        /*0548*/ 	.word	0xffffffff


	//   ....[18]....
        /*054c*/ 	.word	0xffffffff


	//   ....[19]....
        /*0550*/ 	.word	0xffffffff


	//   ....[20]....
        /*0554*/ 	.word	0xffffffff


	//   ....[21]....
        /*0558*/ 	.word	0xffffffff


	//   ....[22]....
        /*055c*/ 	.word	0xffffffff


	//   ....[23]....
        /*0560*/ 	.word	0xffffffff


	//   ....[24]....
        /*0564*/ 	.word	0xffffffff


	//   ....[25]....
        /*0568*/ 	.word	0xffffffff


	//   ....[26]....
        /*056c*/ 	.word	0xffffffff


	//   ....[27]....
        /*0570*/ 	.word	0xffffffff


	//   ....[28]....
        /*0574*/ 	.word	0xffffffff


	//   ....[29]....
        /*0578*/ 	.word	0xffffffff


	//   ....[30]....
        /*057c*/ 	.word	0xffffffff


	//   ....[31]....
        /*0580*/ 	.word	0xffffffff


	//   ....[32]....
        /*0584*/ 	.word	0xffffffff


	//   ....[33]....
        /*0588*/ 	.word	0xffffffff


	//   ....[34]....
        /*058c*/ 	.word	0xffffffff


	//   ....[35]....
        /*0590*/ 	.word	0xffffffff


	//   ....[36]....
        /*0594*/ 	.word	0xffffffff


	//   ....[37]....
        /*0598*/ 	.word	0xffffffff


	//   ....[38]....
        /*059c*/ 	.word	0xffffffff


	//   ....[39]....
        /*05a0*/ 	.word	0xffffffff


	//   ....[40]....
        /*05a4*/ 	.word	0xffffffff


	//   ....[41]....
        /*05a8*/ 	.word	0xffffffff


	//   ....[42]....
        /*05ac*/ 	.word	0xffffffff


	//   ....[43]....
        /*05b0*/ 	.word	0xffffffff


	//   ....[44]....
        /*05b4*/ 	.word	0xffffffff


	//   ....[45]....
        /*05b8*/ 	.word	0xffffffff


	//   ....[46]....
        /*05bc*/ 	.word	0xffffffff


	//   ....[47]....
        /*05c0*/ 	.word	0xffffffff


	//   ....[48]....
        /*05c4*/ 	.word	0xffffffff


	//   ....[49]....
        /*05c8*/ 	.word	0xffffffff


	//   ....[50]....
        /*05cc*/ 	.word	0xffffffff


	//   ....[51]....
        /*05d0*/ 	.word	0xffffffff


	//   ....[52]....
        /*05d4*/ 	.word	0xffffffff


	//   ....[53]....
        /*05d8*/ 	.word	0xffffffff


	//   ....[54]....
        /*05dc*/ 	.word	0xffffffff


	//   ....[55]....
        /*05e0*/ 	.word	0xffffffff


	//   ....[56]....
        /*05e4*/ 	.word	0xffffffff


	//   ....[57]....
        /*05e8*/ 	.word	0xffffffff


	//   ....[58]....
        /*05ec*/ 	.word	0xffffffff


	//   ....[59]....
        /*05f0*/ 	.word	0xffffffff


	//   ....[60]....
        /*05f4*/ 	.word	0xffffffff


	//   ....[61]....
        /*05f8*/ 	.word	0xffffffff


	//   ....[62]....
        /*05fc*/ 	.word	0xffffffff


	//   ....[63]....
        /*0600*/ 	.word	0xffffffff


	//   ....[64]....
        /*0604*/ 	.word	0xffffffff


	//   ....[65]....
        /*0608*/ 	.word	0xffffffff


	//   ....[66]....
        /*060c*/ 	.word	0xffffffff


	//   ....[67]....
        /*0610*/ 	.word	0xffffffff


	//   ....[68]....
        /*0614*/ 	.word	0xffffffff


	//   ....[69]....
        /*0618*/ 	.word	0xffffffff


	//   ....[70]....
        /*061c*/ 	.word	0xffffffff


	//   ....[71]....
        /*0620*/ 	.word	0xffffffff


	//   ....[72]....
        /*0624*/ 	.word	0xffffffff


	//   ....[73]....
        /*0628*/ 	.word	0xffffffff


	//   ....[74]....
        /*062c*/ 	.word	0xffffffff


	//   ....[75]....
        /*0630*/ 	.word	0xffffffff


	//   ....[76]....
        /*0634*/ 	.word	0xffffffff


	//   ....[77]....
        /*0638*/ 	.word	0xffffffff


	//   ....[78]....
        /*063c*/ 	.word	0xffffffff


	//   ....[79]....
        /*0640*/ 	.word	0xffffffff


	//   ....[80]....
        /*0644*/ 	.word	0xffffffff


	//   ....[81]....
        /*0648*/ 	.word	0xffffffff


	//   ....[82]....
        /*064c*/ 	.word	0xffffffff


	//   ....[83]....
        /*0650*/ 	.word	0xffffffff


	//   ....[84]....
        /*0654*/ 	.word	0xffffffff


	//   ....[85]....
        /*0658*/ 	.word	0xffffffff


	//   ....[86]....
        /*065c*/ 	.word	0xffffffff


	//   ....[87]....
        /*0660*/ 	.word	0xffffffff


	//   ....[88]....
        /*0664*/ 	.word	0xffffffff


	//   ....[89]....
        /*0668*/ 	.word	0xffffffff


	//   ....[90]....
        /*066c*/ 	.word	0xffffffff


	//   ....[91]....
        /*0670*/ 	.word	0xffffffff


	//   ....[92]....
        /*0674*/ 	.word	0xffffffff


	//   ....[93]....
        /*0678*/ 	.word	0xffffffff


	//   ....[94]....
        /*067c*/ 	.word	0xffffffff


	//   ....[95]....
        /*0680*/ 	.word	0xffffffff


	//   ....[96]....
        /*0684*/ 	.word	0xffffffff


	//   ....[97]....
        /*0688*/ 	.word	0xffffffff


	//   ....[98]....
        /*068c*/ 	.word	0xffffffff


	//   ....[99]....
        /*0690*/ 	.word	0xffffffff


	//   ....[100]....
        /*0694*/ 	.word	0xffffffff


	//   ....[101]....
        /*0698*/ 	.word	0xffffffff


	//   ....[102]....
        /*069c*/ 	.word	0xffffffff


	//   ....[103]....
        /*06a0*/ 	.word	0xffffffff


	//   ....[104]....
        /*06a4*/ 	.word	0xffffffff


	//   ....[105]....
        /*06a8*/ 	.word	0xffffffff


	//   ....[106]....
        /*06ac*/ 	.word	0xffffffff


	//   ....[107]....
        /*06b0*/ 	.word	0xffffffff


	//   ....[108]....
        /*06b4*/ 	.word	0xffffffff


	//   ....[109]....
        /*06b8*/ 	.word	0xffffffff


	//   ....[110]....
        /*06bc*/ 	.word	0xffffffff


	//   ....[111]....
        /*06c0*/ 	.word	0xffffffff


	//   ....[112]....
        /*06c4*/ 	.word	0xffffffff


	//   ....[113]....
        /*06c8*/ 	.word	0xffffffff


	//   ....[114]....
        /*06cc*/ 	.word	0xffffffff


	//   ....[115]....
        /*06d0*/ 	.word	0xffffffff


	//   ....[116]....
        /*06d4*/ 	.word	0xffffffff


	//   ....[117]....
        /*06d8*/ 	.word	0xffffffff


	//   ....[118]....
        /*06dc*/ 	.word	0xffffffff


	//   ....[119]....
        /*06e0*/ 	.word	0xffffffff


	//   ....[120]....
        /*06e4*/ 	.word	0xffffffff


	//   ....[121]....
        /*06e8*/ 	.word	0xffffffff


	//   ....[122]....
        /*06ec*/ 	.word	0xffffffff


	//   ....[123]....
        /*06f0*/ 	.word	0xffffffff


	//   ....[124]....
        /*06f4*/ 	.word	0xffffffff


	//   ....[125]....
        /*06f8*/ 	.word	0xffffffff


	//   ....[126]....
        /*06fc*/ 	.word	0xffffffff


	//   ....[127]....
        /*0700*/ 	.word	0xffffffff


	//   ....[128]....
        /*0704*/ 	.word	0xffffffff


	//   ....[129]....
        /*0708*/ 	.word	0xffffffff


	//   ....[130]....
        /*070c*/ 	.word	0xffffffff


	//   ....[131]....
        /*0710*/ 	.word	0xffffffff


	//   ....[132]....
        /*0714*/ 	.word	0xffffffff


	//   ....[133]....
        /*0718*/ 	.word	0xffffffff


	//   ....[134]....
        /*071c*/ 	.word	0xffffffff


	//   ....[135]....
        /*0720*/ 	.word	0xffffffff


	//   ....[136]....
        /*0724*/ 	.word	0xffffffff


	//   ....[137]....
        /*0728*/ 	.word	0xffffffff


	//   ....[138]....
        /*072c*/ 	.word	0xffffffff


	//   ....[139]....
        /*0730*/ 	.word	0xffffffff


	//   ....[140]....
        /*0734*/ 	.word	0xffffffff


	//   ....[141]....
        /*0738*/ 	.word	0xffffffff


	//   ....[142]....
        /*073c*/ 	.word	0xffffffff


	//   ....[143]....
        /*0740*/ 	.word	0xffffffff


	//   ....[144]....
        /*0744*/ 	.word	0xffffffff


	//   ....[145]....
        /*0748*/ 	.word	0xffffffff


	//   ....[146]....
        /*074c*/ 	.word	0xffffffff


	//   ....[147]....
        /*0750*/ 	.word	0xffffffff


	//   ....[148]....
        /*0754*/ 	.word	0xffffffff


	//   ....[149]....
        /*0758*/ 	.word	0xffffffff


	//   ....[150]....
        /*075c*/ 	.word	0xffffffff


	//   ....[151]....
        /*0760*/ 	.word	0xffffffff


	//   ....[152]....
        /*0764*/ 	.word	0xffffffff


	//   ....[153]....
        /*0768*/ 	.word	0xffffffff


	//   ....[154]....
        /*076c*/ 	.word	0xffffffff


	//----- nvinfo : EIATTR_COOP_GROUP_INSTR_OFFSETS
	.align		4
.L_546:
        /*0770*/ 	.byte	0x04, 0x28
        /*0772*/ 	.short	(.L_548 - .L_547)


	//   ....[0]....
.L_547:
        /*0774*/ 	.word	0x00000050


	//   ....[1]....
        /*0778*/ 	.word	0x00001550


	//   ....[2]....
        /*077c*/ 	.word	0x00001570


	//   ....[3]....
        /*0780*/ 	.word	0x000017e0


	//   ....[4]....
        /*0784*/ 	.word	0x000017f0


	//   ....[5]....
        /*0788*/ 	.word	0x000019f0


	//   ....[6]....
        /*078c*/ 	.word	0x00001a10


	//   ....[7]....
        /*0790*/ 	.word	0x00001c10


	//   ....[8]....
        /*0794*/ 	.word	0x00001c20


	//   ....[9]....
        /*0798*/ 	.word	0x00002270


	//   ....[10]....
        /*079c*/ 	.word	0x00002290


	//   ....[11]....
        /*07a0*/ 	.word	0x000022a0


	//   ....[12]....
        /*07a4*/ 	.word	0x000022d0


	//   ....[13]....
        /*07a8*/ 	.word	0x00002410


	//   ....[14]....
        /*07ac*/ 	.word	0x00002450


	//   ....[15]....
        /*07b0*/ 	.word	0x00002730


	//   ....[16]....
        /*07b4*/ 	.word	0x00002750


	//   ....[17]....
        /*07b8*/ 	.word	0x00002760


	//   ....[18]....
        /*07bc*/ 	.word	0x00002780


	//   ....[19]....
        /*07c0*/ 	.word	0x00002a70


	//   ....[20]....
        /*07c4*/ 	.word	0x00002ab0


	//   ....[21]....
        /*07c8*/ 	.word	0x00004700


	//   ....[22]....
        /*07cc*/ 	.word	0x00004720


	//   ....[23]....
        /*07d0*/ 	.word	0x00004750


	//   ....[24]....
        /*07d4*/ 	.word	0x00004770


	//   ....[25]....
        /*07d8*/ 	.word	0x000048d0


	//   ....[26]....
        /*07dc*/ 	.word	0x00004950


	//   ....[27]....
        /*07e0*/ 	.word	0x00004c30


	//   ....[28]....
        /*07e4*/ 	.word	0x00004f70


	//   ....[29]....
        /*07e8*/ 	.word	0x00005570


	//   ....[30]....
        /*07ec*/ 	.word	0x00005590


	//   ....[31]....
        /*07f0*/ 	.word	0x000055b0


	//   ....[32]....
        /*07f4*/ 	.word	0x000055d0


	//   ....[33]....
        /*07f8*/ 	.word	0x00007f10


	//   ....[34]....
        /*07fc*/ 	.word	0x00007f30


	//   ....[35]....
        /*0800*/ 	.word	0x00007f60


	//   ....[36]....
        /*0804*/ 	.word	0x00007fc0


	//   ....[37]....
        /*0808*/ 	.word	0x00008090


	//   ....[38]....
        /*080c*/ 	.word	0x00008150


	//   ....[39]....
        /*0810*/ 	.word	0x00009f60


	//   ....[40]....
        /*0814*/ 	.word	0x00009f80


	//   ....[41]....
        /*0818*/ 	.word	0x00009fb0


	//   ....[42]....
        /*081c*/ 	.word	0x0000a010


	//   ....[43]....
        /*0820*/ 	.word	0x0000a0e0


	//   ....[44]....
        /*0824*/ 	.word	0x0000a1a0


	//   ....[45]....
        /*0828*/ 	.word	0x0000a4c0


	//   ....[46]....
        /*082c*/ 	.word	0x0000a800


	//   ....[47]....
        /*0830*/ 	.word	0x0000ae00


	//   ....[48]....
        /*0834*/ 	.word	0x0000ae20


	//   ....[49]....
        /*0838*/ 	.word	0x0000ae40


	//   ....[50]....
        /*083c*/ 	.word	0x0000ae60


	//   ....[51]....
        /*0840*/ 	.word	0x0000d970


	//   ....[52]....
        /*0844*/ 	.word	0x0000d980


	//   ....[53]....
        /*0848*/ 	.word	0x0000d9e0


	//   ....[54]....
        /*084c*/ 	.word	0x0000da30


	//   ....[55]....
        /*0850*/ 	.word	0x0000da80


	//   ....[56]....
        /*0854*/ 	.word	0x0000db90


	//   ....[57]....
        /*0858*/ 	.word	0x0000f950


	//   ....[58]....
        /*085c*/ 	.word	0x0000f970


	//   ....[59]....
        /*0860*/ 	.word	0x0000fa70


	//   ....[60]....
        /*0864*/ 	.word	0x0000fa90


	//   ....[61]....
        /*0868*/ 	.word	0x0000fac0


	//   ....[62]....
        /*086c*/ 	.word	0x0000fb50


	//   ....[63]....
        /*0870*/ 	.word	0x0000ffe0


	//   ....[64]....
        /*0874*/ 	.word	0x0000fff0


	//   ....[65]....
        /*0878*/ 	.word	0x00010020


	//   ....[66]....
        /*087c*/ 	.word	0x00010030


	//   ....[67]....
        /*0880*/ 	.word	0x00012680


	//   ....[68]....
        /*0884*/ 	.word	0x000126d0


	//   ....[69]....
        /*0888*/ 	.word	0x000126f0


	//   ....[70]....
        /*088c*/ 	.word	0x00012710


	//   ....[71]....
        /*0890*/ 	.word	0x00013b30


	//   ....[72]....
        /*0894*/ 	.word	0x00013f10


	//   ....[73]....
        /*0898*/ 	.word	0x00013f30


	//   ....[74]....
        /*089c*/ 	.word	0x00013f50


	//   ....[75]....
        /*08a0*/ 	.word	0x00013f60


	//   ....[76]....
        /*08a4*/ 	.word	0x000141e0


	//   ....[77]....
        /*08a8*/ 	.word	0x00014200


	//   ....[78]....
        /*08ac*/ 	.word	0x00014380


	//   ....[79]....
        /*08b0*/ 	.word	0x000143b0


	//   ....[80]....
        /*08b4*/ 	.word	0x000144f0


	//   ....[81]....
        /*08b8*/ 	.word	0x00014520


	//   ....[82]....
        /*08bc*/ 	.word	0x00014660


	//   ....[83]....
        /*08c0*/ 	.word	0x00014680


	//   ....[84]....
        /*08c4*/ 	.word	0x00014c50


	//   ....[85]....
        /*08c8*/ 	.word	0x00014c70


	//   ....[86]....
        /*08cc*/ 	.word	0x00014ef0


	//   ....[87]....
        /*08d0*/ 	.word	0x00014f00


	//   ....[88]....
        /*08d4*/ 	.word	0x00015110


	//   ....[89]....
        /*08d8*/ 	.word	0x00015130


	//   ....[90]....
        /*08dc*/ 	.word	0x00015340


	//   ....[91]....
        /*08e0*/ 	.word	0x00015350


	//   ....[92]....
        /*08e4*/ 	.word	0x000155d0


	//   ....[93]....
        /*08e8*/ 	.word	0x000156e0


	//   ....[94]....
        /*08ec*/ 	.word	0x00015750


	//   ....[95]....
        /*08f0*/ 	.word	0x000157d0


	//   ....[96]....
        /*08f4*/ 	.word	0x00015840


	//   ....[97]....
        /*08f8*/ 	.word	0x000158c0


	//   ....[98]....
        /*08fc*/ 	.word	0x00015940


	//   ....[99]....
        /*0900*/ 	.word	0x000159c0


	//   ....[100]....
        /*0904*/ 	.word	0x00015a30


	//   ....[101]....
        /*0908*/ 	.word	0x00015aa0


	//   ....[102]....
        /*090c*/ 	.word	0x00015b10


	//   ....[103]....
        /*0910*/ 	.word	0x00015d10


	//   ....[104]....
        /*0914*/ 	.word	0x00015d80


	//   ....[105]....
        /*0918*/ 	.word	0x00015f90


	//   ....[106]....
        /*091c*/ 	.word	0x00016000


	//   ....[107]....
        /*0920*/ 	.word	0x00016070


	//   ....[108]....
        /*0924*/ 	.word	0x000160f0


	//   ....[109]....
        /*0928*/ 	.word	0x00016730


	//   ....[110]....
        /*092c*/ 	.word	0x00016780


	//   ....[111]....
        /*0930*/ 	.word	0x000167d0


	//   ....[112]....
        /*0934*/ 	.word	0x00016810


	//   ....[113]....
        /*0938*/ 	.word	0x00016880


	//   ....[114]....
        /*093c*/ 	.word	0x000168f0


	//   ....[115]....
        /*0940*/ 	.word	0x00016af0


	//   ....[116]....
        /*0944*/ 	.word	0x00016b60


	//   ....[117]....
        /*0948*/ 	.word	0x00016d70


	//   ....[118]....
        /*094c*/ 	.word	0x00016de0


	//   ....[119]....
        /*0950*/ 	.word	0x00016e50


	//   ....[120]....
        /*0954*/ 	.word	0x00016ec0


	//   ....[121]....
        /*0958*/ 	.word	0x000170c0


	//   ....[122]....
        /*095c*/ 	.word	0x00017130


	//   ....[123]....
        /*0960*/ 	.word	0x00017340


	//   ....[124]....
        /*0964*/ 	.word	0x000173b0


	//   ....[125]....
        /*0968*/ 	.word	0x00017420


	//   ....[126]....
        /*096c*/ 	.word	0x000174a0


	//   ....[127]....
        /*0970*/ 	.word	0x00017ae0


	//   ....[128]....
        /*0974*/ 	.word	0x00017b20


	//   ....[129]....
        /*0978*/ 	.word	0x00017b70


	//   ....[130]....
        /*097c*/ 	.word	0x00017bb0


	//   ....[131]....
        /*0980*/ 	.word	0x00017c10


	//   ....[132]....
        /*0984*/ 	.word	0x00017c80


	//   ....[133]....
        /*0988*/ 	.word	0x00017cf0


	//   ....[134]....
        /*098c*/ 	.word	0x00017e80


	//   ....[135]....
        /*0990*/ 	.word	0x00017ef0


	//   ....[136]....
        /*0994*/ 	.word	0x00018080


	//   ....[137]....
        /*0998*/ 	.word	0x000180f0


	//   ....[138]....
        /*099c*/ 	.word	0x00018140


	//   ....[139]....
        /*09a0*/ 	.word	0x00018180


	//   ....[140]....
        /*09a4*/ 	.word	0x000181d0


	//   ....[141]....
        /*09a8*/ 	.word	0x00018210


	//   ....[142]....
        /*09ac*/ 	.word	0x00018260


	//   ....[143]....
        /*09b0*/ 	.word	0x000182c0


	//   ....[144]....
        /*09b4*/ 	.word	0x00018310


	//   ....[145]....
        /*09b8*/ 	.word	0x00018360


	//   ....[146]....
        /*09bc*/ 	.word	0x000183d0


	//   ....[147]....
        /*09c0*/ 	.word	0x00018440


	//   ....[148]....
        /*09c4*/ 	.word	0x000184c0


	//   ....[149]....
        /*09c8*/ 	.word	0x00018530


	//   ....[150]....
        /*09cc*/ 	.word	0x000185b0


	//   ....[151]....
        /*09d0*/ 	.word	0x00018630


	//   ....[152]....
        /*09d4*/ 	.word	0x000186b0


	//   ....[153]....
        /*09d8*/ 	.word	0x00018720


	//   ....[154]....
        /*09dc*/ 	.word	0x00018790


	//----- nvinfo : EIATTR_EXIT_INSTR_OFFSETS
	.align		4
.L_548:
        /*09e0*/ 	.byte	0x04, 0x1c
        /*09e2*/ 	.short	(.L_550 - .L_549)


	//   ....[0]....
.L_549:
        /*09e4*/ 	.word	0x000000a0


	//   ....[1]....
        /*09e8*/ 	.word	0x00015690


	//----- nvinfo : EIATTR_MAX_THREADS
	.align		4
.L_550:
        /*09ec*/ 	.byte	0x04, 0x05
        /*09ee*/ 	.short	(.L_552 - .L_551)
.L_551:
        /*09f0*/ 	.word	0x00000100
        /*09f4*/ 	.word	0x00000001
        /*09f8*/ 	.word	0x00000001


	//----- nvinfo : EIATTR_CRS_STACK_SIZE
	.align		4
.L_552:
        /*09fc*/ 	.byte	0x04, 0x1e
        /*09fe*/ 	.short	(.L_554 - .L_553)
.L_553:
        /*0a00*/ 	.word	0x00000000
.L_554:


//--------------------- .nv.info._ZN7cutlass13device_kernelIN5flash19enable_sm80_to_sm89INS1_16FlashAttnFwdSm80INS1_25CollectiveMainloopFwdSm80ILi8ELi1ELb0EN4cute5tupleIJNS5_1CILi128EEENS7_ILi96EEENS7_ILi256EEEEEELi256ENS_6half_tEfNS_4arch4Sm80ELb1ELb0ELb1ELb1ELb1ELb0ELb1ELb0EEENS1_21CollectiveEpilogueFwdINS6_IJS8_SA_S9_EEENS6_IJNS7_ILi1EEESI_SI_EEESC_SE_Li256ELb1ELb1ELb0ELb0EEENS1_19SingleTileSchedulerILb1ELb0ELb1ELi128EEEEEEEEEvNT_6ParamsE --------------------------
	.section	.nv.info._ZN7cutlass13device_kernelIN5flash19enable_sm80_to_sm89INS1_16FlashAttnFwdSm80INS1_25CollectiveMainloopFwdSm80ILi8ELi1ELb0EN4cute5tupleIJNS5_1CILi128EEENS7_ILi96EEENS7_ILi256EEEEEELi256ENS_6half_tEfNS_4arch4Sm80ELb1ELb0ELb1ELb1ELb1ELb0ELb1ELb0EEENS1_21CollectiveEpilogueFwdINS6_IJS8_SA_S9_EEENS6_IJNS7_ILi1EEESI_SI_EEESC_SE_Li256ELb1ELb1ELb0ELb0EEENS1_19SingleTileSchedulerILb1ELb0ELb1ELi128EEEEEEEEEvNT_6ParamsE,"",@"SHT_CUDA_INFO"
	.sectionflags	@""
	.align	4


	//----- nvinfo : EIATTR_CUDA_API_VERSION
	.align		4
        /*0000*/ 	.byte	0x04, 0x37
        /*0002*/ 	.short	(.L_556 - .L_555)
.L_555:
        /*0004*/ 	.word	0x00000082


	//----- nvinfo : EIATTR_SW2861232_WAR
	.align		4
.L_556:
        /*0008*/ 	.byte	0x01, 0x35
	.zero		2


	//----- nvinfo : EIATTR_PARAM_CBANK
	.align		4
        /*000c*/ 	.byte	0x04, 0x0a
        /*000e*/ 	.short	(.L_558 - .L_557)
	.align		4
.L_557:
        /*0010*/ 	.word	index@(.nv.constant0._ZN7cutlass13device_kernelIN5flash19enable_sm80_to_sm89INS1_16FlashAttnFwdSm80INS1_25CollectiveMainloopFwdSm80ILi8ELi1ELb0EN4cute5tupleIJNS5_1CILi128EEENS7_ILi96EEENS7_ILi256EEEEEELi256ENS_6half_tEfNS_4arch4Sm80ELb1ELb0ELb1ELb1ELb1ELb0ELb1ELb0EEENS1_21CollectiveEpilogueFwdINS6_IJS8_SA_S9_EEENS6_IJNS7_ILi1EEESI_SI_EEESC_SE_Li256ELb1ELb1ELb0ELb0EEENS1_19SingleTileSchedulerILb1ELb0ELb1ELi128EEEEEEEEEvNT_6ParamsE)
        /*0014*/ 	.short	0x0160
        /*0016*/ 	.short	0x0418


	//----- nvinfo : EIATTR_CBANK_PARAM_SIZE
	.align		4
.L_558:
        /*0018*/ 	.byte	0x03, 0x19
        /*001a*/ 	.short	0x0418


	//----- nvinfo : EIATTR_KPARAM_INFO
	.align		4
        /*001c*/ 	.byte	0x04, 0x17
        /*001e*/ 	.short	(.L_560 - .L_559)
.L_559:
        /*0020*/ 	.word	0x00000000
        /*0024*/ 	.short	0x0000
        /*0026*/ 	.short	0x0000
        /*0028*/ 	.byte	0x00, 0xf0, 0x61, 0x10


	//----- nvinfo : EIATTR_MAXREG_COUNT
	.align		4
.L_560:
        /*002c*/ 	.byte	0x03, 0x1b
        /*002e*/ 	.short	0x00ff


	//----- nvinfo : EIATTR_NUM_BARRIERS
	.align		4
        /*0030*/ 	.byte	0x02, 0x4c
        /*0032*/ 	.byte	0x02
	.zero		1


	//----- nvinfo : EIATTR_ANNOTATIONS
	.align		4
        /*0034*/ 	.byte	0x04, 0x55
        /*0036*/ 	.short	(.L_562 - .L_561)


	//   ....[0]....
.L_561:
        /* <DEDUP_REMOVED lines=56> */


	//----- nvinfo : EIATTR_MERCURY_ISA_VERSION
	.align		4
.L_562:
        /*03a0*/ 	.byte	0x03, 0x5f
        /*03a2*/ 	.short	0x0000


	//----- nvinfo : EIATTR_COOP_GROUP_MASK_REGIDS
	.align		4
        /*03a4*/ 	.byte	0x04, 0x29
        /*03a6*/ 	.short	(.L_564 - .L_563)


	//   ....[0]....
.L_563:
        /*03a8*/ 	.word	0xffffffff


	//   ....[1]....
        /*03ac*/ 	.word	0xffffffff


	//   ....[2]....
        /*03b0*/ 	.word	0xffffffff


	//   ....[3]....
        /*03b4*/ 	.word	0xffffffff


	//   ....[4]....
        /*03b8*/ 	.word	0xffffffff


	//   ....[5]....
        /*03bc*/ 	.word	0xffffffff


	//   ....[6]....
        /*03c0*/ 	.word	0xffffffff


	//   ....[7]....
        /*03c4*/ 	.word	0xffffffff


	//   ....[8]....
        /*03c8*/ 	.word	0xffffffff


	//   ....[9]....
        /*03cc*/ 	.word	0xffffffff


	//   ....[10]....
        /*03d0*/ 	.word	0xffffffff


	//   ....[11]....
        /*03d4*/ 	.word	0xffffffff


	//   ....[12]....
        /*03d8*/ 	.word	0xffffffff


	//   ....[13]....
        /*03dc*/ 	.word	0xffffffff


	//   ....[14]....
        /*03e0*/ 	.word	0xffffffff


	//   ....[15]....
        /*03e4*/ 	.word	0xffffffff


	//   ....[16]....
        /*03e8*/ 	.word	0xffffffff


	//   ....[17]....
        /*03ec*/ 	.word	0xffffffff


	//   ....[18]....
        /*03f0*/ 	.word	0xffffffff


	//   ....[19]....
        /*03f4*/ 	.word	0xffffffff


	//   ....[20]....
        /*03f8*/ 	.word	0xffffffff


	//   ....[21]....
        /*03fc*/ 	.word	0xffffffff


	//   ....[22]....
        /*0400*/ 	.word	0xffffffff


	//   ....[23]....
        /*0404*/ 	.word	0xffffffff


	//   ....[24]....
        /*0408*/ 	.word	0xffffffff


	//   ....[25]....
        /*040c*/ 	.word	0xffffffff


	//   ....[26]....
        /*0410*/ 	.word	0xffffffff


	//   ....[27]....
        /*0414*/ 	.word	0xffffffff


	//   ....[28]....
        /*0418*/ 	.word	0xffffffff


	//   ....[29]....
        /*041c*/ 	.word	0xffffffff


	//   ....[30]....
        /*0420*/ 	.word	0xffffffff


	//   ....[31]....
        /*0424*/ 	.word	0xffffffff


	//   ....[32]....
        /*0428*/ 	.word	0xffffffff


	//   ....[33]....
        /*042c*/ 	.word	0xffffffff


	//   ....[34]....
        /*0430*/ 	.word	0xffffffff


	//   ....[35]....
        /*0434*/ 	.word	0xffffffff


	//   ....[36]....
        /*0438*/ 	.word	0xffffffff


	//   ....[37]....
        /*043c*/ 	.word	0xffffffff


	//   ....[38]....
        /*0440*/ 	.word	0xffffffff


	//   ....[39]....
        /*0444*/ 	.word	0xffffffff


	//   ....[40]....
        /*0448*/ 	.word	0xffffffff


	//   ....[41]....
        /*044c*/ 	.word	0xffffffff


	//   ....[42]....
        /*0450*/ 	.word	0xffffffff


	//   ....[43]....
        /*0454*/ 	.word	0xffffffff


	//   ....[44]....
        /*0458*/ 	.word	0xffffffff


	//   ....[45]....
        /*045c*/ 	.word	0xffffffff


	//   ....[46]....
        /*0460*/ 	.word	0xffffffff


	//   ....[47]....
        /*0464*/ 	.word	0xffffffff


	//   ....[48]....
        /*0468*/ 	.word	0xffffffff


	//   ....[49]....
        /*046c*/ 	.word	0xffffffff


	//   ....[50]....
        /*0470*/ 	.word	0xffffffff


	//   ....[51]....
        /*0474*/ 	.word	0xffffffff


	//   ....[52]....
        /*0478*/ 	.word	0xffffffff


	//   ....[53]....
        /*047c*/ 	.word	0xffffffff


	//   ....[54]....
        /*0480*/ 	.word	0xffffffff


	//   ....[55]....
        /*0484*/ 	.word	0xffffffff


	//   ....[56]....
        /*0488*/ 	.word	0xffffffff


	//   ....[57]....
        /*048c*/ 	.word	0xffffffff


	//   ....[58]....
        /*0490*/ 	.word	0xffffffff


	//   ....[59]....
        /*0494*/ 	.word	0xffffffff


	//   ....[60]....
        /*0498*/ 	.word	0xffffffff


	//   ....[61]....
        /*049c*/ 	.word	0xffffffff


	//   ....[62]....
        /*04a0*/ 	.word	0xffffffff


	//   ....[63]....
        /*04a4*/ 	.word	0xffffffff


	//   ....[64]....
        /*04a8*/ 	.word	0xffffffff


	//   ....[65]....
        /*04ac*/ 	.word	0xffffffff


	//   ....[66]....
        /*04b0*/ 	.word	0xffffffff


	//   ....[67]....
        /*04b4*/ 	.word	0xffffffff


	//   ....[68]....
        /*04b8*/ 	.word	0xffffffff


	//   ....[69]....
        /*04bc*/ 	.word	0xffffffff


	//   ....[70]....
        /*04c0*/ 	.word	0xffffffff


	//   ....[71]....
        /*04c4*/ 	.word	0xffffffff


	//   ....[72]....
        /*04c8*/ 	.word	0xffffffff


	//   ....[73]....
        /*04cc*/ 	.word	0xffffffff


	//   ....[74]....
        /*04d0*/ 	.word	0xffffffff


	//   ....[75]....
        /*04d4*/ 	.word	0xffffffff


	//   ....[76]....
        /*04d8*/ 	.word	0xffffffff


	//   ....[77]....
        /*04dc*/ 	.word	0xffffffff


	//   ....[78]....
        /*04e0*/ 	.word	0xffffffff


	//   ....[79]....
        /*04e4*/ 	.word	0xffffffff


	//   ....[80]....
        /*04e8*/ 	.word	0xffffffff


	//   ....[81]....
        /*04ec*/ 	.word	0xffffffff


	//   ....[82]....
        /*04f0*/ 	.word	0xffffffff


	//   ....[83]....
        /*04f4*/ 	.word	0xffffffff


	//   ....[84]....
        /*04f8*/ 	.word	0xffffffff


	//   ....[85]....
        /*04fc*/ 	.word	0xffffffff


	//   ....[86]....
        /*0500*/ 	.word	0xffffffff


	//   ....[87]....
        /*0504*/ 	.word	0xffffffff


	//   ....[88]....
        /*0508*/ 	.word	0xffffffff


	//   ....[89]....
        /*050c*/ 	.word	0xffffffff


	//   ....[90]....
        /*0510*/ 	.word	0xffffffff


	//----- nvinfo : EIATTR_COOP_GROUP_INSTR_OFFSETS
	.align		4
.L_564:
        /*0514*/ 	.byte	0x04, 0x28
        /*0516*/ 	.short	(.L_566 - .L_565)


	//   ....[0]....
.L_565:
        /*0518*/ 	.word	0x000000a0


	//   ....[1]....
        /*051c*/ 	.word	0x00001330


	//   ....[2]....
        /*0520*/ 	.word	0x00001350


	//   ....[3]....
        /*0524*/ 	.word	0x000015b0


	//   ....[4]....
        /*0528*/ 	.word	0x000015e0


	//   ....[5]....
        /*052c*/ 	.word	0x00001750


	//   ....[6]....
        /*0530*/ 	.word	0x00001780


	//   ....[7]....
        /*0534*/ 	.word	0x00001900


	//   ....[8]....
        /*0538*/ 	.word	0x00001950


	//   ....[9]....
        /*053c*/ 	.word	0x000020e0


	//   ....[10]....
        /*0540*/ 	.word	0x00002110


	//   ....[11]....
        /*0544*/ 	.word	0x00002140


	//   ....[12]....
        /*0548*/ 	.word	0x00002180


	//   ....[13]....
        /*054c*/ 	.word	0x000021c0


	//   ....[14]....
        /*0550*/ 	.word	0x00002200


	//   ....[15]....
        /*0554*/ 	.word	0x00002230


	//   ....[16]....
        /*0558*/ 	.word	0x00002270


	//   ....[17]....
        /*055c*/ 	.word	0x00002360


	//   ....[18]....
        /*0560*/ 	.word	0x00002390


	//   ....[19]....
        /*0564*/ 	.word	0x000023d0


	//   ....[20]....
        /*0568*/ 	.word	0x00002410


	//   ....[21]....
        /*056c*/ 	.word	0x00004060


	//   ....[22]....
        /*0570*/ 	.word	0x00004080


	//   ....[23]....
        /*0574*/ 	.word	0x000040a0


	//   ....[24]....
        /*0578*/ 	.word	0x000040d0


	//   ....[25]....
        /*057c*/ 	.word	0x00004170


	//   ....[26]....
        /*0580*/ 	.word	0x00004180


	//   ....[27]....
        /*0584*/ 	.word	0x000048c0


	//   ....[28]....
        /*0588*/ 	.word	0x00004ca0


	//   ....[29]....
        /*058c*/ 	.word	0x00005610


	//   ....[30]....
        /*0590*/ 	.word	0x00005740


	//   ....[31]....
        /*0594*/ 	.word	0x00005750


	//   ....[32]....
        /*0598*/ 	.word	0x000057a0


	//   ....[33]....
        /*059c*/ 	.word	0x00007760


	//   ....[34]....
        /*05a0*/ 	.word	0x00007790


	//   ....[35]....
        /*05a4*/ 	.word	0x000077a0


	//   ....[36]....
        /*05a8*/ 	.word	0x000077b0


	//   ....[37]....
        /*05ac*/ 	.word	0x00007870


	//   ....[38]....
        /*05b0*/ 	.word	0x00007890


	//   ....[39]....
        /*05b4*/ 	.word	0x00009650


	//   ....[40]....
        /*05b8*/ 	.word	0x00009660


	//   ....[41]....
        /*05bc*/ 	.word	0x00009670


	//   ....[42]....
        /*05c0*/ 	.word	0x00009680


	//   ....[43]....
        /*05c4*/ 	.word	0x00009690


	//   ....[44]....
        /*05c8*/ 	.word	0x000097e0


	//   ....[45]....
        /*05cc*/ 	.word	0x00009a40


	//   ....[46]....
        /*05d0*/ 	.word	0x00009a70


	//   ....[47]....
        /*05d4*/ 	.word	0x0000a300


	//   ....[48]....
        /*05d8*/ 	.word	0x0000a3f0


	//   ....[49]....
        /*05dc*/ 	.word	0x0000a400


	//   ....[50]....
        /*05e0*/ 	.word	0x0000a430


	//   ....[51]....
        /*05e4*/ 	.word	0x0000cf60


	//   ....[52]....
        /*05e8*/ 	.word	0x0000cf70


	//   ....[53]....
        /*05ec*/ 	.word	0x0000cf80


	//   ....[54]....
        /*05f0*/ 	.word	0x0000cf90


	//   ....[55]....
        /*05f4*/ 	.word	0x0000cfa0


	//   ....[56]....
        /*05f8*/ 	.word	0x0000cfb0


	//   ....[57]....
        /*05fc*/ 	.word	0x0000d4f0


	//   ....[58]....
        /*0600*/ 	.word	0x0000d510


	//   ....[59]....
        /*0604*/ 	.word	0x0000d530


	//   ....[60]....
        /*0608*/ 	.word	0x0000d540


	//   ....[61]....
        /*060c*/ 	.word	0x0000d560


	//   ....[62]....
        /*0610*/ 	.word	0x0000d590


	//   ....[63]....
        /*0614*/ 	.word	0x0000f550


	//   ....[64]....
        /*0618*/ 	.word	0x0000f560


	//   ....[65]....
        /*061c*/ 	.word	0x0000f580


	//   ....[66]....
        /*0620*/ 	.word	0x0000f5a0


	//   ....[67]....
        /*0624*/ 	.word	0x00011dc0


	//   ....[68]....
        /*0628*/ 	.word	0x00011df0


	//   ....[69]....
        /*062c*/ 	.word	0x00011e40


	//   ....[70]....
        /*0630*/ 	.word	0x00011e60


	//   ....[71]....
        /*0634*/ 	.word	0x000138b0


	//   ....[72]....
        /*0638*/ 	.word	0x000138e0


	//   ....[73]....
        /*063c*/ 	.word	0x00013920


	//   ....[74]....
        /*0640*/ 	.word	0x00013960


	//   ....[75]....
        /*0644*/ 	.word	0x00013b80


	//   ....[76]....
        /*0648*/ 	.word	0x00013b90


	//   ....[77]....
        /*064c*/ 	.word	0x00013d90


	//   ....[78]....
        /*0650*/ 	.word	0x00013dc0


	//   ....[79]....
        /*0654*/ 	.word	0x00013f80


	//   ....[80]....
        /*0658*/ 	.word	0x00013fb0


	//   ....[81]....
        /*065c*/ 	.word	0x00014170


	//   ....[82]....
        /*0660*/ 	.word	0x00014190


	//   ....[83]....
        /*0664*/ 	.word	0x00014b40


	//   ....[84]....
        /*0668*/ 	.word	0x00014b60


	//   ....[85]....
        /*066c*/ 	.word	0x00014cf0


	//   ....[86]....
        /*0670*/ 	.word	0x00014d20


	//   ....[87]....
        /*0674*/ 	.word	0x00014eb0


	//   ....[88]....
        /*0678*/ 	.word	0x00014ee0


	//   ....[89]....
        /*067c*/ 	.word	0x00015070


	//   ....[90]....
        /*0680*/ 	.word	0x00015090


	//----- nvinfo : EIATTR_EXIT_INSTR_OFFSETS
	.align		4
.L_566:
        /*0684*/ 	.byte	0x04, 0x1c
        /*0686*/ 	.short	(.L_568 - .L_567)


	//   ....[0]....
.L_567:
        /*0688*/ 	.word	0x00000450


	//   ....[1]....
        /*068c*/ 	.word	0x000141a0


	//   ....[2]....
        /*0690*/ 	.word	0x000142e0


	//   ....[3]....
        /*0694*/ 	.word	0x00014340


	//   ....[4]....
        /*0698*/ 	.word	0x000150a0


	//   ....[5]....
        /*069c*/ 	.word	0x000151b0


	//   ....[6]....
        /*06a0*/ 	.word	0x00015210


	//----- nvinfo : EIATTR_CTAIDZ_USED
	.align		4
.L_568:
        /*06a4*/ 	.byte	0x01, 0x04
	.zero		2


	//----- nvinfo : EIATTR_MAX_THREADS
	.align		4
        /*06a8*/ 	.byte	0x04, 0x05
        /*06aa*/ 	.short	(.L_570 - .L_569)
.L_569:
        /*06ac*/ 	.word	0x00000100
        /*06b0*/ 	.word	0x00000001
        /*06b4*/ 	.word	0x00000001


	//----- nvinfo : EIATTR_CRS_STACK_SIZE
	.align		4
.L_570:
        /*06b8*/ 	.byte	0x04, 0x1e
        /*06ba*/ 	.short	(.L_572 - .L_571)
.L_571:
        /*06bc*/ 	.word	0x00000000
.L_572:


//--------------------- .nv.info._ZN7cutlass13device_kernelIN5flash19enable_sm80_to_sm89INS1_16FlashAttnFwdSm80INS1_25CollectiveMainloopFwdSm80ILi8ELi1ELb0EN4cute5tupleIJNS5_1CILi128EEENS7_ILi48EEENS7_ILi256EEEEEELi256ENS_6half_tEfNS_4arch4Sm80ELb1ELb0ELb1ELb1ELb1ELb1ELb1ELb0EEENS1_21CollectiveEpilogueFwdINS6_IJS8_SA_S9_EEENS6_IJNS7_ILi1EEESI_SI_EEESC_SE_Li256ELb1ELb1ELb0ELb0EEENS1_19SingleTileSchedulerILb1ELb0ELb1ELi128EEEEEEEEEvNT_6ParamsE --------------------------
	.section	.nv.info._ZN7cutlass13device_kernelIN5flash19enable_sm80_to_sm89INS1_16FlashAttnFwdSm80INS1_25CollectiveMainloopFwdSm80ILi8ELi1ELb0EN4cute5tupleIJNS5_1CILi128EEENS7_ILi48EEENS7_ILi256EEEEEELi256ENS_6half_tEfNS_4arch4Sm80ELb1ELb0ELb1ELb1ELb1ELb1ELb1ELb0EEENS1_21CollectiveEpilogueFwdINS6_IJS8_SA_S9_EEENS6_IJNS7_ILi1EEESI_SI_EEESC_SE_Li256ELb1ELb1ELb0ELb0EEENS1_19SingleTileSchedulerILb1ELb0ELb1ELi128EEEEEEEEEvNT_6ParamsE,"",@"SHT_CUDA_INFO"
	.sectionflags	@""
	.align	4


	//----- nvinfo : EIATTR_CUDA_API_VERSION
	.align		4
        /*0000*/ 	.byte	0x04, 0x37
        /*0002*/ 	.short	(.L_574 - .L_573)
.L_573:
        /*0004*/ 	.word	0x00000082


	//----- nvinfo : EIATTR_SW2861232_WAR
	.align		4
.L_574:
        /*0008*/ 	.byte	0x01, 0x35
	.zero		2


	//----- nvinfo : EIATTR_PARAM_CBANK
	.align		4
        /*000c*/ 	.byte	0x04, 0x0a
        /*000e*/ 	.short	(.L_576 - .L_575)
	.align		4
.L_575:
        /*0010*/ 	.word	index@(.nv.constant0._ZN7cutlass13device_kernelIN5flash19enable_sm80_to_sm89INS1_16FlashAttnFwdSm80INS1_25CollectiveMainloopFwdSm80ILi8ELi1ELb0EN4cute5tupleIJNS5_1CILi128EEENS7_ILi48EEENS7_ILi256EEEEEELi256ENS_6half_tEfNS_4arch4Sm80ELb1ELb0ELb1ELb1ELb1ELb1ELb1ELb0EEENS1_21CollectiveEpilogueFwdINS6_IJS8_SA_S9_EEENS6_IJNS7_ILi1EEESI_SI_EEESC_SE_Li256ELb1ELb1ELb0ELb0EEENS1_19SingleTileSchedulerILb1ELb0ELb1ELi128EEEEEEEEEvNT_6ParamsE)
        /*0014*/ 	.short	0x0160
        /*0016*/ 	.short	0x0418


	//----- nvinfo : EIATTR_CBANK_PARAM_SIZE
	.align		4
.L_576:
        /*0018*/ 	.byte	0x03, 0x19
        /*001a*/ 	.short	0x0418


	//----- nvinfo : EIATTR_KPARAM_INFO
	.align		4
        /*001c*/ 	.byte	0x04, 0x17
        /*001e*/ 	.short	(.L_578 - .L_577)
.L_577:
        /*0020*/ 	.word	0x00000000
        /*0024*/ 	.short	0x0000
        /*0026*/ 	.short	0x0000
        /*0028*/ 	.byte	0x00, 0xf0, 0x61, 0x10


	//----- nvinfo : EIATTR_MAXREG_COUNT
	.align		4
.L_578:
        /*002c*/ 	.byte	0x03, 0x1b
        /*002e*/ 	.short	0x00ff


	//----- nvinfo : EIATTR_NUM_BARRIERS
	.align		4
        /*0030*/ 	.byte	0x02, 0x4c
        /*0032*/ 	.byte	0x02
	.zero		1


	//----- nvinfo : EIATTR_MERCURY_ISA_VERSION
	.align		4
        /*0034*/ 	.byte	0x03, 0x5f
        /*0036*/ 	.short	0x0000


	//----- nvinfo : EIATTR_COOP_GROUP_MASK_REGIDS
	.align		4
        /*0038*/ 	.byte	0x04, 0x29
        /*003a*/ 	.short	(.L_580 - .L_579)


	//   ....[0]....
.L_579:
        /*003c*/ 	.word	0xffffffff


	//   ....[1]....
        /*0040*/ 	.word	0xffffffff


	//   ....[2]....
        /*0044*/ 	.word	0xffffffff


	//   ....[3]....
        /*0048*/ 	.word	0xffffffff


	//   ....[4]....
        /*004c*/ 	.word	0xffffffff


	//   ....[5]....
        /*0050*/ 	.word	0xffffffff


	//   ....[6]....
        /*0054*/ 	.word	0xffffffff


	//   ....[7]....
        /*0058*/ 	.word	0xffffffff


	//   ....[8]....
        /*005c*/ 	.word	0xffffffff


	//   ....[9]....
        /*0060*/ 	.word	0xffffffff


	//   ....[10]....
        /*0064*/ 	.word	0xffffffff


	//   ....[11]....
        /*0068*/ 	.word	0xffffffff


	//   ....[12]....
        /*006c*/ 	.word	0xffffffff


	//   ....[13]....
        /*0070*/ 	.word	0xffffffff


	//   ....[14]....
        /*0074*/ 	.word	0xffffffff


	//   ....[15]....
        /*0078*/ 	.word	0xffffffff


	//   ....[16]....
        /*007c*/ 	.word	0xffffffff


	//   ....[17]....
        /*0080*/ 	.word	0xffffffff


	//   ....[18]....
        /*0084*/ 	.word	0xffffffff


	//   ....[19]....
        /*0088*/ 	.word	0xffffffff


	//   ....[20]....
        /*008c*/ 	.word	0xffffffff


	//   ....[21]....
        /*0090*/ 	.word	0xffffffff


	//   ....[22]....
        /*0094*/ 	.word	0xffffffff


	//   ....[23]....
        /*0098*/ 	.word	0xffffffff


	//   ....[24]....
        /*009c*/ 	.word	0xffffffff


	//   ....[25]....
        /*00a0*/ 	.word	0xffffffff


	//   ....[26]....
        /*00a4*/ 	.word	0xffffffff


	//   ....[27]....
        /*00a8*/ 	.word	0xffffffff


	//   ....[28]....
        /*00ac*/ 	.word	0xffffffff


	//   ....[29]....
        /*00b0*/ 	.word	0xffffffff


	//   ....[30]....
        /*00b4*/ 	.word	0xffffffff


	//   ....[31]....
        /*00b8*/ 	.word	0xffffffff


	//   ....[32]....
        /*00bc*/ 	.word	0xffffffff


	//   ....[33]....
        /*00c0*/ 	.word	0xffffffff


	//   ....[34]....
        /*00c4*/ 	.word	0xffffffff


	//   ....[35]....
        /*00c8*/ 	.word	0xffffffff


	//   ....[36]....
        /*00cc*/ 	.word	0xffffffff


	//   ....[37]....
        /*00d0*/ 	.word	0xffffffff


	//   ....[38]....
        /*00d4*/ 	.word	0xffffffff


	//   ....[39]....
        /*00d8*/ 	.word	0xffffffff


	//   ....[40]....
        /*00dc*/ 	.word	0xffffffff


	//   ....[41]....
        /*00e0*/ 	.word	0xffffffff


	//   ....[42]....
        /*00e4*/ 	.word	0xffffffff


	//   ....[43]....
        /*00e8*/ 	.word	0xffffffff


	//   ....[44]....
        /*00ec*/ 	.word	0xffffffff


	//   ....[45]....
        /*00f0*/ 	.word	0xffffffff


	//   ....[46]....
        /*00f4*/ 	.word	0xffffffff


	//   ....[47]....
        /*00f8*/ 	.word	0xffffffff


	//   ....[48]....
        /*00fc*/ 	.word	0xffffffff


	//   ....[49]....
        /*0100*/ 	.word	0xffffffff


	//   ....[50]....
        /*0104*/ 	.word	0xffffffff


	//   ....[51]....
        /*0108*/ 	.word	0xffffffff


	//   ....[52]....
        /*010c*/ 	.word	0xffffffff


	//   ....[53]....
        /*0110*/ 	.word	0xffffffff


	//   ....[54]....
        /*0114*/ 	.word	0xffffffff


	//   ....[55]....
        /*0118*/ 	.word	0xffffffff


	//   ....[56]....
        /*011c*/ 	.word	0xffffffff


	//   ....[57]....
        /*0120*/ 	.word	0xffffffff


	//   ....[58]....
        /*0124*/ 	.word	0xffffffff


	//   ....[59]....
        /*0128*/ 	.word	0xffffffff


	//   ....[60]....
        /*012c*/ 	.word	0xffffffff


	//   ....[61]....
        /*0130*/ 	.word	0xffffffff


	//   ....[62]....
        /*0134*/ 	.word	0xffffffff


	//   ....[63]....
        /*0138*/ 	.word	0xffffffff


	//   ....[64]....
        /*013c*/ 	.word	0xffffffff


	//   ....[65]....
        /*0140*/ 	.word	0xffffffff


	//   ....[66]....
        /*0144*/ 	.word	0xffffffff


	//   ....[67]....
        /*0148*/ 	.word	0xffffffff


	//   ....[68]....
        /*014c*/ 	.word	0xffffffff


	//   ....[69]....
        /*0150*/ 	.word	0xffffffff


	//   ....[70]....
        /*0154*/ 	.word	0xffffffff


	//   ....[71]....
        /*0158*/ 	.word	0xffffffff


	//   ....[72]....
        /*015c*/ 	.word	0xffffffff


	//   ....[73]....
        /*0160*/ 	.word	0xffffffff


	//   ....[74]....
        /*0164*/ 	.word	0xffffffff


	//   ....[75]....
        /*0168*/ 	.word	0xffffffff


	//   ....[76]....
        /*016c*/ 	.word	0xffffffff


	//   ....[77]....
        /*0170*/ 	.word	0xffffffff


	//   ....[78]....
        /*0174*/ 	.word	0xffffffff


	//   ....[79]....
        /*0178*/ 	.word	0xffffffff


	//   ....[80]....
        /*017c*/ 	.word	0xffffffff


	//   ....[81]....
        /*0180*/ 	.word	0xffffffff


	//   ....[82]....
        /*0184*/ 	.word	0xffffffff


	//   ....[83]....
        /*0188*/ 	.word	0xffffffff


	//   ....[84]....
        /*018c*/ 	.word	0xffffffff


	//   ....[85]....
        /*0190*/ 	.word	0xffffffff


	//   ....[86]....
        /*0194*/ 	.word	0xffffffff


	//   ....[87]....
        /*0198*/ 	.word	0xffffffff


	//   ....[88]....
        /*019c*/ 	.word	0xffffffff


	//   ....[89]....
        /*01a0*/ 	.word	0xffffffff


	//   ....[90]....
        /*01a4*/ 	.word	0xffffffff


	//   ....[91]....
        /*01a8*/ 	.word	0xffffffff


	//   ....[92]....
        /*01ac*/ 	.word	0xffffffff


	//   ....[93]....
        /*01b0*/ 	.word	0xffffffff


	//   ....[94]....
        /*01b4*/ 	.word	0xffffffff


	//   ....[95]....
        /*01b8*/ 	.word	0xffffffff


	//   ....[96]....
        /*01bc*/ 	.word	0xffffffff


	//   ....[97]....
        /*01c0*/ 	.word	0xffffffff


	//   ....[98]....
        /*01c4*/ 	.word	0xffffffff


	//   ....[99]....
        /*01c8*/ 	.word	0xffffffff


	//   ....[100]....
        /*01cc*/ 	.word	0xffffffff


	//   ....[101]....
        /*01d0*/ 	.word	0xffffffff


	//   ....[102]....
        /*01d4*/ 	.word	0xffffffff


	//   ....[103]....
        /*01d8*/ 	.word	0xffffffff


	//   ....[104]....
        /*01dc*/ 	.word	0xffffffff


	//   ....[105]....
        /*01e0*/ 	.word	0xffffffff


	//   ....[106]....
        /*01e4*/ 	.word	0xffffffff


	//   ....[107]....
        /*01e8*/ 	.word	0xffffffff


	//   ....[108]....
        /*01ec*/ 	.word	0xffffffff


	//   ....[109]....
        /*01f0*/ 	.word	0xffffffff


	//   ....[110]....
        /*01f4*/ 	.word	0xffffffff


	//   ....[111]....
        /*01f8*/ 	.word	0xffffffff


	//   ....[112]....
        /*01fc*/ 	.word	0xffffffff


	//   ....[113]....
        /*0200*/ 	.word	0xffffffff


	//   ....[114]....
        /*0204*/ 	.word	0xffffffff


	//   ....[115]....
        /*0208*/ 	.word	0xffffffff


	//   ....[116]....
        /*020c*/ 	.word	0xffffffff


	//   ....[117]....
        /*0210*/ 	.word	0xffffffff


	//   ....[118]....
        /*0214*/ 	.word	0xffffffff


	//   ....[119]....
        /*0218*/ 	.word	0xffffffff


	//   ....[120]....
        /*021c*/ 	.word	0xffffffff


	//   ....[121]....
        /*0220*/ 	.word	0xffffffff


	//   ....[122]....
        /*0224*/ 	.word	0xffffffff


	//   ....[123]....
        /*0228*/ 	.word	0xffffffff


	//   ....[124]....
        /*022c*/ 	.word	0xffffffff


	//   ....[125]....
        /*0230*/ 	.word	0xffffffff


	//   ....[126]....
        /*0234*/ 	.word	0xffffffff


	//   ....[127]....
        /*0238*/ 	.word	0xffffffff


	//   ....[128]....
        /*023c*/ 	.word	0xffffffff


	//   ....[129]....
        /*0240*/ 	.word	0xffffffff


	//   ....[130]....
        /*0244*/ 	.word	0xffffffff


	//----- nvinfo : EIATTR_COOP_GROUP_INSTR_OFFSETS
	.align		4
.L_580:
        /*0248*/ 	.byte	0x04, 0x28
        /*024a*/ 	.short	(.L_582 - .L_581)


	//   ....[0]....
.L_581:
        /*024c*/ 	.word	0x00000090


	//   ....[1]....
        /*0250*/ 	.word	0x000026c0


	//   ....[2]....
        /*0254*/ 	.word	0x00002730


	//   ....[3]....
        /*0258*/ 	.word	0x00003720


	//   ....[4]....
        /*025c*/ 	.word	0x00003730


	//   ....[5]....
        /*0260*/ 	.word	0x00004c60


	//   ....[6]....
        /*0264*/ 	.word	0x00004cd0


	//   ....[7]....
        /*0268*/ 	.word	0x00005d70


	//   ....[8]....
        /*026c*/ 	.word	0x00005d80


	//   ....[9]....
        /*0270*/ 	.word	0x00006d20


	//   ....[10]....
        /*0274*/ 	.word	0x00006d50


	//   ....[11]....
        /*0278*/ 	.word	0x00006f20


	//   ....[12]....
        /*027c*/ 	.word	0x00006f40


	//   ....[13]....
        /*0280*/ 	.word	0x00007370


	//   ....[14]....
        /*0284*/ 	.word	0x00007390


	//   ....[15]....
        /*0288*/ 	.word	0x000075c0


	//   ....[16]....
        /*028c*/ 	.word	0x000075e0


	//   ....[17]....
        /*0290*/ 	.word	0x00008500


	//   ....[18]....
        /*0294*/ 	.word	0x00008520


	//   ....[19]....
        /*0298*/ 	.word	0x00008710


	//   ....[20]....
        /*029c*/ 	.word	0x00008740


	//   ....[21]....
        /*02a0*/ 	.word	0x000088c0


	//   ....[22]....
        /*02a4*/ 	.word	0x000088f0


	//   ....[23]....
        /*02a8*/ 	.word	0x00008a70


	//   ....[24]....
        /*02ac*/ 	.word	0x00008ab0


	//   ....[25]....
        /*02b0*/ 	.word	0x00008fc0


	//   ....[26]....
        /*02b4*/ 	.word	0x00008fe0


	//   ....[27]....
        /*02b8*/ 	.word	0x00009130


	//   ....[28]....
        /*02bc*/ 	.word	0x00009140


	//   ....[29]....
        /*02c0*/ 	.word	0x00009540


	//   ....[30]....
        /*02c4*/ 	.word	0x000095b0


	//   ....[31]....
        /*02c8*/ 	.word	0x000095d0


	//   ....[32]....
        /*02cc*/ 	.word	0x00009600


	//   ....[33]....
        /*02d0*/ 	.word	0x000098f0


	//   ....[34]....
        /*02d4*/ 	.word	0x00009990


	//   ....[35]....
        /*02d8*/ 	.word	0x00009a10


	//   ....[36]....
        /*02dc*/ 	.word	0x00009a80


	//   ....[37]....
        /*02e0*/ 	.word	0x00009ec0


	//   ....[38]....
        /*02e4*/ 	.word	0x00009f10


	//   ....[39]....
        /*02e8*/ 	.word	0x00009f50


	//   ....[40]....
        /*02ec*/ 	.word	0x00009f90


	//   ....[41]....
        /*02f0*/ 	.word	0x0000a2e0


	//   ....[42]....
        /*02f4*/ 	.word	0x0000a380


	//   ....[43]....
        /*02f8*/ 	.word	0x0000a400


	//   ....[44]....
        /*02fc*/ 	.word	0x0000a470


	//   ....[45]....
        /*0300*/ 	.word	0x0000da40


	//   ....[46]....
        /*0304*/ 	.word	0x0000daa0


	//   ....[47]....
        /*0308*/ 	.word	0x0000dae0


	//   ....[48]....
        /*030c*/ 	.word	0x0000db00


	//   ....[49]....
        /*0310*/ 	.word	0x0000dcc0


	//   ....[50]....
        /*0314*/ 	.word	0x0000dd60


	//   ....[51]....
        /*0318*/ 	.word	0x0000ddb0


	//   ....[52]....
        /*031c*/ 	.word	0x0000de30


	//   ....[53]....
        /*0320*/ 	.word	0x0000e080


	//   ....[54]....
        /*0324*/ 	.word	0x0000e120


	//   ....[55]....
        /*0328*/ 	.word	0x0000e1a0


	//   ....[56]....
        /*032c*/ 	.word	0x0000e210


	//   ....[57]....
        /*0330*/ 	.word	0x0000e450


	//   ....[58]....
        /*0334*/ 	.word	0x0000e4a0


	//   ....[59]....
        /*0338*/ 	.word	0x0000e4f0


	//   ....[60]....
        /*033c*/ 	.word	0x0000e560


	//   ....[61]....
        /*0340*/ 	.word	0x00012280


	//   ....[62]....
        /*0344*/ 	.word	0x000122b0


	//   ....[63]....
        /*0348*/ 	.word	0x00012650


	//   ....[64]....
        /*034c*/ 	.word	0x00012660


	//   ....[65]....
        /*0350*/ 	.word	0x00013570


	//   ....[66]....
        /*0354*/ 	.word	0x00013590


	//   ....[67]....
        /*0358*/ 	.word	0x000136b0


	//   ....[68]....
        /*035c*/ 	.word	0x000136d0


	//   ....[69]....
        /*0360*/ 	.word	0x00013b50


	//   ....[70]....
        /*0364*/ 	.word	0x00013d30


	//   ....[71]....
        /*0368*/ 	.word	0x000142b0


	//   ....[72]....
        /*036c*/ 	.word	0x000142f0


	//   ....[73]....
        /*0370*/ 	.word	0x00014340


	//   ....[74]....
        /*0374*/ 	.word	0x00014430


	//   ....[75]....
        /*0378*/ 	.word	0x00015310


	//   ....[76]....
        /*037c*/ 	.word	0x00015330


	//   ....[77]....
        /*0380*/ 	.word	0x00015440


	//   ....[78]....
        /*0384*/ 	.word	0x00015450


	//   ....[79]....
        /*0388*/ 	.word	0x00016420


	//   ....[80]....
        /*038c*/ 	.word	0x00016440


	//   ....[81]....
        /*0390*/ 	.word	0x00016460


	//   ....[82]....
        /*0394*/ 	.word	0x00016470


	//   ....[83]....
        /*0398*/ 	.word	0x00016700


	//   ....[84]....
        /*039c*/ 	.word	0x00016720


	//   ....[85]....
        /*03a0*/ 	.word	0x00016a80


	//   ....[86]....
        /*03a4*/ 	.word	0x00016b80


	//   ....[87]....
        /*03a8*/ 	.word	0x00016c10


	//   ....[88]....
        /*03ac*/ 	.word	0x00016d50


	//   ....[89]....
        /*03b0*/ 	.word	0x000185b0


	//   ....[90]....
        /*03b4*/ 	.word	0x000185d0


	//   ....[91]....
        /*03b8*/ 	.word	0x00018760


	//   ....[92]....
        /*03bc*/ 	.word	0x00018770


	//   ....[93]....
        /*03c0*/ 	.word	0x00019750


	//   ....[94]....
        /*03c4*/ 	.word	0x00019760


	//   ....[95]....
        /*03c8*/ 	.word	0x00019770


	//   ....[96]....
        /*03cc*/ 	.word	0x00019780


	//   ....[97]....
        /*03d0*/ 	.word	0x00019b20


	//   ....[98]....
        /*03d4*/ 	.word	0x00019b40


	//   ....[99]....
        /*03d8*/ 	.word	0x00019b80


	//   ....[100]....
        /*03dc*/ 	.word	0x00019b90


	//   ....[101]....
        /*03e0*/ 	.word	0x0001b270


	//   ....[102]....
        /*03e4*/ 	.word	0x0001b2a0


	//   ....[103]....
        /*03e8*/ 	.word	0x0001b2e0


	//   ....[104]....
        /*03ec*/ 	.word	0x0001b2f0


	//   ....[105]....
        /*03f0*/ 	.word	0x0001cd80


	//   ....[106]....
        /*03f4*/ 	.word	0x0001cdc0


	//   ....[107]....
        /*03f8*/ 	.word	0x0001cdf0


	//   ....[108]....
        /*03fc*/ 	.word	0x0001ce20


	//   ....[109]....
        /*0400*/ 	.word	0x0001d040


	//   ....[110]....
        /*0404*/ 	.word	0x0001d050


	//   ....[111]....
        /*0408*/ 	.word	0x0001d250


	//   ....[112]....
        /*040c*/ 	.word	0x0001d280


	//   ....[113]....
        /*0410*/ 	.word	0x0001d440


	//   ....[114]....
        /*0414*/ 	.word	0x0001d470


	//   ....[115]....
        /*0418*/ 	.word	0x0001d630


	//   ....[116]....
        /*041c*/ 	.word	0x0001d650


	//   ....[117]....
        /*0420*/ 	.word	0x0001e000


	//   ....[118]....
        /*0424*/ 	.word	0x0001e020


	//   ....[119]....
        /*0428*/ 	.word	0x0001e1b0


	//   ....[120]....
        /*042c*/ 	.word	0x0001e1e0


	//   ....[121]....
        /*0430*/ 	.word	0x0001e370


	//   ....[122]....
        /*0434*/ 	.word	0x0001e3a0


	//   ....[123]....
        /*0438*/ 	.word	0x0001e530


	//   ....[124]....
        /*043c*/ 	.word	0x0001e550


	//   ....[125]....
        /*0440*/ 	.word	0x0001e710


	//   ....[126]....
        /*0444*/ 	.word	0x0001e770


	//   ....[127]....
        /*0448*/ 	.word	0x0001e7c0


	//   ....[128]....
        /*044c*/ 	.word	0x0001e820


	//   ....[129]....
        /*0450*/ 	.word	0x0001e870


	//   ....[130]....
        /*0454*/ 	.word	0x0001e8d0


	//----- nvinfo : EIATTR_EXIT_INSTR_OFFSETS
	.align		4
.L_582:
        /*0458*/ 	.byte	0x04, 0x1c
        /*045a*/ 	.short	(.L_584 - .L_583)


	//   ....[0]....
.L_583:
        /*045c*/ 	.word	0x00000440


	//   ....[1]....
        /*0460*/ 	.word	0x0001d660


	//   ....[2]....
        /*0464*/ 	.word	0x0001d7a0


	//   ....[3]....
        /*0468*/ 	.word	0x0001d800


	//   ....[4]....
        /*046c*/ 	.word	0x0001e560


	//   ....[5]....
        /*0470*/ 	.word	0x0001e670


	//   ....[6]....
        /*0474*/ 	.word	0x0001e6d0


	//----- nvinfo : EIATTR_CTAIDZ_USED
	.align		4
.L_584:
        /*0478*/ 	.byte	0x01, 0x04
	.zero		2


	//----- nvinfo : EIATTR_MAX_THREADS
	.align		4
        /*047c*/ 	.byte	0x04, 0x05
        /*047e*/ 	.short	(.L_586 - .L_585)
.L_585:
        /*0480*/ 	.word	0x00000100
        /*0484*/ 	.word	0x00000001
        /*0488*/ 	.word	0x00000001


	//----- nvinfo : EIATTR_CRS_STACK_SIZE
	.align		4
.L_586:
        /*048c*/ 	.byte	0x04, 0x1e
        /*048e*/ 	.short	(.L_588 - .L_587)
.L_587:
        /*0490*/ 	.word	0x00000000
.L_588:


//--------------------- .nv.info._ZN7cutlass13device_kernelIN5flash19enable_sm80_to_sm89INS1_16FlashAttnFwdSm80INS1_25CollectiveMainloopFwdSm80ILi8ELi1ELb1EN4cute5tupleIJNS5_1CILi128EEENS7_ILi64EEENS7_ILi256EEEEEELi256ENS_6half_tEfNS_4arch4Sm80ELb0ELb0ELb0ELb0ELb1ELb0ELb1ELb0EEENS1_21CollectiveEpilogueFwdINS6_IJS8_SA_S9_EEENS6_IJNS7_ILi1EEESI_SI_EEESC_SE_Li256ELb0ELb1ELb0ELb0EEENS1_19SingleTileSchedulerILb0ELb0ELb1ELi128EEEEEEEEEvNT_6ParamsE --------------------------
	.section	.nv.info._ZN7cutlass13device_kernelIN5flash19enable_sm80_to_sm89INS1_16FlashAttnFwdSm80INS1_25CollectiveMainloopFwdSm80ILi8ELi1ELb1EN4cute5tupleIJNS5_1CILi128EEENS7_ILi64EEENS7_ILi256EEEEEELi256ENS_6half_tEfNS_4arch4Sm80ELb0ELb0ELb0ELb0ELb1ELb0ELb1ELb0EEENS1_21CollectiveEpilogueFwdINS6_IJS8_SA_S9_EEENS6_IJNS7_ILi1EEESI_SI_EEESC_SE_Li256ELb0ELb1ELb0ELb0EEENS1_19SingleTileSchedulerILb0ELb0ELb1ELi128EEEEEEEEEvNT_6ParamsE,"",@"SHT_CUDA_INFO"
	.sectionflags	@""
	.align	4


	//----- nvinfo : EIATTR_CUDA_API_VERSION
	.align		4
        /*0000*/ 	.byte	0x04, 0x37
        /*0002*/ 	.short	(.L_590 - .L_589)
.L_589:
        /*0004*/ 	.word	0x00000082


	//----- nvinfo : EIATTR_SW2861232_WAR
	.align		4
.L_590:
        /*0008*/ 	.byte	0x01, 0x35
	.zero		2


	//----- nvinfo : EIATTR_PARAM_CBANK
	.align		4
        /*000c*/ 	.byte	0x04, 0x0a
        /*000e*/ 	.short	(.L_592 - .L_591)
	.align		4
.L_591:
        /*0010*/ 	.word	index@(.nv.constant0._ZN7cutlass13device_kernelIN5flash19enable_sm80_to_sm89INS1_16FlashAttnFwdSm80INS1_25CollectiveMainloopFwdSm80ILi8ELi1ELb1EN4cute5tupleIJNS5_1CILi128EEENS7_ILi64EEENS7_ILi256EEEEEELi256ENS_6half_tEfNS_4arch4Sm80ELb0ELb0ELb0ELb0ELb1ELb0ELb1ELb0EEENS1_21CollectiveEpilogueFwdINS6_IJS8_SA_S9_EEENS6_IJNS7_ILi1EEESI_SI_EEESC_SE_Li256ELb0ELb1ELb0ELb0EEENS1_19SingleTileSchedulerILb0ELb0ELb1ELi128EEEEEEEEEvNT_6ParamsE)
        /*0014*/ 	.short	0x0160
        /*0016*/ 	.short	0x0418


	//----- nvinfo : EIATTR_CBANK_PARAM_SIZE
	.align		4
.L_592:
        /*0018*/ 	.byte	0x03, 0x19
        /*001a*/ 	.short	0x0418


	//----- nvinfo : EIATTR_KPARAM_INFO
	.align		4
        /*001c*/ 	.byte	0x04, 0x17
        /*001e*/ 	.short	(.L_594 - .L_593)
.L_593:
        /*0020*/ 	.word	0x00000000
        /*0024*/ 	.short	0x0000
        /*0026*/ 	.short	0x0000
        /*0028*/ 	.byte	0x00, 0xf0, 0x61, 0x10


	//----- nvinfo : EIATTR_MAXREG_COUNT
	.align		4
.L_594:
        /*002c*/ 	.byte	0x03, 0x1b
        /*002e*/ 	.short	0x00ff


	//----- nvinfo : EIATTR_NUM_BARRIERS
	.align		4
        /*0030*/ 	.byte	0x02, 0x4c
        /*0032*/ 	.byte	0x02
	.zero		1


	//----- nvinfo : EIATTR_ANNOTATIONS
	.align		4
        /*0034*/ 	.byte	0x04, 0x55
        /*0036*/ 	.short	(.L_596 - .L_595)


	//   ....[0]....
.L_595:
        /* <DEDUP_REMOVED lines=52> */


	//----- nvinfo : EIATTR_MERCURY_ISA_VERSION
	.align		4
.L_596:
        /*0360*/ 	.byte	0x03, 0x5f
        /*0362*/ 	.short	0x0000


	//----- nvinfo : EIATTR_COOP_GROUP_MASK_REGIDS
	.align		4
        /*0364*/ 	.byte	0x04, 0x29
        /*0366*/ 	.short	(.L_598 - .L_597)


	//   ....[0]....
.L_597:
        /*0368*/ 	.word	0xffffffff


	//   ....[1]....
        /*036c*/ 	.word	0xffffffff


	//   ....[2]....
        /*0370*/ 	.word	0xffffffff


	//   ....[3]....
        /*0374*/ 	.word	0xffffffff


	//   ....[4]....
        /*0378*/ 	.word	0xffffffff


	//   ....[5]....
        /*037c*/ 	.word	0xffffffff


	//   ....[6]....
        /*0380*/ 	.word	0xffffffff


	//   ....[7]....
        /*0384*/ 	.word	0xffffffff


	//   ....[8]....
        /*0388*/ 	.word	0xffffffff


	//   ....[9]....
        /*038c*/ 	.word	0xffffffff


	//   ....[10]....
        /*0390*/ 	.word	0xffffffff


	//   ....[11]....
        /*0394*/ 	.word	0xffffffff


	//   ....[12]....
        /*0398*/ 	.word	0xffffffff


	//   ....[13]....
        /*039c*/ 	.word	0xffffffff


	//   ....[14]....
        /*03a0*/ 	.word	0xffffffff


	//   ....[15]....
        /*03a4*/ 	.word	0xffffffff


	//   ....[16]....
        /*03a8*/ 	.word	0xffffffff


	//   ....[17]....
        /*03ac*/ 	.word	0xffffffff


	//   ....[18]....
        /*03b0*/ 	.word	0xffffffff


	//   ....[19]....
        /*03b4*/ 	.word	0xffffffff


	//   ....[20]....
        /*03b8*/ 	.word	0xffffffff


	//   ....[21]....
        /*03bc*/ 	.word	0xffffffff


	//   ....[22]....
        /*03c0*/ 	.word	0xffffffff


	//   ....[23]....
        /*03c4*/ 	.word	0xffffffff


	//   ....[24]....
        /*03c8*/ 	.word	0xffffffff


	//   ....[25]....
        /*03cc*/ 	.word	0xffffffff


	//   ....[26]....
        /*03d0*/ 	.word	0xffffffff


	//   ....[27]....
        /*03d4*/ 	.word	0xffffffff


	//   ....[28]....
        /*03d8*/ 	.word	0xffffffff


	//   ....[29]....
        /*03dc*/ 	.word	0xffffffff


	//   ....[30]....
        /*03e0*/ 	.word	0xffffffff


	//   ....[31]....
        /*03e4*/ 	.word	0xffffffff


	//   ....[32]....
        /*03e8*/ 	.word	0xffffffff


	//   ....[33]....
        /*03ec*/ 	.word	0xffffffff


	//   ....[34]....
        /*03f0*/ 	.word	0xffffffff


	//   ....[35]....
        /*03f4*/ 	.word	0xffffffff


	//   ....[36]....
        /*03f8*/ 	.word	0xffffffff


	//   ....[37]....
        /*03fc*/ 	.word	0xffffffff


	//   ....[38]....
        /*0400*/ 	.word	0xffffffff


	//   ....[39]....
        /*0404*/ 	.word	0xffffffff


	//   ....[40]....
        /*0408*/ 	.word	0xffffffff


	//   ....[41]....
        /*040c*/ 	.word	0xffffffff


	//   ....[42]....
        /*0410*/ 	.word	0xffffffff


	//   ....[43]....
        /*0414*/ 	.word	0xffffffff


	//   ....[44]....
        /*0418*/ 	.word	0xffffffff


	//   ....[45]....
        /*041c*/ 	.word	0xffffffff


	//   ....[46]....
        /*0420*/ 	.word	0xffffffff


	//   ....[47]....
        /*0424*/ 	.word	0xffffffff


	//   ....[48]....
        /*0428*/ 	.word	0xffffffff


	//   ....[49]....
        /*042c*/ 	.word	0xffffffff


	//   ....[50]....
        /*0430*/ 	.word	0xffffffff


	//   ....[51]....
        /*0434*/ 	.word	0xffffffff


	//----- nvinfo : EIATTR_COOP_GROUP_INSTR_OFFSETS
	.align		4
.L_598:
        /*0438*/ 	.byte	0x04, 0x28
        /*043a*/ 	.short	(.L_600 - .L_599)


	//   ....[0]....
.L_599:
        /*043c*/ 	.word	0x00000740


	//   ....[1]....
        /*0440*/ 	.word	0x00000770


	//   ....[2]....
        /*0444*/ 	.word	0x000009a0


	//   ....[3]....
        /*0448*/ 	.word	0x000009b0


	//   ....[4]....
        /*044c*/ 	.word	0x00000b10


	//   ....[5]....
        /*0450*/ 	.word	0x00000b30


	//   ....[6]....
        /*0454*/ 	.word	0x00000db0


	//   ....[7]....
        /*0458*/ 	.word	0x00000de0


	//   ....[8]....
        /*045c*/ 	.word	0x00000fb0


	//   ....[9]....
        /*0460*/ 	.word	0x00000fd0


	//   ....[10]....
        /*0464*/ 	.word	0x00001130


	//   ....[11]....
        /*0468*/ 	.word	0x00001150


	//   ....[12]....
        /*046c*/ 	.word	0x00001940


	//   ....[13]....
        /*0470*/ 	.word	0x00001960


	//   ....[14]....
        /*0474*/ 	.word	0x00001980


	//   ....[15]....
        /*0478*/ 	.word	0x00001990


	//   ....[16]....
        /*047c*/ 	.word	0x00002c60


	//   ....[17]....
        /*0480*/ 	.word	0x00002c80


	//   ....[18]....
        /*0484*/ 	.word	0x00002e00


	//   ....[19]....
        /*0488*/ 	.word	0x00002e20


	//   ....[20]....
        /*048c*/ 	.word	0x00003540


	//   ....[21]....
        /*0490*/ 	.word	0x000035e0


	//   ....[22]....
        /*0494*/ 	.word	0x000035f0


	//   ....[23]....
        /*0498*/ 	.word	0x00003640


	//   ....[24]....
        /*049c*/ 	.word	0x00005800


	//   ....[25]....
        /*04a0*/ 	.word	0x00005810


	//   ....[26]....
        /*04a4*/ 	.word	0x000058c0


	//   ....[27]....
        /*04a8*/ 	.word	0x000058f0


	//   ....[28]....
        /*04ac*/ 	.word	0x00005c40


	//   ....[29]....
        /*04b0*/ 	.word	0x00005c50


	//   ....[30]....
        /*04b4*/ 	.word	0x00005d10


	//   ....[31]....
        /*04b8*/ 	.word	0x00005d30


	//   ....[32]....
        /*04bc*/ 	.word	0x00006cd0


	//   ....[33]....
        /*04c0*/ 	.word	0x00006cf0


	//   ....[34]....
        /*04c4*/ 	.word	0x00007370


	//   ....[35]....
        /*04c8*/ 	.word	0x00007390


	//   ....[36]....
        /*04cc*/ 	.word	0x00008ce0


	//   ....[37]....
        /*04d0*/ 	.word	0x00008cf0


	//   ....[38]....
        /*04d4*/ 	.word	0x00008d30


	//   ....[39]....
        /*04d8*/ 	.word	0x00008d50


	//   ....[40]....
        /*04dc*/ 	.word	0x0000a4d0


	//   ....[41]....
        /*04e0*/ 	.word	0x0000a4e0


	//   ....[42]....
        /*04e4*/ 	.word	0x0000a500


	//   ....[43]....
        /*04e8*/ 	.word	0x0000a510


	//   ....[44]....
        /*04ec*/ 	.word	0x0000a650


	//   ....[45]....
        /*04f0*/ 	.word	0x0000a670


	//   ....[46]....
        /*04f4*/ 	.word	0x0000a870


	//   ....[47]....
        /*04f8*/ 	.word	0x0000a8a0


	//   ....[48]....
        /*04fc*/ 	.word	0x0000aa60


	//   ....[49]....
        /*0500*/ 	.word	0x0000aa90


	//   ....[50]....
        /*0504*/ 	.word	0x0000ac50


	//   ....[51]....
        /*0508*/ 	.word	0x0000ac70


	//----- nvinfo : EIATTR_EXIT_INSTR_OFFSETS
	.align		4
.L_600:
        /*050c*/ 	.byte	0x04, 0x1c
        /*050e*/ 	.short	(.L_602 - .L_601)


	//   ....[0]....
.L_601:
        /*0510*/ 	.word	0x00000040


	//   ....[1]....
        /*0514*/ 	.word	0x0000ac80


	//   ....[2]....
        /*0518*/ 	.word	0x0000adc0


	//   ....[3]....
        /*051c*/ 	.word	0x0000ae20


	//----- nvinfo : EIATTR_CTAIDZ_USED
	.align		4
.L_602:
        /*0520*/ 	.byte	0x01, 0x04
	.zero		2


	//----- nvinfo : EIATTR_MAX_THREADS
	.align		4
        /*0524*/ 	.byte	0x04, 0x05
        /*0526*/ 	.short	(.L_604 - .L_603)
.L_603:
        /*0528*/ 	.word	0x00000100
        /*052c*/ 	.word	0x00000001
        /*0530*/ 	.word	0x00000001


	//----- nvinfo : EIATTR_CRS_STACK_SIZE
	.align		4
.L_604:
        /*0534*/ 	.byte	0x04, 0x1e
        /*0536*/ 	.short	(.L_606 - .L_605)
.L_605:
        /*0538*/ 	.word	0x00000000
.L_606:


//--------------------- .nv.info._ZN7cutlass13device_kernelIN5flash19enable_sm80_to_sm89INS1_16FlashAttnFwdSm80INS1_25CollectiveMainloopFwdSm80ILi8ELi1ELb1EN4cute5tupleIJNS5_1CILi128EEENS7_ILi64EEENS7_ILi256EEEEEELi256ENS_6half_tEfNS_4arch4Sm80ELb0ELb0ELb0ELb1ELb1ELb0ELb1ELb0EEENS1_21CollectiveEpilogueFwdINS6_IJS8_SA_S9_EEENS6_IJNS7_ILi1EEESI_SI_EEESC_SE_Li256ELb1ELb1ELb0ELb0EEENS1_19SingleTileSchedulerILb1ELb0ELb1ELi128EEEEEEEEEvNT_6ParamsE --------------------------
	.section	.nv.info._ZN7cutlass13device_kernelIN5flash19enable_sm80_to_sm89INS1_16FlashAttnFwdSm80INS1_25CollectiveMainloopFwdSm80ILi8ELi1ELb1EN4cute5tupleIJNS5_1CILi128EEENS7_ILi64EEENS7_ILi256EEEEEELi256ENS_6half_tEfNS_4arch4Sm80ELb0ELb0ELb0ELb1ELb1ELb0ELb1ELb0EEENS1_21CollectiveEpilogueFwdINS6_IJS8_SA_S9_EEENS6_IJNS7_ILi1EEESI_SI_EEESC_SE_Li256ELb1ELb1ELb0ELb0EEENS1_19SingleTileSchedulerILb1ELb0ELb1ELi128EEEEEEEEEvNT_6ParamsE,"",@"SHT_CUDA_INFO"
	.sectionflags	@""
	.align	4


	//----- nvinfo : EIATTR_CUDA_API_VERSION
	.align		4
        /*0000*/ 	.byte	0x04, 0x37
        /*0002*/ 	.short	(.L_608 - .L_607)
.L_607:
        /*0004*/ 	.word	0x00000082


	//----- nvinfo : EIATTR_SW2861232_WAR
	.align		4
.L_608:
        /*0008*/ 	.byte	0x01, 0x35
	.zero		2


	//----- nvinfo : EIATTR_PARAM_CBANK
	.align		4
        /*000c*/ 	.byte	0x04, 0x0a
        /*000e*/ 	.short	(.L_610 - .L_609)
	.align		4
.L_609:
        /*0010*/ 	.word	index@(.nv.constant0._ZN7cutlass13device_kernelIN5flash19enable_sm80_to_sm89INS1_16FlashAttnFwdSm80INS1_25CollectiveMainloopFwdSm80ILi8ELi1ELb1EN4cute5tupleIJNS5_1CILi128EEENS7_ILi64EEENS7_ILi256EEEEEELi256ENS_6half_tEfNS_4arch4Sm80ELb0ELb0ELb0ELb1ELb1ELb0ELb1ELb0EEENS1_21CollectiveEpilogueFwdINS6_IJS8_SA_S9_EEENS6_IJNS7_ILi1EEESI_SI_EEESC_SE_Li256ELb1ELb1ELb0ELb0EEENS1_19SingleTileSchedulerILb1ELb0ELb1ELi128EEEEEEEEEvNT_6ParamsE)
        /*0014*/ 	.short	0x0160
        /*0016*/ 	.short	0x0418


	//----- nvinfo : EIATTR_CBANK_PARAM_SIZE
	.align		4
.L_610:
        /*0018*/ 	.byte	0x03, 0x19
        /*001a*/ 	.short	0x0418


	//----- nvinfo : EIATTR_KPARAM_INFO
	.align		4
        /*001c*/ 	.byte	0x04, 0x17
        /*001e*/ 	.short	(.L_612 - .L_611)
.L_611:
        /*0020*/ 	.word	0x00000000
        /*0024*/ 	.short	0x0000
        /*0026*/ 	.short	0x0000
        /*0028*/ 	.byte	0x00, 0xf0, 0x61, 0x10


	//----- nvinfo : EIATTR_MAXREG_COUNT
	.align		4
.L_612:
        /*002c*/ 	.byte	0x03, 0x1b
        /*002e*/ 	.short	0x00ff


	//----- nvinfo : EIATTR_NUM_BARRIERS
	.align		4
        /*0030*/ 	.byte	0x02, 0x4c
        /*0032*/ 	.byte	0x02
	.zero		1


	//----- nvinfo : EIATTR_ANNOTATIONS
	.align		4
        /*0034*/ 	.byte	0x04, 0x55
        /*0036*/ 	.short	(.L_614 - .L_613)


	//   ....[0]....
.L_613:
        /* <DEDUP_REMOVED lines=47> */


	//----- nvinfo : EIATTR_MERCURY_ISA_VERSION
	.align		4
.L_614:
        /*0310*/ 	.byte	0x03, 0x5f
        /*0312*/ 	.short	0x0000


	//----- nvinfo : EIATTR_COOP_GROUP_MASK_REGIDS
	.align		4
        /*0314*/ 	.byte	0x04, 0x29
        /*0316*/ 	.short	(.L_616 - .L_615)


	//   ....[0]....
.L_615:
        /*0318*/ 	.word	0xffffffff


	//   ....[1]....
        /*031c*/ 	.word	0xffffffff


	//   ....[2]....
        /*0320*/ 	.word	0xffffffff


	//   ....[3]....
        /*0324*/ 	.word	0xffffffff


	//   ....[4]....
        /*0328*/ 	.word	0xffffffff


	//   ....[5]....
        /*032c*/ 	.word	0xffffffff


	//   ....[6]....
        /*0330*/ 	.word	0xffffffff


	//   ....[7]....
        /*0334*/ 	.word	0xffffffff


	//   ....[8]....
        /*0338*/ 	.word	0xffffffff


	//   ....[9]....
        /*033c*/ 	.word	0xffffffff


	//   ....[10]....
        /*0340*/ 	.word	0xffffffff


	//   ....[11]....
        /*0344*/ 	.word	0xffffffff


	//   ....[12]....
        /*0348*/ 	.word	0xffffffff


	//   ....[13]....
        /*034c*/ 	.word	0xffffffff


	//   ....[14]....
        /*0350*/ 	.word	0xffffffff


	//   ....[15]....
        /*0354*/ 	.word	0xffffffff


	//   ....[16]....
        /*0358*/ 	.word	0xffffffff


	//   ....[17]....
        /*035c*/ 	.word	0xffffffff


	//   ....[18]....
        /*0360*/ 	.word	0xffffffff


	//   ....[19]....
        /*0364*/ 	.word	0xffffffff


	//   ....[20]....
        /*0368*/ 	.word	0xffffffff


	//   ....[21]....
        /*036c*/ 	.word	0xffffffff


	//   ....[22]....
        /*0370*/ 	.word	0xffffffff


	//   ....[23]....
        /*0374*/ 	.word	0xffffffff


	//   ....[24]....
        /*0378*/ 	.word	0xffffffff


	//   ....[25]....
        /*037c*/ 	.word	0xffffffff


	//   ....[26]....
        /*0380*/ 	.word	0xffffffff


	//   ....[27]....
        /*0384*/ 	.word	0xffffffff


	//   ....[28]....
        /*0388*/ 	.word	0xffffffff


	//   ....[29]....
        /*038c*/ 	.word	0xffffffff


	//   ....[30]....
        /*0390*/ 	.word	0xffffffff


	//   ....[31]....
        /*0394*/ 	.word	0xffffffff


	//   ....[32]....
        /*0398*/ 	.word	0xffffffff


	//   ....[33]....
        /*039c*/ 	.word	0xffffffff


	//   ....[34]....
        /*03a0*/ 	.word	0xffffffff


	//   ....[35]....
        /*03a4*/ 	.word	0xffffffff


	//   ....[36]....
        /*03a8*/ 	.word	0xffffffff


	//   ....[37]....
        /*03ac*/ 	.word	0xffffffff


	//   ....[38]....
        /*03b0*/ 	.word	0xffffffff


	//   ....[39]....
        /*03b4*/ 	.word	0xffffffff


	//   ....[40]....
        /*03b8*/ 	.word	0xffffffff


	//   ....[41]....
        /*03bc*/ 	.word	0xffffffff


	//   ....[42]....
        /*03c0*/ 	.word	0xffffffff


	//   ....[43]....
        /*03c4*/ 	.word	0xffffffff


	//   ....[44]....
        /*03c8*/ 	.word	0xffffffff


	//   ....[45]....
        /*03cc*/ 	.word	0xffffffff


	//   ....[46]....
        /*03d0*/ 	.word	0xffffffff


	//   ....[47]....
        /*03d4*/ 	.word	0xffffffff


	//   ....[48]....
        /*03d8*/ 	.word	0xffffffff


	//   ....[49]....
        /*03dc*/ 	.word	0xffffffff


	//   ....[50]....
        /*03e0*/ 	.word	0xffffffff


	//   ....[51]....
        /*03e4*/ 	.word	0xffffffff


	//   ....[52]....
        /*03e8*/ 	.word	0xffffffff


	//   ....[53]....
        /*03ec*/ 	.word	0xffffffff


	//   ....[54]....
        /*03f0*/ 	.word	0xffffffff


	//   ....[55]....
        /*03f4*/ 	.word	0xffffffff


	//   ....[56]....
        /*03f8*/ 	.word	0xffffffff


	//   ....[57]....
        /*03fc*/ 	.word	0xffffffff


	//   ....[58]....
        /*0400*/ 	.word	0xffffffff


	//   ....[59]....
        /*0404*/ 	.word	0xffffffff


	//   ....[60]....
        /*0408*/ 	.word	0xffffffff


	//----- nvinfo : EIATTR_COOP_GROUP_INSTR_OFFSETS
	.align		4
.L_616:
        /*040c*/ 	.byte	0x04, 0x28
        /*040e*/ 	.short	(.L_618 - .L_617)


	//   ....[0]....
.L_617:
        /*0410*/ 	.word	0x000000a0


	//   ....[1]....
        /*0414*/ 	.word	0x00001510


	//   ....[2]....
        /*0418*/ 	.word	0x00001540


	//   ....[3]....
        /*041c*/ 	.word	0x00001600


	//   ....[4]....
        /*0420*/ 	.word	0x00001630


	//   ....[5]....
        /*0424*/ 	.word	0x00001770


	//   ....[6]....
        /*0428*/ 	.word	0x00001780


	//   ....[7]....
        /*042c*/ 	.word	0x00001920


	//   ....[8]....
        /*0430*/ 	.word	0x000019e0


	//   ....[9]....
        /*0434*/ 	.word	0x00001b20


	//   ....[10]....
        /*0438*/ 	.word	0x00001b60


	//   ....[11]....
        /*043c*/ 	.word	0x00001ba0


	//   ....[12]....
        /*0440*/ 	.word	0x00001bb0


	//   ....[13]....
        /*0444*/ 	.word	0x00001bd0


	//   ....[14]....
        /*0448*/ 	.word	0x00001c60


	//   ....[15]....
        /*044c*/ 	.word	0x00001d50


	//   ....[16]....
        /*0450*/ 	.word	0x00001da0


	//   ....[17]....
        /*0454*/ 	.word	0x00003540


	//   ....[18]....
        /*0458*/ 	.word	0x00003550


	//   ....[19]....
        /*045c*/ 	.word	0x00003620


	//   ....[20]....
        /*0460*/ 	.word	0x00003640


	//   ....[21]....
        /*0464*/ 	.word	0x00003d70


	//   ....[22]....
        /*0468*/ 	.word	0x00003e10


	//   ....[23]....
        /*046c*/ 	.word	0x00003e30


	//   ....[24]....
        /*0470*/ 	.word	0x00003e90


	//   ....[25]....
        /*0474*/ 	.word	0x00005da0


	//   ....[26]....
        /*0478*/ 	.word	0x00005db0


	//   ....[27]....
        /*047c*/ 	.word	0x00005e30


	//   ....[28]....
        /*0480*/ 	.word	0x00005e40


	//   ....[29]....
        /*0484*/ 	.word	0x00006220


	//   ....[30]....
        /*0488*/ 	.word	0x00006230


	//   ....[31]....
        /*048c*/ 	.word	0x00006280


	//   ....[32]....
        /*0490*/ 	.word	0x000062a0


	//   ....[33]....
        /*0494*/ 	.word	0x00007280


	//   ....[34]....
        /*0498*/ 	.word	0x000072a0


	//   ....[35]....
        /*049c*/ 	.word	0x00007940


	//   ....[36]....
        /*04a0*/ 	.word	0x00007960


	//   ....[37]....
        /*04a4*/ 	.word	0x00009160


	//   ....[38]....
        /*04a8*/ 	.word	0x00009170


	//   ....[39]....
        /*04ac*/ 	.word	0x000091a0


	//   ....[40]....
        /*04b0*/ 	.word	0x000091c0


	//   ....[41]....
        /*04b4*/ 	.word	0x0000ac30


	//   ....[42]....
        /*04b8*/ 	.word	0x0000ac70


	//   ....[43]....
        /*04bc*/ 	.word	0x0000acd0


	//   ....[44]....
        /*04c0*/ 	.word	0x0000ad00


	//   ....[45]....
        /*04c4*/ 	.word	0x0000af30


	//   ....[46]....
        /*04c8*/ 	.word	0x0000af40


	//   ....[47]....
        /*04cc*/ 	.word	0x0000b140


	//   ....[48]....
        /*04d0*/ 	.word	0x0000b170


	//   ....[49]....
        /*04d4*/ 	.word	0x0000b330


	//   ....[50]....
        /*04d8*/ 	.word	0x0000b360


	//   ....[51]....
        /*04dc*/ 	.word	0x0000b520


	//   ....[52]....
        /*04e0*/ 	.word	0x0000b540


	//   ....[53]....
        /*04e4*/ 	.word	0x0000bec0


	//   ....[54]....
        /*04e8*/ 	.word	0x0000bee0


	//   ....[55]....
        /*04ec*/ 	.word	0x0000c0a0


	//   ....[56]....
        /*04f0*/ 	.word	0x0000c0d0


	//   ....[57]....
        /*04f4*/ 	.word	0x0000c260


	//   ....[58]....
        /*04f8*/ 	.word	0x0000c290


	//   ....[59]....
        /*04fc*/ 	.word	0x0000c420


	//   ....[60]....
        /*0500*/ 	.word	0x0000c440


	//----- nvinfo : EIATTR_EXIT_INSTR_OFFSETS
	.align		4
.L_618:
        /*0504*/ 	.byte	0x04, 0x1c
        /*0506*/ 	.short	(.L_620 - .L_619)


	//   ....[0]....
.L_619:
        /*0508*/ 	.word	0x00000450


	//   ....[1]....
        /*050c*/ 	.word	0x0000b550


	//   ....[2]....
        /*0510*/ 	.word	0x0000b690


	//   ....[3]....
        /*0514*/ 	.word	0x0000b6f0


	//   ....[4]....
        /*0518*/ 	.word	0x0000c450


	//   ....[5]....
        /*051c*/ 	.word	0x0000c560


	//   ....[6]....
        /*0520*/ 	.word	0x0000c5c0


	//----- nvinfo : EIATTR_CTAIDZ_USED
	.align		4
.L_620:
        /*0524*/ 	.byte	0x01, 0x04
	.zero		2


	//----- nvinfo : EIATTR_MAX_THREADS
	.align		4
        /*0528*/ 	.byte	0x04, 0x05
        /*052a*/ 	.short	(.L_622 - .L_621)
.L_621:
        /*052c*/ 	.word	0x00000100
        /*0530*/ 	.word	0x00000001
        /*0534*/ 	.word	0x00000001


	//----- nvinfo : EIATTR_CRS_STACK_SIZE
	.align		4
.L_622:
        /*0538*/ 	.byte	0x04, 0x1e
        /*053a*/ 	.short	(.L_624 - .L_623)
.L_623:
        /*053c*/ 	.word	0x00000000
.L_624:


//--------------------- .nv.info._ZN7cutlass13device_kernelIN5flash19enable_sm80_to_sm89INS1_16FlashAttnFwdSm80INS1_25CollectiveMainloopFwdSm80ILi8ELi1ELb0EN4cute5tupleIJNS5_1CILi128EEENS7_ILi32EEENS7_ILi256EEEEEELi256ENS_6half_tEfNS_4arch4Sm80ELb0ELb0ELb0ELb1ELb1ELb1ELb1ELb0EEENS1_21CollectiveEpilogueFwdINS6_IJS8_SA_S9_EEENS6_IJNS7_ILi1EEESI_SI_EEESC_SE_Li256ELb1ELb1ELb0ELb0EEENS1_19SingleTileSchedulerILb1ELb0ELb1ELi128EEEEEEEEEvNT_6ParamsE --------------------------
	.section	.nv.info._ZN7cutlass13device_kernelIN5flash19enable_sm80_to_sm89INS1_16FlashAttnFwdSm80INS1_25CollectiveMainloopFwdSm80ILi8ELi1ELb0EN4cute5tupleIJNS5_1CILi128EEENS7_ILi32EEENS7_ILi256EEEEEELi256ENS_6half_tEfNS_4arch4Sm80ELb0ELb0ELb0ELb1ELb1ELb1ELb1ELb0EEENS1_21CollectiveEpilogueFwdINS6_IJS8_SA_S9_EEENS6_IJNS7_ILi1EEESI_SI_EEESC_SE_Li256ELb1ELb1ELb0ELb0EEENS1_19SingleTileSchedulerILb1ELb0ELb1ELi128EEEEEEEEEvNT_6ParamsE,"",@"SHT_CUDA_INFO"
	.sectionflags	@""
	.align	4


	//----- nvinfo : EIATTR_CUDA_API_VERSION
	.align		4
        /*0000*/ 	.byte	0x04, 0x37
        /*0002*/ 	.short	(.L_626 - .L_625)
.L_625:
        /*0004*/ 	.word	0x00000082


	//----- nvinfo : EIATTR_SW2861232_WAR
	.align		4
.L_626:
        /*0008*/ 	.byte	0x01, 0x35
	.zero		2


	//----- nvinfo : EIATTR_PARAM_CBANK
	.align		4
        /*000c*/ 	.byte	0x04, 0x0a
        /*000e*/ 	.short	(.L_628 - .L_627)
	.align		4
.L_627:
        /*0010*/ 	.word	index@(.nv.constant0._ZN7cutlass13device_kernelIN5flash19enable_sm80_to_sm89INS1_16FlashAttnFwdSm80INS1_25CollectiveMainloopFwdSm80ILi8ELi1ELb0EN4cute5tupleIJNS5_1CILi128EEENS7_ILi32EEENS7_ILi256EEEEEELi256ENS_6half_tEfNS_4arch4Sm80ELb0ELb0ELb0ELb1ELb1ELb1ELb1ELb0EEENS1_21CollectiveEpilogueFwdINS6_IJS8_SA_S9_EEENS6_IJNS7_ILi1EEESI_SI_EEESC_SE_Li256ELb1ELb1ELb0ELb0EEENS1_19SingleTileSchedulerILb1ELb0ELb1ELi128EEEEEEEEEvNT_6ParamsE)
        /*0014*/ 	.short	0x0160
        /*0016*/ 	.short	0x0418


	//----- nvinfo : EIATTR_CBANK_PARAM_SIZE
	.align		4
.L_628:
        /*0018*/ 	.byte	0x03, 0x19
        /*001a*/ 	.short	0x0418


	//----- nvinfo : EIATTR_KPARAM_INFO
	.align		4
        /*001c*/ 	.byte	0x04, 0x17
        /*001e*/ 	.short	(.L_630 - .L_629)
.L_629:
        /*0020*/ 	.word	0x00000000
        /*0024*/ 	.short	0x0000
        /*0026*/ 	.short	0x0000
        /*0028*/ 	.byte	0x00, 0xf0, 0x61, 0x10


	//----- nvinfo : EIATTR_MAXREG_COUNT
	.align		4
.L_630:
        /*002c*/ 	.byte	0x03, 0x1b
        /*002e*/ 	.short	0x00ff


	//----- nvinfo : EIATTR_NUM_BARRIERS
	.align		4
        /*0030*/ 	.byte	0x02, 0x4c
        /*0032*/ 	.byte	0x02
	.zero		1


	//----- nvinfo : EIATTR_MERCURY_ISA_VERSION
	.align		4
        /*0034*/ 	.byte	0x03, 0x5f
        /*0036*/ 	.short	0x0000


	//----- nvinfo : EIATTR_COOP_GROUP_MASK_REGIDS
	.align		4
        /*0038*/ 	.byte	0x04, 0x29
        /*003a*/ 	.short	(.L_632 - .L_631)


	//   ....[0]....
.L_631:
        /*003c*/ 	.word	0xffffffff


	//   ....[1]....
        /*0040*/ 	.word	0xffffffff


	//   ....[2]....
        /*0044*/ 	.word	0xffffffff


	//   ....[3]....
        /*0048*/ 	.word	0xffffffff


	//   ....[4]....
        /*004c*/ 	.word	0xffffffff


	//   ....[5]....
        /*0050*/ 	.word	0xffffffff


	//   ....[6]....
        /*0054*/ 	.word	0xffffffff


	//   ....[7]....
        /*0058*/ 	.word	0xffffffff


	//   ....[8]....
        /*005c*/ 	.word	0xffffffff


	//   ....[9]....
        /*0060*/ 	.word	0xffffffff


	//   ....[10]....
        /*0064*/ 	.word	0xffffffff


	//   ....[11]....
        /*0068*/ 	.word	0xffffffff


	//   ....[12]....
        /*006c*/ 	.word	0xffffffff


	//   ....[13]....
        /*0070*/ 	.word	0xffffffff


	//   ....[14]....
        /*0074*/ 	.word	0xffffffff


	//   ....[15]....
        /*0078*/ 	.word	0xffffffff


	//   ....[16]....
        /*007c*/ 	.word	0xffffffff


	//   ....[17]....
        /*0080*/ 	.word	0xffffffff


	//   ....[18]....
        /*0084*/ 	.word	0xffffffff


	//   ....[19]....
        /*0088*/ 	.word	0xffffffff


	//   ....[20]....
        /*008c*/ 	.word	0xffffffff


	//   ....[21]....
        /*0090*/ 	.word	0xffffffff


	//   ....[22]....
        /*0094*/ 	.word	0xffffffff


	//   ....[23]....
        /*0098*/ 	.word	0xffffffff


	//   ....[24]....
        /*009c*/ 	.word	0xffffffff


	//   ....[25]....
        /*00a0*/ 	.word	0xffffffff


	//   ....[26]....
        /*00a4*/ 	.word	0xffffffff


	//   ....[27]....
        /*00a8*/ 	.word	0xffffffff


	//   ....[28]....
        /*00ac*/ 	.word	0xffffffff


	//   ....[29]....
        /*00b0*/ 	.word	0xffffffff


	//   ....[30]....
        /*00b4*/ 	.word	0xffffffff


	//   ....[31]....
        /*00b8*/ 	.word	0xffffffff


	//   ....[32]....
        /*00bc*/ 	.word	0xffffffff


	//   ....[33]....
        /*00c0*/ 	.word	0xffffffff


	//   ....[34]....
        /*00c4*/ 	.word	0xffffffff


	//   ....[35]....
        /*00c8*/ 	.word	0xffffffff


	//   ....[36]....
        /*00cc*/ 	.word	0xffffffff


	//   ....[37]....
        /*00d0*/ 	.word	0xffffffff


	//   ....[38]....
        /*00d4*/ 	.word	0xffffffff


	//   ....[39]....
        /*00d8*/ 	.word	0xffffffff


	//   ....[40]....
        /*00dc*/ 	.word	0xffffffff


	//   ....[41]....
        /*00e0*/ 	.word	0xffffffff


	//   ....[42]....
        /*00e4*/ 	.word	0xffffffff


	//   ....[43]....
        /*00e8*/ 	.word	0xffffffff


	//   ....[44]....
        /*00ec*/ 	.word	0xffffffff


	//   ....[45]....
        /*00f0*/ 	.word	0xffffffff


	//   ....[46]....
        /*00f4*/ 	.word	0xffffffff


	//   ....[47]....
        /*00f8*/ 	.word	0xffffffff


	//   ....[48]....
        /*00fc*/ 	.word	0xffffffff


	//   ....[49]....
        /*0100*/ 	.word	0xffffffff


	//   ....[50]....
        /*0104*/ 	.word	0xffffffff


	//   ....[51]....
        /*0108*/ 	.word	0xffffffff


	//   ....[52]....
        /*010c*/ 	.word	0xffffffff


	//   ....[53]....
        /*0110*/ 	.word	0xffffffff


	//   ....[54]....
        /*0114*/ 	.word	0xffffffff


	//   ....[55]....
        /*0118*/ 	.word	0xffffffff


	//   ....[56]....
        /*011c*/ 	.word	0xffffffff


	//   ....[57]....
        /*0120*/ 	.word	0xffffffff


	//   ....[58]....
        /*0124*/ 	.word	0xffffffff


	//----- nvinfo : EIATTR_COOP_GROUP_INSTR_OFFSETS
	.align		4
.L_632:
        /*0128*/ 	.byte	0x04, 0x28
        /*012a*/ 	.short	(.L_634 - .L_633)


	//   ....[0]....
.L_633:
        /*012c*/ 	.word	0x00000090


	//   ....[1]....
        /*0130*/ 	.word	0x00001f60


	//   ....[2]....
        /*0134*/ 	.word	0x00001f70


	//   ....[3]....
        /*0138*/ 	.word	0x00003130


	//   ....[4]....
        /*013c*/ 	.word	0x00003140


	//   ....[5]....
        /*0140*/ 	.word	0x00004210


	//   ....[6]....
        /*0144*/ 	.word	0x00004230


	//   ....[7]....
        /*0148*/ 	.word	0x00004600


	//   ....[8]....
        /*014c*/ 	.word	0x00004620


	//   ....[9]....
        /*0150*/ 	.word	0x000052d0


	//   ....[10]....
        /*0154*/ 	.word	0x00005300


	//   ....[11]....
        /*0158*/ 	.word	0x00005560


	//   ....[12]....
        /*015c*/ 	.word	0x00005590


	//   ....[13]....
        /*0160*/ 	.word	0x00005700


	//   ....[14]....
        /*0164*/ 	.word	0x00005730


	//   ....[15]....
        /*0168*/ 	.word	0x000058a0


	//   ....[16]....
        /*016c*/ 	.word	0x000058e0


	//   ....[17]....
        /*0170*/ 	.word	0x00005da0


	//   ....[18]....
        /*0174*/ 	.word	0x00005df0


	//   ....[19]....
        /*0178*/ 	.word	0x0000cce0


	//   ....[20]....
        /*017c*/ 	.word	0x0000cd20


	//   ....[21]....
        /*0180*/ 	.word	0x0000d8f0


	//   ....[22]....
        /*0184*/ 	.word	0x0000d900


	//   ....[23]....
        /*0188*/ 	.word	0x0000de60


	//   ....[24]....
        /*018c*/ 	.word	0x0000deb0


	//   ....[25]....
        /*0190*/ 	.word	0x0000ded0


	//   ....[26]....
        /*0194*/ 	.word	0x0000def0


	//   ....[27]....
        /*0198*/ 	.word	0x0000ea30


	//   ....[28]....
        /*019c*/ 	.word	0x0000ea40


	//   ....[29]....
        /*01a0*/ 	.word	0x0000ec60


	//   ....[30]....
        /*01a4*/ 	.word	0x0000ec70


	//   ....[31]....
        /*01a8*/ 	.word	0x0000f5e0


	//   ....[32]....
        /*01ac*/ 	.word	0x0000f600


	//   ....[33]....
        /*01b0*/ 	.word	0x0000f6a0


	//   ....[34]....
        /*01b4*/ 	.word	0x0000f6b0


	//   ....[35]....
        /*01b8*/ 	.word	0x00010870


	//   ....[36]....
        /*01bc*/ 	.word	0x000108a0


	//   ....[37]....
        /*01c0*/ 	.word	0x000108f0


	//   ....[38]....
        /*01c4*/ 	.word	0x00010900


	//   ....[39]....
        /*01c8*/ 	.word	0x00012380


	//   ....[40]....
        /*01cc*/ 	.word	0x000123c0


	//   ....[41]....
        /*01d0*/ 	.word	0x000123f0


	//   ....[42]....
        /*01d4*/ 	.word	0x00012420


	//   ....[43]....
        /*01d8*/ 	.word	0x00012660


	//   ....[44]....
        /*01dc*/ 	.word	0x00012670


	//   ....[45]....
        /*01e0*/ 	.word	0x00012870


	//   ....[46]....
        /*01e4*/ 	.word	0x000128a0


	//   ....[47]....
        /*01e8*/ 	.word	0x00012a60


	//   ....[48]....
        /*01ec*/ 	.word	0x00012a90


	//   ....[49]....
        /*01f0*/ 	.word	0x00012c50


	//   ....[50]....
        /*01f4*/ 	.word	0x00012c70


	//   ....[51]....
        /*01f8*/ 	.word	0x00013610


	//   ....[52]....
        /*01fc*/ 	.word	0x00013640


	//   ....[53]....
        /*0200*/ 	.word	0x000137d0


	//   ....[54]....
        /*0204*/ 	.word	0x00013800


	//   ....[55]....
        /*0208*/ 	.word	0x00013990


	//   ....[56]....
        /*020c*/ 	.word	0x000139c0


	//   ....[57]....
        /*0210*/ 	.word	0x00013b50


	//   ....[58]....
        /*0214*/ 	.word	0x00013b70


	//----- nvinfo : EIATTR_EXIT_INSTR_OFFSETS
	.align		4
.L_634:
        /*0218*/ 	.byte	0x04, 0x1c
        /*021a*/ 	.short	(.L_636 - .L_635)


	//   ....[0]....
.L_635:
        /*021c*/ 	.word	0x00000440


	//   ....[1]....
        /*0220*/ 	.word	0x00012c80


	//   ....[2]....
        /*0224*/ 	.word	0x00012dc0


	//   ....[3]....
        /*0228*/ 	.word	0x00012e20


	//   ....[4]....
        /*022c*/ 	.word	0x00013b80


	//   ....[5]....
        /*0230*/ 	.word	0x00013c90


	//   ....[6]....
        /*0234*/ 	.word	0x00013cf0


	//----- nvinfo : EIATTR_CTAIDZ_USED
	.align		4
.L_636:
        /*0238*/ 	.byte	0x01, 0x04
	.zero		2


	//----- nvinfo : EIATTR_MAX_THREADS
	.align		4
        /*023c*/ 	.byte	0x04, 0x05
        /*023e*/ 	.short	(.L_638 - .L_637)
.L_637:
        /*0240*/ 	.word	0x00000100
        /*0244*/ 	.word	0x00000001
        /*0248*/ 	.word	0x00000001


	//----- nvinfo : EIATTR_CRS_STACK_SIZE
	.align		4
.L_638:
        /*024c*/ 	.byte	0x04, 0x1e
        /*024e*/ 	.short	(.L_640 - .L_639)
.L_639:
        /*0250*/ 	.word	0x00000000
.L_640:


//--------------------- .nv.info._ZN7cutlass13device_kernelIN5flash19enable_sm80_to_sm89INS1_16FlashAttnFwdSm80INS1_25CollectiveMainloopFwdSm80ILi8ELi1ELb1EN4cute5tupleIJNS5_1CILi128EEENS7_ILi48EEENS7_ILi256EEEEEELi256ENS_6half_tEfNS_4arch4Sm80ELb0ELb1ELb0ELb0ELb1ELb0ELb1ELb0EEENS1_21CollectiveEpilogueFwdINS6_IJS8_SA_S9_EEENS6_IJNS7_ILi1EEESI_SI_EEESC_SE_Li256ELb0ELb1ELb0ELb0EEENS1_19SingleTileSchedulerILb0ELb0ELb1ELi128EEEEEEEEEvNT_6ParamsE --------------------------
	.section	.nv.info._ZN7cutlass13device_kernelIN5flash19enable_sm80_to_sm89INS1_16FlashAttnFwdSm80INS1_25CollectiveMainloopFwdSm80ILi8ELi1ELb1EN4cute5tupleIJNS5_1CILi128EEENS7_ILi48EEENS7_ILi256EEEEEELi256ENS_6half_tEfNS_4arch4Sm80ELb0ELb1ELb0ELb0ELb1ELb0ELb1ELb0EEENS1_21CollectiveEpilogueFwdINS6_IJS8_SA_S9_EEENS6_IJNS7_ILi1EEESI_SI_EEESC_SE_Li256ELb0ELb1ELb0ELb0EEENS1_19SingleTileSchedulerILb0ELb0ELb1ELi128EEEEEEEEEvNT_6ParamsE,"",@"SHT_CUDA_INFO"
	.sectionflags	@""
	.align	4


	//----- nvinfo : EIATTR_CUDA_API_VERSION
	.align		4
        /*0000*/ 	.byte	0x04, 0x37
        /*0002*/ 	.short	(.L_642 - .L_641)
.L_641:
        /*0004*/ 	.word	0x00000082


	//----- nvinfo : EIATTR_SW2861232_WAR
	.align		4
.L_642:
        /*0008*/ 	.byte	0x01, 0x35
	.zero		2


	//----- nvinfo : EIATTR_PARAM_CBANK
	.align		4
        /*000c*/ 	.byte	0x04, 0x0a
        /*000e*/ 	.short	(.L_644 - .L_643)
	.align		4
.L_643:
        /*0010*/ 	.word	index@(.nv.constant0._ZN7cutlass13device_kernelIN5flash19enable_sm80_to_sm89INS1_16FlashAttnFwdSm80INS1_25CollectiveMainloopFwdSm80ILi8ELi1ELb1EN4cute5tupleIJNS5_1CILi128EEENS7_ILi48EEENS7_ILi256EEEEEELi256ENS_6half_tEfNS_4arch4Sm80ELb0ELb1ELb0ELb0ELb1ELb0ELb1ELb0EEENS1_21CollectiveEpilogueFwdINS6_IJS8_SA_S9_EEENS6_IJNS7_ILi1EEESI_SI_EEESC_SE_Li256ELb0ELb1ELb0ELb0EEENS1_19SingleTileSchedulerILb0ELb0ELb1ELi128EEEEEEEEEvNT_6ParamsE)
        /*0014*/ 	.short	0x0160
        /*0016*/ 	.short	0x0418


	//----- nvinfo : EIATTR_CBANK_PARAM_SIZE
	.align		4
.L_644:
        /*0018*/ 	.byte	0x03, 0x19
        /*001a*/ 	.short	0x0418


	//----- nvinfo : EIATTR_KPARAM_INFO
	.align		4
        /*001c*/ 	.byte	0x04, 0x17
        /*001e*/ 	.short	(.L_646 - .L_645)
.L_645:
        /*0020*/ 	.word	0x00000000
        /*0024*/ 	.short	0x0000
        /*0026*/ 	.short	0x0000
        /*0028*/ 	.byte	0x00, 0xf0, 0x61, 0x10


	//----- nvinfo : EIATTR_MAXREG_COUNT
	.align		4
.L_646:
        /*002c*/ 	.byte	0x03, 0x1b
        /*002e*/ 	.short	0x00ff


	//----- nvinfo : EIATTR_NUM_BARRIERS
	.align		4
        /*0030*/ 	.byte	0x02, 0x4c
        /*0032*/ 	.byte	0x02
	.zero		1


	//----- nvinfo : EIATTR_ANNOTATIONS
	.align		4
        /*0034*/ 	.byte	0x04, 0x55
        /*0036*/ 	.short	(.L_648 - .L_647)


	//   ....[0]....
.L_647:
        /* <DEDUP_REMOVED lines=101> */


	//----- nvinfo : EIATTR_MERCURY_ISA_VERSION
	.align		4
.L_648:
        /*0678*/ 	.byte	0x03, 0x5f
        /*067a*/ 	.short	0x0000


	//----- nvinfo : EIATTR_COOP_GROUP_MASK_REGIDS
	.align		4
        /*067c*/ 	.byte	0x04, 0x29
        /*067e*/ 	.short	(.L_650 - .L_649)


	//   ....[0]....
.L_649:
        /*0680*/ 	.word	0xffffffff


	//   ....[1]....
        /*0684*/ 	.word	0xffffffff


	//   ....[2]....
        /*0688*/ 	.word	0xffffffff


	//   ....[3]....
        /*068c*/ 	.word	0xffffffff


	//   ....[4]....
        /*0690*/ 	.word	0xffffffff


	//   ....[5]....
        /*0694*/ 	.word	0xffffffff


	//   ....[6]....
        /*0698*/ 	.word	0xffffffff


	//   ....[7]....
        /*069c*/ 	.word	0xffffffff


	//   ....[8]....
        /*06a0*/ 	.word	0xffffffff


	//   ....[9]....
        /*06a4*/ 	.word	0xffffffff


	//   ....[10]....
        /*06a8*/ 	.word	0xffffffff


	//   ....[11]....
        /*06ac*/ 	.word	0xffffffff


	//   ....[12]....
        /*06b0*/ 	.word	0xffffffff


	//   ....[13]....
        /*06b4*/ 	.word	0xffffffff


	//   ....[14]....
        /*06b8*/ 	.word	0xffffffff


	//   ....[15]....
        /*06bc*/ 	.word	0xffffffff


	//   ....[16]....
        /*06c0*/ 	.word	0xffffffff


	//   ....[17]....
        /*06c4*/ 	.word	0xffffffff


	//   ....[18]....
        /*06c8*/ 	.word	0xffffffff


	//   ....[19]....
        /*06cc*/ 	.word	0xffffffff


	//   ....[20]....
        /*06d0*/ 	.word	0xffffffff


	//   ....[21]....
        /*06d4*/ 	.word	0xffffffff


	//   ....[22]....
        /*06d8*/ 	.word	0xffffffff


	//   ....[23]....
        /*06dc*/ 	.word	0xffffffff


	//   ....[24]....
        /*06e0*/ 	.word	0xffffffff


	//   ....[25]....
        /*06e4*/ 	.word	0xffffffff


	//   ....[26]....
        /*06e8*/ 	.word	0xffffffff


	//   ....[27]....
        /*06ec*/ 	.word	0xffffffff


	//   ....[28]....
        /*06f0*/ 	.word	0xffffffff


	//   ....[29]....
        /*06f4*/ 	.word	0xffffffff


	//   ....[30]....
        /*06f8*/ 	.word	0xffffffff


	//   ....[31]....
        /*06fc*/ 	.word	0xffffffff


	//   ....[32]....
        /*0700*/ 	.word	0xffffffff


	//   ....[33]....
        /*0704*/ 	.word	0xffffffff


	//   ....[34]....
        /*0708*/ 	.word	0xffffffff


	//   ....[35]....
        /*070c*/ 	.word	0xffffffff


	//   ....[36]....
        /*0710*/ 	.word	0xffffffff


	//   ....[37]....
        /*0714*/ 	.word	0xffffffff


	//   ....[38]....
        /*0718*/ 	.word	0xffffffff


	//   ....[39]....
        /*071c*/ 	.word	0xffffffff


	//   ....[40]....
        /*0720*/ 	.word	0xffffffff


	//   ....[41]....
        /*0724*/ 	.word	0xffffffff


	//   ....[42]....
        /*0728*/ 	.word	0xffffffff


	//   ....[43]....
        /*072c*/ 	.word	0xffffffff


	//   ....[44]....
        /*0730*/ 	.word	0xffffffff


	//   ....[45]....
        /*0734*/ 	.word	0xffffffff


	//   ....[46]....
        /*0738*/ 	.word	0xffffffff


	//   ....[47]....
        /*073c*/ 	.word	0xffffffff


	//   ....[48]....
        /*0740*/ 	.word	0xffffffff


	//   ....[49]....
        /*0744*/ 	.word	0xffffffff


	//   ....[50]....
        /*0748*/ 	.word	0xffffffff


	//   ....[51]....
        /*074c*/ 	.word	0xffffffff


	//   ....[52]....
        /*0750*/ 	.word	0xffffffff


	//   ....[53]....
        /*0754*/ 	.word	0xffffffff


	//   ....[54]....
        /*0758*/ 	.word	0xffffffff


	//   ....[55]....
        /*075c*/ 	.word	0xffffffff


	//   ....[56]....
        /*0760*/ 	.word	0xffffffff


	//   ....[57]....
        /*0764*/ 	.word	0xffffffff


	//   ....[58]....
        /*0768*/ 	.word	0xffffffff


	//   ....[59]....
        /*076c*/ 	.word	0xffffffff


	//   ....[60]....
        /*0770*/ 	.word	0xffffffff


	//   ....[61]....
        /*0774*/ 	.word	0xffffffff


	//   ....[62]....
        /*0778*/ 	.word	0xffffffff


	//   ....[63]....
        /*077c*/ 	.word	0xffffffff


	//   ....[64]....
        /*0780*/ 	.word	0xffffffff


	//   ....[65]....
        /*0784*/ 	.word	0xffffffff


	//   ....[66]....
        /*0788*/ 	.word	0xffffffff


	//   ....[67]....
        /*078c*/ 	.word	0xffffffff


	//   ....[68]....
        /*0790*/ 	.word	0xffffffff


	//   ....[69]....
        /*0794*/ 	.word	0xffffffff


	//   ....[70]....
        /*0798*/ 	.word	0xffffffff


	//   ....[71]....
        /*079c*/ 	.word	0xffffffff


	//   ....[72]....
        /*07a0*/ 	.word	0xffffffff


	//   ....[73]....
        /*07a4*/ 	.word	0xffffffff


	//   ....[74]....
        /*07a8*/ 	.word	0xffffffff


	//   ....[75]....
        /*07ac*/ 	.word	0xffffffff


	//   ....[76]....
        /*07b0*/ 	.word	0xffffffff


	//   ....[77]....
        /*07b4*/ 	.word	0xffffffff


	//   ....[78]....
        /*07b8*/ 	.word	0xffffffff


	//   ....[79]....
        /*07bc*/ 	.word	0xffffffff


	//   ....[80]....
        /*07c0*/ 	.word	0xffffffff


	//   ....[81]....
        /*07c4*/ 	.word	0xffffffff


	//   ....[82]....
        /*07c8*/ 	.word	0xffffffff


	//   ....[83]....
        /*07cc*/ 	.word	0xffffffff


	//   ....[84]....
        /*07d0*/ 	.word	0xffffffff


	//   ....[85]....
        /*07d4*/ 	.word	0xffffffff


	//   ....[86]....
        /*07d8*/ 	.word	0xffffffff


	//   ....[87]....
        /*07dc*/ 	.word	0xffffffff


	//   ....[88]....
        /*07e0*/ 	.word	0xffffffff


	//   ....[89]....
        /*07e4*/ 	.word	0xffffffff


	//   ....[90]....
        /*07e8*/ 	.word	0xffffffff


	//   ....[91]....
        /*07ec*/ 	.word	0xffffffff


	//   ....[92]....
        /*07f0*/ 	.word	0xffffffff


	//   ....[93]....
        /*07f4*/ 	.word	0xffffffff


	//   ....[94]....
        /*07f8*/ 	.word	0xffffffff


	//   ....[95]....
        /*07fc*/ 	.word	0xffffffff


	//   ....[96]....
        /*0800*/ 	.word	0xffffffff


	//   ....[97]....
        /*0804*/ 	.word	0xffffffff


	//----- nvinfo : EIATTR_COOP_GROUP_INSTR_OFFSETS
	.align		4
.L_650:
        /*0808*/ 	.byte	0x04, 0x28
        /*080a*/ 	.short	(.L_652 - .L_651)


	//   ....[0]....
.L_651:
        /*080c*/ 	.word	0x000012c0


	//   ....[1]....
        /*0810*/ 	.word	0x000012f0


	//   ....[2]....
        /*0814*/ 	.word	0x00001330


	//   ....[3]....
        /*0818*/ 	.word	0x000013d0


	//   ....[4]....
        /*081c*/ 	.word	0x00001570


	//   ....[5]....
        /*0820*/ 	.word	0x00001590


	//   ....[6]....
        /*0824*/ 	.word	0x000015a0


	//   ....[7]....
        /*0828*/ 	.word	0x000015b0


	//   ....[8]....
        /*082c*/ 	.word	0x00001700


	//   ....[9]....
        /*0830*/ 	.word	0x00001720


	//   ....[10]....
        /*0834*/ 	.word	0x000019f0


	//   ....[11]....
        /*0838*/ 	.word	0x00001a00


	//   ....[12]....
        /*083c*/ 	.word	0x00001d60


	//   ....[13]....
        /*0840*/ 	.word	0x00001d90


	//   ....[14]....
        /*0844*/ 	.word	0x00002180


	//   ....[15]....
        /*0848*/ 	.word	0x00002190


	//   ....[16]....
        /*084c*/ 	.word	0x00003180


	//   ....[17]....
        /*0850*/ 	.word	0x00003190


	//   ....[18]....
        /*0854*/ 	.word	0x00003210


	//   ....[19]....
        /*0858*/ 	.word	0x00003230


	//   ....[20]....
        /*085c*/ 	.word	0x00003560


	//   ....[21]....
        /*0860*/ 	.word	0x000037d0


	//   ....[22]....
        /*0864*/ 	.word	0x00004410


	//   ....[23]....
        /*0868*/ 	.word	0x00004470


	//   ....[24]....
        /*086c*/ 	.word	0x00004490


	//   ....[25]....
        /*0870*/ 	.word	0x00004580


	//   ....[26]....
        /*0874*/ 	.word	0x000060b0


	//   ....[27]....
        /*0878*/ 	.word	0x000060c0


	//   ....[28]....
        /*087c*/ 	.word	0x00006200


	//   ....[29]....
        /*0880*/ 	.word	0x00006210


	//   ....[30]....
        /*0884*/ 	.word	0x00006f90


	//   ....[31]....
        /*0888*/ 	.word	0x00006fb0


	//   ....[32]....
        /*088c*/ 	.word	0x000070c0


	//   ....[33]....
        /*0890*/ 	.word	0x000070e0


	//   ....[34]....
        /*0894*/ 	.word	0x000072e0


	//   ....[35]....
        /*0898*/ 	.word	0x00007920


	//   ....[36]....
        /*089c*/ 	.word	0x00007ca0


	//   ....[37]....
        /*08a0*/ 	.word	0x00007cc0


	//   ....[38]....
        /*08a4*/ 	.word	0x000087e0


	//   ....[39]....
        /*08a8*/ 	.word	0x00008800


	//   ....[40]....
        /*08ac*/ 	.word	0x0000a0b0


	//   ....[41]....
        /*08b0*/ 	.word	0x0000a0c0


	//   ....[42]....
        /*08b4*/ 	.word	0x0000a200


	//   ....[43]....
        /*08b8*/ 	.word	0x0000a210


	//   ....[44]....
        /*08bc*/ 	.word	0x0000afc0


	//   ....[45]....
        /*08c0*/ 	.word	0x0000afe0


	//   ....[46]....
        /*08c4*/ 	.word	0x0000b0d0


	//   ....[47]....
        /*08c8*/ 	.word	0x0000b0e0


	//   ....[48]....
        /*08cc*/ 	.word	0x0000b2e0


	//   ....[49]....
        /*08d0*/ 	.word	0x0000b300


	//   ....[50]....
        /*08d4*/ 	.word	0x0000b900


	//   ....[51]....
        /*08d8*/ 	.word	0x0000b920


	//   ....[52]....
        /*08dc*/ 	.word	0x0000cf60


	//   ....[53]....
        /*08e0*/ 	.word	0x0000cf70


	//   ....[54]....
        /*08e4*/ 	.word	0x0000d140


	//   ....[55]....
        /*08e8*/ 	.word	0x0000d150


	//   ....[56]....
        /*08ec*/ 	.word	0x0000df30


	//   ....[57]....
        /*08f0*/ 	.word	0x0000df40


	//   ....[58]....
        /*08f4*/ 	.word	0x0000e000


	//   ....[59]....
        /*08f8*/ 	.word	0x0000e030


	//   ....[60]....
        /*08fc*/ 	.word	0x0000e210


	//   ....[61]....
        /*0900*/ 	.word	0x0000e830


	//   ....[62]....
        /*0904*/ 	.word	0x0000eba0


	//   ....[63]....
        /*0908*/ 	.word	0x0000ebc0


	//   ....[64]....
        /*090c*/ 	.word	0x0000f6e0


	//   ....[65]....
        /*0910*/ 	.word	0x0000f700


	//   ....[66]....
        /*0914*/ 	.word	0x00010930


	//   ....[67]....
        /*0918*/ 	.word	0x00010940


	//   ....[68]....
        /*091c*/ 	.word	0x00010970


	//   ....[69]....
        /*0920*/ 	.word	0x00010980


	//   ....[70]....
        /*0924*/ 	.word	0x00012380


	//   ....[71]....
        /*0928*/ 	.word	0x00012390


	//   ....[72]....
        /*092c*/ 	.word	0x000123b0


	//   ....[73]....
        /*0930*/ 	.word	0x000123c0


	//   ....[74]....
        /*0934*/ 	.word	0x000123d0


	//   ....[75]....
        /*0938*/ 	.word	0x000123e0


	//   ....[76]....
        /*093c*/ 	.word	0x000126c0


	//   ....[77]....
        /*0940*/ 	.word	0x000126f0


	//   ....[78]....
        /*0944*/ 	.word	0x000128b0


	//   ....[79]....
        /*0948*/ 	.word	0x000128e0


	//   ....[80]....
        /*094c*/ 	.word	0x00012aa0


	//   ....[81]....
        /*0950*/ 	.word	0x00012ac0


	//   ....[82]....
        /*0954*/ 	.word	0x000131e0


	//   ....[83]....
        /*0958*/ 	.word	0x00013200


	//   ....[84]....
        /*095c*/ 	.word	0x000133b0


	//   ....[85]....
        /*0960*/ 	.word	0x000133e0


	//   ....[86]....
        /*0964*/ 	.word	0x00013570


	//   ....[87]....
        /*0968*/ 	.word	0x000135a0


	//   ....[88]....
        /*096c*/ 	.word	0x00013730


	//   ....[89]....
        /*0970*/ 	.word	0x00013750


	//   ....[90]....
        /*0974*/ 	.word	0x00013900


	//   ....[91]....
        /*0978*/ 	.word	0x00013940


	//   ....[92]....
        /*097c*/ 	.word	0x00013980


	//   ....[93]....
        /*0980*/ 	.word	0x000139c0


	//   ....[94]....
        /*0984*/ 	.word	0x00013a10


	//   ....[95]....
        /*0988*/ 	.word	0x00013a50


	//   ....[96]....
        /*098c*/ 	.word	0x00013a90


	//   ....[97]....
        /*0990*/ 	.word	0x00013ad0


	//----- nvinfo : EIATTR_EXIT_INSTR_OFFSETS
	.align		4
.L_652:
        /*0994*/ 	.byte	0x04, 0x1c
        /*0996*/ 	.short	(.L_654 - .L_653)


	//   ....[0]....
.L_653:
        /*0998*/ 	.word	0x00000040


	//   ....[1]....
        /*099c*/ 	.word	0x00012ad0


	//   ....[2]....
        /*09a0*/ 	.word	0x00012c10


	//   ....[3]....
        /*09a4*/ 	.word	0x00012c70


	//   ....[4]....
        /*09a8*/ 	.word	0x00013760


	//   ....[5]....
        /*09ac*/ 	.word	0x00013870


	//   ....[6]....
        /*09b0*/ 	.word	0x000138d0


	//----- nvinfo : EIATTR_CTAIDZ_USED
	.align		4
.L_654:
        /*09b4*/ 	.byte	0x01, 0x04
	.zero		2


	//----- nvinfo : EIATTR_MAX_THREADS
	.align		4
        /*09b8*/ 	.byte	0x04, 0x05
        /*09ba*/ 	.short	(.L_656 - .L_655)
.L_655:
        /*09bc*/ 	.word	0x00000100
        /*09c0*/ 	.word	0x00000001
        /*09c4*/ 	.word	0x00000001


	//----- nvinfo : EIATTR_CRS_STACK_SIZE
	.align		4
.L_656:
        /*09c8*/ 	.byte	0x04, 0x1e
        /*09ca*/ 	.short	(.L_658 - .L_657)
.L_657:
        /*09cc*/ 	.word	0x00000000
.L_658:


//--------------------- .nv.info._ZN7cutlass13device_kernelIN5flash19enable_sm80_to_sm89INS1_16FlashAttnFwdSm80INS1_25CollectiveMainloopFwdSm80ILi8ELi1ELb1EN4cute5tupleIJNS5_1CILi128EEENS7_ILi48EEENS7_ILi256EEEEEELi256ENS_6half_tEfNS_4arch4Sm80ELb0ELb1ELb0ELb1ELb1ELb0ELb1ELb0EEENS1_21CollectiveEpilogueFwdINS6_IJS8_SA_S9_EEENS6_IJNS7_ILi1EEESI_SI_EEESC_SE_Li256ELb1ELb1ELb0ELb0EEENS1_19SingleTileSchedulerILb1ELb0ELb1ELi128EEEEEEEEEvNT_6ParamsE --------------------------
	.section	.nv.info._ZN7cutlass13device_kernelIN5flash19enable_sm80_to_sm89INS1_16FlashAttnFwdSm80INS1_25CollectiveMainloopFwdSm80ILi8ELi1ELb1EN4cute5tupleIJNS5_1CILi128EEENS7_ILi48EEENS7_ILi256EEEEEELi256ENS_6half_tEfNS_4arch4Sm80ELb0ELb1ELb0ELb1ELb1ELb0ELb1ELb0EEENS1_21CollectiveEpilogueFwdINS6_IJS8_SA_S9_EEENS6_IJNS7_ILi1EEESI_SI_EEESC_SE_Li256ELb1ELb1ELb0ELb0EEENS1_19SingleTileSchedulerILb1ELb0ELb1ELi128EEEEEEEEEvNT_6ParamsE,"",@"SHT_CUDA_INFO"
	.sectionflags	@""
	.align	4


	//----- nvinfo : EIATTR_CUDA_API_VERSION
	.align		4
        /*0000*/ 	.byte	0x04, 0x37
        /*0002*/ 	.short	(.L_660 - .L_659)
.L_659:
        /*0004*/ 	.word	0x00000082


	//----- nvinfo : EIATTR_SW2861232_WAR
	.align		4
.L_660:
        /*0008*/ 	.byte	0x01, 0x35
	.zero		2


	//----- nvinfo : EIATTR_PARAM_CBANK
	.align		4
        /*000c*/ 	.byte	0x04, 0x0a
        /*000e*/ 	.short	(.L_662 - .L_661)
	.align		4
.L_661:
        /*0010*/ 	.word	index@(.nv.constant0._ZN7cutlass13device_kernelIN5flash19enable_sm80_to_sm89INS1_16FlashAttnFwdSm80INS1_25CollectiveMainloopFwdSm80ILi8ELi1ELb1EN4cute5tupleIJNS5_1CILi128EEENS7_ILi48EEENS7_ILi256EEEEEELi256ENS_6half_tEfNS_4arch4Sm80ELb0ELb1ELb0ELb1ELb1ELb0ELb1ELb0EEENS1_21CollectiveEpilogueFwdINS6_IJS8_SA_S9_EEENS6_IJNS7_ILi1EEESI_SI_EEESC_SE_Li256ELb1ELb1ELb0ELb0EEENS1_19SingleTileSchedulerILb1ELb0ELb1ELi128EEEEEEEEEvNT_6ParamsE)
        /*0014*/ 	.short	0x0160
        /*0016*/ 	.short	0x0418


	//----- nvinfo : EIATTR_CBANK_PARAM_SIZE
	.align		4
.L_662:
        /*0018*/ 	.byte	0x03, 0x19
        /*001a*/ 	.short	0x0418


	//----- nvinfo : EIATTR_KPARAM_INFO
	.align		4
        /*001c*/ 	.byte	0x04, 0x17
        /*001e*/ 	.short	(.L_664 - .L_663)
.L_663:
        /*0020*/ 	.word	0x00000000
        /*0024*/ 	.short	0x0000
        /*0026*/ 	.short	0x0000
        /*0028*/ 	.byte	0x00, 0xf0, 0x61, 0x10


	//----- nvinfo : EIATTR_MAXREG_COUNT
	.align		4
.L_664:
        /*002c*/ 	.byte	0x03, 0x1b
        /*002e*/ 	.short	0x00ff


	//----- nvinfo : EIATTR_NUM_BARRIERS
	.align		4
        /*0030*/ 	.byte	0x02, 0x4c
        /*0032*/ 	.byte	0x02
	.zero		1


	//----- nvinfo : EIATTR_ANNOTATIONS
	.align		4
        /*0034*/ 	.byte	0x04, 0x55
        /*0036*/ 	.short	(.L_666 - .L_665)


	//   ....[0]....
.L_665:
        /* <DEDUP_REMOVED lines=102> */


	//----- nvinfo : EIATTR_MERCURY_ISA_VERSION
	.align		4
.L_666:
        /*0680*/ 	.byte	0x03, 0x5f
        /*0682*/ 	.short	0x0000


	//----- nvinfo : EIATTR_COOP_GROUP_MASK_REGIDS
	.align		4
        /*0684*/ 	.byte	0x04, 0x29
        /*0686*/ 	.short	(.L_668 - .L_667)


	//   ....[0]....
.L_667:
        /*0688*/ 	.word	0xffffffff


	//   ....[1]....
        /*068c*/ 	.word	0xffffffff


	//   ....[2]....
        /*0690*/ 	.word	0xffffffff


	//   ....[3]....
        /*0694*/ 	.word	0xffffffff


	//   ....[4]....
        /*0698*/ 	.word	0xffffffff


	//   ....[5]....
        /*069c*/ 	.word	0xffffffff


	//   ....[6]....
        /*06a0*/ 	.word	0xffffffff


	//   ....[7]....
        /*06a4*/ 	.word	0xffffffff


	//   ....[8]....
        /*06a8*/ 	.word	0xffffffff


	//   ....[9]....
        /*06ac*/ 	.word	0xffffffff


	//   ....[10]....
        /*06b0*/ 	.word	0xffffffff


	//   ....[11]....
        /*06b4*/ 	.word	0xffffffff


	//   ....[12]....
        /*06b8*/ 	.word	0xffffffff


	//   ....[13]....
        /*06bc*/ 	.word	0xffffffff


	//   ....[14]....
        /*06c0*/ 	.word	0xffffffff


	//   ....[15]....
        /*06c4*/ 	.word	0xffffffff


	//   ....[16]....
        /*06c8*/ 	.word	0xffffffff


	//   ....[17]....
        /*06cc*/ 	.word	0xffffffff


	//   ....[18]....
        /*06d0*/ 	.word	0xffffffff


	//   ....[19]....
        /*06d4*/ 	.word	0xffffffff


	//   ....[20]....
        /*06d8*/ 	.word	0xffffffff


	//   ....[21]....
        /*06dc*/ 	.word	0xffffffff


	//   ....[22]....
        /*06e0*/ 	.word	0xffffffff


	//   ....[23]....
        /*06e4*/ 	.word	0xffffffff


	//   ....[24]....
        /*06e8*/ 	.word	0xffffffff


	//   ....[25]....
        /*06ec*/ 	.word	0xffffffff


	//   ....[26]....
        /*06f0*/ 	.word	0xffffffff


	//   ....[27]....
        /*06f4*/ 	.word	0xffffffff


	//   ....[28]....
        /*06f8*/ 	.word	0xffffffff


	//   ....[29]....
        /*06fc*/ 	.word	0xffffffff


	//   ....[30]....
        /*0700*/ 	.word	0xffffffff


	//   ....[31]....
        /*0704*/ 	.word	0xffffffff


	//   ....[32]....
        /*0708*/ 	.word	0xffffffff


	//   ....[33]....
        /*070c*/ 	.word	0xffffffff


	//   ....[34]....
        /*0710*/ 	.word	0xffffffff


	//   ....[35]....
        /*0714*/ 	.word	0xffffffff


	//   ....[36]....
        /*0718*/ 	.word	0xffffffff


	//   ....[37]....
        /*071c*/ 	.word	0xffffffff


	//   ....[38]....
        /*0720*/ 	.word	0xffffffff


	//   ....[39]....
        /*0724*/ 	.word	0xffffffff


	//   ....[40]....
        /*0728*/ 	.word	0xffffffff


	//   ....[41]....
        /*072c*/ 	.word	0xffffffff


	//   ....[42]....
        /*0730*/ 	.word	0xffffffff


	//   ....[43]....
        /*0734*/ 	.word	0xffffffff


	//   ....[44]....
        /*0738*/ 	.word	0xffffffff


	//   ....[45]....
        /*073c*/ 	.word	0xffffffff


	//   ....[46]....
        /*0740*/ 	.word	0xffffffff


	//   ....[47]....
        /*0744*/ 	.word	0xffffffff


	//   ....[48]....
        /*0748*/ 	.word	0xffffffff


	//   ....[49]....
        /*074c*/ 	.word	0xffffffff


	//   ....[50]....
        /*0750*/ 	.word	0xffffffff


	//   ....[51]....
        /*0754*/ 	.word	0xffffffff


	//   ....[52]....
        /*0758*/ 	.word	0xffffffff


	//   ....[53]....
        /*075c*/ 	.word	0xffffffff


	//   ....[54]....
        /*0760*/ 	.word	0xffffffff


	//   ....[55]....
        /*0764*/ 	.word	0xffffffff


	//   ....[56]....
        /*0768*/ 	.word	0xffffffff


	//   ....[57]....
        /*076c*/ 	.word	0xffffffff


	//   ....[58]....
        /*0770*/ 	.word	0xffffffff


	//   ....[59]....
        /*0774*/ 	.word	0xffffffff


	//   ....[60]....
        /*0778*/ 	.word	0xffffffff


	//   ....[61]....
        /*077c*/ 	.word	0xffffffff


	//   ....[62]....
        /*0780*/ 	.word	0xffffffff


	//   ....[63]....
        /*0784*/ 	.word	0xffffffff


	//   ....[64]....
        /*0788*/ 	.word	0xffffffff


	//   ....[65]....
        /*078c*/ 	.word	0xffffffff


	//   ....[66]....
        /*0790*/ 	.word	0xffffffff


	//   ....[67]....
        /*0794*/ 	.word	0xffffffff


	//   ....[68]....
        /*0798*/ 	.word	0xffffffff


	//   ....[69]....
        /*079c*/ 	.word	0xffffffff


	//   ....[70]....
        /*07a0*/ 	.word	0xffffffff


	//   ....[71]....
        /*07a4*/ 	.word	0xffffffff


	//   ....[72]....
        /*07a8*/ 	.word	0xffffffff


	//   ....[73]....
        /*07ac*/ 	.word	0xffffffff


	//   ....[74]....
        /*07b0*/ 	.word	0xffffffff


	//   ....[75]....
        /*07b4*/ 	.word	0xffffffff


	//   ....[76]....
        /*07b8*/ 	.word	0xffffffff


	//   ....[77]....
        /*07bc*/ 	.word	0xffffffff


	//   ....[78]....
        /*07c0*/ 	.word	0xffffffff


	//   ....[79]....
        /*07c4*/ 	.word	0xffffffff


	//   ....[80]....
        /*07c8*/ 	.word	0xffffffff


	//   ....[81]....
        /*07cc*/ 	.word	0xffffffff


	//   ....[82]....
        /*07d0*/ 	.word	0xffffffff


	//   ....[83]....
        /*07d4*/ 	.word	0xffffffff


	//   ....[84]....
        /*07d8*/ 	.word	0xffffffff


	//   ....[85]....
        /*07dc*/ 	.word	0xffffffff


	//   ....[86]....
        /*07e0*/ 	.word	0xffffffff


	//   ....[87]....
        /*07e4*/ 	.word	0xffffffff


	//   ....[88]....
        /*07e8*/ 	.word	0xffffffff


	//   ....[89]....
        /*07ec*/ 	.word	0xffffffff


	//   ....[90]....
        /*07f0*/ 	.word	0xffffffff


	//   ....[91]....
        /*07f4*/ 	.word	0xffffffff


	//   ....[92]....
        /*07f8*/ 	.word	0xffffffff


	//   ....[93]....
        /*07fc*/ 	.word	0xffffffff


	//   ....[94]....
        /*0800*/ 	.word	0xffffffff


	//   ....[95]....
        /*0804*/ 	.word	0xffffffff


	//   ....[96]....
        /*0808*/ 	.word	0xffffffff


	//   ....[97]....
        /*080c*/ 	.word	0xffffffff


	//   ....[98]....
        /*0810*/ 	.word	0xffffffff


	//----- nvinfo : EIATTR_COOP_GROUP_INSTR_OFFSETS
	.align		4
.L_668:
        /*0814*/ 	.byte	0x04, 0x28
        /*0816*/ 	.short	(.L_670 - .L_669)


	//   ....[0]....
.L_669:
        /*0818*/ 	.word	0x000000a0


	//   ....[1]....
        /*081c*/ 	.word	0x000019c0


	//   ....[2]....
        /*0820*/ 	.word	0x000019f0


	//   ....[3]....
        /*0824*/ 	.word	0x00001b00


	//   ....[4]....
        /*0828*/ 	.word	0x00001b30


	//   ....[5]....
        /*082c*/ 	.word	0x00001d30


	//   ....[6]....
        /*0830*/ 	.word	0x00001d50


	//   ....[7]....
        /*0834*/ 	.word	0x00001d90


	//   ....[8]....
        /*0838*/ 	.word	0x00001dc0


	//   ....[9]....
        /*083c*/ 	.word	0x00001e30


	//   ....[10]....
        /*0840*/ 	.word	0x00001e60


	//   ....[11]....
        /*0844*/ 	.word	0x000021f0


	//   ....[12]....
        /*0848*/ 	.word	0x00002230


	//   ....[13]....
        /*084c*/ 	.word	0x00002310


	//   ....[14]....
        /*0850*/ 	.word	0x00002330


	//   ....[15]....
        /*0854*/ 	.word	0x00002890


	//   ....[16]....
        /*0858*/ 	.word	0x000028a0


	//   ....[17]....
        /*085c*/ 	.word	0x000038c0


	//   ....[18]....
        /*0860*/ 	.word	0x000038d0


	//   ....[19]....
        /*0864*/ 	.word	0x000039e0


	//   ....[20]....
        /*0868*/ 	.word	0x00003a00


	//   ....[21]....
        /*086c*/ 	.word	0x00003cf0


	//   ....[22]....
        /*0870*/ 	.word	0x00003f50


	//   ....[23]....
        /*0874*/ 	.word	0x00004ae0


	//   ....[24]....
        /*0878*/ 	.word	0x00004b30


	//   ....[25]....
        /*087c*/ 	.word	0x00004cd0


	//   ....[26]....
        /*0880*/ 	.word	0x00004d40


	//   ....[27]....
        /*0884*/ 	.word	0x00006860


	//   ....[28]....
        /*0888*/ 	.word	0x00006870


	//   ....[29]....
        /*088c*/ 	.word	0x000069b0


	//   ....[30]....
        /*0890*/ 	.word	0x000069c0


	//   ....[31]....
        /*0894*/ 	.word	0x00007740


	//   ....[32]....
        /*0898*/ 	.word	0x00007760


	//   ....[33]....
        /*089c*/ 	.word	0x00007870


	//   ....[34]....
        /*08a0*/ 	.word	0x00007890


	//   ....[35]....
        /*08a4*/ 	.word	0x00007a90


	//   ....[36]....
        /*08a8*/ 	.word	0x000080b0


	//   ....[37]....
        /*08ac*/ 	.word	0x00008430


	//   ....[38]....
        /*08b0*/ 	.word	0x00008450


	//   ....[39]....
        /*08b4*/ 	.word	0x00008f60


	//   ....[40]....
        /*08b8*/ 	.word	0x00008f80


	//   ....[41]....
        /*08bc*/ 	.word	0x0000a800


	//   ....[42]....
        /*08c0*/ 	.word	0x0000a810


	//   ....[43]....
        /*08c4*/ 	.word	0x0000a950


	//   ....[44]....
        /*08c8*/ 	.word	0x0000a960


	//   ....[45]....
        /*08cc*/ 	.word	0x0000b710


	//   ....[46]....
        /*08d0*/ 	.word	0x0000b730


	//   ....[47]....
        /*08d4*/ 	.word	0x0000b820


	//   ....[48]....
        /*08d8*/ 	.word	0x0000b830


	//   ....[49]....
        /*08dc*/ 	.word	0x0000ba30


	//   ....[50]....
        /*08e0*/ 	.word	0x0000ba50


	//   ....[51]....
        /*08e4*/ 	.word	0x0000c050


	//   ....[52]....
        /*08e8*/ 	.word	0x0000c070


	//   ....[53]....
        /*08ec*/ 	.word	0x0000d6b0


	//   ....[54]....
        /*08f0*/ 	.word	0x0000d6c0


	//   ....[55]....
        /*08f4*/ 	.word	0x0000d890


	//   ....[56]....
        /*08f8*/ 	.word	0x0000d8a0


	//   ....[57]....
        /*08fc*/ 	.word	0x0000e680


	//   ....[58]....
        /*0900*/ 	.word	0x0000e690


	//   ....[59]....
        /*0904*/ 	.word	0x0000e750


	//   ....[60]....
        /*0908*/ 	.word	0x0000e780


	//   ....[61]....
        /*090c*/ 	.word	0x0000e960


	//   ....[62]....
        /*0910*/ 	.word	0x0000ef70


	//   ....[63]....
        /*0914*/ 	.word	0x0000f2d0


	//   ....[64]....
        /*0918*/ 	.word	0x0000f2f0


	//   ....[65]....
        /*091c*/ 	.word	0x0000fe10


	//   ....[66]....
        /*0920*/ 	.word	0x0000fe30


	//   ....[67]....
        /*0924*/ 	.word	0x00011060


	//   ....[68]....
        /*0928*/ 	.word	0x00011070


	//   ....[69]....
        /*092c*/ 	.word	0x000110a0


	//   ....[70]....
        /*0930*/ 	.word	0x000110c0


	//   ....[71]....
        /*0934*/ 	.word	0x00012b20


	//   ....[72]....
        /*0938*/ 	.word	0x00012b60


	//   ....[73]....
        /*093c*/ 	.word	0x00012bc0


	//   ....[74]....
        /*0940*/ 	.word	0x00012bf0


	//   ....[75]....
        /*0944*/ 	.word	0x00012e20


	//   ....[76]....
        /*0948*/ 	.word	0x00012e30


	//   ....[77]....
        /*094c*/ 	.word	0x00013030


	//   ....[78]....
        /*0950*/ 	.word	0x00013060


	//   ....[79]....
        /*0954*/ 	.word	0x00013220


	//   ....[80]....
        /*0958*/ 	.word	0x00013250


	//   ....[81]....
        /*095c*/ 	.word	0x00013410


	//   ....[82]....
        /*0960*/ 	.word	0x00013430


	//   ....[83]....
        /*0964*/ 	.word	0x00013db0


	//   ....[84]....
        /*0968*/ 	.word	0x00013dd0


	//   ....[85]....
        /*096c*/ 	.word	0x00013f90


	//   ....[86]....
        /*0970*/ 	.word	0x00013fc0


	//   ....[87]....
        /*0974*/ 	.word	0x00014150


	//   ....[88]....
        /*0978*/ 	.word	0x00014180


	//   ....[89]....
        /*097c*/ 	.word	0x00014310


	//   ....[90]....
        /*0980*/ 	.word	0x00014330


	//   ....[91]....
        /*0984*/ 	.word	0x00014500


	//   ....[92]....
        /*0988*/ 	.word	0x00014560


	//   ....[93]....
        /*098c*/ 	.word	0x000145c0


	//   ....[94]....
        /*0990*/ 	.word	0x00014620


	//   ....[95]....
        /*0994*/ 	.word	0x00014690


	//   ....[96]....
        /*0998*/ 	.word	0x000146f0


	//   ....[97]....
        /*099c*/ 	.word	0x00014750


	//   ....[98]....
        /*09a0*/ 	.word	0x000147b0


	//----- nvinfo : EIATTR_EXIT_INSTR_OFFSETS
	.align		4
.L_670:
        /*09a4*/ 	.byte	0x04, 0x1c
        /*09a6*/ 	.short	(.L_672 - .L_671)


	//   ....[0]....
.L_671:
        /*09a8*/ 	.word	0x00000450


	//   ....[1]....
        /*09ac*/ 	.word	0x00013440


	//   ....[2]....
        /*09b0*/ 	.word	0x00013580


	//   ....[3]....
        /*09b4*/ 	.word	0x000135e0


	//   ....[4]....
        /*09b8*/ 	.word	0x00014340


	//   ....[5]....
        /*09bc*/ 	.word	0x00014450


	//   ....[6]....
        /*09c0*/ 	.word	0x000144b0


	//----- nvinfo : EIATTR_CTAIDZ_USED
	.align		4
.L_672:
        /*09c4*/ 	.byte	0x01, 0x04
	.zero		2


	//----- nvinfo : EIATTR_MAX_THREADS
	.align		4
        /*09c8*/ 	.byte	0x04, 0x05
        /*09ca*/ 	.short	(.L_674 - .L_673)
.L_673:
        /*09cc*/ 	.word	0x00000100
        /*09d0*/ 	.word	0x00000001
        /*09d4*/ 	.word	0x00000001


	//----- nvinfo : EIATTR_CRS_STACK_SIZE
	.align		4
.L_674:
        /*09d8*/ 	.byte	0x04, 0x1e
        /*09da*/ 	.short	(.L_676 - .L_675)
.L_675:
        /*09dc*/ 	.word	0x00000000
.L_676:


//--------------------- .nv.info._ZN7cutlass13device_kernelIN5flash19enable_sm80_to_sm89INS1_16FlashAttnFwdSm80INS1_25CollectiveMainloopFwdSm80ILi8ELi1ELb0EN4cute5tupleIJNS5_1CILi128EEENS7_ILi32EEENS7_ILi256EEEEEELi256ENS_6half_tEfNS_4arch4Sm80ELb0ELb1ELb0ELb1ELb1ELb1ELb1ELb0EEENS1_21CollectiveEpilogueFwdINS6_IJS8_SA_S9_EEENS6_IJNS7_ILi1EEESI_SI_EEESC_SE_Li256ELb1ELb1ELb0ELb0EEENS1_19SingleTileSchedulerILb1ELb0ELb1ELi128EEEEEEEEEvNT_6ParamsE --------------------------
	.section	.nv.info._ZN7cutlass13device_kernelIN5flash19enable_sm80_to_sm89INS1_16FlashAttnFwdSm80INS1_25CollectiveMainloopFwdSm80ILi8ELi1ELb0EN4cute5tupleIJNS5_1CILi128EEENS7_ILi32EEENS7_ILi256EEEEEELi256ENS_6half_tEfNS_4arch4Sm80ELb0ELb1ELb0ELb1ELb1ELb1ELb1ELb0EEENS1_21CollectiveEpilogueFwdINS6_IJS8_SA_S9_EEENS6_IJNS7_ILi1EEESI_SI_EEESC_SE_Li256ELb1ELb1ELb0ELb0EEENS1_19SingleTileSchedulerILb1ELb0ELb1ELi128EEEEEEEEEvNT_6ParamsE,"",@"SHT_CUDA_INFO"
	.sectionflags	@""
	.align	4


	//----- nvinfo : EIATTR_CUDA_API_VERSION
	.align		4
        /*0000*/ 	.byte	0x04, 0x37
        /*0002*/ 	.short	(.L_678 - .L_677)
.L_677:
        /*0004*/ 	.word	0x00000082


	//----- nvinfo : EIATTR_SW2861232_WAR
	.align		4
.L_678:
        /*0008*/ 	.byte	0x01, 0x35
	.zero		2


	//----- nvinfo : EIATTR_PARAM_CBANK
	.align		4
        /*000c*/ 	.byte	0x04, 0x0a
        /*000e*/ 	.short	(.L_680 - .L_679)
	.align		4
.L_679:
        /*0010*/ 	.word	index@(.nv.constant0._ZN7cutlass13device_kernelIN5flash19enable_sm80_to_sm89INS1_16FlashAttnFwdSm80INS1_25CollectiveMainloopFwdSm80ILi8ELi1ELb0EN4cute5tupleIJNS5_1CILi128EEENS7_ILi32EEENS7_ILi256EEEEEELi256ENS_6half_tEfNS_4arch4Sm80ELb0ELb1ELb0ELb1ELb1ELb1ELb1ELb0EEENS1_21CollectiveEpilogueFwdINS6_IJS8_SA_S9_EEENS6_IJNS7_ILi1EEESI_SI_EEESC_SE_Li256ELb1ELb1ELb0ELb0EEENS1_19SingleTileSchedulerILb1ELb0ELb1ELi128EEEEEEEEEvNT_6ParamsE)
        /*0014*/ 	.short	0x0160
        /*0016*/ 	.short	0x0418


	//----- nvinfo : EIATTR_CBANK_PARAM_SIZE
	.align		4
.L_680:
        /*0018*/ 	.byte	0x03, 0x19
        /*001a*/ 	.short	0x0418


	//----- nvinfo : EIATTR_KPARAM_INFO
	.align		4
        /*001c*/ 	.byte	0x04, 0x17
        /*001e*/ 	.short	(.L_682 - .L_681)
.L_681:
        /*0020*/ 	.word	0x00000000
        /*0024*/ 	.short	0x0000
        /*0026*/ 	.short	0x0000
        /*0028*/ 	.byte	0x00, 0xf0, 0x61, 0x10


	//----- nvinfo : EIATTR_MAXREG_COUNT
	.align		4
.L_682:
        /*002c*/ 	.byte	0x03, 0x1b
        /*002e*/ 	.short	0x00ff


	//----- nvinfo : EIATTR_NUM_BARRIERS
	.align		4
        /*0030*/ 	.byte	0x02, 0x4c
        /*0032*/ 	.byte	0x02
	.zero		1


	//----- nvinfo : EIATTR_MERCURY_ISA_VERSION
	.align		4
        /*0034*/ 	.byte	0x03, 0x5f
        /*0036*/ 	.short	0x0000


	//----- nvinfo : EIATTR_COOP_GROUP_MASK_REGIDS
	.align		4
        /*0038*/ 	.byte	0x04, 0x29
        /*003a*/ 	.short	(.L_684 - .L_683)


	//   ....[0]....
.L_683:
        /*003c*/ 	.word	0xffffffff


	//   ....[1]....
        /*0040*/ 	.word	0xffffffff


	//   ....[2]....
        /*0044*/ 	.word	0xffffffff


	//   ....[3]....
        /*0048*/ 	.word	0xffffffff


	//   ....[4]....
        /*004c*/ 	.word	0xffffffff


	//   ....[5]....
        /*0050*/ 	.word	0xffffffff


	//   ....[6]....
        /*0054*/ 	.word	0xffffffff


	//   ....[7]....
        /*0058*/ 	.word	0xffffffff


	//   ....[8]....
        /*005c*/ 	.word	0xffffffff


	//   ....[9]....
        /*0060*/ 	.word	0xffffffff


	//   ....[10]....
        /*0064*/ 	.word	0xffffffff


	//   ....[11]....
        /*0068*/ 	.word	0xffffffff


	//   ....[12]....
        /*006c*/ 	.word	0xffffffff


	//   ....[13]....
        /*0070*/ 	.word	0xffffffff


	//   ....[14]....
        /*0074*/ 	.word	0xffffffff


	//   ....[15]....
        /*0078*/ 	.word	0xffffffff


	//   ....[16]....
        /*007c*/ 	.word	0xffffffff


	//   ....[17]....
        /*0080*/ 	.word	0xffffffff


	//   ....[18]....
        /*0084*/ 	.word	0xffffffff


	//   ....[19]....
        /*0088*/ 	.word	0xffffffff


	//   ....[20]....
        /*008c*/ 	.word	0xffffffff


	//   ....[21]....
        /*0090*/ 	.word	0xffffffff


	//   ....[22]....
        /*0094*/ 	.word	0xffffffff


	//   ....[23]....
        /*0098*/ 	.word	0xffffffff


	//   ....[24]....
        /*009c*/ 	.word	0xffffffff


	//   ....[25]....
        /*00a0*/ 	.word	0xffffffff


	//   ....[26]....
        /*00a4*/ 	.word	0xffffffff


	//   ....[27]....
        /*00a8*/ 	.word	0xffffffff


	//   ....[28]....
        /*00ac*/ 	.word	0xffffffff


	//   ....[29]....
        /*00b0*/ 	.word	0xffffffff


	//   ....[30]....
        /*00b4*/ 	.word	0xffffffff


	//   ....[31]....
        /*00b8*/ 	.word	0xffffffff


	//   ....[32]....
        /*00bc*/ 	.word	0xffffffff


	//   ....[33]....
        /*00c0*/ 	.word	0xffffffff


	//   ....[34]....
        /*00c4*/ 	.word	0xffffffff


	//   ....[35]....
        /*00c8*/ 	.word	0xffffffff


	//   ....[36]....
        /*00cc*/ 	.word	0xffffffff


	//   ....[37]....
        /*00d0*/ 	.word	0xffffffff


	//   ....[38]....
        /*00d4*/ 	.word	0xffffffff


	//   ....[39]....
        /*00d8*/ 	.word	0xffffffff


	//   ....[40]....
        /*00dc*/ 	.word	0xffffffff


	//   ....[41]....
        /*00e0*/ 	.word	0xffffffff


	//   ....[42]....
        /*00e4*/ 	.word	0xffffffff


	//   ....[43]....
        /*00e8*/ 	.word	0xffffffff


	//   ....[44]....
        /*00ec*/ 	.word	0xffffffff


	//   ....[45]....
        /*00f0*/ 	.word	0xffffffff


	//   ....[46]....
        /*00f4*/ 	.word	0xffffffff


	//   ....[47]....
        /*00f8*/ 	.word	0xffffffff


	//   ....[48]....
        /*00fc*/ 	.word	0xffffffff


	//   ....[49]....
        /*0100*/ 	.word	0xffffffff


	//   ....[50]....
        /*0104*/ 	.word	0xffffffff


	//   ....[51]....
        /*0108*/ 	.word	0xffffffff


	//   ....[52]....
        /*010c*/ 	.word	0xffffffff


	//   ....[53]....
        /*0110*/ 	.word	0xffffffff


	//   ....[54]....
        /*0114*/ 	.word	0xffffffff


	//   ....[55]....
        /*0118*/ 	.word	0xffffffff


	//   ....[56]....
        /*011c*/ 	.word	0xffffffff


	//   ....[57]....
        /*0120*/ 	.word	0xffffffff


	//   ....[58]....
        /*0124*/ 	.word	0xffffffff


	//   ....[59]....
        /*0128*/ 	.word	0xffffffff


	//   ....[60]....
        /*012c*/ 	.word	0xffffffff


	//   ....[61]....
        /*0130*/ 	.word	0xffffffff


	//   ....[62]....
        /*0134*/ 	.word	0xffffffff


	//   ....[63]....
        /*0138*/ 	.word	0xffffffff


	//   ....[64]....
        /*013c*/ 	.word	0xffffffff


	//   ....[65]....
        /*0140*/ 	.word	0xffffffff


	//   ....[66]....
        /*0144*/ 	.word	0xffffffff


	//   ....[67]....
        /*0148*/ 	.word	0xffffffff


	//   ....[68]....
        /*014c*/ 	.word	0xffffffff


	//   ....[69]....
        /*0150*/ 	.word	0xffffffff


	//   ....[70]....
        /*0154*/ 	.word	0xffffffff


	//   ....[71]....
        /*0158*/ 	.word	0xffffffff


	//   ....[72]....
        /*015c*/ 	.word	0xffffffff


	//   ....[73]....
        /*0160*/ 	.word	0xffffffff


	//   ....[74]....
        /*0164*/ 	.word	0xffffffff


	//   ....[75]....
        /*0168*/ 	.word	0xffffffff


	//   ....[76]....
        /*016c*/ 	.word	0xffffffff


	//   ....[77]....
        /*0170*/ 	.word	0xffffffff


	//   ....[78]....
        /*0174*/ 	.word	0xffffffff


	//   ....[79]....
        /*0178*/ 	.word	0xffffffff


	//   ....[80]....
        /*017c*/ 	.word	0xffffffff


	//   ....[81]....
        /*0180*/ 	.word	0xffffffff


	//   ....[82]....
        /*0184*/ 	.word	0xffffffff


	//   ....[83]....
        /*0188*/ 	.word	0xffffffff


	//   ....[84]....
        /*018c*/ 	.word	0xffffffff


	//   ....[85]....
        /*0190*/ 	.word	0xffffffff


	//   ....[86]....
        /*0194*/ 	.word	0xffffffff


	//   ....[87]....
        /*0198*/ 	.word	0xffffffff


	//   ....[88]....
        /*019c*/ 	.word	0xffffffff


	//   ....[89]....
        /*01a0*/ 	.word	0xffffffff


	//   ....[90]....
        /*01a4*/ 	.word	0xffffffff


	//   ....[91]....
        /*01a8*/ 	.word	0xffffffff


	//   ....[92]....
        /*01ac*/ 	.word	0xffffffff


	//   ....[93]....
        /*01b0*/ 	.word	0xffffffff


	//   ....[94]....
        /*01b4*/ 	.word	0xffffffff


	//   ....[95]....
        /*01b8*/ 	.word	0xffffffff


	//   ....[96]....
        /*01bc*/ 	.word	0xffffffff


	//   ....[97]....
        /*01c0*/ 	.word	0xffffffff


	//   ....[98]....
        /*01c4*/ 	.word	0xffffffff


	//   ....[99]....
        /*01c8*/ 	.word	0xffffffff


	//   ....[100]....
        /*01cc*/ 	.word	0xffffffff


	//   ....[101]....
        /*01d0*/ 	.word	0xffffffff


	//   ....[102]....
        /*01d4*/ 	.word	0xffffffff


	//   ....[103]....
        /*01d8*/ 	.word	0xffffffff


	//   ....[104]....
        /*01dc*/ 	.word	0xffffffff


	//   ....[105]....
        /*01e0*/ 	.word	0xffffffff


	//   ....[106]....
        /*01e4*/ 	.word	0xffffffff


	//   ....[107]....
        /*01e8*/ 	.word	0xffffffff


	//   ....[108]....
        /*01ec*/ 	.word	0xffffffff


	//   ....[109]....
        /*01f0*/ 	.word	0xffffffff


	//   ....[110]....
        /*01f4*/ 	.word	0xffffffff


	//   ....[111]....
        /*01f8*/ 	.word	0xffffffff


	//   ....[112]....
        /*01fc*/ 	.word	0xffffffff


	//----- nvinfo : EIATTR_COOP_GROUP_INSTR_OFFSETS
	.align		4
.L_684:
        /*0200*/ 	.byte	0x04, 0x28
        /*0202*/ 	.short	(.L_686 - .L_685)


	//   ....[0]....
.L_685:
        /*0204*/ 	.word	0x00000090


	//   ....[1]....
        /*0208*/ 	.word	0x00002380


	//   ....[2]....
        /*020c*/ 	.word	0x00002390


	//   ....[3]....
        /*0210*/ 	.word	0x00003550


	//   ....[4]....
        /*0214*/ 	.word	0x00003560


	//   ....[5]....
        /*0218*/ 	.word	0x00004630


	//   ....[6]....
        /*021c*/ 	.word	0x00004650


	//   ....[7]....
        /*0220*/ 	.word	0x00004a20


	//   ....[8]....
        /*0224*/ 	.word	0x00004a40


	//   ....[9]....
        /*0228*/ 	.word	0x00005b90


	//   ....[10]....
        /*022c*/ 	.word	0x00005bd0


	//   ....[11]....
        /*0230*/ 	.word	0x00005dc0


	//   ....[12]....
        /*0234*/ 	.word	0x00005df0


	//   ....[13]....
        /*0238*/ 	.word	0x00005f70


	//   ....[14]....
        /*023c*/ 	.word	0x00005fa0


	//   ....[15]....
        /*0240*/ 	.word	0x00006120


	//   ....[16]....
        /*0244*/ 	.word	0x00006160


	//   ....[17]....
        /*0248*/ 	.word	0x00006680


	//   ....[18]....
        /*024c*/ 	.word	0x000066c0


	//   ....[19]....
        /*0250*/ 	.word	0x00006ae0


	//   ....[20]....
        /*0254*/ 	.word	0x00006b40


	//   ....[21]....
        /*0258*/ 	.word	0x00006b60


	//   ....[22]....
        /*025c*/ 	.word	0x00006b70


	//   ....[23]....
        /*0260*/ 	.word	0x00006e60


	//   ....[24]....
        /*0264*/ 	.word	0x00006f00


	//   ....[25]....
        /*0268*/ 	.word	0x00006f80


	//   ....[26]....
        /*026c*/ 	.word	0x00006ff0


	//   ....[27]....
        /*0270*/ 	.word	0x00007430


	//   ....[28]....
        /*0274*/ 	.word	0x00007480


	//   ....[29]....
        /*0278*/ 	.word	0x000074c0


	//   ....[30]....
        /*027c*/ 	.word	0x00007500


	//   ....[31]....
        /*0280*/ 	.word	0x00007850


	//   ....[32]....
        /*0284*/ 	.word	0x000078f0


	//   ....[33]....
        /*0288*/ 	.word	0x00007970


	//   ....[34]....
        /*028c*/ 	.word	0x000079e0


	//   ....[35]....
        /*0290*/ 	.word	0x0000afb0


	//   ....[36]....
        /*0294*/ 	.word	0x0000b010


	//   ....[37]....
        /*0298*/ 	.word	0x0000b050


	//   ....[38]....
        /*029c*/ 	.word	0x0000b070


	//   ....[39]....
        /*02a0*/ 	.word	0x0000b230


	//   ....[40]....
        /*02a4*/ 	.word	0x0000b2d0


	//   ....[41]....
        /*02a8*/ 	.word	0x0000b320


	//   ....[42]....
        /*02ac*/ 	.word	0x0000b3a0


	//   ....[43]....
        /*02b0*/ 	.word	0x0000b5f0


	//   ....[44]....
        /*02b4*/ 	.word	0x0000b690


	//   ....[45]....
        /*02b8*/ 	.word	0x0000b710


	//   ....[46]....
        /*02bc*/ 	.word	0x0000b780


	//   ....[47]....
        /*02c0*/ 	.word	0x0000b9c0


	//   ....[48]....
        /*02c4*/ 	.word	0x0000ba10


	//   ....[49]....
        /*02c8*/ 	.word	0x0000ba60


	//   ....[50]....
        /*02cc*/ 	.word	0x0000bad0


	//   ....[51]....
        /*02d0*/ 	.word	0x0000f860


	//   ....[52]....
        /*02d4*/ 	.word	0x0000f890


	//   ....[53]....
        /*02d8*/ 	.word	0x00010440


	//   ....[54]....
        /*02dc*/ 	.word	0x00010450


	//   ....[55]....
        /*02e0*/ 	.word	0x00010760


	//   ....[56]....
        /*02e4*/ 	.word	0x00010a70


	//   ....[57]....
        /*02e8*/ 	.word	0x000110d0


	//   ....[58]....
        /*02ec*/ 	.word	0x00011100


	//   ....[59]....
        /*02f0*/ 	.word	0x00011160


	//   ....[60]....
        /*02f4*/ 	.word	0x00011190


	//   ....[61]....
        /*02f8*/ 	.word	0x00011e40


	//   ....[62]....
        /*02fc*/ 	.word	0x00011e50


	//   ....[63]....
        /*0300*/ 	.word	0x000127f0


	//   ....[64]....
        /*0304*/ 	.word	0x00012800


	//   ....[65]....
        /*0308*/ 	.word	0x00012990


	//   ....[66]....
        /*030c*/ 	.word	0x00012c30


	//   ....[67]....
        /*0310*/ 	.word	0x00013130


	//   ....[68]....
        /*0314*/ 	.word	0x00013280


	//   ....[69]....
        /*0318*/ 	.word	0x00013350


	//   ....[70]....
        /*031c*/ 	.word	0x00013460


	//   ....[71]....
        /*0320*/ 	.word	0x00014b00


	//   ....[72]....
        /*0324*/ 	.word	0x00014b10


	//   ....[73]....
        /*0328*/ 	.word	0x000154b0


	//   ....[74]....
        /*032c*/ 	.word	0x000154c0


	//   ....[75]....
        /*0330*/ 	.word	0x00015700


	//   ....[76]....
        /*0334*/ 	.word	0x00015720


	//   ....[77]....
        /*0338*/ 	.word	0x000157b0


	//   ....[78]....
        /*033c*/ 	.word	0x000157c0


	//   ....[79]....
        /*0340*/ 	.word	0x00016be0


	//   ....[80]....
        /*0344*/ 	.word	0x00016bf0


	//   ....[81]....
        /*0348*/ 	.word	0x000175d0


	//   ....[82]....
        /*034c*/ 	.word	0x000175e0


	//   ....[83]....
        /*0350*/ 	.word	0x00017770


	//   ....[84]....
        /*0354*/ 	.word	0x00017a10


	//   ....[85]....
        /*0358*/ 	.word	0x00017fd0


	//   ....[86]....
        /*035c*/ 	.word	0x00018070


	//   ....[87]....
        /*0360*/ 	.word	0x00018140


	//   ....[88]....
        /*0364*/ 	.word	0x00018250


	//   ....[89]....
        /*0368*/ 	.word	0x000193b0


	//   ....[90]....
        /*036c*/ 	.word	0x000193e0


	//   ....[91]....
        /*0370*/ 	.word	0x00019430


	//   ....[92]....
        /*0374*/ 	.word	0x00019440


	//   ....[93]....
        /*0378*/ 	.word	0x0001aea0


	//   ....[94]....
        /*037c*/ 	.word	0x0001aee0


	//   ....[95]....
        /*0380*/ 	.word	0x0001af20


	//   ....[96]....
        /*0384*/ 	.word	0x0001af50


	//   ....[97]....
        /*0388*/ 	.word	0x0001b190


	//   ....[98]....
        /*038c*/ 	.word	0x0001b1a0


	//   ....[99]....
        /*0390*/ 	.word	0x0001b3a0


	//   ....[100]....
        /*0394*/ 	.word	0x0001b3d0


	//   ....[101]....
        /*0398*/ 	.word	0x0001b590


	//   ....[102]....
        /*039c*/ 	.word	0x0001b5c0


	//   ....[103]....
        /*03a0*/ 	.word	0x0001b780


	//   ....[104]....
        /*03a4*/ 	.word	0x0001b7a0


	//   ....[105]....
        /*03a8*/ 	.word	0x0001c150


	//   ....[106]....
        /*03ac*/ 	.word	0x0001c170


	//   ....[107]....
        /*03b0*/ 	.word	0x0001c300


	//   ....[108]....
        /*03b4*/ 	.word	0x0001c330


	//   ....[109]....
        /*03b8*/ 	.word	0x0001c4c0


	//   ....[110]....
        /*03bc*/ 	.word	0x0001c4f0


	//   ....[111]....
        /*03c0*/ 	.word	0x0001c680


	//   ....[112]....
        /*03c4*/ 	.word	0x0001c6a0


	//----- nvinfo : EIATTR_EXIT_INSTR_OFFSETS
	.align		4
.L_686:
        /*03c8*/ 	.byte	0x04, 0x1c
        /*03ca*/ 	.short	(.L_688 - .L_687)


	//   ....[0]....
.L_687:
        /*03cc*/ 	.word	0x00000440


	//   ....[1]....
        /*03d0*/ 	.word	0x0001b7b0


	//   ....[2]....
        /*03d4*/ 	.word	0x0001b8f0


	//   ....[3]....
        /*03d8*/ 	.word	0x0001b950


	//   ....[4]....
        /*03dc*/ 	.word	0x0001c6b0


	//   ....[5]....
        /*03e0*/ 	.word	0x0001c7c0


	//   ....[6]....
        /*03e4*/ 	.word	0x0001c820


	//----- nvinfo : EIATTR_CTAIDZ_USED
	.align		4
.L_688:
        /*03e8*/ 	.byte	0x01, 0x04
	.zero		2


	//----- nvinfo : EIATTR_MAX_THREADS
	.align		4
        /*03ec*/ 	.byte	0x04, 0x05
        /*03ee*/ 	.short	(.L_690 - .L_689)
.L_689:
        /*03f0*/ 	.word	0x00000100
        /*03f4*/ 	.word	0x00000001
        /*03f8*/ 	.word	0x00000001


	//----- nvinfo : EIATTR_CRS_STACK_SIZE
	.align		4
.L_690:
        /*03fc*/ 	.byte	0x04, 0x1e
        /*03fe*/ 	.short	(.L_692 - .L_691)
.L_691:
        /*0400*/ 	.word	0x00000000
.L_692:


//--------------------- .nv.info._ZN7cutlass13device_kernelIN5flash19enable_sm80_to_sm89INS1_16FlashAttnFwdSm80INS1_25CollectiveMainloopFwdSm80ILi8ELi1ELb1EN4cute5tupleIJNS5_1CILi128EEENS7_ILi64EEENS7_ILi256EEEEEELi256ENS_6half_tEfNS_4arch4Sm80ELb1ELb0ELb0ELb0ELb1ELb0ELb1ELb0EEENS1_21CollectiveEpilogueFwdINS6_IJS8_SA_S9_EEENS6_IJNS7_ILi1EEESI_SI_EEESC_SE_Li256ELb0ELb1ELb0ELb0EEENS1_30DynamicPersistentTileSchedulerILi256ELi256ELb0ELb1ELb0EEEEEEEEEvNT_6ParamsE --------------------------
	.section	.nv.info._ZN7cutlass13device_kernelIN5flash19enable_sm80_to_sm89INS1_16FlashAttnFwdSm80INS1_25CollectiveMainloopFwdSm80ILi8ELi1ELb1EN4cute5tupleIJNS5_1CILi128EEENS7_ILi64EEENS7_ILi256EEEEEELi256ENS_6half_tEfNS_4arch4Sm80ELb1ELb0ELb0ELb0ELb1ELb0ELb1ELb0EEENS1_21CollectiveEpilogueFwdINS6_IJS8_SA_S9_EEENS6_IJNS7_ILi1EEESI_SI_EEESC_SE_Li256ELb0ELb1ELb0ELb0EEENS1_30DynamicPersistentTileSchedulerILi256ELi256ELb0ELb1ELb0EEEEEEEEEvNT_6ParamsE,"",@"SHT_CUDA_INFO"
	.sectionflags	@""
	.align	4


	//----- nvinfo : EIATTR_CUDA_API_VERSION
	.align		4
        /*0000*/ 	.byte	0x04, 0x37
        /*0002*/ 	.short	(.L_694 - .L_693)
.L_693:
        /*0004*/ 	.word	0x00000082


	//----- nvinfo : EIATTR_SW2861232_WAR
	.align		4
.L_694:
        /*0008*/ 	.byte	0x01, 0x35
	.zero		2


	//----- nvinfo : EIATTR_PARAM_CBANK
	.align		4
        /*000c*/ 	.byte	0x04, 0x0a
        /*000e*/ 	.short	(.L_696 - .L_695)
	.align		4
.L_695:
        /*0010*/ 	.word	index@(.nv.constant0._ZN7cutlass13device_kernelIN5flash19enable_sm80_to_sm89INS1_16FlashAttnFwdSm80INS1_25CollectiveMainloopFwdSm80ILi8ELi1ELb1EN4cute5tupleIJNS5_1CILi128EEENS7_ILi64EEENS7_ILi256EEEEEELi256ENS_6half_tEfNS_4arch4Sm80ELb1ELb0ELb0ELb0ELb1ELb0ELb1ELb0EEENS1_21CollectiveEpilogueFwdINS6_IJS8_SA_S9_EEENS6_IJNS7_ILi1EEESI_SI_EEESC_SE_Li256ELb0ELb1ELb0ELb0EEENS1_30DynamicPersistentTileSchedulerILi256ELi256ELb0ELb1ELb0EEEEEEEEEvNT_6ParamsE)
        /*0014*/ 	.short	0x0160
        /*0016*/ 	.short	0x0428


	//----- nvinfo : EIATTR_CBANK_PARAM_SIZE
	.align		4
.L_696:
        /*0018*/ 	.byte	0x03, 0x19
        /*001a*/ 	.short	0x0428


	//----- nvinfo : EIATTR_KPARAM_INFO
	.align		4
        /*001c*/ 	.byte	0x04, 0x17
        /*001e*/ 	.short	(.L_698 - .L_697)
.L_697:
        /*0020*/ 	.word	0x00000000
        /*0024*/ 	.short	0x0000
        /*0026*/ 	.short	0x0000
        /*0028*/ 	.byte	0x00, 0xf0, 0xa1, 0x10


	//----- nvinfo : EIATTR_MAXREG_COUNT
	.align		4
.L_698:
        /*002c*/ 	.byte	0x03, 0x1b
        /*002e*/ 	.short	0x00ff


	//----- nvinfo : EIATTR_NUM_BARRIERS
	.align		4
        /*0030*/ 	.byte	0x02, 0x4c
        /*0032*/ 	.byte	0x06
	.zero		1


	//----- nvinfo : EIATTR_ANNOTATIONS
	.align		4
        /*0034*/ 	.byte	0x04, 0x55
        /*0036*/ 	.short	(.L_700 - .L_699)


	//   ....[0]....
.L_699:
        /* <DEDUP_REMOVED lines=174> */


	//----- nvinfo : EIATTR_MERCURY_ISA_VERSION
	.align		4
.L_700:
        /*0b08*/ 	.byte	0x03, 0x5f
        /*0b0a*/ 	.short	0x0000


	//----- nvinfo : EIATTR_INT_WARP_WIDE_INSTR_OFFSETS
	.align		4
        /*0b0c*/ 	.byte	0x04, 0x31
        /*0b0e*/ 	.short	(.L_702 - .L_701)


	//   ....[0]....
.L_701:
        /*0b10*/ 	.word	0x0000e110


	//   ....[1]....
        /*0b14*/ 	.word	0x0000e190


	//----- nvinfo : EIATTR_COOP_GROUP_MASK_REGIDS
	.align		4
.L_702:
        /*0b18*/ 	.byte	0x04, 0x29
        /*0b1a*/ 	.short	(.L_704 - .L_703)


	//   ....[0]....
.L_703:
        /*0b1c*/ 	.word	0xffffffff


	//   ....[1]....
        /*0b20*/ 	.word	0xffffffff


	//   ....[2]....
        /*0b24*/ 	.word	0xffffffff


	//   ....[3]....
        /*0b28*/ 	.word	0xffffffff


	//   ....[4]....
        /*0b2c*/ 	.word	0xffffffff


	//   ....[5]....
        /*0b30*/ 	.word	0xffffffff


	//   ....[6]....
        /*0b34*/ 	.word	0xffffffff


	//   ....[7]....
        /*0b38*/ 	.word	0xffffffff


	//   ....[8]....
        /*0b3c*/ 	.word	0xffffffff


	//   ....[9]....
        /*0b40*/ 	.word	0xffffffff


	//   ....[10]....
        /*0b44*/ 	.word	0xffffffff


	//   ....[11]....
        /*0b48*/ 	.word	0xffffffff


	//   ....[12]....
        /*0b4c*/ 	.word	0xffffffff


	//   ....[13]....
        /*0b50*/ 	.word	0xffffffff


	//   ....[14]....
        /*0b54*/ 	.word	0xffffffff


	//   ....[15]....
        /*0b58*/ 	.word	0xffffffff


	//   ....[16]....
        /*0b5c*/ 	.word	0xffffffff


	//   ....[17]....
        /*0b60*/ 	.word	0xffffffff


	//   ....[18]....
        /*0b64*/ 	.word	0xffffffff


	//   ....[19]....
        /*0b68*/ 	.word	0xffffffff


	//   ....[20]....
        /*0b6c*/ 	.word	0xffffffff


	//   ....[21]....
        /*0b70*/ 	.word	0xffffffff


	//   ....[22]....
        /*0b74*/ 	.word	0xffffffff


	//   ....[23]....
        /*0b78*/ 	.word	0xffffffff


	//   ....[24]....
        /*0b7c*/ 	.word	0xffffffff


	//   ....[25]....
        /*0b80*/ 	.word	0xffffffff


	//   ....[26]....
        /*0b84*/ 	.word	0xffffffff


	//   ....[27]....
        /*0b88*/ 	.word	0xffffffff


	//   ....[28]....
        /*0b8c*/ 	.word	0xffffffff


	//   ....[29]....
        /*0b90*/ 	.word	0xffffffff


	//   ....[30]....
        /*0b94*/ 	.word	0xffffffff


	//   ....[31]....
        /*0b98*/ 	.word	0xffffffff


	//   ....[32]....
        /*0b9c*/ 	.word	0xffffffff


	//   ....[33]....
        /*0ba0*/ 	.word	0xffffffff


	//   ....[34]....
        /*0ba4*/ 	.word	0xffffffff


	//   ....[35]....
        /*0ba8*/ 	.word	0xffffffff


	//   ....[36]....
        /*0bac*/ 	.word	0xffffffff


	//   ....[37]....
        /*0bb0*/ 	.word	0xffffffff


	//   ....[38]....
        /*0bb4*/ 	.word	0xffffffff


	//   ....[39]....
        /*0bb8*/ 	.word	0xffffffff


	//   ....[40]....
        /*0bbc*/ 	.word	0xffffffff


	//   ....[41]....
        /*0bc0*/ 	.word	0xffffffff


	//   ....[42]....
        /*0bc4*/ 	.word	0xffffffff


	//   ....[43]....
        /*0bc8*/ 	.word	0xffffffff


	//   ....[44]....
        /*0bcc*/ 	.word	0xffffffff


	//   ....[45]....
        /*0bd0*/ 	.word	0xffffffff


	//   ....[46]....
        /*0bd4*/ 	.word	0xffffffff


	//   ....[47]....
        /*0bd8*/ 	.word	0xffffffff


	//   ....[48]....
        /*0bdc*/ 	.word	0xffffffff


	//   ....[49]....
        /*0be0*/ 	.word	0xffffffff


	//   ....[50]....
        /*0be4*/ 	.word	0xffffffff


	//   ....[51]....
        /*0be8*/ 	.word	0xffffffff


	//   ....[52]....
        /*0bec*/ 	.word	0xffffffff


	//   ....[53]....
        /*0bf0*/ 	.word	0xffffffff


	//   ....[54]....
        /*0bf4*/ 	.word	0xffffffff


	//   ....[55]....
        /*0bf8*/ 	.word	0xffffffff


	//   ....[56]....
        /*0bfc*/ 	.word	0xffffffff


	//   ....[57]....
        /*0c00*/ 	.word	0xffffffff


	//   ....[58]....
        /*0c04*/ 	.word	0xffffffff


	//   ....[59]....
        /*0c08*/ 	.word	0xffffffff


	//   ....[60]....
        /*0c0c*/ 	.word	0xffffffff


	//   ....[61]....
        /*0c10*/ 	.word	0xffffffff


	//   ....[62]....
        /*0c14*/ 	.word	0xffffffff


	//   ....[63]....
        /*0c18*/ 	.word	0xffffffff


	//   ....[64]....
        /*0c1c*/ 	.word	0xffffffff


	//   ....[65]....
        /*0c20*/ 	.word	0xffffffff


	//   ....[66]....
        /*0c24*/ 	.word	0xffffffff


	//   ....[67]....
        /*0c28*/ 	.word	0xffffffff


	//   ....[68]....
        /*0c2c*/ 	.word	0xffffffff


	//   ....[69]....
        /*0c30*/ 	.word	0xffffffff


	//   ....[70]....
        /*0c34*/ 	.word	0xffffffff


	//   ....[71]....
        /*0c38*/ 	.word	0xffffffff


	//   ....[72]....
        /*0c3c*/ 	.word	0xffffffff


	//   ....[73]....
        /*0c40*/ 	.word	0xffffffff


	//   ....[74]....
        /*0c44*/ 	.word	0xffffffff


	//   ....[75]....
        /*0c48*/ 	.word	0xffffffff


	//   ....[76]....
        /*0c4c*/ 	.word	0xffffffff


	//   ....[77]....
        /*0c50*/ 	.word	0xffffffff


	//   ....[78]....
        /*0c54*/ 	.word	0xffffffff


	//   ....[79]....
        /*0c58*/ 	.word	0xffffffff


	//   ....[80]....
        /*0c5c*/ 	.word	0xffffffff


	//   ....[81]....
        /*0c60*/ 	.word	0xffffffff


	//   ....[82]....
        /*0c64*/ 	.word	0xffffffff


	//   ....[83]....
        /*0c68*/ 	.word	0xffffffff


	//   ....[84]....
        /*0c6c*/ 	.word	0xffffffff


	//   ....[85]....
        /*0c70*/ 	.word	0xffffffff


	//   ....[86]....
        /*0c74*/ 	.word	0xffffffff


	//   ....[87]....
        /*0c78*/ 	.word	0xffffffff


	//   ....[88]....
        /*0c7c*/ 	.word	0xffffffff


	//   ....[89]....
        /*0c80*/ 	.word	0xffffffff


	//   ....[90]....
        /*0c84*/ 	.word	0xffffffff


	//   ....[91]....
        /*0c88*/ 	.word	0xffffffff


	//   ....[92]....
        /*0c8c*/ 	.word	0xffffffff


	//   ....[93]....
        /*0c90*/ 	.word	0xffffffff


	//   ....[94]....
        /*0c94*/ 	.word	0xffffffff


	//   ....[95]....
        /*0c98*/ 	.word	0xffffffff


	//   ....[96]....
        /*0c9c*/ 	.word	0xffffffff


	//   ....[97]....
        /*0ca0*/ 	.word	0xffffffff


	//   ....[98]....
        /*0ca4*/ 	.word	0xffffffff


	//   ....[99]....
        /*0ca8*/ 	.word	0xffffffff


	//   ....[100]....
        /*0cac*/ 	.word	0xffffffff


	//   ....[101]....
        /*0cb0*/ 	.word	0xffffffff


	//   ....[102]....
        /*0cb4*/ 	.word	0xffffffff


	//   ....[103]....
        /*0cb8*/ 	.word	0xffffffff


	//   ....[104]....
        /*0cbc*/ 	.word	0xffffffff


	//   ....[105]....
        /*0cc0*/ 	.word	0xffffffff


	//   ....[106]....
        /*0cc4*/ 	.word	0xffffffff


	//   ....[107]....
        /*0cc8*/ 	.word	0xffffffff


	//   ....[108]....
        /*0ccc*/ 	.word	0xffffffff


	//   ....[109]....
        /*0cd0*/ 	.word	0xffffffff


	//   ....[110]....
        /*0cd4*/ 	.word	0xffffffff


	//   ....[111]....
        /*0cd8*/ 	.word	0xffffffff


	//   ....[112]....
        /*0cdc*/ 	.word	0xffffffff


	//   ....[113]....
        /*0ce0*/ 	.word	0xffffffff


	//   ....[114]....
        /*0ce4*/ 	.word	0xffffffff


	//   ....[115]....
        /*0ce8*/ 	.word	0xffffffff


	//   ....[116]....
        /*0cec*/ 	.word	0xffffffff


	//   ....[117]....
        /*0cf0*/ 	.word	0xffffffff


	//   ....[118]....
        /*0cf4*/ 	.word	0xffffffff


	//   ....[119]....
        /*0cf8*/ 	.word	0xffffffff


	//   ....[120]....
        /*0cfc*/ 	.word	0xffffffff


	//   ....[121]....
        /*0d00*/ 	.word	0xffffffff


	//   ....[122]....
        /*0d04*/ 	.word	0xffffffff


	//   ....[123]....
        /*0d08*/ 	.word	0xffffffff


	//   ....[124]....
        /*0d0c*/ 	.word	0xffffffff


	//----- nvinfo : EIATTR_COOP_GROUP_INSTR_OFFSETS
	.align		4
.L_704:
        /*0d10*/ 	.byte	0x04, 0x28
        /*0d12*/ 	.short	(.L_706 - .L_705)


	//   ....[0]....
.L_705:
        /*0d14*/ 	.word	0x00000050


	//   ....[1]....
        /*0d18*/ 	.word	0x000017d0


	//   ....[2]....
        /*0d1c*/ 	.word	0x00001800


	//   ....[3]....
        /*0d20*/ 	.word	0x00001830


	//   ....[4]....
        /*0d24*/ 	.word	0x00001850


	//   ....[5]....
        /*0d28*/ 	.word	0x00001a20


	//   ....[6]....
        /*0d2c*/ 	.word	0x00001a40


	//   ....[7]....
        /*0d30*/ 	.word	0x00001b70


	//   ....[8]....
        /*0d34*/ 	.word	0x00001b90


	//   ....[9]....
        /*0d38*/ 	.word	0x00001db0


	//   ....[10]....
        /*0d3c*/ 	.word	0x00001dd0


	//   ....[11]....
        /*0d40*/ 	.word	0x00001e20


	//   ....[12]....
        /*0d44*/ 	.word	0x00001e80


	//   ....[13]....
        /*0d48*/ 	.word	0x00002480


	//   ....[14]....
        /*0d4c*/ 	.word	0x00002490


	//   ....[15]....
        /*0d50*/ 	.word	0x000024a0


	//   ....[16]....
        /*0d54*/ 	.word	0x000024b0


	//   ....[17]....
        /*0d58*/ 	.word	0x00003570


	//   ....[18]....
        /*0d5c*/ 	.word	0x000035e0


	//   ....[19]....
        /*0d60*/ 	.word	0x00003700


	//   ....[20]....
        /*0d64*/ 	.word	0x00003740


	//   ....[21]....
        /*0d68*/ 	.word	0x00003a50


	//   ....[22]....
        /*0d6c*/ 	.word	0x00003c90


	//   ....[23]....
        /*0d70*/ 	.word	0x00004090


	//   ....[24]....
        /*0d74*/ 	.word	0x000040b0


	//   ....[25]....
        /*0d78*/ 	.word	0x000040d0


	//   ....[26]....
        /*0d7c*/ 	.word	0x000040f0


	//   ....[27]....
        /*0d80*/ 	.word	0x00005ce0


	//   ....[28]....
        /*0d84*/ 	.word	0x00005d50


	//   ....[29]....
        /*0d88*/ 	.word	0x00005e50


	//   ....[30]....
        /*0d8c*/ 	.word	0x00005e80


	//   ....[31]....
        /*0d90*/ 	.word	0x00007040


	//   ....[32]....
        /*0d94*/ 	.word	0x000070b0


	//   ....[33]....
        /*0d98*/ 	.word	0x000071b0


	//   ....[34]....
        /*0d9c*/ 	.word	0x000071e0


	//   ....[35]....
        /*0da0*/ 	.word	0x00007520


	//   ....[36]....
        /*0da4*/ 	.word	0x00007750


	//   ....[37]....
        /*0da8*/ 	.word	0x00007a70


	//   ....[38]....
        /*0dac*/ 	.word	0x00007a90


	//   ....[39]....
        /*0db0*/ 	.word	0x00007bb0


	//   ....[40]....
        /*0db4*/ 	.word	0x00007bd0


	//   ....[41]....
        /*0db8*/ 	.word	0x00009ee0


	//   ....[42]....
        /*0dbc*/ 	.word	0x00009f50


	//   ....[43]....
        /*0dc0*/ 	.word	0x00009fa0


	//   ....[44]....
        /*0dc4*/ 	.word	0x00009fd0


	//   ....[45]....
        /*0dc8*/ 	.word	0x0000b340


	//   ....[46]....
        /*0dcc*/ 	.word	0x0000b380


	//   ....[47]....
        /*0dd0*/ 	.word	0x0000b490


	//   ....[48]....
        /*0dd4*/ 	.word	0x0000b4b0


	//   ....[49]....
        /*0dd8*/ 	.word	0x0000b840


	//   ....[50]....
        /*0ddc*/ 	.word	0x0000b860


	//   ....[51]....
        /*0de0*/ 	.word	0x0000b880


	//   ....[52]....
        /*0de4*/ 	.word	0x0000b8a0


	//   ....[53]....
        /*0de8*/ 	.word	0x0000d6c0


	//   ....[54]....
        /*0dec*/ 	.word	0x0000d710


	//   ....[55]....
        /*0df0*/ 	.word	0x0000d730


	//   ....[56]....
        /*0df4*/ 	.word	0x0000d750


	//   ....[57]....
        /*0df8*/ 	.word	0x0000eb70


	//   ....[58]....
        /*0dfc*/ 	.word	0x0000ef20


	//   ....[59]....
        /*0e00*/ 	.word	0x0000ef40


	//   ....[60]....
        /*0e04*/ 	.word	0x0000ef60


	//   ....[61]....
        /*0e08*/ 	.word	0x0000ef80


	//   ....[62]....
        /*0e0c*/ 	.word	0x0000f220


	//   ....[63]....
        /*0e10*/ 	.word	0x0000f240


	//   ....[64]....
        /*0e14*/ 	.word	0x0000f3c0


	//   ....[65]....
        /*0e18*/ 	.word	0x0000f3f0


	//   ....[66]....
        /*0e1c*/ 	.word	0x0000f530


	//   ....[67]....
        /*0e20*/ 	.word	0x0000f560


	//   ....[68]....
        /*0e24*/ 	.word	0x0000f6a0


	//   ....[69]....
        /*0e28*/ 	.word	0x0000f6c0


	//   ....[70]....
        /*0e2c*/ 	.word	0x0000fc90


	//   ....[71]....
        /*0e30*/ 	.word	0x0000fcb0


	//   ....[72]....
        /*0e34*/ 	.word	0x0000ff10


	//   ....[73]....
        /*0e38*/ 	.word	0x0000ff20


	//   ....[74]....
        /*0e3c*/ 	.word	0x00010110


	//   ....[75]....
        /*0e40*/ 	.word	0x00010130


	//   ....[76]....
        /*0e44*/ 	.word	0x00010320


	//   ....[77]....
        /*0e48*/ 	.word	0x00010330


	//   ....[78]....
        /*0e4c*/ 	.word	0x00010590


	//   ....[79]....
        /*0e50*/ 	.word	0x000106a0


	//   ....[80]....
        /*0e54*/ 	.word	0x00010710


	//   ....[81]....
        /*0e58*/ 	.word	0x00010930


	//   ....[82]....
        /*0e5c*/ 	.word	0x000109a0


	//   ....[83]....
        /*0e60*/ 	.word	0x00010a10


	//   ....[84]....
        /*0e64*/ 	.word	0x00010a90


	//   ....[85]....
        /*0e68*/ 	.word	0x00010ed0


	//   ....[86]....
        /*0e6c*/ 	.word	0x00010f20


	//   ....[87]....
        /*0e70*/ 	.word	0x00010f70


	//   ....[88]....
        /*0e74*/ 	.word	0x00010fc0


	//   ....[89]....
        /*0e78*/ 	.word	0x00011030


	//   ....[90]....
        /*0e7c*/ 	.word	0x000110a0


	//   ....[91]....
        /*0e80*/ 	.word	0x000112c0


	//   ....[92]....
        /*0e84*/ 	.word	0x00011330


	//   ....[93]....
        /*0e88*/ 	.word	0x000113a0


	//   ....[94]....
        /*0e8c*/ 	.word	0x00011410


	//   ....[95]....
        /*0e90*/ 	.word	0x00011630


	//   ....[96]....
        /*0e94*/ 	.word	0x000116a0


	//   ....[97]....
        /*0e98*/ 	.word	0x00011710


	//   ....[98]....
        /*0e9c*/ 	.word	0x00011790


	//   ....[99]....
        /*0ea0*/ 	.word	0x00011bd0


	//   ....[100]....
        /*0ea4*/ 	.word	0x00011c10


	//   ....[101]....
        /*0ea8*/ 	.word	0x00011c60


	//   ....[102]....
        /*0eac*/ 	.word	0x00011ca0


	//   ....[103]....
        /*0eb0*/ 	.word	0x00011d00


	//   ....[104]....
        /*0eb4*/ 	.word	0x00011d70


	//   ....[105]....
        /*0eb8*/ 	.word	0x00011de0


	//   ....[106]....
        /*0ebc*/ 	.word	0x00011f90


	//   ....[107]....
        /*0ec0*/ 	.word	0x00012000


	//   ....[108]....
        /*0ec4*/ 	.word	0x00012050


	//   ....[109]....
        /*0ec8*/ 	.word	0x00012090


	//   ....[110]....
        /*0ecc*/ 	.word	0x000120e0


	//   ....[111]....
        /*0ed0*/ 	.word	0x00012120


	//   ....[112]....
        /*0ed4*/ 	.word	0x00012170


	//   ....[113]....
        /*0ed8*/ 	.word	0x000121d0


	//   ....[114]....
        /*0edc*/ 	.word	0x00012220


	//   ....[115]....
        /*0ee0*/ 	.word	0x00012280


	//   ....[116]....
        /*0ee4*/ 	.word	0x000122f0


	//   ....[117]....
        /*0ee8*/ 	.word	0x00012360


	//   ....[118]....
        /*0eec*/ 	.word	0x000123e0


	//   ....[119]....
        /*0ef0*/ 	.word	0x00012450


	//   ....[120]....
        /*0ef4*/ 	.word	0x000124d0


	//   ....[121]....
        /*0ef8*/ 	.word	0x00012550


	//   ....[122]....
        /*0efc*/ 	.word	0x000125d0


	//   ....[123]....
        /*0f00*/ 	.word	0x00012640


	//   ....[124]....
        /*0f04*/ 	.word	0x000126b0


	//----- nvinfo : EIATTR_EXIT_INSTR_OFFSETS
	.align		4
.L_706:
        /*0f08*/ 	.byte	0x04, 0x1c
        /*0f0a*/ 	.short	(.L_708 - .L_707)


	//   ....[0]....
.L_707:
        /*0f0c*/ 	.word	0x000000a0


	//   ....[1]....
        /*0f10*/ 	.word	0x00010650


	//----- nvinfo : EIATTR_MAX_THREADS
	.align		4
.L_708:
        /*0f14*/ 	.byte	0x04, 0x05
        /*0f16*/ 	.short	(.L_710 - .L_709)
.L_709:
        /*0f18*/ 	.word	0x00000100
        /*0f1c*/ 	.word	0x00000001
        /*0f20*/ 	.word	0x00000001


	//----- nvinfo : EIATTR_CRS_STACK_SIZE
	.align		4
.L_710:
        /*0f24*/ 	.byte	0x04, 0x1e
        /*0f26*/ 	.short	(.L_712 - .L_711)
.L_711:
        /*0f28*/ 	.word	0x00000000
.L_712:


//--------------------- .nv.info._ZN7cutlass13device_kernelIN5flash19enable_sm80_to_sm89INS1_16FlashAttnFwdSm80INS1_25CollectiveMainloopFwdSm80ILi8ELi1ELb1EN4cute5tupleIJNS5_1CILi128EEENS7_ILi64EEENS7_ILi256EEEEEELi256ENS_6half_tEfNS_4arch4Sm80ELb1ELb0ELb0ELb1ELb1ELb0ELb1ELb0EEENS1_21CollectiveEpilogueFwdINS6_IJS8_SA_S9_EEENS6_IJNS7_ILi1EEESI_SI_EEESC_SE_Li256ELb1ELb1ELb0ELb0EEENS1_19SingleTileSchedulerILb1ELb0ELb1ELi128EEEEEEEEEvNT_6ParamsE --------------------------
	.section	.nv.info._ZN7cutlass13device_kernelIN5flash19enable_sm80_to_sm89INS1_16FlashAttnFwdSm80INS1_25CollectiveMainloopFwdSm80ILi8ELi1ELb1EN4cute5tupleIJNS5_1CILi128EEENS7_ILi64EEENS7_ILi256EEEEEELi256ENS_6half_tEfNS_4arch4Sm80ELb1ELb0ELb0ELb1ELb1ELb0ELb1ELb0EEENS1_21CollectiveEpilogueFwdINS6_IJS8_SA_S9_EEENS6_IJNS7_ILi1EEESI_SI_EEESC_SE_Li256ELb1ELb1ELb0ELb0EEENS1_19SingleTileSchedulerILb1ELb0ELb1ELi128EEEEEEEEEvNT_6ParamsE,"",@"SHT_CUDA_INFO"
	.sectionflags	@""
	.align	4


	//----- nvinfo : EIATTR_CUDA_API_VERSION
	.align		4
        /*0000*/ 	.byte	0x04, 0x37
        /*0002*/ 	.short	(.L_714 - .L_713)
.L_713:
        /*0004*/ 	.word	0x00000082


	//----- nvinfo : EIATTR_SW2861232_WAR
	.align		4
.L_714:
        /*0008*/ 	.byte	0x01, 0x35
	.zero		2


	//----- nvinfo : EIATTR_PARAM_CBANK
	.align		4
        /*000c*/ 	.byte	0x04, 0x0a
        /*000e*/ 	.short	(.L_716 - .L_715)
	.align		4
.L_715:
        /*0010*/ 	.word	index@(.nv.constant0._ZN7cutlass13device_kernelIN5flash19enable_sm80_to_sm89INS1_16FlashAttnFwdSm80INS1_25CollectiveMainloopFwdSm80ILi8ELi1ELb1EN4cute5tupleIJNS5_1CILi128EEENS7_ILi64EEENS7_ILi256EEEEEELi256ENS_6half_tEfNS_4arch4Sm80ELb1ELb0ELb0ELb1ELb1ELb0ELb1ELb0EEENS1_21CollectiveEpilogueFwdINS6_IJS8_SA_S9_EEENS6_IJNS7_ILi1EEESI_SI_EEESC_SE_Li256ELb1ELb1ELb0ELb0EEENS1_19SingleTileSchedulerILb1ELb0ELb1ELi128EEEEEEEEEvNT_6ParamsE)
        /*0014*/ 	.short	0x0160
        /*0016*/ 	.short	0x0418


	//----- nvinfo : EIATTR_CBANK_PARAM_SIZE
	.align		4
.L_716:
        /*0018*/ 	.byte	0x03, 0x19
        /*001a*/ 	.short	0x0418


	//----- nvinfo : EIATTR_KPARAM_INFO
	.align		4
        /*001c*/ 	.byte	0x04, 0x17
        /*001e*/ 	.short	(.L_718 - .L_717)
.L_717:
        /*0020*/ 	.word	0x00000000
        /*0024*/ 	.short	0x0000
        /*0026*/ 	.short	0x0000
        /*0028*/ 	.byte	0x00, 0xf0, 0x61, 0x10


	//----- nvinfo : EIATTR_MAXREG_COUNT
	.align		4
.L_718:
        /*002c*/ 	.byte	0x03, 0x1b
        /*002e*/ 	.short	0x00ff


	//----- nvinfo : EIATTR_NUM_BARRIERS
	.align		4
        /*0030*/ 	.byte	0x02, 0x4c
        /*0032*/ 	.byte	0x02
	.zero		1


	//----- nvinfo : EIATTR_ANNOTATIONS
	.align		4
        /*0034*/ 	.byte	0x04, 0x55
        /*0036*/ 	.short	(.L_720 - .L_719)


	//   ....[0]....
.L_719:
        /* <DEDUP_REMOVED lines=97> */


	//----- nvinfo : EIATTR_MERCURY_ISA_VERSION
	.align		4
.L_720:
        /*0630*/ 	.byte	0x03, 0x5f
        /*0632*/ 	.short	0x0000


	//----- nvinfo : EIATTR_COOP_GROUP_MASK_REGIDS
	.align		4
        /*0634*/ 	.byte	0x04, 0x29
        /*0636*/ 	.short	(.L_722 - .L_721)


	//   ....[0]....
.L_721:
        /*0638*/ 	.word	0xffffffff


	//   ....[1]....
        /*063c*/ 	.word	0xffffffff


	//   ....[2]....
        /*0640*/ 	.word	0xffffffff


	//   ....[3]....
        /*0644*/ 	.word	0xffffffff


	//   ....[4]....
        /*0648*/ 	.word	0xffffffff


	//   ....[5]....
        /*064c*/ 	.word	0xffffffff


	//   ....[6]....
        /*0650*/ 	.word	0xffffffff


	//   ....[7]....
        /*0654*/ 	.word	0xffffffff


	//   ....[8]....
        /*0658*/ 	.word	0xffffffff


	//   ....[9]....
        /*065c*/ 	.word	0xffffffff


	//   ....[10]....
        /*0660*/ 	.word	0xffffffff


	//   ....[11]....
        /*0664*/ 	.word	0xffffffff


	//   ....[12]....
        /*0668*/ 	.word	0xffffffff


	//   ....[13]....
        /*066c*/ 	.word	0xffffffff


	//   ....[14]....
        /*0670*/ 	.word	0xffffffff


	//   ....[15]....
        /*0674*/ 	.word	0xffffffff


	//   ....[16]....
        /*0678*/ 	.word	0xffffffff


	//   ....[17]....
        /*067c*/ 	.word	0xffffffff


	//   ....[18]....
        /*0680*/ 	.word	0xffffffff


	//   ....[19]....
        /*0684*/ 	.word	0xffffffff


	//   ....[20]....
        /*0688*/ 	.word	0xffffffff


	//   ....[21]....
        /*068c*/ 	.word	0xffffffff


	//   ....[22]....
        /*0690*/ 	.word	0xffffffff


	//   ....[23]....
        /*0694*/ 	.word	0xffffffff


	//   ....[24]....
        /*0698*/ 	.word	0xffffffff


	//   ....[25]....
        /*069c*/ 	.word	0xffffffff


	//   ....[26]....
        /*06a0*/ 	.word	0xffffffff


	//   ....[27]....
        /*06a4*/ 	.word	0xffffffff


	//   ....[28]....
        /*06a8*/ 	.word	0xffffffff


	//   ....[29]....
        /*06ac*/ 	.word	0xffffffff


	//   ....[30]....
        /*06b0*/ 	.word	0xffffffff


	//   ....[31]....
        /*06b4*/ 	.word	0xffffffff


	//   ....[32]....
        /*06b8*/ 	.word	0xffffffff


	//   ....[33]....
        /*06bc*/ 	.word	0xffffffff


	//   ....[34]....
        /*06c0*/ 	.word	0xffffffff


	//   ....[35]....
        /*06c4*/ 	.word	0xffffffff


	//   ....[36]....
        /*06c8*/ 	.word	0xffffffff


	//   ....[37]....
        /*06cc*/ 	.word	0xffffffff


	//   ....[38]....
        /*06d0*/ 	.word	0xffffffff


	//   ....[39]....
        /*06d4*/ 	.word	0xffffffff


	//   ....[40]....
        /*06d8*/ 	.word	0xffffffff


	//   ....[41]....
        /*06dc*/ 	.word	0xffffffff


	//   ....[42]....
        /*06e0*/ 	.word	0xffffffff


	//   ....[43]....
        /*06e4*/ 	.word	0xffffffff


	//   ....[44]....
        /*06e8*/ 	.word	0xffffffff


	//   ....[45]....
        /*06ec*/ 	.word	0xffffffff


	//   ....[46]....
        /*06f0*/ 	.word	0xffffffff


	//   ....[47]....
        /*06f4*/ 	.word	0xffffffff


	//   ....[48]....
        /*06f8*/ 	.word	0xffffffff


	//   ....[49]....
        /*06fc*/ 	.word	0xffffffff


	//   ....[50]....
        /*0700*/ 	.word	0xffffffff


	//   ....[51]....
        /*0704*/ 	.word	0xffffffff


	//   ....[52]....
        /*0708*/ 	.word	0xffffffff


	//   ....[53]....
        /*070c*/ 	.word	0xffffffff


	//   ....[54]....
        /*0710*/ 	.word	0xffffffff


	//   ....[55]....
        /*0714*/ 	.word	0xffffffff


	//   ....[56]....
        /*0718*/ 	.word	0xffffffff


	//   ....[57]....
        /*071c*/ 	.word	0xffffffff


	//   ....[58]....
        /*0720*/ 	.word	0xffffffff


	//   ....[59]....
        /*0724*/ 	.word	0xffffffff


	//   ....[60]....
        /*0728*/ 	.word	0xffffffff


	//   ....[61]....
        /*072c*/ 	.word	0xffffffff


	//   ....[62]....
        /*0730*/ 	.word	0xffffffff


	//   ....[63]....
        /*0734*/ 	.word	0xffffffff


	//   ....[64]....
        /*0738*/ 	.word	0xffffffff


	//   ....[65]....
        /*073c*/ 	.word	0xffffffff


	//   ....[66]....
        /*0740*/ 	.word	0xffffffff


	//   ....[67]....
        /*0744*/ 	.word	0xffffffff


	//   ....[68]....
        /*0748*/ 	.word	0xffffffff


	//   ....[69]....
        /*074c*/ 	.word	0xffffffff


	//   ....[70]....
        /*0750*/ 	.word	0xffffffff


	//   ....[71]....
        /*0754*/ 	.word	0xffffffff


	//   ....[72]....
        /*0758*/ 	.word	0xffffffff


	//   ....[73]....
        /*075c*/ 	.word	0xffffffff


	//   ....[74]....
        /*0760*/ 	.word	0xffffffff


	//   ....[75]....
        /*0764*/ 	.word	0xffffffff


	//   ....[76]....
        /*0768*/ 	.word	0xffffffff


	//----- nvinfo : EIATTR_COOP_GROUP_INSTR_OFFSETS
	.align		4
.L_722:
        /*076c*/ 	.byte	0x04, 0x28
        /*076e*/ 	.short	(.L_724 - .L_723)


	//   ....[0]....
.L_723:
        /*0770*/ 	.word	0x000000a0


	//   ....[1]....
        /*0774*/ 	.word	0x00001600


	//   ....[2]....
        /*0778*/ 	.word	0x00001630


	//   ....[3]....
        /*077c*/ 	.word	0x000016f0


	//   ....[4]....
        /*0780*/ 	.word	0x00001720


	//   ....[5]....
        /*0784*/ 	.word	0x00001860


	//   ....[6]....
        /*0788*/ 	.word	0x00001870


	//   ....[7]....
        /*078c*/ 	.word	0x000019c0


	//   ....[8]....
        /*0790*/ 	.word	0x000019d0


	//   ....[9]....
        /*0794*/ 	.word	0x00001b20


	//   ....[10]....
        /*0798*/ 	.word	0x00001b40


	//   ....[11]....
        /*079c*/ 	.word	0x00001c70


	//   ....[12]....
        /*07a0*/ 	.word	0x00001cc0


	//   ....[13]....
        /*07a4*/ 	.word	0x00001cf0


	//   ....[14]....
        /*07a8*/ 	.word	0x00001d10


	//   ....[15]....
        /*07ac*/ 	.word	0x00001e20


	//   ....[16]....
        /*07b0*/ 	.word	0x00001e50


	//   ....[17]....
        /*07b4*/ 	.word	0x00003720


	//   ....[18]....
        /*07b8*/ 	.word	0x00003730


	//   ....[19]....
        /*07bc*/ 	.word	0x00003810


	//   ....[20]....
        /*07c0*/ 	.word	0x00003830


	//   ....[21]....
        /*07c4*/ 	.word	0x00003c50


	//   ....[22]....
        /*07c8*/ 	.word	0x00003c80


	//   ....[23]....
        /*07cc*/ 	.word	0x00004370


	//   ....[24]....
        /*07d0*/ 	.word	0x000043a0


	//   ....[25]....
        /*07d4*/ 	.word	0x000043c0


	//   ....[26]....
        /*07d8*/ 	.word	0x000043e0


	//   ....[27]....
        /*07dc*/ 	.word	0x00005f90


	//   ....[28]....
        /*07e0*/ 	.word	0x00005fa0


	//   ....[29]....
        /*07e4*/ 	.word	0x00005fb0


	//   ....[30]....
        /*07e8*/ 	.word	0x00005fc0


	//   ....[31]....
        /*07ec*/ 	.word	0x00007210


	//   ....[32]....
        /*07f0*/ 	.word	0x00007220


	//   ....[33]....
        /*07f4*/ 	.word	0x00007230


	//   ....[34]....
        /*07f8*/ 	.word	0x00007240


	//   ....[35]....
        /*07fc*/ 	.word	0x00007680


	//   ....[36]....
        /*0800*/ 	.word	0x00007690


	//   ....[37]....
        /*0804*/ 	.word	0x00007c20


	//   ....[38]....
        /*0808*/ 	.word	0x00007c60


	//   ....[39]....
        /*080c*/ 	.word	0x00008250


	//   ....[40]....
        /*0810*/ 	.word	0x00008350


	//   ....[41]....
        /*0814*/ 	.word	0x00009ff0


	//   ....[42]....
        /*0818*/ 	.word	0x0000a000


	//   ....[43]....
        /*081c*/ 	.word	0x0000a080


	//   ....[44]....
        /*0820*/ 	.word	0x0000a090


	//   ....[45]....
        /*0824*/ 	.word	0x0000a470


	//   ....[46]....
        /*0828*/ 	.word	0x0000a480


	//   ....[47]....
        /*082c*/ 	.word	0x0000a4d0


	//   ....[48]....
        /*0830*/ 	.word	0x0000a4f0


	//   ....[49]....
        /*0834*/ 	.word	0x0000b4d0


	//   ....[50]....
        /*0838*/ 	.word	0x0000b4f0


	//   ....[51]....
        /*083c*/ 	.word	0x0000bb90


	//   ....[52]....
        /*0840*/ 	.word	0x0000bbb0


	//   ....[53]....
        /*0844*/ 	.word	0x0000d3c0


	//   ....[54]....
        /*0848*/ 	.word	0x0000d3d0


	//   ....[55]....
        /*084c*/ 	.word	0x0000d400


	//   ....[56]....
        /*0850*/ 	.word	0x0000d420


	//   ....[57]....
        /*0854*/ 	.word	0x0000eea0


	//   ....[58]....
        /*0858*/ 	.word	0x0000eee0


	//   ....[59]....
        /*085c*/ 	.word	0x0000ef20


	//   ....[60]....
        /*0860*/ 	.word	0x0000ef50


	//   ....[61]....
        /*0864*/ 	.word	0x0000f190


	//   ....[62]....
        /*0868*/ 	.word	0x0000f1a0


	//   ....[63]....
        /*086c*/ 	.word	0x0000f3a0


	//   ....[64]....
        /*0870*/ 	.word	0x0000f3d0


	//   ....[65]....
        /*0874*/ 	.word	0x0000f590


	//   ....[66]....
        /*0878*/ 	.word	0x0000f5c0


	//   ....[67]....
        /*087c*/ 	.word	0x0000f780


	//   ....[68]....
        /*0880*/ 	.word	0x0000f7a0


	//   ....[69]....
        /*0884*/ 	.word	0x00010120


	//   ....[70]....
        /*0888*/ 	.word	0x00010140


	//   ....[71]....
        /*088c*/ 	.word	0x00010300


	//   ....[72]....
        /*0890*/ 	.word	0x00010330


	//   ....[73]....
        /*0894*/ 	.word	0x000104c0


	//   ....[74]....
        /*0898*/ 	.word	0x000104f0


	//   ....[75]....
        /*089c*/ 	.word	0x00010680


	//   ....[76]....
        /*08a0*/ 	.word	0x000106a0


	//----- nvinfo : EIATTR_EXIT_INSTR_OFFSETS
	.align		4
.L_724:
        /*08a4*/ 	.byte	0x04, 0x1c
        /*08a6*/ 	.short	(.L_726 - .L_725)


	//   ....[0]....
.L_725:
        /*08a8*/ 	.word	0x00000450


	//   ....[1]....
        /*08ac*/ 	.word	0x0000f7b0


	//   ....[2]....
        /*08b0*/ 	.word	0x0000f8f0


	//   ....[3]....
        /*08b4*/ 	.word	0x0000f950


	//   ....[4]....
        /*08b8*/ 	.word	0x000106b0


	//   ....[5]....
        /*08bc*/ 	.word	0x000107c0


	//   ....[6]....
        /*08c0*/ 	.word	0x00010820


	//----- nvinfo : EIATTR_CTAIDZ_USED
	.align		4
.L_726:
        /*08c4*/ 	.byte	0x01, 0x04
	.zero		2


	//----- nvinfo : EIATTR_MAX_THREADS
	.align		4
        /*08c8*/ 	.byte	0x04, 0x05
        /*08ca*/ 	.short	(.L_728 - .L_727)
.L_727:
        /*08cc*/ 	.word	0x00000100
        /*08d0*/ 	.word	0x00000001
        /*08d4*/ 	.word	0x00000001


	//----- nvinfo : EIATTR_CRS_STACK_SIZE
	.align		4
.L_728:
        /*08d8*/ 	.byte	0x04, 0x1e
        /*08da*/ 	.short	(.L_730 - .L_729)
.L_729:
        /*08dc*/ 	.word	0x00000000
.L_730:


//--------------------- .nv.info._ZN7cutlass13device_kernelIN5flash19enable_sm80_to_sm89INS1_16FlashAttnFwdSm80INS1_25CollectiveMainloopFwdSm80ILi8ELi1ELb0EN4cute5tupleIJNS5_1CILi128EEENS7_ILi32EEENS7_ILi256EEEEEELi256ENS_6half_tEfNS_4arch4Sm80ELb1ELb0ELb0ELb1ELb1ELb1ELb1ELb0EEENS1_21CollectiveEpilogueFwdINS6_IJS8_SA_S9_EEENS6_IJNS7_ILi1EEESI_SI_EEESC_SE_Li256ELb1ELb1ELb0ELb0EEENS1_19SingleTileSchedulerILb1ELb0ELb1ELi128EEEEEEEEEvNT_6ParamsE --------------------------
	.section	.nv.info._ZN7cutlass13device_kernelIN5flash19enable_sm80_to_sm89INS1_16FlashAttnFwdSm80INS1_25CollectiveMainloopFwdSm80ILi8ELi1ELb0EN4cute5tupleIJNS5_1CILi128EEENS7_ILi32EEENS7_ILi256EEEEEELi256ENS_6half_tEfNS_4arch4Sm80ELb1ELb0ELb0ELb1ELb1ELb1ELb1ELb0EEENS1_21CollectiveEpilogueFwdINS6_IJS8_SA_S9_EEENS6_IJNS7_ILi1EEESI_SI_EEESC_SE_Li256ELb1ELb1ELb0ELb0EEENS1_19SingleTileSchedulerILb1ELb0ELb1ELi128EEEEEEEEEvNT_6ParamsE,"",@"SHT_CUDA_INFO"
	.sectionflags	@""
	.align	4


	//----- nvinfo : EIATTR_CUDA_API_VERSION
	.align		4
        /*0000*/ 	.byte	0x04, 0x37
        /*0002*/ 	.short	(.L_732 - .L_731)
.L_731:
        /*0004*/ 	.word	0x00000082


	//----- nvinfo : EIATTR_SW2861232_WAR
	.align		4
.L_732:
        /*0008*/ 	.byte	0x01, 0x35
	.zero		2


	//----- nvinfo : EIATTR_PARAM_CBANK
	.align		4
        /*000c*/ 	.byte	0x04, 0x0a
        /*000e*/ 	.short	(.L_734 - .L_733)
	.align		4
.L_733:
        /*0010*/ 	.word	index@(.nv.constant0._ZN7cutlass13device_kernelIN5flash19enable_sm80_to_sm89INS1_16FlashAttnFwdSm80INS1_25CollectiveMainloopFwdSm80ILi8ELi1ELb0EN4cute5tupleIJNS5_1CILi128EEENS7_ILi32EEENS7_ILi256EEEEEELi256ENS_6half_tEfNS_4arch4Sm80ELb1ELb0ELb0ELb1ELb1ELb1ELb1ELb0EEENS1_21CollectiveEpilogueFwdINS6_IJS8_SA_S9_EEENS6_IJNS7_ILi1EEESI_SI_EEESC_SE_Li256ELb1ELb1ELb0ELb0EEENS1_19SingleTileSchedulerILb1ELb0ELb1ELi128EEEEEEEEEvNT_6ParamsE)
        /*0014*/ 	.short	0x0160
        /*0016*/ 	.short	0x0418


	//----- nvinfo : EIATTR_CBANK_PARAM_SIZE
	.align		4
.L_734:
        /*0018*/ 	.byte	0x03, 0x19
        /*001a*/ 	.short	0x0418


	//----- nvinfo : EIATTR_KPARAM_INFO
	.align		4
        /*001c*/ 	.byte	0x04, 0x17
        /*001e*/ 	.short	(.L_736 - .L_735)
.L_735:
        /*0020*/ 	.word	0x00000000
        /*0024*/ 	.short	0x0000
        /*0026*/ 	.short	0x0000
        /*0028*/ 	.byte	0x00, 0xf0, 0x61, 0x10


	//----- nvinfo : EIATTR_MAXREG_COUNT
	.align		4
.L_736:
        /*002c*/ 	.byte	0x03, 0x1b
        /*002e*/ 	.short	0x00ff


	//----- nvinfo : EIATTR_NUM_BARRIERS
	.align		4
        /*0030*/ 	.byte	0x02, 0x4c
        /*0032*/ 	.byte	0x02
	.zero		1


	//----- nvinfo : EIATTR_MERCURY_ISA_VERSION
	.align		4
        /*0034*/ 	.byte	0x03, 0x5f
        /*0036*/ 	.short	0x0000


	//----- nvinfo : EIATTR_COOP_GROUP_MASK_REGIDS
	.align		4
        /*0038*/ 	.byte	0x04, 0x29
        /*003a*/ 	.short	(.L_738 - .L_737)


	//   ....[0]....
.L_737:
        /*003c*/ 	.word	0xffffffff


	//   ....[1]....
        /*0040*/ 	.word	0xffffffff


	//   ....[2]....
        /*0044*/ 	.word	0xffffffff


	//   ....[3]....
        /*0048*/ 	.word	0xffffffff


	//   ....[4]....
        /*004c*/ 	.word	0xffffffff


	//   ....[5]....
        /*0050*/ 	.word	0xffffffff


	//   ....[6]....
        /*0054*/ 	.word	0xffffffff


	//   ....[7]....
        /*0058*/ 	.word	0xffffffff


	//   ....[8]....
        /*005c*/ 	.word	0xffffffff


	//   ....[9]....
        /*0060*/ 	.word	0xffffffff


	//   ....[10]....
        /*0064*/ 	.word	0xffffffff


	//   ....[11]....
        /*0068*/ 	.word	0xffffffff


	//   ....[12]....
        /*006c*/ 	.word	0xffffffff


	//   ....[13]....
        /*0070*/ 	.word	0xffffffff


	//   ....[14]....
        /*0074*/ 	.word	0xffffffff


	//   ....[15]....
        /*0078*/ 	.word	0xffffffff


	//   ....[16]....
        /*007c*/ 	.word	0xffffffff


	//   ....[17]....
        /*0080*/ 	.word	0xffffffff


	//   ....[18]....
        /*0084*/ 	.word	0xffffffff


	//   ....[19]....
        /*0088*/ 	.word	0xffffffff


	//   ....[20]....
        /*008c*/ 	.word	0xffffffff


	//   ....[21]....
        /*0090*/ 	.word	0xffffffff


	//   ....[22]....
        /*0094*/ 	.word	0xffffffff


	//   ....[23]....
        /*0098*/ 	.word	0xffffffff


	//   ....[24]....
        /*009c*/ 	.word	0xffffffff


	//   ....[25]....
        /*00a0*/ 	.word	0xffffffff


	//   ....[26]....
        /*00a4*/ 	.word	0xffffffff


	//   ....[27]....
        /*00a8*/ 	.word	0xffffffff


	//   ....[28]....
        /*00ac*/ 	.word	0xffffffff


	//   ....[29]....
        /*00b0*/ 	.word	0xffffffff


	//   ....[30]....
        /*00b4*/ 	.word	0xffffffff


	//   ....[31]....
        /*00b8*/ 	.word	0xffffffff


	//   ....[32]....
        /*00bc*/ 	.word	0xffffffff


	//   ....[33]....
        /*00c0*/ 	.word	0xffffffff


	//   ....[34]....
        /*00c4*/ 	.word	0xffffffff


	//   ....[35]....
        /*00c8*/ 	.word	0xffffffff


	//   ....[36]....
        /*00cc*/ 	.word	0xffffffff


	//   ....[37]....
        /*00d0*/ 	.word	0xffffffff


	//   ....[38]....
        /*00d4*/ 	.word	0xffffffff


	//   ....[39]....
        /*00d8*/ 	.word	0xffffffff


	//   ....[40]....
        /*00dc*/ 	.word	0xffffffff


	//   ....[41]....
        /*00e0*/ 	.word	0xffffffff


	//   ....[42]....
        /*00e4*/ 	.word	0xffffffff


	//   ....[43]....
        /*00e8*/ 	.word	0xffffffff


	//   ....[44]....
        /*00ec*/ 	.word	0xffffffff


	//   ....[45]....
        /*00f0*/ 	.word	0xffffffff


	//   ....[46]....
        /*00f4*/ 	.word	0xffffffff


	//   ....[47]....
        /*00f8*/ 	.word	0xffffffff


	//   ....[48]....
        /*00fc*/ 	.word	0xffffffff


	//   ....[49]....
        /*0100*/ 	.word	0xffffffff


	//   ....[50]....
        /*0104*/ 	.word	0xffffffff


	//   ....[51]....
        /*0108*/ 	.word	0xffffffff


	//   ....[52]....
        /*010c*/ 	.word	0xffffffff


	//   ....[53]....
        /*0110*/ 	.word	0xffffffff


	//   ....[54]....
        /*0114*/ 	.word	0xffffffff


	//   ....[55]....
        /*0118*/ 	.word	0xffffffff


	//   ....[56]....
        /*011c*/ 	.word	0xffffffff


	//   ....[57]....
        /*0120*/ 	.word	0xffffffff


	//   ....[58]....
        /*0124*/ 	.word	0xffffffff


	//   ....[59]....
        /*0128*/ 	.word	0xffffffff


	//   ....[60]....
        /*012c*/ 	.word	0xffffffff


	//   ....[61]....
        /*0130*/ 	.word	0xffffffff


	//   ....[62]....
        /*0134*/ 	.word	0xffffffff


	//   ....[63]....
        /*0138*/ 	.word	0xffffffff


	//   ....[64]....
        /*013c*/ 	.word	0xffffffff


	//   ....[65]....
        /*0140*/ 	.word	0xffffffff


	//   ....[66]....
        /*0144*/ 	.word	0xffffffff


	//   ....[67]....
        /*0148*/ 	.word	0xffffffff


	//   ....[68]....
        /*014c*/ 	.word	0xffffffff


	//   ....[69]....
        /*0150*/ 	.word	0xffffffff


	//   ....[70]....
        /*0154*/ 	.word	0xffffffff


	//   ....[71]....
        /*0158*/ 	.word	0xffffffff


	//   ....[72]....
        /*015c*/ 	.word	0xffffffff


	//   ....[73]....
        /*0160*/ 	.word	0xffffffff


	//   ....[74]....
        /*0164*/ 	.word	0xffffffff


	//   ....[75]....
        /*0168*/ 	.word	0xffffffff


	//   ....[76]....
        /*016c*/ 	.word	0xffffffff


	//   ....[77]....
        /*0170*/ 	.word	0xffffffff


	//   ....[78]....
        /*0174*/ 	.word	0xffffffff


	//   ....[79]....
        /*0178*/ 	.word	0xffffffff


	//   ....[80]....
        /*017c*/ 	.word	0xffffffff


	//   ....[81]....
        /*0180*/ 	.word	0xffffffff


	//   ....[82]....
        /*0184*/ 	.word	0xffffffff


	//   ....[83]....
        /*0188*/ 	.word	0xffffffff


	//   ....[84]....
        /*018c*/ 	.word	0xffffffff


	//   ....[85]....
        /*0190*/ 	.word	0xffffffff


	//   ....[86]....
        /*0194*/ 	.word	0xffffffff


	//   ....[87]....
        /*0198*/ 	.word	0xffffffff


	//   ....[88]....
        /*019c*/ 	.word	0xffffffff


	//   ....[89]....
        /*01a0*/ 	.word	0xffffffff


	//   ....[90]....
        /*01a4*/ 	.word	0xffffffff


	//   ....[91]....
        /*01a8*/ 	.word	0xffffffff


	//   ....[92]....
        /*01ac*/ 	.word	0xffffffff


	//   ....[93]....
        /*01b0*/ 	.word	0xffffffff


	//   ....[94]....
        /*01b4*/ 	.word	0xffffffff


	//   ....[95]....
        /*01b8*/ 	.word	0xffffffff


	//   ....[96]....
        /*01bc*/ 	.word	0xffffffff


	//   ....[97]....
        /*01c0*/ 	.word	0xffffffff


	//   ....[98]....
        /*01c4*/ 	.word	0xffffffff


	//   ....[99]....
        /*01c8*/ 	.word	0xffffffff


	//   ....[100]....
        /*01cc*/ 	.word	0xffffffff


	//   ....[101]....
        /*01d0*/ 	.word	0xffffffff


	//   ....[102]....
        /*01d4*/ 	.word	0xffffffff


	//----- nvinfo : EIATTR_COOP_GROUP_INSTR_OFFSETS
	.align		4
.L_738:
        /*01d8*/ 	.byte	0x04, 0x28
        /*01da*/ 	.short	(.L_740 - .L_739)


	//   ....[0]....
.L_739:
        /*01dc*/ 	.word	0x00000090


	//   ....[1]....
        /*01e0*/ 	.word	0x00002040


	//   ....[2]....
        /*01e4*/ 	.word	0x00002050


	//   ....[3]....
        /*01e8*/ 	.word	0x00003210


	//   ....[4]....
        /*01ec*/ 	.word	0x00003220


	//   ....[5]....
        /*01f0*/ 	.word	0x000042f0


	//   ....[6]....
        /*01f4*/ 	.word	0x00004310


	//   ....[7]....
        /*01f8*/ 	.word	0x000046e0


	//   ....[8]....
        /*01fc*/ 	.word	0x00004700


	//   ....[9]....
        /*0200*/ 	.word	0x00005490


	//   ....[10]....
        /*0204*/ 	.word	0x000054e0


	//   ....[11]....
        /*0208*/ 	.word	0x000056d0


	//   ....[12]....
        /*020c*/ 	.word	0x00005700


	//   ....[13]....
        /*0210*/ 	.word	0x00005880


	//   ....[14]....
        /*0214*/ 	.word	0x000058b0


	//   ....[15]....
        /*0218*/ 	.word	0x00005a30


	//   ....[16]....
        /*021c*/ 	.word	0x00005a80


	//   ....[17]....
        /*0220*/ 	.word	0x00005f80


	//   ....[18]....
        /*0224*/ 	.word	0x00005fd0


	//   ....[19]....
        /*0228*/ 	.word	0x00006400


	//   ....[20]....
        /*022c*/ 	.word	0x00006430


	//   ....[21]....
        /*0230*/ 	.word	0x00006460


	//   ....[22]....
        /*0234*/ 	.word	0x00006470


	//   ....[23]....
        /*0238*/ 	.word	0x00006760


	//   ....[24]....
        /*023c*/ 	.word	0x00006800


	//   ....[25]....
        /*0240*/ 	.word	0x00006880


	//   ....[26]....
        /*0244*/ 	.word	0x000068f0


	//   ....[27]....
        /*0248*/ 	.word	0x00006d30


	//   ....[28]....
        /*024c*/ 	.word	0x00006d80


	//   ....[29]....
        /*0250*/ 	.word	0x00006dc0


	//   ....[30]....
        /*0254*/ 	.word	0x00006e00


	//   ....[31]....
        /*0258*/ 	.word	0x00007150


	//   ....[32]....
        /*025c*/ 	.word	0x000071f0


	//   ....[33]....
        /*0260*/ 	.word	0x00007270


	//   ....[34]....
        /*0264*/ 	.word	0x000072e0


	//   ....[35]....
        /*0268*/ 	.word	0x0000a910


	//   ....[36]....
        /*026c*/ 	.word	0x0000a930


	//   ....[37]....
        /*0270*/ 	.word	0x0000a950


	//   ....[38]....
        /*0274*/ 	.word	0x0000a960


	//   ....[39]....
        /*0278*/ 	.word	0x0000ac50


	//   ....[40]....
        /*027c*/ 	.word	0x0000ac90


	//   ....[41]....
        /*0280*/ 	.word	0x0000acd0


	//   ....[42]....
        /*0284*/ 	.word	0x0000ad10


	//   ....[43]....
        /*0288*/ 	.word	0x0000aee0


	//   ....[44]....
        /*028c*/ 	.word	0x0000af80


	//   ....[45]....
        /*0290*/ 	.word	0x0000b000


	//   ....[46]....
        /*0294*/ 	.word	0x0000b070


	//   ....[47]....
        /*0298*/ 	.word	0x0000b2b0


	//   ....[48]....
        /*029c*/ 	.word	0x0000b300


	//   ....[49]....
        /*02a0*/ 	.word	0x0000b350


	//   ....[50]....
        /*02a4*/ 	.word	0x0000b3c0


	//   ....[51]....
        /*02a8*/ 	.word	0x0000f140


	//   ....[52]....
        /*02ac*/ 	.word	0x0000f190


	//   ....[53]....
        /*02b0*/ 	.word	0x0000fd20


	//   ....[54]....
        /*02b4*/ 	.word	0x0000fd30


	//   ....[55]....
        /*02b8*/ 	.word	0x00010110


	//   ....[56]....
        /*02bc*/ 	.word	0x00010120


	//   ....[57]....
        /*02c0*/ 	.word	0x000105b0


	//   ....[58]....
        /*02c4*/ 	.word	0x000105e0


	//   ....[59]....
        /*02c8*/ 	.word	0x00010600


	//   ....[60]....
        /*02cc*/ 	.word	0x00010620


	//   ....[61]....
        /*02d0*/ 	.word	0x00011180


	//   ....[62]....
        /*02d4*/ 	.word	0x00011190


	//   ....[63]....
        /*02d8*/ 	.word	0x00011b30


	//   ....[64]....
        /*02dc*/ 	.word	0x00011b40


	//   ....[65]....
        /*02e0*/ 	.word	0x00011cb0


	//   ....[66]....
        /*02e4*/ 	.word	0x00011cc0


	//   ....[67]....
        /*02e8*/ 	.word	0x00011fa0


	//   ....[68]....
        /*02ec*/ 	.word	0x00012070


	//   ....[69]....
        /*02f0*/ 	.word	0x00012080


	//   ....[70]....
        /*02f4*/ 	.word	0x000120e0


	//   ....[71]....
        /*02f8*/ 	.word	0x00013630


	//   ....[72]....
        /*02fc*/ 	.word	0x00013640


	//   ....[73]....
        /*0300*/ 	.word	0x00013860


	//   ....[74]....
        /*0304*/ 	.word	0x00013870


	//   ....[75]....
        /*0308*/ 	.word	0x000141e0


	//   ....[76]....
        /*030c*/ 	.word	0x00014200


	//   ....[77]....
        /*0310*/ 	.word	0x00014290


	//   ....[78]....
        /*0314*/ 	.word	0x000142a0


	//   ....[79]....
        /*0318*/ 	.word	0x00015470


	//   ....[80]....
        /*031c*/ 	.word	0x000154a0


	//   ....[81]....
        /*0320*/ 	.word	0x000154f0


	//   ....[82]....
        /*0324*/ 	.word	0x00015500


	//   ....[83]....
        /*0328*/ 	.word	0x00016f70


	//   ....[84]....
        /*032c*/ 	.word	0x00016fb0


	//   ....[85]....
        /*0330*/ 	.word	0x00016fe0


	//   ....[86]....
        /*0334*/ 	.word	0x00017010


	//   ....[87]....
        /*0338*/ 	.word	0x00017250


	//   ....[88]....
        /*033c*/ 	.word	0x00017260


	//   ....[89]....
        /*0340*/ 	.word	0x00017460


	//   ....[90]....
        /*0344*/ 	.word	0x00017490


	//   ....[91]....
        /*0348*/ 	.word	0x00017650


	//   ....[92]....
        /*034c*/ 	.word	0x00017680


	//   ....[93]....
        /*0350*/ 	.word	0x00017840


	//   ....[94]....
        /*0354*/ 	.word	0x00017860


	//   ....[95]....
        /*0358*/ 	.word	0x00018210


	//   ....[96]....
        /*035c*/ 	.word	0x00018230


	//   ....[97]....
        /*0360*/ 	.word	0x000183c0


	//   ....[98]....
        /*0364*/ 	.word	0x000183f0


	//   ....[99]....
        /*0368*/ 	.word	0x00018580


	//   ....[100]....
        /*036c*/ 	.word	0x000185b0


	//   ....[101]....
        /*0370*/ 	.word	0x00018740


	//   ....[102]....
        /*0374*/ 	.word	0x00018760


	//----- nvinfo : EIATTR_EXIT_INSTR_OFFSETS
	.align		4
.L_740:
        /*0378*/ 	.byte	0x04, 0x1c
        /*037a*/ 	.short	(.L_742 - .L_741)


	//   ....[0]....
.L_741:
        /*037c*/ 	.word	0x00000440


	//   ....[1]....
        /*0380*/ 	.word	0x00017870


	//   ....[2]....
        /*0384*/ 	.word	0x000179b0


	//   ....[3]....
        /*0388*/ 	.word	0x00017a10


	//   ....[4]....
        /*038c*/ 	.word	0x00018770


	//   ....[5]....
        /*0390*/ 	.word	0x00018880


	//   ....[6]....
        /*0394*/ 	.word	0x000188e0


	//----- nvinfo : EIATTR_CTAIDZ_USED
	.align		4
.L_742:
        /*0398*/ 	.byte	0x01, 0x04
	.zero		2


	//----- nvinfo : EIATTR_MAX_THREADS
	.align		4
        /*039c*/ 	.byte	0x04, 0x05
        /*039e*/ 	.short	(.L_744 - .L_743)
.L_743:
        /*03a0*/ 	.word	0x00000100
        /*03a4*/ 	.word	0x00000001
        /*03a8*/ 	.word	0x00000001


	//----- nvinfo : EIATTR_CRS_STACK_SIZE
	.align		4
.L_744:
        /*03ac*/ 	.byte	0x04, 0x1e
        /*03ae*/ 	.short	(.L_746 - .L_745)
.L_745:
        /*03b0*/ 	.word	0x00000000
.L_746:


//--------------------- .nv.info._ZN7cutlass13device_kernelIN5flash19enable_sm80_to_sm89INS1_16FlashAttnFwdSm80INS1_25CollectiveMainloopFwdSm80ILi8ELi1ELb0EN4cute5tupleIJNS5_1CILi128EEENS7_ILi96EEENS7_ILi256EEEEEELi256ENS_6half_tEfNS_4arch4Sm80ELb0ELb0ELb0ELb0ELb1ELb0ELb1ELb0EEENS1_21CollectiveEpilogueFwdINS6_IJS8_SA_S9_EEENS6_IJNS7_ILi1EEESI_SI_EEESC_SE_Li256ELb0ELb1ELb0ELb0EEENS1_19SingleTileSchedulerILb0ELb0ELb1ELi128EEEEEEEEEvNT_6ParamsE --------------------------
	.section	.nv.info._ZN7cutlass13device_kernelIN5flash19enable_sm80_to_sm89INS1_16FlashAttnFwdSm80INS1_25CollectiveMainloopFwdSm80ILi8ELi1ELb0EN4cute5tupleIJNS5_1CILi128EEENS7_ILi96EEENS7_ILi256EEEEEELi256ENS_6half_tEfNS_4arch4Sm80ELb0ELb0ELb0ELb0ELb1ELb0ELb1ELb0EEENS1_21CollectiveEpilogueFwdINS6_IJS8_SA_S9_EEENS6_IJNS7_ILi1EEESI_SI_EEESC_SE_Li256ELb0ELb1ELb0ELb0EEENS1_19SingleTileSchedulerILb0ELb0ELb1ELi128EEEEEEEEEvNT_6ParamsE,"",@"SHT_CUDA_INFO"
	.sectionflags	@""
	.align	4


	//----- nvinfo : EIATTR_CUDA_API_VERSION
	.align		4
        /*0000*/ 	.byte	0x04, 0x37
        /*0002*/ 	.short	(.L_748 - .L_747)
.L_747:
        /*0004*/ 	.word	0x00000082


	//----- nvinfo : EIATTR_SW2861232_WAR
	.align		4
.L_748:
        /*0008*/ 	.byte	0x01, 0x35
	.zero		2


	//----- nvinfo : EIATTR_PARAM_CBANK
	.align		4
        /*000c*/ 	.byte	0x04, 0x0a
        /*000e*/ 	.short	(.L_750 - .L_749)
	.align		4
.L_749:
        /*0010*/ 	.word	index@(.nv.constant0._ZN7cutlass13device_kernelIN5flash19enable_sm80_to_sm89INS1_16FlashAttnFwdSm80INS1_25CollectiveMainloopFwdSm80ILi8ELi1ELb0EN4cute5tupleIJNS5_1CILi128EEENS7_ILi96EEENS7_ILi256EEEEEELi256ENS_6half_tEfNS_4arch4Sm80ELb0ELb0ELb0ELb0ELb1ELb0ELb1ELb0EEENS1_21CollectiveEpilogueFwdINS6_IJS8_SA_S9_EEENS6_IJNS7_ILi1EEESI_SI_EEESC_SE_Li256ELb0ELb1ELb0ELb0EEENS1_19SingleTileSchedulerILb0ELb0ELb1ELi128EEEEEEEEEvNT_6ParamsE)
        /*0014*/ 	.short	0x0160
        /*0016*/ 	.short	0x0418


	//----- nvinfo : EIATTR_CBANK_PARAM_SIZE
	.align		4
.L_750:
        /*0018*/ 	.byte	0x03, 0x19
        /*001a*/ 	.short	0x0418


	//----- nvinfo : EIATTR_KPARAM_INFO
	.align		4
        /*001c*/ 	.byte	0x04, 0x17
        /*001e*/ 	.short	(.L_752 - .L_751)
.L_751:
        /*0020*/ 	.word	0x00000000
        /*0024*/ 	.short	0x0000
        /*0026*/ 	.short	0x0000
        /*0028*/ 	.byte	0x00, 0xf0, 0x61, 0x10


	//----- nvinfo : EIATTR_MAXREG_COUNT
	.align		4
.L_752:
        /*002c*/ 	.byte	0x03, 0x1b
        /*002e*/ 	.short	0x00ff


	//----- nvinfo : EIATTR_NUM_BARRIERS
	.align		4
        /*0030*/ 	.byte	0x02, 0x4c
        /*0032*/ 	.byte	0x02
	.zero		1


	//----- nvinfo : EIATTR_ANNOTATIONS
	.align		4
        /*0034*/ 	.byte	0x04, 0x55
        /*0036*/ 	.short	(.L_754 - .L_753)


	//   ....[0]....
.L_753:
        /* <DEDUP_REMOVED lines=30> */


	//----- nvinfo : EIATTR_MERCURY_ISA_VERSION
	.align		4
.L_754:
        /*0208*/ 	.byte	0x03, 0x5f
        /*020a*/ 	.short	0x0000


	//----- nvinfo : EIATTR_COOP_GROUP_MASK_REGIDS
	.align		4
        /*020c*/ 	.byte	0x04, 0x29
        /*020e*/ 	.short	(.L_756 - .L_755)


	//   ....[0]....
.L_755:
        /*0210*/ 	.word	0xffffffff


	//   ....[1]....
        /*0214*/ 	.word	0xffffffff


	//   ....[2]....
        /*0218*/ 	.word	0xffffffff


	//   ....[3]....
        /*021c*/ 	.word	0xffffffff


	//   ....[4]....
        /*0220*/ 	.word	0xffffffff


	//   ....[5]....
        /*0224*/ 	.word	0xffffffff


	//   ....[6]....
        /*0228*/ 	.word	0xffffffff


	//   ....[7]....
        /*022c*/ 	.word	0xffffffff


	//   ....[8]....
        /*0230*/ 	.word	0xffffffff


	//   ....[9]....
        /*0234*/ 	.word	0xffffffff


	//   ....[10]....
        /*0238*/ 	.word	0xffffffff


	//   ....[11]....
        /*023c*/ 	.word	0xffffffff


	//   ....[12]....
        /*0240*/ 	.word	0xffffffff


	//   ....[13]....
        /*0244*/ 	.word	0xffffffff


	//   ....[14]....
        /*0248*/ 	.word	0xffffffff


	//   ....[15]....
        /*024c*/ 	.word	0xffffffff


	//   ....[16]....
        /*0250*/ 	.word	0xffffffff


	//   ....[17]....
        /*0254*/ 	.word	0xffffffff


	//   ....[18]....
        /*0258*/ 	.word	0xffffffff


	//   ....[19]....
        /*025c*/ 	.word	0xffffffff


	//   ....[20]....
        /*0260*/ 	.word	0xffffffff


	//   ....[21]....
        /*0264*/ 	.word	0xffffffff


	//   ....[22]....
        /*0268*/ 	.word	0xffffffff


	//   ....[23]....
        /*026c*/ 	.word	0xffffffff


	//   ....[24]....
        /*0270*/ 	.word	0xffffffff


	//   ....[25]....
        /*0274*/ 	.word	0xffffffff


	//   ....[26]....
        /*0278*/ 	.word	0xffffffff


	//   ....[27]....
        /*027c*/ 	.word	0xffffffff


	//   ....[28]....
        /*0280*/ 	.word	0xffffffff


	//   ....[29]....
        /*0284*/ 	.word	0xffffffff


	//   ....[30]....
        /*0288*/ 	.word	0xffffffff


	//   ....[31]....
        /*028c*/ 	.word	0xffffffff


	//   ....[32]....
        /*0290*/ 	.word	0xffffffff


	//   ....[33]....
        /*0294*/ 	.word	0xffffffff


	//   ....[34]....
        /*0298*/ 	.word	0xffffffff


	//   ....[35]....
        /*029c*/ 	.word	0xffffffff


	//   ....[36]....
        /*02a0*/ 	.word	0xffffffff


	//   ....[37]....
        /*02a4*/ 	.word	0xffffffff


	//   ....[38]....
        /*02a8*/ 	.word	0xffffffff


	//   ....[39]....
        /*02ac*/ 	.word	0xffffffff


	//   ....[40]....
        /*02b0*/ 	.word	0xffffffff


	//   ....[41]....
        /*02b4*/ 	.word	0xffffffff


	//   ....[42]....
        /*02b8*/ 	.word	0xffffffff


	//   ....[43]....
        /*02bc*/ 	.word	0xffffffff


	//   ....[44]....
        /*02c0*/ 	.word	0xffffffff


	//   ....[45]....
        /*02c4*/ 	.word	0xffffffff


	//   ....[46]....
        /*02c8*/ 	.word	0xffffffff


	//   ....[47]....
        /*02cc*/ 	.word	0xffffffff


	//   ....[48]....
        /*02d0*/ 	.word	0xffffffff


	//   ....[49]....
        /*02d4*/ 	.word	0xffffffff


	//   ....[50]....
        /*02d8*/ 	.word	0xffffffff


	//   ....[51]....
        /*02dc*/ 	.word	0xffffffff


	//   ....[52]....
        /*02e0*/ 	.word	0xffffffff


	//   ....[53]....
        /*02e4*/ 	.word	0xffffffff


	//   ....[54]....
        /*02e8*/ 	.word	0xffffffff


	//   ....[55]....
        /*02ec*/ 	.word	0xffffffff


	//   ....[56]....
        /*02f0*/ 	.word	0xffffffff


	//   ....[57]....
        /*02f4*/ 	.word	0xffffffff


	//   ....[58]....
        /*02f8*/ 	.word	0xffffffff


	//   ....[59]....
        /*02fc*/ 	.word	0xffffffff


	//   ....[60]....
        /*0300*/ 	.word	0xffffffff


	//   ....[61]....
        /*0304*/ 	.word	0xffffffff


	//----- nvinfo : EIATTR_COOP_GROUP_INSTR_OFFSETS
	.align		4
.L_756:
        /*0308*/ 	.byte	0x04, 0x28
        /*030a*/ 	.short	(.L_758 - .L_757)


	//   ....[0]....
.L_757:
        /*030c*/ 	.word	0x000005f0


	//   ....[1]....
        /*0310*/ 	.word	0x00000630


	//   ....[2]....
        /*0314*/ 	.word	0x00000670


	//   ....[3]....
        /*0318*/ 	.word	0x000006b0


	//   ....[4]....
        /*031c*/ 	.word	0x00000a30


	//   ....[5]....
        /*0320*/ 	.word	0x00000a50


	//   ....[6]....
        /*0324*/ 	.word	0x00000ac0


	//   ....[7]....
        /*0328*/ 	.word	0x00000bf0


	//   ....[8]....
        /*032c*/ 	.word	0x000010a0


	//   ....[9]....
        /*0330*/ 	.word	0x000010d0


	//   ....[10]....
        /*0334*/ 	.word	0x00001100


	//   ....[11]....
        /*0338*/ 	.word	0x00001130


	//   ....[12]....
        /*033c*/ 	.word	0x00001160


	//   ....[13]....
        /*0340*/ 	.word	0x00001190


	//   ....[14]....
        /*0344*/ 	.word	0x00001a70


	//   ....[15]....
        /*0348*/ 	.word	0x00001a90


	//   ....[16]....
        /*034c*/ 	.word	0x00001ab0


	//   ....[17]....
        /*0350*/ 	.word	0x00001ad0


	//   ....[18]....
        /*0354*/ 	.word	0x00001b00


	//   ....[19]....
        /*0358*/ 	.word	0x00001b20


	//   ....[20]....
        /*035c*/ 	.word	0x00003550


	//   ....[21]....
        /*0360*/ 	.word	0x00003570


	//   ....[22]....
        /*0364*/ 	.word	0x00003590


	//   ....[23]....
        /*0368*/ 	.word	0x000035b0


	//   ....[24]....
        /*036c*/ 	.word	0x000035d0


	//   ....[25]....
        /*0370*/ 	.word	0x000035f0


	//   ....[26]....
        /*0374*/ 	.word	0x00004160


	//   ....[27]....
        /*0378*/ 	.word	0x00004200


	//   ....[28]....
        /*037c*/ 	.word	0x00004210


	//   ....[29]....
        /*0380*/ 	.word	0x00004260


	//   ....[30]....
        /*0384*/ 	.word	0x00006490


	//   ....[31]....
        /*0388*/ 	.word	0x000064a0


	//   ....[32]....
        /*038c*/ 	.word	0x000064b0


	//   ....[33]....
        /*0390*/ 	.word	0x000064c0


	//   ....[34]....
        /*0394*/ 	.word	0x00006580


	//   ....[35]....
        /*0398*/ 	.word	0x00006590


	//   ....[36]....
        /*039c*/ 	.word	0x00006910


	//   ....[37]....
        /*03a0*/ 	.word	0x00006920


	//   ....[38]....
        /*03a4*/ 	.word	0x00006930


	//   ....[39]....
        /*03a8*/ 	.word	0x00006940


	//   ....[40]....
        /*03ac*/ 	.word	0x00006ab0


	//   ....[41]....
        /*03b0*/ 	.word	0x00006ad0


	//   ....[42]....
        /*03b4*/ 	.word	0x00008350


	//   ....[43]....
        /*03b8*/ 	.word	0x00008370


	//   ....[44]....
        /*03bc*/ 	.word	0x00008390


	//   ....[45]....
        /*03c0*/ 	.word	0x000083b0


	//   ....[46]....
        /*03c4*/ 	.word	0x0000aa80


	//   ....[47]....
        /*03c8*/ 	.word	0x0000aa90


	//   ....[48]....
        /*03cc*/ 	.word	0x0000aac0


	//   ....[49]....
        /*03d0*/ 	.word	0x0000aae0


	//   ....[50]....
        /*03d4*/ 	.word	0x0000c230


	//   ....[51]....
        /*03d8*/ 	.word	0x0000c240


	//   ....[52]....
        /*03dc*/ 	.word	0x0000c260


	//   ....[53]....
        /*03e0*/ 	.word	0x0000c270


	//   ....[54]....
        /*03e4*/ 	.word	0x0000c3b0


	//   ....[55]....
        /*03e8*/ 	.word	0x0000c3d0


	//   ....[56]....
        /*03ec*/ 	.word	0x0000c5d0


	//   ....[57]....
        /*03f0*/ 	.word	0x0000c600


	//   ....[58]....
        /*03f4*/ 	.word	0x0000c7c0


	//   ....[59]....
        /*03f8*/ 	.word	0x0000c7f0


	//   ....[60]....
        /*03fc*/ 	.word	0x0000c9b0


	//   ....[61]....
        /*0400*/ 	.word	0x0000c9d0


	//----- nvinfo : EIATTR_EXIT_INSTR_OFFSETS
	.align		4
.L_758:
        /*0404*/ 	.byte	0x04, 0x1c
        /*0406*/ 	.short	(.L_760 - .L_759)


	//   ....[0]....
.L_759:
        /*0408*/ 	.word	0x00000040


	//   ....[1]....
        /*040c*/ 	.word	0x0000c9e0


	//   ....[2]....
        /*0410*/ 	.word	0x0000cb20


	//   ....[3]....
        /*0414*/ 	.word	0x0000cb80


	//----- nvinfo : EIATTR_CTAIDZ_USED
	.align		4
.L_760:
        /*0418*/ 	.byte	0x01, 0x04
	.zero		2


	//----- nvinfo : EIATTR_MAX_THREADS
	.align		4
        /*041c*/ 	.byte	0x04, 0x05
        /*041e*/ 	.short	(.L_762 - .L_761)
.L_761:
        /*0420*/ 	.word	0x00000100
        /*0424*/ 	.word	0x00000001
        /*0428*/ 	.word	0x00000001


	//----- nvinfo : EIATTR_CRS_STACK_SIZE
	.align		4
.L_762:
        /*042c*/ 	.byte	0x04, 0x1e
        /*042e*/ 	.short	(.L_764 - .L_763)
.L_763:
        /*0430*/ 	.word	0x00000000
.L_764:


//--------------------- .nv.info._ZN7cutlass13device_kernelIN5flash19enable_sm80_to_sm89INS1_16FlashAttnFwdSm80INS1_25CollectiveMainloopFwdSm80ILi8ELi1ELb0EN4cute5tupleIJNS5_1CILi128EEENS7_ILi96EEENS7_ILi256EEEEEELi256ENS_6half_tEfNS_4arch4Sm80ELb0ELb0ELb0ELb1ELb1ELb0ELb1ELb0EEENS1_21CollectiveEpilogueFwdINS6_IJS8_SA_S9_EEENS6_IJNS7_ILi1EEESI_SI_EEESC_SE_Li256ELb1ELb1ELb0ELb0EEENS1_19SingleTileSchedulerILb1ELb0ELb1ELi128EEEEEEEEEvNT_6ParamsE --------------------------
	.section	.nv.info._ZN7cutlass13device_kernelIN5flash19enable_sm80_to_sm89INS1_16FlashAttnFwdSm80INS1_25CollectiveMainloopFwdSm80ILi8ELi1ELb0EN4cute5tupleIJNS5_1CILi128EEENS7_ILi96EEENS7_ILi256EEEEEELi256ENS_6half_tEfNS_4arch4Sm80ELb0ELb0ELb0ELb1ELb1ELb0ELb1ELb0EEENS1_21CollectiveEpilogueFwdINS6_IJS8_SA_S9_EEENS6_IJNS7_ILi1EEESI_SI_EEESC_SE_Li256ELb1ELb1ELb0ELb0EEENS1_19SingleTileSchedulerILb1ELb0ELb1ELi128EEEEEEEEEvNT_6ParamsE,"",@"SHT_CUDA_INFO"
	.sectionflags	@""
	.align	4


	//----- nvinfo : EIATTR_CUDA_API_VERSION
	.align		4
        /*0000*/ 	.byte	0x04, 0x37
        /*0002*/ 	.short	(.L_766 - .L_765)
.L_765:
        /*0004*/ 	.word	0x00000082


	//----- nvinfo : EIATTR_SW2861232_WAR
	.align		4
.L_766:
        /*0008*/ 	.byte	0x01, 0x35
	.zero		2


	//----- nvinfo : EIATTR_PARAM_CBANK
	.align		4
        /*000c*/ 	.byte	0x04, 0x0a
        /*000e*/ 	.short	(.L_768 - .L_767)
	.align		4
.L_767:
        /*0010*/ 	.word	index@(.nv.constant0._ZN7cutlass13device_kernelIN5flash19enable_sm80_to_sm89INS1_16FlashAttnFwdSm80INS1_25CollectiveMainloopFwdSm80ILi8ELi1ELb0EN4cute5tupleIJNS5_1CILi128EEENS7_ILi96EEENS7_ILi256EEEEEELi256ENS_6half_tEfNS_4arch4Sm80ELb0ELb0ELb0ELb1ELb1ELb0ELb1ELb0EEENS1_21CollectiveEpilogueFwdINS6_IJS8_SA_S9_EEENS6_IJNS7_ILi1EEESI_SI_EEESC_SE_Li256ELb1ELb1ELb0ELb0EEENS1_19SingleTileSchedulerILb1ELb0ELb1ELi128EEEEEEEEEvNT_6ParamsE)
        /*0014*/ 	.short	0x0160
        /*0016*/ 	.short	0x0418


	//----- nvinfo : EIATTR_CBANK_PARAM_SIZE
	.align		4
.L_768:
        /*0018*/ 	.byte	0x03, 0x19
        /*001a*/ 	.short	0x0418


	//----- nvinfo : EIATTR_KPARAM_INFO
	.align		4
        /*001c*/ 	.byte	0x04, 0x17
        /*001e*/ 	.short	(.L_770 - .L_769)
.L_769:
        /*0020*/ 	.word	0x00000000
        /*0024*/ 	.short	0x0000
        /*0026*/ 	.short	0x0000
        /*0028*/ 	.byte	0x00, 0xf0, 0x61, 0x10


	//----- nvinfo : EIATTR_MAXREG_COUNT
	.align		4
.L_770:
        /*002c*/ 	.byte	0x03, 0x1b
        /*002e*/ 	.short	0x00ff


	//----- nvinfo : EIATTR_NUM_BARRIERS
	.align		4
        /*0030*/ 	.byte	0x02, 0x4c
        /*0032*/ 	.byte	0x02
	.zero		1


	//----- nvinfo : EIATTR_ANNOTATIONS
	.align		4
        /*0034*/ 	.byte	0x04, 0x55
        /*0036*/ 	.short	(.L_772 - .L_771)


	//   ....[0]....
.L_771:
        /* <DEDUP_REMOVED lines=24> */


	//----- nvinfo : EIATTR_MERCURY_ISA_VERSION
	.align		4
.L_772:
        /*01a8*/ 	.byte	0x03, 0x5f
        /*01aa*/ 	.short	0x0000


	//----- nvinfo : EIATTR_COOP_GROUP_MASK_REGIDS
	.align		4
        /*01ac*/ 	.byte	0x04, 0x29
        /*01ae*/ 	.short	(.L_774 - .L_773)


	//   ....[0]....
.L_773:
        /*01b0*/ 	.word	0xffffffff


	//   ....[1]....
        /*01b4*/ 	.word	0xffffffff


	//   ....[2]....
        /*01b8*/ 	.word	0xffffffff


	//   ....[3]....
        /*01bc*/ 	.word	0xffffffff


	//   ....[4]....
        /*01c0*/ 	.word	0xffffffff


	//   ....[5]....
        /*01c4*/ 	.word	0xffffffff


	//   ....[6]....
        /*01c8*/ 	.word	0xffffffff


	//   ....[7]....
        /*01cc*/ 	.word	0xffffffff


	//   ....[8]....
        /*01d0*/ 	.word	0xffffffff


	//   ....[9]....
        /*01d4*/ 	.word	0xffffffff


	//   ....[10]....
        /*01d8*/ 	.word	0xffffffff


	//   ....[11]....
        /*01dc*/ 	.word	0xffffffff


	//   ....[12]....
        /*01e0*/ 	.word	0xffffffff


	//   ....[13]....
        /*01e4*/ 	.word	0xffffffff


	//   ....[14]....
        /*01e8*/ 	.word	0xffffffff


	//   ....[15]....
        /*01ec*/ 	.word	0xffffffff


	//   ....[16]....
        /*01f0*/ 	.word	0xffffffff


	//   ....[17]....
        /*01f4*/ 	.word	0xffffffff


	//   ....[18]....
        /*01f8*/ 	.word	0xffffffff


	//   ....[19]....
        /*01fc*/ 	.word	0xffffffff


	//   ....[20]....
        /*0200*/ 	.word	0xffffffff


	//   ....[21]....
        /*0204*/ 	.word	0xffffffff


	//   ....[22]....
        /*0208*/ 	.word	0xffffffff


	//   ....[23]....
        /*020c*/ 	.word	0xffffffff


	//   ....[24]....
        /*0210*/ 	.word	0xffffffff


	//   ....[25]....
        /*0214*/ 	.word	0xffffffff


	//   ....[26]....
        /*0218*/ 	.word	0xffffffff


	//   ....[27]....
        /*021c*/ 	.word	0xffffffff


	//   ....[28]....
        /*0220*/ 	.word	0xffffffff


	//   ....[29]....
        /*0224*/ 	.word	0xffffffff


	//   ....[30]....
        /*0228*/ 	.word	0xffffffff


	//   ....[31]....
        /*022c*/ 	.word	0xffffffff


	//   ....[32]....
        /*0230*/ 	.word	0xffffffff


	//   ....[33]....
        /*0234*/ 	.word	0xffffffff


	//   ....[34]....
        /*0238*/ 	.word	0xffffffff


	//   ....[35]....
        /*023c*/ 	.word	0xffffffff


	//   ....[36]....
        /*0240*/ 	.word	0xffffffff


	//   ....[37]....
        /*0244*/ 	.word	0xffffffff


	//   ....[38]....
        /*0248*/ 	.word	0xffffffff


	//   ....[39]....
        /*024c*/ 	.word	0xffffffff


	//   ....[40]....
        /*0250*/ 	.word	0xffffffff


	//   ....[41]....
        /*0254*/ 	.word	0xffffffff


	//   ....[42]....
        /*0258*/ 	.word	0xffffffff


	//   ....[43]....
        /*025c*/ 	.word	0xffffffff


	//   ....[44]....
        /*0260*/ 	.word	0xffffffff


	//   ....[45]....
        /*0264*/ 	.word	0xffffffff


	//   ....[46]....
        /*0268*/ 	.word	0xffffffff


	//   ....[47]....
        /*026c*/ 	.word	0xffffffff


	//   ....[48]....
        /*0270*/ 	.word	0xffffffff


	//   ....[49]....
        /*0274*/ 	.word	0xffffffff


	//   ....[50]....
        /*0278*/ 	.word	0xffffffff


	//   ....[51]....
        /*027c*/ 	.word	0xffffffff


	//   ....[52]....
        /*0280*/ 	.word	0xffffffff


	//   ....[53]....
        /*0284*/ 	.word	0xffffffff


	//   ....[54]....
        /*0288*/ 	.word	0xffffffff


	//   ....[55]....
        /*028c*/ 	.word	0xffffffff


	//   ....[56]....
        /*0290*/ 	.word	0xffffffff


	//   ....[57]....
        /*0294*/ 	.word	0xffffffff


	//   ....[58]....
        /*0298*/ 	.word	0xffffffff


	//   ....[59]....
        /*029c*/ 	.word	0xffffffff


	//   ....[60]....
        /*02a0*/ 	.word	0xffffffff


	//   ....[61]....
        /*02a4*/ 	.word	0xffffffff


	//   ....[62]....
        /*02a8*/ 	.word	0xffffffff


	//   ....[63]....
        /*02ac*/ 	.word	0xffffffff


	//   ....[64]....
        /*02b0*/ 	.word	0xffffffff


	//   ....[65]....
        /*02b4*/ 	.word	0xffffffff


	//   ....[66]....
        /*02b8*/ 	.word	0xffffffff


	//   ....[67]....
        /*02bc*/ 	.word	0xffffffff


	//   ....[68]....
        /*02c0*/ 	.word	0xffffffff


	//   ....[69]....
        /*02c4*/ 	.word	0xffffffff


	//   ....[70]....
        /*02c8*/ 	.word	0xffffffff


	//----- nvinfo : EIATTR_COOP_GROUP_INSTR_OFFSETS
	.align		4
.L_774:
        /*02cc*/ 	.byte	0x04, 0x28
        /*02ce*/ 	.short	(.L_776 - .L_775)


	//   ....[0]....
.L_775:
        /*02d0*/ 	.word	0x000000a0


	//   ....[1]....
        /*02d4*/ 	.word	0x00001200


	//   ....[2]....
        /*02d8*/ 	.word	0x00001220


	//   ....[3]....
        /*02dc*/ 	.word	0x00001470


	//   ....[4]....
        /*02e0*/ 	.word	0x000014a0


	//   ....[5]....
        /*02e4*/ 	.word	0x00001610


	//   ....[6]....
        /*02e8*/ 	.word	0x00001640


	//   ....[7]....
        /*02ec*/ 	.word	0x000017a0


	//   ....[8]....
        /*02f0*/ 	.word	0x000017e0


	//   ....[9]....
        /*02f4*/ 	.word	0x00001f00


	//   ....[10]....
        /*02f8*/ 	.word	0x00001f40


	//   ....[11]....
        /*02fc*/ 	.word	0x00001f70


	//   ....[12]....
        /*0300*/ 	.word	0x00001fb0


	//   ....[13]....
        /*0304*/ 	.word	0x00001ff0


	//   ....[14]....
        /*0308*/ 	.word	0x00002030


	//   ....[15]....
        /*030c*/ 	.word	0x00002060


	//   ....[16]....
        /*0310*/ 	.word	0x000020a0


	//   ....[17]....
        /*0314*/ 	.word	0x00002190


	//   ....[18]....
        /*0318*/ 	.word	0x000021c0


	//   ....[19]....
        /*031c*/ 	.word	0x00002200


	//   ....[20]....
        /*0320*/ 	.word	0x00002240


	//   ....[21]....
        /*0324*/ 	.word	0x00003ee0


	//   ....[22]....
        /*0328*/ 	.word	0x00003f00


	//   ....[23]....
        /*032c*/ 	.word	0x00003f10


	//   ....[24]....
        /*0330*/ 	.word	0x00003f20


	//   ....[25]....
        /*0334*/ 	.word	0x00003fb0


	//   ....[26]....
        /*0338*/ 	.word	0x00003fc0


	//   ....[27]....
        /*033c*/ 	.word	0x00004aa0


	//   ....[28]....
        /*0340*/ 	.word	0x00004b30


	//   ....[29]....
        /*0344*/ 	.word	0x00004b60


	//   ....[30]....
        /*0348*/ 	.word	0x00004bd0


	//   ....[31]....
        /*034c*/ 	.word	0x00006b10


	//   ....[32]....
        /*0350*/ 	.word	0x00006b20


	//   ....[33]....
        /*0354*/ 	.word	0x00006b30


	//   ....[34]....
        /*0358*/ 	.word	0x00006b40


	//   ....[35]....
        /*035c*/ 	.word	0x00006b50


	//   ....[36]....
        /*0360*/ 	.word	0x00006b60


	//   ....[37]....
        /*0364*/ 	.word	0x00006f20


	//   ....[38]....
        /*0368*/ 	.word	0x00006f30


	//   ....[39]....
        /*036c*/ 	.word	0x00007090


	//   ....[40]....
        /*0370*/ 	.word	0x000070c0


	//   ....[41]....
        /*0374*/ 	.word	0x000070d0


	//   ....[42]....
        /*0378*/ 	.word	0x000070e0


	//   ....[43]....
        /*037c*/ 	.word	0x00008950


	//   ....[44]....
        /*0380*/ 	.word	0x00008970


	//   ....[45]....
        /*0384*/ 	.word	0x000089a0


	//   ....[46]....
        /*0388*/ 	.word	0x000089b0


	//   ....[47]....
        /*038c*/ 	.word	0x0000aff0


	//   ....[48]....
        /*0390*/ 	.word	0x0000b000


	//   ....[49]....
        /*0394*/ 	.word	0x0000b030


	//   ....[50]....
        /*0398*/ 	.word	0x0000b050


	//   ....[51]....
        /*039c*/ 	.word	0x0000cb10


	//   ....[52]....
        /*03a0*/ 	.word	0x0000cb50


	//   ....[53]....
        /*03a4*/ 	.word	0x0000cb90


	//   ....[54]....
        /*03a8*/ 	.word	0x0000cbd0


	//   ....[55]....
        /*03ac*/ 	.word	0x0000cdb0


	//   ....[56]....
        /*03b0*/ 	.word	0x0000cdc0


	//   ....[57]....
        /*03b4*/ 	.word	0x0000cfc0


	//   ....[58]....
        /*03b8*/ 	.word	0x0000cff0


	//   ....[59]....
        /*03bc*/ 	.word	0x0000d1b0


	//   ....[60]....
        /*03c0*/ 	.word	0x0000d1e0


	//   ....[61]....
        /*03c4*/ 	.word	0x0000d3a0


	//   ....[62]....
        /*03c8*/ 	.word	0x0000d3c0


	//   ....[63]....
        /*03cc*/ 	.word	0x0000dd70


	//   ....[64]....
        /*03d0*/ 	.word	0x0000dd90


	//   ....[65]....
        /*03d4*/ 	.word	0x0000df20


	//   ....[66]....
        /*03d8*/ 	.word	0x0000df50


	//   ....[67]....
        /*03dc*/ 	.word	0x0000e0e0


	//   ....[68]....
        /*03e0*/ 	.word	0x0000e110


	//   ....[69]....
        /*03e4*/ 	.word	0x0000e2a0


	//   ....[70]....
        /*03e8*/ 	.word	0x0000e2c0


	//----- nvinfo : EIATTR_EXIT_INSTR_OFFSETS
	.align		4
.L_776:
        /*03ec*/ 	.byte	0x04, 0x1c
        /*03ee*/ 	.short	(.L_778 - .L_777)


	//   ....[0]....
.L_777:
        /*03f0*/ 	.word	0x00000450


	//   ....[1]....
        /*03f4*/ 	.word	0x0000d3d0


	//   ....[2]....
        /*03f8*/ 	.word	0x0000d510


	//   ....[3]....
        /*03fc*/ 	.word	0x0000d570


	//   ....[4]....
        /*0400*/ 	.word	0x0000e2d0


	//   ....[5]....
        /*0404*/ 	.word	0x0000e3e0


	//   ....[6]....
        /*0408*/ 	.word	0x0000e440


	//----- nvinfo : EIATTR_CTAIDZ_USED
	.align		4
.L_778:
        /*040c*/ 	.byte	0x01, 0x04
	.zero		2


	//----- nvinfo : EIATTR_MAX_THREADS
	.align		4
        /*0410*/ 	.byte	0x04, 0x05
        /*0412*/ 	.short	(.L_780 - .L_779)
.L_779:
        /*0414*/ 	.word	0x00000100
        /*0418*/ 	.word	0x00000001
        /*041c*/ 	.word	0x00000001


	//----- nvinfo : EIATTR_CRS_STACK_SIZE
	.align		4
.L_780:
        /*0420*/ 	.byte	0x04, 0x1e
        /*0422*/ 	.short	(.L_782 - .L_781)
.L_781:
        /*0424*/ 	.word	0x00000000
.L_782:


//--------------------- .nv.info._ZN7cutlass13device_kernelIN5flash19enable_sm80_to_sm89INS1_16FlashAttnFwdSm80INS1_25CollectiveMainloopFwdSm80ILi8ELi1ELb0EN4cute5tupleIJNS5_1CILi128EEENS7_ILi48EEENS7_ILi256EEEEEELi256ENS_6half_tEfNS_4arch4Sm80ELb0ELb0ELb0ELb1ELb1ELb1ELb1ELb0EEENS1_21CollectiveEpilogueFwdINS6_IJS8_SA_S9_EEENS6_IJNS7_ILi1EEESI_SI_EEESC_SE_Li256ELb1ELb1ELb0ELb0EEENS1_19SingleTileSchedulerILb1ELb0ELb1ELi128EEEEEEEEEvNT_6ParamsE --------------------------
	.section	.nv.info._ZN7cutlass13device_kernelIN5flash19enable_sm80_to_sm89INS1_16FlashAttnFwdSm80INS1_25CollectiveMainloopFwdSm80ILi8ELi1ELb0EN4cute5tupleIJNS5_1CILi128EEENS7_ILi48EEENS7_ILi256EEEEEELi256ENS_6half_tEfNS_4arch4Sm80ELb0ELb0ELb0ELb1ELb1ELb1ELb1ELb0EEENS1_21CollectiveEpilogueFwdINS6_IJS8_SA_S9_EEENS6_IJNS7_ILi1EEESI_SI_EEESC_SE_Li256ELb1ELb1ELb0ELb0EEENS1_19SingleTileSchedulerILb1ELb0ELb1ELi128EEEEEEEEEvNT_6ParamsE,"",@"SHT_CUDA_INFO"
	.sectionflags	@""
	.align	4


	//----- nvinfo : EIATTR_CUDA_API_VERSION
	.align		4
        /*0000*/ 	.byte	0x04, 0x37
        /*0002*/ 	.short	(.L_784 - .L_783)
.L_783:
        /*0004*/ 	.word	0x00000082


	//----- nvinfo : EIATTR_SW2861232_WAR
	.align		4
.L_784:
        /*0008*/ 	.byte	0x01, 0x35
	.zero		2


	//----- nvinfo : EIATTR_PARAM_CBANK
	.align		4
        /*000c*/ 	.byte	0x04, 0x0a
        /*000e*/ 	.short	(.L_786 - .L_785)
	.align		4
.L_785:
        /*0010*/ 	.word	index@(.nv.constant0._ZN7cutlass13device_kernelIN5flash19enable_sm80_to_sm89INS1_16FlashAttnFwdSm80INS1_25CollectiveMainloopFwdSm80ILi8ELi1ELb0EN4cute5tupleIJNS5_1CILi128EEENS7_ILi48EEENS7_ILi256EEEEEELi256ENS_6half_tEfNS_4arch4Sm80ELb0ELb0ELb0ELb1ELb1ELb1ELb1ELb0EEENS1_21CollectiveEpilogueFwdINS6_IJS8_SA_S9_EEENS6_IJNS7_ILi1EEESI_SI_EEESC_SE_Li256ELb1ELb1ELb0ELb0EEENS1_19SingleTileSchedulerILb1ELb0ELb1ELi128EEEEEEEEEvNT_6ParamsE)
        /*0014*/ 	.short	0x0160
        /*0016*/ 	.short	0x0418


	//----- nvinfo : EIATTR_CBANK_PARAM_SIZE
	.align		4
.L_786:
        /*0018*/ 	.byte	0x03, 0x19
        /*001a*/ 	.short	0x0418


	//----- nvinfo : EIATTR_KPARAM_INFO
	.align		4
        /*001c*/ 	.byte	0x04, 0x17
        /*001e*/ 	.short	(.L_788 - .L_787)
.L_787:
        /*0020*/ 	.word	0x00000000
        /*0024*/ 	.short	0x0000
        /*0026*/ 	.short	0x0000
        /*0028*/ 	.byte	0x00, 0xf0, 0x61, 0x10


	//----- nvinfo : EIATTR_MAXREG_COUNT
	.align		4
.L_788:
        /*002c*/ 	.byte	0x03, 0x1b
        /*002e*/ 	.short	0x00ff


	//----- nvinfo : EIATTR_NUM_BARRIERS
	.align		4
        /*0030*/ 	.byte	0x02, 0x4c
        /*0032*/ 	.byte	0x02
	.zero		1


	//----- nvinfo : EIATTR_MERCURY_ISA_VERSION
	.align		4
        /*0034*/ 	.byte	0x03, 0x5f
        /*0036*/ 	.short	0x0000


	//----- nvinfo : EIATTR_COOP_GROUP_MASK_REGIDS
	.align		4
        /*0038*/ 	.byte	0x04, 0x29
        /*003a*/ 	.short	(.L_790 - .L_789)


	//   ....[0]....
.L_789:
        /*003c*/ 	.word	0xffffffff


	//   ....[1]....
        /*0040*/ 	.word	0xffffffff


	//   ....[2]....
        /*0044*/ 	.word	0xffffffff


	//   ....[3]....
        /*0048*/ 	.word	0xffffffff


	//   ....[4]....
        /*004c*/ 	.word	0xffffffff


	//   ....[5]....
        /*0050*/ 	.word	0xffffffff


	//   ....[6]....
        /*0054*/ 	.word	0xffffffff


	//   ....[7]....
        /*0058*/ 	.word	0xffffffff


	//   ....[8]....
        /*005c*/ 	.word	0xffffffff


	//   ....[9]....
        /*0060*/ 	.word	0xffffffff


	//   ....[10]....
        /*0064*/ 	.word	0xffffffff


	//   ....[11]....
        /*0068*/ 	.word	0xffffffff


	//   ....[12]....
        /*006c*/ 	.word	0xffffffff


	//   ....[13]....
        /*0070*/ 	.word	0xffffffff


	//   ....[14]....
        /*0074*/ 	.word	0xffffffff


	//   ....[15]....
        /*0078*/ 	.word	0xffffffff


	//   ....[16]....
        /*007c*/ 	.word	0xffffffff


	//   ....[17]....
        /*0080*/ 	.word	0xffffffff


	//   ....[18]....
        /*0084*/ 	.word	0xffffffff


	//   ....[19]....
        /*0088*/ 	.word	0xffffffff


	//   ....[20]....
        /*008c*/ 	.word	0xffffffff


	//   ....[21]....
        /*0090*/ 	.word	0xffffffff


	//   ....[22]....
        /*0094*/ 	.word	0xffffffff


	//   ....[23]....
        /*0098*/ 	.word	0xffffffff


	//   ....[24]....
        /*009c*/ 	.word	0xffffffff


	//   ....[25]....
        /*00a0*/ 	.word	0xffffffff


	//   ....[26]....
        /*00a4*/ 	.word	0xffffffff


	//   ....[27]....
        /*00a8*/ 	.word	0xffffffff


	//   ....[28]....
        /*00ac*/ 	.word	0xffffffff


	//   ....[29]....
        /*00b0*/ 	.word	0xffffffff


	//   ....[30]....
        /*00b4*/ 	.word	0xffffffff


	//   ....[31]....
        /*00b8*/ 	.word	0xffffffff


	//   ....[32]....
        /*00bc*/ 	.word	0xffffffff


	//   ....[33]....
        /*00c0*/ 	.word	0xffffffff


	//   ....[34]....
        /*00c4*/ 	.word	0xffffffff


	//   ....[35]....
        /*00c8*/ 	.word	0xffffffff


	//   ....[36]....
        /*00cc*/ 	.word	0xffffffff


	//   ....[37]....
        /*00d0*/ 	.word	0xffffffff


	//   ....[38]....
        /*00d4*/ 	.word	0xffffffff


	//   ....[39]....
        /*00d8*/ 	.word	0xffffffff


	//   ....[40]....
        /*00dc*/ 	.word	0xffffffff


	//   ....[41]....
        /*00e0*/ 	.word	0xffffffff


	//   ....[42]....
        /*00e4*/ 	.word	0xffffffff


	//   ....[43]....
        /*00e8*/ 	.word	0xffffffff


	//   ....[44]....
        /*00ec*/ 	.word	0xffffffff


	//   ....[45]....
        /*00f0*/ 	.word	0xffffffff


	//   ....[46]....
        /*00f4*/ 	.word	0xffffffff


	//   ....[47]....
        /*00f8*/ 	.word	0xffffffff


	//   ....[48]....
        /*00fc*/ 	.word	0xffffffff


	//   ....[49]....
        /*0100*/ 	.word	0xffffffff


	//   ....[50]....
        /*0104*/ 	.word	0xffffffff


	//   ....[51]....
        /*0108*/ 	.word	0xffffffff


	//   ....[52]....
        /*010c*/ 	.word	0xffffffff


	//   ....[53]....
        /*0110*/ 	.word	0xffffffff


	//   ....[54]....
        /*0114*/ 	.word	0xffffffff


	//   ....[55]....
        /*0118*/ 	.word	0xffffffff


	//   ....[56]....
        /*011c*/ 	.word	0xffffffff


	//   ....[57]....
        /*0120*/ 	.word	0xffffffff


	//   ....[58]....
        /*0124*/ 	.word	0xffffffff


	//   ....[59]....
        /*0128*/ 	.word	0xffffffff


	//   ....[60]....
        /*012c*/ 	.word	0xffffffff


	//   ....[61]....
        /*0130*/ 	.word	0xffffffff


	//   ....[62]....
        /*0134*/ 	.word	0xffffffff


	//   ....[63]....
        /*0138*/ 	.word	0xffffffff


	//   ....[64]....
        /*013c*/ 	.word	0xffffffff


	//   ....[65]....
        /*0140*/ 	.word	0xffffffff


	//   ....[66]....
        /*0144*/ 	.word	0xffffffff


	//   ....[67]....
        /*0148*/ 	.word	0xffffffff


	//   ....[68]....
        /*014c*/ 	.word	0xffffffff


	//   ....[69]....
        /*0150*/ 	.word	0xffffffff


	//   ....[70]....
        /*0154*/ 	.word	0xffffffff


	//   ....[71]....
        /*0158*/ 	.word	0xffffffff


	//   ....[72]....
        /*015c*/ 	.word	0xffffffff


	//   ....[73]....
        /*0160*/ 	.word	0xffffffff


	//   ....[74]....
        /*0164*/ 	.word	0xffffffff


	//   ....[75]....
        /*0168*/ 	.word	0xffffffff


	//   ....[76]....
        /*016c*/ 	.word	0xffffffff


	//   ....[77]....
        /*0170*/ 	.word	0xffffffff


	//   ....[78]....
        /*0174*/ 	.word	0xffffffff


	//   ....[79]....
        /*0178*/ 	.word	0xffffffff


	//   ....[80]....
        /*017c*/ 	.word	0xffffffff


	//----- nvinfo : EIATTR_COOP_GROUP_INSTR_OFFSETS
	.align		4
.L_790:
        /*0180*/ 	.byte	0x04, 0x28
        /*0182*/ 	.short	(.L_792 - .L_791)


	//   ....[0]....
.L_791:
        /*0184*/ 	.word	0x00000080


	//   ....[1]....
        /*0188*/ 	.word	0x00002040


	//   ....[2]....
        /*018c*/ 	.word	0x000020b0


	//   ....[3]....
        /*0190*/ 	.word	0x000030a0


	//   ....[4]....
        /*0194*/ 	.word	0x000030b0


	//   ....[5]....
        /*0198*/ 	.word	0x000045b0


	//   ....[6]....
        /*019c*/ 	.word	0x00004620


	//   ....[7]....
        /*01a0*/ 	.word	0x000056c0


	//   ....[8]....
        /*01a4*/ 	.word	0x000056d0


	//   ....[9]....
        /*01a8*/ 	.word	0x00006670


	//   ....[10]....
        /*01ac*/ 	.word	0x000066a0


	//   ....[11]....
        /*01b0*/ 	.word	0x00006860


	//   ....[12]....
        /*01b4*/ 	.word	0x00006880


	//   ....[13]....
        /*01b8*/ 	.word	0x00006ca0


	//   ....[14]....
        /*01bc*/ 	.word	0x00006d40


	//   ....[15]....
        /*01c0*/ 	.word	0x00006ee0


	//   ....[16]....
        /*01c4*/ 	.word	0x00006f00


	//   ....[17]....
        /*01c8*/ 	.word	0x00007c00


	//   ....[18]....
        /*01cc*/ 	.word	0x00007c40


	//   ....[19]....
        /*01d0*/ 	.word	0x00007ea0


	//   ....[20]....
        /*01d4*/ 	.word	0x00007ed0


	//   ....[21]....
        /*01d8*/ 	.word	0x00008040


	//   ....[22]....
        /*01dc*/ 	.word	0x00008070


	//   ....[23]....
        /*01e0*/ 	.word	0x000081d0


	//   ....[24]....
        /*01e4*/ 	.word	0x00008210


	//   ....[25]....
        /*01e8*/ 	.word	0x000086d0


	//   ....[26]....
        /*01ec*/ 	.word	0x000086f0


	//   ....[27]....
        /*01f0*/ 	.word	0x00008840


	//   ....[28]....
        /*01f4*/ 	.word	0x00008850


	//   ....[29]....
        /*01f8*/ 	.word	0x0000f6f0


	//   ....[30]....
        /*01fc*/ 	.word	0x0000f730


	//   ....[31]....
        /*0200*/ 	.word	0x0000fb30


	//   ....[32]....
        /*0204*/ 	.word	0x0000fb40


	//   ....[33]....
        /*0208*/ 	.word	0x00010950


	//   ....[34]....
        /*020c*/ 	.word	0x00010970


	//   ....[35]....
        /*0210*/ 	.word	0x00010a80


	//   ....[36]....
        /*0214*/ 	.word	0x00010aa0


	//   ....[37]....
        /*0218*/ 	.word	0x00011090


	//   ....[38]....
        /*021c*/ 	.word	0x000110b0


	//   ....[39]....
        /*0220*/ 	.word	0x000112b0


	//   ....[40]....
        /*0224*/ 	.word	0x00011350


	//   ....[41]....
        /*0228*/ 	.word	0x00012290


	//   ....[42]....
        /*022c*/ 	.word	0x000122b0


	//   ....[43]....
        /*0230*/ 	.word	0x00012410


	//   ....[44]....
        /*0234*/ 	.word	0x00012420


	//   ....[45]....
        /*0238*/ 	.word	0x00013150


	//   ....[46]....
        /*023c*/ 	.word	0x00013160


	//   ....[47]....
        /*0240*/ 	.word	0x00013170


	//   ....[48]....
        /*0244*/ 	.word	0x00013210


	//   ....[49]....
        /*0248*/ 	.word	0x00013510


	//   ....[50]....
        /*024c*/ 	.word	0x00013530


	//   ....[51]....
        /*0250*/ 	.word	0x00013560


	//   ....[52]....
        /*0254*/ 	.word	0x00013570


	//   ....[53]....
        /*0258*/ 	.word	0x00014c70


	//   ....[54]....
        /*025c*/ 	.word	0x00014ca0


	//   ....[55]....
        /*0260*/ 	.word	0x00014cf0


	//   ....[56]....
        /*0264*/ 	.word	0x00014d00


	//   ....[57]....
        /*0268*/ 	.word	0x00016600


	//   ....[58]....
        /*026c*/ 	.word	0x00016640


	//   ....[59]....
        /*0270*/ 	.word	0x00016680


	//   ....[60]....
        /*0274*/ 	.word	0x000166a0


	//   ....[61]....
        /*0278*/ 	.word	0x00016900


	//   ....[62]....
        /*027c*/ 	.word	0x00016910


	//   ....[63]....
        /*0280*/ 	.word	0x00016b10


	//   ....[64]....
        /*0284*/ 	.word	0x00016b40


	//   ....[65]....
        /*0288*/ 	.word	0x00016d00


	//   ....[66]....
        /*028c*/ 	.word	0x00016d30


	//   ....[67]....
        /*0290*/ 	.word	0x00016ef0


	//   ....[68]....
        /*0294*/ 	.word	0x00016f10


	//   ....[69]....
        /*0298*/ 	.word	0x00017780


	//   ....[70]....
        /*029c*/ 	.word	0x000177a0


	//   ....[71]....
        /*02a0*/ 	.word	0x00017930


	//   ....[72]....
        /*02a4*/ 	.word	0x00017960


	//   ....[73]....
        /*02a8*/ 	.word	0x00017af0


	//   ....[74]....
        /*02ac*/ 	.word	0x00017b20


	//   ....[75]....
        /*02b0*/ 	.word	0x00017cb0


	//   ....[76]....
        /*02b4*/ 	.word	0x00017cd0


	//   ....[77]....
        /*02b8*/ 	.word	0x00017e80


	//   ....[78]....
        /*02bc*/ 	.word	0x00017ed0


	//   ....[79]....
        /*02c0*/ 	.word	0x00017f10


	//   ....[80]....
        /*02c4*/ 	.word	0x00017f60


	//----- nvinfo : EIATTR_EXIT_INSTR_OFFSETS
	.align		4
.L_792:
        /*02c8*/ 	.byte	0x04, 0x1c
        /*02ca*/ 	.short	(.L_794 - .L_793)


	//   ....[0]....
.L_793:
        /*02cc*/ 	.word	0x00000310


	//   ....[1]....
        /*02d0*/ 	.word	0x00016f20


	//   ....[2]....
        /*02d4*/ 	.word	0x00017060


	//   ....[3]....
        /*02d8*/ 	.word	0x000170c0


	//   ....[4]....
        /*02dc*/ 	.word	0x00017ce0


	//   ....[5]....
        /*02e0*/ 	.word	0x00017df0


	//   ....[6]....
        /*02e4*/ 	.word	0x00017e50


	//----- nvinfo : EIATTR_CTAIDZ_USED
	.align		4
.L_794:
        /*02e8*/ 	.byte	0x01, 0x04
	.zero		2


	//----- nvinfo : EIATTR_MAX_THREADS
	.align		4
        /*02ec*/ 	.byte	0x04, 0x05
        /*02ee*/ 	.short	(.L_796 - .L_795)
.L_795:
        /*02f0*/ 	.word	0x00000100
        /*02f4*/ 	.word	0x00000001
        /*02f8*/ 	.word	0x00000001


	//----- nvinfo : EIATTR_CRS_STACK_SIZE
	.align		4
.L_796:
        /*02fc*/ 	.byte	0x04, 0x1e
        /*02fe*/ 	.short	(.L_798 - .L_797)
.L_797:
        /*0300*/ 	.word	0x00000000
.L_798:


//--------------------- .nv.info._ZN7cutlass13device_kernelIN5flash19enable_sm80_to_sm89INS1_16FlashAttnFwdSm80INS1_25CollectiveMainloopFwdSm80ILi8ELi1ELb0EN4cute5tupleIJNS5_1CILi128EEENS7_ILi64EEENS7_ILi256EEEEEELi256ENS_6half_tEfNS_4arch4Sm80ELb0ELb1ELb0ELb0ELb1ELb0ELb1ELb0EEENS1_21CollectiveEpilogueFwdINS6_IJS8_SA_S9_EEENS6_IJNS7_ILi1EEESI_SI_EEESC_SE_Li256ELb0ELb1ELb0ELb0EEENS1_19SingleTileSchedulerILb0ELb0ELb1ELi128EEEEEEEEEvNT_6ParamsE --------------------------
	.section	.nv.info._ZN7cutlass13device_kernelIN5flash19enable_sm80_to_sm89INS1_16FlashAttnFwdSm80INS1_25CollectiveMainloopFwdSm80ILi8ELi1ELb0EN4cute5tupleIJNS5_1CILi128EEENS7_ILi64EEENS7_ILi256EEEEEELi256ENS_6half_tEfNS_4arch4Sm80ELb0ELb1ELb0ELb0ELb1ELb0ELb1ELb0EEENS1_21CollectiveEpilogueFwdINS6_IJS8_SA_S9_EEENS6_IJNS7_ILi1EEESI_SI_EEESC_SE_Li256ELb0ELb1ELb0ELb0EEENS1_19SingleTileSchedulerILb0ELb0ELb1ELi128EEEEEEEEEvNT_6ParamsE,"",@"SHT_CUDA_INFO"
	.sectionflags	@""
	.align	4


	//----- nvinfo : EIATTR_CUDA_API_VERSION
	.align		4
        /*0000*/ 	.byte	0x04, 0x37
        /*0002*/ 	.short	(.L_800 - .L_799)
.L_799:
        /*0004*/ 	.word	0x00000082


	//----- nvinfo : EIATTR_SW2861232_WAR
	.align		4
.L_800:
        /*0008*/ 	.byte	0x01, 0x35
	.zero		2


	//----- nvinfo : EIATTR_PARAM_CBANK
	.align		4
        /*000c*/ 	.byte	0x04, 0x0a
        /*000e*/ 	.short	(.L_802 - .L_801)
	.align		4
.L_801:
        /*0010*/ 	.word	index@(.nv.constant0._ZN7cutlass13device_kernelIN5flash19enable_sm80_to_sm89INS1_16FlashAttnFwdSm80INS1_25CollectiveMainloopFwdSm80ILi8ELi1ELb0EN4cute5tupleIJNS5_1CILi128EEENS7_ILi64EEENS7_ILi256EEEEEELi256ENS_6half_tEfNS_4arch4Sm80ELb0ELb1ELb0ELb0ELb1ELb0ELb1ELb0EEENS1_21CollectiveEpilogueFwdINS6_IJS8_SA_S9_EEENS6_IJNS7_ILi1EEESI_SI_EEESC_SE_Li256ELb0ELb1ELb0ELb0EEENS1_19SingleTileSchedulerILb0ELb0ELb1ELi128EEEEEEEEEvNT_6ParamsE)
        /*0014*/ 	.short	0x0160
        /*0016*/ 	.short	0x0418


	//----- nvinfo : EIATTR_CBANK_PARAM_SIZE
	.align		4
.L_802:
        /*0018*/ 	.byte	0x03, 0x19
        /*001a*/ 	.short	0x0418


	//----- nvinfo : EIATTR_KPARAM_INFO
	.align		4
        /*001c*/ 	.byte	0x04, 0x17
        /*001e*/ 	.short	(.L_804 - .L_803)
.L_803:
        /*0020*/ 	.word	0x00000000
        /*0024*/ 	.short	0x0000
        /*0026*/ 	.short	0x0000
        /*0028*/ 	.byte	0x00, 0xf0, 0x61, 0x10


	//----- nvinfo : EIATTR_MAXREG_COUNT
	.align		4
.L_804:
        /*002c*/ 	.byte	0x03, 0x1b
        /*002e*/ 	.short	0x00ff


	//----- nvinfo : EIATTR_NUM_BARRIERS
	.align		4
        /*0030*/ 	.byte	0x02, 0x4c
        /*0032*/ 	.byte	0x02
	.zero		1


	//----- nvinfo : EIATTR_MERCURY_ISA_VERSION
	.align		4
        /*0034*/ 	.byte	0x03, 0x5f
        /*0036*/ 	.short	0x0000


	//----- nvinfo : EIATTR_COOP_GROUP_MASK_REGIDS
	.align		4
        /*0038*/ 	.byte	0x04, 0x29
        /*003a*/ 	.short	(.L_806 - .L_805)


	//   ....[0]....
.L_805:
        /*003c*/ 	.word	0xffffffff


	//   ....[1]....
        /*0040*/ 	.word	0xffffffff


	//   ....[2]....
        /*0044*/ 	.word	0xffffffff


	//   ....[3]....
        /*0048*/ 	.word	0xffffffff


	//   ....[4]....
        /*004c*/ 	.word	0xffffffff


	//   ....[5]....
        /*0050*/ 	.word	0xffffffff


	//   ....[6]....
        /*0054*/ 	.word	0xffffffff


	//   ....[7]....
        /*0058*/ 	.word	0xffffffff


	//   ....[8]....
        /*005c*/ 	.word	0xffffffff


	//   ....[9]....
        /*0060*/ 	.word	0xffffffff


	//   ....[10]....
        /*0064*/ 	.word	0xffffffff


	//   ....[11]....
        /*0068*/ 	.word	0xffffffff


	//   ....[12]....
        /*006c*/ 	.word	0xffffffff


	//   ....[13]....
        /*0070*/ 	.word	0xffffffff


	//   ....[14]....
        /*0074*/ 	.word	0xffffffff


	//   ....[15]....
        /*0078*/ 	.word	0xffffffff


	//   ....[16]....
        /*007c*/ 	.word	0xffffffff


	//   ....[17]....
        /*0080*/ 	.word	0xffffffff


	//   ....[18]....
        /*0084*/ 	.word	0xffffffff


	//   ....[19]....
        /*0088*/ 	.word	0xffffffff


	//   ....[20]....
        /*008c*/ 	.word	0xffffffff


	//   ....[21]....
        /*0090*/ 	.word	0xffffffff


	//   ....[22]....
        /*0094*/ 	.word	0xffffffff


	//   ....[23]....
        /*0098*/ 	.word	0xffffffff


	//   ....[24]....
        /*009c*/ 	.word	0xffffffff


	//   ....[25]....
        /*00a0*/ 	.word	0xffffffff


	//   ....[26]....
        /*00a4*/ 	.word	0xffffffff


	//   ....[27]....
        /*00a8*/ 	.word	0xffffffff


	//   ....[28]....
        /*00ac*/ 	.word	0xffffffff


	//   ....[29]....
        /*00b0*/ 	.word	0xffffffff


	//   ....[30]....
        /*00b4*/ 	.word	0xffffffff


	//   ....[31]....
        /*00b8*/ 	.word	0xffffffff


	//   ....[32]....
        /*00bc*/ 	.word	0xffffffff


	//   ....[33]....
        /*00c0*/ 	.word	0xffffffff


	//   ....[34]....
        /*00c4*/ 	.word	0xffffffff


	//   ....[35]....
        /*00c8*/ 	.word	0xffffffff


	//   ....[36]....
        /*00cc*/ 	.word	0xffffffff


	//   ....[37]....
        /*00d0*/ 	.word	0xffffffff


	//   ....[38]....
        /*00d4*/ 	.word	0xffffffff


	//   ....[39]....
        /*00d8*/ 	.word	0xffffffff


	//   ....[40]....
        /*00dc*/ 	.word	0xffffffff


	//   ....[41]....
        /*00e0*/ 	.word	0xffffffff


	//   ....[42]....
        /*00e4*/ 	.word	0xffffffff


	//   ....[43]....
        /*00e8*/ 	.word	0xffffffff


	//   ....[44]....
        /*00ec*/ 	.word	0xffffffff


	//   ....[45]....
        /*00f0*/ 	.word	0xffffffff


	//   ....[46]....
        /*00f4*/ 	.word	0xffffffff


	//   ....[47]....
        /*00f8*/ 	.word	0xffffffff


	//   ....[48]....
        /*00fc*/ 	.word	0xffffffff


	//   ....[49]....
        /*0100*/ 	.word	0xffffffff


	//   ....[50]....
        /*0104*/ 	.word	0xffffffff


	//   ....[51]....
        /*0108*/ 	.word	0xffffffff


	//   ....[52]....
        /*010c*/ 	.word	0xffffffff


	//   ....[53]....
        /*0110*/ 	.word	0xffffffff


	//   ....[54]....
        /*0114*/ 	.word	0xffffffff


	//   ....[55]....
        /*0118*/ 	.word	0xffffffff


	//   ....[56]....
        /*011c*/ 	.word	0xffffffff


	//   ....[57]....
        /*0120*/ 	.word	0xffffffff


	//   ....[58]....
        /*0124*/ 	.word	0xffffffff


	//   ....[59]....
        /*0128*/ 	.word	0xffffffff


	//   ....[60]....
        /*012c*/ 	.word	0xffffffff


	//   ....[61]....
        /*0130*/ 	.word	0xffffffff


	//   ....[62]....
        /*0134*/ 	.word	0xffffffff


	//   ....[63]....
        /*0138*/ 	.word	0xffffffff


	//   ....[64]....
        /*013c*/ 	.word	0xffffffff


	//   ....[65]....
        /*0140*/ 	.word	0xffffffff


	//   ....[66]....
        /*0144*/ 	.word	0xffffffff


	//   ....[67]....
        /*0148*/ 	.word	0xffffffff


	//   ....[68]....
        /*014c*/ 	.word	0xffffffff


	//   ....[69]....
        /*0150*/ 	.word	0xffffffff


	//   ....[70]....
        /*0154*/ 	.word	0xffffffff


	//   ....[71]....
        /*0158*/ 	.word	0xffffffff


	//   ....[72]....
        /*015c*/ 	.word	0xffffffff


	//   ....[73]....
        /*0160*/ 	.word	0xffffffff


	//   ....[74]....
        /*0164*/ 	.word	0xffffffff


	//   ....[75]....
        /*0168*/ 	.word	0xffffffff


	//   ....[76]....
        /*016c*/ 	.word	0xffffffff


	//   ....[77]....
        /*0170*/ 	.word	0xffffffff


	//   ....[78]....
        /*0174*/ 	.word	0xffffffff


	//   ....[79]....
        /*0178*/ 	.word	0xffffffff


	//   ....[80]....
        /*017c*/ 	.word	0xffffffff


	//   ....[81]....
        /*0180*/ 	.word	0xffffffff


	//   ....[82]....
        /*0184*/ 	.word	0xffffffff


	//   ....[83]....
        /*0188*/ 	.word	0xffffffff


	//   ....[84]....
        /*018c*/ 	.word	0xffffffff


	//   ....[85]....
        /*0190*/ 	.word	0xffffffff


	//   ....[86]....
        /*0194*/ 	.word	0xffffffff


	//   ....[87]....
        /*0198*/ 	.word	0xffffffff


	//   ....[88]....
        /*019c*/ 	.word	0xffffffff


	//   ....[89]....
        /*01a0*/ 	.word	0xffffffff


	//----- nvinfo : EIATTR_COOP_GROUP_INSTR_OFFSETS
	.align		4
.L_806:
        /*01a4*/ 	.byte	0x04, 0x28
        /*01a6*/ 	.short	(.L_808 - .L_807)


	//   ....[0]....
.L_807:
        /*01a8*/ 	.word	0x00000fd0


	//   ....[1]....
        /*01ac*/ 	.word	0x00001000


	//   ....[2]....
        /*01b0*/ 	.word	0x00001030


	//   ....[3]....
        /*01b4*/ 	.word	0x00001060


	//   ....[4]....
        /*01b8*/ 	.word	0x00001090


	//   ....[5]....
        /*01bc*/ 	.word	0x000010e0


	//   ....[6]....
        /*01c0*/ 	.word	0x00001110


	//   ....[7]....
        /*01c4*/ 	.word	0x00001250


	//   ....[8]....
        /*01c8*/ 	.word	0x00001840


	//   ....[9]....
        /*01cc*/ 	.word	0x00001880


	//   ....[10]....
        /*01d0*/ 	.word	0x000018b0


	//   ....[11]....
        /*01d4*/ 	.word	0x000018f0


	//   ....[12]....
        /*01d8*/ 	.word	0x00001920


	//   ....[13]....
        /*01dc*/ 	.word	0x00001950


	//   ....[14]....
        /*01e0*/ 	.word	0x00001980


	//   ....[15]....
        /*01e4*/ 	.word	0x000019d0


	//   ....[16]....
        /*01e8*/ 	.word	0x00003100


	//   ....[17]....
        /*01ec*/ 	.word	0x00003120


	//   ....[18]....
        /*01f0*/ 	.word	0x00003130


	//   ....[19]....
        /*01f4*/ 	.word	0x00003140


	//   ....[20]....
        /*01f8*/ 	.word	0x00003580


	//   ....[21]....
        /*01fc*/ 	.word	0x00003740


	//   ....[22]....
        /*0200*/ 	.word	0x00004000


	//   ....[23]....
        /*0204*/ 	.word	0x000041e0


	//   ....[24]....
        /*0208*/ 	.word	0x000042d0


	//   ....[25]....
        /*020c*/ 	.word	0x00004330


	//   ....[26]....
        /*0210*/ 	.word	0x00005a00


	//   ....[27]....
        /*0214*/ 	.word	0x00005a20


	//   ....[28]....
        /*0218*/ 	.word	0x00005a40


	//   ....[29]....
        /*021c*/ 	.word	0x00005a50


	//   ....[30]....
        /*0220*/ 	.word	0x00006b10


	//   ....[31]....
        /*0224*/ 	.word	0x00006b30


	//   ....[32]....
        /*0228*/ 	.word	0x00006b50


	//   ....[33]....
        /*022c*/ 	.word	0x00006b60


	//   ....[34]....
        /*0230*/ 	.word	0x00006e00


	//   ....[35]....
        /*0234*/ 	.word	0x00007090


	//   ....[36]....
        /*0238*/ 	.word	0x000079a0


	//   ....[37]....
        /*023c*/ 	.word	0x00007a60


	//   ....[38]....
        /*0240*/ 	.word	0x00007d00


	//   ....[39]....
        /*0244*/ 	.word	0x00007e20


	//   ....[40]....
        /*0248*/ 	.word	0x0000a090


	//   ....[41]....
        /*024c*/ 	.word	0x0000a0b0


	//   ....[42]....
        /*0250*/ 	.word	0x0000a0d0


	//   ....[43]....
        /*0254*/ 	.word	0x0000a0e0


	//   ....[44]....
        /*0258*/ 	.word	0x0000b1a0


	//   ....[45]....
        /*025c*/ 	.word	0x0000b1c0


	//   ....[46]....
        /*0260*/ 	.word	0x0000b1e0


	//   ....[47]....
        /*0264*/ 	.word	0x0000b1f0


	//   ....[48]....
        /*0268*/ 	.word	0x0000b660


	//   ....[49]....
        /*026c*/ 	.word	0x0000b670


	//   ....[50]....
        /*0270*/ 	.word	0x0000b6a0


	//   ....[51]....
        /*0274*/ 	.word	0x0000b6b0


	//   ....[52]....
        /*0278*/ 	.word	0x0000d480


	//   ....[53]....
        /*027c*/ 	.word	0x0000d490


	//   ....[54]....
        /*0280*/ 	.word	0x0000d4a0


	//   ....[55]....
        /*0284*/ 	.word	0x0000d4c0


	//   ....[56]....
        /*0288*/ 	.word	0x0000e540


	//   ....[57]....
        /*028c*/ 	.word	0x0000e550


	//   ....[58]....
        /*0290*/ 	.word	0x0000e560


	//   ....[59]....
        /*0294*/ 	.word	0x0000e570


	//   ....[60]....
        /*0298*/ 	.word	0x0000e7b0


	//   ....[61]....
        /*029c*/ 	.word	0x0000eb30


	//   ....[62]....
        /*02a0*/ 	.word	0x0000f350


	//   ....[63]....
        /*02a4*/ 	.word	0x0000f410


	//   ....[64]....
        /*02a8*/ 	.word	0x0000f6b0


	//   ....[65]....
        /*02ac*/ 	.word	0x0000f7d0


	//   ....[66]....
        /*02b0*/ 	.word	0x000112a0


	//   ....[67]....
        /*02b4*/ 	.word	0x000112d0


	//   ....[68]....
        /*02b8*/ 	.word	0x00011320


	//   ....[69]....
        /*02bc*/ 	.word	0x00011330


	//   ....[70]....
        /*02c0*/ 	.word	0x00012c90


	//   ....[71]....
        /*02c4*/ 	.word	0x00012ca0


	//   ....[72]....
        /*02c8*/ 	.word	0x00012cc0


	//   ....[73]....
        /*02cc*/ 	.word	0x00012cd0


	//   ....[74]....
        /*02d0*/ 	.word	0x00012cf0


	//   ....[75]....
        /*02d4*/ 	.word	0x00012d40


	//   ....[76]....
        /*02d8*/ 	.word	0x00013010


	//   ....[77]....
        /*02dc*/ 	.word	0x00013040


	//   ....[78]....
        /*02e0*/ 	.word	0x00013200


	//   ....[79]....
        /*02e4*/ 	.word	0x00013230


	//   ....[80]....
        /*02e8*/ 	.word	0x000133f0


	//   ....[81]....
        /*02ec*/ 	.word	0x00013410


	//   ....[82]....
        /*02f0*/ 	.word	0x00013b60


	//   ....[83]....
        /*02f4*/ 	.word	0x00013b80


	//   ....[84]....
        /*02f8*/ 	.word	0x00013d10


	//   ....[85]....
        /*02fc*/ 	.word	0x00013d40


	//   ....[86]....
        /*0300*/ 	.word	0x00013ed0


	//   ....[87]....
        /*0304*/ 	.word	0x00013f00


	//   ....[88]....
        /*0308*/ 	.word	0x00014090


	//   ....[89]....
        /*030c*/ 	.word	0x000140b0


	//----- nvinfo : EIATTR_EXIT_INSTR_OFFSETS
	.align		4
.L_808:
        /*0310*/ 	.byte	0x04, 0x1c
        /*0312*/ 	.short	(.L_810 - .L_809)


	//   ....[0]....
.L_809:
        /*0314*/ 	.word	0x00000030


	//   ....[1]....
        /*0318*/ 	.word	0x00013420


	//   ....[2]....
        /*031c*/ 	.word	0x00013560


	//   ....[3]....
        /*0320*/ 	.word	0x000135c0


	//   ....[4]....
        /*0324*/ 	.word	0x000140c0


	//   ....[5]....
        /*0328*/ 	.word	0x000141d0


	//   ....[6]....
        /*032c*/ 	.word	0x00014230


	//----- nvinfo : EIATTR_CTAIDZ_USED
	.align		4
.L_810:
        /*0330*/ 	.byte	0x01, 0x04
	.zero		2


	//----- nvinfo : EIATTR_MAX_THREADS
	.align		4
        /*0334*/ 	.byte	0x04, 0x05
        /*0336*/ 	.short	(.L_812 - .L_811)
.L_811:
        /*0338*/ 	.word	0x00000100
        /*033c*/ 	.word	0x00000001
        /*0340*/ 	.word	0x00000001


	//----- nvinfo : EIATTR_CRS_STACK_SIZE
	.align		4
.L_812:
        /*0344*/ 	.byte	0x04, 0x1e
        /*0346*/ 	.short	(.L_814 - .L_813)
.L_813:
        /*0348*/ 	.word	0x00000000
.L_814:


//--------------------- .nv.info._ZN7cutlass13device_kernelIN5flash19enable_sm80_to_sm89INS1_16FlashAttnFwdSm80INS1_25CollectiveMainloopFwdSm80ILi8ELi1ELb0EN4cute5tupleIJNS5_1CILi128EEENS7_ILi64EEENS7_ILi256EEEEEELi256ENS_6half_tEfNS_4arch4Sm80ELb0ELb1ELb0ELb1ELb1ELb0ELb1ELb0EEENS1_21CollectiveEpilogueFwdINS6_IJS8_SA_S9_EEENS6_IJNS7_ILi1EEESI_SI_EEESC_SE_Li256ELb1ELb1ELb0ELb0EEENS1_19SingleTileSchedulerILb1ELb0ELb1ELi128EEEEEEEEEvNT_6ParamsE --------------------------
	.section	.nv.info._ZN7cutlass13device_kernelIN5flash19enable_sm80_to_sm89INS1_16FlashAttnFwdSm80INS1_25CollectiveMainloopFwdSm80ILi8ELi1ELb0EN4cute5tupleIJNS5_1CILi128EEENS7_ILi64EEENS7_ILi256EEEEEELi256ENS_6half_tEfNS_4arch4Sm80ELb0ELb1ELb0ELb1ELb1ELb0ELb1ELb0EEENS1_21CollectiveEpilogueFwdINS6_IJS8_SA_S9_EEENS6_IJNS7_ILi1EEESI_SI_EEESC_SE_Li256ELb1ELb1ELb0ELb0EEENS1_19SingleTileSchedulerILb1ELb0ELb1ELi128EEEEEEEEEvNT_6ParamsE,"",@"SHT_CUDA_INFO"
	.sectionflags	@""
	.align	4


	//----- nvinfo : EIATTR_CUDA_API_VERSION
	.align		4
        /*0000*/ 	.byte	0x04, 0x37
        /*0002*/ 	.short	(.L_816 - .L_815)
.L_815:
        /*0004*/ 	.word	0x00000082


	//----- nvinfo : EIATTR_SW2861232_WAR
	.align		4
.L_816:
        /*0008*/ 	.byte	0x01, 0x35
	.zero		2


	//----- nvinfo : EIATTR_PARAM_CBANK
	.align		4
        /*000c*/ 	.byte	0x04, 0x0a
        /*000e*/ 	.short	(.L_818 - .L_817)
	.align		4
.L_817:
        /*0010*/ 	.word	index@(.nv.constant0._ZN7cutlass13device_kernelIN5flash19enable_sm80_to_sm89INS1_16FlashAttnFwdSm80INS1_25CollectiveMainloopFwdSm80ILi8ELi1ELb0EN4cute5tupleIJNS5_1CILi128EEENS7_ILi64EEENS7_ILi256EEEEEELi256ENS_6half_tEfNS_4arch4Sm80ELb0ELb1ELb0ELb1ELb1ELb0ELb1ELb0EEENS1_21CollectiveEpilogueFwdINS6_IJS8_SA_S9_EEENS6_IJNS7_ILi1EEESI_SI_EEESC_SE_Li256ELb1ELb1ELb0ELb0EEENS1_19SingleTileSchedulerILb1ELb0ELb1ELi128EEEEEEEEEvNT_6ParamsE)
        /*0014*/ 	.short	0x0160
        /*0016*/ 	.short	0x0418


	//----- nvinfo : EIATTR_CBANK_PARAM_SIZE
	.align		4
.L_818:
        /*0018*/ 	.byte	0x03, 0x19
        /*001a*/ 	.short	0x0418


	//----- nvinfo : EIATTR_KPARAM_INFO
	.align		4
        /*001c*/ 	.byte	0x04, 0x17
        /*001e*/ 	.short	(.L_820 - .L_819)
.L_819:
        /*0020*/ 	.word	0x00000000
        /*0024*/ 	.short	0x0000
        /*0026*/ 	.short	0x0000
        /*0028*/ 	.byte	0x00, 0xf0, 0x61, 0x10


	//----- nvinfo : EIATTR_MAXREG_COUNT
	.align		4
.L_820:
        /*002c*/ 	.byte	0x03, 0x1b
        /*002e*/ 	.short	0x00ff


	//----- nvinfo : EIATTR_NUM_BARRIERS
	.align		4
        /*0030*/ 	.byte	0x02, 0x4c
        /*0032*/ 	.byte	0x02
	.zero		1


	//----- nvinfo : EIATTR_MERCURY_ISA_VERSION
	.align		4
        /*0034*/ 	.byte	0x03, 0x5f
        /*0036*/ 	.short	0x0000


	//----- nvinfo : EIATTR_COOP_GROUP_MASK_REGIDS
	.align		4
        /*0038*/ 	.byte	0x04, 0x29
        /*003a*/ 	.short	(.L_822 - .L_821)


	//   ....[0]....
.L_821:
        /*003c*/ 	.word	0xffffffff


	//   ....[1]....
        /*0040*/ 	.word	0xffffffff


	//   ....[2]....
        /*0044*/ 	.word	0xffffffff


	//   ....[3]....
        /*0048*/ 	.word	0xffffffff


	//   ....[4]....
        /*004c*/ 	.word	0xffffffff


	//   ....[5]....
        /*0050*/ 	.word	0xffffffff


	//   ....[6]....
        /*0054*/ 	.word	0xffffffff


	//   ....[7]....
        /*0058*/ 	.word	0xffffffff


	//   ....[8]....
        /*005c*/ 	.word	0xffffffff


	//   ....[9]....
        /*0060*/ 	.word	0xffffffff


	//   ....[10]....
        /*0064*/ 	.word	0xffffffff


	//   ....[11]....
        /*0068*/ 	.word	0xffffffff


	//   ....[12]....
        /*006c*/ 	.word	0xffffffff


	//   ....[13]....
        /*0070*/ 	.word	0xffffffff


	//   ....[14]....
        /*0074*/ 	.word	0xffffffff


	//   ....[15]....
        /*0078*/ 	.word	0xffffffff


	//   ....[16]....
        /*007c*/ 	.word	0xffffffff


	//   ....[17]....
        /*0080*/ 	.word	0xffffffff


	//   ....[18]....
        /*0084*/ 	.word	0xffffffff


	//   ....[19]....
        /*0088*/ 	.word	0xffffffff


	//   ....[20]....
        /*008c*/ 	.word	0xffffffff


	//   ....[21]....
        /*0090*/ 	.word	0xffffffff


	//   ....[22]....
        /*0094*/ 	.word	0xffffffff


	//   ....[23]....
        /*0098*/ 	.word	0xffffffff


	//   ....[24]....
        /*009c*/ 	.word	0xffffffff


	//   ....[25]....
        /*00a0*/ 	.word	0xffffffff


	//   ....[26]....
        /*00a4*/ 	.word	0xffffffff


	//   ....[27]....
        /*00a8*/ 	.word	0xffffffff


	//   ....[28]....
        /*00ac*/ 	.word	0xffffffff


	//   ....[29]....
        /*00b0*/ 	.word	0xffffffff


	//   ....[30]....
        /*00b4*/ 	.word	0xffffffff


	//   ....[31]....
        /*00b8*/ 	.word	0xffffffff


	//   ....[32]....
        /*00bc*/ 	.word	0xffffffff


	//   ....[33]....
        /*00c0*/ 	.word	0xffffffff


	//   ....[34]....
        /*00c4*/ 	.word	0xffffffff


	//   ....[35]....
        /*00c8*/ 	.word	0xffffffff


	//   ....[36]....
        /*00cc*/ 	.word	0xffffffff


	//   ....[37]....
        /*00d0*/ 	.word	0xffffffff


	//   ....[38]....
        /*00d4*/ 	.word	0xffffffff


	//   ....[39]....
        /*00d8*/ 	.word	0xffffffff


	//   ....[40]....
        /*00dc*/ 	.word	0xffffffff


	//   ....[41]....
        /*00e0*/ 	.word	0xffffffff


	//   ....[42]....
        /*00e4*/ 	.word	0xffffffff


	//   ....[43]....
        /*00e8*/ 	.word	0xffffffff


	//   ....[44]....
        /*00ec*/ 	.word	0xffffffff


	//   ....[45]....
        /*00f0*/ 	.word	0xffffffff


	//   ....[46]....
        /*00f4*/ 	.word	0xffffffff


	//   ....[47]....
        /*00f8*/ 	.word	0xffffffff


	//   ....[48]....
        /*00fc*/ 	.word	0xffffffff


	//   ....[49]....
        /*0100*/ 	.word	0xffffffff


	//   ....[50]....
        /*0104*/ 	.word	0xffffffff


	//   ....[51]....
        /*0108*/ 	.word	0xffffffff


	//   ....[52]....
        /*010c*/ 	.word	0xffffffff


	//   ....[53]....
        /*0110*/ 	.word	0xffffffff


	//   ....[54]....
        /*0114*/ 	.word	0xffffffff


	//   ....[55]....
        /*0118*/ 	.word	0xffffffff


	//   ....[56]....
        /*011c*/ 	.word	0xffffffff


	//   ....[57]....
        /*0120*/ 	.word	0xffffffff


	//   ....[58]....
        /*0124*/ 	.word	0xffffffff


	//   ....[59]....
        /*0128*/ 	.word	0xffffffff


	//   ....[60]....
        /*012c*/ 	.word	0xffffffff


	//   ....[61]....
        /*0130*/ 	.word	0xffffffff


	//   ....[62]....
        /*0134*/ 	.word	0xffffffff


	//   ....[63]....
        /*0138*/ 	.word	0xffffffff


	//   ....[64]....
        /*013c*/ 	.word	0xffffffff


	//   ....[65]....
        /*0140*/ 	.word	0xffffffff


	//   ....[66]....
        /*0144*/ 	.word	0xffffffff


	//   ....[67]....
        /*0148*/ 	.word	0xffffffff


	//   ....[68]....
        /*014c*/ 	.word	0xffffffff


	//   ....[69]....
        /*0150*/ 	.word	0xffffffff


	//   ....[70]....
        /*0154*/ 	.word	0xffffffff


	//   ....[71]....
        /*0158*/ 	.word	0xffffffff


	//   ....[72]....
        /*015c*/ 	.word	0xffffffff


	//   ....[73]....
        /*0160*/ 	.word	0xffffffff


	//   ....[74]....
        /*0164*/ 	.word	0xffffffff


	//   ....[75]....
        /*0168*/ 	.word	0xffffffff


	//   ....[76]....
        /*016c*/ 	.word	0xffffffff


	//   ....[77]....
        /*0170*/ 	.word	0xffffffff


	//   ....[78]....
        /*0174*/ 	.word	0xffffffff


	//   ....[79]....
        /*0178*/ 	.word	0xffffffff


	//   ....[80]....
        /*017c*/ 	.word	0xffffffff


	//   ....[81]....
        /*0180*/ 	.word	0xffffffff


	//   ....[82]....
        /*0184*/ 	.word	0xffffffff


	//   ....[83]....
        /*0188*/ 	.word	0xffffffff


	//   ....[84]....
        /*018c*/ 	.word	0xffffffff


	//   ....[85]....
        /*0190*/ 	.word	0xffffffff


	//   ....[86]....
        /*0194*/ 	.word	0xffffffff


	//   ....[87]....
        /*0198*/ 	.word	0xffffffff


	//   ....[88]....
        /*019c*/ 	.word	0xffffffff


	//   ....[89]....
        /*01a0*/ 	.word	0xffffffff


	//   ....[90]....
        /*01a4*/ 	.word	0xffffffff


	//----- nvinfo : EIATTR_COOP_GROUP_INSTR_OFFSETS
	.align		4
.L_822:
        /*01a8*/ 	.byte	0x04, 0x28
        /*01aa*/ 	.short	(.L_824 - .L_823)


	//   ....[0]....
.L_823:
        /*01ac*/ 	.word	0x00000090


	//   ....[1]....
        /*01b0*/ 	.word	0x00001690


	//   ....[2]....
        /*01b4*/ 	.word	0x000016c0


	//   ....[3]....
        /*01b8*/ 	.word	0x00001920


	//   ....[4]....
        /*01bc*/ 	.word	0x00001950


	//   ....[5]....
        /*01c0*/ 	.word	0x00001ac0


	//   ....[6]....
        /*01c4*/ 	.word	0x00001af0


	//   ....[7]....
        /*01c8*/ 	.word	0x00001c50


	//   ....[8]....
        /*01cc*/ 	.word	0x00001c90


	//   ....[9]....
        /*01d0*/ 	.word	0x00002330


	//   ....[10]....
        /*01d4*/ 	.word	0x00002360


	//   ....[11]....
        /*01d8*/ 	.word	0x00002390


	//   ....[12]....
        /*01dc*/ 	.word	0x000023e0


	//   ....[13]....
        /*01e0*/ 	.word	0x00002420


	//   ....[14]....
        /*01e4*/ 	.word	0x00002450


	//   ....[15]....
        /*01e8*/ 	.word	0x00002480


	//   ....[16]....
        /*01ec*/ 	.word	0x000024c0


	//   ....[17]....
        /*01f0*/ 	.word	0x00003a80


	//   ....[18]....
        /*01f4*/ 	.word	0x00003ab0


	//   ....[19]....
        /*01f8*/ 	.word	0x00003ad0


	//   ....[20]....
        /*01fc*/ 	.word	0x00003ae0


	//   ....[21]....
        /*0200*/ 	.word	0x00003ef0


	//   ....[22]....
        /*0204*/ 	.word	0x000040b0


	//   ....[23]....
        /*0208*/ 	.word	0x00004980


	//   ....[24]....
        /*020c*/ 	.word	0x00004c50


	//   ....[25]....
        /*0210*/ 	.word	0x00004c60


	//   ....[26]....
        /*0214*/ 	.word	0x00004cb0


	//   ....[27]....
        /*0218*/ 	.word	0x000063d0


	//   ....[28]....
        /*021c*/ 	.word	0x000063f0


	//   ....[29]....
        /*0220*/ 	.word	0x00006400


	//   ....[30]....
        /*0224*/ 	.word	0x00006410


	//   ....[31]....
        /*0228*/ 	.word	0x000074e0


	//   ....[32]....
        /*022c*/ 	.word	0x00007500


	//   ....[33]....
        /*0230*/ 	.word	0x00007510


	//   ....[34]....
        /*0234*/ 	.word	0x00007520


	//   ....[35]....
        /*0238*/ 	.word	0x000077b0


	//   ....[36]....
        /*023c*/ 	.word	0x00007a20


	//   ....[37]....
        /*0240*/ 	.word	0x00008310


	//   ....[38]....
        /*0244*/ 	.word	0x000083e0


	//   ....[39]....
        /*0248*/ 	.word	0x00008680


	//   ....[40]....
        /*024c*/ 	.word	0x000087a0


	//   ....[41]....
        /*0250*/ 	.word	0x0000aaa0


	//   ....[42]....
        /*0254*/ 	.word	0x0000aac0


	//   ....[43]....
        /*0258*/ 	.word	0x0000aad0


	//   ....[44]....
        /*025c*/ 	.word	0x0000aae0


	//   ....[45]....
        /*0260*/ 	.word	0x0000bbb0


	//   ....[46]....
        /*0264*/ 	.word	0x0000bbd0


	//   ....[47]....
        /*0268*/ 	.word	0x0000bbe0


	//   ....[48]....
        /*026c*/ 	.word	0x0000bbf0


	//   ....[49]....
        /*0270*/ 	.word	0x0000c050


	//   ....[50]....
        /*0274*/ 	.word	0x0000c060


	//   ....[51]....
        /*0278*/ 	.word	0x0000c090


	//   ....[52]....
        /*027c*/ 	.word	0x0000c0a0


	//   ....[53]....
        /*0280*/ 	.word	0x0000dea0


	//   ....[54]....
        /*0284*/ 	.word	0x0000deb0


	//   ....[55]....
        /*0288*/ 	.word	0x0000dec0


	//   ....[56]....
        /*028c*/ 	.word	0x0000dee0


	//   ....[57]....
        /*0290*/ 	.word	0x0000ef70


	//   ....[58]....
        /*0294*/ 	.word	0x0000ef80


	//   ....[59]....
        /*0298*/ 	.word	0x0000ef90


	//   ....[60]....
        /*029c*/ 	.word	0x0000efa0


	//   ....[61]....
        /*02a0*/ 	.word	0x0000f1e0


	//   ....[62]....
        /*02a4*/ 	.word	0x0000f550


	//   ....[63]....
        /*02a8*/ 	.word	0x0000fd60


	//   ....[64]....
        /*02ac*/ 	.word	0x0000fe20


	//   ....[65]....
        /*02b0*/ 	.word	0x000100c0


	//   ....[66]....
        /*02b4*/ 	.word	0x000101e0


	//   ....[67]....
        /*02b8*/ 	.word	0x00011cb0


	//   ....[68]....
        /*02bc*/ 	.word	0x00011ce0


	//   ....[69]....
        /*02c0*/ 	.word	0x00011d30


	//   ....[70]....
        /*02c4*/ 	.word	0x00011d40


	//   ....[71]....
        /*02c8*/ 	.word	0x000137d0


	//   ....[72]....
        /*02cc*/ 	.word	0x00013810


	//   ....[73]....
        /*02d0*/ 	.word	0x00013850


	//   ....[74]....
        /*02d4*/ 	.word	0x00013880


	//   ....[75]....
        /*02d8*/ 	.word	0x00013aa0


	//   ....[76]....
        /*02dc*/ 	.word	0x00013ab0


	//   ....[77]....
        /*02e0*/ 	.word	0x00013cb0


	//   ....[78]....
        /*02e4*/ 	.word	0x00013ce0


	//   ....[79]....
        /*02e8*/ 	.word	0x00013ea0


	//   ....[80]....
        /*02ec*/ 	.word	0x00013ed0


	//   ....[81]....
        /*02f0*/ 	.word	0x00014090


	//   ....[82]....
        /*02f4*/ 	.word	0x000140b0


	//   ....[83]....
        /*02f8*/ 	.word	0x00014a60


	//   ....[84]....
        /*02fc*/ 	.word	0x00014a80


	//   ....[85]....
        /*0300*/ 	.word	0x00014c10


	//   ....[86]....
        /*0304*/ 	.word	0x00014c40


	//   ....[87]....
        /*0308*/ 	.word	0x00014dd0


	//   ....[88]....
        /*030c*/ 	.word	0x00014e00


	//   ....[89]....
        /*0310*/ 	.word	0x00014f90


	//   ....[90]....
        /*0314*/ 	.word	0x00014fb0


	//----- nvinfo : EIATTR_EXIT_INSTR_OFFSETS
	.align		4
.L_824:
        /*0318*/ 	.byte	0x04, 0x1c
        /*031a*/ 	.short	(.L_826 - .L_825)


	//   ....[0]....
.L_825:
        /*031c*/ 	.word	0x00000440


	//   ....[1]....
        /*0320*/ 	.word	0x000140c0


	//   ....[2]....
        /*0324*/ 	.word	0x00014200


	//   ....[3]....
        /*0328*/ 	.word	0x00014260


	//   ....[4]....
        /*032c*/ 	.word	0x00014fc0


	//   ....[5]....
        /*0330*/ 	.word	0x000150d0


	//   ....[6]....
        /*0334*/ 	.word	0x00015130


	//----- nvinfo : EIATTR_CTAIDZ_USED
	.align		4
.L_826:
        /*0338*/ 	.byte	0x01, 0x04
	.zero		2


	//----- nvinfo : EIATTR_MAX_THREADS
	.align		4
        /*033c*/ 	.byte	0x04, 0x05
        /*033e*/ 	.short	(.L_828 - .L_827)
.L_827:
        /*0340*/ 	.word	0x00000100
        /*0344*/ 	.word	0x00000001
        /*0348*/ 	.word	0x00000001


	//----- nvinfo : EIATTR_CRS_STACK_SIZE
	.align		4
.L_828:
        /*034c*/ 	.byte	0x04, 0x1e
        /*034e*/ 	.short	(.L_830 - .L_829)
.L_829:
        /*0350*/ 	.word	0x00000000
.L_830:


//--------------------- .nv.info._ZN7cutlass13device_kernelIN5flash19enable_sm80_to_sm89INS1_16FlashAttnFwdSm80INS1_25CollectiveMainloopFwdSm80ILi8ELi1ELb0EN4cute5tupleIJNS5_1CILi128EEENS7_ILi48EEENS7_ILi256EEEEEELi256ENS_6half_tEfNS_4arch4Sm80ELb0ELb1ELb0ELb1ELb1ELb1ELb1ELb0EEENS1_21CollectiveEpilogueFwdINS6_IJS8_SA_S9_EEENS6_IJNS7_ILi1EEESI_SI_EEESC_SE_Li256ELb1ELb1ELb0ELb0EEENS1_19SingleTileSchedulerILb1ELb0ELb1ELi128EEEEEEEEEvNT_6ParamsE --------------------------
	.section	.nv.info._ZN7cutlass13device_kernelIN5flash19enable_sm80_to_sm89INS1_16FlashAttnFwdSm80INS1_25CollectiveMainloopFwdSm80ILi8ELi1ELb0EN4cute5tupleIJNS5_1CILi128EEENS7_ILi48EEENS7_ILi256EEEEEELi256ENS_6half_tEfNS_4arch4Sm80ELb0ELb1ELb0ELb1ELb1ELb1ELb1ELb0EEENS1_21CollectiveEpilogueFwdINS6_IJS8_SA_S9_EEENS6_IJNS7_ILi1EEESI_SI_EEESC_SE_Li256ELb1ELb1ELb0ELb0EEENS1_19SingleTileSchedulerILb1ELb0ELb1ELi128EEEEEEEEEvNT_6ParamsE,"",@"SHT_CUDA_INFO"
	.sectionflags	@""
	.align	4


	//----- nvinfo : EIATTR_CUDA_API_VERSION
	.align		4
        /*0000*/ 	.byte	0x04, 0x37
        /*0002*/ 	.short	(.L_832 - .L_831)
.L_831:
        /*0004*/ 	.word	0x00000082


	//----- nvinfo : EIATTR_SW2861232_WAR
	.align		4
.L_832:
        /*0008*/ 	.byte	0x01, 0x35
	.zero		2


	//----- nvinfo : EIATTR_PARAM_CBANK
	.align		4
        /*000c*/ 	.byte	0x04, 0x0a
        /*000e*/ 	.short	(.L_834 - .L_833)
	.align		4
.L_833:
        /*0010*/ 	.word	index@(.nv.constant0._ZN7cutlass13device_kernelIN5flash19enable_sm80_to_sm89INS1_16FlashAttnFwdSm80INS1_25CollectiveMainloopFwdSm80ILi8ELi1ELb0EN4cute5tupleIJNS5_1CILi128EEENS7_ILi48EEENS7_ILi256EEEEEELi256ENS_6half_tEfNS_4arch4Sm80ELb0ELb1ELb0ELb1ELb1ELb1ELb1ELb0EEENS1_21CollectiveEpilogueFwdINS6_IJS8_SA_S9_EEENS6_IJNS7_ILi1EEESI_SI_EEESC_SE_Li256ELb1ELb1ELb0ELb0EEENS1_19SingleTileSchedulerILb1ELb0ELb1ELi128EEEEEEEEEvNT_6ParamsE)
        /*0014*/ 	.short	0x0160
        /*0016*/ 	.short	0x0418


	//----- nvinfo : EIATTR_CBANK_PARAM_SIZE
	.align		4
.L_834:
        /*0018*/ 	.byte	0x03, 0x19
        /*001a*/ 	.short	0x0418


	//----- nvinfo : EIATTR_KPARAM_INFO
	.align		4
        /*001c*/ 	.byte	0x04, 0x17
        /*001e*/ 	.short	(.L_836 - .L_835)
.L_835:
        /*0020*/ 	.word	0x00000000
        /*0024*/ 	.short	0x0000
        /*0026*/ 	.short	0x0000
        /*0028*/ 	.byte	0x00, 0xf0, 0x61, 0x10


	//----- nvinfo : EIATTR_MAXREG_COUNT
	.align		4
.L_836:
        /*002c*/ 	.byte	0x03, 0x1b
        /*002e*/ 	.short	0x00ff


	//----- nvinfo : EIATTR_NUM_BARRIERS
	.align		4
        /*0030*/ 	.byte	0x02, 0x4c
        /*0032*/ 	.byte	0x02
	.zero		1


	//----- nvinfo : EIATTR_MERCURY_ISA_VERSION
	.align		4
        /*0034*/ 	.byte	0x03, 0x5f
        /*0036*/ 	.short	0x0000


	//----- nvinfo : EIATTR_COOP_GROUP_MASK_REGIDS
	.align		4
        /*0038*/ 	.byte	0x04, 0x29
        /*003a*/ 	.short	(.L_838 - .L_837)


	//   ....[0]....
.L_837:
        /*003c*/ 	.word	0xffffffff


	//   ....[1]....
        /*0040*/ 	.word	0xffffffff


	//   ....[2]....
        /*0044*/ 	.word	0xffffffff


	//   ....[3]....
        /*0048*/ 	.word	0xffffffff


	//   ....[4]....
        /*004c*/ 	.word	0xffffffff


	//   ....[5]....
        /*0050*/ 	.word	0xffffffff


	//   ....[6]....
        /*0054*/ 	.word	0xffffffff


	//   ....[7]....
        /*0058*/ 	.word	0xffffffff


	//   ....[8]....
        /*005c*/ 	.word	0xffffffff


	//   ....[9]....
        /*0060*/ 	.word	0xffffffff


	//   ....[10]....
        /*0064*/ 	.word	0xffffffff


	//   ....[11]....
        /*0068*/ 	.word	0xffffffff


	//   ....[12]....
        /*006c*/ 	.word	0xffffffff


	//   ....[13]....
        /*0070*/ 	.word	0xffffffff


	//   ....[14]....
        /*0074*/ 	.word	0xffffffff


	//   ....[15]....
        /*0078*/ 	.word	0xffffffff


	//   ....[16]....
        /*007c*/ 	.word	0xffffffff


	//   ....[17]....
        /*0080*/ 	.word	0xffffffff


	//   ....[18]....
        /*0084*/ 	.word	0xffffffff


	//   ....[19]....
        /*0088*/ 	.word	0xffffffff


	//   ....[20]....
        /*008c*/ 	.word	0xffffffff


	//   ....[21]....
        /*0090*/ 	.word	0xffffffff


	//   ....[22]....
        /*0094*/ 	.word	0xffffffff


	//   ....[23]....
        /*0098*/ 	.word	0xffffffff


	//   ....[24]....
        /*009c*/ 	.word	0xffffffff


	//   ....[25]....
        /*00a0*/ 	.word	0xffffffff


	//   ....[26]....
        /*00a4*/ 	.word	0xffffffff


	//   ....[27]....
        /*00a8*/ 	.word	0xffffffff


	//   ....[28]....
        /*00ac*/ 	.word	0xffffffff


	//   ....[29]....
        /*00b0*/ 	.word	0xffffffff


	//   ....[30]....
        /*00b4*/ 	.word	0xffffffff


	//   ....[31]....
        /*00b8*/ 	.word	0xffffffff


	//   ....[32]....
        /*00bc*/ 	.word	0xffffffff


	//   ....[33]....
        /*00c0*/ 	.word	0xffffffff


	//   ....[34]....
        /*00c4*/ 	.word	0xffffffff


	//   ....[35]....
        /*00c8*/ 	.word	0xffffffff


	//   ....[36]....
        /*00cc*/ 	.word	0xffffffff


	//   ....[37]....
        /*00d0*/ 	.word	0xffffffff


	//   ....[38]....
        /*00d4*/ 	.word	0xffffffff


	//   ....[39]....
        /*00d8*/ 	.word	0xffffffff


	//   ....[40]....
        /*00dc*/ 	.word	0xffffffff


	//   ....[41]....
        /*00e0*/ 	.word	0xffffffff


	//   ....[42]....
        /*00e4*/ 	.word	0xffffffff


	//   ....[43]....
        /*00e8*/ 	.word	0xffffffff


	//   ....[44]....
        /*00ec*/ 	.word	0xffffffff


	//   ....[45]....
        /*00f0*/ 	.word	0xffffffff


	//   ....[46]....
        /*00f4*/ 	.word	0xffffffff


	//   ....[47]....
        /*00f8*/ 	.word	0xffffffff


	//   ....[48]....
        /*00fc*/ 	.word	0xffffffff


	//   ....[49]....
        /*0100*/ 	.word	0xffffffff


	//   ....[50]....
        /*0104*/ 	.word	0xffffffff


	//   ....[51]....
        /*0108*/ 	.word	0xffffffff


	//   ....[52]....
        /*010c*/ 	.word	0xffffffff


	//   ....[53]....
        /*0110*/ 	.word	0xffffffff


	//   ....[54]....
        /*0114*/ 	.word	0xffffffff


	//   ....[55]....
        /*0118*/ 	.word	0xffffffff


	//   ....[56]....
        /*011c*/ 	.word	0xffffffff


	//   ....[57]....
        /*0120*/ 	.word	0xffffffff


	//   ....[58]....
        /*0124*/ 	.word	0xffffffff


	//   ....[59]....
        /*0128*/ 	.word	0xffffffff


	//   ....[60]....
        /*012c*/ 	.word	0xffffffff


	//   ....[61]....
        /*0130*/ 	.word	0xffffffff


	//   ....[62]....
        /*0134*/ 	.word	0xffffffff


	//   ....[63]....
        /*0138*/ 	.word	0xffffffff


	//   ....[64]....
        /*013c*/ 	.word	0xffffffff


	//   ....[65]....
        /*0140*/ 	.word	0xffffffff


	//   ....[66]....
        /*0144*/ 	.word	0xffffffff


	//   ....[67]....
        /*0148*/ 	.word	0xffffffff


	//   ....[68]....
        /*014c*/ 	.word	0xffffffff


	//   ....[69]....
        /*0150*/ 	.word	0xffffffff


	//   ....[70]....
        /*0154*/ 	.word	0xffffffff


	//   ....[71]....
        /*0158*/ 	.word	0xffffffff


	//   ....[72]....
        /*015c*/ 	.word	0xffffffff


	//   ....[73]....
        /*0160*/ 	.word	0xffffffff


	//   ....[74]....
        /*0164*/ 	.word	0xffffffff


	//   ....[75]....
        /*0168*/ 	.word	0xffffffff


	//   ....[76]....
        /*016c*/ 	.word	0xffffffff


	//   ....[77]....
        /*0170*/ 	.word	0xffffffff


	//   ....[78]....
        /*0174*/ 	.word	0xffffffff


	//   ....[79]....
        /*0178*/ 	.word	0xffffffff


	//   ....[80]....
        /*017c*/ 	.word	0xffffffff


	//   ....[81]....
        /*0180*/ 	.word	0xffffffff


	//   ....[82]....
        /*0184*/ 	.word	0xffffffff


	//   ....[83]....
        /*0188*/ 	.word	0xffffffff


	//   ....[84]....
        /*018c*/ 	.word	0xffffffff


	//   ....[85]....
        /*0190*/ 	.word	0xffffffff


	//   ....[86]....
        /*0194*/ 	.word	0xffffffff


	//   ....[87]....
        /*0198*/ 	.word	0xffffffff


	//   ....[88]....
        /*019c*/ 	.word	0xffffffff


	//   ....[89]....
        /*01a0*/ 	.word	0xffffffff


	//   ....[90]....
        /*01a4*/ 	.word	0xffffffff


	//   ....[91]....
        /*01a8*/ 	.word	0xffffffff


	//   ....[92]....
        /*01ac*/ 	.word	0xffffffff


	//   ....[93]....
        /*01b0*/ 	.word	0xffffffff


	//   ....[94]....
        /*01b4*/ 	.word	0xffffffff


	//   ....[95]....
        /*01b8*/ 	.word	0xffffffff


	//   ....[96]....
        /*01bc*/ 	.word	0xffffffff


	//   ....[97]....
        /*01c0*/ 	.word	0xffffffff


	//   ....[98]....
        /*01c4*/ 	.word	0xffffffff


	//   ....[99]....
        /*01c8*/ 	.word	0xffffffff


	//   ....[100]....
        /*01cc*/ 	.word	0xffffffff


	//   ....[101]....
        /*01d0*/ 	.word	0xffffffff


	//   ....[102]....
        /*01d4*/ 	.word	0xffffffff


	//   ....[103]....
        /*01d8*/ 	.word	0xffffffff


	//   ....[104]....
        /*01dc*/ 	.word	0xffffffff


	//   ....[105]....
        /*01e0*/ 	.word	0xffffffff


	//   ....[106]....
        /*01e4*/ 	.word	0xffffffff


	//   ....[107]....
        /*01e8*/ 	.word	0xffffffff


	//   ....[108]....
        /*01ec*/ 	.word	0xffffffff


	//   ....[109]....
        /*01f0*/ 	.word	0xffffffff


	//   ....[110]....
        /*01f4*/ 	.word	0xffffffff


	//   ....[111]....
        /*01f8*/ 	.word	0xffffffff


	//   ....[112]....
        /*01fc*/ 	.word	0xffffffff


	//   ....[113]....
        /*0200*/ 	.word	0xffffffff


	//   ....[114]....
        /*0204*/ 	.word	0xffffffff


	//   ....[115]....
        /*0208*/ 	.word	0xffffffff


	//   ....[116]....
        /*020c*/ 	.word	0xffffffff


	//   ....[117]....
        /*0210*/ 	.word	0xffffffff


	//   ....[118]....
        /*0214*/ 	.word	0xffffffff


	//   ....[119]....
        /*0218*/ 	.word	0xffffffff


	//   ....[120]....
        /*021c*/ 	.word	0xffffffff


	//   ....[121]....
        /*0220*/ 	.word	0xffffffff


	//   ....[122]....
        /*0224*/ 	.word	0xffffffff


	//   ....[123]....
        /*0228*/ 	.word	0xffffffff


	//   ....[124]....
        /*022c*/ 	.word	0xffffffff


	//   ....[125]....
        /*0230*/ 	.word	0xffffffff


	//   ....[126]....
        /*0234*/ 	.word	0xffffffff


	//   ....[127]....
        /*0238*/ 	.word	0xffffffff


	//   ....[128]....
        /*023c*/ 	.word	0xffffffff


	//   ....[129]....
        /*0240*/ 	.word	0xffffffff


	//   ....[130]....
        /*0244*/ 	.word	0xffffffff


	//   ....[131]....
        /*0248*/ 	.word	0xffffffff


	//   ....[132]....
        /*024c*/ 	.word	0xffffffff


	//   ....[133]....
        /*0250*/ 	.word	0xffffffff


	//   ....[134]....
        /*0254*/ 	.word	0xffffffff


	//   ....[135]....
        /*0258*/ 	.word	0xffffffff


	//   ....[136]....
        /*025c*/ 	.word	0xffffffff


	//   ....[137]....
        /*0260*/ 	.word	0xffffffff


	//   ....[138]....
        /*0264*/ 	.word	0xffffffff


	//   ....[139]....
        /*0268*/ 	.word	0xffffffff


	//   ....[140]....
        /*026c*/ 	.word	0xffffffff


	//   ....[141]....
        /*0270*/ 	.word	0xffffffff


	//   ....[142]....
        /*0274*/ 	.word	0xffffffff


	//   ....[143]....
        /*0278*/ 	.word	0xffffffff


	//   ....[144]....
        /*027c*/ 	.word	0xffffffff


	//   ....[145]....
        /*0280*/ 	.word	0xffffffff


	//   ....[146]....
        /*0284*/ 	.word	0xffffffff


	//   ....[147]....
        /*0288*/ 	.word	0xffffffff


	//   ....[148]....
        /*028c*/ 	.word	0xffffffff


	//   ....[149]....
        /*0290*/ 	.word	0xffffffff


	//   ....[150]....
        /*0294*/ 	.word	0xffffffff


	//   ....[151]....
        /*0298*/ 	.word	0xffffffff


	//   ....[152]....
        /*029c*/ 	.word	0xffffffff


	//   ....[153]....
        /*02a0*/ 	.word	0xffffffff


	//   ....[154]....
        /*02a4*/ 	.word	0xffffffff


	//   ....[155]....
        /*02a8*/ 	.word	0xffffffff


	//   ....[156]....
        /*02ac*/ 	.word	0xffffffff


	//   ....[157]....
        /*02b0*/ 	.word	0xffffffff


	//   ....[158]....
        /*02b4*/ 	.word	0xffffffff


	//   ....[159]....
        /*02b8*/ 	.word	0xffffffff


	//   ....[160]....
        /*02bc*/ 	.word	0xffffffff


	//   ....[161]....
        /*02c0*/ 	.word	0xffffffff


	//   ....[162]....
        /*02c4*/ 	.word	0xffffffff


	//   ....[163]....
        /*02c8*/ 	.word	0xffffffff


	//   ....[164]....
        /*02cc*/ 	.word	0xffffffff


	//   ....[165]....
        /*02d0*/ 	.word	0xffffffff


	//   ....[166]....
        /*02d4*/ 	.word	0xffffffff


	//   ....[167]....
        /*02d8*/ 	.word	0xffffffff


	//   ....[168]....
        /*02dc*/ 	.word	0xffffffff


	//   ....[169]....
        /*02e0*/ 	.word	0xffffffff


	//   ....[170]....
        /*02e4*/ 	.word	0xffffffff


	//   ....[171]....
        /*02e8*/ 	.word	0xffffffff


	//   ....[172]....
        /*02ec*/ 	.word	0xffffffff


	//   ....[173]....
        /*02f0*/ 	.word	0xffffffff


	//   ....[174]....
        /*02f4*/ 	.word	0xffffffff


	//   ....[175]....
        /*02f8*/ 	.word	0xffffffff


	//   ....[176]....
        /*02fc*/ 	.word	0xffffffff


	//   ....[177]....
        /*0300*/ 	.word	0xffffffff


	//   ....[178]....
        /*0304*/ 	.word	0xffffffff


	//   ....[179]....
        /*0308*/ 	.word	0xffffffff


	//   ....[180]....
        /*030c*/ 	.word	0xffffffff


	//   ....[181]....
        /*0310*/ 	.word	0xffffffff


	//   ....[182]....
        /*0314*/ 	.word	0xffffffff


	//   ....[183]....
        /*0318*/ 	.word	0xffffffff


	//   ....[184]....
        /*031c*/ 	.word	0xffffffff


	//   ....[185]....
        /*0320*/ 	.word	0xffffffff


	//   ....[186]....
        /*0324*/ 	.word	0xffffffff


	//   ....[187]....
        /*0328*/ 	.word	0xffffffff


	//   ....[188]....
        /*032c*/ 	.word	0xffffffff


	//   ....[189]....
        /*0330*/ 	.word	0xffffffff


	//   ....[190]....
        /*0334*/ 	.word	0xffffffff


	//   ....[191]....
        /*0338*/ 	.word	0xffffffff


	//   ....[192]....
        /*033c*/ 	.word	0xffffffff


	//   ....[193]....
        /*0340*/ 	.word	0xffffffff


	//   ....[194]....
        /*0344*/ 	.word	0xffffffff


	//   ....[195]....
        /*0348*/ 	.word	0xffffffff


	//   ....[196]....
        /*034c*/ 	.word	0xffffffff


	//   ....[197]....
        /*0350*/ 	.word	0xffffffff


	//   ....[198]....
        /*0354*/ 	.word	0xffffffff


	//   ....[199]....
        /*0358*/ 	.word	0xffffffff


	//   ....[200]....
        /*035c*/ 	.word	0xffffffff


	//   ....[201]....
        /*0360*/ 	.word	0xffffffff


	//   ....[202]....
        /*0364*/ 	.word	0xffffffff


	//   ....[203]....
        /*0368*/ 	.word	0xffffffff


	//   ....[204]....
        /*036c*/ 	.word	0xffffffff


	//   ....[205]....
        /*0370*/ 	.word	0xffffffff


	//   ....[206]....
        /*0374*/ 	.word	0xffffffff


	//   ....[207]....
        /*0378*/ 	.word	0xffffffff


	//   ....[208]....
        /*037c*/ 	.word	0xffffffff


	//   ....[209]....
        /*0380*/ 	.word	0xffffffff


	//   ....[210]....
        /*0384*/ 	.word	0xffffffff


	//   ....[211]....
        /*0388*/ 	.word	0xffffffff


	//   ....[212]....
        /*038c*/ 	.word	0xffffffff


	//   ....[213]....
        /*0390*/ 	.word	0xffffffff


	//   ....[214]....
        /*0394*/ 	.word	0xffffffff


	//   ....[215]....
        /*0398*/ 	.word	0xffffffff


	//   ....[216]....
        /*039c*/ 	.word	0xffffffff


	//   ....[217]....
        /*03a0*/ 	.word	0xffffffff


	//   ....[218]....
        /*03a4*/ 	.word	0xffffffff


	//   ....[219]....
        /*03a8*/ 	.word	0xffffffff


	//   ....[220]....
        /*03ac*/ 	.word	0xffffffff


	//   ....[221]....
        /*03b0*/ 	.word	0xffffffff


	//   ....[222]....
        /*03b4*/ 	.word	0xffffffff


	//   ....[223]....
        /*03b8*/ 	.word	0xffffffff


	//   ....[224]....
        /*03bc*/ 	.word	0xffffffff


	//   ....[225]....
        /*03c0*/ 	.word	0xffffffff


	//   ....[226]....
        /*03c4*/ 	.word	0xffffffff


	//   ....[227]....
        /*03c8*/ 	.word	0xffffffff


	//   ....[228]....
        /*03cc*/ 	.word	0xffffffff


	//   ....[229]....
        /*03d0*/ 	.word	0xffffffff


	//   ....[230]....
        /*03d4*/ 	.word	0xffffffff


	//   ....[231]....
        /*03d8*/ 	.word	0xffffffff


	//   ....[232]....
        /*03dc*/ 	.word	0xffffffff


	//   ....[233]....
        /*03e0*/ 	.word	0xffffffff


	//   ....[234]....
        /*03e4*/ 	.word	0xffffffff


	//   ....[235]....
        /*03e8*/ 	.word	0xffffffff


	//   ....[236]....
        /*03ec*/ 	.word	0xffffffff


	//   ....[237]....
        /*03f0*/ 	.word	0xffffffff


	//   ....[238]....
        /*03f4*/ 	.word	0xffffffff


	//   ....[239]....
        /*03f8*/ 	.word	0xffffffff


	//   ....[240]....
        /*03fc*/ 	.word	0xffffffff


	//   ....[241]....
        /*0400*/ 	.word	0xffffffff


	//   ....[242]....
        /*0404*/ 	.word	0xffffffff


	//----- nvinfo : EIATTR_COOP_GROUP_INSTR_OFFSETS
	.align		4
.L_838:
        /*0408*/ 	.byte	0x04, 0x28
        /*040a*/ 	.short	(.L_840 - .L_839)


	//   ....[0]....
.L_839:
        /*040c*/ 	.word	0x00000090


	//   ....[1]....
        /*0410*/ 	.word	0x00002430


	//   ....[2]....
        /*0414*/ 	.word	0x000024a0


	//   ....[3]....
        /*0418*/ 	.word	0x000034a0


	//   ....[4]....
        /*041c*/ 	.word	0x000034b0


	//   ....[5]....
        /*0420*/ 	.word	0x000049c0


	//   ....[6]....
        /*0424*/ 	.word	0x00004a40


	//   ....[7]....
        /*0428*/ 	.word	0x00005ae0


	//   ....[8]....
        /*042c*/ 	.word	0x00005af0


	//   ....[9]....
        /*0430*/ 	.word	0x00006a90


	//   ....[10]....
        /*0434*/ 	.word	0x00006ac0


	//   ....[11]....
        /*0438*/ 	.word	0x00006c80


	//   ....[12]....
        /*043c*/ 	.word	0x00006ca0


	//   ....[13]....
        /*0440*/ 	.word	0x00007180


	//   ....[14]....
        /*0444*/ 	.word	0x000071a0


	//   ....[15]....
        /*0448*/ 	.word	0x00007330


	//   ....[16]....
        /*044c*/ 	.word	0x00007350


	//   ....[17]....
        /*0450*/ 	.word	0x00008640


	//   ....[18]....
        /*0454*/ 	.word	0x00008660


	//   ....[19]....
        /*0458*/ 	.word	0x00008840


	//   ....[20]....
        /*045c*/ 	.word	0x00008850


	//   ....[21]....
        /*0460*/ 	.word	0x00008a20


	//   ....[22]....
        /*0464*/ 	.word	0x00008a40


	//   ....[23]....
        /*0468*/ 	.word	0x00008c10


	//   ....[24]....
        /*046c*/ 	.word	0x00008c20


	//   ....[25]....
        /*0470*/ 	.word	0x00009540


	//   ....[26]....
        /*0474*/ 	.word	0x00009570


	//   ....[27]....
        /*0478*/ 	.word	0x000095b0


	//   ....[28]....
        /*047c*/ 	.word	0x000095e0


	//   ....[29]....
        /*0480*/ 	.word	0x00009b50


	//   ....[30]....
        /*0484*/ 	.word	0x00009b60


	//   ....[31]....
        /*0488*/ 	.word	0x00009d40


	//   ....[32]....
        /*048c*/ 	.word	0x00009d50


	//   ....[33]....
        /*0490*/ 	.word	0x0000ab10


	//   ....[34]....
        /*0494*/ 	.word	0x0000ab30


	//   ....[35]....
        /*0498*/ 	.word	0x0000acf0


	//   ....[36]....
        /*049c*/ 	.word	0x0000ad00


	//   ....[37]....
        /*04a0*/ 	.word	0x0000b130


	//   ....[38]....
        /*04a4*/ 	.word	0x0000b6b0


	//   ....[39]....
        /*04a8*/ 	.word	0x0000bc60


	//   ....[40]....
        /*04ac*/ 	.word	0x0000bc90


	//   ....[41]....
        /*04b0*/ 	.word	0x0000bca0


	//   ....[42]....
        /*04b4*/ 	.word	0x0000bcd0


	//   ....[43]....
        /*04b8*/ 	.word	0x0000d340


	//   ....[44]....
        /*04bc*/ 	.word	0x0000d360


	//   ....[45]....
        /*04c0*/ 	.word	0x0000d510


	//   ....[46]....
        /*04c4*/ 	.word	0x0000d520


	//   ....[47]....
        /*04c8*/ 	.word	0x0000e2d0


	//   ....[48]....
        /*04cc*/ 	.word	0x0000e2f0


	//   ....[49]....
        /*04d0*/ 	.word	0x0000e490


	//   ....[50]....
        /*04d4*/ 	.word	0x0000e4a0


	//   ....[51]....
        /*04d8*/ 	.word	0x0000e730


	//   ....[52]....
        /*04dc*/ 	.word	0x0000ecf0


	//   ....[53]....
        /*04e0*/ 	.word	0x0000f300


	//   ....[54]....
        /*04e4*/ 	.word	0x0000f330


	//   ....[55]....
        /*04e8*/ 	.word	0x0000f340


	//   ....[56]....
        /*04ec*/ 	.word	0x0000f370


	//   ....[57]....
        /*04f0*/ 	.word	0x000110b0


	//   ....[58]....
        /*04f4*/ 	.word	0x000110d0


	//   ....[59]....
        /*04f8*/ 	.word	0x00011220


	//   ....[60]....
        /*04fc*/ 	.word	0x00011230


	//   ....[61]....
        /*0500*/ 	.word	0x00011f80


	//   ....[62]....
        /*0504*/ 	.word	0x00011fa0


	//   ....[63]....
        /*0508*/ 	.word	0x000120e0


	//   ....[64]....
        /*050c*/ 	.word	0x000120f0


	//   ....[65]....
        /*0510*/ 	.word	0x000123c0


	//   ....[66]....
        /*0514*/ 	.word	0x000123f0


	//   ....[67]....
        /*0518*/ 	.word	0x00012400


	//   ....[68]....
        /*051c*/ 	.word	0x00012430


	//   ....[69]....
        /*0520*/ 	.word	0x00013e20


	//   ....[70]....
        /*0524*/ 	.word	0x00013e40


	//   ....[71]....
        /*0528*/ 	.word	0x00014040


	//   ....[72]....
        /*052c*/ 	.word	0x00014050


	//   ....[73]....
        /*0530*/ 	.word	0x00014db0


	//   ....[74]....
        /*0534*/ 	.word	0x00014dd0


	//   ....[75]....
        /*0538*/ 	.word	0x00014f40


	//   ....[76]....
        /*053c*/ 	.word	0x00014f50


	//   ....[77]....
        /*0540*/ 	.word	0x000151b0


	//   ....[78]....
        /*0544*/ 	.word	0x00015750


	//   ....[79]....
        /*0548*/ 	.word	0x00015d40


	//   ....[80]....
        /*054c*/ 	.word	0x00015d70


	//   ....[81]....
        /*0550*/ 	.word	0x00015d80


	//   ....[82]....
        /*0554*/ 	.word	0x00015db0


	//   ....[83]....
        /*0558*/ 	.word	0x00017590


	//   ....[84]....
        /*055c*/ 	.word	0x000175c0


	//   ....[85]....
        /*0560*/ 	.word	0x000175d0


	//   ....[86]....
        /*0564*/ 	.word	0x00017600


	//   ....[87]....
        /*0568*/ 	.word	0x00018fb0


	//   ....[88]....
        /*056c*/ 	.word	0x00018fe0


	//   ....[89]....
        /*0570*/ 	.word	0x00019000


	//   ....[90]....
        /*0574*/ 	.word	0x00019010


	//   ....[91]....
        /*0578*/ 	.word	0x00019230


	//   ....[92]....
        /*057c*/ 	.word	0x00019240


	//   ....[93]....
        /*0580*/ 	.word	0x00019440


	//   ....[94]....
        /*0584*/ 	.word	0x00019470


	//   ....[95]....
        /*0588*/ 	.word	0x00019630


	//   ....[96]....
        /*058c*/ 	.word	0x00019660


	//   ....[97]....
        /*0590*/ 	.word	0x00019820


	//   ....[98]....
        /*0594*/ 	.word	0x00019840


	//   ....[99]....
        /*0598*/ 	.word	0x0001a0b0


	//   ....[100]....
        /*059c*/ 	.word	0x0001a0d0


	//   ....[101]....
        /*05a0*/ 	.word	0x0001a2a0


	//   ....[102]....
        /*05a4*/ 	.word	0x0001a2b0


	//   ....[103]....
        /*05a8*/ 	.word	0x0001a480


	//   ....[104]....
        /*05ac*/ 	.word	0x0001a4a0


	//   ....[105]....
        /*05b0*/ 	.word	0x0001a670


	//   ....[106]....
        /*05b4*/ 	.word	0x0001a680


	//   ....[107]....
        /*05b8*/ 	.word	0x0001a890


	//   ....[108]....
        /*05bc*/ 	.word	0x0001a910


	//   ....[109]....
        /*05c0*/ 	.word	0x0001a990


	//   ....[110]....
        /*05c4*/ 	.word	0x0001aa00


	//   ....[111]....
        /*05c8*/ 	.word	0x0001aa80


	//   ....[112]....
        /*05cc*/ 	.word	0x0001ab00


	//   ....[113]....
        /*05d0*/ 	.word	0x0001ab80


	//   ....[114]....
        /*05d4*/ 	.word	0x0001abf0


	//   ....[115]....
        /*05d8*/ 	.word	0x0001ac70


	//   ....[116]....
        /*05dc*/ 	.word	0x0001acf0


	//   ....[117]....
        /*05e0*/ 	.word	0x0001ad60


	//   ....[118]....
        /*05e4*/ 	.word	0x0001ade0


	//   ....[119]....
        /*05e8*/ 	.word	0x0001ae60


	//   ....[120]....
        /*05ec*/ 	.word	0x0001aee0


	//   ....[121]....
        /*05f0*/ 	.word	0x0001af50


	//   ....[122]....
        /*05f4*/ 	.word	0x0001afd0


	//   ....[123]....
        /*05f8*/ 	.word	0x0001b050


	//   ....[124]....
        /*05fc*/ 	.word	0x0001b0b0


	//   ....[125]....
        /*0600*/ 	.word	0x0001b100


	//   ....[126]....
        /*0604*/ 	.word	0x0001b150


	//   ....[127]....
        /*0608*/ 	.word	0x0001b1a0


	//   ....[128]....
        /*060c*/ 	.word	0x0001b220


	//   ....[129]....
        /*0610*/ 	.word	0x0001b2a0


	//   ....[130]....
        /*0614*/ 	.word	0x0001b320


	//   ....[131]....
        /*0618*/ 	.word	0x0001b390


	//   ....[132]....
        /*061c*/ 	.word	0x0001b410


	//   ....[133]....
        /*0620*/ 	.word	0x0001b490


	//   ....[134]....
        /*0624*/ 	.word	0x0001b510


	//   ....[135]....
        /*0628*/ 	.word	0x0001b580


	//   ....[136]....
        /*062c*/ 	.word	0x0001b600


	//   ....[137]....
        /*0630*/ 	.word	0x0001b680


	//   ....[138]....
        /*0634*/ 	.word	0x0001b6d0


	//   ....[139]....
        /*0638*/ 	.word	0x0001b720


	//   ....[140]....
        /*063c*/ 	.word	0x0001b770


	//   ....[141]....
        /*0640*/ 	.word	0x0001b7b0


	//   ....[142]....
        /*0644*/ 	.word	0x0001b820


	//   ....[143]....
        /*0648*/ 	.word	0x0001b8a0


	//   ....[144]....
        /*064c*/ 	.word	0x0001b920


	//   ....[145]....
        /*0650*/ 	.word	0x0001b990


	//   ....[146]....
        /*0654*/ 	.word	0x0001ba10


	//   ....[147]....
        /*0658*/ 	.word	0x0001ba90


	//   ....[148]....
        /*065c*/ 	.word	0x0001bb10


	//   ....[149]....
        /*0660*/ 	.word	0x0001bb80


	//   ....[150]....
        /*0664*/ 	.word	0x0001bbd0


	//   ....[151]....
        /*0668*/ 	.word	0x0001bc20


	//   ....[152]....
        /*066c*/ 	.word	0x0001bc70


	//   ....[153]....
        /*0670*/ 	.word	0x0001bcb0


	//   ....[154]....
        /*0674*/ 	.word	0x0001bd20


	//   ....[155]....
        /*0678*/ 	.word	0x0001bda0


	//   ....[156]....
        /*067c*/ 	.word	0x0001be10


	//   ....[157]....
        /*0680*/ 	.word	0x0001be90


	//   ....[158]....
        /*0684*/ 	.word	0x0001bf10


	//   ....[159]....
        /*0688*/ 	.word	0x0001bf90


	//   ....[160]....
        /*068c*/ 	.word	0x0001c000


	//   ....[161]....
        /*0690*/ 	.word	0x0001c080


	//   ....[162]....
        /*0694*/ 	.word	0x0001c100


	//   ....[163]....
        /*0698*/ 	.word	0x0001c150


	//   ....[164]....
        /*069c*/ 	.word	0x0001c1a0


	//   ....[165]....
        /*06a0*/ 	.word	0x0001c1f0


	//   ....[166]....
        /*06a4*/ 	.word	0x0001c230


	//   ....[167]....
        /*06a8*/ 	.word	0x0001c280


	//   ....[168]....
        /*06ac*/ 	.word	0x0001c2e0


	//   ....[169]....
        /*06b0*/ 	.word	0x0001c330


	//   ....[170]....
        /*06b4*/ 	.word	0x0001c370


	//   ....[171]....
        /*06b8*/ 	.word	0x0001c3e0


	//   ....[172]....
        /*06bc*/ 	.word	0x0001c460


	//   ....[173]....
        /*06c0*/ 	.word	0x0001c4e0


	//   ....[174]....
        /*06c4*/ 	.word	0x0001c550


	//   ....[175]....
        /*06c8*/ 	.word	0x0001c5d0


	//   ....[176]....
        /*06cc*/ 	.word	0x0001c650


	//   ....[177]....
        /*06d0*/ 	.word	0x0001c6d0


	//   ....[178]....
        /*06d4*/ 	.word	0x0001c740


	//   ....[179]....
        /*06d8*/ 	.word	0x0001cb40


	//   ....[180]....
        /*06dc*/ 	.word	0x0001cb60


	//   ....[181]....
        /*06e0*/ 	.word	0x0001cb80


	//   ....[182]....
        /*06e4*/ 	.word	0x0001cb90


	//   ....[183]....
        /*06e8*/ 	.word	0x0001d170


	//   ....[184]....
        /*06ec*/ 	.word	0x0001d180


	//   ....[185]....
        /*06f0*/ 	.word	0x0001d190


	//   ....[186]....
        /*06f4*/ 	.word	0x0001d1a0


	//   ....[187]....
        /*06f8*/ 	.word	0x0001d710


	//   ....[188]....
        /*06fc*/ 	.word	0x0001d730


	//   ....[189]....
        /*0700*/ 	.word	0x0001d740


	//   ....[190]....
        /*0704*/ 	.word	0x0001d750


	//   ....[191]....
        /*0708*/ 	.word	0x0001dce0


	//   ....[192]....
        /*070c*/ 	.word	0x0001dd40


	//   ....[193]....
        /*0710*/ 	.word	0x0001dd50


	//   ....[194]....
        /*0714*/ 	.word	0x0001dd60


	//   ....[195]....
        /*0718*/ 	.word	0x00021590


	//   ....[196]....
        /*071c*/ 	.word	0x000215b0


	//   ....[197]....
        /*0720*/ 	.word	0x000215d0


	//   ....[198]....
        /*0724*/ 	.word	0x000215e0


	//   ....[199]....
        /*0728*/ 	.word	0x00021a70


	//   ....[200]....
        /*072c*/ 	.word	0x00021a80


	//   ....[201]....
        /*0730*/ 	.word	0x00021a90


	//   ....[202]....
        /*0734*/ 	.word	0x00021aa0


	//   ....[203]....
        /*0738*/ 	.word	0x00021eb0


	//   ....[204]....
        /*073c*/ 	.word	0x00021ed0


	//   ....[205]....
        /*0740*/ 	.word	0x00021ef0


	//   ....[206]....
        /*0744*/ 	.word	0x00021f00


	//   ....[207]....
        /*0748*/ 	.word	0x00022330


	//   ....[208]....
        /*074c*/ 	.word	0x00022390


	//   ....[209]....
        /*0750*/ 	.word	0x000223a0


	//   ....[210]....
        /*0754*/ 	.word	0x000223b0


	//   ....[211]....
        /*0758*/ 	.word	0x00026030


	//   ....[212]....
        /*075c*/ 	.word	0x000260b0


	//   ....[213]....
        /*0760*/ 	.word	0x00026130


	//   ....[214]....
        /*0764*/ 	.word	0x000261a0


	//   ....[215]....
        /*0768*/ 	.word	0x00026220


	//   ....[216]....
        /*076c*/ 	.word	0x00026290


	//   ....[217]....
        /*0770*/ 	.word	0x00026310


	//   ....[218]....
        /*0774*/ 	.word	0x00026380


	//   ....[219]....
        /*0778*/ 	.word	0x00026400


	//   ....[220]....
        /*077c*/ 	.word	0x00026480


	//   ....[221]....
        /*0780*/ 	.word	0x000264f0


	//   ....[222]....
        /*0784*/ 	.word	0x00026560


	//   ....[223]....
        /*0788*/ 	.word	0x000265e0


	//   ....[224]....
        /*078c*/ 	.word	0x00026660


	//   ....[225]....
        /*0790*/ 	.word	0x000266d0


	//   ....[226]....
        /*0794*/ 	.word	0x00026740


	//   ....[227]....
        /*0798*/ 	.word	0x000267c0


	//   ....[228]....
        /*079c*/ 	.word	0x00026840


	//   ....[229]....
        /*07a0*/ 	.word	0x000268c0


	//   ....[230]....
        /*07a4*/ 	.word	0x00026930


	//   ....[231]....
        /*07a8*/ 	.word	0x000269b0


	//   ....[232]....
        /*07ac*/ 	.word	0x00026a20


	//   ....[233]....
        /*07b0*/ 	.word	0x00026a90


	//   ....[234]....
        /*07b4*/ 	.word	0x00026b00


	//   ....[235]....
        /*07b8*/ 	.word	0x00026b80


	//   ....[236]....
        /*07bc*/ 	.word	0x00026c00


	//   ....[237]....
        /*07c0*/ 	.word	0x00026c80


	//   ....[238]....
        /*07c4*/ 	.word	0x00026cf0


	//   ....[239]....
        /*07c8*/ 	.word	0x00026d70


	//   ....[240]....
        /*07cc*/ 	.word	0x00026df0


	//   ....[241]....
        /*07d0*/ 	.word	0x00026e60


	//   ....[242]....
        /*07d4*/ 	.word	0x00026ed0


	//----- nvinfo : EIATTR_EXIT_INSTR_OFFSETS
	.align		4
.L_840:
        /*07d8*/ 	.byte	0x04, 0x1c
        /*07da*/ 	.short	(.L_842 - .L_841)


	//   ....[0]....
.L_841:
        /*07dc*/ 	.word	0x00000320


	//   ....[1]....
        /*07e0*/ 	.word	0x00019850


	//   ....[2]....
        /*07e4*/ 	.word	0x00019990


	//   ....[3]....
        /*07e8*/ 	.word	0x000199f0


	//   ....[4]....
        /*07ec*/ 	.word	0x0001a6c0


	//   ....[5]....
        /*07f0*/ 	.word	0x0001a7d0


	//   ....[6]....
        /*07f4*/ 	.word	0x0001a830


	//----- nvinfo : EIATTR_CTAIDZ_USED
	.align		4
.L_842:
        /*07f8*/ 	.byte	0x01, 0x04
	.zero		2


	//----- nvinfo : EIATTR_MAX_THREADS
	.align		4
        /*07fc*/ 	.byte	0x04, 0x05
        /*07fe*/ 	.short	(.L_844 - .L_843)
.L_843:
        /*0800*/ 	.word	0x00000100
        /*0804*/ 	.word	0x00000001
        /*0808*/ 	.word	0x00000001


	//----- nvinfo : EIATTR_CRS_STACK_SIZE
	.align		4
.L_844:
        /*080c*/ 	.byte	0x04, 0x1e
        /*080e*/ 	.short	(.L_846 - .L_845)
.L_845:
        /*0810*/ 	.word	0x00000000
.L_846:


//--------------------- .nv.info._ZN7cutlass13device_kernelIN5flash19enable_sm80_to_sm89INS1_16FlashAttnFwdSm80INS1_25CollectiveMainloopFwdSm80ILi8ELi1ELb0EN4cute5tupleIJNS5_1CILi128EEENS7_ILi96EEENS7_ILi256EEEEEELi256ENS_6half_tEfNS_4arch4Sm80ELb1ELb0ELb0ELb0ELb1ELb0ELb1ELb0EEENS1_21CollectiveEpilogueFwdINS6_IJS8_SA_S9_EEENS6_IJNS7_ILi1EEESI_SI_EEESC_SE_Li256ELb0ELb1ELb0ELb0EEENS1_30DynamicPersistentTileSchedulerILi256ELi256ELb0ELb1ELb0EEEEEEEEEvNT_6ParamsE --------------------------
	.section	.nv.info._ZN7cutlass13device_kernelIN5flash19enable_sm80_to_sm89INS1_16FlashAttnFwdSm80INS1_25CollectiveMainloopFwdSm80ILi8ELi1ELb0EN4cute5tupleIJNS5_1CILi128EEENS7_ILi96EEENS7_ILi256EEEEEELi256ENS_6half_tEfNS_4arch4Sm80ELb1ELb0ELb0ELb0ELb1ELb0ELb1ELb0EEENS1_21CollectiveEpilogueFwdINS6_IJS8_SA_S9_EEENS6_IJNS7_ILi1EEESI_SI_EEESC_SE_Li256ELb0ELb1ELb0ELb0EEENS1_30DynamicPersistentTileSchedulerILi256ELi256ELb0ELb1ELb0EEEEEEEEEvNT_6ParamsE,"",@"SHT_CUDA_INFO"
	.sectionflags	@""
	.align	4


	//----- nvinfo : EIATTR_CUDA_API_VERSION
	.align		4
        /*0000*/ 	.byte	0x04, 0x37
        /*0002*/ 	.short	(.L_848 - .L_847)
.L_847:
        /*0004*/ 	.word	0x00000082


	//----- nvinfo : EIATTR_SW2861232_WAR
	.align		4
.L_848:
        /*0008*/ 	.byte	0x01, 0x35
	.zero		2


	//----- nvinfo : EIATTR_PARAM_CBANK
	.align		4
        /*000c*/ 	.byte	0x04, 0x0a
        /*000e*/ 	.short	(.L_850 - .L_849)
	.align		4
.L_849:
        /*0010*/ 	.word	index@(.nv.constant0._ZN7cutlass13device_kernelIN5flash19enable_sm80_to_sm89INS1_16FlashAttnFwdSm80INS1_25CollectiveMainloopFwdSm80ILi8ELi1ELb0EN4cute5tupleIJNS5_1CILi128EEENS7_ILi96EEENS7_ILi256EEEEEELi256ENS_6half_tEfNS_4arch4Sm80ELb1ELb0ELb0ELb0ELb1ELb0ELb1ELb0EEENS1_21CollectiveEpilogueFwdINS6_IJS8_SA_S9_EEENS6_IJNS7_ILi1EEESI_SI_EEESC_SE_Li256ELb0ELb1ELb0ELb0EEENS1_30DynamicPersistentTileSchedulerILi256ELi256ELb0ELb1ELb0EEEEEEEEEvNT_6ParamsE)
        /*0014*/ 	.short	0x0160
        /*0016*/ 	.short	0x0428


	//----- nvinfo : EIATTR_CBANK_PARAM_SIZE
	.align		4
.L_850:
        /*0018*/ 	.byte	0x03, 0x19
        /*001a*/ 	.short	0x0428


	//----- nvinfo : EIATTR_KPARAM_INFO
	.align		4
        /*001c*/ 	.byte	0x04, 0x17
        /*001e*/ 	.short	(.L_852 - .L_851)
.L_851:
        /*0020*/ 	.word	0x00000000
        /*0024*/ 	.short	0x0000
        /*0026*/ 	.short	0x0000
        /*0028*/ 	.byte	0x00, 0xf0, 0xa1, 0x10


	//----- nvinfo : EIATTR_MAXREG_COUNT
	.align		4
.L_852:
        /*002c*/ 	.byte	0x03, 0x1b
        /*002e*/ 	.short	0x00ff


	//----- nvinfo : EIATTR_NUM_BARRIERS
	.align		4
        /*0030*/ 	.byte	0x02, 0x4c
        /*0032*/ 	.byte	0x06
	.zero		1


	//----- nvinfo : EIATTR_ANNOTATIONS
	.align		4
        /*0034*/ 	.byte	0x04, 0x55
        /*0036*/ 	.short	(.L_854 - .L_853)


	//   ....[0]....
.L_853:
        /* <DEDUP_REMOVED lines=57> */


	//----- nvinfo : EIATTR_MERCURY_ISA_VERSION
	.align		4
.L_854:
        /*03b0*/ 	.byte	0x03, 0x5f
        /*03b2*/ 	.short	0x0000


	//----- nvinfo : EIATTR_INT_WARP_WIDE_INSTR_OFFSETS
	.align		4
        /*03b4*/ 	.byte	0x04, 0x31
        /*03b6*/ 	.short	(.L_856 - .L_855)


	//   ....[0]....
.L_855:
        /*03b8*/ 	.word	0x00011fb0


	//   ....[1]....
        /*03bc*/ 	.word	0x00012030


	//----- nvinfo : EIATTR_COOP_GROUP_MASK_REGIDS
	.align		4
.L_856:
        /*03c0*/ 	.byte	0x04, 0x29
        /*03c2*/ 	.short	(.L_858 - .L_857)


	//   ....[0]....
.L_857:
        /*03c4*/ 	.word	0xffffffff


	//   ....[1]....
        /*03c8*/ 	.word	0xffffffff


	//   ....[2]....
        /*03cc*/ 	.word	0xffffffff


	//   ....[3]....
        /*03d0*/ 	.word	0xffffffff


	//   ....[4]....
        /*03d4*/ 	.word	0xffffffff


	//   ....[5]....
        /*03d8*/ 	.word	0xffffffff


	//   ....[6]....
        /*03dc*/ 	.word	0xffffffff


	//   ....[7]....
        /*03e0*/ 	.word	0xffffffff


	//   ....[8]....
        /*03e4*/ 	.word	0xffffffff


	//   ....[9]....
        /*03e8*/ 	.word	0xffffffff


	//   ....[10]....
        /*03ec*/ 	.word	0xffffffff


	//   ....[11]....
        /*03f0*/ 	.word	0xffffffff


	//   ....[12]....
        /*03f4*/ 	.word	0xffffffff


	//   ....[13]....
        /*03f8*/ 	.word	0xffffffff


	//   ....[14]....
        /*03fc*/ 	.word	0xffffffff


	//   ....[15]....
        /*0400*/ 	.word	0xffffffff


	//   ....[16]....
        /*0404*/ 	.word	0xffffffff


	//   ....[17]....
        /*0408*/ 	.word	0xffffffff


	//   ....[18]....
        /*040c*/ 	.word	0xffffffff


	//   ....[19]....
        /*0410*/ 	.word	0xffffffff


	//   ....[20]....
        /*0414*/ 	.word	0xffffffff


	//   ....[21]....
        /*0418*/ 	.word	0xffffffff


	//   ....[22]....
        /*041c*/ 	.word	0xffffffff


	//   ....[23]....
        /*0420*/ 	.word	0xffffffff


	//   ....[24]....
        /*0424*/ 	.word	0xffffffff


	//   ....[25]....
        /*0428*/ 	.word	0xffffffff


	//   ....[26]....
        /*042c*/ 	.word	0xffffffff


	//   ....[27]....
        /*0430*/ 	.word	0xffffffff


	//   ....[28]....
        /*0434*/ 	.word	0xffffffff


	//   ....[29]....
        /*0438*/ 	.word	0xffffffff


	//   ....[30]....
        /*043c*/ 	.word	0xffffffff


	//   ....[31]....
        /*0440*/ 	.word	0xffffffff


	//   ....[32]....
        /*0444*/ 	.word	0xffffffff


	//   ....[33]....
        /*0448*/ 	.word	0xffffffff


	//   ....[34]....
        /*044c*/ 	.word	0xffffffff


	//   ....[35]....
        /*0450*/ 	.word	0xffffffff


	//   ....[36]....
        /*0454*/ 	.word	0xffffffff


	//   ....[37]....
        /*0458*/ 	.word	0xffffffff


	//   ....[38]....
        /*045c*/ 	.word	0xffffffff


	//   ....[39]....
        /*0460*/ 	.word	0xffffffff


	//   ....[40]....
        /*0464*/ 	.word	0xffffffff


	//   ....[41]....
        /*0468*/ 	.word	0xffffffff


	//   ....[42]....
        /*046c*/ 	.word	0xffffffff


	//   ....[43]....
        /*0470*/ 	.word	0xffffffff


	//   ....[44]....
        /*0474*/ 	.word	0xffffffff


	//   ....[45]....
        /*0478*/ 	.word	0xffffffff


	//   ....[46]....
        /*047c*/ 	.word	0xffffffff


	//   ....[47]....
        /*0480*/ 	.word	0xffffffff


	//   ....[48]....
        /*0484*/ 	.word	0xffffffff


	//   ....[49]....
        /*0488*/ 	.word	0xffffffff


	//   ....[50]....
        /*048c*/ 	.word	0xffffffff


	//   ....[51]....
        /*0490*/ 	.word	0xffffffff


	//   ....[52]....
        /*0494*/ 	.word	0xffffffff


	//   ....[53]....
        /*0498*/ 	.word	0xffffffff


	//   ....[54]....
        /*049c*/ 	.word	0xffffffff


	//   ....[55]....
        /*04a0*/ 	.word	0xffffffff


	//   ....[56]....
        /*04a4*/ 	.word	0xffffffff


	//   ....[57]....
        /*04a8*/ 	.word	0xffffffff


	//   ....[58]....
        /*04ac*/ 	.word	0xffffffff


	//   ....[59]....
        /*04b0*/ 	.word	0xffffffff


	//   ....[60]....
        /*04b4*/ 	.word	0xffffffff


	//   ....[61]....
        /*04b8*/ 	.word	0xffffffff


	//   ....[62]....
        /*04bc*/ 	.word	0xffffffff


	//   ....[63]....
        /*04c0*/ 	.word	0xffffffff


	//   ....[64]....
        /*04c4*/ 	.word	0xffffffff


	//   ....[65]....
        /*04c8*/ 	.word	0xffffffff


	//   ....[66]....
        /*04cc*/ 	.word	0xffffffff


	//   ....[67]....
        /*04d0*/ 	.word	0xffffffff


	//   ....[68]....
        /*04d4*/ 	.word	0xffffffff


	//   ....[69]....
        /*04d8*/ 	.word	0xffffffff


	//   ....[70]....
        /*04dc*/ 	.word	0xffffffff


	//   ....[71]....
        /*04e0*/ 	.word	0xffffffff


	//   ....[72]....
        /*04e4*/ 	.word	0xffffffff


	//   ....[73]....
        /*04e8*/ 	.word	0xffffffff


	//   ....[74]....
        /*04ec*/ 	.word	0xffffffff


	//   ....[75]....
        /*04f0*/ 	.word	0xffffffff


	//   ....[76]....
        /*04f4*/ 	.word	0xffffffff


	//   ....[77]....
        /*04f8*/ 	.word	0xffffffff


	//   ....[78]....
        /*04fc*/ 	.word	0xffffffff


	//   ....[79]....
        /*0500*/ 	.word	0xffffffff


	//   ....[80]....
        /*0504*/ 	.word	0xffffffff


	//   ....[81]....
        /*0508*/ 	.word	0xffffffff


	//   ....[82]....
        /*050c*/ 	.word	0xffffffff


	//   ....[83]....
        /*0510*/ 	.word	0xffffffff


	//   ....[84]....
        /*0514*/ 	.word	0xffffffff


	//   ....[85]....
        /*0518*/ 	.word	0xffffffff


	//   ....[86]....
        /*051c*/ 	.word	0xffffffff


	//   ....[87]....
        /*0520*/ 	.word	0xffffffff


	//   ....[88]....
        /*0524*/ 	.word	0xffffffff


	//   ....[89]....
        /*0528*/ 	.word	0xffffffff


	//   ....[90]....
        /*052c*/ 	.word	0xffffffff


	//   ....[91]....
        /*0530*/ 	.word	0xffffffff


	//   ....[92]....
        /*0534*/ 	.word	0xffffffff


	//   ....[93]....
        /*0538*/ 	.word	0xffffffff


	//   ....[94]....
        /*053c*/ 	.word	0xffffffff


	//   ....[95]....
        /*0540*/ 	.word	0xffffffff


	//   ....[96]....
        /*0544*/ 	.word	0xffffffff


	//   ....[97]....
        /*0548*/ 	.word	0xffffffff


	//   ....[98]....
        /*054c*/ 	.word	0xffffffff


	//   ....[99]....
        /*0550*/ 	.word	0xffffffff


	//   ....[100]....
        /*0554*/ 	.word	0xffffffff


	//   ....[101]....
        /*0558*/ 	.word	0xffffffff


	//   ....[102]....
        /*055c*/ 	.word	0xffffffff


	//   ....[103]....
        /*0560*/ 	.word	0xffffffff


	//   ....[104]....
        /*0564*/ 	.word	0xffffffff


	//   ....[105]....
        /*0568*/ 	.word	0xffffffff


	//   ....[106]....
        /*056c*/ 	.word	0xffffffff


	//   ....[107]....
        /*0570*/ 	.word	0xffffffff


	//   ....[108]....
        /*0574*/ 	.word	0xffffffff


	//   ....[109]....
        /*0578*/ 	.word	0xffffffff


	//   ....[110]....
        /*057c*/ 	.word	0xffffffff


	//   ....[111]....
        /*0580*/ 	.word	0xffffffff


	//   ....[112]....
        /*0584*/ 	.word	0xffffffff


	//   ....[113]....
        /*0588*/ 	.word	0xffffffff


	//   ....[114]....
        /*058c*/ 	.word	0xffffffff


	//   ....[115]....
        /*0590*/ 	.word	0xffffffff


	//   ....[116]....
        /*0594*/ 	.word	0xffffffff


	//   ....[117]....
        /*0598*/ 	.word	0xffffffff


	//   ....[118]....
        /*059c*/ 	.word	0xffffffff


	//   ....[119]....
        /*05a0*/ 	.word	0xffffffff


	//   ....[120]....
        /*05a4*/ 	.word	0xffffffff


	//   ....[121]....
        /*05a8*/ 	.word	0xffffffff


	//   ....[122]....
        /*05ac*/ 	.word	0xffffffff


	//   ....[123]....
        /*05b0*/ 	.word	0xffffffff


	//   ....[124]....
        /*05b4*/ 	.word	0xffffffff


	//   ....[125]....
        /*05b8*/ 	.word	0xffffffff


	//   ....[126]....
        /*05bc*/ 	.word	0xffffffff


	//   ....[127]....
        /*05c0*/ 	.word	0xffffffff


	//   ....[128]....
        /*05c4*/ 	.word	0xffffffff


	//   ....[129]....
        /*05c8*/ 	.word	0xffffffff


	//   ....[130]....
        /*05cc*/ 	.word	0xffffffff


	//   ....[131]....
        /*05d0*/ 	.word	0xffffffff


	//   ....[132]....
        /*05d4*/ 	.word	0xffffffff


	//   ....[133]....
        /*05d8*/ 	.word	0xffffffff


	//   ....[134]....
        /*05dc*/ 	.word	0xffffffff


	//   ....[135]....
        /*05e0*/ 	.word	0xffffffff


	//   ....[136]....
        /*05e4*/ 	.word	0xffffffff


	//   ....[137]....
        /*05e8*/ 	.word	0xffffffff


	//   ....[138]....
        /*05ec*/ 	.word	0xffffffff


	//   ....[139]....
        /*05f0*/ 	.word	0xffffffff


	//   ....[140]....
        /*05f4*/ 	.word	0xffffffff


	//   ....[141]....
        /*05f8*/ 	.word	0xffffffff


	//   ....[142]....
        /*05fc*/ 	.word	0xffffffff


	//   ....[143]....
        /*0600*/ 	.word	0xffffffff


	//   ....[144]....
        /*0604*/ 	.word	0xffffffff


	//   ....[145]....
        /*0608*/ 	.word	0xffffffff


	//   ....[146]....
        /*060c*/ 	.word	0xffffffff


	//   ....[147]....
        /*0610*/ 	.word	0xffffffff


	//   ....[148]....
        /*0614*/ 	.word	0xffffffff


	//   ....[149]....
        /*0618*/ 	.word	0xffffffff


	//   ....[150]....
        /*061c*/ 	.word	0xffffffff


	//   ....[151]....
        /*0620*/ 	.word	0xffffffff


	//   ....[152]....
        /*0624*/ 	.word	0xffffffff


	//   ....[153]....
        /*0628*/ 	.word	0xffffffff


	//   ....[154]....
        /*062c*/ 	.word	0xffffffff


	//----- nvinfo : EIATTR_COOP_GROUP_INSTR_OFFSETS
	.align		4
.L_858:
        /*0630*/ 	.byte	0x04, 0x28
        /*0632*/ 	.short	(.L_860 - .L_859)


	//   ....[0]....
.L_859:
        /*0634*/ 	.word	0x00000050


	//   ....[1]....
        /*0638*/ 	.word	0x00001510


	//   ....[2]....
        /*063c*/ 	.word	0x00001530


	//   ....[3]....
        /*0640*/ 	.word	0x00001760


	//   ....[4]....
        /*0644*/ 	.word	0x00001770


	//   ....[5]....
        /*0648*/ 	.word	0x00001930


	//   ....[6]....
        /*064c*/ 	.word	0x00001950


	//   ....[7]....
        /*0650*/ 	.word	0x00001b10


	//   ....[8]....
        /*0654*/ 	.word	0x00001b20


	//   ....[9]....
        /*0658*/ 	.word	0x00002130


	//   ....[10]....
        /*065c*/ 	.word	0x00002150


	//   ....[11]....
        /*0660*/ 	.word	0x00002160


	//   ....[12]....
        /*0664*/ 	.word	0x00002190


	//   ....[13]....
        /*0668*/ 	.word	0x000022d0


	//   ....[14]....
        /*066c*/ 	.word	0x00002310


	//   ....[15]....
        /*0670*/ 	.word	0x000025f0


	//   ....[16]....
        /*0674*/ 	.word	0x00002610


	//   ....[17]....
        /*0678*/ 	.word	0x00002620


	//   ....[18]....
        /*067c*/ 	.word	0x00002640


	//   ....[19]....
        /*0680*/ 	.word	0x00002930


	//   ....[20]....
        /*0684*/ 	.word	0x00002970


	//   ....[21]....
        /*0688*/ 	.word	0x00003fd0


	//   ....[22]....
        /*068c*/ 	.word	0x00003ff0


	//   ....[23]....
        /*0690*/ 	.word	0x00004020


	//   ....[24]....
        /*0694*/ 	.word	0x00004040


	//   ....[25]....
        /*0698*/ 	.word	0x00004180


	//   ....[26]....
        /*069c*/ 	.word	0x00004200


	//   ....[27]....
        /*06a0*/ 	.word	0x000044f0


	//   ....[28]....
        /*06a4*/ 	.word	0x00004860


	//   ....[29]....
        /*06a8*/ 	.word	0x00004e70


	//   ....[30]....
        /*06ac*/ 	.word	0x00004e90


	//   ....[31]....
        /*06b0*/ 	.word	0x00004eb0


	//   ....[32]....
        /*06b4*/ 	.word	0x00004ed0


	//   ....[33]....
        /*06b8*/ 	.word	0x00007b30


	//   ....[34]....
        /*06bc*/ 	.word	0x00007b50


	//   ....[35]....
        /*06c0*/ 	.word	0x00007b80


	//   ....[36]....
        /*06c4*/ 	.word	0x00007bb0


	//   ....[37]....
        /*06c8*/ 	.word	0x00007c90


	//   ....[38]....
        /*06cc*/ 	.word	0x00007d50


	//   ....[39]....
        /*06d0*/ 	.word	0x00009530


	//   ....[40]....
        /*06d4*/ 	.word	0x00009550


	//   ....[41]....
        /*06d8*/ 	.word	0x00009580


	//   ....[42]....
        /*06dc*/ 	.word	0x000095b0


	//   ....[43]....
        /*06e0*/ 	.word	0x00009690


	//   ....[44]....
        /*06e4*/ 	.word	0x00009750


	//   ....[45]....
        /*06e8*/ 	.word	0x00009a70


	//   ....[46]....
        /*06ec*/ 	.word	0x00009db0


	//   ....[47]....
        /*06f0*/ 	.word	0x0000a3b0


	//   ....[48]....
        /*06f4*/ 	.word	0x0000a3d0


	//   ....[49]....
        /*06f8*/ 	.word	0x0000a3f0


	//   ....[50]....
        /*06fc*/ 	.word	0x0000a410


	//   ....[51]....
        /*0700*/ 	.word	0x0000cef0


	//   ....[52]....
        /*0704*/ 	.word	0x0000cf00


	//   ....[53]....
        /*0708*/ 	.word	0x0000cf40


	//   ....[54]....
        /*070c*/ 	.word	0x0000cf70


	//   ....[55]....
        /*0710*/ 	.word	0x0000cfa0


	//   ....[56]....
        /*0714*/ 	.word	0x0000d0f0


	//   ....[57]....
        /*0718*/ 	.word	0x0000e870


	//   ....[58]....
        /*071c*/ 	.word	0x0000e890


	//   ....[59]....
        /*0720*/ 	.word	0x0000e990


	//   ....[60]....
        /*0724*/ 	.word	0x0000e9b0


	//   ....[61]....
        /*0728*/ 	.word	0x0000e9e0


	//   ....[62]....
        /*072c*/ 	.word	0x0000ea70


	//   ....[63]....
        /*0730*/ 	.word	0x0000ef00


	//   ....[64]....
        /*0734*/ 	.word	0x0000ef10


	//   ....[65]....
        /*0738*/ 	.word	0x0000ef40


	//   ....[66]....
        /*073c*/ 	.word	0x0000ef50


	//   ....[67]....
        /*0740*/ 	.word	0x00011560


	//   ....[68]....
        /*0744*/ 	.word	0x000115b0


	//   ....[69]....
        /*0748*/ 	.word	0x000115d0


	//   ....[70]....
        /*074c*/ 	.word	0x000115f0


	//   ....[71]....
        /*0750*/ 	.word	0x00012a10


	//   ....[72]....
        /*0754*/ 	.word	0x00012d90


	//   ....[73]....
        /*0758*/ 	.word	0x00012dc0


	//   ....[74]....
        /*075c*/ 	.word	0x00012de0


	//   ....[75]....
        /*0760*/ 	.word	0x00012e00


	//   ....[76]....
        /*0764*/ 	.word	0x00013080


	//   ....[77]....
        /*0768*/ 	.word	0x000130a0


	//   ....[78]....
        /*076c*/ 	.word	0x00013220


	//   ....[79]....
        /*0770*/ 	.word	0x00013250


	//   ....[80]....
        /*0774*/ 	.word	0x00013390


	//   ....[81]....
        /*0778*/ 	.word	0x000133c0


	//   ....[82]....
        /*077c*/ 	.word	0x00013500


	//   ....[83]....
        /*0780*/ 	.word	0x00013520


	//   ....[84]....
        /*0784*/ 	.word	0x00013af0


	//   ....[85]....
        /*0788*/ 	.word	0x00013b10


	//   ....[86]....
        /*078c*/ 	.word	0x00013d50


	//   ....[87]....
        /*0790*/ 	.word	0x00013d60


	//   ....[88]....
        /*0794*/ 	.word	0x00013f30


	//   ....[89]....
        /*0798*/ 	.word	0x00013f50


	//   ....[90]....
        /*079c*/ 	.word	0x00014120


	//   ....[91]....
        /*07a0*/ 	.word	0x00014130


	//   ....[92]....
        /*07a4*/ 	.word	0x00014370


	//   ....[93]....
        /*07a8*/ 	.word	0x00014480


	//   ....[94]....
        /*07ac*/ 	.word	0x000144f0


	//   ....[95]....
        /*07b0*/ 	.word	0x00014560


	//   ....[96]....
        /*07b4*/ 	.word	0x000145c0


	//   ....[97]....
        /*07b8*/ 	.word	0x00014630


	//   ....[98]....
        /*07bc*/ 	.word	0x000146a0


	//   ....[99]....
        /*07c0*/ 	.word	0x00014710


	//   ....[100]....
        /*07c4*/ 	.word	0x00014770


	//   ....[101]....
        /*07c8*/ 	.word	0x000147e0


	//   ....[102]....
        /*07cc*/ 	.word	0x00014850


	//   ....[103]....
        /*07d0*/ 	.word	0x00014a20


	//   ....[104]....
        /*07d4*/ 	.word	0x00014a80


	//   ....[105]....
        /*07d8*/ 	.word	0x00014c80


	//   ....[106]....
        /*07dc*/ 	.word	0x00014ce0


	//   ....[107]....
        /*07e0*/ 	.word	0x00014d50


	//   ....[108]....
        /*07e4*/ 	.word	0x00014dc0


	//   ....[109]....
        /*07e8*/ 	.word	0x00015430


	//   ....[110]....
        /*07ec*/ 	.word	0x00015480


	//   ....[111]....
        /*07f0*/ 	.word	0x000154d0


	//   ....[112]....
        /*07f4*/ 	.word	0x00015520


	//   ....[113]....
        /*07f8*/ 	.word	0x00015590


	//   ....[114]....
        /*07fc*/ 	.word	0x00015600


	//   ....[115]....
        /*0800*/ 	.word	0x000157d0


	//   ....[116]....
        /*0804*/ 	.word	0x00015830


	//   ....[117]....
        /*0808*/ 	.word	0x00015a30


	//   ....[118]....
        /*080c*/ 	.word	0x00015a90


	//   ....[119]....
        /*0810*/ 	.word	0x00015b00


	//   ....[120]....
        /*0814*/ 	.word	0x00015b70


	//   ....[121]....
        /*0818*/ 	.word	0x00015d40


	//   ....[122]....
        /*081c*/ 	.word	0x00015da0


	//   ....[123]....
        /*0820*/ 	.word	0x00015fa0


	//   ....[124]....
        /*0824*/ 	.word	0x00016000


	//   ....[125]....
        /*0828*/ 	.word	0x00016070


	//   ....[126]....
        /*082c*/ 	.word	0x000160e0


	//   ....[127]....
        /*0830*/ 	.word	0x00016720


	//   ....[128]....
        /*0834*/ 	.word	0x00016760


	//   ....[129]....
        /*0838*/ 	.word	0x000167b0


	//   ....[130]....
        /*083c*/ 	.word	0x000167f0


	//   ....[131]....
        /*0840*/ 	.word	0x00016850


	//   ....[132]....
        /*0844*/ 	.word	0x000168c0


	//   ....[133]....
        /*0848*/ 	.word	0x00016930


	//   ....[134]....
        /*084c*/ 	.word	0x00016ab0


	//   ....[135]....
        /*0850*/ 	.word	0x00016b10


	//   ....[136]....
        /*0854*/ 	.word	0x00016c90


	//   ....[137]....
        /*0858*/ 	.word	0x00016cf0


	//   ....[138]....
        /*085c*/ 	.word	0x00016d40


	//   ....[139]....
        /*0860*/ 	.word	0x00016d80


	//   ....[140]....
        /*0864*/ 	.word	0x00016dd0


	//   ....[141]....
        /*0868*/ 	.word	0x00016e10


	//   ....[142]....
        /*086c*/ 	.word	0x00016e60


	//   ....[143]....
        /*0870*/ 	.word	0x00016ec0


	//   ....[144]....
        /*0874*/ 	.word	0x00016f10


	//   ....[145]....
        /*0878*/ 	.word	0x00016f70


	//   ....[146]....
        /*087c*/ 	.word	0x00016fe0


	//   ....[147]....
        /*0880*/ 	.word	0x00017050


	//   ....[148]....
        /*0884*/ 	.word	0x000170c0


	//   ....[149]....
        /*0888*/ 	.word	0x00017120


	//   ....[150]....
        /*088c*/ 	.word	0x00017190


	//   ....[151]....
        /*0890*/ 	.word	0x00017200


	//   ....[152]....
        /*0894*/ 	.word	0x00017270


	//   ....[153]....
        /*0898*/ 	.word	0x000172d0


	//   ....[154]....
        /*089c*/ 	.word	0x00017340


	//----- nvinfo : EIATTR_EXIT_INSTR_OFFSETS
	.align		4
.L_860:
        /*08a0*/ 	.byte	0x04, 0x1c
        /*08a2*/ 	.short	(.L_862 - .L_861)


	//   ....[0]....
.L_861:
        /*08a4*/ 	.word	0x000000a0


	//   ....[1]....
        /*08a8*/ 	.word	0x00014430


	//----- nvinfo : EIATTR_MAX_THREADS
	.align		4
.L_862:
        /*08ac*/ 	.byte	0x04, 0x05
        /*08ae*/ 	.short	(.L_864 - .L_863)
.L_863:
        /*08b0*/ 	.word	0x00000100
        /*08b4*/ 	.word	0x00000001
        /*08b8*/ 	.word	0x00000001


	//----- nvinfo : EIATTR_CRS_STACK_SIZE
	.align		4
.L_864:
        /*08bc*/ 	.byte	0x04, 0x1e
        /*08be*/ 	.short	(.L_866 - .L_865)
.L_865:
        /*08c0*/ 	.word	0x00000000
.L_866:


//--------------------- .nv.info._ZN7cutlass13device_kernelIN5flash19enable_sm80_to_sm89INS1_16FlashAttnFwdSm80INS1_25CollectiveMainloopFwdSm80ILi8ELi1ELb0EN4cute5tupleIJNS5_1CILi128EEENS7_ILi96EEENS7_ILi256EEEEEELi256ENS_6half_tEfNS_4arch4Sm80ELb1ELb0ELb0ELb1ELb1ELb0ELb1ELb0EEENS1_21CollectiveEpilogueFwdINS6_IJS8_SA_S9_EEENS6_IJNS7_ILi1EEESI_SI_EEESC_SE_Li256ELb1ELb1ELb0ELb0EEENS1_19SingleTileSchedulerILb1ELb0ELb1ELi128EEEEEEEEEvNT_6ParamsE --------------------------
	.section	.nv.info._ZN7cutlass13device_kernelIN5flash19enable_sm80_to_sm89INS1_16FlashAttnFwdSm80INS1_25CollectiveMainloopFwdSm80ILi8ELi1ELb0EN4cute5tupleIJNS5_1CILi128EEENS7_ILi96EEENS7_ILi256EEEEEELi256ENS_6half_tEfNS_4arch4Sm80ELb1ELb0ELb0ELb1ELb1ELb0ELb1ELb0EEENS1_21CollectiveEpilogueFwdINS6_IJS8_SA_S9_EEENS6_IJNS7_ILi1EEESI_SI_EEESC_SE_Li256ELb1ELb1ELb0ELb0EEENS1_19SingleTileSchedulerILb1ELb0ELb1ELi128EEEEEEEEEvNT_6ParamsE,"",@"SHT_CUDA_INFO"
	.sectionflags	@""
	.align	4


	//----- nvinfo : EIATTR_CUDA_API_VERSION
	.align		4
        /*0000*/ 	.byte	0x04, 0x37
        /*0002*/ 	.short	(.L_868 - .L_867)
.L_867:
        /*0004*/ 	.word	0x00000082


	//----- nvinfo : EIATTR_SW2861232_WAR
	.align		4
.L_868:
        /*0008*/ 	.byte	0x01, 0x35
	.zero		2


	//----- nvinfo : EIATTR_PARAM_CBANK
	.align		4
        /*000c*/ 	.byte	0x04, 0x0a
        /*000e*/ 	.short	(.L_870 - .L_869)
	.align		4
.L_869:
        /*0010*/ 	.word	index@(.nv.constant0._ZN7cutlass13device_kernelIN5flash19enable_sm80_to_sm89INS1_16FlashAttnFwdSm80INS1_25CollectiveMainloopFwdSm80ILi8ELi1ELb0EN4cute5tupleIJNS5_1CILi128EEENS7_ILi96EEENS7_ILi256EEEEEELi256ENS_6half_tEfNS_4arch4Sm80ELb1ELb0ELb0ELb1ELb1ELb0ELb1ELb0EEENS1_21CollectiveEpilogueFwdINS6_IJS8_SA_S9_EEENS6_IJNS7_ILi1EEESI_SI_EEESC_SE_Li256ELb1ELb1ELb0ELb0EEENS1_19SingleTileSchedulerILb1ELb0ELb1ELi128EEEEEEEEEvNT_6ParamsE)
        /*0014*/ 	.short	0x0160
        /*0016*/ 	.short	0x0418


	//----- nvinfo : EIATTR_CBANK_PARAM_SIZE
	.align		4
.L_870:
        /*0018*/ 	.byte	0x03, 0x19
        /*001a*/ 	.short	0x0418


	//----- nvinfo : EIATTR_KPARAM_INFO
	.align		4
        /*001c*/ 	.byte	0x04, 0x17
        /*001e*/ 	.short	(.L_872 - .L_871)
.L_871:
        /*0020*/ 	.word	0x00000000
        /*0024*/ 	.short	0x0000
        /*0026*/ 	.short	0x0000
        /*0028*/ 	.byte	0x00, 0xf0, 0x61, 0x10


	//----- nvinfo : EIATTR_MAXREG_COUNT
	.align		4
.L_872:
        /*002c*/ 	.byte	0x03, 0x1b
        /*002e*/ 	.short	0x00ff


	//----- nvinfo : EIATTR_NUM_BARRIERS
	.align		4
        /*0030*/ 	.byte	0x02, 0x4c
        /*0032*/ 	.byte	0x02
	.zero		1


	//----- nvinfo : EIATTR_ANNOTATIONS
	.align		4
        /*0034*/ 	.byte	0x04, 0x55
        /*0036*/ 	.short	(.L_874 - .L_873)


	//   ....[0]....
.L_873:
        /* <DEDUP_REMOVED lines=60> */


	//----- nvinfo : EIATTR_MERCURY_ISA_VERSION
	.align		4
.L_874:
        /*03e0*/ 	.byte	0x03, 0x5f
        /*03e2*/ 	.short	0x0000


	//----- nvinfo : EIATTR_COOP_GROUP_MASK_REGIDS
	.align		4
        /*03e4*/ 	.byte	0x04, 0x29
        /*03e6*/ 	.short	(.L_876 - .L_875)


	//   ....[0]....
.L_875:
        /*03e8*/ 	.word	0xffffffff


	//   ....[1]....
        /*03ec*/ 	.word	0xffffffff


	//   ....[2]....
        /*03f0*/ 	.word	0xffffffff


	//   ....[3]....
        /*03f4*/ 	.word	0xffffffff


	//   ....[4]....
        /*03f8*/ 	.word	0xffffffff


	//   ....[5]....
        /*03fc*/ 	.word	0xffffffff


	//   ....[6]....
        /*0400*/ 	.word	0xffffffff


	//   ....[7]....
        /*0404*/ 	.word	0xffffffff


	//   ....[8]....
        /*0408*/ 	.word	0xffffffff


	//   ....[9]....
        /*040c*/ 	.word	0xffffffff


	//   ....[10]....
        /*0410*/ 	.word	0xffffffff


	//   ....[11]....
        /*0414*/ 	.word	0xffffffff


	//   ....[12]....
        /*0418*/ 	.word	0xffffffff


	//   ....[13]....
        /*041c*/ 	.word	0xffffffff


	//   ....[14]....
        /*0420*/ 	.word	0xffffffff


	//   ....[15]....
        /*0424*/ 	.word	0xffffffff


	//   ....[16]....
        /*0428*/ 	.word	0xffffffff


	//   ....[17]....
        /*042c*/ 	.word	0xffffffff


	//   ....[18]....
        /*0430*/ 	.word	0xffffffff


	//   ....[19]....
        /*0434*/ 	.word	0xffffffff


	//   ....[20]....
        /*0438*/ 	.word	0xffffffff


	//   ....[21]....
        /*043c*/ 	.word	0xffffffff


	//   ....[22]....
        /*0440*/ 	.word	0xffffffff


	//   ....[23]....
        /*0444*/ 	.word	0xffffffff


	//   ....[24]....
        /*0448*/ 	.word	0xffffffff


	//   ....[25]....
        /*044c*/ 	.word	0xffffffff


	//   ....[26]....
        /*0450*/ 	.word	0xffffffff


	//   ....[27]....
        /*0454*/ 	.word	0xffffffff


	//   ....[28]....
        /*0458*/ 	.word	0xffffffff


	//   ....[29]....
        /*045c*/ 	.word	0xffffffff


	//   ....[30]....
        /*0460*/ 	.word	0xffffffff


	//   ....[31]....
        /*0464*/ 	.word	0xffffffff


	//   ....[32]....
        /*0468*/ 	.word	0xffffffff


	//   ....[33]....
        /*046c*/ 	.word	0xffffffff


	//   ....[34]....
        /*0470*/ 	.word	0xffffffff


	//   ....[35]....
        /*0474*/ 	.word	0xffffffff


	//   ....[36]....
        /*0478*/ 	.word	0xffffffff


	//   ....[37]....
        /*047c*/ 	.word	0xffffffff


	//   ....[38]....
        /*0480*/ 	.word	0xffffffff


	//   ....[39]....
        /*0484*/ 	.word	0xffffffff


	//   ....[40]....
        /*0488*/ 	.word	0xffffffff


	//   ....[41]....
        /*048c*/ 	.word	0xffffffff


	//   ....[42]....
        /*0490*/ 	.word	0xffffffff


	//   ....[43]....
        /*0494*/ 	.word	0xffffffff


	//   ....[44]....
        /*0498*/ 	.word	0xffffffff


	//   ....[45]....
        /*049c*/ 	.word	0xffffffff


	//   ....[46]....
        /*04a0*/ 	.word	0xffffffff


	//   ....[47]....
        /*04a4*/ 	.word	0xffffffff


	//   ....[48]....
        /*04a8*/ 	.word	0xffffffff


	//   ....[49]....
        /*04ac*/ 	.word	0xffffffff


	//   ....[50]....
        /*04b0*/ 	.word	0xffffffff


	//   ....[51]....
        /*04b4*/ 	.word	0xffffffff


	//   ....[52]....
        /*04b8*/ 	.word	0xffffffff


	//   ....[53]....
        /*04bc*/ 	.word	0xffffffff


	//   ....[54]....
        /*04c0*/ 	.word	0xffffffff


	//   ....[55]....
        /*04c4*/ 	.word	0xffffffff


	//   ....[56]....
        /*04c8*/ 	.word	0xffffffff


	//   ....[57]....
        /*04cc*/ 	.word	0xffffffff


	//   ....[58]....
        /*04d0*/ 	.word	0xffffffff


	//   ....[59]....
        /*04d4*/ 	.word	0xffffffff


	//   ....[60]....
        /*04d8*/ 	.word	0xffffffff


	//   ....[61]....
        /*04dc*/ 	.word	0xffffffff


	//   ....[62]....
        /*04e0*/ 	.word	0xffffffff


	//   ....[63]....
        /*04e4*/ 	.word	0xffffffff


	//   ....[64]....
        /*04e8*/ 	.word	0xffffffff


	//   ....[65]....
        /*04ec*/ 	.word	0xffffffff


	//   ....[66]....
        /*04f0*/ 	.word	0xffffffff


	//   ....[67]....
        /*04f4*/ 	.word	0xffffffff


	//   ....[68]....
        /*04f8*/ 	.word	0xffffffff


	//   ....[69]....
        /*04fc*/ 	.word	0xffffffff


	//   ....[70]....
        /*0500*/ 	.word	0xffffffff


	//   ....[71]....
        /*0504*/ 	.word	0xffffffff


	//   ....[72]....
        /*0508*/ 	.word	0xffffffff


	//   ....[73]....
        /*050c*/ 	.word	0xffffffff


	//   ....[74]....
        /*0510*/ 	.word	0xffffffff


	//   ....[75]....
        /*0514*/ 	.word	0xffffffff


	//   ....[76]....
        /*0518*/ 	.word	0xffffffff


	//   ....[77]....
        /*051c*/ 	.word	0xffffffff


	//   ....[78]....
        /*0520*/ 	.word	0xffffffff


	//   ....[79]....
        /*0524*/ 	.word	0xffffffff


	//   ....[80]....
        /*0528*/ 	.word	0xffffffff


	//   ....[81]....
        /*052c*/ 	.word	0xffffffff


	//   ....[82]....
        /*0530*/ 	.word	0xffffffff


	//   ....[83]....
        /*0534*/ 	.word	0xffffffff


	//   ....[84]....
        /*0538*/ 	.word	0xffffffff


	//   ....[85]....
        /*053c*/ 	.word	0xffffffff


	//   ....[86]....
        /*0540*/ 	.word	0xffffffff


	//   ....[87]....
        /*0544*/ 	.word	0xffffffff


	//   ....[88]....
        /*0548*/ 	.word	0xffffffff


	//   ....[89]....
        /*054c*/ 	.word	0xffffffff


	//   ....[90]....
        /*0550*/ 	.word	0xffffffff


	//----- nvinfo : EIATTR_COOP_GROUP_INSTR_OFFSETS
	.align		4
.L_876:
        /*0554*/ 	.byte	0x04, 0x28
        /*0556*/ 	.short	(.L_878 - .L_877)


	//   ....[0]....
.L_877:
        /*0558*/ 	.word	0x000000a0


	//   ....[1]....
        /*055c*/ 	.word	0x00001420


	//   ....[2]....
        /*0560*/ 	.word	0x00001450


	//   ....[3]....
        /*0564*/ 	.word	0x000016c0


	//   ....[4]....
        /*0568*/ 	.word	0x000016f0


	//   ....[5]....
        /*056c*/ 	.word	0x00001860


	//   ....[6]....
        /*0570*/ 	.word	0x00001890


	//   ....[7]....
        /*0574*/ 	.word	0x00001a10


	//   ....[8]....
        /*0578*/ 	.word	0x00001a60


	//   ....[9]....
        /*057c*/ 	.word	0x00002140


	//   ....[10]....
        /*0580*/ 	.word	0x00002180


	//   ....[11]....
        /*0584*/ 	.word	0x00002220


	//   ....[12]....
        /*0588*/ 	.word	0x00002260


	//   ....[13]....
        /*058c*/ 	.word	0x00002290


	//   ....[14]....
        /*0590*/ 	.word	0x000022c0


	//   ....[15]....
        /*0594*/ 	.word	0x00002300


	//   ....[16]....
        /*0598*/ 	.word	0x00002330


	//   ....[17]....
        /*059c*/ 	.word	0x00002360


	//   ....[18]....
        /*05a0*/ 	.word	0x00002390


	//   ....[19]....
        /*05a4*/ 	.word	0x00002550


	//   ....[20]....
        /*05a8*/ 	.word	0x000025a0


	//   ....[21]....
        /*05ac*/ 	.word	0x000041c0


	//   ....[22]....
        /*05b0*/ 	.word	0x000041d0


	//   ....[23]....
        /*05b4*/ 	.word	0x000041e0


	//   ....[24]....
        /*05b8*/ 	.word	0x000042c0


	//   ....[25]....
        /*05bc*/ 	.word	0x000042e0


	//   ....[26]....
        /*05c0*/ 	.word	0x000042f0


	//   ....[27]....
        /*05c4*/ 	.word	0x00004770


	//   ....[28]....
        /*05c8*/ 	.word	0x00004780


	//   ....[29]....
        /*05cc*/ 	.word	0x00004c90


	//   ....[30]....
        /*05d0*/ 	.word	0x00005090


	//   ....[31]....
        /*05d4*/ 	.word	0x000050e0


	//   ....[32]....
        /*05d8*/ 	.word	0x00005150


	//   ....[33]....
        /*05dc*/ 	.word	0x00008e70


	//   ....[34]....
        /*05e0*/ 	.word	0x00008ea0


	//   ....[35]....
        /*05e4*/ 	.word	0x00008f50


	//   ....[36]....
        /*05e8*/ 	.word	0x00008f90


	//   ....[37]....
        /*05ec*/ 	.word	0x00008fa0


	//   ....[38]....
        /*05f0*/ 	.word	0x00008fb0


	//   ....[39]....
        /*05f4*/ 	.word	0x0000a780


	//   ....[40]....
        /*05f8*/ 	.word	0x0000a790


	//   ....[41]....
        /*05fc*/ 	.word	0x0000a7a0


	//   ....[42]....
        /*0600*/ 	.word	0x0000a7b0


	//   ....[43]....
        /*0604*/ 	.word	0x0000a890


	//   ....[44]....
        /*0608*/ 	.word	0x0000a8f0


	//   ....[45]....
        /*060c*/ 	.word	0x0000ab50


	//   ....[46]....
        /*0610*/ 	.word	0x0000ab60


	//   ....[47]....
        /*0614*/ 	.word	0x0000b500


	//   ....[48]....
        /*0618*/ 	.word	0x0000b540


	//   ....[49]....
        /*061c*/ 	.word	0x0000b560


	//   ....[50]....
        /*0620*/ 	.word	0x0000b580


	//   ....[51]....
        /*0624*/ 	.word	0x0000e290


	//   ....[52]....
        /*0628*/ 	.word	0x0000e2a0


	//   ....[53]....
        /*062c*/ 	.word	0x0000e2b0


	//   ....[54]....
        /*0630*/ 	.word	0x0000e2c0


	//   ....[55]....
        /*0634*/ 	.word	0x0000e360


	//   ....[56]....
        /*0638*/ 	.word	0x0000e380


	//   ....[57]....
        /*063c*/ 	.word	0x0000e820


	//   ....[58]....
        /*0640*/ 	.word	0x0000e830


	//   ....[59]....
        /*0644*/ 	.word	0x0000e850


	//   ....[60]....
        /*0648*/ 	.word	0x0000e860


	//   ....[61]....
        /*064c*/ 	.word	0x0000e880


	//   ....[62]....
        /*0650*/ 	.word	0x0000e920


	//   ....[63]....
        /*0654*/ 	.word	0x000100a0


	//   ....[64]....
        /*0658*/ 	.word	0x000100c0


	//   ....[65]....
        /*065c*/ 	.word	0x000100f0


	//   ....[66]....
        /*0660*/ 	.word	0x00010100


	//   ....[67]....
        /*0664*/ 	.word	0x000126c0


	//   ....[68]....
        /*0668*/ 	.word	0x000126d0


	//   ....[69]....
        /*066c*/ 	.word	0x00012700


	//   ....[70]....
        /*0670*/ 	.word	0x00012720


	//   ....[71]....
        /*0674*/ 	.word	0x00014180


	//   ....[72]....
        /*0678*/ 	.word	0x000141e0


	//   ....[73]....
        /*067c*/ 	.word	0x00014210


	//   ....[74]....
        /*0680*/ 	.word	0x00014240


	//   ....[75]....
        /*0684*/ 	.word	0x00014470


	//   ....[76]....
        /*0688*/ 	.word	0x00014480


	//   ....[77]....
        /*068c*/ 	.word	0x00014680


	//   ....[78]....
        /*0690*/ 	.word	0x000146b0


	//   ....[79]....
        /*0694*/ 	.word	0x00014870


	//   ....[80]....
        /*0698*/ 	.word	0x000148a0


	//   ....[81]....
        /*069c*/ 	.word	0x00014a60


	//   ....[82]....
        /*06a0*/ 	.word	0x00014a80


	//   ....[83]....
        /*06a4*/ 	.word	0x00015400


	//   ....[84]....
        /*06a8*/ 	.word	0x00015420


	//   ....[85]....
        /*06ac*/ 	.word	0x000155e0


	//   ....[86]....
        /*06b0*/ 	.word	0x00015610


	//   ....[87]....
        /*06b4*/ 	.word	0x000157a0


	//   ....[88]....
        /*06b8*/ 	.word	0x000157d0


	//   ....[89]....
        /*06bc*/ 	.word	0x00015960


	//   ....[90]....
        /*06c0*/ 	.word	0x00015980


	//----- nvinfo : EIATTR_EXIT_INSTR_OFFSETS
	.align		4
.L_878:
        /*06c4*/ 	.byte	0x04, 0x1c
        /*06c6*/ 	.short	(.L_880 - .L_879)


	//   ....[0]....
.L_879:
        /*06c8*/ 	.word	0x00000450


	//   ....[1]....
        /*06cc*/ 	.word	0x00014a90


	//   ....[2]....
        /*06d0*/ 	.word	0x00014bd0


	//   ....[3]....
        /*06d4*/ 	.word	0x00014c30


	//   ....[4]....
        /*06d8*/ 	.word	0x00015990


	//   ....[5]....
        /*06dc*/ 	.word	0x00015aa0


	//   ....[6]....
        /*06e0*/ 	.word	0x00015b00


	//----- nvinfo : EIATTR_CTAIDZ_USED
	.align		4
.L_880:
        /*06e4*/ 	.byte	0x01, 0x04
	.zero		2


	//----- nvinfo : EIATTR_MAX_THREADS
	.align		4
        /*06e8*/ 	.byte	0x04, 0x05
        /*06ea*/ 	.short	(.L_882 - .L_881)
.L_881:
        /*06ec*/ 	.word	0x00000100
        /*06f0*/ 	.word	0x00000001
        /*06f4*/ 	.word	0x00000001


	//----- nvinfo : EIATTR_CRS_STACK_SIZE
	.align		4
.L_882:
        /*06f8*/ 	.byte	0x04, 0x1e
        /*06fa*/ 	.short	(.L_884 - .L_883)
.L_883:
        /*06fc*/ 	.word	0x00000000
.L_884:


//--------------------- .nv.info._ZN7cutlass13device_kernelIN5flash19enable_sm80_to_sm89INS1_16FlashAttnFwdSm80INS1_25CollectiveMainloopFwdSm80ILi8ELi1ELb0EN4cute5tupleIJNS5_1CILi128EEENS7_ILi48EEENS7_ILi256EEEEEELi256ENS_6half_tEfNS_4arch4Sm80ELb1ELb0ELb0ELb1ELb1ELb1ELb1ELb0EEENS1_21CollectiveEpilogueFwdINS6_IJS8_SA_S9_EEENS6_IJNS7_ILi1EEESI_SI_EEESC_SE_Li256ELb1ELb1ELb0ELb0EEENS1_19SingleTileSchedulerILb1ELb0ELb1ELi128EEEEEEEEEvNT_6ParamsE --------------------------
	.section	.nv.info._ZN7cutlass13device_kernelIN5flash19enable_sm80_to_sm89INS1_16FlashAttnFwdSm80INS1_25CollectiveMainloopFwdSm80ILi8ELi1ELb0EN4cute5tupleIJNS5_1CILi128EEENS7_ILi48EEENS7_ILi256EEEEEELi256ENS_6half_tEfNS_4arch4Sm80ELb1ELb0ELb0ELb1ELb1ELb1ELb1ELb0EEENS1_21CollectiveEpilogueFwdINS6_IJS8_SA_S9_EEENS6_IJNS7_ILi1EEESI_SI_EEESC_SE_Li256ELb1ELb1ELb0ELb0EEENS1_19SingleTileSchedulerILb1ELb0ELb1ELi128EEEEEEEEEvNT_6ParamsE,"",@"SHT_CUDA_INFO"
	.sectionflags	@""
	.align	4


	//----- nvinfo : EIATTR_CUDA_API_VERSION
	.align		4
        /*0000*/ 	.byte	0x04, 0x37
        /*0002*/ 	.short	(.L_886 - .L_885)
.L_885:
        /*0004*/ 	.word	0x00000082


	//----- nvinfo : EIATTR_SW2861232_WAR
	.align		4
.L_886:
        /*0008*/ 	.byte	0x01, 0x35
	.zero		2


	//----- nvinfo : EIATTR_PARAM_CBANK
	.align		4
        /*000c*/ 	.byte	0x04, 0x0a
        /*000e*/ 	.short	(.L_888 - .L_887)
	.align		4
.L_887:
        /*0010*/ 	.word	index@(.nv.constant0._ZN7cutlass13device_kernelIN5flash19enable_sm80_to_sm89INS1_16FlashAttnFwdSm80INS1_25CollectiveMainloopFwdSm80ILi8ELi1ELb0EN4cute5tupleIJNS5_1CILi128EEENS7_ILi48EEENS7_ILi256EEEEEELi256ENS_6half_tEfNS_4arch4Sm80ELb1ELb0ELb0ELb1ELb1ELb1ELb1ELb0EEENS1_21CollectiveEpilogueFwdINS6_IJS8_SA_S9_EEENS6_IJNS7_ILi1EEESI_SI_EEESC_SE_Li256ELb1ELb1ELb0ELb0EEENS1_19SingleTileSchedulerILb1ELb0ELb1ELi128EEEEEEEEEvNT_6ParamsE)
        /*0014*/ 	.short	0x0160
        /*0016*/ 	.short	0x0418


	//----- nvinfo : EIATTR_CBANK_PARAM_SIZE
	.align		4
.L_888:
        /*0018*/ 	.byte	0x03, 0x19
        /*001a*/ 	.short	0x0418


	//----- nvinfo : EIATTR_KPARAM_INFO
	.align		4
        /*001c*/ 	.byte	0x04, 0x17
        /*001e*/ 	.short	(.L_890 - .L_889)
.L_889:
        /*0020*/ 	.word	0x00000000
        /*0024*/ 	.short	0x0000
        /*0026*/ 	.short	0x0000
        /*0028*/ 	.byte	0x00, 0xf0, 0x61, 0x10


	//----- nvinfo : EIATTR_MAXREG_COUNT
	.align		4
.L_890:
        /*002c*/ 	.byte	0x03, 0x1b
        /*002e*/ 	.short	0x00ff


	//----- nvinfo : EIATTR_NUM_BARRIERS
	.align		4
        /*0030*/ 	.byte	0x02, 0x4c
        /*0032*/ 	.byte	0x02
	.zero		1


	//----- nvinfo : EIATTR_MERCURY_ISA_VERSION
	.align		4
        /*0034*/ 	.byte	0x03, 0x5f
        /*0036*/ 	.short	0x0000


	//----- nvinfo : EIATTR_COOP_GROUP_MASK_REGIDS
	.align		4
        /*0038*/ 	.byte	0x04, 0x29
        /*003a*/ 	.short	(.L_892 - .L_891)


	//   ....[0]....
.L_891:
        /*003c*/ 	.word	0xffffffff


	//   ....[1]....
        /*0040*/ 	.word	0xffffffff


	//   ....[2]....
        /*0044*/ 	.word	0xffffffff


	//   ....[3]....
        /*0048*/ 	.word	0xffffffff


	//   ....[4]....
        /*004c*/ 	.word	0xffffffff


	//   ....[5]....
        /*0050*/ 	.word	0xffffffff


	//   ....[6]....
        /*0054*/ 	.word	0xffffffff


	//   ....[7]....
        /*0058*/ 	.word	0xffffffff


	//   ....[8]....
        /*005c*/ 	.word	0xffffffff


	//   ....[9]....
        /*0060*/ 	.word	0xffffffff


	//   ....[10]....
        /*0064*/ 	.word	0xffffffff


	//   ....[11]....
        /*0068*/ 	.word	0xffffffff


	//   ....[12]....
        /*006c*/ 	.word	0xffffffff


	//   ....[13]....
        /*0070*/ 	.word	0xffffffff


	//   ....[14]....
        /*0074*/ 	.word	0xffffffff


	//   ....[15]....
        /*0078*/ 	.word	0xffffffff


	//   ....[16]....
        /*007c*/ 	.word	0xffffffff


	//   ....[17]....
        /*0080*/ 	.word	0xffffffff


	//   ....[18]....
        /*0084*/ 	.word	0xffffffff


	//   ....[19]....
        /*0088*/ 	.word	0xffffffff


	//   ....[20]....
        /*008c*/ 	.word	0xffffffff


	//   ....[21]....
        /*0090*/ 	.word	0xffffffff


	//   ....[22]....
        /*0094*/ 	.word	0xffffffff


	//   ....[23]....
        /*0098*/ 	.word	0xffffffff


	//   ....[24]....
        /*009c*/ 	.word	0xffffffff


	//   ....[25]....
        /*00a0*/ 	.word	0xffffffff


	//   ....[26]....
        /*00a4*/ 	.word	0xffffffff


	//   ....[27]....
        /*00a8*/ 	.word	0xffffffff


	//   ....[28]....
        /*00ac*/ 	.word	0xffffffff


	//   ....[29]....
        /*00b0*/ 	.word	0xffffffff


	//   ....[30]....
        /*00b4*/ 	.word	0xffffffff


	//   ....[31]....
        /*00b8*/ 	.word	0xffffffff


	//   ....[32]....
        /*00bc*/ 	.word	0xffffffff


	//   ....[33]....
        /*00c0*/ 	.word	0xffffffff


	//   ....[34]....
        /*00c4*/ 	.word	0xffffffff


	//   ....[35]....
        /*00c8*/ 	.word	0xffffffff


	//   ....[36]....
        /*00cc*/ 	.word	0xffffffff


	//   ....[37]....
        /*00d0*/ 	.word	0xffffffff


	//   ....[38]....
        /*00d4*/ 	.word	0xffffffff


	//   ....[39]....
        /*00d8*/ 	.word	0xffffffff


	//   ....[40]....
        /*00dc*/ 	.word	0xffffffff


	//   ....[41]....
        /*00e0*/ 	.word	0xffffffff


	//   ....[42]....
        /*00e4*/ 	.word	0xffffffff


	//   ....[43]....
        /*00e8*/ 	.word	0xffffffff


	//   ....[44]....
        /*00ec*/ 	.word	0xffffffff


	//   ....[45]....
        /*00f0*/ 	.word	0xffffffff


	//   ....[46]....
        /*00f4*/ 	.word	0xffffffff


	//   ....[47]....
        /*00f8*/ 	.word	0xffffffff


	//   ....[48]....
        /*00fc*/ 	.word	0xffffffff


	//   ....[49]....
        /*0100*/ 	.word	0xffffffff


	//   ....[50]....
        /*0104*/ 	.word	0xffffffff


	//   ....[51]....
        /*0108*/ 	.word	0xffffffff


	//   ....[52]....
        /*010c*/ 	.word	0xffffffff


	//   ....[53]....
        /*0110*/ 	.word	0xffffffff


	//   ....[54]....
        /*0114*/ 	.word	0xffffffff


	//   ....[55]....
        /*0118*/ 	.word	0xffffffff


	//   ....[56]....
        /*011c*/ 	.word	0xffffffff


	//   ....[57]....
        /*0120*/ 	.word	0xffffffff


	//   ....[58]....
        /*0124*/ 	.word	0xffffffff


	//   ....[59]....
        /*0128*/ 	.word	0xffffffff


	//   ....[60]....
        /*012c*/ 	.word	0xffffffff


	//   ....[61]....
        /*0130*/ 	.word	0xffffffff


	//   ....[62]....
        /*0134*/ 	.word	0xffffffff


	//   ....[63]....
        /*0138*/ 	.word	0xffffffff


	//   ....[64]....
        /*013c*/ 	.word	0xffffffff


	//   ....[65]....
        /*0140*/ 	.word	0xffffffff


	//   ....[66]....
        /*0144*/ 	.word	0xffffffff


	//   ....[67]....
        /*0148*/ 	.word	0xffffffff


	//   ....[68]....
        /*014c*/ 	.word	0xffffffff


	//   ....[69]....
        /*0150*/ 	.word	0xffffffff


	//   ....[70]....
        /*0154*/ 	.word	0xffffffff


	//   ....[71]....
        /*0158*/ 	.word	0xffffffff


	//   ....[72]....
        /*015c*/ 	.word	0xffffffff


	//   ....[73]....
        /*0160*/ 	.word	0xffffffff


	//   ....[74]....
        /*0164*/ 	.word	0xffffffff


	//   ....[75]....
        /*0168*/ 	.word	0xffffffff


	//   ....[76]....
        /*016c*/ 	.word	0xffffffff


	//   ....[77]....
        /*0170*/ 	.word	0xffffffff


	//   ....[78]....
        /*0174*/ 	.word	0xffffffff


	//   ....[79]....
        /*0178*/ 	.word	0xffffffff


	//   ....[80]....
        /*017c*/ 	.word	0xffffffff


	//   ....[81]....
        /*0180*/ 	.word	0xffffffff


	//   ....[82]....
        /*0184*/ 	.word	0xffffffff


	//   ....[83]....
        /*0188*/ 	.word	0xffffffff


	//   ....[84]....
        /*018c*/ 	.word	0xffffffff


	//   ....[85]....
        /*0190*/ 	.word	0xffffffff


	//   ....[86]....
        /*0194*/ 	.word	0xffffffff


	//   ....[87]....
        /*0198*/ 	.word	0xffffffff


	//   ....[88]....
        /*019c*/ 	.word	0xffffffff


	//   ....[89]....
        /*01a0*/ 	.word	0xffffffff


	//   ....[90]....
        /*01a4*/ 	.word	0xffffffff


	//   ....[91]....
        /*01a8*/ 	.word	0xffffffff


	//   ....[92]....
        /*01ac*/ 	.word	0xffffffff


	//   ....[93]....
        /*01b0*/ 	.word	0xffffffff


	//   ....[94]....
        /*01b4*/ 	.word	0xffffffff


	//   ....[95]....
        /*01b8*/ 	.word	0xffffffff


	//   ....[96]....
        /*01bc*/ 	.word	0xffffffff


	//   ....[97]....
        /*01c0*/ 	.word	0xffffffff


	//   ....[98]....
        /*01c4*/ 	.word	0xffffffff


	//   ....[99]....
        /*01c8*/ 	.word	0xffffffff


	//   ....[100]....
        /*01cc*/ 	.word	0xffffffff


	//   ....[101]....
        /*01d0*/ 	.word	0xffffffff


	//   ....[102]....
        /*01d4*/ 	.word	0xffffffff


	//   ....[103]....
        /*01d8*/ 	.word	0xffffffff


	//   ....[104]....
        /*01dc*/ 	.word	0xffffffff


	//   ....[105]....
        /*01e0*/ 	.word	0xffffffff


	//   ....[106]....
        /*01e4*/ 	.word	0xffffffff


	//   ....[107]....
        /*01e8*/ 	.word	0xffffffff


	//   ....[108]....
        /*01ec*/ 	.word	0xffffffff


	//   ....[109]....
        /*01f0*/ 	.word	0xffffffff


	//   ....[110]....
        /*01f4*/ 	.word	0xffffffff


	//   ....[111]....
        /*01f8*/ 	.word	0xffffffff


	//   ....[112]....
        /*01fc*/ 	.word	0xffffffff


	//   ....[113]....
        /*0200*/ 	.word	0xffffffff


	//   ....[114]....
        /*0204*/ 	.word	0xffffffff


	//   ....[115]....
        /*0208*/ 	.word	0xffffffff


	//   ....[116]....
        /*020c*/ 	.word	0xffffffff


	//   ....[117]....
        /*0210*/ 	.word	0xffffffff


	//   ....[118]....
        /*0214*/ 	.word	0xffffffff


	//   ....[119]....
        /*0218*/ 	.word	0xffffffff


	//   ....[120]....
        /*021c*/ 	.word	0xffffffff


	//   ....[121]....
        /*0220*/ 	.word	0xffffffff


	//   ....[122]....
        /*0224*/ 	.word	0xffffffff


	//   ....[123]....
        /*0228*/ 	.word	0xffffffff


	//   ....[124]....
        /*022c*/ 	.word	0xffffffff


	//   ....[125]....
        /*0230*/ 	.word	0xffffffff


	//   ....[126]....
        /*0234*/ 	.word	0xffffffff


	//   ....[127]....
        /*0238*/ 	.word	0xffffffff


	//   ....[128]....
        /*023c*/ 	.word	0xffffffff


	//   ....[129]....
        /*0240*/ 	.word	0xffffffff


	//   ....[130]....
        /*0244*/ 	.word	0xffffffff


	//----- nvinfo : EIATTR_COOP_GROUP_INSTR_OFFSETS
	.align		4
.L_892:
        /*0248*/ 	.byte	0x04, 0x28
        /*024a*/ 	.short	(.L_894 - .L_893)


	//   ....[0]....
.L_893:
        /*024c*/ 	.word	0x00000090


	//   ....[1]....
        /*0250*/ 	.word	0x000026c0


	//   ....[2]....
        /*0254*/ 	.word	0x00002730


	//   ....[3]....
        /*0258*/ 	.word	0x00003720


	//   ....[4]....
        /*025c*/ 	.word	0x00003730


	//   ....[5]....
        /*0260*/ 	.word	0x00004c60


	//   ....[6]....
        /*0264*/ 	.word	0x00004cd0


	//   ....[7]....
        /*0268*/ 	.word	0x00005d70


	//   ....[8]....
        /*026c*/ 	.word	0x00005d80


	//   ....[9]....
        /*0270*/ 	.word	0x00006d20


	//   ....[10]....
        /*0274*/ 	.word	0x00006d50


	//   ....[11]....
        /*0278*/ 	.word	0x00006f20


	//   ....[12]....
        /*027c*/ 	.word	0x00006f40


	//   ....[13]....
        /*0280*/ 	.word	0x00007370


	//   ....[14]....
        /*0284*/ 	.word	0x00007390


	//   ....[15]....
        /*0288*/ 	.word	0x000075c0


	//   ....[16]....
        /*028c*/ 	.word	0x000075e0


	//   ....[17]....
        /*0290*/ 	.word	0x000084e0


	//   ....[18]....
        /*0294*/ 	.word	0x00008500


	//   ....[19]....
        /*0298*/ 	.word	0x000086f0


	//   ....[20]....
        /*029c*/ 	.word	0x00008720


	//   ....[21]....
        /*02a0*/ 	.word	0x000088a0


	//   ....[22]....
        /*02a4*/ 	.word	0x000088d0


	//   ....[23]....
        /*02a8*/ 	.word	0x00008a50


	//   ....[24]....
        /*02ac*/ 	.word	0x00008a90


	//   ....[25]....
        /*02b0*/ 	.word	0x00008fa0


	//   ....[26]....
        /*02b4*/ 	.word	0x00008fc0


	//   ....[27]....
        /*02b8*/ 	.word	0x00008fd0


	//   ....[28]....
        /*02bc*/ 	.word	0x00008fe0


	//   ....[29]....
        /*02c0*/ 	.word	0x00009510


	//   ....[30]....
        /*02c4*/ 	.word	0x00009580


	//   ....[31]....
        /*02c8*/ 	.word	0x000095a0


	//   ....[32]....
        /*02cc*/ 	.word	0x000095d0


	//   ....[33]....
        /*02d0*/ 	.word	0x000098c0


	//   ....[34]....
        /*02d4*/ 	.word	0x00009960


	//   ....[35]....
        /*02d8*/ 	.word	0x000099e0


	//   ....[36]....
        /*02dc*/ 	.word	0x00009a50


	//   ....[37]....
        /*02e0*/ 	.word	0x00009e90


	//   ....[38]....
        /*02e4*/ 	.word	0x00009ee0


	//   ....[39]....
        /*02e8*/ 	.word	0x00009f20


	//   ....[40]....
        /*02ec*/ 	.word	0x00009f60


	//   ....[41]....
        /*02f0*/ 	.word	0x0000a2b0


	//   ....[42]....
        /*02f4*/ 	.word	0x0000a350


	//   ....[43]....
        /*02f8*/ 	.word	0x0000a3d0


	//   ....[44]....
        /*02fc*/ 	.word	0x0000a440


	//   ....[45]....
        /*0300*/ 	.word	0x0000da10


	//   ....[46]....
        /*0304*/ 	.word	0x0000da70


	//   ....[47]....
        /*0308*/ 	.word	0x0000dab0


	//   ....[48]....
        /*030c*/ 	.word	0x0000dad0


	//   ....[49]....
        /*0310*/ 	.word	0x0000dc90


	//   ....[50]....
        /*0314*/ 	.word	0x0000dd30


	//   ....[51]....
        /*0318*/ 	.word	0x0000dd80


	//   ....[52]....
        /*031c*/ 	.word	0x0000de00


	//   ....[53]....
        /*0320*/ 	.word	0x0000e050


	//   ....[54]....
        /*0324*/ 	.word	0x0000e0f0


	//   ....[55]....
        /*0328*/ 	.word	0x0000e170


	//   ....[56]....
        /*032c*/ 	.word	0x0000e1e0


	//   ....[57]....
        /*0330*/ 	.word	0x0000e420


	//   ....[58]....
        /*0334*/ 	.word	0x0000e470


	//   ....[59]....
        /*0338*/ 	.word	0x0000e4c0


	//   ....[60]....
        /*033c*/ 	.word	0x0000e530


	//   ....[61]....
        /*0340*/ 	.word	0x00012200


	//   ....[62]....
        /*0344*/ 	.word	0x00012240


	//   ....[63]....
        /*0348*/ 	.word	0x00012620


	//   ....[64]....
        /*034c*/ 	.word	0x00012630


	//   ....[65]....
        /*0350*/ 	.word	0x000134a0


	//   ....[66]....
        /*0354*/ 	.word	0x000134b0


	//   ....[67]....
        /*0358*/ 	.word	0x000135c0


	//   ....[68]....
        /*035c*/ 	.word	0x000135e0


	//   ....[69]....
        /*0360*/ 	.word	0x00013a10


	//   ....[70]....
        /*0364*/ 	.word	0x00013a30


	//   ....[71]....
        /*0368*/ 	.word	0x00013ef0


	//   ....[72]....
        /*036c*/ 	.word	0x00013fb0


	//   ....[73]....
        /*0370*/ 	.word	0x00013fc0


	//   ....[74]....
        /*0374*/ 	.word	0x00014010


	//   ....[75]....
        /*0378*/ 	.word	0x00014fe0


	//   ....[76]....
        /*037c*/ 	.word	0x00015000


	//   ....[77]....
        /*0380*/ 	.word	0x00015110


	//   ....[78]....
        /*0384*/ 	.word	0x00015120


	//   ....[79]....
        /*0388*/ 	.word	0x00015df0


	//   ....[80]....
        /*038c*/ 	.word	0x00015e10


	//   ....[81]....
        /*0390*/ 	.word	0x00015ed0


	//   ....[82]....
        /*0394*/ 	.word	0x00015ef0


	//   ....[83]....
        /*0398*/ 	.word	0x000160f0


	//   ....[84]....
        /*039c*/ 	.word	0x00016140


	//   ....[85]....
        /*03a0*/ 	.word	0x00016520


	//   ....[86]....
        /*03a4*/ 	.word	0x00016550


	//   ....[87]....
        /*03a8*/ 	.word	0x000166a0


	//   ....[88]....
        /*03ac*/ 	.word	0x00016790


	//   ....[89]....
        /*03b0*/ 	.word	0x00017fa0


	//   ....[90]....
        /*03b4*/ 	.word	0x00017fc0


	//   ....[91]....
        /*03b8*/ 	.word	0x00018150


	//   ....[92]....
        /*03bc*/ 	.word	0x00018160


	//   ....[93]....
        /*03c0*/ 	.word	0x00018e40


	//   ....[94]....
        /*03c4*/ 	.word	0x00018e50


	//   ....[95]....
        /*03c8*/ 	.word	0x00018e60


	//   ....[96]....
        /*03cc*/ 	.word	0x00018e70


	//   ....[97]....
        /*03d0*/ 	.word	0x00019220


	//   ....[98]....
        /*03d4*/ 	.word	0x00019240


	//   ....[99]....
        /*03d8*/ 	.word	0x00019270


	//   ....[100]....
        /*03dc*/ 	.word	0x00019280


	//   ....[101]....
        /*03e0*/ 	.word	0x0001a960


	//   ....[102]....
        /*03e4*/ 	.word	0x0001a990


	//   ....[103]....
        /*03e8*/ 	.word	0x0001a9d0


	//   ....[104]....
        /*03ec*/ 	.word	0x0001a9e0


	//   ....[105]....
        /*03f0*/ 	.word	0x0001c470


	//   ....[106]....
        /*03f4*/ 	.word	0x0001c4b0


	//   ....[107]....
        /*03f8*/ 	.word	0x0001c4e0


	//   ....[108]....
        /*03fc*/ 	.word	0x0001c510


	//   ....[109]....
        /*0400*/ 	.word	0x0001c730


	//   ....[110]....
        /*0404*/ 	.word	0x0001c740


	//   ....[111]....
        /*0408*/ 	.word	0x0001c940


	//   ....[112]....
        /*040c*/ 	.word	0x0001c970


	//   ....[113]....
        /*0410*/ 	.word	0x0001cb30


	//   ....[114]....
        /*0414*/ 	.word	0x0001cb60


	//   ....[115]....
        /*0418*/ 	.word	0x0001cd20


	//   ....[116]....
        /*041c*/ 	.word	0x0001cd40


	//   ....[117]....
        /*0420*/ 	.word	0x0001d6f0


	//   ....[118]....
        /*0424*/ 	.word	0x0001d710


	//   ....[119]....
        /*0428*/ 	.word	0x0001d8a0


	//   ....[120]....
        /*042c*/ 	.word	0x0001d8d0


	//   ....[121]....
        /*0430*/ 	.word	0x0001da60


	//   ....[122]....
        /*0434*/ 	.word	0x0001da90


	//   ....[123]....
        /*0438*/ 	.word	0x0001dc20


	//   ....[124]....
        /*043c*/ 	.word	0x0001dc40


	//   ....[125]....
        /*0440*/ 	.word	0x0001de00


	//   ....[126]....
        /*0444*/ 	.word	0x0001de60


	//   ....[127]....
        /*0448*/ 	.word	0x0001deb0


	//   ....[128]....
        /*044c*/ 	.word	0x0001df10


	//   ....[129]....
        /*0450*/ 	.word	0x0001df60


	//   ....[130]....
        /*0454*/ 	.word	0x0001dfc0


	//----- nvinfo : EIATTR_EXIT_INSTR_OFFSETS
	.align		4
.L_894:
        /*0458*/ 	.byte	0x04, 0x1c
        /*045a*/ 	.short	(.L_896 - .L_895)


	//   ....[0]....
.L_895:
        /*045c*/ 	.word	0x00000440


	//   ....[1]....
        /*0460*/ 	.word	0x0001cd50


	//   ....[2]....
        /*0464*/ 	.word	0x0001ce90


	//   ....[3]....
        /*0468*/ 	.word	0x0001cef0


	//   ....[4]....
        /*046c*/ 	.word	0x0001dc50


	//   ....[5]....
        /*0470*/ 	.word	0x0001dd60


	//   ....[6]....
        /*0474*/ 	.word	0x0001ddc0


	//----- nvinfo : EIATTR_CTAIDZ_USED
	.align		4
.L_896:
        /*0478*/ 	.byte	0x01, 0x04
	.zero		2


	//----- nvinfo : EIATTR_MAX_THREADS
	.align		4
        /*047c*/ 	.byte	0x04, 0x05
        /*047e*/ 	.short	(.L_898 - .L_897)
.L_897:
        /*0480*/ 	.word	0x00000100
        /*0484*/ 	.word	0x00000001
        /*0488*/ 	.word	0x00000001


	//----- nvinfo : EIATTR_CRS_STACK_SIZE
	.align		4
.L_898:
        /*048c*/ 	.byte	0x04, 0x1e
        /*048e*/ 	.short	(.L_900 - .L_899)
.L_899:
        /*0490*/ 	.word	0x00000000
.L_900:


//--------------------- .nv.callgraph             --------------------------
	.section	.nv.callgraph,"",@"SHT_CUDA_CALLGRAPH"
	.align	4
	.sectionentsize	8
	.align		4
        /*0000*/ 	.word	0x00000000
	.align		4
        /*0004*/ 	.word	0xffffffff
	.align		4
        /*0008*/ 	.word	0x00000000
	.align		4
        /*000c*/ 	.word	0xfffffffe
	.align		4
        /*0010*/ 	.word	0x00000000
	.align		4
        /*0014*/ 	.word	0xfffffffd
	.align		4
        /*0018*/ 	.word	0x00000000
	.align		4
        /*001c*/ 	.word	0xfffffffc


//--------------------- .nv.rel.action            --------------------------
	.section	.nv.rel.action,"",@"SHT_CUDA_RELOCINFO"
	.align	8
	.sectionentsize	8
        /*0000*/ 	.byte	0x73, 0x00, 0x00, 0x00, 0x00, 0x00, 0x00, 0x00, 0x00, 0x00, 0x00, 0x11, 0x25, 0x00, 0x05, 0x36


//--------------------- .nv.constant4             --------------------------
	.section	.nv.constant4,"a",@progbits
	.align	8
	.align		8
.nv.constant4:
        /*0000*/ 	.dword	_ZN83_INTERNAL_f6033e6a_47_flash_fwd_hdim256_fp16_paged_softcapall_sm80_cu_0106449f_32454cuda3std3__45__cpo5beginE
	.align		8
        /*0008*/ 	.dword	_ZN83_INTERNAL_f6033e6a_47_flash_fwd_hdim256_fp16_paged_softcapall_sm80_cu_0106449f_32454cuda3std3__45__cpo3endE
	.align		8
        /*0010*/ 	.dword	_ZN83_INTERNAL_f6033e6a_47_flash_fwd_hdim256_fp16_paged_softcapall_sm80_cu_0106449f_32454cuda3std3__45__cpo6cbeginE
	.align		8
        /*0018*/ 	.dword	_ZN83_INTERNAL_f6033e6a_47_flash_fwd_hdim256_fp16_paged_softcapall_sm80_cu_0106449f_32454cuda3std3__45__cpo4cendE
	.align		8
        /*0020*/ 	.dword	_ZN83_INTERNAL_f6033e6a_47_flash_fwd_hdim256_fp16_paged_softcapall_sm80_cu_0106449f_32454cuda3std3__485_GLOBAL__N__f6033e6a_47_flash_fwd_hdim256_fp16_paged_softcapall_sm80_cu_0106449f_32456ignoreE
	.align		8
        /*0028*/ 	.dword	_ZN83_INTERNAL_f6033e6a_47_flash_fwd_hdim256_fp16_paged_softcapall_sm80_cu_0106449f_32454cuda3std3__419piecewise_constructE
	.align		8
        /*0030*/ 	.dword	_ZN83_INTERNAL_f6033e6a_47_flash_fwd_hdim256_fp16_paged_softcapall_sm80_cu_0106449f_32454cuda3std3__48in_placeE
	.align		8
        /*0038*/ 	.dword	_ZN83_INTERNAL_f6033e6a_47_flash_fwd_hdim256_fp16_paged_softcapall_sm80_cu_0106449f_32454cuda3std6ranges3__45__cpo4swapE
	.align		8
        /*0040*/ 	.dword	_ZN83_INTERNAL_f6033e6a_47_flash_fwd_hdim256_fp16_paged_softcapall_sm80_cu_0106449f_32454cuda3std6ranges3__45__cpo9iter_moveE
	.align		8
        /*0048*/ 	.dword	_ZN83_INTERNAL_f6033e6a_47_flash_fwd_hdim256_fp16_paged_softcapall_sm80_cu_0106449f_32454cute7productE
	.align		8
        /*0050*/ 	.dword	_ZN83_INTERNAL_f6033e6a_47_flash_fwd_hdim256_fp16_paged_softcapall_sm80_cu_0106449f_32454cute1_E


//--------------------- .nv.constant0._ZN7cutlass13device_kernelIN5flash19enable_sm80_to_sm89INS1_16FlashAttnFwdSm80INS1_25CollectiveMainloopFwdSm80ILi8ELi1ELb1EN4cute5tupleIJNS5_1CILi128EEENS7_ILi64EEENS7_ILi256EEEEEELi256ENS_6half_tEfNS_4arch4Sm80ELb0ELb0ELb1ELb0ELb1ELb0ELb1ELb0EEENS1_21CollectiveEpilogueFwdINS6_IJS8_SA_S9_EEENS6_IJNS7_ILi1EEESI_SI_EEESC_SE_Li256ELb0ELb1ELb0ELb0EEENS1_19SingleTileSchedulerILb0ELb0ELb1ELi128EEEEEEEEEvNT_6ParamsE --------------------------
	.section	.nv.constant0._ZN7cutlass13device_kernelIN5flash19enable_sm80_to_sm89INS1_16FlashAttnFwdSm80INS1_25CollectiveMainloopFwdSm80ILi8ELi1ELb1EN4cute5tupleIJNS5_1CILi128EEENS7_ILi64EEENS7_ILi256EEEEEELi256ENS_6half_tEfNS_4arch4Sm80ELb0ELb0ELb1ELb0ELb1ELb0ELb1ELb0EEENS1_21CollectiveEpilogueFwdINS6_IJS8_SA_S9_EEENS6_IJNS7_ILi1EEESI_SI_EEESC_SE_Li256ELb0ELb1ELb0ELb0EEENS1_19SingleTileSchedulerILb0ELb0ELb1ELi128EEEEEEEEEvNT_6ParamsE,"a",@progbits
	.sectionflags	@""
	.align	4
.nv.constant0._ZN7cutlass13device_kernelIN5flash19enable_sm80_to_sm89INS1_16FlashAttnFwdSm80INS1_25CollectiveMainloopFwdSm80ILi8ELi1ELb1EN4cute5tupleIJNS5_1CILi128EEENS7_ILi64EEENS7_ILi256EEEEEELi256ENS_6half_tEfNS_4arch4Sm80ELb0ELb0ELb1ELb0ELb1ELb0ELb1ELb0EEENS1_21CollectiveEpilogueFwdINS6_IJS8_SA_S9_EEENS6_IJNS7_ILi1EEESI_SI_EEESC_SE_Li256ELb0ELb1ELb0ELb0EEENS1_19SingleTileSchedulerILb0ELb0ELb1ELi128EEEEEEEEEvNT_6ParamsE:
	.zero		1400


//--------------------- .nv.constant0._ZN7cutlass13device_kernelIN5flash19enable_sm80_to_sm89INS1_16FlashAttnFwdSm80INS1_25CollectiveMainloopFwdSm80ILi8ELi1ELb1EN4cute5tupleIJNS5_1CILi128EEENS7_ILi64EEENS7_ILi256EEEEEELi256ENS_6half_tEfNS_4arch4Sm80ELb0ELb0ELb1ELb1ELb1ELb0ELb1ELb0EEENS1_21CollectiveEpilogueFwdINS6_IJS8_SA_S9_EEENS6_IJNS7_ILi1EEESI_SI_EEESC_SE_Li256ELb1ELb1ELb0ELb0EEENS1_19SingleTileSchedulerILb1ELb0ELb1ELi128EEEEEEEEEvNT_6ParamsE --------------------------
	.section	.nv.constant0._ZN7cutlass13device_kernelIN5flash19enable_sm80_to_sm89INS1_16FlashAttnFwdSm80INS1_25CollectiveMainloopFwdSm80ILi8ELi1ELb1EN4cute5tupleIJNS5_1CILi128EEENS7_ILi64EEENS7_ILi256EEEEEELi256ENS_6half_tEfNS_4arch4Sm80ELb0ELb0ELb1ELb1ELb1ELb0ELb1ELb0EEENS1_21CollectiveEpilogueFwdINS6_IJS8_SA_S9_EEENS6_IJNS7_ILi1EEESI_SI_EEESC_SE_Li256ELb1ELb1ELb0ELb0EEENS1_19SingleTileSchedulerILb1ELb0ELb1ELi128EEEEEEEEEvNT_6ParamsE,"a",@progbits
	.sectionflags	@""
	.align	4
.nv.constant0._ZN7cutlass13device_kernelIN5flash19enable_sm80_to_sm89INS1_16FlashAttnFwdSm80INS1_25CollectiveMainloopFwdSm80ILi8ELi1ELb1EN4cute5tupleIJNS5_1CILi128EEENS7_ILi64EEENS7_ILi256EEEEEELi256ENS_6half_tEfNS_4arch4Sm80ELb0ELb0ELb1ELb1ELb1ELb0ELb1ELb0EEENS1_21CollectiveEpilogueFwdINS6_IJS8_SA_S9_EEENS6_IJNS7_ILi1EEESI_SI_EEESC_SE_Li256ELb1ELb1ELb0ELb0EEENS1_19SingleTileSchedulerILb1ELb0ELb1ELi128EEEEEEEEEvNT_6ParamsE:
	.zero		1400


//--------------------- .nv.constant0._ZN7cutlass13device_kernelIN5flash19enable_sm80_to_sm89INS1_16FlashAttnFwdSm80INS1_25CollectiveMainloopFwdSm80ILi8ELi1ELb0EN4cute5tupleIJNS5_1CILi128EEENS7_ILi32EEENS7_ILi256EEEEEELi256ENS_6half_tEfNS_4arch4Sm80ELb0ELb0ELb1ELb1ELb1ELb1ELb1ELb0EEENS1_21CollectiveEpilogueFwdINS6_IJS8_SA_S9_EEENS6_IJNS7_ILi1EEESI_SI_EEESC_SE_Li256ELb1ELb1ELb0ELb0EEENS1_19SingleTileSchedulerILb1ELb0ELb1ELi128EEEEEEEEEvNT_6ParamsE --------------------------
	.section	.nv.constant0._ZN7cutlass13device_kernelIN5flash19enable_sm80_to_sm89INS1_16FlashAttnFwdSm80INS1_25CollectiveMainloopFwdSm80ILi8ELi1ELb0EN4cute5tupleIJNS5_1CILi128EEENS7_ILi32EEENS7_ILi256EEEEEELi256ENS_6half_tEfNS_4arch4Sm80ELb0ELb0ELb1ELb1ELb1ELb1ELb1ELb0EEENS1_21CollectiveEpilogueFwdINS6_IJS8_SA_S9_EEENS6_IJNS7_ILi1EEESI_SI_EEESC_SE_Li256ELb1ELb1ELb0ELb0EEENS1_19SingleTileSchedulerILb1ELb0ELb1ELi128EEEEEEEEEvNT_6ParamsE,"a",@progbits
	.sectionflags	@""
	.align	4
.nv.constant0._ZN7cutlass13device_kernelIN5flash19enable_sm80_to_sm89INS1_16FlashAttnFwdSm80INS1_25CollectiveMainloopFwdSm80ILi8ELi1ELb0EN4cute5tupleIJNS5_1CILi128EEENS7_ILi32EEENS7_ILi256EEEEEELi256ENS_6half_tEfNS_4arch4Sm80ELb0ELb0ELb1ELb1ELb1ELb1ELb1ELb0EEENS1_21CollectiveEpilogueFwdINS6_IJS8_SA_S9_EEENS6_IJNS7_ILi1EEESI_SI_EEESC_SE_Li256ELb1ELb1ELb0ELb0EEENS1_19SingleTileSchedulerILb1ELb0ELb1ELi128EEEEEEEEEvNT_6ParamsE:
	.zero		1400


//--------------------- .nv.constant0._ZN7cutlass13device_kernelIN5flash19enable_sm80_to_sm89INS1_16FlashAttnFwdSm80INS1_25CollectiveMainloopFwdSm80ILi8ELi1ELb1EN4cute5tupleIJNS5_1CILi128EEENS7_ILi48EEENS7_ILi256EEEEEELi256ENS_6half_tEfNS_4arch4Sm80ELb0ELb1ELb1ELb0ELb1ELb0ELb1ELb0EEENS1_21CollectiveEpilogueFwdINS6_IJS8_SA_S9_EEENS6_IJNS7_ILi1EEESI_SI_EEESC_SE_Li256ELb0ELb1ELb0ELb0EEENS1_19SingleTileSchedulerILb0ELb0ELb1ELi128EEEEEEEEEvNT_6ParamsE --------------------------
	.section	.nv.constant0._ZN7cutlass13device_kernelIN5flash19enable_sm80_to_sm89INS1_16FlashAttnFwdSm80INS1_25CollectiveMainloopFwdSm80ILi8ELi1ELb1EN4cute5tupleIJNS5_1CILi128EEENS7_ILi48EEENS7_ILi256EEEEEELi256ENS_6half_tEfNS_4arch4Sm80ELb0ELb1ELb1ELb0ELb1ELb0ELb1ELb0EEENS1_21CollectiveEpilogueFwdINS6_IJS8_SA_S9_EEENS6_IJNS7_ILi1EEESI_SI_EEESC_SE_Li256ELb0ELb1ELb0ELb0EEENS1_19SingleTileSchedulerILb0ELb0ELb1ELi128EEEEEEEEEvNT_6ParamsE,"a",@progbits
	.sectionflags	@""
	.align	4
.nv.constant0._ZN7cutlass13device_kernelIN5flash19enable_sm80_to_sm89INS1_16FlashAttnFwdSm80INS1_25CollectiveMainloopFwdSm80ILi8ELi1ELb1EN4cute5tupleIJNS5_1CILi128EEENS7_ILi48EEENS7_ILi256EEEEEELi256ENS_6half_tEfNS_4arch4Sm80ELb0ELb1ELb1ELb0ELb1ELb0ELb1ELb0EEENS1_21CollectiveEpilogueFwdINS6_IJS8_SA_S9_EEENS6_IJNS7_ILi1EEESI_SI_EEESC_SE_Li256ELb0ELb1ELb0ELb0EEENS1_19SingleTileSchedulerILb0ELb0ELb1ELi128EEEEEEEEEvNT_6ParamsE:
	.zero		1400


//--------------------- .nv.constant0._ZN7cutlass13device_kernelIN5flash19enable_sm80_to_sm89INS1_16FlashAttnFwdSm80INS1_25CollectiveMainloopFwdSm80ILi8ELi1ELb1EN4cute5tupleIJNS5_1CILi128EEENS7_ILi48EEENS7_ILi256EEEEEELi256ENS_6half_tEfNS_4arch4Sm80ELb0ELb1ELb1ELb1ELb1ELb0ELb1ELb0EEENS1_21CollectiveEpilogueFwdINS6_IJS8_SA_S9_EEENS6_IJNS7_ILi1EEESI_SI_EEESC_SE_Li256ELb1ELb1ELb0ELb0EEENS1_19SingleTileSchedulerILb1ELb0ELb1ELi128EEEEEEEEEvNT_6ParamsE --------------------------
	.section	.nv.constant0._ZN7cutlass13device_kernelIN5flash19enable_sm80_to_sm89INS1_16FlashAttnFwdSm80INS1_25CollectiveMainloopFwdSm80ILi8ELi1ELb1EN4cute5tupleIJNS5_1CILi128EEENS7_ILi48EEENS7_ILi256EEEEEELi256ENS_6half_tEfNS_4arch4Sm80ELb0ELb1ELb1ELb1ELb1ELb0ELb1ELb0EEENS1_21CollectiveEpilogueFwdINS6_IJS8_SA_S9_EEENS6_IJNS7_ILi1EEESI_SI_EEESC_SE_Li256ELb1ELb1ELb0ELb0EEENS1_19SingleTileSchedulerILb1ELb0ELb1ELi128EEEEEEEEEvNT_6ParamsE,"a",@progbits
	.sectionflags	@""
	.align	4
.nv.constant0._ZN7cutlass13device_kernelIN5flash19enable_sm80_to_sm89INS1_16FlashAttnFwdSm80INS1_25CollectiveMainloopFwdSm80ILi8ELi1ELb1EN4cute5tupleIJNS5_1CILi128EEENS7_ILi48EEENS7_ILi256EEEEEELi256ENS_6half_tEfNS_4arch4Sm80ELb0ELb1ELb1ELb1ELb1ELb0ELb1ELb0EEENS1_21CollectiveEpilogueFwdINS6_IJS8_SA_S9_EEENS6_IJNS7_ILi1EEESI_SI_EEESC_SE_Li256ELb1ELb1ELb0ELb0EEENS1_19SingleTileSchedulerILb1ELb0ELb1ELi128EEEEEEEEEvNT_6ParamsE:
	.zero		1400


//--------------------- .nv.constant0._ZN7cutlass13device_kernelIN5flash19enable_sm80_to_sm89INS1_16FlashAttnFwdSm80INS1_25CollectiveMainloopFwdSm80ILi8ELi1ELb0EN4cute5tupleIJNS5_1CILi128EEENS7_ILi32EEENS7_ILi256EEEEEELi256ENS_6half_tEfNS_4arch4Sm80ELb0ELb1ELb1ELb1ELb1ELb1ELb1ELb0EEENS1_21CollectiveEpilogueFwdINS6_IJS8_SA_S9_EEENS6_IJNS7_ILi1EEESI_SI_EEESC_SE_Li256ELb1ELb1ELb0ELb0EEENS1_19SingleTileSchedulerILb1ELb0ELb1ELi128EEEEEEEEEvNT_6ParamsE --------------------------
	.section	.nv.constant0._ZN7cutlass13device_kernelIN5flash19enable_sm80_to_sm89INS1_16FlashAttnFwdSm80INS1_25CollectiveMainloopFwdSm80ILi8ELi1ELb0EN4cute5tupleIJNS5_1CILi128EEENS7_ILi32EEENS7_ILi256EEEEEELi256ENS_6half_tEfNS_4arch4Sm80ELb0ELb1ELb1ELb1ELb1ELb1ELb1ELb0EEENS1_21CollectiveEpilogueFwdINS6_IJS8_SA_S9_EEENS6_IJNS7_ILi1EEESI_SI_EEESC_SE_Li256ELb1ELb1ELb0ELb0EEENS1_19SingleTileSchedulerILb1ELb0ELb1ELi128EEEEEEEEEvNT_6ParamsE,"a",@progbits
	.sectionflags	@""
	.align	4
.nv.constant0._ZN7cutlass13device_kernelIN5flash19enable_sm80_to_sm89INS1_16FlashAttnFwdSm80INS1_25CollectiveMainloopFwdSm80ILi8ELi1ELb0EN4cute5tupleIJNS5_1CILi128EEENS7_ILi32EEENS7_ILi256EEEEEELi256ENS_6half_tEfNS_4arch4Sm80ELb0ELb1ELb1ELb1ELb1ELb1ELb1ELb0EEENS1_21CollectiveEpilogueFwdINS6_IJS8_SA_S9_EEENS6_IJNS7_ILi1EEESI_SI_EEESC_SE_Li256ELb1ELb1ELb0ELb0EEENS1_19SingleTileSchedulerILb1ELb0ELb1ELi128EEEEEEEEEvNT_6ParamsE:
	.zero		1400


//--------------------- .nv.constant0._ZN7cutlass13device_kernelIN5flash19enable_sm80_to_sm89INS1_16FlashAttnFwdSm80INS1_25CollectiveMainloopFwdSm80ILi8ELi1ELb1EN4cute5tupleIJNS5_1CILi128EEENS7_ILi64EEENS7_ILi256EEEEEELi256ENS_6half_tEfNS_4arch4Sm80ELb1ELb0ELb1ELb0ELb1ELb0ELb1ELb0EEENS1_21CollectiveEpilogueFwdINS6_IJS8_SA_S9_EEENS6_IJNS7_ILi1EEESI_SI_EEESC_SE_Li256ELb0ELb1ELb0ELb0EEENS1_30DynamicPersistentTileSchedulerILi256ELi256ELb0ELb1ELb0EEEEEEEEEvNT_6ParamsE --------------------------
	.section	.nv.constant0._ZN7cutlass13device_kernelIN5flash19enable_sm80_to_sm89INS1_16FlashAttnFwdSm80INS1_25CollectiveMainloopFwdSm80ILi8ELi1ELb1EN4cute5tupleIJNS5_1CILi128EEENS7_ILi64EEENS7_ILi256EEEEEELi256ENS_6half_tEfNS_4arch4Sm80ELb1ELb0ELb1ELb0ELb1ELb0ELb1ELb0EEENS1_21CollectiveEpilogueFwdINS6_IJS8_SA_S9_EEENS6_IJNS7_ILi1EEESI_SI_EEESC_SE_Li256ELb0ELb1ELb0ELb0EEENS1_30DynamicPersistentTileSchedulerILi256ELi256ELb0ELb1ELb0EEEEEEEEEvNT_6ParamsE,"a",@progbits
	.sectionflags	@""
	.align	4
.nv.constant0._ZN7cutlass13device_kernelIN5flash19enable_sm80_to_sm89INS1_16FlashAttnFwdSm80INS1_25CollectiveMainloopFwdSm80ILi8ELi1ELb1EN4cute5tupleIJNS5_1CILi128EEENS7_ILi64EEENS7_ILi256EEEEEELi256ENS_6half_tEfNS_4arch4Sm80ELb1ELb0ELb1ELb0ELb1ELb0ELb1ELb0EEENS1_21CollectiveEpilogueFwdINS6_IJS8_SA_S9_EEENS6_IJNS7_ILi1EEESI_SI_EEESC_SE_Li256ELb0ELb1ELb0ELb0EEENS1_30DynamicPersistentTileSchedulerILi256ELi256ELb0ELb1ELb0EEEEEEEEEvNT_6ParamsE:
	.zero		1416


//--------------------- .nv.constant0._ZN7cutlass13device_kernelIN5flash19enable_sm80_to_sm89INS1_16FlashAttnFwdSm80INS1_25CollectiveMainloopFwdSm80ILi8ELi1ELb1EN4cute5tupleIJNS5_1CILi128EEENS7_ILi64EEENS7_ILi256EEEEEELi256ENS_6half_tEfNS_4arch4Sm80ELb1ELb0ELb1ELb1ELb1ELb0ELb1ELb0EEENS1_21CollectiveEpilogueFwdINS6_IJS8_SA_S9_EEENS6_IJNS7_ILi1EEESI_SI_EEESC_SE_Li256ELb1ELb1ELb0ELb0EEENS1_19SingleTileSchedulerILb1ELb0ELb1ELi128EEEEEEEEEvNT_6ParamsE --------------------------
	.section	.nv.constant0._ZN7cutlass13device_kernelIN5flash19enable_sm80_to_sm89INS1_16FlashAttnFwdSm80INS1_25CollectiveMainloopFwdSm80ILi8ELi1ELb1EN4cute5tupleIJNS5_1CILi128EEENS7_ILi64EEENS7_ILi256EEEEEELi256ENS_6half_tEfNS_4arch4Sm80ELb1ELb0ELb1ELb1ELb1ELb0ELb1ELb0EEENS1_21CollectiveEpilogueFwdINS6_IJS8_SA_S9_EEENS6_IJNS7_ILi1EEESI_SI_EEESC_SE_Li256ELb1ELb1ELb0ELb0EEENS1_19SingleTileSchedulerILb1ELb0ELb1ELi128EEEEEEEEEvNT_6ParamsE,"a",@progbits
	.sectionflags	@""
	.align	4
.nv.constant0._ZN7cutlass13device_kernelIN5flash19enable_sm80_to_sm89INS1_16FlashAttnFwdSm80INS1_25CollectiveMainloopFwdSm80ILi8ELi1ELb1EN4cute5tupleIJNS5_1CILi128EEENS7_ILi64EEENS7_ILi256EEEEEELi256ENS_6half_tEfNS_4arch4Sm80ELb1ELb0ELb1ELb1ELb1ELb0ELb1ELb0EEENS1_21CollectiveEpilogueFwdINS6_IJS8_SA_S9_EEENS6_IJNS7_ILi1EEESI_SI_EEESC_SE_Li256ELb1ELb1ELb0ELb0EEENS1_19SingleTileSchedulerILb1ELb0ELb1ELi128EEEEEEEEEvNT_6ParamsE:
	.zero		1400


//--------------------- .nv.constant0._ZN7cutlass13device_kernelIN5flash19enable_sm80_to_sm89INS1_16FlashAttnFwdSm80INS1_25CollectiveMainloopFwdSm80ILi8ELi1ELb0EN4cute5tupleIJNS5_1CILi128EEENS7_ILi32EEENS7_ILi256EEEEEELi256ENS_6half_tEfNS_4arch4Sm80ELb1ELb0ELb1ELb1ELb1ELb1ELb1ELb0EEENS1_21CollectiveEpilogueFwdINS6_IJS8_SA_S9_EEENS6_IJNS7_ILi1EEESI_SI_EEESC_SE_Li256ELb1ELb1ELb0ELb0EEENS1_19SingleTileSchedulerILb1ELb0ELb1ELi128EEEEEEEEEvNT_6ParamsE --------------------------
	.section	.nv.constant0._ZN7cutlass13device_kernelIN5flash19enable_sm80_to_sm89INS1_16FlashAttnFwdSm80INS1_25CollectiveMainloopFwdSm80ILi8ELi1ELb0EN4cute5tupleIJNS5_1CILi128EEENS7_ILi32EEENS7_ILi256EEEEEELi256ENS_6half_tEfNS_4arch4Sm80ELb1ELb0ELb1ELb1ELb1ELb1ELb1ELb0EEENS1_21CollectiveEpilogueFwdINS6_IJS8_SA_S9_EEENS6_IJNS7_ILi1EEESI_SI_EEESC_SE_Li256ELb1ELb1ELb0ELb0EEENS1_19SingleTileSchedulerILb1ELb0ELb1ELi128EEEEEEEEEvNT_6ParamsE,"a",@progbits
	.sectionflags	@""
	.align	4
.nv.constant0._ZN7cutlass13device_kernelIN5flash19enable_sm80_to_sm89INS1_16FlashAttnFwdSm80INS1_25CollectiveMainloopFwdSm80ILi8ELi1ELb0EN4cute5tupleIJNS5_1CILi128EEENS7_ILi32EEENS7_ILi256EEEEEELi256ENS_6half_tEfNS_4arch4Sm80ELb1ELb0ELb1ELb1ELb1ELb1ELb1ELb0EEENS1_21CollectiveEpilogueFwdINS6_IJS8_SA_S9_EEENS6_IJNS7_ILi1EEESI_SI_EEESC_SE_Li256ELb1ELb1ELb0ELb0EEENS1_19SingleTileSchedulerILb1ELb0ELb1ELi128EEEEEEEEEvNT_6ParamsE:
	.zero		1400


//--------------------- .nv.constant0._ZN7cutlass13device_kernelIN5flash19enable_sm80_to_sm89INS1_16FlashAttnFwdSm80INS1_25CollectiveMainloopFwdSm80ILi8ELi1ELb0EN4cute5tupleIJNS5_1CILi128EEENS7_ILi96EEENS7_ILi256EEEEEELi256ENS_6half_tEfNS_4arch4Sm80ELb0ELb0ELb1ELb0ELb1ELb0ELb1ELb0EEENS1_21CollectiveEpilogueFwdINS6_IJS8_SA_S9_EEENS6_IJNS7_ILi1EEESI_SI_EEESC_SE_Li256ELb0ELb1ELb0ELb0EEENS1_19SingleTileSchedulerILb0ELb0ELb1ELi128EEEEEEEEEvNT_6ParamsE --------------------------
	.section	.nv.constant0._ZN7cutlass13device_kernelIN5flash19enable_sm80_to_sm89INS1_16FlashAttnFwdSm80INS1_25CollectiveMainloopFwdSm80ILi8ELi1ELb0EN4cute5tupleIJNS5_1CILi128EEENS7_ILi96EEENS7_ILi256EEEEEELi256ENS_6half_tEfNS_4arch4Sm80ELb0ELb0ELb1ELb0ELb1ELb0ELb1ELb0EEENS1_21CollectiveEpilogueFwdINS6_IJS8_SA_S9_EEENS6_IJNS7_ILi1EEESI_SI_EEESC_SE_Li256ELb0ELb1ELb0ELb0EEENS1_19SingleTileSchedulerILb0ELb0ELb1ELi128EEEEEEEEEvNT_6ParamsE,"a",@progbits
	.sectionflags	@""
	.align	4
.nv.constant0._ZN7cutlass13device_kernelIN5flash19enable_sm80_to_sm89INS1_16FlashAttnFwdSm80INS1_25CollectiveMainloopFwdSm80ILi8ELi1ELb0EN4cute5tupleIJNS5_1CILi128EEENS7_ILi96EEENS7_ILi256EEEEEELi256ENS_6half_tEfNS_4arch4Sm80ELb0ELb0ELb1ELb0ELb1ELb0ELb1ELb0EEENS1_21CollectiveEpilogueFwdINS6_IJS8_SA_S9_EEENS6_IJNS7_ILi1EEESI_SI_EEESC_SE_Li256ELb0ELb1ELb0ELb0EEENS1_19SingleTileSchedulerILb0ELb0ELb1ELi128EEEEEEEEEvNT_6ParamsE:
	.zero		1400


//--------------------- .nv.constant0._ZN7cutlass13device_kernelIN5flash19enable_sm80_to_sm89INS1_16FlashAttnFwdSm80INS1_25CollectiveMainloopFwdSm80ILi8ELi1ELb0EN4cute5tupleIJNS5_1CILi128EEENS7_ILi96EEENS7_ILi256EEEEEELi256ENS_6half_tEfNS_4arch4Sm80ELb0ELb0ELb1ELb1ELb1ELb0ELb1ELb0EEENS1_21CollectiveEpilogueFwdINS6_IJS8_SA_S9_EEENS6_IJNS7_ILi1EEESI_SI_EEESC_SE_Li256ELb1ELb1ELb0ELb0EEENS1_19SingleTileSchedulerILb1ELb0ELb1ELi128EEEEEEEEEvNT_6ParamsE --------------------------
	.section	.nv.constant0._ZN7cutlass13device_kernelIN5flash19enable_sm80_to_sm89INS1_16FlashAttnFwdSm80INS1_25CollectiveMainloopFwdSm80ILi8ELi1ELb0EN4cute5tupleIJNS5_1CILi128EEENS7_ILi96EEENS7_ILi256EEEEEELi256ENS_6half_tEfNS_4arch4Sm80ELb0ELb0ELb1ELb1ELb1ELb0ELb1ELb0EEENS1_21CollectiveEpilogueFwdINS6_IJS8_SA_S9_EEENS6_IJNS7_ILi1EEESI_SI_EEESC_SE_Li256ELb1ELb1ELb0ELb0EEENS1_19SingleTileSchedulerILb1ELb0ELb1ELi128EEEEEEEEEvNT_6ParamsE,"a",@progbits
	.sectionflags	@""
	.align	4
.nv.constant0._ZN7cutlass13device_kernelIN5flash19enable_sm80_to_sm89INS1_16FlashAttnFwdSm80INS1_25CollectiveMainloopFwdSm80ILi8ELi1ELb0EN4cute5tupleIJNS5_1CILi128EEENS7_ILi96EEENS7_ILi256EEEEEELi256ENS_6half_tEfNS_4arch4Sm80ELb0ELb0ELb1ELb1ELb1ELb0ELb1ELb0EEENS1_21CollectiveEpilogueFwdINS6_IJS8_SA_S9_EEENS6_IJNS7_ILi1EEESI_SI_EEESC_SE_Li256ELb1ELb1ELb0ELb0EEENS1_19SingleTileSchedulerILb1ELb0ELb1ELi128EEEEEEEEEvNT_6ParamsE:
	.zero		1400


//--------------------- .nv.constant0._ZN7cutlass13device_kernelIN5flash19enable_sm80_to_sm89INS1_16FlashAttnFwdSm80INS1_25CollectiveMainloopFwdSm80ILi8ELi1ELb0EN4cute5tupleIJNS5_1CILi128EEENS7_ILi48EEENS7_ILi256EEEEEELi256ENS_6half_tEfNS_4arch4Sm80ELb0ELb0ELb1ELb1ELb1ELb1ELb1ELb0EEENS1_21CollectiveEpilogueFwdINS6_IJS8_SA_S9_EEENS6_IJNS7_ILi1EEESI_SI_EEESC_SE_Li256ELb1ELb1ELb0ELb0EEENS1_19SingleTileSchedulerILb1ELb0ELb1ELi128EEEEEEEEEvNT_6ParamsE --------------------------
	.section	.nv.constant0._ZN7cutlass13device_kernelIN5flash19enable_sm80_to_sm89INS1_16FlashAttnFwdSm80INS1_25CollectiveMainloopFwdSm80ILi8ELi1ELb0EN4cute5tupleIJNS5_1CILi128EEENS7_ILi48EEENS7_ILi256EEEEEELi256ENS_6half_tEfNS_4arch4Sm80ELb0ELb0ELb1ELb1ELb1ELb1ELb1ELb0EEENS1_21CollectiveEpilogueFwdINS6_IJS8_SA_S9_EEENS6_IJNS7_ILi1EEESI_SI_EEESC_SE_Li256ELb1ELb1ELb0ELb0EEENS1_19SingleTileSchedulerILb1ELb0ELb1ELi128EEEEEEEEEvNT_6ParamsE,"a",@progbits
	.sectionflags	@""
	.align	4
.nv.constant0._ZN7cutlass13device_kernelIN5flash19enable_sm80_to_sm89INS1_16FlashAttnFwdSm80INS1_25CollectiveMainloopFwdSm80ILi8ELi1ELb0EN4cute5tupleIJNS5_1CILi128EEENS7_ILi48EEENS7_ILi256EEEEEELi256ENS_6half_tEfNS_4arch4Sm80ELb0ELb0ELb1ELb1ELb1ELb1ELb1ELb0EEENS1_21CollectiveEpilogueFwdINS6_IJS8_SA_S9_EEENS6_IJNS7_ILi1EEESI_SI_EEESC_SE_Li256ELb1ELb1ELb0ELb0EEENS1_19SingleTileSchedulerILb1ELb0ELb1ELi128EEEEEEEEEvNT_6ParamsE:
	.zero		1400


//--------------------- .nv.constant0._ZN7cutlass13device_kernelIN5flash19enable_sm80_to_sm89INS1_16FlashAttnFwdSm80INS1_25CollectiveMainloopFwdSm80ILi8ELi1ELb0EN4cute5tupleIJNS5_1CILi128EEENS7_ILi64EEENS7_ILi256EEEEEELi256ENS_6half_tEfNS_4arch4Sm80ELb0ELb1ELb1ELb0ELb1ELb0ELb1ELb0EEENS1_21CollectiveEpilogueFwdINS6_IJS8_SA_S9_EEENS6_IJNS7_ILi1EEESI_SI_EEESC_SE_Li256ELb0ELb1ELb0ELb0EEENS1_19SingleTileSchedulerILb0ELb0ELb1ELi128EEEEEEEEEvNT_6ParamsE --------------------------
	.section	.nv.constant0._ZN7cutlass13device_kernelIN5flash19enable_sm80_to_sm89INS1_16FlashAttnFwdSm80INS1_25CollectiveMainloopFwdSm80ILi8ELi1ELb0EN4cute5tupleIJNS5_1CILi128EEENS7_ILi64EEENS7_ILi256EEEEEELi256ENS_6half_tEfNS_4arch4Sm80ELb0ELb1ELb1ELb0ELb1ELb0ELb1ELb0EEENS1_21CollectiveEpilogueFwdINS6_IJS8_SA_S9_EEENS6_IJNS7_ILi1EEESI_SI_EEESC_SE_Li256ELb0ELb1ELb0ELb0EEENS1_19SingleTileSchedulerILb0ELb0ELb1ELi128EEEEEEEEEvNT_6ParamsE,"a",@progbits
	.sectionflags	@""
	.align	4
.nv.constant0._ZN7cutlass13device_kernelIN5flash19enable_sm80_to_sm89INS1_16FlashAttnFwdSm80INS1_25CollectiveMainloopFwdSm80ILi8ELi1ELb0EN4cute5tupleIJNS5_1CILi128EEENS7_ILi64EEENS7_ILi256EEEEEELi256ENS_6half_tEfNS_4arch4Sm80ELb0ELb1ELb1ELb0ELb1ELb0ELb1ELb0EEENS1_21CollectiveEpilogueFwdINS6_IJS8_SA_S9_EEENS6_IJNS7_ILi1EEESI_SI_EEESC_SE_Li256ELb0ELb1ELb0ELb0EEENS1_19SingleTileSchedulerILb0ELb0ELb1ELi128EEEEEEEEEvNT_6ParamsE:
	.zero		1400


//--------------------- .nv.constant0._ZN7cutlass13device_kernelIN5flash19enable_sm80_to_sm89INS1_16FlashAttnFwdSm80INS1_25CollectiveMainloopFwdSm80ILi8ELi1ELb0EN4cute5tupleIJNS5_1CILi128EEENS7_ILi64EEENS7_ILi256EEEEEELi256ENS_6half_tEfNS_4arch4Sm80ELb0ELb1ELb1ELb1ELb1ELb0ELb1ELb0EEENS1_21CollectiveEpilogueFwdINS6_IJS8_SA_S9_EEENS6_IJNS7_ILi1EEESI_SI_EEESC_SE_Li256ELb1ELb1ELb0ELb0EEENS1_19SingleTileSchedulerILb1ELb0ELb1ELi128EEEEEEEEEvNT_6ParamsE --------------------------
	.section	.nv.constant0._ZN7cutlass13device_kernelIN5flash19enable_sm80_to_sm89INS1_16FlashAttnFwdSm80INS1_25CollectiveMainloopFwdSm80ILi8ELi1ELb0EN4cute5tupleIJNS5_1CILi128EEENS7_ILi64EEENS7_ILi256EEEEEELi256ENS_6half_tEfNS_4arch4Sm80ELb0ELb1ELb1ELb1ELb1ELb0ELb1ELb0EEENS1_21CollectiveEpilogueFwdINS6_IJS8_SA_S9_EEENS6_IJNS7_ILi1EEESI_SI_EEESC_SE_Li256ELb1ELb1ELb0ELb0EEENS1_19SingleTileSchedulerILb1ELb0ELb1ELi128EEEEEEEEEvNT_6ParamsE,"a",@progbits
	.sectionflags	@""
	.align	4
.nv.constant0._ZN7cutlass13device_kernelIN5flash19enable_sm80_to_sm89INS1_16FlashAttnFwdSm80INS1_25CollectiveMainloopFwdSm80ILi8ELi1ELb0EN4cute5tupleIJNS5_1CILi128EEENS7_ILi64EEENS7_ILi256EEEEEELi256ENS_6half_tEfNS_4arch4Sm80ELb0ELb1ELb1ELb1ELb1ELb0ELb1ELb0EEENS1_21CollectiveEpilogueFwdINS6_IJS8_SA_S9_EEENS6_IJNS7_ILi1EEESI_SI_EEESC_SE_Li256ELb1ELb1ELb0ELb0EEENS1_19SingleTileSchedulerILb1ELb0ELb1ELi128EEEEEEEEEvNT_6ParamsE:
	.zero		1400


//--------------------- .nv.constant0._ZN7cutlass13device_kernelIN5flash19enable_sm80_to_sm89INS1_16FlashAttnFwdSm80INS1_25CollectiveMainloopFwdSm80ILi8ELi1ELb0EN4cute5tupleIJNS5_1CILi128EEENS7_ILi48EEENS7_ILi256EEEEEELi256ENS_6half_tEfNS_4arch4Sm80ELb0ELb1ELb1ELb1ELb1ELb1ELb1ELb0EEENS1_21CollectiveEpilogueFwdINS6_IJS8_SA_S9_EEENS6_IJNS7_ILi1EEESI_SI_EEESC_SE_Li256ELb1ELb1ELb0ELb0EEENS1_19SingleTileSchedulerILb1ELb0ELb1ELi128EEEEEEEEEvNT_6ParamsE --------------------------
	.section	.nv.constant0._ZN7cutlass13device_kernelIN5flash19enable_sm80_to_sm89INS1_16FlashAttnFwdSm80INS1_25CollectiveMainloopFwdSm80ILi8ELi1ELb0EN4cute5tupleIJNS5_1CILi128EEENS7_ILi48EEENS7_ILi256EEEEEELi256ENS_6half_tEfNS_4arch4Sm80ELb0ELb1ELb1ELb1ELb1ELb1ELb1ELb0EEENS1_21CollectiveEpilogueFwdINS6_IJS8_SA_S9_EEENS6_IJNS7_ILi1EEESI_SI_EEESC_SE_Li256ELb1ELb1ELb0ELb0EEENS1_19SingleTileSchedulerILb1ELb0ELb1ELi128EEEEEEEEEvNT_6ParamsE,"a",@progbits
	.sectionflags	@""
	.align	4
.nv.constant0._ZN7cutlass13device_kernelIN5flash19enable_sm80_to_sm89INS1_16FlashAttnFwdSm80INS1_25CollectiveMainloopFwdSm80ILi8ELi1ELb0EN4cute5tupleIJNS5_1CILi128EEENS7_ILi48EEENS7_ILi256EEEEEELi256ENS_6half_tEfNS_4arch4Sm80ELb0ELb1ELb1ELb1ELb1ELb1ELb1ELb0EEENS1_21CollectiveEpilogueFwdINS6_IJS8_SA_S9_EEENS6_IJNS7_ILi1EEESI_SI_EEESC_SE_Li256ELb1ELb1ELb0ELb0EEENS1_19SingleTileSchedulerILb1ELb0ELb1ELi128EEEEEEEEEvNT_6ParamsE:
	.zero		1400


//--------------------- .nv.constant0._ZN7cutlass13device_kernelIN5flash19enable_sm80_to_sm89INS1_16FlashAttnFwdSm80INS1_25CollectiveMainloopFwdSm80ILi8ELi1ELb0EN4cute5tupleIJNS5_1CILi128EEENS7_ILi96EEENS7_ILi256EEEEEELi256ENS_6half_tEfNS_4arch4Sm80ELb1ELb0ELb1ELb0ELb1ELb0ELb1ELb0EEENS1_21CollectiveEpilogueFwdINS6_IJS8_SA_S9_EEENS6_IJNS7_ILi1EEESI_SI_EEESC_SE_Li256ELb0ELb1ELb0ELb0EEENS1_30DynamicPersistentTileSchedulerILi256ELi256ELb0ELb1ELb0EEEEEEEEEvNT_6ParamsE --------------------------
	.section	.nv.constant0._ZN7cutlass13device_kernelIN5flash19enable_sm80_to_sm89INS1_16FlashAttnFwdSm80INS1_25CollectiveMainloopFwdSm80ILi8ELi1ELb0EN4cute5tupleIJNS5_1CILi128EEENS7_ILi96EEENS7_ILi256EEEEEELi256ENS_6half_tEfNS_4arch4Sm80ELb1ELb0ELb1ELb0ELb1ELb0ELb1ELb0EEENS1_21CollectiveEpilogueFwdINS6_IJS8_SA_S9_EEENS6_IJNS7_ILi1EEESI_SI_EEESC_SE_Li256ELb0ELb1ELb0ELb0EEENS1_30DynamicPersistentTileSchedulerILi256ELi256ELb0ELb1ELb0EEEEEEEEEvNT_6ParamsE,"a",@progbits
	.sectionflags	@""
	.align	4
.nv.constant0._ZN7cutlass13device_kernelIN5flash19enable_sm80_to_sm89INS1_16FlashAttnFwdSm80INS1_25CollectiveMainloopFwdSm80ILi8ELi1ELb0EN4cute5tupleIJNS5_1CILi128EEENS7_ILi96EEENS7_ILi256EEEEEELi256ENS_6half_tEfNS_4arch4Sm80ELb1ELb0ELb1ELb0ELb1ELb0ELb1ELb0EEENS1_21CollectiveEpilogueFwdINS6_IJS8_SA_S9_EEENS6_IJNS7_ILi1EEESI_SI_EEESC_SE_Li256ELb0ELb1ELb0ELb0EEENS1_30DynamicPersistentTileSchedulerILi256ELi256ELb0ELb1ELb0EEEEEEEEEvNT_6ParamsE:
	.zero		1416


//--------------------- .nv.constant0._ZN7cutlass13device_kernelIN5flash19enable_sm80_to_sm89INS1_16FlashAttnFwdSm80INS1_25CollectiveMainloopFwdSm80ILi8ELi1ELb0EN4cute5tupleIJNS5_1CILi128EEENS7_ILi96EEENS7_ILi256EEEEEELi256ENS_6half_tEfNS_4arch4Sm80ELb1ELb0ELb1ELb1ELb1ELb0ELb1ELb0EEENS1_21CollectiveEpilogueFwdINS6_IJS8_SA_S9_EEENS6_IJNS7_ILi1EEESI_SI_EEESC_SE_Li256ELb1ELb1ELb0ELb0EEENS1_19SingleTileSchedulerILb1ELb0ELb1ELi128EEEEEEEEEvNT_6ParamsE --------------------------
	.section	.nv.constant0._ZN7cutlass13device_kernelIN5flash19enable_sm80_to_sm89INS1_16FlashAttnFwdSm80INS1_25CollectiveMainloopFwdSm80ILi8ELi1ELb0EN4cute5tupleIJNS5_1CILi128EEENS7_ILi96EEENS7_ILi256EEEEEELi256ENS_6half_tEfNS_4arch4Sm80ELb1ELb0ELb1ELb1ELb1ELb0ELb1ELb0EEENS1_21CollectiveEpilogueFwdINS6_IJS8_SA_S9_EEENS6_IJNS7_ILi1EEESI_SI_EEESC_SE_Li256ELb1ELb1ELb0ELb0EEENS1_19SingleTileSchedulerILb1ELb0ELb1ELi128EEEEEEEEEvNT_6ParamsE,"a",@progbits
	.sectionflags	@""
	.align	4
.nv.constant0._ZN7cutlass13device_kernelIN5flash19enable_sm80_to_sm89INS1_16FlashAttnFwdSm80INS1_25CollectiveMainloopFwdSm80ILi8ELi1ELb0EN4cute5tupleIJNS5_1CILi128EEENS7_ILi96EEENS7_ILi256EEEEEELi256ENS_6half_tEfNS_4arch4Sm80ELb1ELb0ELb1ELb1ELb1ELb0ELb1ELb0EEENS1_21CollectiveEpilogueFwdINS6_IJS8_SA_S9_EEENS6_IJNS7_ILi1EEESI_SI_EEESC_SE_Li256ELb1ELb1ELb0ELb0EEENS1_19SingleTileSchedulerILb1ELb0ELb1ELi128EEEEEEEEEvNT_6ParamsE:
	.zero		1400


//--------------------- .nv.constant0._ZN7cutlass13device_kernelIN5flash19enable_sm80_to_sm89INS1_16FlashAttnFwdSm80INS1_25CollectiveMainloopFwdSm80ILi8ELi1ELb0EN4cute5tupleIJNS5_1CILi128EEENS7_ILi48EEENS7_ILi256EEEEEELi256ENS_6half_tEfNS_4arch4Sm80ELb1ELb0ELb1ELb1ELb1ELb1ELb1ELb0EEENS1_21CollectiveEpilogueFwdINS6_IJS8_SA_S9_EEENS6_IJNS7_ILi1EEESI_SI_EEESC_SE_Li256ELb1ELb1ELb0ELb0EEENS1_19SingleTileSchedulerILb1ELb0ELb1ELi128EEEEEEEEEvNT_6ParamsE --------------------------
	.section	.nv.constant0._ZN7cutlass13device_kernelIN5flash19enable_sm80_to_sm89INS1_16FlashAttnFwdSm80INS1_25CollectiveMainloopFwdSm80ILi8ELi1ELb0EN4cute5tupleIJNS5_1CILi128EEENS7_ILi48EEENS7_ILi256EEEEEELi256ENS_6half_tEfNS_4arch4Sm80ELb1ELb0ELb1ELb1ELb1ELb1ELb1ELb0EEENS1_21CollectiveEpilogueFwdINS6_IJS8_SA_S9_EEENS6_IJNS7_ILi1EEESI_SI_EEESC_SE_Li256ELb1ELb1ELb0ELb0EEENS1_19SingleTileSchedulerILb1ELb0ELb1ELi128EEEEEEEEEvNT_6ParamsE,"a",@progbits
	.sectionflags	@""
	.align	4
.nv.constant0._ZN7cutlass13device_kernelIN5flash19enable_sm80_to_sm89INS1_16FlashAttnFwdSm80INS1_25CollectiveMainloopFwdSm80ILi8ELi1ELb0EN4cute5tupleIJNS5_1CILi128EEENS7_ILi48EEENS7_ILi256EEEEEELi256ENS_6half_tEfNS_4arch4Sm80ELb1ELb0ELb1ELb1ELb1ELb1ELb1ELb0EEENS1_21CollectiveEpilogueFwdINS6_IJS8_SA_S9_EEENS6_IJNS7_ILi1EEESI_SI_EEESC_SE_Li256ELb1ELb1ELb0ELb0EEENS1_19SingleTileSchedulerILb1ELb0ELb1ELi128EEEEEEEEEvNT_6ParamsE:
	.zero		1400


//--------------------- .nv.constant0._ZN7cutlass13device_kernelIN5flash19enable_sm80_to_sm89INS1_16FlashAttnFwdSm80INS1_25CollectiveMainloopFwdSm80ILi8ELi1ELb1EN4cute5tupleIJNS5_1CILi128EEENS7_ILi64EEENS7_ILi256EEEEEELi256ENS_6half_tEfNS_4arch4Sm80ELb0ELb0ELb0ELb0ELb1ELb0ELb1ELb0EEENS1_21CollectiveEpilogueFwdINS6_IJS8_SA_S9_EEENS6_IJNS7_ILi1EEESI_SI_EEESC_SE_Li256ELb0ELb1ELb0ELb0EEENS1_19SingleTileSchedulerILb0ELb0ELb1ELi128EEEEEEEEEvNT_6ParamsE --------------------------
	.section	.nv.constant0._ZN7cutlass13device_kernelIN5flash19enable_sm80_to_sm89INS1_16FlashAttnFwdSm80INS1_25CollectiveMainloopFwdSm80ILi8ELi1ELb1EN4cute5tupleIJNS5_1CILi128EEENS7_ILi64EEENS7_ILi256EEEEEELi256ENS_6half_tEfNS_4arch4Sm80ELb0ELb0ELb0ELb0ELb1ELb0ELb1ELb0EEENS1_21CollectiveEpilogueFwdINS6_IJS8_SA_S9_EEENS6_IJNS7_ILi1EEESI_SI_EEESC_SE_Li256ELb0ELb1ELb0ELb0EEENS1_19SingleTileSchedulerILb0ELb0ELb1ELi128EEEEEEEEEvNT_6ParamsE,"a",@progbits
	.sectionflags	@""
	.align	4
.nv.constant0._ZN7cutlass13device_kernelIN5flash19enable_sm80_to_sm89INS1_16FlashAttnFwdSm80INS1_25CollectiveMainloopFwdSm80ILi8ELi1ELb1EN4cute5tupleIJNS5_1CILi128EEENS7_ILi64EEENS7_ILi256EEEEEELi256ENS_6half_tEfNS_4arch4Sm80ELb0ELb0ELb0ELb0ELb1ELb0ELb1ELb0EEENS1_21CollectiveEpilogueFwdINS6_IJS8_SA_S9_EEENS6_IJNS7_ILi1EEESI_SI_EEESC_SE_Li256ELb0ELb1ELb0ELb0EEENS1_19SingleTileSchedulerILb0ELb0ELb1ELi128EEEEEEEEEvNT_6ParamsE:
	.zero		1400


//--------------------- .nv.constant0._ZN7cutlass13device_kernelIN5flash19enable_sm80_to_sm89INS1_16FlashAttnFwdSm80INS1_25CollectiveMainloopFwdSm80ILi8ELi1ELb1EN4cute5tupleIJNS5_1CILi128EEENS7_ILi64EEENS7_ILi256EEEEEELi256ENS_6half_tEfNS_4arch4Sm80ELb0ELb0ELb0ELb1ELb1ELb0ELb1ELb0EEENS1_21CollectiveEpilogueFwdINS6_IJS8_SA_S9_EEENS6_IJNS7_ILi1EEESI_SI_EEESC_SE_Li256ELb1ELb1ELb0ELb0EEENS1_19SingleTileSchedulerILb1ELb0ELb1ELi128EEEEEEEEEvNT_6ParamsE --------------------------
	.section	.nv.constant0._ZN7cutlass13device_kernelIN5flash19enable_sm80_to_sm89INS1_16FlashAttnFwdSm80INS1_25CollectiveMainloopFwdSm80ILi8ELi1ELb1EN4cute5tupleIJNS5_1CILi128EEENS7_ILi64EEENS7_ILi256EEEEEELi256ENS_6half_tEfNS_4arch4Sm80ELb0ELb0ELb0ELb1ELb1ELb0ELb1ELb0EEENS1_21CollectiveEpilogueFwdINS6_IJS8_SA_S9_EEENS6_IJNS7_ILi1EEESI_SI_EEESC_SE_Li256ELb1ELb1ELb0ELb0EEENS1_19SingleTileSchedulerILb1ELb0ELb1ELi128EEEEEEEEEvNT_6ParamsE,"a",@progbits
	.sectionflags	@""
	.align	4
.nv.constant0._ZN7cutlass13device_kernelIN5flash19enable_sm80_to_sm89INS1_16FlashAttnFwdSm80INS1_25CollectiveMainloopFwdSm80ILi8ELi1ELb1EN4cute5tupleIJNS5_1CILi128EEENS7_ILi64EEENS7_ILi256EEEEEELi256ENS_6half_tEfNS_4arch4Sm80ELb0ELb0ELb0ELb1ELb1ELb0ELb1ELb0EEENS1_21CollectiveEpilogueFwdINS6_IJS8_SA_S9_EEENS6_IJNS7_ILi1EEESI_SI_EEESC_SE_Li256ELb1ELb1ELb0ELb0EEENS1_19SingleTileSchedulerILb1ELb0ELb1ELi128EEEEEEEEEvNT_6ParamsE:
	.zero		1400


//--------------------- .nv.constant0._ZN7cutlass13device_kernelIN5flash19enable_sm80_to_sm89INS1_16FlashAttnFwdSm80INS1_25CollectiveMainloopFwdSm80ILi8ELi1ELb0EN4cute5tupleIJNS5_1CILi128EEENS7_ILi32EEENS7_ILi256EEEEEELi256ENS_6half_tEfNS_4arch4Sm80ELb0ELb0ELb0ELb1ELb1ELb1ELb1ELb0EEENS1_21CollectiveEpilogueFwdINS6_IJS8_SA_S9_EEENS6_IJNS7_ILi1EEESI_SI_EEESC_SE_Li256ELb1ELb1ELb0ELb0EEENS1_19SingleTileSchedulerILb1ELb0ELb1ELi128EEEEEEEEEvNT_6ParamsE --------------------------
	.section	.nv.constant0._ZN7cutlass13device_kernelIN5flash19enable_sm80_to_sm89INS1_16FlashAttnFwdSm80INS1_25CollectiveMainloopFwdSm80ILi8ELi1ELb0EN4cute5tupleIJNS5_1CILi128EEENS7_ILi32EEENS7_ILi256EEEEEELi256ENS_6half_tEfNS_4arch4Sm80ELb0ELb0ELb0ELb1ELb1ELb1ELb1ELb0EEENS1_21CollectiveEpilogueFwdINS6_IJS8_SA_S9_EEENS6_IJNS7_ILi1EEESI_SI_EEESC_SE_Li256ELb1ELb1ELb0ELb0EEENS1_19SingleTileSchedulerILb1ELb0ELb1ELi128EEEEEEEEEvNT_6ParamsE,"a",@progbits
	.sectionflags	@""
	.align	4
.nv.constant0._ZN7cutlass13device_kernelIN5flash19enable_sm80_to_sm89INS1_16FlashAttnFwdSm80INS1_25CollectiveMainloopFwdSm80ILi8ELi1ELb0EN4cute5tupleIJNS5_1CILi128EEENS7_ILi32EEENS7_ILi256EEEEEELi256ENS_6half_tEfNS_4arch4Sm80ELb0ELb0ELb0ELb1ELb1ELb1ELb1ELb0EEENS1_21CollectiveEpilogueFwdINS6_IJS8_SA_S9_EEENS6_IJNS7_ILi1EEESI_SI_EEESC_SE_Li256ELb1ELb1ELb0ELb0EEENS1_19SingleTileSchedulerILb1ELb0ELb1ELi128EEEEEEEEEvNT_6ParamsE:
	.zero		1400


//--------------------- .nv.constant0._ZN7cutlass13device_kernelIN5flash19enable_sm80_to_sm89INS1_16FlashAttnFwdSm80INS1_25CollectiveMainloopFwdSm80ILi8ELi1ELb1EN4cute5tupleIJNS5_1CILi128EEENS7_ILi48EEENS7_ILi256EEEEEELi256ENS_6half_tEfNS_4arch4Sm80ELb0ELb1ELb0ELb0ELb1ELb0ELb1ELb0EEENS1_21CollectiveEpilogueFwdINS6_IJS8_SA_S9_EEENS6_IJNS7_ILi1EEESI_SI_EEESC_SE_Li256ELb0ELb1ELb0ELb0EEENS1_19SingleTileSchedulerILb0ELb0ELb1ELi128EEEEEEEEEvNT_6ParamsE --------------------------
	.section	.nv.constant0._ZN7cutlass13device_kernelIN5flash19enable_sm80_to_sm89INS1_16FlashAttnFwdSm80INS1_25CollectiveMainloopFwdSm80ILi8ELi1ELb1EN4cute5tupleIJNS5_1CILi128EEENS7_ILi48EEENS7_ILi256EEEEEELi256ENS_6half_tEfNS_4arch4Sm80ELb0ELb1ELb0ELb0ELb1ELb0ELb1ELb0EEENS1_21CollectiveEpilogueFwdINS6_IJS8_SA_S9_EEENS6_IJNS7_ILi1EEESI_SI_EEESC_SE_Li256ELb0ELb1ELb0ELb0EEENS1_19SingleTileSchedulerILb0ELb0ELb1ELi128EEEEEEEEEvNT_6ParamsE,"a",@progbits
	.sectionflags	@""
	.align	4
.nv.constant0._ZN7cutlass13device_kernelIN5flash19enable_sm80_to_sm89INS1_16FlashAttnFwdSm80INS1_25CollectiveMainloopFwdSm80ILi8ELi1ELb1EN4cute5tupleIJNS5_1CILi128EEENS7_ILi48EEENS7_ILi256EEEEEELi256ENS_6half_tEfNS_4arch4Sm80ELb0ELb1ELb0ELb0ELb1ELb0ELb1ELb0EEENS1_21CollectiveEpilogueFwdINS6_IJS8_SA_S9_EEENS6_IJNS7_ILi1EEESI_SI_EEESC_SE_Li256ELb0ELb1ELb0ELb0EEENS1_19SingleTileSchedulerILb0ELb0ELb1ELi128EEEEEEEEEvNT_6ParamsE:
	.zero		1400


//--------------------- .nv.constant0._ZN7cutlass13device_kernelIN5flash19enable_sm80_to_sm89INS1_16FlashAttnFwdSm80INS1_25CollectiveMainloopFwdSm80ILi8ELi1ELb1EN4cute5tupleIJNS5_1CILi128EEENS7_ILi48EEENS7_ILi256EEEEEELi256ENS_6half_tEfNS_4arch4Sm80ELb0ELb1ELb0ELb1ELb1ELb0ELb1ELb0EEENS1_21CollectiveEpilogueFwdINS6_IJS8_SA_S9_EEENS6_IJNS7_ILi1EEESI_SI_EEESC_SE_Li256ELb1ELb1ELb0ELb0EEENS1_19SingleTileSchedulerILb1ELb0ELb1ELi128EEEEEEEEEvNT_6ParamsE --------------------------
	.section	.nv.constant0._ZN7cutlass13device_kernelIN5flash19enable_sm80_to_sm89INS1_16FlashAttnFwdSm80INS1_25CollectiveMainloopFwdSm80ILi8ELi1ELb1EN4cute5tupleIJNS5_1CILi128EEENS7_ILi48EEENS7_ILi256EEEEEELi256ENS_6half_tEfNS_4arch4Sm80ELb0ELb1ELb0ELb1ELb1ELb0ELb1ELb0EEENS1_21CollectiveEpilogueFwdINS6_IJS8_SA_S9_EEENS6_IJNS7_ILi1EEESI_SI_EEESC_SE_Li256ELb1ELb1ELb0ELb0EEENS1_19SingleTileSchedulerILb1ELb0ELb1ELi128EEEEEEEEEvNT_6ParamsE,"a",@progbits
	.sectionflags	@""
	.align	4
.nv.constant0._ZN7cutlass13device_kernelIN5flash19enable_sm80_to_sm89INS1_16FlashAttnFwdSm80INS1_25CollectiveMainloopFwdSm80ILi8ELi1ELb1EN4cute5tupleIJNS5_1CILi128EEENS7_ILi48EEENS7_ILi256EEEEEELi256ENS_6half_tEfNS_4arch4Sm80ELb0ELb1ELb0ELb1ELb1ELb0ELb1ELb0EEENS1_21CollectiveEpilogueFwdINS6_IJS8_SA_S9_EEENS6_IJNS7_ILi1EEESI_SI_EEESC_SE_Li256ELb1ELb1ELb0ELb0EEENS1_19SingleTileSchedulerILb1ELb0ELb1ELi128EEEEEEEEEvNT_6ParamsE:
	.zero		1400


//--------------------- .nv.constant0._ZN7cutlass13device_kernelIN5flash19enable_sm80_to_sm89INS1_16FlashAttnFwdSm80INS1_25CollectiveMainloopFwdSm80ILi8ELi1ELb0EN4cute5tupleIJNS5_1CILi128EEENS7_ILi32EEENS7_ILi256EEEEEELi256ENS_6half_tEfNS_4arch4Sm80ELb0ELb1ELb0ELb1ELb1ELb1ELb1ELb0EEENS1_21CollectiveEpilogueFwdINS6_IJS8_SA_S9_EEENS6_IJNS7_ILi1EEESI_SI_EEESC_SE_Li256ELb1ELb1ELb0ELb0EEENS1_19SingleTileSchedulerILb1ELb0ELb1ELi128EEEEEEEEEvNT_6ParamsE --------------------------
	.section	.nv.constant0._ZN7cutlass13device_kernelIN5flash19enable_sm80_to_sm89INS1_16FlashAttnFwdSm80INS1_25CollectiveMainloopFwdSm80ILi8ELi1ELb0EN4cute5tupleIJNS5_1CILi128EEENS7_ILi32EEENS7_ILi256EEEEEELi256ENS_6half_tEfNS_4arch4Sm80ELb0ELb1ELb0ELb1ELb1ELb1ELb1ELb0EEENS1_21CollectiveEpilogueFwdINS6_IJS8_SA_S9_EEENS6_IJNS7_ILi1EEESI_SI_EEESC_SE_Li256ELb1ELb1ELb0ELb0EEENS1_19SingleTileSchedulerILb1ELb0ELb1ELi128EEEEEEEEEvNT_6ParamsE,"a",@progbits
	.sectionflags	@""
	.align	4
.nv.constant0._ZN7cutlass13device_kernelIN5flash19enable_sm80_to_sm89INS1_16FlashAttnFwdSm80INS1_25CollectiveMainloopFwdSm80ILi8ELi1ELb0EN4cute5tupleIJNS5_1CILi128EEENS7_ILi32EEENS7_ILi256EEEEEELi256ENS_6half_tEfNS_4arch4Sm80ELb0ELb1ELb0ELb1ELb1ELb1ELb1ELb0EEENS1_21CollectiveEpilogueFwdINS6_IJS8_SA_S9_EEENS6_IJNS7_ILi1EEESI_SI_EEESC_SE_Li256ELb1ELb1ELb0ELb0EEENS1_19SingleTileSchedulerILb1ELb0ELb1ELi128EEEEEEEEEvNT_6ParamsE:
	.zero		1400


//--------------------- .nv.constant0._ZN7cutlass13device_kernelIN5flash19enable_sm80_to_sm89INS1_16FlashAttnFwdSm80INS1_25CollectiveMainloopFwdSm80ILi8ELi1ELb1EN4cute5tupleIJNS5_1CILi128EEENS7_ILi64EEENS7_ILi256EEEEEELi256ENS_6half_tEfNS_4arch4Sm80ELb1ELb0ELb0ELb0ELb1ELb0ELb1ELb0EEENS1_21CollectiveEpilogueFwdINS6_IJS8_SA_S9_EEENS6_IJNS7_ILi1EEESI_SI_EEESC_SE_Li256ELb0ELb1ELb0ELb0EEENS1_30DynamicPersistentTileSchedulerILi256ELi256ELb0ELb1ELb0EEEEEEEEEvNT_6ParamsE --------------------------
	.section	.nv.constant0._ZN7cutlass13device_kernelIN5flash19enable_sm80_to_sm89INS1_16FlashAttnFwdSm80INS1_25CollectiveMainloopFwdSm80ILi8ELi1ELb1EN4cute5tupleIJNS5_1CILi128EEENS7_ILi64EEENS7_ILi256EEEEEELi256ENS_6half_tEfNS_4arch4Sm80ELb1ELb0ELb0ELb0ELb1ELb0ELb1ELb0EEENS1_21CollectiveEpilogueFwdINS6_IJS8_SA_S9_EEENS6_IJNS7_ILi1EEESI_SI_EEESC_SE_Li256ELb0ELb1ELb0ELb0EEENS1_30DynamicPersistentTileSchedulerILi256ELi256ELb0ELb1ELb0EEEEEEEEEvNT_6ParamsE,"a",@progbits
	.sectionflags	@""
	.align	4
.nv.constant0._ZN7cutlass13device_kernelIN5flash19enable_sm80_to_sm89INS1_16FlashAttnFwdSm80INS1_25CollectiveMainloopFwdSm80ILi8ELi1ELb1EN4cute5tupleIJNS5_1CILi128EEENS7_ILi64EEENS7_ILi256EEEEEELi256ENS_6half_tEfNS_4arch4Sm80ELb1ELb0ELb0ELb0ELb1ELb0ELb1ELb0EEENS1_21CollectiveEpilogueFwdINS6_IJS8_SA_S9_EEENS6_IJNS7_ILi1EEESI_SI_EEESC_SE_Li256ELb0ELb1ELb0ELb0EEENS1_30DynamicPersistentTileSchedulerILi256ELi256ELb0ELb1ELb0EEEEEEEEEvNT_6ParamsE:
	.zero		1416


//--------------------- .nv.constant0._ZN7cutlass13device_kernelIN5flash19enable_sm80_to_sm89INS1_16FlashAttnFwdSm80INS1_25CollectiveMainloopFwdSm80ILi8ELi1ELb1EN4cute5tupleIJNS5_1CILi128EEENS7_ILi64EEENS7_ILi256EEEEEELi256ENS_6half_tEfNS_4arch4Sm80ELb1ELb0ELb0ELb1ELb1ELb0ELb1ELb0EEENS1_21CollectiveEpilogueFwdINS6_IJS8_SA_S9_EEENS6_IJNS7_ILi1EEESI_SI_EEESC_SE_Li256ELb1ELb1ELb0ELb0EEENS1_19SingleTileSchedulerILb1ELb0ELb1ELi128EEEEEEEEEvNT_6ParamsE --------------------------
	.section	.nv.constant0._ZN7cutlass13device_kernelIN5flash19enable_sm80_to_sm89INS1_16FlashAttnFwdSm80INS1_25CollectiveMainloopFwdSm80ILi8ELi1ELb1EN4cute5tupleIJNS5_1CILi128EEENS7_ILi64EEENS7_ILi256EEEEEELi256ENS_6half_tEfNS_4arch4Sm80ELb1ELb0ELb0ELb1ELb1ELb0ELb1ELb0EEENS1_21CollectiveEpilogueFwdINS6_IJS8_SA_S9_EEENS6_IJNS7_ILi1EEESI_SI_EEESC_SE_Li256ELb1ELb1ELb0ELb0EEENS1_19SingleTileSchedulerILb1ELb0ELb1ELi128EEEEEEEEEvNT_6ParamsE,"a",@progbits
	.sectionflags	@""
	.align	4
.nv.constant0._ZN7cutlass13device_kernelIN5flash19enable_sm80_to_sm89INS1_16FlashAttnFwdSm80INS1_25CollectiveMainloopFwdSm80ILi8ELi1ELb1EN4cute5tupleIJNS5_1CILi128EEENS7_ILi64EEENS7_ILi256EEEEEELi256ENS_6half_tEfNS_4arch4Sm80ELb1ELb0ELb0ELb1ELb1ELb0ELb1ELb0EEENS1_21CollectiveEpilogueFwdINS6_IJS8_SA_S9_EEENS6_IJNS7_ILi1EEESI_SI_EEESC_SE_Li256ELb1ELb1ELb0ELb0EEENS1_19SingleTileSchedulerILb1ELb0ELb1ELi128EEEEEEEEEvNT_6ParamsE:
	.zero		1400


//--------------------- .nv.constant0._ZN7cutlass13device_kernelIN5flash19enable_sm80_to_sm89INS1_16FlashAttnFwdSm80INS1_25CollectiveMainloopFwdSm80ILi8ELi1ELb0EN4cute5tupleIJNS5_1CILi128EEENS7_ILi32EEENS7_ILi256EEEEEELi256ENS_6half_tEfNS_4arch4Sm80ELb1ELb0ELb0ELb1ELb1ELb1ELb1ELb0EEENS1_21CollectiveEpilogueFwdINS6_IJS8_SA_S9_EEENS6_IJNS7_ILi1EEESI_SI_EEESC_SE_Li256ELb1ELb1ELb0ELb0EEENS1_19SingleTileSchedulerILb1ELb0ELb1ELi128EEEEEEEEEvNT_6ParamsE --------------------------
	.section	.nv.constant0._ZN7cutlass13device_kernelIN5flash19enable_sm80_to_sm89INS1_16FlashAttnFwdSm80INS1_25CollectiveMainloopFwdSm80ILi8ELi1ELb0EN4cute5tupleIJNS5_1CILi128EEENS7_ILi32EEENS7_ILi256EEEEEELi256ENS_6half_tEfNS_4arch4Sm80ELb1ELb0ELb0ELb1ELb1ELb1ELb1ELb0EEENS1_21CollectiveEpilogueFwdINS6_IJS8_SA_S9_EEENS6_IJNS7_ILi1EEESI_SI_EEESC_SE_Li256ELb1ELb1ELb0ELb0EEENS1_19SingleTileSchedulerILb1ELb0ELb1ELi128EEEEEEEEEvNT_6ParamsE,"a",@progbits
	.sectionflags	@""
	.align	4
.nv.constant0._ZN7cutlass13device_kernelIN5flash19enable_sm80_to_sm89INS1_16FlashAttnFwdSm80INS1_25CollectiveMainloopFwdSm80ILi8ELi1ELb0EN4cute5tupleIJNS5_1CILi128EEENS7_ILi32EEENS7_ILi256EEEEEELi256ENS_6half_tEfNS_4arch4Sm80ELb1ELb0ELb0ELb1ELb1ELb1ELb1ELb0EEENS1_21CollectiveEpilogueFwdINS6_IJS8_SA_S9_EEENS6_IJNS7_ILi1EEESI_SI_EEESC_SE_Li256ELb1ELb1ELb0ELb0EEENS1_19SingleTileSchedulerILb1ELb0ELb1ELi128EEEEEEEEEvNT_6ParamsE:
	.zero		1400


//--------------------- .nv.constant0._ZN7cutlass13device_kernelIN5flash19enable_sm80_to_sm89INS1_16FlashAttnFwdSm80INS1_25CollectiveMainloopFwdSm80ILi8ELi1ELb0EN4cute5tupleIJNS5_1CILi128EEENS7_ILi96EEENS7_ILi256EEEEEELi256ENS_6half_tEfNS_4arch4Sm80ELb0ELb0ELb0ELb0ELb1ELb0ELb1ELb0EEENS1_21CollectiveEpilogueFwdINS6_IJS8_SA_S9_EEENS6_IJNS7_ILi1EEESI_SI_EEESC_SE_Li256ELb0ELb1ELb0ELb0EEENS1_19SingleTileSchedulerILb0ELb0ELb1ELi128EEEEEEEEEvNT_6ParamsE --------------------------
	.section	.nv.constant0._ZN7cutlass13device_kernelIN5flash19enable_sm80_to_sm89INS1_16FlashAttnFwdSm80INS1_25CollectiveMainloopFwdSm80ILi8ELi1ELb0EN4cute5tupleIJNS5_1CILi128EEENS7_ILi96EEENS7_ILi256EEEEEELi256ENS_6half_tEfNS_4arch4Sm80ELb0ELb0ELb0ELb0ELb1ELb0ELb1ELb0EEENS1_21CollectiveEpilogueFwdINS6_IJS8_SA_S9_EEENS6_IJNS7_ILi1EEESI_SI_EEESC_SE_Li256ELb0ELb1ELb0ELb0EEENS1_19SingleTileSchedulerILb0ELb0ELb1ELi128EEEEEEEEEvNT_6ParamsE,"a",@progbits
	.sectionflags	@""
	.align	4
.nv.constant0._ZN7cutlass13device_kernelIN5flash19enable_sm80_to_sm89INS1_16FlashAttnFwdSm80INS1_25CollectiveMainloopFwdSm80ILi8ELi1ELb0EN4cute5tupleIJNS5_1CILi128EEENS7_ILi96EEENS7_ILi256EEEEEELi256ENS_6half_tEfNS_4arch4Sm80ELb0ELb0ELb0ELb0ELb1ELb0ELb1ELb0EEENS1_21CollectiveEpilogueFwdINS6_IJS8_SA_S9_EEENS6_IJNS7_ILi1EEESI_SI_EEESC_SE_Li256ELb0ELb1ELb0ELb0EEENS1_19SingleTileSchedulerILb0ELb0ELb1ELi128EEEEEEEEEvNT_6ParamsE:
	.zero		1400


//--------------------- .nv.constant0._ZN7cutlass13device_kernelIN5flash19enable_sm80_to_sm89INS1_16FlashAttnFwdSm80INS1_25CollectiveMainloopFwdSm80ILi8ELi1ELb0EN4cute5tupleIJNS5_1CILi128EEENS7_ILi96EEENS7_ILi256EEEEEELi256ENS_6half_tEfNS_4arch4Sm80ELb0ELb0ELb0ELb1ELb1ELb0ELb1ELb0EEENS1_21CollectiveEpilogueFwdINS6_IJS8_SA_S9_EEENS6_IJNS7_ILi1EEESI_SI_EEESC_SE_Li256ELb1ELb1ELb0ELb0EEENS1_19SingleTileSchedulerILb1ELb0ELb1ELi128EEEEEEEEEvNT_6ParamsE --------------------------
	.section	.nv.constant0._ZN7cutlass13device_kernelIN5flash19enable_sm80_to_sm89INS1_16FlashAttnFwdSm80INS1_25CollectiveMainloopFwdSm80ILi8ELi1ELb0EN4cute5tupleIJNS5_1CILi128EEENS7_ILi96EEENS7_ILi256EEEEEELi256ENS_6half_tEfNS_4arch4Sm80ELb0ELb0ELb0ELb1ELb1ELb0ELb1ELb0EEENS1_21CollectiveEpilogueFwdINS6_IJS8_SA_S9_EEENS6_IJNS7_ILi1EEESI_SI_EEESC_SE_Li256ELb1ELb1ELb0ELb0EEENS1_19SingleTileSchedulerILb1ELb0ELb1ELi128EEEEEEEEEvNT_6ParamsE,"a",@progbits
	.sectionflags	@""
	.align	4
.nv.constant0._ZN7cutlass13device_kernelIN5flash19enable_sm80_to_sm89INS1_16FlashAttnFwdSm80INS1_25CollectiveMainloopFwdSm80ILi8ELi1ELb0EN4cute5tupleIJNS5_1CILi128EEENS7_ILi96EEENS7_ILi256EEEEEELi256ENS_6half_tEfNS_4arch4Sm80ELb0ELb0ELb0ELb1ELb1ELb0ELb1ELb0EEENS1_21CollectiveEpilogueFwdINS6_IJS8_SA_S9_EEENS6_IJNS7_ILi1EEESI_SI_EEESC_SE_Li256ELb1ELb1ELb0ELb0EEENS1_19SingleTileSchedulerILb1ELb0ELb1ELi128EEEEEEEEEvNT_6ParamsE:
	.zero		1400


//--------------------- .nv.constant0._ZN7cutlass13device_kernelIN5flash19enable_sm80_to_sm89INS1_16FlashAttnFwdSm80INS1_25CollectiveMainloopFwdSm80ILi8ELi1ELb0EN4cute5tupleIJNS5_1CILi128EEENS7_ILi48EEENS7_ILi256EEEEEELi256ENS_6half_tEfNS_4arch4Sm80ELb0ELb0ELb0ELb1ELb1ELb1ELb1ELb0EEENS1_21CollectiveEpilogueFwdINS6_IJS8_SA_S9_EEENS6_IJNS7_ILi1EEESI_SI_EEESC_SE_Li256ELb1ELb1ELb0ELb0EEENS1_19SingleTileSchedulerILb1ELb0ELb1ELi128EEEEEEEEEvNT_6ParamsE --------------------------
	.section	.nv.constant0._ZN7cutlass13device_kernelIN5flash19enable_sm80_to_sm89INS1_16FlashAttnFwdSm80INS1_25CollectiveMainloopFwdSm80ILi8ELi1ELb0EN4cute5tupleIJNS5_1CILi128EEENS7_ILi48EEENS7_ILi256EEEEEELi256ENS_6half_tEfNS_4arch4Sm80ELb0ELb0ELb0ELb1ELb1ELb1ELb1ELb0EEENS1_21CollectiveEpilogueFwdINS6_IJS8_SA_S9_EEENS6_IJNS7_ILi1EEESI_SI_EEESC_SE_Li256ELb1ELb1ELb0ELb0EEENS1_19SingleTileSchedulerILb1ELb0ELb1ELi128EEEEEEEEEvNT_6ParamsE,"a",@progbits
	.sectionflags	@""
	.align	4
.nv.constant0._ZN7cutlass13device_kernelIN5flash19enable_sm80_to_sm89INS1_16FlashAttnFwdSm80INS1_25CollectiveMainloopFwdSm80ILi8ELi1ELb0EN4cute5tupleIJNS5_1CILi128EEENS7_ILi48EEENS7_ILi256EEEEEELi256ENS_6half_tEfNS_4arch4Sm80ELb0ELb0ELb0ELb1ELb1ELb1ELb1ELb0EEENS1_21CollectiveEpilogueFwdINS6_IJS8_SA_S9_EEENS6_IJNS7_ILi1EEESI_SI_EEESC_SE_Li256ELb1ELb1ELb0ELb0EEENS1_19SingleTileSchedulerILb1ELb0ELb1ELi128EEEEEEEEEvNT_6ParamsE:
	.zero		1400


//--------------------- .nv.constant0._ZN7cutlass13device_kernelIN5flash19enable_sm80_to_sm89INS1_16FlashAttnFwdSm80INS1_25CollectiveMainloopFwdSm80ILi8ELi1ELb0EN4cute5tupleIJNS5_1CILi128EEENS7_ILi64EEENS7_ILi256EEEEEELi256ENS_6half_tEfNS_4arch4Sm80ELb0ELb1ELb0ELb0ELb1ELb0ELb1ELb0EEENS1_21CollectiveEpilogueFwdINS6_IJS8_SA_S9_EEENS6_IJNS7_ILi1EEESI_SI_EEESC_SE_Li256ELb0ELb1ELb0ELb0EEENS1_19SingleTileSchedulerILb0ELb0ELb1ELi128EEEEEEEEEvNT_6ParamsE --------------------------
	.section	.nv.constant0._ZN7cutlass13device_kernelIN5flash19enable_sm80_to_sm89INS1_16FlashAttnFwdSm80INS1_25CollectiveMainloopFwdSm80ILi8ELi1ELb0EN4cute5tupleIJNS5_1CILi128EEENS7_ILi64EEENS7_ILi256EEEEEELi256ENS_6half_tEfNS_4arch4Sm80ELb0ELb1ELb0ELb0ELb1ELb0ELb1ELb0EEENS1_21CollectiveEpilogueFwdINS6_IJS8_SA_S9_EEENS6_IJNS7_ILi1EEESI_SI_EEESC_SE_Li256ELb0ELb1ELb0ELb0EEENS1_19SingleTileSchedulerILb0ELb0ELb1ELi128EEEEEEEEEvNT_6ParamsE,"a",@progbits
	.sectionflags	@""
	.align	4
.nv.constant0._ZN7cutlass13device_kernelIN5flash19enable_sm80_to_sm89INS1_16FlashAttnFwdSm80INS1_25CollectiveMainloopFwdSm80ILi8ELi1ELb0EN4cute5tupleIJNS5_1CILi128EEENS7_ILi64EEENS7_ILi256EEEEEELi256ENS_6half_tEfNS_4arch4Sm80ELb0ELb1ELb0ELb0ELb1ELb0ELb1ELb0EEENS1_21CollectiveEpilogueFwdINS6_IJS8_SA_S9_EEENS6_IJNS7_ILi1EEESI_SI_EEESC_SE_Li256ELb0ELb1ELb0ELb0EEENS1_19SingleTileSchedulerILb0ELb0ELb1ELi128EEEEEEEEEvNT_6ParamsE:
	.zero		1400


//--------------------- .nv.constant0._ZN7cutlass13device_kernelIN5flash19enable_sm80_to_sm89INS1_16FlashAttnFwdSm80INS1_25CollectiveMainloopFwdSm80ILi8ELi1ELb0EN4cute5tupleIJNS5_1CILi128EEENS7_ILi64EEENS7_ILi256EEEEEELi256ENS_6half_tEfNS_4arch4Sm80ELb0ELb1ELb0ELb1ELb1ELb0ELb1ELb0EEENS1_21CollectiveEpilogueFwdINS6_IJS8_SA_S9_EEENS6_IJNS7_ILi1EEESI_SI_EEESC_SE_Li256ELb1ELb1ELb0ELb0EEENS1_19SingleTileSchedulerILb1ELb0ELb1ELi128EEEEEEEEEvNT_6ParamsE --------------------------
	.section	.nv.constant0._ZN7cutlass13device_kernelIN5flash19enable_sm80_to_sm89INS1_16FlashAttnFwdSm80INS1_25CollectiveMainloopFwdSm80ILi8ELi1ELb0EN4cute5tupleIJNS5_1CILi128EEENS7_ILi64EEENS7_ILi256EEEEEELi256ENS_6half_tEfNS_4arch4Sm80ELb0ELb1ELb0ELb1ELb1ELb0ELb1ELb0EEENS1_21CollectiveEpilogueFwdINS6_IJS8_SA_S9_EEENS6_IJNS7_ILi1EEESI_SI_EEESC_SE_Li256ELb1ELb1ELb0ELb0EEENS1_19SingleTileSchedulerILb1ELb0ELb1ELi128EEEEEEEEEvNT_6ParamsE,"a",@progbits
	.sectionflags	@""
	.align	4
.nv.constant0._ZN7cutlass13device_kernelIN5flash19enable_sm80_to_sm89INS1_16FlashAttnFwdSm80INS1_25CollectiveMainloopFwdSm80ILi8ELi1ELb0EN4cute5tupleIJNS5_1CILi128EEENS7_ILi64EEENS7_ILi256EEEEEELi256ENS_6half_tEfNS_4arch4Sm80ELb0ELb1ELb0ELb1ELb1ELb0ELb1ELb0EEENS1_21CollectiveEpilogueFwdINS6_IJS8_SA_S9_EEENS6_IJNS7_ILi1EEESI_SI_EEESC_SE_Li256ELb1ELb1ELb0ELb0EEENS1_19SingleTileSchedulerILb1ELb0ELb1ELi128EEEEEEEEEvNT_6ParamsE:
	.zero		1400


//--------------------- .nv.constant0._ZN7cutlass13device_kernelIN5flash19enable_sm80_to_sm89INS1_16FlashAttnFwdSm80INS1_25CollectiveMainloopFwdSm80ILi8ELi1ELb0EN4cute5tupleIJNS5_1CILi128EEENS7_ILi48EEENS7_ILi256EEEEEELi256ENS_6half_tEfNS_4arch4Sm80ELb0ELb1ELb0ELb1ELb1ELb1ELb1ELb0EEENS1_21CollectiveEpilogueFwdINS6_IJS8_SA_S9_EEENS6_IJNS7_ILi1EEESI_SI_EEESC_SE_Li256ELb1ELb1ELb0ELb0EEENS1_19SingleTileSchedulerILb1ELb0ELb1ELi128EEEEEEEEEvNT_6ParamsE --------------------------
	.section	.nv.constant0._ZN7cutlass13device_kernelIN5flash19enable_sm80_to_sm89INS1_16FlashAttnFwdSm80INS1_25CollectiveMainloopFwdSm80ILi8ELi1ELb0EN4cute5tupleIJNS5_1CILi128EEENS7_ILi48EEENS7_ILi256EEEEEELi256ENS_6half_tEfNS_4arch4Sm80ELb0ELb1ELb0ELb1ELb1ELb1ELb1ELb0EEENS1_21CollectiveEpilogueFwdINS6_IJS8_SA_S9_EEENS6_IJNS7_ILi1EEESI_SI_EEESC_SE_Li256ELb1ELb1ELb0ELb0EEENS1_19SingleTileSchedulerILb1ELb0ELb1ELi128EEEEEEEEEvNT_6ParamsE,"a",@progbits
	.sectionflags	@""
	.align	4
.nv.constant0._ZN7cutlass13device_kernelIN5flash19enable_sm80_to_sm89INS1_16FlashAttnFwdSm80INS1_25CollectiveMainloopFwdSm80ILi8ELi1ELb0EN4cute5tupleIJNS5_1CILi128EEENS7_ILi48EEENS7_ILi256EEEEEELi256ENS_6half_tEfNS_4arch4Sm80ELb0ELb1ELb0ELb1ELb1ELb1ELb1ELb0EEENS1_21CollectiveEpilogueFwdINS6_IJS8_SA_S9_EEENS6_IJNS7_ILi1EEESI_SI_EEESC_SE_Li256ELb1ELb1ELb0ELb0EEENS1_19SingleTileSchedulerILb1ELb0ELb1ELi128EEEEEEEEEvNT_6ParamsE:
	.zero		1400


//--------------------- .nv.constant0._ZN7cutlass13device_kernelIN5flash19enable_sm80_to_sm89INS1_16FlashAttnFwdSm80INS1_25CollectiveMainloopFwdSm80ILi8ELi1ELb0EN4cute5tupleIJNS5_1CILi128EEENS7_ILi96EEENS7_ILi256EEEEEELi256ENS_6half_tEfNS_4arch4Sm80ELb1ELb0ELb0ELb0ELb1ELb0ELb1ELb0EEENS1_21CollectiveEpilogueFwdINS6_IJS8_SA_S9_EEENS6_IJNS7_ILi1EEESI_SI_EEESC_SE_Li256ELb0ELb1ELb0ELb0EEENS1_30DynamicPersistentTileSchedulerILi256ELi256ELb0ELb1ELb0EEEEEEEEEvNT_6ParamsE --------------------------
	.section	.nv.constant0._ZN7cutlass13device_kernelIN5flash19enable_sm80_to_sm89INS1_16FlashAttnFwdSm80INS1_25CollectiveMainloopFwdSm80ILi8ELi1ELb0EN4cute5tupleIJNS5_1CILi128EEENS7_ILi96EEENS7_ILi256EEEEEELi256ENS_6half_tEfNS_4arch4Sm80ELb1ELb0ELb0ELb0ELb1ELb0ELb1ELb0EEENS1_21CollectiveEpilogueFwdINS6_IJS8_SA_S9_EEENS6_IJNS7_ILi1EEESI_SI_EEESC_SE_Li256ELb0ELb1ELb0ELb0EEENS1_30DynamicPersistentTileSchedulerILi256ELi256ELb0ELb1ELb0EEEEEEEEEvNT_6ParamsE,"a",@progbits
	.sectionflags	@""
	.align	4
.nv.constant0._ZN7cutlass13device_kernelIN5flash19enable_sm80_to_sm89INS1_16FlashAttnFwdSm80INS1_25CollectiveMainloopFwdSm80ILi8ELi1ELb0EN4cute5tupleIJNS5_1CILi128EEENS7_ILi96EEENS7_ILi256EEEEEELi256ENS_6half_tEfNS_4arch4Sm80ELb1ELb0ELb0ELb0ELb1ELb0ELb1ELb0EEENS1_21CollectiveEpilogueFwdINS6_IJS8_SA_S9_EEENS6_IJNS7_ILi1EEESI_SI_EEESC_SE_Li256ELb0ELb1ELb0ELb0EEENS1_30DynamicPersistentTileSchedulerILi256ELi256ELb0ELb1ELb0EEEEEEEEEvNT_6ParamsE:
	.zero		1416


//--------------------- .nv.constant0._ZN7cutlass13device_kernelIN5flash19enable_sm80_to_sm89INS1_16FlashAttnFwdSm80INS1_25CollectiveMainloopFwdSm80ILi8ELi1ELb0EN4cute5tupleIJNS5_1CILi128EEENS7_ILi96EEENS7_ILi256EEEEEELi256ENS_6half_tEfNS_4arch4Sm80ELb1ELb0ELb0ELb1ELb1ELb0ELb1ELb0EEENS1_21CollectiveEpilogueFwdINS6_IJS8_SA_S9_EEENS6_IJNS7_ILi1EEESI_SI_EEESC_SE_Li256ELb1ELb1ELb0ELb0EEENS1_19SingleTileSchedulerILb1ELb0ELb1ELi128EEEEEEEEEvNT_6ParamsE --------------------------
	.section	.nv.constant0._ZN7cutlass13device_kernelIN5flash19enable_sm80_to_sm89INS1_16FlashAttnFwdSm80INS1_25CollectiveMainloopFwdSm80ILi8ELi1ELb0EN4cute5tupleIJNS5_1CILi128EEENS7_ILi96EEENS7_ILi256EEEEEELi256ENS_6half_tEfNS_4arch4Sm80ELb1ELb0ELb0ELb1ELb1ELb0ELb1ELb0EEENS1_21CollectiveEpilogueFwdINS6_IJS8_SA_S9_EEENS6_IJNS7_ILi1EEESI_SI_EEESC_SE_Li256ELb1ELb1ELb0ELb0EEENS1_19SingleTileSchedulerILb1ELb0ELb1ELi128EEEEEEEEEvNT_6ParamsE,"a",@progbits
	.sectionflags	@""
	.align	4
.nv.constant0._ZN7cutlass13device_kernelIN5flash19enable_sm80_to_sm89INS1_16FlashAttnFwdSm80INS1_25CollectiveMainloopFwdSm80ILi8ELi1ELb0EN4cute5tupleIJNS5_1CILi128EEENS7_ILi96EEENS7_ILi256EEEEEELi256ENS_6half_tEfNS_4arch4Sm80ELb1ELb0ELb0ELb1ELb1ELb0ELb1ELb0EEENS1_21CollectiveEpilogueFwdINS6_IJS8_SA_S9_EEENS6_IJNS7_ILi1EEESI_SI_EEESC_SE_Li256ELb1ELb1ELb0ELb0EEENS1_19SingleTileSchedulerILb1ELb0ELb1ELi128EEEEEEEEEvNT_6ParamsE:
	.zero		1400


//--------------------- .nv.constant0._ZN7cutlass13device_kernelIN5flash19enable_sm80_to_sm89INS1_16FlashAttnFwdSm80INS1_25CollectiveMainloopFwdSm80ILi8ELi1ELb0EN4cute5tupleIJNS5_1CILi128EEENS7_ILi48EEENS7_ILi256EEEEEELi256ENS_6half_tEfNS_4arch4Sm80ELb1ELb0ELb0ELb1ELb1ELb1ELb1ELb0EEENS1_21CollectiveEpilogueFwdINS6_IJS8_SA_S9_EEENS6_IJNS7_ILi1EEESI_SI_EEESC_SE_Li256ELb1ELb1ELb0ELb0EEENS1_19SingleTileSchedulerILb1ELb0ELb1ELi128EEEEEEEEEvNT_6ParamsE --------------------------
	.section	.nv.constant0._ZN7cutlass13device_kernelIN5flash19enable_sm80_to_sm89INS1_16FlashAttnFwdSm80INS1_25CollectiveMainloopFwdSm80ILi8ELi1ELb0EN4cute5tupleIJNS5_1CILi128EEENS7_ILi48EEENS7_ILi256EEEEEELi256ENS_6half_tEfNS_4arch4Sm80ELb1ELb0ELb0ELb1ELb1ELb1ELb1ELb0EEENS1_21CollectiveEpilogueFwdINS6_IJS8_SA_S9_EEENS6_IJNS7_ILi1EEESI_SI_EEESC_SE_Li256ELb1ELb1ELb0ELb0EEENS1_19SingleTileSchedulerILb1ELb0ELb1ELi128EEEEEEEEEvNT_6ParamsE,"a",@progbits
	.sectionflags	@""
	.align	4
.nv.constant0._ZN7cutlass13device_kernelIN5flash19enable_sm80_to_sm89INS1_16FlashAttnFwdSm80INS1_25CollectiveMainloopFwdSm80ILi8ELi1ELb0EN4cute5tupleIJNS5_1CILi128EEENS7_ILi48EEENS7_ILi256EEEEEELi256ENS_6half_tEfNS_4arch4Sm80ELb1ELb0ELb0ELb1ELb1ELb1ELb1ELb0EEENS1_21CollectiveEpilogueFwdINS6_IJS8_SA_S9_EEENS6_IJNS7_ILi1EEESI_SI_EEESC_SE_Li256ELb1ELb1ELb0ELb0EEENS1_19SingleTileSchedulerILb1ELb0ELb1ELi128EEEEEEEEEvNT_6ParamsE:
	.zero		1400


//--------------------- .text._ZN7cutlass13device_kernelIN5flash19enable_sm80_to_sm89INS1_16FlashAttnFwdSm80INS1_25CollectiveMainloopFwdSm80ILi8ELi1ELb1EN4cute5tupleIJNS5_1CILi128EEENS7_ILi64EEENS7_ILi256EEEEEELi256ENS_6half_tEfNS_4arch4Sm80ELb0ELb0ELb1ELb0ELb1ELb0ELb1ELb0EEENS1_21CollectiveEpilogueFwdINS6_IJS8_SA_S9_EEENS6_IJNS7_ILi1EEESI_SI_EEESC_SE_Li256ELb0ELb1ELb0ELb0EEENS1_19SingleTileSchedulerILb0ELb0ELb1ELi128EEEEEEEEEvNT_6ParamsE --------------------------
	.section	.text._ZN7cutlass13device_kernelIN5flash19enable_sm80_to_sm89INS1_16FlashAttnFwdSm80INS1_25CollectiveMainloopFwdSm80ILi8ELi1ELb1EN4cute5tupleIJNS5_1CILi128EEENS7_ILi64EEENS7_ILi256EEEEEELi256ENS_6half_tEfNS_4arch4Sm80ELb0ELb0ELb1ELb0ELb1ELb0ELb1ELb0EEENS1_21CollectiveEpilogueFwdINS6_IJS8_SA_S9_EEENS6_IJNS7_ILi1EEESI_SI_EEESC_SE_Li256ELb0ELb1ELb0ELb0EEENS1_19SingleTileSchedulerILb0ELb0ELb1ELi128EEEEEEEEEvNT_6ParamsE,"ax",@progbits
	.sectioninfo	@"SHI_REGISTERS=255"
	.align	128
.text._ZN7cutlass13device_kernelIN5flash19enable_sm80_to_sm89INS1_16FlashAttnFwdSm80INS1_25CollectiveMainloopFwdSm80ILi8ELi1ELb1EN4cute5tupleIJNS5_1CILi128EEENS7_ILi64EEENS7_ILi256EEEEEELi256ENS_6half_tEfNS_4arch4Sm80ELb0ELb0ELb1ELb0ELb1ELb0ELb1ELb0EEENS1_21CollectiveEpilogueFwdINS6_IJS8_SA_S9_EEENS6_IJNS7_ILi1EEESI_SI_EEESC_SE_Li256ELb0ELb1ELb0ELb0EEENS1_19SingleTileSchedulerILb0ELb0ELb1ELi128EEEEEEEEEvNT_6ParamsE:
        .type           _ZN7cutlass13device_kernelIN5flash19enable_sm80_to_sm89INS1_16FlashAttnFwdSm80INS1_25CollectiveMainloopFwdSm80ILi8ELi1ELb1EN4cute5tupleIJNS5_1CILi128EEENS7_ILi64EEENS7_ILi256EEEEEELi256ENS_6half_tEfNS_4arch4Sm80ELb0ELb0ELb1ELb0ELb1ELb0ELb1ELb0EEENS1_21CollectiveEpilogueFwdINS6_IJS8_SA_S9_EEENS6_IJNS7_ILi1EEESI_SI_EEESC_SE_Li256ELb0ELb1ELb0ELb0EEENS1_19SingleTileSchedulerILb0ELb0ELb1ELi128EEEEEEEEEvNT_6ParamsE,@function
        .size           _ZN7cutlass13device_kernelIN5flash19enable_sm80_to_sm89INS1_16FlashAttnFwdSm80INS1_25CollectiveMainloopFwdSm80ILi8ELi1ELb1EN4cute5tupleIJNS5_1CILi128EEENS7_ILi64EEENS7_ILi256EEEEEELi256ENS_6half_tEfNS_4arch4Sm80ELb0ELb0ELb1ELb0ELb1ELb0ELb1ELb0EEENS1_21CollectiveEpilogueFwdINS6_IJS8_SA_S9_EEENS6_IJNS7_ILi1EEESI_SI_EEESC_SE_Li256ELb0ELb1ELb0ELb0EEENS1_19SingleTileSchedulerILb0ELb0ELb1ELi128EEEEEEEEEvNT_6ParamsE,(.L_x_3532 - _ZN7cutlass13device_kernelIN5flash19enable_sm80_to_sm89INS1_16FlashAttnFwdSm80INS1_25CollectiveMainloopFwdSm80ILi8ELi1ELb1EN4cute5tupleIJNS5_1CILi128EEENS7_ILi64EEENS7_ILi256EEEEEELi256ENS_6half_tEfNS_4arch4Sm80ELb0ELb0ELb1ELb0ELb1ELb0ELb1ELb0EEENS1_21CollectiveEpilogueFwdINS6_IJS8_SA_S9_EEENS6_IJNS7_ILi1EEESI_SI_EEESC_SE_Li256ELb0ELb1ELb0ELb0EEENS1_19SingleTileSchedulerILb0ELb0ELb1ELi128EEEEEEEEEvNT_6ParamsE)
        .other          _ZN7cutlass13device_kernelIN5flash19enable_sm80_to_sm89INS1_16FlashAttnFwdSm80INS1_25CollectiveMainloopFwdSm80ILi8ELi1ELb1EN4cute5tupleIJNS5_1CILi128EEENS7_ILi64EEENS7_ILi256EEEEEELi256ENS_6half_tEfNS_4arch4Sm80ELb0ELb0ELb1ELb0ELb1ELb0ELb1ELb0EEENS1_21CollectiveEpilogueFwdINS6_IJS8_SA_S9_EEENS6_IJNS7_ILi1EEESI_SI_EEESC_SE_Li256ELb0ELb1ELb0ELb0EEENS1_19SingleTileSchedulerILb0ELb0ELb1ELi128EEEEEEEEEvNT_6ParamsE,@"STO_CUDA_ENTRY STV_DEFAULT"
_ZN7cutlass13device_kernelIN5flash19enable_sm80_to_sm89INS1_16FlashAttnFwdSm80INS1_25CollectiveMainloopFwdSm80ILi8ELi1ELb1EN4cute5tupleIJNS5_1CILi128EEENS7_ILi64EEENS7_ILi256EEEEEELi256ENS_6half_tEfNS_4arch4Sm80ELb0ELb0ELb1ELb0ELb1ELb0ELb1ELb0EEENS1_21CollectiveEpilogueFwdINS6_IJS8_SA_S9_EEENS6_IJNS7_ILi1EEESI_SI_EEESC_SE_Li256ELb0ELb1ELb0ELb0EEENS1_19SingleTileSchedulerILb0ELb0ELb1ELi128EEEEEEEEEvNT_6ParamsE:
[----:B------:R-:W-:-:S03]  /*0000*/  MOV R1, c[0x0][0x28] ;  /* 0x00000a0000017a02 */ /* 0x000fc60000000f00 */
[----:B------:R-:W1:Y:S01]  /*0010*/  S2UR UR16, SR_CTAID.Z ;  /* 0x00000000001079c3 */ /* 0x000e620000002700 */
[----:B------:R-:W-:Y:S02]  /*0020*/  IADD3 R1, R1, -0xc0, RZ ;  /* 0xffffff4001017810 */ /* 0x000fe40007ffe0ff */
[----:B-1----:R-:W-:-:S13]  /*0030*/  ISETP.LE.AND P0, PT, RZ, UR16, PT ;  /* 0x00000010ff007c0c */ /* 0x002fda000bf03270 */
[----:B------:R-:W-:Y:S05]  /*0040*/  @!P0 EXIT ;  /* 0x000000000000894d */ /* 0x000fea0003800000 */
[----:B------:R-:W-:Y:S02]  /*0050*/  ULDC.64 UR6, c[0x0][0x370] ;  /* 0x0000dc0000067ab9 */ /* 0x000fe40000000a00 */
[----:B------:R-:W-:Y:S02]  /*0060*/  UISETP.NE.U32.AND UP1, UPT, URZ, UR6, UPT ;  /* 0x000000063f00728c */ /* 0x000fe4000bf25070 */
[----:B------:R-:W-:Y:S02]  /*0070*/  ULDC.64 UR4, c[0x0][0x340] ;  /* 0x0000d00000047ab9 */ /* 0x000fe40000000a00 */
[----:B------:R-:W-:Y:S02]  /*0080*/  UISETP.NE.AND.EX UP1, UPT, URZ, UR7, UPT, UP1 ;  /* 0x000000073f00728c */ /* 0x000fe4000bf25310 */
[----:B------:R-:W-:Y:S02]  /*0090*/  UISETP.NE.U32.AND UP0, UPT, URZ, UR4, UPT ;  /* 0x000000043f00728c */ /* 0x000fe4000bf05070 */
[----:B------:R-:W-:-:S02]  /*00a0*/  ULDC.64 UR8, c[0x0][0x370] ;  /* 0x0000dc0000087ab9 */ /* 0x000fc40000000a00 */
[----:B------:R-:W-:Y:S01]  /*00b0*/  UISETP.NE.AND.EX UP0, UPT, URZ, UR5, UPT, UP0 ;  /* 0x000000053f00728c */ /* 0x000fe2000bf05300 */
[----:B------:R-:W-:Y:S01]  /*00c0*/  PLOP3.LUT P1, PT, PT, PT, UP1, 0x80, 0x0 ;  /* 0x000000000000781c */ /* 0x000fe20003f2f018 */
[----:B------:R-:W-:Y:S02]  /*00d0*/  ULDC.64 UR14, c[0x0][0x118] ;  /* 0x00004600000e7ab9 */ /* 0x000fe40000000a00 */
[----:B------:R-:W-:Y:S02]  /*00e0*/  ULDC.64 UR6, c[0x0][0x340] ;  /* 0x0000d00000067ab9 */ /* 0x000fe40000000a00 */
[----:B------:R-:W-:Y:S01]  /*00f0*/  @UP1 UMOV UR5, 0x4 ;  /* 0x0000000400051882 */ /* 0x000fe20000000000 */
[----:B------:R-:W-:Y:S01]  /*0100*/  PLOP3.LUT P0, PT, PT, PT, UP0, 0x80, 0x0 ;  /* 0x000000000000781c */ /* 0x000fe20003f0f008 */
[----:B------:R-:W-:-:S03]  /*0110*/  @UP1 UIMAD.WIDE UR8, UR16, UR5, UR8 ;  /* 0x00000005100812a5 */ /* 0x000fc6000f8e0208 */
[----:B------:R-:W-:Y:S02]  /*0120*/  @UP0 UMOV UR4, 0x4 ;  /* 0x0000000400040882 */ /* 0x000fe40000000000 */
[----:B------:R-:W-:Y:S01]  /*0130*/  @UP0 UIMAD.WIDE UR4, UR16, UR4, UR6 ;  /* 0x00000004100402a5 */ /* 0x000fe2000f8e0206 */
[----:B------:R-:W-:Y:S02]  /*0140*/  IMAD.U32 R4, RZ, RZ, UR8 ;  /* 0x00000008ff047e24 */ /* 0x000fe4000f8e00ff */
[----:B------:R-:W-:-:S03]  /*0150*/  IMAD.U32 R5, RZ, RZ, UR9 ;  /* 0x00000009ff057e24 */ /* 0x000fc6000f8e00ff */
[----:B------:R-:W-:Y:S01]  /*0160*/  IMAD.U32 R2, RZ, RZ, UR4 ;  /* 0x00000004ff027e24 */ /* 0x000fe2000f8e00ff */
[----:B------:R-:W-:Y:S01]  /*0170*/  ULDC UR4, c[0x0][0x2ac] ;  /* 0x0000ab0000047ab9 */ /* 0x000fe20000000800 */
[----:B------:R-:W2:Y:S01]  /*0180*/  @P1 LDG.E R4, [R4.64] ;  /* 0x0000000e04041981 */ /* 0x000ea2000c1e1900 */
[----:B------:R-:W-:-:S05]  /*0190*/  IMAD.U32 R3, RZ, RZ, UR5 ;  /* 0x00000005ff037e24 */ /* 0x000fca000f8e00ff */
[----:B------:R1:W3:Y:S04]  /*01a0*/  @P0 LDG.E R2, [R2.64] ;  /* 0x0000000e02020981 */ /* 0x0002e8000c1e1900 */
[----:B------:R-:W4:Y:S01]  /*01b0*/  S2R R27, SR_TID.X ;  /* 0x00000000001b7919 */ /* 0x000f220000002100 */
[----:B------:R-:W-:Y:S02]  /*01c0*/  ULDC UR6, c[0x0][0x1d0] ;  /* 0x0000740000067ab9 */ /* 0x000fe40000000800 */
[----:B------:R-:W-:Y:S02]  /*01d0*/  UIMAD UR6, UR4, UR6, 0x3f ;  /* 0x0000003f040674a4 */ /* 0x000fe4000f8e0206 */
[----:B------:R-:W-:Y:S02]  /*01e0*/  UMOV UR11, URZ ;  /* 0x0000003f000b7c82 */ /* 0x000fe40008000000 */
[----:B------:R-:W-:-:S04]  /*01f0*/  USHF.R.S32.HI UR5, URZ, 0x1f, UR6 ;  /* 0x0000001f3f057899 */ /* 0x000fc80008011406 */
[----:B------:R-:W-:Y:S01]  /*0200*/  ULEA.HI UR5, UR5, UR6, URZ, 0x6 ;  /* 0x0000000605057291 */ /* 0x000fe2000f8f303f */
[----:B----4-:R-:W-:-:S04]  /*0210*/  SHF.R.S32.HI R26, RZ, 0x1f, R27 ;  /* 0x0000001fff1a7819 */ /* 0x010fc8000001141b */
[----:B-1----:R-:W-:Y:S01]  /*0220*/  LEA.HI R3, R26, R27, RZ, 0x3 ;  /* 0x0000001b1a037211 */ /* 0x002fe200078f18ff */
[----:B------:R-:W-:-:S03]  /*0230*/  USHF.R.S32.HI UR8, URZ, 0x6, UR5 ;  /* 0x000000063f087899 */ /* 0x000fc60008011405 */
[----:B------:R-:W-:Y:S02]  /*0240*/  LOP3.LUT R0, R3, 0xfffffff8, RZ, 0xc0, !PT ;  /* 0xfffffff803007812 */ /* 0x000fe400078ec0ff */
[----:B------:R-:W-:-:S03]  /*0250*/  SHF.R.S32.HI R18, RZ, 0x3, R3 ;  /* 0x00000003ff127819 */ /* 0x000fc60000011403 */
[----:B------:R-:W-:Y:S02]  /*0260*/  IMAD.IADD R20, R27, 0x1, -R0 ;  /* 0x000000011b147824 */ /* 0x000fe400078e0a00 */
[----:B------:R-:W-:Y:S02]  /*0270*/  IMAD.U32 R0, RZ, RZ, UR8 ;  /* 0x00000008ff007e24 */ /* 0x000fe4000f8e00ff */
[----:B------:R-:W-:Y:S02]  /*0280*/  IMAD R86, R20, 0x20, R18 ;  /* 0x0000002014567824 */ /* 0x000fe400078e0212 */
[----:B------:R-:W-:Y:S01]  /*0290*/  IMAD.MOV.U32 R87, RZ, RZ, c[0x0][0x2b8] ;  /* 0x0000ae00ff577624 */ /* 0x000fe200078e00ff */
[----:B------:R-:W-:Y:S01]  /*02a0*/  ULDC UR10, c[0x0][0x1d0] ;  /* 0x00007400000a7ab9 */ /* 0x000fe20000000800 */
[----:B------:R-:W-:Y:S01]  /*02b0*/  IMAD R0, R0, 0x40, R86 ;  /* 0x0000004000007824 */ /* 0x000fe200078e0256 */
[----:B------:R-:W-:Y:S02]  /*02c0*/  UIMAD UR10, UR4, UR10, URZ ;  /* 0x0000000a040a72a4 */ /* 0x000fe4000f8e023f */
[----:B------:R-:W-:Y:S01]  /*02d0*/  ISETP.NE.AND P2, PT, R87, 0x1, PT ;  /* 0x000000015700780c */ /* 0x000fe20003f45270 */
[----:B------:R-:W-:Y:S01]  /*02e0*/  ULDC.64 UR4, c[0x0][0x2b0] ;  /* 0x0000ac0000047ab9 */ /* 0x000fe20000000a00 */
[----:B------:R-:W-:-:S02]  /*02f0*/  IADD3 R0, R0, -0x40, RZ ;  /* 0xffffffc000007810 */ /* 0x000fc40007ffe0ff */
[----:B------:R-:W-:Y:S01]  /*0300*/  LOP3.LUT R176, R176, 0xffffffef, RZ, 0xc0, !PT ;  /* 0xffffffefb0b07812 */ /* 0x000fe200078ec0ff */
[----:B------:R-:W-:-:S08]  /*0310*/  IMAD.MOV.U32 R36, RZ, RZ, RZ ;  /* 0x000000ffff247224 */ /* 0x000fd000078e00ff */
[----:B------:R-:W-:Y:S01]  /*0320*/  @P2 LOP3.LUT R176, R176, 0x10, RZ, 0xfc, !PT ;  /* 0x00000010b0b02812 */ /* 0x000fe200078efcff */
[----:B------:R-:W1:Y:S01]  /*0330*/  S2UR UR9, SR_CTAID.Y ;  /* 0x00000000000979c3 */ /* 0x000e620000002600 */
[----:B------:R-:W4:Y:S01]  /*0340*/  S2R R7, SR_CTAID.X ;  /* 0x0000000000077919 */ /* 0x000f220000002500 */
[----:B------:R-:W-:Y:S01]  /*0350*/  IMAD.MOV.U32 R11, RZ, RZ, c[0x0][0x2c4] ;  /* 0x0000b100ff0b7624 */ /* 0x000fe200078e00ff */
[----:B------:R-:W-:Y:S01]  /*0360*/  USHF.R.S32.HI UR18, URZ, 0x1f, UR16 ;  /* 0x0000001f3f127899 */ /* 0x000fe20008011410 */
[----:B----4-:R-:W-:Y:S01]  /*0370*/  IMAD R8, R7, 0x80, R86 ;  /* 0x0000008007087824 */ /* 0x010fe200078e0256 */
[----:B------:R-:W-:Y:S06]  /*0380*/  BAR.SYNC.DEFER_BLOCKING 0x0 ;  /* 0x0000000000007b1d */ /* 0x000fec0000010000 */
[----:B--2---:R-:W2:Y:S08]  /*0390*/  @P1 R2UR UR11, R4 ;  /* 0x00000000040b13c2 */ /* 0x004eb000000e0000 */
[----:B---3--:R3:W4:Y:S01]  /*03a0*/  @P0 R2UR UR7, R2 ;  /* 0x00000000020703c2 */ /* 0x00872200000e0000 */
[----:B------:R-:W-:Y:S01]  /*03b0*/  ISETP.GE.AND P0, PT, R0, UR10, PT ;  /* 0x0000000a00007c0c */ /* 0x000fe2000bf06270 */
[----:B----4-:R-:W-:-:S02]  /*03c0*/  @!UP0 UMOV UR7, UR16 ;  /* 0x0000001000078c82 */ /* 0x010fc40008000000 */
[----:B------:R-:W-:Y:S01]  /*03d0*/  USHF.R.S32.HI UR6, URZ, 0x1f, UR7 ;  /* 0x0000001f3f067899 */ /* 0x000fe20008011407 */
[----:B------:R-:W-:-:S03]  /*03e0*/  ISETP.GT.OR P0, PT, R86, 0x3f, P0 ;  /* 0x0000003f5600780c */ /* 0x000fc60000704670 */
[----:B------:R-:W-:Y:S01]  /*03f0*/  UIMAD UR6, UR6, UR4, URZ ;  /* 0x00000004060672a4 */ /* 0x000fe2000f8e023f */
[----:B--2---:R-:W-:Y:S01]  /*0400*/  IADD3 R15, R0, UR11, RZ ;  /* 0x0000000b000f7c10 */ /* 0x004fe2000fffe0ff */
[----:B------:R-:W-:-:S04]  /*0410*/  UIMAD.WIDE.U32 UR12, UR7, UR4, URZ ;  /* 0x00000004070c72a5 */ /* 0x000fc8000f8e003f */
[----:B------:R-:W-:Y:S01]  /*0420*/  @P2 IMAD.HI.U32 R0, R15, c[0x0][0x2bc], RZ ;  /* 0x0000af000f002a27 */ /* 0x000fe200078e00ff */
[----:B------:R-:W-:-:S03]  /*0430*/  UIMAD UR6, UR7, UR5, UR6 ;  /* 0x00000005070672a4 */ /* 0x000fc6000f8e0206 */
[----:B------:R-:W-:Y:S01]  /*0440*/  IMAD.MOV.U32 R12, RZ, RZ, R15 ;  /* 0x000000ffff0c7224 */ /* 0x000fe200078e000f */
[----:B------:R-:W-:Y:S01]  /*0450*/  @P2 SHF.R.U32.HI R12, RZ, c[0x0][0x2c0], R0 ;  /* 0x0000b000ff0c2a19 */ /* 0x000fe20000011600 */
[----:B------:R-:W-:Y:S02]  /*0460*/  UIADD3 UR6, UR13, UR6, URZ ;  /* 0x000000060d067290 */ /* 0x000fe4000fffe03f */
[----:B-1----:R-:W-:Y:S01]  /*0470*/  USHF.R.S32.HI UR7, URZ, 0x1f, UR9 ;  /* 0x0000001f3f077899 */ /* 0x002fe20008011409 */
[----:B------:R-:W-:Y:S01]  /*0480*/  @!P0 IADD3 R0, P2, R12, UR12, RZ ;  /* 0x0000000c0c008c10 */ /* 0x000fe2000ff5e0ff */
[----:B------:R-:W-:-:S03]  /*0490*/  ULDC.64 UR4, c[0x0][0x1b8] ;  /* 0x00006e0000047ab9 */ /* 0x000fc60000000a00 */
[----:B---3--:R-:W-:Y:S02]  /*04a0*/  @!P0 LEA R2, P1, R0, c[0x0][0x2a0], 0x2 ;  /* 0x0000a80000028a11 */ /* 0x008fe400078210ff */
[----:B------:R-:W-:-:S04]  /*04b0*/  @!P0 LEA.HI.X.SX32 R3, R12, UR6, 0x1, P2 ;  /* 0x000000060c038c11 */ /* 0x000fc800090f0eff */
[----:B------:R-:W-:-:S05]  /*04c0*/  @!P0 LEA.HI.X R3, R0, c[0x0][0x2a4], R3, 0x2, P1 ;  /* 0x0000a90000038a11 */ /* 0x000fca00008f1403 */
[----:B------:R1:W2:Y:S01]  /*04d0*/  @!P0 LDG.E R36, [R2.64] ;  /* 0x0000000e02248981 */ /* 0x0002a2000c1e1900 */
[----:B------:R-:W-:Y:S01]  /*04e0*/  ISETP.NE.AND P0, PT, R11, 0x1, PT ;  /* 0x000000010b00780c */ /* 0x000fe20003f05270 */
[----:B------:R-:W-:Y:S02]  /*04f0*/  UIMAD UR17, UR7, UR4, URZ ;  /* 0x00000004071172a4 */ /* 0x000fe4000f8e023f */
[----:B------:R-:W-:Y:S02]  /*0500*/  UIMAD.WIDE.U32 UR20, UR9, UR4, URZ ;  /* 0x00000004091472a5 */ /* 0x000fe4000f8e003f */
[----:B------:R-:W-:-:S03]  /*0510*/  UIMAD UR17, UR9, UR5, UR17 ;  /* 0x00000005091172a4 */ /* 0x000fc6000f8e0211 */
[----:B------:R-:W-:Y:S02]  /*0520*/  ULDC.64 UR4, c[0x0][0x1c0] ;  /* 0x0000700000047ab9 */ /* 0x000fe40000000a00 */
[----:B------:R-:W-:Y:S02]  /*0530*/  UIMAD UR18, UR18, UR4, URZ ;  /* 0x00000004121272a4 */ /* 0x000fe4000f8e023f */
[----:B------:R-:W-:Y:S01]  /*0540*/  UIADD3 UR21, UR21, UR17, URZ ;  /* 0x0000001115157290 */ /* 0x000fe2000fffe03f */
[----:B------:R-:W-:Y:S01]  /*0550*/  @P0 IMAD.HI.U32 R0, R8, c[0x0][0x2c8], RZ ;  /* 0x0000b20008000a27 */ /* 0x000fe200078e00ff */
[----:B------:R-:W-:Y:S02]  /*0560*/  UIMAD UR5, UR16, UR5, UR18 ;  /* 0x00000005100572a4 */ /* 0x000fe4000f8e0212 */
[----:B------:R-:W-:Y:S01]  /*0570*/  UIMAD.WIDE.U32 UR16, UR16, UR4, UR20 ;  /* 0x00000004101072a5 */ /* 0x000fe2000f8e0014 */
[----:B------:R-:W-:Y:S01]  /*0580*/  IMAD.MOV.U32 R4, RZ, RZ, R8 ;  /* 0x000000ffff047224 */ /* 0x000fe200078e0008 */
[----:B------:R-:W-:-:S02]  /*0590*/  @P0 SHF.R.U32.HI R4, RZ, c[0x0][0x2cc], R0 ;  /* 0x0000b300ff040a19 */ /* 0x000fc40000011600 */
[----:B------:R-:W-:Y:S02]  /*05a0*/  UIADD3 UR5, UR17, UR5, URZ ;  /* 0x0000000511057290 */ /* 0x000fe4000fffe03f */
[--C-:B------:R-:W-:Y:S01]  /*05b0*/  SHF.R.S32.HI R5, RZ, 0x1f, R4.reuse ;  /* 0x0000001fff057819 */ /* 0x100fe20000011404 */
[----:B------:R-:W-:Y:S02]  /*05c0*/  IMAD.MOV R0, RZ, RZ, -R4 ;  /* 0x000000ffff007224 */ /* 0x000fe400078e0a04 */
[----:B-1----:R-:W-:Y:S02]  /*05d0*/  IMAD.U32 R3, RZ, RZ, UR17 ;  /* 0x00000011ff037e24 */ /* 0x002fe4000f8e00ff */
[----:B------:R-:W-:Y:S02]  /*05e0*/  IMAD R6, R5, c[0x0][0x1b0], RZ ;  /* 0x00006c0005067a24 */ /* 0x000fe400078e02ff */
[----:B------:R-:W-:Y:S02]  /*05f0*/  IMAD.U32 R2, RZ, RZ, UR16 ;  /* 0x00000010ff027e24 */ /* 0x000fe4000f8e00ff */
[----:B------:R-:W-:-:S02]  /*0600*/  IMAD.U32 R3, RZ, RZ, UR5 ;  /* 0x00000005ff037e24 */ /* 0x000fc4000f8e00ff */
[----:B------:R-:W-:Y:S01]  /*0610*/  IMAD.SHL.U32 R179, R20, 0x8, RZ ;  /* 0x0000000814b37824 */ /* 0x000fe200078e00ff */
[----:B------:R-:W-:Y:S01]  /*0620*/  STL [R1+0x88], R86 ;  /* 0x0000885601007387 */ /* 0x000fe20000100800 */
[----:B------:R-:W-:Y:S01]  /*0630*/  IMAD R5, R0, c[0x0][0x2c4], R8 ;  /* 0x0000b10000057a24 */ /* 0x000fe200078e0208 */
[----:B------:R-:W-:Y:S01]  /*0640*/  LEA.HI R16, R26, R27, RZ, 0x4 ;  /* 0x0000001b1a107211 */ /* 0x000fe200078f20ff */
[----:B------:R-:W-:Y:S01]  /*0650*/  IMAD.WIDE.U32 R2, R4, c[0x0][0x1b0], R2 ;  /* 0x00006c0004027a25 */ /* 0x000fe200078e0002 */
[----:B------:R-:W-:-:S03]  /*0660*/  ULDC.64 UR4, c[0x0][0x1e8] ;  /* 0x00007a0000047ab9 */ /* 0x000fc60000000a00 */
[----:B------:R-:W-:Y:S01]  /*0670*/  IMAD R0, R4, c[0x0][0x1b4], R6 ;  /* 0x00006d0004007a24 */ /* 0x000fe200078e0206 */
[----:B------:R-:W-:-:S03]  /*0680*/  SHF.R.S32.HI R4, RZ, 0x1f, R5 ;  /* 0x0000001fff047819 */ /* 0x000fc60000011405 */
[----:B------:R-:W-:Y:S02]  /*0690*/  IMAD.IADD R3, R3, 0x1, R0 ;  /* 0x0000000103037824 */ /* 0x000fe400078e0200 */
[----:B------:R-:W-:Y:S02]  /*06a0*/  IMAD R0, R4, c[0x0][0x1a8], RZ ;  /* 0x00006a0004007a24 */ /* 0x000fe400078e02ff */
[----:B------:R-:W-:-:S04]  /*06b0*/  IMAD.WIDE.U32 R2, R5, c[0x0][0x1a8], R2 ;  /* 0x00006a0005027a25 */ /* 0x000fc800078e0002 */
[----:B------:R-:W-:Y:S01]  /*06c0*/  IMAD R0, R5, c[0x0][0x1ac], R0 ;  /* 0x00006b0005007a24 */ /* 0x000fe200078e0200 */
[----:B------:R-:W-:-:S03]  /*06d0*/  LEA R14, P0, R2, c[0x0][0x160], 0x1 ;  /* 0x00005800020e7a11 */ /* 0x000fc600078008ff */
[----:B------:R-:W-:Y:S02]  /*06e0*/  IMAD.IADD R0, R3, 0x1, R0 ;  /* 0x0000000103007824 */ /* 0x000fe400078e0200 */
[----:B------:R-:W-:Y:S02]  /*06f0*/  IMAD.SHL.U32 R3, R18, 0x40, RZ ;  /* 0x0000004012037824 */ /* 0x000fe400078e00ff */
[----:B------:R-:W-:Y:S01]  /*0700*/  IMAD R11, R11, c[0x0][0x168], RZ ;  /* 0x00005a000b0b7a24 */ /* 0x000fe200078e02ff */
[----:B------:R-:W-:Y:S01]  /*0710*/  LEA.HI.X R13, R2, c[0x0][0x164], R0, 0x1, P0 ;  /* 0x00005900020d7a11 */ /* 0x000fe200000f0c00 */
[----:B------:R-:W-:Y:S01]  /*0720*/  IMAD R17, R7, 0x80, R18 ;  /* 0x0000008007117824 */ /* 0x000fe200078e0212 */
[----:B------:R-:W-:Y:S01]  /*0730*/  LOP3.LUT R0, R3, 0x1c0, RZ, 0xc0, !PT ;  /* 0x000001c003007812 */ /* 0x000fe200078ec0ff */
[----:B------:R-:W-:Y:S01]  /*0740*/  SHFL.IDX PT, R2, R14, RZ, 0x181f ;  /* 0x00181fff0e027589 */ /* 0x000fe200000e0000 */
[----:B------:R-:W-:Y:S02]  /*0750*/  LEA.HI R5, R26, R27, RZ, 0x6 ;  /* 0x0000001b1a057211 */ /* 0x000fe400078f30ff */
[----:B------:R-:W-:Y:S01]  /*0760*/  ISETP.GE.AND P0, PT, R17, R11, PT ;  /* 0x0000000b1100720c */ /* 0x000fe20003f06270 */
[----:B------:R-:W1:Y:S01]  /*0770*/  SHFL.IDX PT, R3, R13, RZ, 0x181f ;  /* 0x00181fff0d037589 */ /* 0x000e6200000e0000 */
[----:B------:R-:W-:-:S02]  /*0780*/  SHF.R.U32.HI R4, RZ, 0x3, R0 ;  /* 0x00000003ff047819 */ /* 0x000fc40000011600 */
[----:B------:R-:W-:-:S04]  /*0790*/  LOP3.LUT R0, R0, 0x38, R179, 0xf8, !PT ;  /* 0x0000003800007812 */ /* 0x000fc800078ef8b3 */
[----:B------:R-:W-:Y:S01]  /*07a0*/  LOP3.LUT R0, R0, R4, RZ, 0x3c, !PT ;  /* 0x0000000400007212 */ /* 0x000fe200078e3cff */
[----:B------:R-:W-:Y:S01]  /*07b0*/  IMAD.SHL.U32 R4, R5, 0x8, RZ ;  /* 0x0000000805047824 */ /* 0x000fe200078e00ff */
[C---:B------:R-:W-:Y:S02]  /*07c0*/  IADD3 R134, R179.reuse, 0x40, RZ ;  /* 0x00000040b3867810 */ /* 0x040fe40007ffe0ff */
[C---:B------:R-:W-:Y:S02]  /*07d0*/  IADD3 R133, R179.reuse, 0x80, RZ ;  /* 0x00000080b3857810 */ /* 0x040fe40007ffe0ff */
[----:B------:R-:W-:Y:S02]  /*07e0*/  IADD3 R177, R179, 0xc0, RZ ;  /* 0x000000c0b3b17810 */ /* 0x000fe40007ffe0ff */
[----:B------:R-:W-:Y:S02]  /*07f0*/  LOP3.LUT R178, R0, 0xfffffe00, R4, 0xf8, !PT ;  /* 0xfffffe0000b27812 */ /* 0x000fe400078ef804 */
[----:B------:R-:W-:-:S02]  /*0800*/  @!P0 SHF.R.S32.HI R4, RZ, 0x1f, R134 ;  /* 0x0000001fff048819 */ /* 0x000fc40000011486 */
[----:B------:R-:W-:Y:S02]  /*0810*/  @!P0 SHF.R.S32.HI R0, RZ, 0x1f, R133 ;  /* 0x0000001fff008819 */ /* 0x000fe40000011485 */
[----:B------:R-:W-:Y:S02]  /*0820*/  @!P0 SHF.R.S32.HI R5, RZ, 0x1f, R177 ;  /* 0x0000001fff058819 */ /* 0x000fe400000114b1 */
[----:B------:R-:W-:Y:S02]  /*0830*/  ISETP.GE.AND P6, PT, R179, c[0x0][0x198], PT ;  /* 0x00006600b3007a0c */ /* 0x000fe40003fc6270 */
[----:B------:R-:W-:Y:S02]  /*0840*/  @!P0 LEA.HI R6, R4, R134, RZ, 0x3 ;  /* 0x0000008604068211 */ /* 0x000fe400078f18ff */
[----:B------:R-:W-:Y:S02]  /*0850*/  ISETP.GE.AND P5, PT, R134, c[0x0][0x198], PT ;  /* 0x0000660086007a0c */ /* 0x000fe40003fa6270 */
[----:B------:R-:W-:-:S02]  /*0860*/  @!P0 LEA.HI R4, R0, R133, RZ, 0x3 ;  /* 0x0000008500048211 */ /* 0x000fc400078f18ff */
[----:B------:R-:W-:Y:S02]  /*0870*/  ISETP.GE.AND P4, PT, R133, c[0x0][0x198], PT ;  /* 0x0000660085007a0c */ /* 0x000fe40003f86270 */
[----:B------:R-:W-:Y:S02]  /*0880*/  @!P0 LEA.HI R0, R5, R177, RZ, 0x3 ;  /* 0x000000b105008211 */ /* 0x000fe400078f18ff */
[----:B------:R-:W-:Y:S02]  /*0890*/  ISETP.GE.AND P3, PT, R177, c[0x0][0x198], PT ;  /* 0x00006600b1007a0c */ /* 0x000fe40003f66270 */
[----:B------:R-:W-:Y:S01]  /*08a0*/  @!P0 LOP3.LUT R6, R6, 0xfffffff8, RZ, 0xc0, !PT ;  /* 0xfffffff806068812 */ /* 0x000fe200078ec0ff */
[----:B------:R3:W-:Y:S01]  /*08b0*/  STL [R1+0xb4], R8 ;  /* 0x0000b40801007387 */ /* 0x0007e20000100800 */
[----:B------:R-:W-:Y:S02]  /*08c0*/  @!P0 LOP3.LUT R4, R4, 0xfffffff8, RZ, 0xc0, !PT ;  /* 0xfffffff804048812 */ /* 0x000fe400078ec0ff */
[----:B------:R-:W-:Y:S01]  /*08d0*/  @!P0 LOP3.LUT R10, R0, 0xfffffff8, RZ, 0xc0, !PT ;  /* 0xfffffff8000a8812 */ /* 0x000fe200078ec0ff */
[----:B------:R-:W-:-:S02]  /*08e0*/  @!P0 IMAD.SHL.U32 R0, R178, 0x2, RZ ;  /* 0x00000002b2008824 */ /* 0x000fc400078e00ff */
[----:B-1----:R-:W-:-:S04]  /*08f0*/  @!P0 IMAD.WIDE R6, R6, 0x2, R2 ;  /* 0x0000000206068825 */ /* 0x002fc800078e0202 */
[----:B------:R-:W-:-:S04]  /*0900*/  @!P0 IMAD.WIDE R4, R4, 0x2, R2 ;  /* 0x0000000204048825 */ /* 0x000fc800078e0202 */
[----:B---3--:R-:W-:-:S04]  /*0910*/  @!P0 IMAD.WIDE R8, R179, 0x2, R2 ;  /* 0x00000002b3088825 */ /* 0x008fc800078e0202 */
[----:B------:R-:W-:Y:S01]  /*0920*/  @!P0 IMAD.WIDE R2, R10, 0x2, R2 ;  /* 0x000000020a028825 */ /* 0x000fe200078e0202 */
[----:B------:R-:W-:Y:S01]  /*0930*/  @!PT LDS RZ, [RZ] ;  /* 0x00000000fffff984 */ /* 0x000fe20000000800 */
[----:B------:R1:W-:Y:S04]  /*0940*/  @!P0 LDGSTS.E.BYPASS.LTC128B.128 [R0+0x100], [R8.64], !P6 ;  /* 0x0010000008008fae */ /* 0x0003e8000f101d4e */
[----:B------:R3:W-:Y:S04]  /*0950*/  @!P0 LDGSTS.E.BYPASS.LTC128B.128 [R0+0x4100], [R6.64], !P5 ;  /* 0x0410000006008fae */ /* 0x0007e8000e901d4e */
[----:B------:R4:W-:Y:S04]  /*0960*/  @!P0 LDGSTS.E.BYPASS.LTC128B.128 [R0+0x8100], [R4.64], !P4 ;  /* 0x0810000004008fae */ /* 0x0009e8000e101d4e */
[----:B------:R5:W-:Y:S01]  /*0970*/  @!P0 LDGSTS.E.BYPASS.LTC128B.128 [R0+0xc100], [R2.64], !P3 ;  /* 0x0c10000002008fae */ /* 0x000be2000d901d4e */
[----:B-1----:R-:W-:-:S04]  /*0980*/  IADD3 R8, R17, 0x20, RZ ;  /* 0x0000002011087810 */ /* 0x002fc80007ffe0ff */
[----:B------:R-:W-:Y:S01]  /*0990*/  ISETP.GE.AND P0, PT, R8, R11, PT ;  /* 0x0000000b0800720c */ /* 0x000fe20003f06270 */
[----:B-----5:R-:W-:Y:S04]  /*09a0*/  SHFL.IDX PT, R2, R14, 0x1, 0x181f ;  /* 0x00381f000e027f89 */ /* 0x020fe800000e0000 */
[----:B------:R-:W1:Y:S08]  /*09b0*/  SHFL.IDX PT, R3, R13, 0x1, 0x181f ;  /* 0x00381f000d037f89 */ /* 0x000e7000000e0000 */
[----:B----4-:R-:W-:-:S02]  /*09c0*/  @!P0 SHF.R.S32.HI R4, RZ, 0x1f, R134 ;  /* 0x0000001fff048819 */ /* 0x010fc40000011486 */
[----:B---3--:R-:W-:Y:S02]  /*09d0*/  @!P0 SHF.R.S32.HI R0, RZ, 0x1f, R133 ;  /* 0x0000001fff008819 */ /* 0x008fe40000011485 */
[----:B------:R-:W-:Y:S02]  /*09e0*/  @!P0 SHF.R.S32.HI R5, RZ, 0x1f, R177 ;  /* 0x0000001fff058819 */ /* 0x000fe400000114b1 */
[----:B------:R-:W-:Y:S02]  /*09f0*/  @!P0 LEA.HI R6, R4, R134, RZ, 0x3 ;  /* 0x0000008604068211 */ /* 0x000fe400078f18ff */
[----:B------:R-:W-:Y:S02]  /*0a00*/  @!P0 LEA.HI R4, R0, R133, RZ, 0x3 ;  /* 0x0000008500048211 */ /* 0x000fe400078f18ff */
[----:B------:R-:W-:Y:S02]  /*0a10*/  @!P0 LEA.HI R0, R5, R177, RZ, 0x3 ;  /* 0x000000b105008211 */ /* 0x000fe400078f18ff */
[----:B------:R-:W-:-:S02]  /*0a20*/  @!P0 LOP3.LUT R6, R6, 0xfffffff8, RZ, 0xc0, !PT ;  /* 0xfffffff806068812 */ /* 0x000fc400078ec0ff */
[----:B------:R-:W-:Y:S02]  /*0a30*/  @!P0 LOP3.LUT R4, R4, 0xfffffff8, RZ, 0xc0, !PT ;  /* 0xfffffff804048812 */ /* 0x000fe400078ec0ff */
[----:B------:R-:W-:Y:S01]  /*0a40*/  @!P0 LOP3.LUT R10, R0, 0xfffffff8, RZ, 0xc0, !PT ;  /* 0xfffffff8000a8812 */ /* 0x000fe200078ec0ff */
[----:B------:R-:W-:Y:S02]  /*0a50*/  @!P0 IMAD.SHL.U32 R0, R178, 0x2, RZ ;  /* 0x00000002b2008824 */ /* 0x000fe400078e00ff */
[----:B-1----:R-:W-:-:S04]  /*0a60*/  @!P0 IMAD.WIDE R8, R179, 0x2, R2 ;  /* 0x00000002b3088825 */ /* 0x002fc800078e0202 */
[--C-:B------:R-:W-:Y:S01]  /*0a70*/  @!P0 IMAD.WIDE R6, R6, 0x2, R2.reuse ;  /* 0x0000000206068825 */ /* 0x100fe200078e0202 */
[----:B------:R1:W-:Y:S03]  /*0a80*/  @!P0 LDGSTS.E.BYPASS.LTC128B.128 [R0+0x1100], [R8.64], !P6 ;  /* 0x0110000008008fae */ /* 0x0003e6000f101d4e */
[--C-:B------:R-:W-:Y:S01]  /*0a90*/  @!P0 IMAD.WIDE R4, R4, 0x2, R2.reuse ;  /* 0x0000000204048825 */ /* 0x100fe200078e0202 */
[----:B------:R3:W-:Y:S03]  /*0aa0*/  @!P0 LDGSTS.E.BYPASS.LTC128B.128 [R0+0x5100], [R6.64], !P5 ;  /* 0x0510000006008fae */ /* 0x0007e6000e901d4e */
[----:B------:R-:W-:Y:S01]  /*0ab0*/  @!P0 IMAD.WIDE R2, R10, 0x2, R2 ;  /* 0x000000020a028825 */ /* 0x000fe200078e0202 */
[----:B------:R1:W-:Y:S04]  /*0ac0*/  @!P0 LDGSTS.E.BYPASS.LTC128B.128 [R0+0x9100], [R4.64], !P4 ;  /* 0x0910000004008fae */ /* 0x0003e8000e101d4e */
[----:B------:R4:W-:Y:S01]  /*0ad0*/  @!P0 LDGSTS.E.BYPASS.LTC128B.128 [R0+0xd100], [R2.64], !P3 ;  /* 0x0d10000002008fae */ /* 0x0009e2000d901d4e */
[----:B---3--:R-:W-:-:S04]  /*0ae0*/  IADD3 R6, R17, 0x40, RZ ;  /* 0x0000004011067810 */ /* 0x008fc80007ffe0ff */
[----:B------:R-:W-:Y:S02]  /*0af0*/  ISETP.GE.AND P0, PT, R6, R11, PT ;  /* 0x0000000b0600720c */ /* 0x000fe40003f06270 */
[----:B------:R-:W-:Y:S01]  /*0b00*/  SHF.R.S32.HI R6, RZ, 0x4, R16 ;  /* 0x00000004ff067819 */ /* 0x000fe20000011410 */
[----:B----4-:R-:W-:Y:S01]  /*0b10*/  SHFL.IDX PT, R2, R14, 0x2, 0x181f ;  /* 0x00581f000e027f89 */ /* 0x010fe200000e0000 */
[----:B-1----:R-:W-:-:S03]  /*0b20*/  IMAD.MOV R0, RZ, RZ, -R12 ;  /* 0x000000ffff007224 */ /* 0x002fc600078e0a0c */
[----:B------:R-:W1:Y:S01]  /*0b30*/  SHFL.IDX PT, R3, R13, 0x2, 0x181f ;  /* 0x00581f000d037f89 */ /* 0x000e6200000e0000 */
[----:B------:R-:W-:Y:S01]  /*0b40*/  LEA.HI R5, R16, R6, RZ, 0x1 ;  /* 0x0000000610057211 */ /* 0x000fe200078f08ff */
[----:B------:R-:W-:Y:S01]  /*0b50*/  IMAD R37, R0, c[0x0][0x2b8], R15 ;  /* 0x0000ae0000257a24 */ /* 0x000fe200078e020f */
[----:B------:R-:W-:Y:S02]  /*0b60*/  IADD3 R4, R17, 0x60, RZ ;  /* 0x0000006011047810 */ /* 0x000fe40007ffe0ff */
[----:B------:R-:W-:Y:S02]  /*0b70*/  LOP3.LUT R0, R5, 0xfffffffe, RZ, 0xc0, !PT ;  /* 0xfffffffe05007812 */ /* 0x000fe400078ec0ff */
[----:B------:R-:W-:Y:S02]  /*0b80*/  ISETP.GE.AND P2, PT, R4, R11, PT ;  /* 0x0000000b0400720c */ /* 0x000fe40003f46270 */
[----:B------:R-:W-:Y:S02]  /*0b90*/  @!P0 SHF.R.S32.HI R5, RZ, 0x1f, R134 ;  /* 0x0000001fff058819 */ /* 0x000fe40000011486 */
[----:B------:R-:W-:Y:S01]  /*0ba0*/  SHF.R.S32.HI R25, RZ, 0x1f, R37 ;  /* 0x0000001fff197819 */ /* 0x000fe20000011425 */
[----:B------:R-:W-:Y:S01]  /*0bb0*/  IMAD.IADD R23, R6, 0x1, -R0 ;  /* 0x0000000106177824 */ /* 0x000fe200078e0a00 */
[----:B------:R-:W-:-:S02]  /*0bc0*/  @!P0 SHF.R.S32.HI R4, RZ, 0x1f, R133 ;  /* 0x0000001fff048819 */ /* 0x000fc40000011485 */
[----:B------:R-:W-:Y:S01]  /*0bd0*/  @!P0 SHF.R.S32.HI R0, RZ, 0x1f, R177 ;  /* 0x0000001fff008819 */ /* 0x000fe200000114b1 */
[----:B------:R-:W-:Y:S01]  /*0be0*/  IMAD R7, R25, c[0x0][0x1e0], RZ ;  /* 0x0000780019077a24 */ /* 0x000fe200078e02ff */
[----:B------:R-:W-:Y:S02]  /*0bf0*/  @!P0 LEA.HI R8, R5, R134, RZ, 0x3 ;  /* 0x0000008605088211 */ /* 0x000fe400078f18ff */
[----:B------:R-:W-:Y:S02]  /*0c00*/  @!P0 LEA.HI R6, R4, R133, RZ, 0x3 ;  /* 0x0000008504068211 */ /* 0x000fe400078f18ff */
[----:B------:R-:W-:Y:S01]  /*0c10*/  @!P0 LEA.HI R0, R0, R177, RZ, 0x3 ;  /* 0x000000b100008211 */ /* 0x000fe200078f18ff */
[C---:B------:R-:W-:Y:S01]  /*0c20*/  IMAD.WIDE.U32 R4, R37.reuse, c[0x0][0x1e0], RZ ;  /* 0x0000780025047a25 */ /* 0x040fe200078e00ff */
[----:B------:R-:W-:Y:S02]  /*0c30*/  @!P0 LOP3.LUT R8, R8, 0xfffffff8, RZ, 0xc0, !PT ;  /* 0xfffffff808088812 */ /* 0x000fe400078ec0ff */
[----:B------:R-:W-:Y:S01]  /*0c40*/  @!P0 LOP3.LUT R6, R6, 0xfffffff8, RZ, 0xc0, !PT ;  /* 0xfffffff806068812 */ /* 0x000fe200078ec0ff */
[----:B------:R-:W-:Y:S01]  /*0c50*/  IMAD R7, R37, c[0x0][0x1e4], R7 ;  /* 0x0000790025077a24 */ /* 0x000fe200078e0207 */
[----:B------:R-:W-:Y:S01]  /*0c60*/  @!P0 LOP3.LUT R12, R0, 0xfffffff8, RZ, 0xc0, !PT ;  /* 0xfffffff8000c8812 */ /* 0x000fe200078ec0ff */
[----:B------:R-:W-:-:S02]  /*0c70*/  @!P0 IMAD.SHL.U32 R0, R178, 0x2, RZ ;  /* 0x00000002b2008824 */ /* 0x000fc400078e00ff */
[----:B-1----:R-:W-:-:S04]  /*0c80*/  @!P0 IMAD.WIDE R10, R179, 0x2, R2 ;  /* 0x00000002b30a8825 */ /* 0x002fc800078e0202 */
[----:B------:R-:W-:Y:S01]  /*0c90*/  IMAD.IADD R5, R5, 0x1, R7 ;  /* 0x0000000105057824 */ /* 0x000fe200078e0207 */
[----:B------:R1:W-:Y:S01]  /*0ca0*/  @!P0 LDGSTS.E.BYPASS.LTC128B.128 [R0+0x2100], [R10.64], !P6 ;  /* 0x021000000a008fae */ /* 0x0003e2000f101d4e */
[----:B------:R-:W-:-:S04]  /*0cb0*/  @!P0 IMAD.WIDE R8, R8, 0x2, R2 ;  /* 0x0000000208088825 */ /* 0x000fc800078e0202 */
[--C-:B------:R-:W-:Y:S01]  /*0cc0*/  @!P0 IMAD.WIDE R6, R6, 0x2, R2.reuse ;  /* 0x0000000206068825 */ /* 0x100fe200078e0202 */
[----:B------:R1:W-:Y:S04]  /*0cd0*/  @!P0 LDGSTS.E.BYPASS.LTC128B.128 [R0+0x6100], [R8.64], !P5 ;  /* 0x0610000008008fae */ /* 0x0003e8000e901d4e */
[----:B------:R3:W-:Y:S01]  /*0ce0*/  @!P0 LDGSTS.E.BYPASS.LTC128B.128 [R0+0xa100], [R6.64], !P4 ;  /* 0x0a10000006008fae */ /* 0x0007e2000e101d4e */
[----:B------:R-:W-:Y:S01]  /*0cf0*/  @!P0 IMAD.WIDE R2, R12, 0x2, R2 ;  /* 0x000000020c028825 */ /* 0x000fe200078e0202 */
[----:B------:R-:W-:Y:S01]  /*0d00*/  UIMAD.WIDE.U32 UR18, UR9, UR4, URZ ;  /* 0x00000004091272a5 */ /* 0x000fe2000f8e003f */
[----:B--2---:R-:W-:Y:S01]  /*0d10*/  SHF.R.S32.HI R24, RZ, 0x1f, R36 ;  /* 0x0000001fff187819 */ /* 0x004fe20000011424 */
[----:B------:R-:W-:Y:S02]  /*0d20*/  UIMAD UR4, UR7, UR4, URZ ;  /* 0x00000004070472a4 */ /* 0x000fe4000f8e023f */
[----:B------:R1:W-:Y:S01]  /*0d30*/  @!P0 LDGSTS.E.BYPASS.LTC128B.128 [R0+0xe100], [R2.64], !P3 ;  /* 0x0e10000002008fae */ /* 0x0003e2000d901d4e */
[----:B------:R-:W-:Y:S01]  /*0d40*/  IMAD.WIDE.U32 R4, R36, c[0x0][0x1f0], R4 ;  /* 0x00007c0024047a25 */ /* 0x000fe200078e0004 */
[----:B------:R-:W-:Y:S01]  /*0d50*/  UIMAD UR4, UR9, UR5, UR4 ;  /* 0x00000005090472a4 */ /* 0x000fe2000f8e0204 */
[----:B---3--:R-:W-:-:S05]  /*0d60*/  LOP3.LUT R6, R16, 0xfffffff0, RZ, 0xc0, !PT ;  /* 0xfffffff010067812 */ /* 0x008fca00078ec0ff */
[----:B------:R-:W-:Y:S02]  /*0d70*/  IMAD.IADD R6, R27, 0x1, -R6 ;  /* 0x000000011b067824 */ /* 0x000fe400078e0a06 */
[----:B-1----:R-:W-:-:S03]  /*0d80*/  IMAD R0, R24, c[0x0][0x1f0], RZ ;  /* 0x00007c0018007a24 */ /* 0x002fc600078e02ff */
[----:B------:R-:W-:Y:S01]  /*0d90*/  SHF.R.S32.HI R2, RZ, 0x1f, R6 ;  /* 0x0000001fff027819 */ /* 0x000fe20000011406 */
[----:B------:R-:W-:Y:S01]  /*0da0*/  UIADD3 UR16, UR19, UR4, URZ ;  /* 0x0000000413107290 */ /* 0x000fe2000fffe03f */
[----:B------:R1:W-:Y:S02]  /*0db0*/  SHFL.IDX PT, R3, R13, 0x3, 0x181f ;  /* 0x00781f000d037f89 */ /* 0x0003e400000e0000 */
[----:B------:R-:W-:Y:S01]  /*0dc0*/  LEA.HI R21, R2, R6, RZ, 0x3 ;  /* 0x0000000602157211 */ /* 0x000fe200078f18ff */
[----:B------:R-:W-:Y:S01]  /*0dd0*/  IMAD R0, R36, c[0x0][0x1f4], R0 ;  /* 0x00007d0024007a24 */ /* 0x000fe200078e0200 */
[----:B------:R2:W3:Y:S01]  /*0de0*/  SHFL.IDX PT, R2, R14, 0x3, 0x181f ;  /* 0x00781f000e027f89 */ /* 0x0004e200000e0000 */
[----:B------:R-:W-:Y:S01]  /*0df0*/  IADD3 R4, P0, R4, UR18, RZ ;  /* 0x0000001204047c10 */ /* 0x000fe2000ff1e0ff */
[----:B------:R-:W-:Y:S01]  /*0e00*/  ULEA UR17, UR8, 0xffffffc0, 0x6 ;  /* 0xffffffc008117891 */ /* 0x000fe2000f8e303f */
[----:B------:R-:W-:Y:S01]  /*0e10*/  LOP3.LUT R8, R21, 0xfffffff8, RZ, 0xc0, !PT ;  /* 0xfffffff815087812 */ /* 0x000fe200078ec0ff */
[----:B------:R-:W-:Y:S01]  /*0e20*/  IMAD.SHL.U32 R7, R18, 0x8, RZ ;  /* 0x0000000812077824 */ /* 0x000fe200078e00ff */
[----:B------:R-:W-:Y:S01]  /*0e30*/  IADD3.X R5, R5, UR16, R0, P0, !PT ;  /* 0x0000001005057c10 */ /* 0x000fe200087fe400 */
[----:B------:R-:W-:Y:S01]  /*0e40*/  IMAD.SHL.U32 R0, R20, 0x40, RZ ;  /* 0x0000004014007824 */ /* 0x000fe200078e00ff */
[----:B------:R-:W-:Y:S01]  /*0e50*/  LEA R16, P0, R4, c[0x0][0x1c8], 0x1 ;  /* 0x0000720004107a11 */ /* 0x000fe200078008ff */
[----:B------:R-:W-:Y:S01]  /*0e60*/  UIADD3 UR17, UR10, -UR17, URZ ;  /* 0x800000110a117290 */ /* 0x000fe2000fffe03f */
[----:B------:R-:W-:Y:S01]  /*0e70*/  IMAD.IADD R19, R6, 0x1, -R8 ;  /* 0x0000000106137824 */ /* 0x000fe200078e0a08 */
[----:B------:R-:W-:Y:S01]  /*0e80*/  @!P2 SHF.R.S32.HI R6, RZ, 0x1f, R177 ;  /* 0x0000001fff06a819 */ /* 0x000fe200000114b1 */
[----:B------:R-:W-:Y:S01]  /*0e90*/  STL [R1+0x54], R36 ;  /* 0x0000542401007387 */ /* 0x000fe20000100800 */
[----:B------:R-:W-:Y:S01]  /*0ea0*/  LOP3.LUT R0, R0, 0x1c0, RZ, 0xc0, !PT ;  /* 0x000001c000007812 */ /* 0x000fe200078ec0ff */
[----:B------:R-:W-:Y:S01]  /*0eb0*/  UISETP.GE.AND UP0, UPT, UR10, 0x1, UPT ;  /* 0x000000010a00788c */ /* 0x000fe2000bf06270 */
[----:B------:R-:W-:Y:S01]  /*0ec0*/  IADD3 R18, -R18, UR17, RZ ;  /* 0x0000001112127c10 */ /* 0x000fe2000fffe1ff */
[----:B------:R-:W-:Y:S01]  /*0ed0*/  ULDC.64 UR4, c[0x0][0x210] ;  /* 0x0000840000047ab9 */ /* 0x000fe20000000a00 */
[----:B-1----:R-:W-:-:S02]  /*0ee0*/  LEA.HI.X R13, R4, c[0x0][0x1cc], R5, 0x1, P0 ;  /* 0x00007300040d7a11 */ /* 0x002fc400000f0c05 */
[----:B------:R-:W-:Y:S02]  /*0ef0*/  @!P2 SHF.R.S32.HI R5, RZ, 0x1f, R134 ;  /* 0x0000001fff05a819 */ /* 0x000fe40000011486 */
[----:B------:R-:W-:Y:S02]  /*0f00*/  @!P2 SHF.R.S32.HI R4, RZ, 0x1f, R133 ;  /* 0x0000001fff04a819 */ /* 0x000fe40000011485 */
[----:B------:R-:W-:Y:S02]  /*0f10*/  @!P2 LEA.HI R5, R5, R134, RZ, 0x3 ;  /* 0x000000860505a211 */ /* 0x000fe400078f18ff */
[----:B------:R-:W-:Y:S02]  /*0f20*/  LOP3.LUT R15, R0, 0x8, R7, 0xf8, !PT ;  /* 0x00000008000f7812 */ /* 0x000fe400078ef807 */
[----:B--2---:R-:W-:Y:S02]  /*0f30*/  SHF.R.U32.HI R14, RZ, 0x3, R0 ;  /* 0x00000003ff0e7819 */ /* 0x004fe40000011600 */
[----:B------:R-:W-:-:S02]  /*0f40*/  @!P2 LEA.HI R4, R4, R133, RZ, 0x3 ;  /* 0x000000850404a211 */ /* 0x000fc400078f18ff */
[----:B------:R-:W-:Y:S02]  /*0f50*/  @!P2 LEA.HI R0, R6, R177, RZ, 0x3 ;  /* 0x000000b10600a211 */ /* 0x000fe400078f18ff */
[----:B------:R-:W-:Y:S02]  /*0f60*/  ISETP.GE.AND P1, PT, R18, 0x1, PT ;  /* 0x000000011200780c */ /* 0x000fe40003f26270 */
[----:B------:R-:W-:Y:S02]  /*0f70*/  @!P2 LOP3.LUT R8, R5, 0xfffffff8, RZ, 0xc0, !PT ;  /* 0xfffffff80508a812 */ /* 0x000fe400078ec0ff */
[----:B------:R-:W-:Y:S02]  /*0f80*/  @!P2 LOP3.LUT R6, R4, 0xfffffff8, RZ, 0xc0, !PT ;  /* 0xfffffff80406a812 */ /* 0x000fe400078ec0ff */
[----:B------:R-:W-:Y:S01]  /*0f90*/  @!P2 LOP3.LUT R12, R0, 0xfffffff8, RZ, 0xc0, !PT ;  /* 0xfffffff8000ca812 */ /* 0x000fe200078ec0ff */
[----:B------:R-:W-:Y:S01]  /*0fa0*/  @!P2 IMAD.SHL.U32 R0, R178, 0x2, RZ ;  /* 0x00000002b200a824 */ /* 0x000fe200078e00ff */
[----:B------:R-:W-:Y:S01]  /*0fb0*/  SHFL.IDX PT, R4, R16, RZ, 0x181f ;  /* 0x00181fff10047589 */ /* 0x000fe200000e0000 */
[----:B---3--:R-:W-:-:S03]  /*0fc0*/  @!P2 IMAD.WIDE R10, R179, 0x2, R2 ;  /* 0x00000002b30aa825 */ /* 0x008fc600078e0202 */
[----:B------:R-:W1:Y:S01]  /*0fd0*/  SHFL.IDX PT, R5, R13, RZ, 0x181f ;  /* 0x00181fff0d057589 */ /* 0x000e6200000e0000 */
[----:B------:R-:W-:-:S03]  /*0fe0*/  @!P2 IMAD.WIDE R8, R8, 0x2, R2 ;  /* 0x000000020808a825 */ /* 0x000fc600078e0202 */
[----:B------:R2:W-:Y:S01]  /*0ff0*/  @!P2 LDGSTS.E.BYPASS.LTC128B.128 [R0+0x3100], [R10.64], !P6 ;  /* 0x031000000a00afae */ /* 0x0005e2000f101d4e */
[----:B------:R-:W-:-:S03]  /*1000*/  @!P2 IMAD.WIDE R6, R6, 0x2, R2 ;  /* 0x000000020606a825 */ /* 0x000fc600078e0202 */
[----:B------:R2:W-:Y:S01]  /*1010*/  @!P2 LDGSTS.E.BYPASS.LTC128B.128 [R0+0x7100], [R8.64], !P5 ;  /* 0x071000000800afae */ /* 0x0005e2000e901d4e */
[----:B------:R-:W-:-:S03]  /*1020*/  @!P2 IMAD.WIDE R2, R12, 0x2, R2 ;  /* 0x000000020c02a825 */ /* 0x000fc600078e0202 */
[----:B------:R2:W-:Y:S04]  /*1030*/  @!P2 LDGSTS.E.BYPASS.LTC128B.128 [R0+0xb100], [R6.64], !P4 ;  /* 0x0b1000000600afae */ /* 0x0005e8000e101d4e */
[----:B------:R3:W-:Y:S01]  /*1040*/  @!P2 LDGSTS.E.BYPASS.LTC128B.128 [R0+0xf100], [R2.64], !P3 ;  /* 0x0f1000000200afae */ /* 0x0007e2000d901d4e */
[----:B------:R-:W-:Y:S02]  /*1050*/  ISETP.GE.AND P0, PT, R18, 0x21, PT ;  /* 0x000000211200780c */ /* 0x000fe40003f06270 */
[----:B------:R-:W-:Y:S01]  /*1060*/  ISETP.GE.AND P5, PT, R179, c[0x0][0x1d4], PT ;  /* 0x00007500b3007a0c */ /* 0x000fe20003fa6270 */
[----:B------:R-:W-:Y:S01]  /*1070*/  STL [R1+0x80], R179 ;  /* 0x000080b301007387 */ /* 0x000fe20000100800 */
[----:B------:R-:W-:Y:S01]  /*1080*/  ISETP.GE.AND P4, PT, R134, c[0x0][0x1d4], PT ;  /* 0x0000750086007a0c */ /* 0x000fe20003f86270 */
[----:B------:R-:W-:Y:S01]  /*1090*/  @P1 IMAD.SHL.U32 R12, R178, 0x2, RZ ;  /* 0x00000002b20c1824 */ /* 0x000fe200078e00ff */
[----:B------:R-:W-:Y:S01]  /*10a0*/  LOP3.LUT R22, R15, R14, RZ, 0x3c, !PT ;  /* 0x0000000e0f167212 */ /* 0x000fe200078e3cff */
[----:B------:R-:W-:Y:S04]  /*10b0*/  STL [R1+0xac], R17 ;  /* 0x0000ac1101007387 */ /* 0x000fe80000100800 */
[----:B------:R-:W0:Y:S01]  /*10c0*/  LDGDEPBAR ;  /* 0x00000000000079af */ /* 0x000e220000000000 */
[----:B---3--:R-:W-:-:S02]  /*10d0*/  @P1 SHF.R.S32.HI R3, RZ, 0x1f, R134 ;  /* 0x0000001fff031819 */ /* 0x008fc40000011486 */
[----:B------:R-:W-:Y:S02]  /*10e0*/  @P1 SHF.R.S32.HI R2, RZ, 0x1f, R133 ;  /* 0x0000001fff021819 */ /* 0x000fe40000011485 */
[----:B------:R-:W-:Y:S02]  /*10f0*/  @P1 LEA.HI R3, R3, R134, RZ, 0x3 ;  /* 0x0000008603031211 */ /* 0x000fe400078f18ff */
[----:B--2---:R-:W-:Y:S02]  /*1100*/  @P1 SHF.R.S32.HI R0, RZ, 0x1f, R177 ;  /* 0x0000001fff001819 */ /* 0x004fe400000114b1 */
[----:B------:R-:W-:Y:S02]  /*1110*/  @P1 LEA.HI R6, R2, R133, RZ, 0x3 ;  /* 0x0000008502061211 */ /* 0x000fe400078f18ff */
[----:B------:R-:W-:Y:S01]  /*1120*/  @P1 LEA.HI R0, R0, R177, RZ, 0x3 ;  /* 0x000000b100001211 */ /* 0x000fe200078f18ff */
[----:B------:R2:W-:Y:S01]  /*1130*/  SHFL.IDX PT, R2, R16, 0x1, 0x181f ;  /* 0x00381f0010027f89 */ /* 0x0005e200000e0000 */
[----:B------:R-:W-:-:S03]  /*1140*/  @P1 LOP3.LUT R7, R3, 0xfffffff8, RZ, 0xc0, !PT ;  /* 0xfffffff803071812 */ /* 0x000fc600078ec0ff */
[----:B------:R-:W3:Y:S01]  /*1150*/  SHFL.IDX PT, R3, R13, 0x1, 0x181f ;  /* 0x00381f000d037f89 */ /* 0x000ee200000e0000 */
[----:B------:R-:W-:Y:S02]  /*1160*/  @P1 LOP3.LUT R10, R6, 0xfffffff8, RZ, 0xc0, !PT ;  /* 0xfffffff8060a1812 */ /* 0x000fe400078ec0ff */
[----:B------:R-:W-:Y:S01]  /*1170*/  @P1 LOP3.LUT R0, R0, 0xfffffff8, RZ, 0xc0, !PT ;  /* 0xfffffff800001812 */ /* 0x000fe200078ec0ff */
[----:B-1----:R-:W-:-:S04]  /*1180*/  @P1 IMAD.WIDE R8, R179, 0x2, R4 ;  /* 0x00000002b3081825 */ /* 0x002fc800078e0204 */
[--C-:B------:R-:W-:Y:S01]  /*1190*/  @P1 IMAD.WIDE R6, R7, 0x2, R4.reuse ;  /* 0x0000000207061825 */ /* 0x100fe200078e0204 */
[----:B------:R1:W-:Y:S03]  /*11a0*/  @P1 LDGSTS.E.BYPASS.LTC128B.128 [R12+0x10100], [R8.64], !P5 ;  /* 0x10100000080c1fae */ /* 0x0003e6000e901d4e */
[----:B------:R-:W-:Y:S01]  /*11b0*/  @P1 IMAD.WIDE R14, R0, 0x2, R4 ;  /* 0x00000002000e1825 */ /* 0x000fe200078e0204 */
[----:B------:R-:W-:Y:S01]  /*11c0*/  @P0 SHF.R.S32.HI R0, RZ, 0x1f, R133 ;  /* 0x0000001fff000819 */ /* 0x000fe20000011485 */
[----:B------:R4:W-:Y:S02]  /*11d0*/  @P1 LDGSTS.E.BYPASS.LTC128B.128 [R12+0x12100], [R6.64], !P4 ;  /* 0x12100000060c1fae */ /* 0x0009e4000e101d4e */
[----:B--2---:R-:W-:Y:S01]  /*11e0*/  @P1 IMAD.WIDE R16, R10, 0x2, R4 ;  /* 0x000000020a101825 */ /* 0x004fe200078e0204 */
[----:B------:R-:W-:Y:S02]  /*11f0*/  @P0 SHF.R.S32.HI R4, RZ, 0x1f, R134 ;  /* 0x0000001fff040819 */ /* 0x000fe40000011486 */
[----:B------:R-:W-:-:S02]  /*1200*/  @P0 SHF.R.S32.HI R5, RZ, 0x1f, R177 ;  /* 0x0000001fff050819 */ /* 0x000fc400000114b1 */
[----:B------:R-:W-:Y:S02]  /*1210*/  ISETP.GE.AND P3, PT, R133, c[0x0][0x1d4], PT ;  /* 0x0000750085007a0c */ /* 0x000fe40003f66270 */
[----:B------:R-:W-:-:S11]  /*1220*/  ISETP.GE.AND P6, PT, R177, c[0x0][0x1d4], PT ;  /* 0x00007500b1007a0c */ /* 0x000fd60003fc6270 */
[----:B------:R2:W-:Y:S01]  /*1230*/  @P1 LDGSTS.E.BYPASS.LTC128B.128 [R12+0x14100], [R16.64], !P3 ;  /* 0x14100000100c1fae */ /* 0x0005e2000d901d4e */
[----:B----4-:R-:W-:-:S03]  /*1240*/  @P0 LEA.HI R6, R4, R134, RZ, 0x3 ;  /* 0x0000008604060211 */ /* 0x010fc600078f18ff */
[----:B------:R2:W-:Y:S01]  /*1250*/  @P1 LDGSTS.E.BYPASS.LTC128B.128 [R12+0x16100], [R14.64], !P6 ;  /* 0x161000000e0c1fae */ /* 0x0005e2000f101d4e */
[----:B------:R-:W-:Y:S02]  /*1260*/  @P0 LEA.HI R4, R0, R133, RZ, 0x3 ;  /* 0x0000008500040211 */ /* 0x000fe400078f18ff */
[----:B------:R-:W-:Y:S02]  /*1270*/  @P0 LEA.HI R0, R5, R177, RZ, 0x3 ;  /* 0x000000b105000211 */ /* 0x000fe400078f18ff */
[----:B------:R-:W-:Y:S02]  /*1280*/  @P0 LOP3.LUT R6, R6, 0xfffffff8, RZ, 0xc0, !PT ;  /* 0xfffffff806060812 */ /* 0x000fe400078ec0ff */
[----:B------:R-:W-:Y:S02]  /*1290*/  @P0 LOP3.LUT R5, R4, 0xfffffff8, RZ, 0xc0, !PT ;  /* 0xfffffff804050812 */ /* 0x000fe400078ec0ff */
[----:B------:R-:W-:Y:S01]  /*12a0*/  @P0 LOP3.LUT R0, R0, 0xfffffff8, RZ, 0xc0, !PT ;  /* 0xfffffff800000812 */ /* 0x000fe200078ec0ff */
[----:B---3--:R-:W-:-:S04]  /*12b0*/  @P0 IMAD.WIDE R6, R6, 0x2, R2 ;  /* 0x0000000206060825 */ /* 0x008fc800078e0202 */
[----:B------:R-:W-:-:S04]  /*12c0*/  @P0 IMAD.WIDE R10, R5, 0x2, R2 ;  /* 0x00000002050a0825 */ /* 0x000fc800078e0202 */
[----:B-1----:R-:W-:-:S04]  /*12d0*/  @P0 IMAD.WIDE R8, R0, 0x2, R2 ;  /* 0x0000000200080825 */ /* 0x002fc800078e0202 */
[----:B------:R-:W-:Y:S02]  /*12e0*/  @P0 IMAD.SHL.U32 R4, R178, 0x2, RZ ;  /* 0x00000002b2040824 */ /* 0x000fe400078e00ff */
[----:B------:R-:W-:-:S05]  /*12f0*/  @P0 IMAD.WIDE R2, R179, 0x2, R2 ;  /* 0x00000002b3020825 */ /* 0x000fca00078e0202 */
[----:B------:R1:W-:Y:S04]  /*1300*/  @P0 LDGSTS.E.BYPASS.LTC128B.128 [R4+0x11100], [R2.64], !P5 ;  /* 0x1110000002040fae */ /* 0x0003e8000e901d4e */
[----:B------:R3:W-:Y:S04]  /*1310*/  @P0 LDGSTS.E.BYPASS.LTC128B.128 [R4+0x13100], [R6.64], !P4 ;  /* 0x1310000006040fae */ /* 0x0007e8000e101d4e */
[----:B------:R3:W-:Y:S04]  /*1320*/  @P0 LDGSTS.E.BYPASS.LTC128B.128 [R4+0x15100], [R10.64], !P3 ;  /* 0x151000000a040fae */ /* 0x0007e8000d901d4e */
[----:B------:R3:W-:Y:S04]  /*1330*/  @P0 LDGSTS.E.BYPASS.LTC128B.128 [R4+0x17100], [R8.64], !P6 ;  /* 0x1710000008040fae */ /* 0x0007e8000f101d4e */
[----:B------:R-:W0:Y:S01]  /*1340*/  LDGDEPBAR ;  /* 0x00000000000079af */ /* 0x000e220000000000 */
[----:B------:R-:W-:-:S02]  /*1350*/  IMAD.SHL.U32 R13, R19, 0x40, RZ ;  /* 0x00000040130d7824 */ /* 0x000fc400078e00ff */
[----:B------:R-:W-:-:S03]  /*1360*/  IMAD.SHL.U32 R5, R23, 0x8, RZ ;  /* 0x0000000817057824 */ /* 0x000fc600078e00ff */
[----:B------:R-:W-:-:S04]  /*1370*/  LOP3.LUT R0, R13, 0x1c0, RZ, 0xc0, !PT ;  /* 0x000001c00d007812 */ /* 0x000fc800078ec0ff */
[----:B-1----:R-:W-:Y:S02]  /*1380*/  LOP3.LUT R2, R0, 0x8, R5, 0xf8, !PT ;  /* 0x0000000800027812 */ /* 0x002fe400078ef805 */
[----:B------:R-:W-:Y:S01]  /*1390*/  SHF.R.U32.HI R0, RZ, 0x3, R0 ;  /* 0x00000003ff007819 */ /* 0x000fe20000011600 */
[----:B------:R-:W-:Y:S01]  /*13a0*/  IMAD.SHL.U32 R3, R21, 0x40, RZ ;  /* 0x0000004015037824 */ /* 0x000fe200078e00ff */
[----:B------:R-:W-:Y:S02]  /*13b0*/  LEA.HI R5, R26, R27, RZ, 0x5 ;  /* 0x0000001b1a057211 */ /* 0x000fe400078f28ff */
[----:B------:R-:W-:Y:S02]  /*13c0*/  LOP3.LUT R2, R2, R0, RZ, 0x3c, !PT ;  /* 0x0000000002027212 */ /* 0x000fe400078e3cff */
[----:B------:R-:W-:Y:S02]  /*13d0*/  SHF.R.S32.HI R232, RZ, 0x5, R5 ;  /* 0x00000005ffe87819 */ /* 0x000fe40000011405 */
[----:B------:R-:W-:Y:S01]  /*13e0*/  LOP3.LUT R3, R2, 0xfffffe00, R3, 0xf8, !PT ;  /* 0xfffffe0002037812 */ /* 0x000fe200078ef803 */
[----:B------:R-:W-:-:S04]  /*13f0*/  DEPBAR.LE SB0, 0x1 ;  /* 0x000080400000791a */ /* 0x000fc80000000000 */
[----:B------:R-:W-:Y:S01]  /*1400*/  IMAD R0, R23, 0x200, R22 ;  /* 0x0000020017007824 */ /* 0x000fe200078e0216 */
[----:B------:R-:W-:Y:S01]  /*1410*/  R2P PR, R19, 0x6 ;  /* 0x0000000613007804 */ /* 0x000fe20000000000 */
[----:B---3--:R-:W-:Y:S02]  /*1420*/  IMAD.MOV.U32 R4, RZ, RZ, 0x10 ;  /* 0x00000010ff047424 */ /* 0x008fe400078e00ff */
[----:B------:R-:W-:Y:S02]  /*1430*/  IMAD R232, R232, 0x400, R3 ;  /* 0x00000400e8e87824 */ /* 0x000fe400078e0203 */
[----:B------:R-:W-:Y:S01]  /*1440*/  IMAD.SHL.U32 R135, R0, 0x2, RZ ;  /* 0x0000000200877824 */ /* 0x000fe200078e00ff */
[----:B------:R-:W-:Y:S01]  /*1450*/  BAR.SYNC.DEFER_BLOCKING 0x0 ;  /* 0x0000000000007b1d */ /* 0x000fe20000010000 */
[----:B------:R-:W-:Y:S01]  /*1460*/  IMAD.MOV.U32 R0, RZ, RZ, 0x20 ;  /* 0x00000020ff007424 */ /* 0x000fe200078e00ff */
[----:B------:R-:W-:Y:S01]  /*1470*/  SEL R4, R4, 0xfffffff0, !P1 ;  /* 0xfffffff004047807 */ /* 0x000fe20004800000 */
[----:B------:R-:W-:-:S03]  /*1480*/  IMAD.SHL.U32 R232, R232, 0x2, RZ ;  /* 0x00000002e8e87824 */ /* 0x000fc600078e00ff */
[----:B------:R-:W-:Y:S01]  /*1490*/  SEL R0, R0, 0xffffffe0, !P2 ;  /* 0xffffffe000007807 */ /* 0x000fe20005000000 */
[----:B------:R-:W-:-:S04]  /*14a0*/  IMAD R236, R4, 0x2, R232 ;  /* 0x0000000204ec7824 */ /* 0x000fc800078e02e8 */
[C---:B------:R-:W-:Y:S02]  /*14b0*/  IMAD R240, R0.reuse, 0x2, R232 ;  /* 0x0000000200f07824 */ /* 0x040fe400078e02e8 */
[----:B------:R-:W-:Y:S01]  /*14c0*/  IMAD R244, R0, 0x2, R236 ;  /* 0x0000000200f47824 */ /* 0x000fe200078e02ec */
[----:B------:R-:W-:Y:S01]  /*14d0*/  LOP3.LUT P0, RZ, R20, 0x2, RZ, 0xc0, !PT ;  /* 0x0000000214ff7812 */ /* 0x000fe2000780c0ff */
[----:B------:R2:W1:Y:S04]  /*14e0*/  LDSM.16.M88.4 R168, [R232+0x100] ;  /* 0x00010000e8a8783b */ /* 0x0004680000000200 */
[----:B------:R2:W3:Y:S04]  /*14f0*/  LDSM.16.M88.4 R200, [R232+0x4100] ;  /* 0x00410000e8c8783b */ /* 0x0004e80000000200 */
[----:B------:R2:W4:Y:S04]  /*1500*/  LDSM.16.M88.4 R216, [R232+0x8100] ;  /* 0x00810000e8d8783b */ /* 0x0005280000000200 */
[----:B------:R2:W1:Y:S04]  /*1510*/  LDSM.16.M88.4 R172, [R236+0x100] ;  /* 0x00010000ecac783b */ /* 0x0004680000000200 */
        /* <DEDUP_REMOVED lines=8> */
[----:B------:R-:W1:Y:S04]  /*15a0*/  LDSM.16.M88.4 R232, [R232+0xc100] ;  /* 0x00c10000e8e8783b */ /* 0x000e680000000200 */
[----:B------:R-:W1:Y:S04]  /*15b0*/  LDSM.16.M88.4 R236, [R236+0xc100] ;  /* 0x00c10000ecec783b */ /* 0x000e680000000200 */
[----:B------:R-:W1:Y:S04]  /*15c0*/  LDSM.16.M88.4 R240, [R240+0xc100] ;  /* 0x00c10000f0f0783b */ /* 0x000e680000000200 */
[----:B------:R-:W1:Y:S04]  /*15d0*/  LDSM.16.M88.4 R244, [R244+0xc100] ;  /* 0x00c10000f4f4783b */ /* 0x000e680000000200 */
[----:B------:R-:W-:Y:S01]  /*15e0*/  BAR.SYNC.DEFER_BLOCKING 0x0 ;  /* 0x0000000000007b1d */ /* 0x000fe20000010000 */
[----:B------:R-:W-:-:S02]  /*15f0*/  IADD3 R2, R135, 0x10100, RZ ;  /* 0x0001010087027810 */ /* 0x000fc40007ffe0ff */
[----:B------:R-:W-:Y:S02]  /*1600*/  IADD3 R88, R135, 0x10120, RZ ;  /* 0x0001012087587810 */ /* 0x000fe40007ffe0ff */
[----:B------:R-:W-:Y:S02]  /*1610*/  @P0 IADD3 R88, R2, -0x20, RZ ;  /* 0xffffffe002580810 */ /* 0x000fe40007ffe0ff */
[----:B------:R-:W-:Y:S02]  /*1620*/  LOP3.LUT R2, R5, 0xffffffe0, RZ, 0xc0, !PT ;  /* 0xffffffe005027812 */ /* 0x000fe400078ec0ff */
[C---:B------:R-:W-:Y:S01]  /*1630*/  IADD3 R6, R88.reuse, 0x800, RZ ;  /* 0x0000080058067810 */ /* 0x040fe20007ffe0ff */
[----:B------:R2:W-:Y:S02]  /*1640*/  STL [R1+0xb0], R178 ;  /* 0x0000b0b201007387 */ /* 0x0005e40000100800 */
[----:B------:R-:W-:Y:S01]  /*1650*/  IMAD.IADD R84, R27, 0x1, -R2 ;  /* 0x000000011b547824 */ /* 0x000fe200078e0a02 */
[C---:B------:R-:W-:Y:S01]  /*1660*/  IADD3 R2, R88.reuse, 0x1800, RZ ;  /* 0x0000180058027810 */ /* 0x040fe20007ffe0ff */
[----:B------:R2:W-:Y:S01]  /*1670*/  STL [R1+0x60], R37 ;  /* 0x0000602501007387 */ /* 0x0005e20000100800 */
[----:B------:R-:W-:-:S03]  /*1680*/  IADD3 R5, R88, 0x1000, RZ ;  /* 0x0000100058057810 */ /* 0x000fc60007ffe0ff */
[----:B------:R2:W-:Y:S01]  /*1690*/  STL [R1+0x4], R88 ;  /* 0x0000045801007387 */ /* 0x0005e20000100800 */
[----:B------:R-:W-:-:S04]  /*16a0*/  DEPBAR.LE SB0, 0x0 ;  /* 0x000080000000791a */ /* 0x000fc80000000000 */
[----:B------:R-:W-:Y:S06]  /*16b0*/  BAR.SYNC.DEFER_BLOCKING 0x0 ;  /* 0x0000000000007b1d */ /* 0x000fec0000010000 */
[----:B------:R2:W-:Y:S04]  /*16c0*/  STL [R1+0x40], R6 ;  /* 0x0000400601007387 */ /* 0x0005e80000100800 */
[----:B------:R2:W-:Y:S04]  /*16d0*/  STL [R1+0x38], R2 ;  /* 0x0000380201007387 */ /* 0x0005e80000100800 */
[----:B------:R2:W-:Y:S01]  /*16e0*/  STL [R1+0x3c], R5 ;  /* 0x00003c0501007387 */ /* 0x0005e20000100800 */
[----:B------:R-:W-:Y:S01]  /*16f0*/  PLOP3.LUT P0, PT, PT, PT, UP0, 0x80, 0x0 ;  /* 0x000000000000781c */ /* 0x000fe20003f0f008 */
[----:B------:R-:W-:-:S02]  /*1700*/  UIMAD UR7, UR7, UR4, URZ ;  /* 0x00000004070772a4 */ /* 0x000fc4000f8e023f */
[----:B------:R-:W-:Y:S02]  /*1710*/  UIMAD.WIDE.U32 UR20, UR9, UR4, URZ ;  /* 0x00000004091472a5 */ /* 0x000fe4000f8e003f */
[----:B------:R-:W-:Y:S01]  /*1720*/  UIMAD UR5, UR9, UR5, UR7 ;  /* 0x00000005090572a4 */ /* 0x000fe2000f8e0207 */
[----:B------:R-:W-:Y:S01]  /*1730*/  ISETP.GT.AND P2, PT, R86, 0x3f, PT ;  /* 0x0000003f5600780c */ /* 0x000fe20003f44270 */
[----:B------:R2:W1:Y:S02]  /*1740*/  LDSM.16.M88.4 R28, [R135+0x10100] ;  /* 0x01010000871c783b */ /* 0x0004640000000200 */
[----:B------:R-:W-:Y:S02]  /*1750*/  UIADD3 UR5, UR21, UR5, URZ ;  /* 0x0000000515057290 */ /* 0x000fe4000fffe03f */
[----:B------:R2:W1:Y:S01]  /*1760*/  LDSM.16.M88.4 R32, [R135+0x10900] ;  /* 0x010900008720783b */ /* 0x0004620000000200 */
[----:B------:R-:W-:-:S03]  /*1770*/  SEL R85, RZ, 0x10, P6 ;  /* 0x00000010ff557807 */ /* 0x000fc60003000000 */
[----:B------:R2:W1:Y:S04]  /*1780*/  LDSM.16.M88.4 R44, [R135+0x11100] ;  /* 0x01110000872c783b */ /* 0x0004680000000200 */
[----:B------:R2:W1:Y:S04]  /*1790*/  LDSM.16.M88.4 R52, [R135+0x11900] ;  /* 0x011900008734783b */ /* 0x0004680000000200 */
[----:B------:R2:W1:Y:S04]  /*17a0*/  LDSM.16.M88.4 R40, [R88] ;  /* 0x000000005828783b */ /* 0x0004680000000200 */
[----:B------:R2:W1:Y:S04]  /*17b0*/  LDSM.16.M88.4 R56, [R88+0x800] ;  /* 0x000800005838783b */ /* 0x0004680000000200 */
[----:B------:R2:W1:Y:S04]  /*17c0*/  LDSM.16.M88.4 R64, [R88+0x1000] ;  /* 0x001000005840783b */ /* 0x0004680000000200 */
[----:B------:R2:W1:Y:S01]  /*17d0*/  LDSM.16.M88.4 R72, [R88+0x1800] ;  /* 0x001800005848783b */ /* 0x0004620000000200 */
[----:B------:R-:W-:Y:S05]  /*17e0*/  @!P0 BRA `(.L_x_0) ;  /* 0x0000047000008947 */ /* 0x000fea0003800000 */
[----:B--234-:R-:W-:Y:S01]  /*17f0*/  IMAD R2, R25, c[0x0][0x208], RZ ;  /* 0x0000820019027a24 */ /* 0x01cfe200078e02ff */
[----:B------:R-:W-:Y:S01]  /*1800*/  SHF.R.S32.HI R8, RZ, 0x1f, R133 ;  /* 0x0000001fff087819 */ /* 0x000fe20000011485 */
[----:B------:R-:W-:Y:S01]  /*1810*/  IMAD.WIDE.U32 R6, R37, c[0x0][0x208], RZ ;  /* 0x0000820025067a25 */ /* 0x000fe200078e00ff */
[----:B------:R-:W-:-:S02]  /*1820*/  SHF.R.S32.HI R9, RZ, 0x1f, R177 ;  /* 0x0000001fff097819 */ /* 0x000fc400000114b1 */
[----:B------:R-:W-:Y:S01]  /*1830*/  LEA.HI R8, R8, R133, RZ, 0x3 ;  /* 0x0000008508087211 */ /* 0x000fe200078f18ff */
[----:B------:R-:W-:Y:S01]  /*1840*/  IMAD R2, R37, c[0x0][0x20c], R2 ;  /* 0x0000830025027a24 */ /* 0x000fe200078e0202 */
[----:B------:R-:W-:Y:S01]  /*1850*/  P2R R21, PR, RZ, 0x8 ;  /* 0x00000008ff157803 */ /* 0x000fe20000000000 */
[C---:B------:R-:W-:Y:S01]  /*1860*/  IMAD.WIDE R14, R179.reuse, 0x2, RZ ;  /* 0x00000002b30e7825 */ /* 0x040fe200078e02ff */
[----:B------:R-:W-:Y:S02]  /*1870*/  ISETP.GE.AND P3, PT, R179, c[0x0][0x1d4], PT ;  /* 0x00007500b3007a0c */ /* 0x000fe40003f66270 */
[----:B------:R-:W-:Y:S01]  /*1880*/  P2R R19, PR, RZ, 0x4 ;  /* 0x00000004ff137803 */ /* 0x000fe20000000000 */
[----:B------:R-:W-:Y:S01]  /*1890*/  IMAD.IADD R7, R7, 0x1, R2 ;  /* 0x0000000107077824 */ /* 0x000fe200078e0202 */
[----:B------:R-:W-:Y:S01]  /*18a0*/  ISETP.GE.AND P2, PT, R134, c[0x0][0x1d4], PT ;  /* 0x0000750086007a0c */ /* 0x000fe20003f46270 */
[----:B------:R-:W-:Y:S01]  /*18b0*/  IMAD R2, R24, c[0x0][0x218], RZ ;  /* 0x0000860018027a24 */ /* 0x000fe200078e02ff */
[----:B------:R-:W-:Y:S01]  /*18c0*/  ISETP.GE.AND P1, PT, R133, c[0x0][0x1d4], PT ;  /* 0x0000750085007a0c */ /* 0x000fe20003f26270 */
[----:B------:R-:W-:Y:S01]  /*18d0*/  IMAD.WIDE.U32 R6, R36, c[0x0][0x218], R6 ;  /* 0x0000860024067a25 */ /* 0x000fe200078e0006 */
[----:B------:R-:W-:-:S03]  /*18e0*/  P2R R26, PR, RZ, 0x10 ;  /* 0x00000010ff1a7803 */ /* 0x000fc60000000000 */
[----:B------:R-:W-:Y:S01]  /*18f0*/  IMAD R5, R36, c[0x0][0x21c], R2 ;  /* 0x0000870024057a24 */ /* 0x000fe200078e0202 */
[----:B------:R-:W-:-:S04]  /*1900*/  IADD3 R2, P0, R6, UR20, RZ ;  /* 0x0000001406027c10 */ /* 0x000fc8000ff1e0ff */
[----:B------:R-:W-:Y:S02]  /*1910*/  IADD3.X R5, R7, UR5, R5, P0, !PT ;  /* 0x0000000507057c10 */ /* 0x000fe400087fe405 */
[----:B------:R-:W-:-:S04]  /*1920*/  LEA R6, P0, R2, c[0x0][0x1f8], 0x1 ;  /* 0x00007e0002067a11 */ /* 0x000fc800078008ff */
[----:B------:R-:W-:Y:S01]  /*1930*/  LEA.HI.X R5, R2, c[0x0][0x1fc], R5, 0x1, P0 ;  /* 0x00007f0002057a11 */ /* 0x000fe200000f0c05 */
[----:B------:R-:W2:Y:S01]  /*1940*/  SHFL.IDX PT, R12, R6, RZ, 0x181f ;  /* 0x00181fff060c7589 */ /* 0x000ea200000e0000 */
[----:B------:R-:W-:-:S03]  /*1950*/  SHF.R.S32.HI R2, RZ, 0x1f, R134 ;  /* 0x0000001fff027819 */ /* 0x000fc60000011486 */
[----:B------:R-:W3:Y:S01]  /*1960*/  SHFL.IDX PT, R13, R5, RZ, 0x181f ;  /* 0x00181fff050d7589 */ /* 0x000ee200000e0000 */
[----:B------:R-:W-:-:S03]  /*1970*/  LEA.HI R7, R2, R134, RZ, 0x3 ;  /* 0x0000008602077211 */ /* 0x000fc600078f18ff */
[----:B------:R4:W5:Y:S04]  /*1980*/  SHFL.IDX PT, R2, R6, 0x1, 0x181f ;  /* 0x00381f0006027f89 */ /* 0x00096800000e0000 */
[----:B------:R-:W1:Y:S01]  /*1990*/  SHFL.IDX PT, R5, R5, 0x1, 0x181f ;  /* 0x00381f0005057f89 */ /* 0x000e6200000e0000 */
[----:B--2---:R-:W-:-:S05]  /*19a0*/  IADD3 R24, P0, R12, R14, RZ ;  /* 0x0000000e0c187210 */ /* 0x004fca0007f1e0ff */
[----:B---3--:R-:W-:Y:S01]  /*19b0*/  IMAD.X R25, R13, 0x1, R15, P0 ;  /* 0x000000010d197824 */ /* 0x008fe200000e060f */
[----:B----4-:R-:W-:Y:S02]  /*19c0*/  LOP3.LUT R6, R7, 0xfffffff8, RZ, 0xc0, !PT ;  /* 0xfffffff807067812 */ /* 0x010fe400078ec0ff */
[----:B------:R-:W-:-:S03]  /*19d0*/  LOP3.LUT R7, R8, 0xfffffff8, RZ, 0xc0, !PT ;  /* 0xfffffff808077812 */ /* 0x000fc600078ec0ff */
[----:B------:R-:W-:Y:S01]  /*19e0*/  IMAD.WIDE R10, R6, 0x2, RZ ;  /* 0x00000002060a7825 */ /* 0x000fe200078e02ff */
[----:B------:R-:W-:-:S03]  /*19f0*/  LEA.HI R6, R9, R177, RZ, 0x3 ;  /* 0x000000b109067211 */ /* 0x000fc600078f18ff */
[----:B------:R-:W-:Y:S01]  /*1a00*/  IMAD.WIDE R8, R7, 0x2, RZ ;  /* 0x0000000207087825 */ /* 0x000fe200078e02ff */
[----:B------:R-:W-:Y:S02]  /*1a10*/  IADD3 R22, P0, R12, R10, RZ ;  /* 0x0000000a0c167210 */ /* 0x000fe40007f1e0ff */
[----:B------:R-:W-:-:S03]  /*1a20*/  LOP3.LUT R6, R6, 0xfffffff8, RZ, 0xc0, !PT ;  /* 0xfffffff806067812 */ /* 0x000fc600078ec0ff */
[----:B------:R-:W-:Y:S01]  /*1a30*/  IMAD.X R23, R13, 0x1, R11, P0 ;  /* 0x000000010d177824 */ /* 0x000fe200000e060b */
[----:B------:R-:W-:Y:S01]  /*1a40*/  IADD3 R16, P0, R12, R8, RZ ;  /* 0x000000080c107210 */ /* 0x000fe20007f1e0ff */
[----:B------:R-:W-:-:S04]  /*1a50*/  IMAD.WIDE R6, R6, 0x2, RZ ;  /* 0x0000000206067825 */ /* 0x000fc800078e02ff */
[----:B------:R-:W-:Y:S01]  /*1a60*/  IMAD.X R17, R13, 0x1, R9, P0 ;  /* 0x000000010d117824 */ /* 0x000fe200000e0609 */
[----:B-----5:R-:W-:-:S05]  /*1a70*/  IADD3 R14, P0, R14, R2, RZ ;  /* 0x000000020e0e7210 */ /* 0x020fca0007f1e0ff */
[----:B-1----:R-:W-:Y:S01]  /*1a80*/  IMAD.X R15, R15, 0x1, R5, P0 ;  /* 0x000000010f0f7824 */ /* 0x002fe200000e0605 */
[----:B------:R-:W-:-:S05]  /*1a90*/  IADD3 R12, P0, R12, R6, RZ ;  /* 0x000000060c0c7210 */ /* 0x000fca0007f1e0ff */
[----:B------:R-:W-:Y:S01]  /*1aa0*/  IMAD.X R13, R13, 0x1, R7, P0 ;  /* 0x000000010d0d7824 */ /* 0x000fe200000e0607 */
[----:B------:R-:W-:-:S05]  /*1ab0*/  IADD3 R10, P0, R10, R2, RZ ;  /* 0x000000020a0a7210 */ /* 0x000fca0007f1e0ff */
[----:B------:R-:W-:Y:S01]  /*1ac0*/  IMAD.X R11, R11, 0x1, R5, P0 ;  /* 0x000000010b0b7824 */ /* 0x000fe200000e0605 */
[----:B------:R-:W-:-:S05]  /*1ad0*/  IADD3 R8, P0, R8, R2, RZ ;  /* 0x0000000208087210 */ /* 0x000fca0007f1e0ff */
[----:B------:R-:W-:Y:S01]  /*1ae0*/  IMAD.X R9, R9, 0x1, R5, P0 ;  /* 0x0000000109097824 */ /* 0x000fe200000e0605 */
[----:B------:R-:W-:Y:S01]  /*1af0*/  IADD3 R6, P0, R6, R2, RZ ;  /* 0x0000000206067210 */ /* 0x000fe20007f1e0ff */
[----:B------:R-:W-:-:S04]  /*1b00*/  IMAD.SHL.U32 R2, R178, 0x2, RZ ;  /* 0x00000002b2027824 */ /* 0x000fc800078e00ff */
[----:B------:R-:W-:Y:S01]  /*1b10*/  IMAD.X R7, R7, 0x1, R5, P0 ;  /* 0x0000000107077824 */ /* 0x000fe200000e0605 */
[C---:B------:R-:W-:Y:S02]  /*1b20*/  ISETP.LT.OR P0, PT, R18.reuse, 0x1, P3 ;  /* 0x000000011200780c */ /* 0x040fe40001f01670 */
[----:B------:R-:W-:-:S11]  /*1b30*/  ISETP.LT.OR P3, PT, R18, 0x21, P3 ;  /* 0x000000211200780c */ /* 0x000fd60001f61670 */
[----:B------:R1:W-:Y:S01]  /*1b40*/  LDGSTS.E.BYPASS.LTC128B.128 [R2+0x100], [R24.64], !P0 ;  /* 0x0010000018027fae */ /* 0x0003e2000c101d4e */
[C---:B------:R-:W-:Y:S02]  /*1b50*/  ISETP.LT.OR P0, PT, R18.reuse, 0x1, P2 ;  /* 0x000000011200780c */ /* 0x040fe40001701670 */
[----:B------:R-:W-:-:S11]  /*1b60*/  ISETP.LT.OR P2, PT, R18, 0x21, P2 ;  /* 0x000000211200780c */ /* 0x000fd60001741670 */
[----:B------:R1:W-:Y:S01]  /*1b70*/  LDGSTS.E.BYPASS.LTC128B.128 [R2+0x2100], [R22.64], !P0 ;  /* 0x0210000016027fae */ /* 0x0003e2000c101d4e */
[C---:B------:R-:W-:Y:S02]  /*1b80*/  ISETP.LT.OR P0, PT, R18.reuse, 0x1, P1 ;  /* 0x000000011200780c */ /* 0x040fe40000f01670 */
[----:B------:R-:W-:-:S11]  /*1b90*/  ISETP.LT.OR P1, PT, R18, 0x21, P1 ;  /* 0x000000211200780c */ /* 0x000fd60000f21670 */
[----:B------:R1:W-:Y:S01]  /*1ba0*/  LDGSTS.E.BYPASS.LTC128B.128 [R2+0x4100], [R16.64], !P0 ;  /* 0x0410000010027fae */ /* 0x0003e2000c101d4e */
[----:B------:R-:W-:-:S04]  /*1bb0*/  ISETP.GE.AND P0, PT, R177, c[0x0][0x1d4], PT ;  /* 0x00007500b1007a0c */ /* 0x000fc80003f06270 */
[C---:B------:R-:W-:Y:S02]  /*1bc0*/  ISETP.LT.OR P4, PT, R18.reuse, 0x1, P0 ;  /* 0x000000011200780c */ /* 0x040fe40000781670 */
[----:B------:R-:W-:-:S11]  /*1bd0*/  ISETP.LT.OR P0, PT, R18, 0x21, P0 ;  /* 0x000000211200780c */ /* 0x000fd60000701670 */
[----:B------:R1:W-:Y:S01]  /*1be0*/  LDGSTS.E.BYPASS.LTC128B.128 [R2+0x6100], [R12.64], !P4 ;  /* 0x061000000c027fae */ /* 0x0003e2000e101d4e */
[----:B------:R-:W-:-:S03]  /*1bf0*/  ISETP.NE.AND P4, PT, R26, RZ, PT ;  /* 0x000000ff1a00720c */ /* 0x000fc60003f85270 */
[----:B------:R1:W-:Y:S01]  /*1c00*/  LDGSTS.E.BYPASS.LTC128B.128 [R2+0x1100], [R14.64], !P3 ;  /* 0x011000000e027fae */ /* 0x0003e2000d901d4e */
[----:B------:R-:W-:-:S03]  /*1c10*/  ISETP.NE.AND P3, PT, R21, RZ, PT ;  /* 0x000000ff1500720c */ /* 0x000fc60003f65270 */
[----:B------:R1:W-:Y:S01]  /*1c20*/  LDGSTS.E.BYPASS.LTC128B.128 [R2+0x3100], [R10.64], !P2 ;  /* 0x031000000a027fae */ /* 0x0003e2000d101d4e */
[----:B------:R-:W-:-:S03]  /*1c30*/  ISETP.NE.AND P2, PT, R19, RZ, PT ;  /* 0x000000ff1300720c */ /* 0x000fc60003f45270 */
[----:B------:R1:W-:Y:S04]  /*1c40*/  LDGSTS.E.BYPASS.LTC128B.128 [R2+0x5100], [R8.64], !P1 ;  /* 0x0510000008027fae */ /* 0x0003e8000c901d4e */
[----:B------:R1:W-:Y:S04]  /*1c50*/  LDGSTS.E.BYPASS.LTC128B.128 [R2+0x7100], [R6.64], !P0 ;  /* 0x0710000006027fae */ /* 0x0003e8000c101d4e */
.L_x_0:
[C---:B-1234-:R-:W-:Y:S01]  /*1c60*/  HMMA.16816.F32 R12, R168.reuse, R28, RZ ;  /* 0x0000001ca80c723c */ /* 0x05efe200000018ff */
[----:B------:R-:W-:Y:S01]  /*1c70*/  LOP3.LUT P0, RZ, R20, 0x4, RZ, 0xc0, !PT ;  /* 0x0000000414ff7812 */ /* 0x000fe2000780c0ff */
[----:B------:R-:W0:Y:S01]  /*1c80*/  LDGDEPBAR ;  /* 0x00000000000079af */ /* 0x000e220000000000 */
[----:B------:R-:W-:Y:S01]  /*1c90*/  MOV R2, 0x40 ;  /* 0x0000004000027802 */ /* 0x000fe20000000f00 */
[----:B------:R-:W-:Y:S01]  /*1ca0*/  UISETP.GE.AND UP0, UPT, UR10, 0x41, UPT ;  /* 0x000000410a00788c */ /* 0x000fe2000bf06270 */
[----:B------:R-:W-:Y:S02]  /*1cb0*/  IADD3 R6, R88, 0x2800, RZ ;  /* 0x0000280058067810 */ /* 0x000fe40007ffe0ff */
[----:B------:R-:W-:Y:S01]  /*1cc0*/  SEL R2, R2, 0xffffffc0, !P0 ;  /* 0xffffffc002027807 */ /* 0x000fe20004000000 */
[----:B------:R-:W-:Y:S02]  /*1cd0*/  HMMA.16816.F32 R8, R168, R30, RZ ;  /* 0x0000001ea808723c */ /* 0x000fe400000018ff */
[----:B------:R-:W-:-:S02]  /*1ce0*/  PLOP3.LUT P0, PT, PT, PT, UP0, 0x40, 0x0 ;  /* 0x000000000000781c */ /* 0x000fc40003f0e808 */
[-C--:B------:R-:W-:Y:S02]  /*1cf0*/  IADD3 R5, R135, R2.reuse, RZ ;  /* 0x0000000287057210 */ /* 0x080fe40007ffe0ff */
[C---:B------:R-:W-:Y:S02]  /*1d00*/  IADD3 R250, R88.reuse, R2, RZ ;  /* 0x0000000258fa7210 */ /* 0x040fe40007ffe0ff */
[----:B------:R-:W-:Y:S01]  /*1d10*/  HMMA.16816.F32 R24, R168, R32, RZ ;  /* 0x00000020a818723c */ /* 0x000fe200000018ff */
[----:B------:R-:W1:Y:S01]  /*1d20*/  LDSM.16.M88.4 R20, [R5+0x10100] ;  /* 0x010100000514783b */ /* 0x000e620000000200 */
[----:B------:R-:W-:-:S03]  /*1d30*/  IADD3 R2, R88, 0x2000, RZ ;  /* 0x0000200058027810 */ /* 0x000fc60007ffe0ff */
[----:B------:R-:W-:Y:S03]  /*1d40*/  LDSM.16.M88.4 R48, [R5+0x11100] ;  /* 0x011100000530783b */ /* 0x000fe60000000200 */
[----:B------:R-:W-:Y:S01]  /*1d50*/  HMMA.16816.F32 R36, R172, R40, R12 ;  /* 0x00000028ac24723c */ /* 0x000fe2000000180c */
[----:B------:R-:W-:Y:S04]  /*1d60*/  LDSM.16.M88.4 R60, [R5+0x11900] ;  /* 0x01190000053c783b */ /* 0x000fe80000000200 */
[----:B------:R-:W-:Y:S03]  /*1d70*/  LDSM.16.M88.4 R68, [R250+0x1000] ;  /* 0x00100000fa44783b */ /* 0x000fe60000000200 */
[----:B------:R-:W-:Y:S01]  /*1d80*/  HMMA.16816.F32 R12, R168, R34, RZ ;  /* 0x00000022a80c723c */ /* 0x000fe200000018ff */
[----:B------:R-:W-:Y:S04]  /*1d90*/  LDSM.16.M88.4 R76, [R250+0x1800] ;  /* 0x00180000fa4c783b */ /* 0x000fe80000000200 */
[----:B------:R-:W-:Y:S03]  /*1da0*/  LDSM.16.M88.4 R80, [R250+0x3800] ;  /* 0x00380000fa50783b */ /* 0x000fe60000000200 */
[----:B------:R-:W-:Y:S01]  /*1db0*/  HMMA.16816.F32 R40, R172, R42, R8 ;  /* 0x0000002aac28723c */ /* 0x000fe20000001808 */
[----:B------:R-:W-:Y:S04]  /*1dc0*/  STL [R1], R5 ;  /* 0x0000000501007387 */ /* 0x000fe80000100800 */
[----:B------:R2:W-:Y:S03]  /*1dd0*/  STL [R1+0x34], R2 ;  /* 0x0000340201007387 */ /* 0x0005e60000100800 */
[C---:B------:R-:W-:Y:S01]  /*1de0*/  HMMA.16816.F32 R8, R168.reuse, R44, RZ ;  /* 0x0000002ca808723c */ /* 0x040fe200000018ff */
[----:B------:R3:W-:Y:S07]  /*1df0*/  STL [R1+0x30], R6 ;  /* 0x0000300601007387 */ /* 0x0007ee0000100800 */
[C---:B------:R-:W-:Y:S01]  /*1e00*/  HMMA.16816.F32 R16, R168.reuse, R46, RZ ;  /* 0x0000002ea810723c */ /* 0x040fe200000018ff */
[----:B------:R-:W4:Y:S07]  /*1e10*/  LDSM.16.M88.4 R44, [R5+0x10900] ;  /* 0x01090000052c783b */ /* 0x000f2e0000000200 */
[----:B------:R-:W-:Y:S01]  /*1e20*/  HMMA.16816.F32 R28, R168, R52, RZ ;  /* 0x00000034a81c723c */ /* 0x000fe200000018ff */
[----:B--2---:R-:W-:-:S07]  /*1e30*/  IADD3 R2, R88, 0x3800, RZ ;  /* 0x0000380058027810 */ /* 0x004fce0007ffe0ff */
[----:B------:R-:W-:Y:S01]  /*1e40*/  HMMA.16816.F32 R32, R168, R54, RZ ;  /* 0x00000036a820723c */ /* 0x000fe200000018ff */
[----:B------:R-:W2:Y:S01]  /*1e50*/  LDSM.16.M88.4 R52, [R250] ;  /* 0x00000000fa34783b */ /* 0x000ea20000000200 */
[----:B---3--:R-:W-:-:S06]  /*1e60*/  IADD3 R6, R88, 0x5000, RZ ;  /* 0x0000500058067810 */ /* 0x008fcc0007ffe0ff */
[C---:B------:R-:W-:Y:S08]  /*1e70*/  HMMA.16816.F32 R24, R172.reuse, R56, R24 ;  /* 0x00000038ac18723c */ /* 0x040ff00000001818 */
[C---:B------:R-:W-:Y:S01]  /*1e80*/  HMMA.16816.F32 R12, R172.reuse, R58, R12 ;  /* 0x0000003aac0c723c */ /* 0x040fe2000000180c */
[----:B------:R-:W3:Y:S07]  /*1e90*/  LDSM.16.M88.4 R56, [R250+0x800] ;  /* 0x00080000fa38783b */ /* 0x000eee0000000200 */
[C---:B------:R-:W-:Y:S08]  /*1ea0*/  HMMA.16816.F32 R8, R172.reuse, R64, R8 ;  /* 0x00000040ac08723c */ /* 0x040ff00000001808 */
[C---:B------:R-:W-:Y:S01]  /*1eb0*/  HMMA.16816.F32 R16, R172.reuse, R66, R16 ;  /* 0x00000042ac10723c */ /* 0x040fe20000001810 */
[----:B------:R-:W-:Y:S07]  /*1ec0*/  LDSM.16.M88.4 R64, [R135+0x13100] ;  /* 0x013100008740783b */ /* 0x000fee0000000200 */
[C---:B------:R-:W-:Y:S08]  /*1ed0*/  HMMA.16816.F32 R28, R172.reuse, R72, R28 ;  /* 0x00000048ac1c723c */ /* 0x040ff0000000181c */
[----:B------:R-:W-:Y:S01]  /*1ee0*/  HMMA.16816.F32 R32, R172, R74, R32 ;  /* 0x0000004aac20723c */ /* 0x000fe20000001820 */
[----:B------:R-:W-:Y:S07]  /*1ef0*/  LDSM.16.M88.4 R72, [R135+0x13900] ;  /* 0x013900008748783b */ /* 0x000fee0000000200 */
[C---:B-1----:R-:W-:Y:S08]  /*1f00*/  HMMA.16816.F32 R36, R192.reuse, R20, R36 ;  /* 0x00000014c024723c */ /* 0x042ff00000001824 */
[C---:B------:R-:W-:Y:S08]  /*1f10*/  HMMA.16816.F32 R40, R192.reuse, R22, R40 ;  /* 0x00000016c028723c */ /* 0x040ff00000001828 */
[C---:B----4-:R-:W-:Y:S08]  /*1f20*/  HMMA.16816.F32 R24, R192.reuse, R44, R24 ;  /* 0x0000002cc018723c */ /* 0x050ff00000001818 */
[C---:B------:R-:W-:Y:S01]  /*1f30*/  HMMA.16816.F32 R20, R192.reuse, R46, R12 ;  /* 0x0000002ec014723c */ /* 0x040fe2000000180c */
[----:B------:R-:W1:Y:S04]  /*1f40*/  LDSM.16.M88.4 R12, [R135+0x12100] ;  /* 0x01210000870c783b */ /* 0x000e680000000200 */
[----:B------:R-:W4:Y:S03]  /*1f50*/  LDSM.16.M88.4 R44, [R135+0x12900] ;  /* 0x01290000872c783b */ /* 0x000f260000000200 */
[C---:B------:R-:W-:Y:S08]  /*1f60*/  HMMA.16816.F32 R8, R192.reuse, R48, R8 ;  /* 0x00000030c008723c */ /* 0x040ff00000001808 */
[C---:B------:R-:W-:Y:S01]  /*1f70*/  HMMA.16816.F32 R16, R192.reuse, R50, R16 ;  /* 0x00000032c010723c */ /* 0x040fe20000001810 */
[----:B------:R-:W5:Y:S07]  /*1f80*/  LDSM.16.M88.4 R48, [R88+0x2000] ;  /* 0x002000005830783b */ /* 0x000f6e0000000200 */
[C---:B------:R-:W-:Y:S08]  /*1f90*/  HMMA.16816.F32 R28, R192.reuse, R60, R28 ;  /* 0x0000003cc01c723c */ /* 0x040ff0000000181c */
[----:B------:R-:W-:Y:S01]  /*1fa0*/  HMMA.16816.F32 R32, R192, R62, R32 ;  /* 0x0000003ec020723c */ /* 0x000fe20000001820 */
[----:B------:R-:W-:Y:S07]  /*1fb0*/  LDSM.16.M88.4 R60, [R88+0x3000] ;  /* 0x00300000583c783b */ /* 0x000fee0000000200 */
[C---:B--2---:R-:W-:Y:S08]  /*1fc0*/  HMMA.16816.F32 R36, R196.reuse, R52, R36 ;  /* 0x00000034c424723c */ /* 0x044ff00000001824 */
[C---:B------:R-:W-:Y:S01]  /*1fd0*/  HMMA.16816.F32 R40, R196.reuse, R54, R40 ;  /* 0x00000036c428723c */ /* 0x040fe20000001828 */
[----:B------:R-:W2:Y:S07]  /*1fe0*/  LDSM.16.M88.4 R52, [R88+0x2800] ;  /* 0x002800005834783b */ /* 0x000eae0000000200 */
[C---:B---3--:R-:W-:Y:S08]  /*1ff0*/  HMMA.16816.F32 R24, R196.reuse, R56, R24 ;  /* 0x00000038c418723c */ /* 0x048ff00000001818 */
[C---:B------:R-:W-:Y:S01]  /*2000*/  HMMA.16816.F32 R20, R196.reuse, R58, R20 ;  /* 0x0000003ac414723c */ /* 0x040fe20000001814 */
[----:B------:R-:W-:Y:S07]  /*2010*/  LDSM.16.M88.4 R56, [R5+0x12900] ;  /* 0x012900000538783b */ /* 0x000fee0000000200 */
[C---:B------:R-:W-:Y:S08]  /*2020*/  HMMA.16816.F32 R8, R196.reuse, R68, R8 ;  /* 0x00000044c408723c */ /* 0x040ff00000001808 */
[C---:B------:R-:W-:Y:S01]  /*2030*/  HMMA.16816.F32 R16, R196.reuse, R70, R16 ;  /* 0x00000046c410723c */ /* 0x040fe20000001810 */
[----:B------:R-:W-:Y:S07]  /*2040*/  LDSM.16.M88.4 R68, [R250+0x3000] ;  /* 0x00300000fa44783b */ /* 0x000fee0000000200 */
[C---:B------:R-:W-:Y:S08]  /*2050*/  HMMA.16816.F32 R28, R196.reuse, R76, R28 ;  /* 0x0000004cc41c723c */ /* 0x040ff0000000181c */
[----:B------:R-:W-:Y:S01]  /*2060*/  HMMA.16816.F32 R32, R196, R78, R32 ;  /* 0x0000004ec420723c */ /* 0x000fe20000001820 */
[----:B------:R-:W3:Y:S07]  /*2070*/  LDSM.16.M88.4 R76, [R88+0x3800] ;  /* 0x00380000584c783b */ /* 0x000eee0000000200 */
[C---:B-1----:R-:W-:Y:S08]  /*2080*/  HMMA.16816.F32 R36, R200.reuse, R12, R36 ;  /* 0x0000000cc824723c */ /* 0x042ff00000001824 */
[C---:B------:R-:W-:Y:S08]  /*2090*/  HMMA.16816.F32 R40, R200.reuse, R14, R40 ;  /* 0x0000000ec828723c */ /* 0x040ff00000001828 */
[C---:B----4-:R-:W-:Y:S08]  /*20a0*/  HMMA.16816.F32 R24, R200.reuse, R44, R24 ;  /* 0x0000002cc818723c */ /* 0x050ff00000001818 */
[C---:B------:R-:W-:Y:S01]  /*20b0*/  HMMA.16816.F32 R20, R200.reuse, R46, R20 ;  /* 0x0000002ec814723c */ /* 0x040fe20000001814 */
[----:B------:R-:W1:Y:S07]  /*20c0*/  LDSM.16.M88.4 R44, [R5+0x12100] ;  /* 0x01210000052c783b */ /* 0x000e6e0000000200 */
[C---:B------:R-:W-:Y:S08]  /*20d0*/  HMMA.16816.F32 R12, R200.reuse, R64, R8 ;  /* 0x00000040c80c723c */ /* 0x040ff00000001808 */
[C---:B------:R-:W-:Y:S01]  /*20e0*/  HMMA.16816.F32 R8, R200.reuse, R66, R16 ;  /* 0x00000042c808723c */ /* 0x040fe20000001810 */
[----:B------:R-:W4:Y:S07]  /*20f0*/  LDSM.16.M88.4 R64, [R5+0x13100] ;  /* 0x013100000540783b */ /* 0x000f2e0000000200 */
[C---:B------:R-:W-:Y:S08]  /*2100*/  HMMA.16816.F32 R28, R200.reuse, R72, R28 ;  /* 0x00000048c81c723c */ /* 0x040ff0000000181c */
[----:B------:R-:W-:Y:S01]  /*2110*/  HMMA.16816.F32 R32, R200, R74, R32 ;  /* 0x0000004ac820723c */ /* 0x000fe20000001820 */
[----:B------:R-:W1:Y:S07]  /*2120*/  LDSM.16.M88.4 R72, [R5+0x13900] ;  /* 0x013900000548783b */ /* 0x000e6e0000000200 */
[C---:B-----5:R-:W-:Y:S08]  /*2130*/  HMMA.16816.F32 R36, R204.reuse, R48, R36 ;  /* 0x00000030cc24723c */ /* 0x060ff00000001824 */
[C---:B------:R-:W-:Y:S01]  /*2140*/  HMMA.16816.F32 R40, R204.reuse, R50, R40 ;  /* 0x00000032cc28723c */ /* 0x040fe20000001828 */
[----:B------:R-:W-:Y:S07]  /*2150*/  LDSM.16.M88.4 R48, [R135+0x14100] ;  /* 0x014100008730783b */ /* 0x000fee0000000200 */
[C---:B--2---:R-:W-:Y:S08]  /*2160*/  HMMA.16816.F32 R24, R204.reuse, R52, R24 ;  /* 0x00000034cc18723c */ /* 0x044ff00000001818 */
[C---:B------:R-:W-:Y:S01]  /*2170*/  HMMA.16816.F32 R20, R204.reuse, R54, R20 ;  /* 0x00000036cc14723c */ /* 0x040fe20000001814 */
[----:B------:R-:W2:Y:S07]  /*2180*/  LDSM.16.M88.4 R52, [R250+0x2000] ;  /* 0x00200000fa34783b */ /* 0x000eae0000000200 */
[C---:B------:R-:W-:Y:S08]  /*2190*/  HMMA.16816.F32 R16, R204.reuse, R60, R12 ;  /* 0x0000003ccc10723c */ /* 0x040ff0000000180c */
[C---:B------:R-:W-:Y:S01]  /*21a0*/  HMMA.16816.F32 R12, R204.reuse, R62, R8 ;  /* 0x0000003ecc0c723c */ /* 0x040fe20000001808 */
[----:B------:R-:W5:Y:S07]  /*21b0*/  LDSM.16.M88.4 R60, [R250+0x2800] ;  /* 0x00280000fa3c783b */ /* 0x000f6e0000000200 */
[C---:B---3--:R-:W-:Y:S08]  /*21c0*/  HMMA.16816.F32 R8, R204.reuse, R76, R28 ;  /* 0x0000004ccc08723c */ /* 0x048ff0000000181c */
[----:B------:R-:W-:Y:S01]  /*21d0*/  HMMA.16816.F32 R32, R204, R78, R32 ;  /* 0x0000004ecc20723c */ /* 0x000fe20000001820 */
[----:B------:R-:W-:Y:S07]  /*21e0*/  LDSM.16.M88.4 R76, [R135+0x15900] ;  /* 0x01590000874c783b */ /* 0x000fee0000000200 */
[C---:B-1----:R-:W-:Y:S08]  /*21f0*/  HMMA.16816.F32 R36, R208.reuse, R44, R36 ;  /* 0x0000002cd024723c */ /* 0x042ff00000001824 */
[C---:B------:R-:W-:Y:S01]  /*2200*/  HMMA.16816.F32 R40, R208.reuse, R46, R40 ;  /* 0x0000002ed028723c */ /* 0x040fe20000001828 */
[----:B------:R-:W-:Y:S07]  /*2210*/  LDSM.16.M88.4 R44, [R88+0x4000] ;  /* 0x00400000582c783b */ /* 0x000fee0000000200 */
[C---:B------:R-:W-:Y:S08]  /*2220*/  HMMA.16816.F32 R28, R208.reuse, R56, R24 ;  /* 0x00000038d01c723c */ /* 0x040ff00000001818 */
[C---:B------:R-:W-:Y:S01]  /*2230*/  HMMA.16816.F32 R24, R208.reuse, R58, R20 ;  /* 0x0000003ad018723c */ /* 0x040fe20000001814 */
[----:B------:R-:W1:Y:S07]  /*2240*/  LDSM.16.M88.4 R56, [R135+0x14900] ;  /* 0x014900008738783b */ /* 0x000e6e0000000200 */
[C---:B----4-:R-:W-:Y:S08]  /*2250*/  HMMA.16816.F32 R20, R208.reuse, R64, R16 ;  /* 0x00000040d014723c */ /* 0x050ff00000001810 */
[C---:B------:R-:W-:Y:S01]  /*2260*/  HMMA.16816.F32 R16, R208.reuse, R66, R12 ;  /* 0x00000042d010723c */ /* 0x040fe2000000180c */
[----:B------:R-:W3:Y:S07]  /*2270*/  LDSM.16.M88.4 R64, [R135+0x15100] ;  /* 0x015100008740783b */ /* 0x000eee0000000200 */
[C---:B------:R-:W-:Y:S08]  /*2280*/  HMMA.16816.F32 R12, R208.reuse, R72, R8 ;  /* 0x00000048d00c723c */ /* 0x040ff00000001808 */
[----:B------:R-:W-:Y:S01]  /*2290*/  HMMA.16816.F32 R8, R208, R74, R32 ;  /* 0x0000004ad008723c */ /* 0x000fe20000001820 */
[----:B------:R-:W-:Y:S07]  /*22a0*/  LDSM.16.M88.4 R72, [R88+0x5800] ;  /* 0x005800005848783b */ /* 0x000fee0000000200 */
[C---:B--2---:R-:W-:Y:S08]  /*22b0*/  HMMA.16816.F32 R36, R212.reuse, R52, R36 ;  /* 0x00000034d424723c */ /* 0x044ff00000001824 */
[C---:B------:R-:W-:Y:S01]  /*22c0*/  HMMA.16816.F32 R40, R212.reuse, R54, R40 ;  /* 0x00000036d428723c */ /* 0x040fe20000001828 */
[----:B------:R-:W-:Y:S07]  /*22d0*/  LDSM.16.M88.4 R52, [R88+0x4800] ;  /* 0x004800005834783b */ /* 0x000fee0000000200 */
[C---:B-----5:R-:W-:Y:S08]  /*22e0*/  HMMA.16816.F32 R32, R212.reuse, R60, R28 ;  /* 0x0000003cd420723c */ /* 0x060ff0000000181c */
[C---:B------:R-:W-:Y:S01]  /*22f0*/  HMMA.16816.F32 R28, R212.reuse, R62, R24 ;  /* 0x0000003ed41c723c */ /* 0x040fe20000001818 */
[----:B------:R-:W2:Y:S07]  /*2300*/  LDSM.16.M88.4 R60, [R88+0x5000] ;  /* 0x00500000583c783b */ /* 0x000eae0000000200 */
[C---:B------:R-:W-:Y:S08]  /*2310*/  HMMA.16816.F32 R24, R212.reuse, R68, R20 ;  /* 0x00000044d418723c */ /* 0x040ff00000001814 */
[C---:B------:R-:W-:Y:S01]  /*2320*/  HMMA.16816.F32 R20, R212.reuse, R70, R16 ;  /* 0x00000046d414723c */ /* 0x040fe20000001810 */
[----:B------:R-:W-:Y:S07]  /*2330*/  LDSM.16.M88.4 R68, [R5+0x14900] ;  /* 0x014900000544783b */ /* 0x000fee0000000200 */
[C---:B------:R-:W-:Y:S08]  /*2340*/  HMMA.16816.F32 R16, R212.reuse, R80, R12 ;  /* 0x00000050d410723c */ /* 0x040ff0000000180c */
[----:B------:R-:W-:Y:S08]  /*2350*/  HMMA.16816.F32 R12, R212, R82, R8 ;  /* 0x00000052d40c723c */ /* 0x000ff00000001808 */
[C---:B------:R-:W-:Y:S08]  /*2360*/  HMMA.16816.F32 R8, R216.reuse, R48, R36 ;  /* 0x00000030d808723c */ /* 0x040ff00000001824 */
[C---:B------:R-:W-:Y:S01]  /*2370*/  HMMA.16816.F32 R40, R216.reuse, R50, R40 ;  /* 0x00000032d828723c */ /* 0x040fe20000001828 */
[----:B------:R-:W4:Y:S07]  /*2380*/  LDSM.16.M88.4 R48, [R5+0x14100] ;  /* 0x014100000530783b */ /* 0x000f2e0000000200 */
[C---:B-1----:R-:W-:Y:S08]  /*2390*/  HMMA.16816.F32 R36, R216.reuse, R56, R32 ;  /* 0x00000038d824723c */ /* 0x042ff00000001820 */
[C---:B------:R-:W-:Y:S01]  /*23a0*/  HMMA.16816.F32 R32, R216.reuse, R58, R28 ;  /* 0x0000003ad820723c */ /* 0x040fe2000000181c */
[----:B------:R-:W-:Y:S07]  /*23b0*/  LDSM.16.M88.4 R56, [R5+0x15900] ;  /* 0x015900000538783b */ /* 0x000fee0000000200 */
[C---:B---3--:R-:W-:Y:S08]  /*23c0*/  HMMA.16816.F32 R28, R216.reuse, R64, R24 ;  /* 0x00000040d81c723c */ /* 0x048ff00000001818 */
[C---:B------:R-:W-:Y:S08]  /*23d0*/  HMMA.16816.F32 R24, R216.reuse, R66, R20 ;  /* 0x00000042d818723c */ /* 0x040ff00000001814 */
[C---:B------:R-:W-:Y:S08]  /*23e0*/  HMMA.16816.F32 R20, R216.reuse, R76, R16 ;  /* 0x0000004cd814723c */ /* 0x040ff00000001810 */
[----:B------:R-:W-:Y:S08]  /*23f0*/  HMMA.16816.F32 R16, R216, R78, R12 ;  /* 0x0000004ed810723c */ /* 0x000ff0000000180c */
[C---:B------:R-:W-:Y:S08]  /*2400*/  HMMA.16816.F32 R12, R220.reuse, R44, R8 ;  /* 0x0000002cdc0c723c */ /* 0x040ff00000001808 */
[C---:B--2---:R-:W-:Y:S08]  /*2410*/  HMMA.16816.F32 R28, R220.reuse, R60, R28 ;  /* 0x0000003cdc1c723c */ /* 0x044ff0000000181c */
[C---:B------:R-:W-:Y:S08]  /*2420*/  HMMA.16816.F32 R24, R220.reuse, R62, R24 ;  /* 0x0000003edc18723c */ /* 0x040ff00000001818 */
[C---:B------:R-:W-:Y:S08]  /*2430*/  HMMA.16816.F32 R60, R220.reuse, R74, R16 ;  /* 0x0000004adc3c723c */ /* 0x040ff00000001810 */
[----:B------:R-:W-:Y:S08]  /*2440*/  HMMA.16816.F32 R32, R220, R54, R32 ;  /* 0x00000036dc20723c */ /* 0x000ff00000001820 */
[----:B----4-:R-:W-:Y:S01]  /*2450*/  HMMA.16816.F32 R16, R224, R48, R12 ;  /* 0x00000030e010723c */ /* 0x010fe2000000180c */
[----:B------:R-:W1:Y:S07]  /*2460*/  LDSM.16.M88.4 R12, [R250+0x4000] ;  /* 0x00400000fa0c783b */ /* 0x000e6e0000000200 */
[C---:B------:R-:W-:Y:S08]  /*2470*/  HMMA.16816.F32 R8, R220.reuse, R46, R40 ;  /* 0x0000002edc08723c */ /* 0x040ff00000001828 */
[C---:B------:R-:W-:Y:S01]  /*2480*/  HMMA.16816.F32 R64, R220.reuse, R72, R20 ;  /* 0x00000048dc40723c */ /* 0x040fe20000001814 */
[----:B------:R-:W2:Y:S04]  /*2490*/  LDSM.16.M88.4 R20, [R5+0x15100] ;  /* 0x015100000514783b */ /* 0x000ea80000000200 */
[----:B------:R-:W-:Y:S03]  /*24a0*/  LDSM.16.M88.4 R72, [R250+0x5800] ;  /* 0x00580000fa48783b */ /* 0x000fe60000000200 */
[----:B------:R-:W-:Y:S01]  /*24b0*/  HMMA.16816.F32 R36, R220, R52, R36 ;  /* 0x00000034dc24723c */ /* 0x000fe20000001824 */
[----:B------:R-:W-:Y:S07]  /*24c0*/  LDSM.16.M88.4 R52, [R250+0x4800] ;  /* 0x00480000fa34783b */ /* 0x000fee0000000200 */
[C---:B------:R-:W-:Y:S01]  /*24d0*/  HMMA.16816.F32 R44, R224.reuse, R70, R32 ;  /* 0x00000046e02c723c */ /* 0x040fe20000001820 */
[----:B------:R-:W3:Y:S07]  /*24e0*/  LDSM.16.M88.4 R32, [R135+0x16100] ;  /* 0x016100008720783b */ /* 0x000eee0000000200 */
[----:B------:R-:W-:Y:S08]  /*24f0*/  HMMA.16816.F32 R8, R224, R50, R8 ;  /* 0x00000032e008723c */ /* 0x000ff00000001808 */
[----:B-1----:R-:W-:Y:S08]  /*2500*/  HMMA.16816.F32 R16, R228, R12, R16 ;  /* 0x0000000ce410723c */ /* 0x002ff00000001810 */
[C---:B------:R-:W-:Y:S01]  /*2510*/  HMMA.16816.F32 R48, R224.reuse, R68, R36 ;  /* 0x00000044e030723c */ /* 0x040fe20000001824 */
[----:B------:R-:W-:Y:S07]  /*2520*/  LDSM.16.M88.4 R68, [R250+0x5000] ;  /* 0x00500000fa44783b */ /* 0x000fee0000000200 */
[C---:B--2---:R-:W-:Y:S08]  /*2530*/  HMMA.16816.F32 R40, R224.reuse, R20, R28 ;  /* 0x00000014e028723c */ /* 0x044ff0000000181c */
[C---:B------:R-:W-:Y:S01]  /*2540*/  HMMA.16816.F32 R28, R224.reuse, R22, R24 ;  /* 0x00000016e01c723c */ /* 0x040fe20000001818 */
[----:B------:R-:W1:Y:S07]  /*2550*/  LDSM.16.M88.4 R20, [R88+0x6000] ;  /* 0x006000005814783b */ /* 0x000e6e0000000200 */
[----:B------:R-:W-:Y:S01]  /*2560*/  HMMA.16816.F32 R36, R224, R56, R64 ;  /* 0x00000038e024723c */ /* 0x000fe20000001840 */
[----:B------:R-:W-:Y:S07]  /*2570*/  LDSM.16.M88.4 R64, [R135+0x17900] ;  /* 0x017900008740783b */ /* 0x000fee0000000200 */
[----:B------:R-:W-:Y:S08]  /*2580*/  HMMA.16816.F32 R8, R228, R14, R8 ;  /* 0x0000000ee408723c */ /* 0x000ff00000001808 */
[----:B---3--:R-:W-:Y:S08]  /*2590*/  HMMA.16816.F32 R12, R232, R32, R16 ;  /* 0x00000020e80c723c */ /* 0x008ff00000001810 */
[C---:B------:R-:W-:Y:S01]  /*25a0*/  HMMA.16816.F32 R24, R228.reuse, R52, R48 ;  /* 0x00000034e418723c */ /* 0x040fe20000001830 */
[----:B------:R-:W-:Y:S07]  /*25b0*/  LDSM.16.M88.4 R48, [R88+0x6800] ;  /* 0x006800005830783b */ /* 0x000fee0000000200 */
[C---:B------:R-:W-:Y:S01]  /*25c0*/  HMMA.16816.F32 R76, R228.reuse, R72, R36 ;  /* 0x00000048e44c723c */ /* 0x040fe20000001824 */
[----:B------:R-:W2:Y:S07]  /*25d0*/  LDSM.16.M88.4 R36, [R5+0x16100] ;  /* 0x016100000524783b */ /* 0x000eae0000000200 */
[----:B------:R-:W-:Y:S01]  /*25e0*/  HMMA.16816.F32 R52, R228, R54, R44 ;  /* 0x00000036e434723c */ /* 0x000fe2000000182c */
[----:B------:R-:W3:Y:S07]  /*25f0*/  LDSM.16.M88.4 R44, [R135+0x16900] ;  /* 0x01690000872c783b */ /* 0x000eee0000000200 */
[----:B------:R-:W-:Y:S08]  /*2600*/  HMMA.16816.F32 R8, R232, R34, R8 ;  /* 0x00000022e808723c */ /* 0x000ff00000001808 */
[----:B-1----:R-:W-:Y:S08]  /*2610*/  HMMA.16816.F32 R12, R236, R20, R12 ;  /* 0x00000014ec0c723c */ /* 0x002ff0000000180c */
[----:B------:R-:W-:Y:S08]  /*2620*/  HMMA.16816.F32 R80, R224, R58, R60 ;  /* 0x0000003ae050723c */ /* 0x000ff0000000183c */
[C---:B------:R-:W-:Y:S01]  /*2630*/  HMMA.16816.F32 R60, R228.reuse, R68, R40 ;  /* 0x00000044e43c723c */ /* 0x040fe20000001828 */
[----:B------:R-:W1:Y:S07]  /*2640*/  LDSM.16.M88.4 R40, [R250+0x6000] ;  /* 0x00600000fa28783b */ /* 0x000e6e0000000200 */
[----:B------:R-:W-:Y:S01]  /*2650*/  HMMA.16816.F32 R56, R228, R70, R28 ;  /* 0x00000046e438723c */ /* 0x000fe2000000181c */
[----:B------:R-:W4:Y:S07]  /*2660*/  LDSM.16.M88.4 R28, [R135+0x17100] ;  /* 0x01710000871c783b */ /* 0x000f2e0000000200 */
[----:B------:R-:W-:Y:S08]  /*2670*/  HMMA.16816.F32 R8, R236, R22, R8 ;  /* 0x00000016ec08723c */ /* 0x000ff00000001808 */
[----:B--2---:R-:W-:Y:S08]  /*2680*/  HMMA.16816.F32 R12, R240, R36, R12 ;  /* 0x00000024f00c723c */ /* 0x004ff0000000180c */
[C---:B---3--:R-:W-:Y:S08]  /*2690*/  HMMA.16816.F32 R16, R232.reuse, R44, R24 ;  /* 0x0000002ce810723c */ /* 0x048ff00000001818 */
[----:B------:R-:W-:Y:S01]  /*26a0*/  HMMA.16816.F32 R24, R232, R46, R52 ;  /* 0x0000002ee818723c */ /* 0x000fe20000001834 */
[----:B------:R-:W2:Y:S04]  /*26b0*/  LDSM.16.M88.4 R52, [R88+0x7000] ;  /* 0x007000005834783b */ /* 0x000ea80000000200 */
[----:B------:R-:W3:Y:S03]  /*26c0*/  LDSM.16.M88.4 R44, [R5+0x16900] ;  /* 0x01690000052c783b */ /* 0x000ee60000000200 */
[----:B------:R-:W-:Y:S08]  /*26d0*/  HMMA.16816.F32 R8, R240, R38, R8 ;  /* 0x00000026f008723c */ /* 0x000ff00000001808 */
[----:B-1----:R-:W-:Y:S08]  /*26e0*/  HMMA.16816.F32 R32, R244, R40, R12 ;  /* 0x00000028f420723c */ /* 0x002ff0000000180c */
[----:B------:R-:W-:Y:S08]  /*26f0*/  HMMA.16816.F32 R20, R236, R48, R16 ;  /* 0x00000030ec14723c */ /* 0x000ff00000001810 */
[----:B----4-:R-:W-:Y:S08]  /*2700*/  HMMA.16816.F32 R12, R232, R28, R60 ;  /* 0x0000001ce80c723c */ /* 0x010ff0000000183c */
[----:B------:R-:W-:Y:S01]  /*2710*/  HMMA.16816.F32 R16, R236, R50, R24 ;  /* 0x00000032ec10723c */ /* 0x000fe20000001818 */
[----:B------:R-:W-:Y:S01]  /*2720*/  LDSM.16.M88.4 R48, [R88+0x7800] ;  /* 0x007800005830783b */ /* 0x000fe20000000200 */
[----:B------:R-:W-:-:S02]  /*2730*/  FMUL.FTZ R32, R32, c[0x0][0x320] ;  /* 0x0000c80020207a20 */ /* 0x000fc40000410000 */
[----:B------:R-:W-:Y:S02]  /*2740*/  FMUL.FTZ R33, R33, c[0x0][0x320] ;  /* 0x0000c80021217a20 */ /* 0x000fe40000410000 */
[----:B------:R-:W-:Y:S02]  /*2750*/  FMUL.FTZ R34, R34, c[0x0][0x320] ;  /* 0x0000c80022227a20 */ /* 0x000fe40000410000 */
[----:B------:R-:W-:Y:S01]  /*2760*/  HMMA.16816.F32 R36, R232, R30, R56 ;  /* 0x0000001ee824723c */ /* 0x000fe20000001838 */
[----:B------:R-:W-:Y:S01]  /*2770*/  LDSM.16.M88.4 R56, [R250+0x6800] ;  /* 0x00680000fa38783b */ /* 0x000fe20000000200 */
[----:B------:R-:W-:-:S04]  /*2780*/  FMUL.FTZ R35, R35, c[0x0][0x320] ;  /* 0x0000c80023237a20 */ /* 0x000fc80000410000 */
[----:B------:R-:W1:Y:S02]  /*2790*/  MUFU.TANH R73, R35 ;  /* 0x0000002300497308 */ /* 0x000e640000002400 */
[----:B------:R-:W-:Y:S01]  /*27a0*/  HMMA.16816.F32 R28, R244, R42, R8 ;  /* 0x0000002af41c723c */ /* 0x000fe20000001808 */
[----:B------:R-:W4:Y:S07]  /*27b0*/  LDSM.16.M88.4 R40, [R5+0x17100] ;  /* 0x017100000528783b */ /* 0x000f2e0000000200 */
[----:B--2---:R-:W-:Y:S08]  /*27c0*/  HMMA.16816.F32 R12, R236, R52, R12 ;  /* 0x00000034ec0c723c */ /* 0x004ff0000000180c */
[----:B---3--:R-:W-:Y:S08]  /*27d0*/  HMMA.16816.F32 R8, R240, R46, R16 ;  /* 0x0000002ef008723c */ /* 0x008ff00000001810 */
[----:B------:R-:W-:Y:S01]  /*27e0*/  HMMA.16816.F32 R68, R228, R74, R80 ;  /* 0x0000004ae444723c */ /* 0x000fe20000001850 */
[----:B------:R-:W2:Y:S01]  /*27f0*/  MUFU.TANH R80, R32 ;  /* 0x0000002000507308 */ /* 0x000ea20000002400 */
[----:B------:R-:W-:-:S02]  /*2800*/  FMUL.FTZ R28, R28, c[0x0][0x320] ;  /* 0x0000c8001c1c7a20 */ /* 0x000fc40000410000 */
[----:B------:R-:W-:Y:S02]  /*2810*/  FMUL.FTZ R29, R29, c[0x0][0x320] ;  /* 0x0000c8001d1d7a20 */ /* 0x000fe40000410000 */
[----:B------:R-:W-:Y:S02]  /*2820*/  FMUL.FTZ R30, R30, c[0x0][0x320] ;  /* 0x0000c8001e1e7a20 */ /* 0x000fe40000410000 */
[----:B------:R-:W-:Y:S01]  /*2830*/  HMMA.16816.F32 R20, R240, R44, R20 ;  /* 0x0000002cf014723c */ /* 0x000fe20000001814 */
[----:B------:R-:W3:Y:S01]  /*2840*/  MUFU.TANH R75, R33 ;  /* 0x00000021004b7308 */ /* 0x000ee20000002400 */
[----:B------:R-:W-:Y:S01]  /*2850*/  LDSM.16.M88.4 R44, [R250+0x7000] ;  /* 0x00700000fa2c783b */ /* 0x000fe20000000200 */
[----:B------:R-:W-:-:S05]  /*2860*/  FMUL.FTZ R31, R31, c[0x0][0x320] ;  /* 0x0000c8001f1f7a20 */ /* 0x000fca0000410000 */
[----:B------:R-:W-:Y:S01]  /*2870*/  HMMA.16816.F32 R60, R232, R64, R76 ;  /* 0x00000040e83c723c */ /* 0x000fe2000000184c */
[----:B------:R5:W1:Y:S07]  /*2880*/  MUFU.TANH R74, R34 ;  /* 0x00000022004a7308 */ /* 0x000a6e0000002400 */
[----:B----4-:R-:W-:Y:S01]  /*2890*/  HMMA.16816.F32 R16, R240, R40, R12 ;  /* 0x00000028f010723c */ /* 0x010fe2000000180c */
[----:B------:R-:W4:Y:S07]  /*28a0*/  MUFU.TANH R72, R28 ;  /* 0x0000001c00487308 */ /* 0x000f2e0000002400 */
[----:B------:R-:W-:Y:S01]  /*28b0*/  HMMA.16816.F32 R12, R244, R58, R8 ;  /* 0x0000003af40c723c */ /* 0x000fe20000001808 */
[----:B------:R-:W1:Y:S07]  /*28c0*/  MUFU.TANH R65, R29 ;  /* 0x0000001d00417308 */ /* 0x000e6e0000002400 */
[----:B------:R-:W-:Y:S01]  /*28d0*/  HMMA.16816.F32 R8, R232, R66, R68 ;  /* 0x00000042e808723c */ /* 0x000fe20000001844 */
[----:B------:R-:W1:Y:S07]  /*28e0*/  MUFU.TANH R64, R30 ;  /* 0x0000001e00407308 */ /* 0x000e6e0000002400 */
[----:B-----5:R-:W-:Y:S01]  /*28f0*/  HMMA.16816.F32 R32, R236, R54, R36 ;  /* 0x00000036ec20723c */ /* 0x020fe20000001824 */
[----:B------:R5:W1:Y:S07]  /*2900*/  LDSM.16.M88.4 R36, [R5+0x17900] ;  /* 0x017900000524783b */ /* 0x000a6e0000000200 */
[----:B------:R-:W-:Y:S01]  /*2910*/  HMMA.16816.F32 R24, R244, R56, R20 ;  /* 0x00000038f418723c */ /* 0x000fe20000001814 */
[----:B------:R2:W1:Y:S01]  /*2920*/  MUFU.TANH R57, R31 ;  /* 0x0000001f00397308 */ /* 0x0004620000002400 */
[----:B------:R-:W-:-:S02]  /*2930*/  FMUL.FTZ R12, R12, c[0x0][0x320] ;  /* 0x0000c8000c0c7a20 */ /* 0x000fc40000410000 */
[----:B------:R-:W-:Y:S02]  /*2940*/  FMUL.FTZ R13, R13, c[0x0][0x320] ;  /* 0x0000c8000d0d7a20 */ /* 0x000fe40000410000 */
[----:B------:R-:W-:Y:S02]  /*2950*/  FMUL.FTZ R14, R14, c[0x0][0x320] ;  /* 0x0000c8000e0e7a20 */ /* 0x000fe40000410000 */
[C---:B------:R-:W-:Y:S01]  /*2960*/  HMMA.16816.F32 R20, R236.reuse, R48, R60 ;  /* 0x00000030ec14723c */ /* 0x040fe2000000183c */
[----:B------:R-:W-:Y:S01]  /*2970*/  FMUL.FTZ R15, R15, c[0x0][0x320] ;  /* 0x0000c8000f0f7a20 */ /* 0x000fe20000410000 */
[----:B------:R-:W1:Y:S06]  /*2980*/  MUFU.TANH R52, R12 ;  /* 0x0000000c00347308 */ /* 0x000e6c0000002400 */
[----:B------:R-:W-:Y:S01]  /*2990*/  HMMA.16816.F32 R8, R236, R50, R8 ;  /* 0x00000032ec08723c */ /* 0x000fe20000001808 */
[----:B-----5:R-:W-:Y:S01]  /*29a0*/  IADD3 R5, R88, 0x3000, RZ ;  /* 0x0000300058057810 */ /* 0x020fe20007ffe0ff */
[----:B------:R-:W1:Y:S04]  /*29b0*/  MUFU.TANH R49, R13 ;  /* 0x0000000d00317308 */ /* 0x000e680000002400 */
[----:B------:R5:W-:Y:S02]  /*29c0*/  STL [R1+0x2c], R5 ;  /* 0x00002c0501007387 */ /* 0x000be40000100800 */
[----:B--2---:R-:W-:Y:S01]  /*29d0*/  HMMA.16816.F32 R28, R240, R42, R32 ;  /* 0x0000002af01c723c */ /* 0x004fe20000001820 */
[----:B------:R-:W-:Y:S01]  /*29e0*/  FMUL.FTZ R24, R24, c[0x0][0x320] ;  /* 0x0000c80018187a20 */ /* 0x000fe20000410000 */
[----:B------:R-:W2:Y:S01]  /*29f0*/  LDSM.16.M88.4 R32, [R250+0x7800] ;  /* 0x00780000fa20783b */ /* 0x000ea20000000200 */
[----:B------:R-:W-:Y:S01]  /*2a00*/  FMUL.FTZ R25, R25, c[0x0][0x320] ;  /* 0x0000c80019197a20 */ /* 0x000fe20000410000 */
[----:B------:R-:W2:Y:S01]  /*2a10*/  MUFU.TANH R48, R14 ;  /* 0x0000000e00307308 */ /* 0x000ea20000002400 */
[----:B------:R-:W-:Y:S01]  /*2a20*/  FMUL.FTZ R26, R26, c[0x0][0x320] ;  /* 0x0000c8001a1a7a20 */ /* 0x000fe20000410000 */
[----:B------:R3:W-:Y:S01]  /*2a30*/  STL [R1+0x28], R2 ;  /* 0x0000280201007387 */ /* 0x0007e20000100800 */
[----:B------:R-:W-:Y:S01]  /*2a40*/  FMUL.FTZ R27, R27, c[0x0][0x320] ;  /* 0x0000c8001b1b7a20 */ /* 0x000fe20000410000 */
[----:B------:R-:W-:-:S04]  /*2a50*/  DEPBAR.LE SB0, 0x0 ;  /* 0x000080000000791a */ /* 0x000fc80000000000 */
[----:B------:R-:W2:Y:S04]  /*2a60*/  MUFU.TANH R56, R24 ;  /* 0x0000001800387308 */ /* 0x000ea80000002400 */
[----:B-1----:R-:W-:Y:S04]  /*2a70*/  HMMA.16816.F32 R8, R240, R38, R8 ;  /* 0x00000026f008723c */ /* 0x002fe80000001808 */
[----:B------:R-:W1:Y:S01]  /*2a80*/  MUFU.TANH R55, R25 ;  /* 0x0000001900377308 */ /* 0x000e620000002400 */
[----:B-----5:R-:W-:-:S07]  /*2a90*/  IADD3 R5, R88, 0x4000, RZ ;  /* 0x0000400058057810 */ /* 0x020fce0007ffe0ff */
[----:B------:R-:W1:Y:S01]  /*2aa0*/  MUFU.TANH R54, R26 ;  /* 0x0000001a00367308 */ /* 0x000e620000002400 */
[----:B------:R5:W-:Y:S01]  /*2ab0*/  STL [R1+0x24], R5 ;  /* 0x0000240501007387 */ /* 0x000be20000100800 */
[----:B---3--:R-:W-:-:S06]  /*2ac0*/  IADD3 R2, R88, 0x4800, RZ ;  /* 0x0000480058027810 */ /* 0x008fcc0007ffe0ff */
[----:B------:R3:W1:Y:S01]  /*2ad0*/  MUFU.TANH R53, R27 ;  /* 0x0000001b00357308 */ /* 0x0006620000002400 */
[----:B------:R1:W-:Y:S04]  /*2ae0*/  STL [R1+0x20], R2 ;  /* 0x0000200201007387 */ /* 0x0003e80000100800 */
[----:B------:R4:W-:Y:S01]  /*2af0*/  STL [R1+0x1c], R6 ;  /* 0x00001c0601007387 */ /* 0x0009e20000100800 */
[C---:B--2---:R-:W-:Y:S08]  /*2b00*/  HMMA.16816.F32 R8, R244.reuse, R34, R8 ;  /* 0x00000022f408723c */ /* 0x044ff00000001808 */
[----:B---3--:R-:W-:Y:S01]  /*2b10*/  HMMA.16816.F32 R24, R244, R44, R16 ;  /* 0x0000002cf418723c */ /* 0x008fe20000001810 */
[----:B------:R2:W3:Y:S01]  /*2b20*/  MUFU.TANH R45, R15 ;  /* 0x0000000f002d7308 */ /* 0x0004e20000002400 */
[----:B-----5:R-:W-:-:S05]  /*2b30*/  IADD3 R5, R88, 0x5800, RZ ;  /* 0x0000580058057810 */ /* 0x020fca0007ffe0ff */
[----:B------:R5:W-:Y:S01]  /*2b40*/  STL [R1+0x18], R5 ;  /* 0x0000180501007387 */ /* 0x000be20000100800 */
[----:B------:R-:W-:Y:S01]  /*2b50*/  HMMA.16816.F32 R16, R240, R36, R20 ;  /* 0x00000024f010723c */ /* 0x000fe20000001814 */
[C---:B-1----:R-:W-:Y:S02]  /*2b60*/  IADD3 R2, R88.reuse, 0x6000, RZ ;  /* 0x0000600058027810 */ /* 0x042fe40007ffe0ff */
[----:B----4-:R-:W-:-:S03]  /*2b70*/  IADD3 R6, R88, 0x6800, RZ ;  /* 0x0000680058067810 */ /* 0x010fc60007ffe0ff */
[----:B------:R1:W-:Y:S02]  /*2b80*/  STL [R1+0x14], R2 ;  /* 0x0000140201007387 */ /* 0x0003e40000100800 */
[----:B------:R-:W-:Y:S01]  /*2b90*/  HMMA.16816.F32 R20, R244, R46, R28 ;  /* 0x0000002ef414723c */ /* 0x000fe2000000181c */
[----:B------:R-:W-:Y:S01]  /*2ba0*/  FMUL.FTZ R8, R8, c[0x0][0x320] ;  /* 0x0000c80008087a20 */ /* 0x000fe20000410000 */
[----:B------:R4:W-:Y:S01]  /*2bb0*/  STL [R1+0x10], R6 ;  /* 0x0000100601007387 */ /* 0x0009e20000100800 */
[----:B------:R-:W-:Y:S02]  /*2bc0*/  FMUL.FTZ R9, R9, c[0x0][0x320] ;  /* 0x0000c80009097a20 */ /* 0x000fe40000410000 */
[----:B------:R4:W1:Y:S01]  /*2bd0*/  MUFU.TANH R29, R8 ;  /* 0x00000008001d7308 */ /* 0x0008620000002400 */
[----:B------:R-:W-:Y:S02]  /*2be0*/  FMUL.FTZ R10, R10, c[0x0][0x320] ;  /* 0x0000c8000a0a7a20 */ /* 0x000fe40000410000 */
[----:B------:R-:W-:-:S02]  /*2bf0*/  FMUL.FTZ R25, R25, c[0x0][0x320] ;  /* 0x0000c80019197a20 */ /* 0x000fc40000410000 */
[----:B------:R-:W-:Y:S02]  /*2c00*/  FMUL.FTZ R26, R26, c[0x0][0x320] ;  /* 0x0000c8001a1a7a20 */ /* 0x000fe40000410000 */
[----:B------:R-:W-:Y:S01]  /*2c10*/  FMUL.FTZ R27, R27, c[0x0][0x320] ;  /* 0x0000c8001b1b7a20 */ /* 0x000fe20000410000 */
[----:B------:R4:W3:Y:S01]  /*2c20*/  MUFU.TANH R43, R25 ;  /* 0x00000019002b7308 */ /* 0x0008e20000002400 */
[----:B------:R-:W-:Y:S02]  /*2c30*/  FMUL.FTZ R24, R24, c[0x0][0x320] ;  /* 0x0000c80018187a20 */ /* 0x000fe40000410000 */
[----:B--2---:R-:W-:Y:S01]  /*2c40*/  HMMA.16816.F32 R12, R244, R32, R16 ;  /* 0x00000020f40c723c */ /* 0x004fe20000001810 */
[----:B-----5:R-:W-:Y:S01]  /*2c50*/  IADD3 R5, R88, 0x7000, RZ ;  /* 0x0000700058057810 */ /* 0x020fe20007ffe0ff */
[----:B------:R-:W-:-:S03]  /*2c60*/  FMUL.FTZ R11, R11, c[0x0][0x320] ;  /* 0x0000c8000b0b7a20 */ /* 0x000fc60000410000 */
[----:B------:R4:W2:Y:S01]  /*2c70*/  MUFU.TANH R42, R26 ;  /* 0x0000001a002a7308 */ /* 0x0008a20000002400 */
[----:B-1----:R-:W-:Y:S02]  /*2c80*/  IADD3 R2, R88, 0x7800, RZ ;  /* 0x0000780058027810 */ /* 0x002fe40007ffe0ff */
[----:B------:R-:W-:Y:S02]  /*2c90*/  FMUL.FTZ R20, R20, c[0x0][0x320] ;  /* 0x0000c80014147a20 */ /* 0x000fe40000410000 */
[----:B------:R-:W-:Y:S01]  /*2ca0*/  FMUL.FTZ R21, R21, c[0x0][0x320] ;  /* 0x0000c80015157a20 */ /* 0x000fe20000410000 */
[----:B------:R4:W-:Y:S01]  /*2cb0*/  STL [R1+0x8], R2 ;  /* 0x0000080201007387 */ /* 0x0009e20000100800 */
[----:B------:R-:W-:Y:S01]  /*2cc0*/  FMUL.FTZ R22, R22, c[0x0][0x320] ;  /* 0x0000c80016167a20 */ /* 0x000fe20000410000 */
[----:B------:R4:W1:Y:S01]  /*2cd0*/  MUFU.TANH R38, R27 ;  /* 0x0000001b00267308 */ /* 0x0008620000002400 */
[----:B------:R-:W-:Y:S01]  /*2ce0*/  FMUL.FTZ R23, R23, c[0x0][0x320] ;  /* 0x0000c80017177a20 */ /* 0x000fe20000410000 */
[----:B------:R4:W-:Y:S06]  /*2cf0*/  STL [R1+0xc], R5 ;  /* 0x00000c0501007387 */ /* 0x0009ec0000100800 */
[----:B------:R4:W1:Y:S03]  /*2d00*/  MUFU.TANH R44, R24 ;  /* 0x00000018002c7308 */ /* 0x0008660000002400 */
[----:B------:R-:W-:-:S02]  /*2d10*/  FMUL.FTZ R12, R12, c[0x0][0x320] ;  /* 0x0000c8000c0c7a20 */ /* 0x000fc40000410000 */
[----:B------:R-:W-:Y:S02]  /*2d20*/  FMUL.FTZ R13, R13, c[0x0][0x320] ;  /* 0x0000c8000d0d7a20 */ /* 0x000fe40000410000 */
[----:B------:R-:W-:Y:S02]  /*2d30*/  FMUL.FTZ R14, R14, c[0x0][0x320] ;  /* 0x0000c8000e0e7a20 */ /* 0x000fe40000410000 */
[----:B------:R-:W-:Y:S01]  /*2d40*/  FMUL.FTZ R15, R15, c[0x0][0x320] ;  /* 0x0000c8000f0f7a20 */ /* 0x000fe20000410000 */
[----:B------:R4:W1:Y:S08]  /*2d50*/  MUFU.TANH R37, R20 ;  /* 0x0000001400257308 */ /* 0x0008700000002400 */
        /* <DEDUP_REMOVED lines=9> */
[----:B------:R4:W1:Y:S01]  /*2df0*/  MUFU.TANH R34, R11 ;  /* 0x0000000b00227308 */ /* 0x0008620000002400 */
[----:B------:R-:W-:Y:S06]  /*2e00*/  BAR.SYNC.DEFER_BLOCKING 0x0 ;  /* 0x0000000000007b1d */ /* 0x000fec0000010000 */
[----:B------:R-:W-:Y:S05]  /*2e10*/  @P0 BRA `(.L_x_1) ;  /* 0x0000057000000947 */ /* 0x000fea0003800000 */
[----:B--23--:R-:W-:Y:S01]  /*2e20*/  ULEA UR4, UR8, UR11, 0x6 ;  /* 0x0000000b08047291 */ /* 0x00cfe2000f8e303f */
[----:B------:R-:W-:Y:S01]  /*2e30*/  ISETP.NE.AND P1, PT, R87, 0x1, PT ;  /* 0x000000015700780c */ /* 0x000fe20003f25270 */
[----:B----4-:R-:W-:-:S04]  /*2e40*/  IMAD.MOV.U32 R9, RZ, RZ, RZ ;  /* 0x000000ffff097224 */ /* 0x010fc800078e00ff */
[----:B------:R-:W-:-:S05]  /*2e50*/  IMAD.U32 R5, RZ, RZ, UR4 ;  /* 0x00000004ff057e24 */ /* 0x000fca000f8e00ff */
[----:B------:R-:W-:-:S05]  /*2e60*/  IADD3 R5, R5, -0x80, R86 ;  /* 0xffffff8005057810 */ /* 0x000fca0007ffe056 */
[----:B------:R-:W-:-:S04]  /*2e70*/  @P1 IMAD.HI.U32 R6, R5, c[0x0][0x2bc], RZ ;  /* 0x0000af0005061a27 */ /* 0x000fc800078e00ff */
[----:B------:R-:W-:Y:S01]  /*2e80*/  IMAD.MOV.U32 R2, RZ, RZ, R5 ;  /* 0x000000ffff027224 */ /* 0x000fe200078e0005 */
[----:B------:R-:W-:-:S04]  /*2e90*/  @P1 SHF.R.U32.HI R2, RZ, c[0x0][0x2c0], R6 ;  /* 0x0000b000ff021a19 */ /* 0x000fc80000011606 */
[----:B------:R-:W-:-:S04]  /*2ea0*/  @!P2 IADD3 R7, P0, R2, UR12, RZ ;  /* 0x0000000c0207ac10 */ /* 0x000fc8000ff1e0ff */
[----:B------:R-:W-:Y:S02]  /*2eb0*/  @!P2 LEA.HI.X.SX32 R8, R2, UR6, 0x1, P0 ;  /* 0x000000060208ac11 */ /* 0x000fe400080f0eff */
[----:B------:R-:W-:-:S04]  /*2ec0*/  @!P2 LEA R6, P0, R7, c[0x0][0x2a0], 0x2 ;  /* 0x0000a8000706aa11 */ /* 0x000fc800078010ff */
[----:B------:R-:W-:-:S05]  /*2ed0*/  @!P2 LEA.HI.X R7, R7, c[0x0][0x2a4], R8, 0x2, P0 ;  /* 0x0000a9000707aa11 */ /* 0x000fca00000f1408 */
[----:B------:R2:W3:Y:S01]  /*2ee0*/  @!P2 LDG.E R9, [R6.64] ;  /* 0x0000000e0609a981 */ /* 0x0004e2000c1e1900 */
[----:B------:R-:W-:Y:S01]  /*2ef0*/  IMAD.MOV R2, RZ, RZ, -R2 ;  /* 0x000000ffff027224 */ /* 0x000fe200078e0a02 */
[----:B------:R-:W-:Y:S01]  /*2f00*/  SEL R24, RZ, 0x10, P5 ;  /* 0x00000010ff187807 */ /* 0x000fe20002800000 */
[----:B------:R-:W-:Y:S01]  /*2f10*/  IMAD.WIDE R40, R179, 0x2, RZ ;  /* 0x00000002b3287825 */ /* 0x000fe200078e02ff */
[----:B------:R-:W-:Y:S02]  /*2f20*/  SHF.R.S32.HI R8, RZ, 0x1f, R133 ;  /* 0x0000001fff087819 */ /* 0x000fe40000011485 */
[----:B------:R-:W-:Y:S01]  /*2f30*/  IADD3 R20, -R24, 0x10, RZ ;  /* 0x0000001018147810 */ /* 0x000fe20007ffe1ff */
[----:B------:R-:W-:Y:S01]  /*2f40*/  IMAD R10, R2, c[0x0][0x2b8], R5 ;  /* 0x0000ae00020a7a24 */ /* 0x000fe200078e0205 */
[----:B------:R-:W-:Y:S02]  /*2f50*/  SEL R23, RZ, 0x10, P4 ;  /* 0x00000010ff177807 */ /* 0x000fe40002000000 */
[----:B------:R-:W-:-:S02]  /*2f60*/  LOP3.LUT R20, R20, 0xf, RZ, 0xc0, !PT ;  /* 0x0000000f14147812 */ /* 0x000fc400078ec0ff */
[----:B------:R-:W-:Y:S01]  /*2f70*/  SHF.R.S32.HI R2, RZ, 0x1f, R10 ;  /* 0x0000001fff027819 */ /* 0x000fe2000001140a */
[----:B------:R4:W-:Y:S01]  /*2f80*/  STL [R1+0x60], R10 ;  /* 0x0000600a01007387 */ /* 0x0009e20000100800 */
[----:B------:R-:W-:Y:S02]  /*2f90*/  LEA.HI R8, R8, R133, RZ, 0x3 ;  /* 0x0000008508087211 */ /* 0x000fe400078f18ff */
[----:B------:R-:W-:Y:S01]  /*2fa0*/  IADD3 R18, -R23, 0x10, RZ ;  /* 0x0000001017127810 */ /* 0x000fe20007ffe1ff */
[----:B------:R-:W-:Y:S01]  /*2fb0*/  IMAD R2, R2, c[0x0][0x1e0], RZ ;  /* 0x0000780002027a24 */ /* 0x000fe200078e02ff */
[----:B------:R-:W-:Y:S02]  /*2fc0*/  SEL R22, RZ, 0x10, P3 ;  /* 0x00000010ff167807 */ /* 0x000fe40001800000 */
[----:B------:R-:W-:Y:S01]  /*2fd0*/  LOP3.LUT R8, R8, 0xfffffff8, RZ, 0xc0, !PT ;  /* 0xfffffff808087812 */ /* 0x000fe200078ec0ff */
[----:B------:R-:W-:Y:S01]  /*2fe0*/  IMAD R2, R10, c[0x0][0x1e4], R2 ;  /* 0x000079000a027a24 */ /* 0x000fe200078e0202 */
[----:B------:R-:W-:-:S02]  /*2ff0*/  LOP3.LUT R18, R18, 0xf, RZ, 0xc0, !PT ;  /* 0x0000000f12127812 */ /* 0x000fc400078ec0ff */
[----:B------:R-:W-:Y:S01]  /*3000*/  IADD3 R16, -R22, 0x10, RZ ;  /* 0x0000001016107810 */ /* 0x000fe20007ffe1ff */
[----:B--2---:R-:W-:Y:S01]  /*3010*/  IMAD.WIDE.U32 R6, R10, c[0x0][0x1e0], RZ ;  /* 0x000078000a067a25 */ /* 0x004fe200078e00ff */
[----:B------:R-:W-:Y:S02]  /*3020*/  IADD3 R14, -R85, 0x10, RZ ;  /* 0x00000010550e7810 */ /* 0x000fe40007ffe1ff */
[----:B------:R-:W-:Y:S01]  /*3030*/  LOP3.LUT R16, R16, 0xf, RZ, 0xc0, !PT ;  /* 0x0000000f10107812 */ /* 0x000fe200078ec0ff */
[----:B------:R-:W-:Y:S01]  /*3040*/  IMAD.IADD R7, R7, 0x1, R2 ;  /* 0x0000000107077824 */ /* 0x000fe200078e0202 */
[----:B------:R-:W-:Y:S02]  /*3050*/  LOP3.LUT R14, R14, 0xf, RZ, 0xc0, !PT ;  /* 0x0000000f0e0e7812 */ /* 0x000fe400078ec0ff */
[----:B----4-:R-:W-:-:S04]  /*3060*/  SHF.R.S32.HI R10, RZ, 0x1f, R134 ;  /* 0x0000001fff0a7819 */ /* 0x010fc80000011486 */
[----:B------:R-:W-:-:S04]  /*3070*/  LEA.HI R10, R10, R134, RZ, 0x3 ;  /* 0x000000860a0a7211 */ /* 0x000fc800078f18ff */
[----:B------:R-:W-:-:S05]  /*3080*/  LOP3.LUT R10, R10, 0xfffffff8, RZ, 0xc0, !PT ;  /* 0xfffffff80a0a7812 */ /* 0x000fca00078ec0ff */
[----:B------:R-:W-:Y:S01]  /*3090*/  IMAD.WIDE R10, R10, 0x2, RZ ;  /* 0x000000020a0a7825 */ /* 0x000fe200078e02ff */
[----:B---3--:R-:W-:-:S03]  /*30a0*/  SHF.R.S32.HI R2, RZ, 0x1f, R9 ;  /* 0x0000001fff027819 */ /* 0x008fc60000011409 */
[----:B------:R-:W-:Y:S01]  /*30b0*/  IMAD.WIDE.U32 R6, R9, c[0x0][0x1f0], R6 ;  /* 0x00007c0009067a25 */ /* 0x000fe200078e0006 */
[----:B------:R2:W-:Y:S03]  /*30c0*/  STL [R1+0x54], R9 ;  /* 0x0000540901007387 */ /* 0x0005e60000100800 */
[----:B------:R-:W-:-:S04]  /*30d0*/  IMAD R2, R2, c[0x0][0x1f0], RZ ;  /* 0x00007c0002027a24 */ /* 0x000fc800078e02ff */
[----:B------:R-:W-:Y:S01]  /*30e0*/  IMAD R12, R9, c[0x0][0x1f4], R2 ;  /* 0x00007d00090c7a24 */ /* 0x000fe200078e0202 */
[----:B------:R-:W-:Y:S02]  /*30f0*/  IADD3 R2, P0, R6, UR18, RZ ;  /* 0x0000001206027c10 */ /* 0x000fe4000ff1e0ff */
[----:B------:R-:W-:Y:S02]  /*3100*/  SHF.R.S32.HI R6, RZ, 0x1f, R177 ;  /* 0x0000001fff067819 */ /* 0x000fe400000114b1 */
[----:B------:R-:W-:Y:S02]  /*3110*/  IADD3.X R12, R7, UR16, R12, P0, !PT ;  /* 0x00000010070c7c10 */ /* 0x000fe400087fe40c */
[----:B------:R-:W-:Y:S02]  /*3120*/  LEA R13, P0, R2, c[0x0][0x1c8], 0x1 ;  /* 0x00007200020d7a11 */ /* 0x000fe400078008ff */
[----:B------:R-:W-:Y:S02]  /*3130*/  LEA.HI R6, R6, R177, RZ, 0x3 ;  /* 0x000000b106067211 */ /* 0x000fe400078f18ff */
[----:B------:R-:W-:-:S02]  /*3140*/  LEA.HI.X R12, R2, c[0x0][0x1cc], R12, 0x1, P0 ;  /* 0x00007300020c7a11 */ /* 0x000fc400000f0c0c */
[----:B------:R-:W3:Y:S01]  /*3150*/  SHFL.IDX PT, R2, R13, 0x1, 0x181f ;  /* 0x00381f000d027f89 */ /* 0x000ee200000e0000 */
[----:B------:R-:W-:-:S03]  /*3160*/  LOP3.LUT R6, R6, 0xfffffff8, RZ, 0xc0, !PT ;  /* 0xfffffff806067812 */ /* 0x000fc600078ec0ff */
[----:B------:R-:W4:Y:S01]  /*3170*/  SHFL.IDX PT, R5, R12, 0x1, 0x181f ;  /* 0x00381f000c057f89 */ /* 0x000f2200000e0000 */
[----:B--2---:R-:W-:-:S04]  /*3180*/  IMAD.WIDE R8, R8, 0x2, RZ ;  /* 0x0000000208087825 */ /* 0x004fc800078e02ff */
[----:B------:R-:W-:Y:S01]  /*3190*/  IMAD.WIDE R6, R6, 0x2, RZ ;  /* 0x0000000206067825 */ /* 0x000fe200078e02ff */
[----:B---3--:R-:W-:-:S04]  /*31a0*/  IADD3 R20, P1, P0, R20, R2, R40 ;  /* 0x0000000214147210 */ /* 0x008fc8000783e028 */
[----:B----4-:R-:W-:Y:S02]  /*31b0*/  IADD3.X R21, RZ, R5, R41, P1, P0 ;  /* 0x00000005ff157210 */ /* 0x010fe40000fe0429 */
[----:B------:R-:W-:-:S04]  /*31c0*/  IADD3 R18, P1, P0, R18, R2, R10 ;  /* 0x0000000212127210 */ /* 0x000fc8000783e00a */
[----:B------:R-:W-:Y:S02]  /*31d0*/  IADD3.X R19, RZ, R5, R11, P1, P0 ;  /* 0x00000005ff137210 */ /* 0x000fe40000fe040b */
[----:B------:R-:W-:-:S04]  /*31e0*/  IADD3 R16, P1, P0, R16, R2, R8 ;  /* 0x0000000210107210 */ /* 0x000fc8000783e008 */
[-C--:B------:R-:W-:Y:S02]  /*31f0*/  IADD3.X R17, RZ, R5.reuse, R9, P1, P0 ;  /* 0x00000005ff117210 */ /* 0x080fe40000fe0409 */
[----:B------:R-:W-:Y:S02]  /*3200*/  IADD3 R14, P1, P0, R14, R2, R6 ;  /* 0x000000020e0e7210 */ /* 0x000fe4000783e006 */
[----:B------:R-:W2:Y:S02]  /*3210*/  SHFL.IDX PT, R2, R13, RZ, 0x181f ;  /* 0x00181fff0d027589 */ /* 0x000ea400000e0000 */
[----:B------:R-:W-:Y:S02]  /*3220*/  IADD3.X R15, RZ, R5, R7, P1, P0 ;  /* 0x00000005ff0f7210 */ /* 0x000fe40000fe0407 */
[----:B------:R2:W3:Y:S02]  /*3230*/  SHFL.IDX PT, R5, R12, RZ, 0x181f ;  /* 0x00181fff0c057589 */ /* 0x0004e400000e0000 */
[----:B--2---:R-:W-:-:S05]  /*3240*/  IADD3 R12, P0, R40, R2, RZ ;  /* 0x00000002280c7210 */ /* 0x004fca0007f1e0ff */
[----:B---3--:R-:W-:Y:S01]  /*3250*/  IMAD.X R13, R41, 0x1, R5, P0 ;  /* 0x00000001290d7824 */ /* 0x008fe200000e0605 */
[----:B------:R-:W-:-:S05]  /*3260*/  IADD3 R10, P0, R10, R2, RZ ;  /* 0x000000020a0a7210 */ /* 0x000fca0007f1e0ff */
[----:B------:R-:W-:Y:S01]  /*3270*/  IMAD.X R11, R11, 0x1, R5, P0 ;  /* 0x000000010b0b7824 */ /* 0x000fe200000e0605 */
[----:B------:R-:W-:-:S05]  /*3280*/  IADD3 R8, P0, R8, R2, RZ ;  /* 0x0000000208087210 */ /* 0x000fca0007f1e0ff */
[----:B------:R-:W-:Y:S01]  /*3290*/  IMAD.X R9, R9, 0x1, R5, P0 ;  /* 0x0000000109097824 */ /* 0x000fe200000e0605 */
[----:B------:R-:W-:Y:S01]  /*32a0*/  IADD3 R6, P0, R6, R2, RZ ;  /* 0x0000000206067210 */ /* 0x000fe20007f1e0ff */
[----:B------:R-:W-:-:S04]  /*32b0*/  IMAD.SHL.U32 R2, R178, 0x2, RZ ;  /* 0x00000002b2027824 */ /* 0x000fc800078e00ff */
[----:B------:R-:W-:Y:S01]  /*32c0*/  IMAD.X R7, R7, 0x1, R5, P0 ;  /* 0x0000000107077824 */ /* 0x000fe200000e0605 */
[----:B------:R-:W-:Y:S01]  /*32d0*/  ISETP.NE.U32.AND P0, PT, R24, RZ, PT ;  /* 0x000000ff1800720c */ /* 0x000fe20003f05070 */
[----:B------:R2:W-:Y:S04]  /*32e0*/  LDGSTS.E.BYPASS.LTC128B.128 [R2+0x10100], [R12.64], !P5 ;  /* 0x101000000c027fae */ /* 0x0005e8000e901d4e */
[----:B------:R2:W-:Y:S04]  /*32f0*/  LDGSTS.E.BYPASS.LTC128B.128 [R2+0x12100], [R10.64], !P4 ;  /* 0x121000000a027fae */ /* 0x0005e8000e101d4e */
[----:B------:R2:W-:Y:S04]  /*3300*/  LDGSTS.E.BYPASS.LTC128B.128 [R2+0x14100], [R8.64], !P3 ;  /* 0x1410000008027fae */ /* 0x0005e8000d901d4e */
[----:B------:R2:W-:Y:S04]  /*3310*/  LDGSTS.E.BYPASS.LTC128B.128 [R2+0x16100], [R6.64], !P6 ;  /* 0x1610000006027fae */ /* 0x0005e8000f101d4e */
[----:B------:R2:W-:Y:S01]  /*3320*/  LDGSTS.E.BYPASS.LTC128B.128.ZFILL [R2+0x11100], [R20.64], P0 ;  /* 0x1110000014027fae */ /* 0x0005e20008141d4e */
[----:B------:R-:W-:-:S13]  /*3330*/  ISETP.NE.U32.AND P0, PT, R23, RZ, PT ;  /* 0x000000ff1700720c */ /* 0x000fda0003f05070 */
[----:B------:R2:W-:Y:S01]  /*3340*/  LDGSTS.E.BYPASS.LTC128B.128.ZFILL [R2+0x13100], [R18.64], P0 ;  /* 0x1310000012027fae */ /* 0x0005e20008141d4e */
[----:B------:R-:W-:-:S13]  /*3350*/  ISETP.NE.U32.AND P0, PT, R22, RZ, PT ;  /* 0x000000ff1600720c */ /* 0x000fda0003f05070 */
[----:B------:R2:W-:Y:S01]  /*3360*/  LDGSTS.E.BYPASS.LTC128B.128.ZFILL [R2+0x15100], [R16.64], P0 ;  /* 0x1510000010027fae */ /* 0x0005e20008141d4e */
[----:B------:R-:W-:-:S13]  /*3370*/  ISETP.NE.U32.AND P0, PT, R85, RZ, PT ;  /* 0x000000ff5500720c */ /* 0x000fda0003f05070 */
[----:B------:R2:W-:Y:S02]  /*3380*/  LDGSTS.E.BYPASS.LTC128B.128.ZFILL [R2+0x17100], [R14.64], P0 ;  /* 0x171000000e027fae */ /* 0x0005e40008141d4e */
.L_x_1:
[----:B--234-:R-:W-:Y:S01]  /*3390*/  SHF.R.S32.HI R2, RZ, 0x1f, R84 ;  /* 0x0000001fff027819 */ /* 0x01cfe20000011454 */
[----:B------:R-:W0:Y:S01]  /*33a0*/  LDGDEPBAR ;  /* 0x00000000000079af */ /* 0x000e220000000000 */
[----:B------:R-:W-:Y:S02]  /*33b0*/  SHF.L.U32 R248, R3, 0x1, RZ ;  /* 0x0000000103f87819 */ /* 0x000fe400000006ff */
[----:B------:R-:W-:-:S03]  /*33c0*/  LEA.HI R5, R2, R84, RZ, 0x2 ;  /* 0x0000005402057211 */ /* 0x000fc600078f10ff */
[--C-:B------:R-:W-:Y:S01]  /*33d0*/  IMAD R249, R4, 0x2, R248.reuse ;  /* 0x0000000204f97824 */ /* 0x100fe200078e02f8 */
[----:B------:R-:W-:Y:S01]  /*33e0*/  LOP3.LUT R2, R5, 0x7ffffffc, RZ, 0xc0, !PT ;  /* 0x7ffffffc05027812 */ /* 0x000fe200078ec0ff */
[----:B------:R2:W-:Y:S01]  /*33f0*/  STL [R1+0xb8], R5 ;  /* 0x0000b80501007387 */ /* 0x0005e20000100800 */
[C---:B------:R-:W-:Y:S02]  /*3400*/  IMAD R252, R0.reuse, 0x2, R248 ;  /* 0x0000000200fc7824 */ /* 0x040fe400078e02f8 */
[----:B------:R-:W-:Y:S01]  /*3410*/  LEA R251, R0, R249, 0x1 ;  /* 0x000000f900fb7211 */ /* 0x000fe200078e08ff */
[----:B------:R-:W-:Y:S01]  /*3420*/  IMAD.IADD R2, R84, 0x1, -R2 ;  /* 0x0000000154027824 */ /* 0x000fe200078e0a02 */
[----:B------:R-:W-:Y:S04]  /*3430*/  LDSM.16.MT88.4 R76, [R248+0x2100] ;  /* 0x00210000f84c783b */ /* 0x000fe80000004200 */
[----:B------:R-:W-:Y:S01]  /*3440*/  LDSM.16.MT88.4 R60, [R249+0x900] ;  /* 0x00090000f93c783b */ /* 0x000fe20000004200 */
[----:B--2---:R-:W-:-:S04]  /*3450*/  IMAD.U32 R5, RZ, RZ, UR17 ;  /* 0x00000011ff057e24 */ /* 0x004fc8000f8e00ff */
[----:B------:R-:W-:-:S05]  /*3460*/  IMAD R2, R2, -0x2, R5 ;  /* 0xfffffffe02027824 */ /* 0x000fca00078e0205 */
[----:B------:R-:W-:-:S04]  /*3470*/  ISETP.GT.AND P0, PT, R2, RZ, PT ;  /* 0x000000ff0200720c */ /* 0x000fc80003f04270 */
[----:B------:R-:W-:Y:S02]  /*3480*/  FSEL R15, R74, -INF , P0 ;  /* 0xff8000004a0f7808 */ /* 0x000fe40000000000 */
[----:B------:R-:W-:Y:S02]  /*3490*/  FSEL R9, R80, -INF , P0 ;  /* 0xff80000050097808 */ /* 0x000fe40000000000 */
[----:B------:R-:W-:-:S04]  /*34a0*/  ISETP.GT.AND P0, PT, R2, 0x1, PT ;  /* 0x000000010200780c */ /* 0x000fc80003f04270 */
[----:B------:R-:W-:Y:S02]  /*34b0*/  FSEL R20, R73, -INF , P0 ;  /* 0xff80000049147808 */ /* 0x000fe40000000000 */
[----:B------:R-:W-:Y:S02]  /*34c0*/  FSEL R8, R75, -INF , P0 ;  /* 0xff8000004b087808 */ /* 0x000fe40000000000 */
[----:B------:R-:W-:Y:S02]  /*34d0*/  ISETP.GT.AND P0, PT, R2, 0x8, PT ;  /* 0x000000080200780c */ /* 0x000fe40003f04270 */
[----:B------:R-:W-:Y:S02]  /*34e0*/  FMNMX.FTZ R132, R9, R8, !PT ;  /* 0x0000000809847209 */ /* 0x000fe40007810000 */
[----:B------:R-:W-:Y:S02]  /*34f0*/  FSEL R19, R64, -INF , P0 ;  /* 0xff80000040137808 */ /* 0x000fe40000000000 */
[----:B------:R-:W-:-:S02]  /*3500*/  FSEL R7, R72, -INF , P0 ;  /* 0xff80000048077808 */ /* 0x000fc40000000000 */
[C---:B------:R-:W-:Y:S01]  /*3510*/  ISETP.GT.AND P0, PT, R2.reuse, 0x9, PT ;  /* 0x000000090200780c */ /* 0x040fe20003f04270 */
[----:B------:R-:W-:Y:S01]  /*3520*/  LDSM.16.MT88.4 R72, [R249+0x2100] ;  /* 0x00210000f948783b */ /* 0x000fe20000004200 */
[----:B------:R-:W-:Y:S02]  /*3530*/  FMNMX.FTZ R132, R7, R132, !PT ;  /* 0x0000008407847209 */ /* 0x000fe40007810000 */
[----:B------:R-:W-:Y:S02]  /*3540*/  FSEL R18, R57, -INF , P0 ;  /* 0xff80000039127808 */ /* 0x000fe40000000000 */
[----:B------:R-:W-:Y:S02]  /*3550*/  FSEL R6, R65, -INF , P0 ;  /* 0xff80000041067808 */ /* 0x000fe40000000000 */
[----:B------:R-:W-:Y:S02]  /*3560*/  ISETP.GT.AND P0, PT, R2, 0x10, PT ;  /* 0x000000100200780c */ /* 0x000fe40003f04270 */
[----:B------:R-:W-:-:S02]  /*3570*/  FMNMX.FTZ R132, R6, R132, !PT ;  /* 0x0000008406847209 */ /* 0x000fc40007810000 */
[----:B------:R-:W-:Y:S02]  /*3580*/  FSEL R17, R54, -INF , P0 ;  /* 0xff80000036117808 */ /* 0x000fe40000000000 */
[----:B------:R-:W-:Y:S02]  /*3590*/  FSEL R5, R56, -INF , P0 ;  /* 0xff80000038057808 */ /* 0x000fe40000000000 */
[----:B------:R-:W-:Y:S01]  /*35a0*/  ISETP.GT.AND P0, PT, R2, 0x11, PT ;  /* 0x000000110200780c */ /* 0x000fe20003f04270 */
[----:B------:R-:W-:Y:S01]  /*35b0*/  LDSM.16.MT88.4 R56, [R252+0x900] ;  /* 0x00090000fc38783b */ /* 0x000fe20000004200 */
[----:B------:R-:W-:Y:S02]  /*35c0*/  FMNMX.FTZ R132, R5, R132, !PT ;  /* 0x0000008405847209 */ /* 0x000fe40007810000 */
[----:B------:R-:W-:Y:S02]  /*35d0*/  FSEL R16, R53, -INF , P0 ;  /* 0xff80000035107808 */ /* 0x000fe40000000000 */
[----:B------:R-:W-:-:S02]  /*35e0*/  FSEL R11, R55, -INF , P0 ;  /* 0xff800000370b7808 */ /* 0x000fc40000000000 */
[----:B------:R-:W-:Y:S02]  /*35f0*/  ISETP.GT.AND P0, PT, R2, 0x18, PT ;  /* 0x000000180200780c */ /* 0x000fe40003f04270 */
[----:B------:R-:W-:Y:S02]  /*3600*/  FMNMX.FTZ R132, R11, R132, !PT ;  /* 0x000000840b847209 */ /* 0x000fe40007810000 */
[----:B------:R-:W-:Y:S02]  /*3610*/  FSEL R21, R48, -INF , P0 ;  /* 0xff80000030157808 */ /* 0x000fe40000000000 */
[----:B------:R-:W-:Y:S02]  /*3620*/  FSEL R10, R52, -INF , P0 ;  /* 0xff800000340a7808 */ /* 0x000fe40000000000 */
[----:B------:R-:W-:Y:S01]  /*3630*/  ISETP.GT.AND P0, PT, R2, 0x19, PT ;  /* 0x000000190200780c */ /* 0x000fe20003f04270 */
[----:B------:R-:W-:Y:S01]  /*3640*/  LDSM.16.MT88.4 R52, [R248+0x900] ;  /* 0x00090000f834783b */ /* 0x000fe20000004200 */
[----:B------:R-:W-:-:S02]  /*3650*/  FMNMX.FTZ R132, R10, R132, !PT ;  /* 0x000000840a847209 */ /* 0x000fc40007810000 */
[----:B------:R-:W-:Y:S02]  /*3660*/  FSEL R23, R45, -INF , P0 ;  /* 0xff8000002d177808 */ /* 0x000fe40000000000 */
[----:B------:R-:W-:Y:S02]  /*3670*/  FSEL R14, R49, -INF , P0 ;  /* 0xff800000310e7808 */ /* 0x000fe40000000000 */
[----:B------:R-:W-:Y:S01]  /*3680*/  ISETP.GT.AND P0, PT, R2, 0x20, PT ;  /* 0x000000200200780c */ /* 0x000fe20003f04270 */
[----:B------:R-:W-:Y:S01]  /*3690*/  LDSM.16.MT88.4 R48, [R251+0x900] ;  /* 0x00090000fb30783b */ /* 0x000fe20000004200 */
[----:B------:R-:W-:Y:S02]  /*36a0*/  FMNMX.FTZ R132, R14, R132, !PT ;  /* 0x000000840e847209 */ /* 0x000fe40007810000 */
[----:B------:R-:W-:Y:S02]  /*36b0*/  FSEL R113, R42, -INF , P0 ;  /* 0xff8000002a717808 */ /* 0x000fe40000000000 */
[----:B-1----:R-:W-:-:S02]  /*36c0*/  FSEL R101, R44, -INF , P0 ;  /* 0xff8000002c657808 */ /* 0x002fc40000000000 */
[----:B------:R-:W-:Y:S01]  /*36d0*/  ISETP.GT.AND P0, PT, R2, 0x21, PT ;  /* 0x000000210200780c */ /* 0x000fe20003f04270 */
        /* <DEDUP_REMOVED lines=8> */
[----:B------:R-:W-:Y:S02]  /*3760*/  ISETP.GT.AND P0, PT, R2, 0x29, PT ;  /* 0x000000290200780c */ /* 0x000fe40003f04270 */
[----:B------:R-:W-:Y:S02]  /*3770*/  FMNMX.FTZ R12, R19, R12, !PT ;  /* 0x0000000c130c7209 */ /* 0x000fe40007810000 */
[----:B------:R-:W-:Y:S02]  /*3780*/  FSEL R110, R32, -INF , P0 ;  /* 0xff800000206e7808 */ /* 0x000fe40000000000 */
[----:B------:R-:W-:-:S02]  /*3790*/  FSEL R98, R36, -INF , P0 ;  /* 0xff80000024627808 */ /* 0x000fc40000000000 */
[----:B------:R-:W-:Y:S02]  /*37a0*/  ISETP.GT.AND P0, PT, R2, 0x30, PT ;  /* 0x000000300200780c */ /* 0x000fe40003f04270 */
        /* <DEDUP_REMOVED lines=10> */
[----:B------:R-:W-:Y:S01]  /*3850*/  FSEL R95, R29, -INF , P0 ;  /* 0xff8000001d5f7808 */ /* 0x000fe20000000000 */
[----:B------:R-:W-:Y:S01]  /*3860*/  LDSM.16.MT88.4 R24, [R252+0x100] ;  /* 0x00010000fc18783b */ /* 0x000fe20000004200 */
[----:B------:R-:W-:-:S02]  /*3870*/  ISETP.GT.AND P0, PT, R2, 0x39, PT ;  /* 0x000000390200780c */ /* 0x000fc40003f04270 */
[----:B------:R-:W-:Y:S02]  /*3880*/  FMNMX.FTZ R2, R18, R12, !PT ;  /* 0x0000000c12027209 */ /* 0x000fe40007810000 */
[----:B------:R-:W-:Y:S02]  /*3890*/  FMNMX.FTZ R132, R97, R132, !PT ;  /* 0x0000008461847209 */ /* 0x000fe40007810000 */
[----:B------:R-:W-:Y:S02]  /*38a0*/  FMNMX.FTZ R2, R17, R2, !PT ;  /* 0x0000000211027209 */ /* 0x000fe40007810000 */
[----:B------:R-:W-:Y:S02]  /*38b0*/  FMNMX.FTZ R132, R96, R132, !PT ;  /* 0x0000008460847209 */ /* 0x000fe40007810000 */
[----:B------:R-:W-:Y:S02]  /*38c0*/  FMNMX.FTZ R2, R16, R2, !PT ;  /* 0x0000000210027209 */ /* 0x000fe40007810000 */
[----:B------:R-:W-:-:S02]  /*38d0*/  FSEL R94, R28, -INF , P0 ;  /* 0xff8000001c5e7808 */ /* 0x000fc40000000000 */
[----:B------:R-:W-:Y:S01]  /*38e0*/  FMNMX.FTZ R2, R21, R2, !PT ;  /* 0x0000000215027209 */ /* 0x000fe20007810000 */
[----:B------:R-:W-:Y:S01]  /*38f0*/  LDSM.16.MT88.4 R28, [R249+0x100] ;  /* 0x00010000f91c783b */ /* 0x000fe20000004200 */
[----:B------:R-:W-:Y:S02]  /*3900*/  FMNMX.FTZ R132, R95, R132, !PT ;  /* 0x000000845f847209 */ /* 0x000fe40007810000 */
[----:B------:R-:W-:Y:S02]  /*3910*/  FMNMX.FTZ R2, R23, R2, !PT ;  /* 0x0000000217027209 */ /* 0x000fe40007810000 */
[----:B------:R-:W-:Y:S02]  /*3920*/  FMNMX.FTZ R132, R94, R132, !PT ;  /* 0x000000845e847209 */ /* 0x000fe40007810000 */
[----:B------:R-:W-:Y:S02]  /*3930*/  FMNMX.FTZ R2, R113, R2, !PT ;  /* 0x0000000271027209 */ /* 0x000fe40007810000 */
[----:B------:R-:W-:Y:S01]  /*3940*/  FSEL R102, R34, -INF , P0 ;  /* 0xff80000022667808 */ /* 0x000fe20000000000 */
[----:B------:R-:W1:Y:S01]  /*3950*/  SHFL.BFLY PT, R12, R132, 0x2, 0x1f ;  /* 0x0c401f00840c7f89 */ /* 0x000e6200000e0000 */
[----:B------:R-:W-:-:S03]  /*3960*/  FMNMX.FTZ R2, R112, R2, !PT ;  /* 0x0000000270027209 */ /* 0x000fc60007810000 */
[----:B------:R-:W-:Y:S01]  /*3970*/  LDSM.16.MT88.4 R32, [R248+0x100] ;  /* 0x00010000f820783b */ /* 0x000fe20000004200 */
[----:B------:R-:W-:-:S04]  /*3980*/  FMNMX.FTZ R2, R111, R2, !PT ;  /* 0x000000026f027209 */ /* 0x000fc80007810000 */
[----:B------:R-:W-:-:S04]  /*3990*/  FMNMX.FTZ R2, R110, R2, !PT ;  /* 0x000000026e027209 */ /* 0x000fc80007810000 */
[----:B------:R-:W-:-:S04]  /*39a0*/  FMNMX.FTZ R2, R109, R2, !PT ;  /* 0x000000026d027209 */ /* 0x000fc80007810000 */
[----:B------:R-:W-:-:S04]  /*39b0*/  FMNMX.FTZ R2, R108, R2, !PT ;  /* 0x000000026c027209 */ /* 0x000fc80007810000 */
[----:B------:R-:W-:Y:S02]  /*39c0*/  FMNMX.FTZ R2, R103, R2, !PT ;  /* 0x0000000267027209 */ /* 0x000fe40007810000 */
[----:B-1----:R-:W-:Y:S02]  /*39d0*/  FMNMX.FTZ R132, R132, R12, !PT ;  /* 0x0000000c84847209 */ /* 0x002fe40007810000 */
[----:B------:R-:W-:-:S03]  /*39e0*/  FMNMX.FTZ R2, R102, R2, !PT ;  /* 0x0000000266027209 */ /* 0x000fc60007810000 */
[----:B------:R-:W1:Y:S04]  /*39f0*/  SHFL.BFLY PT, R12, R132, 0x1, 0x1f ;  /* 0x0c201f00840c7f89 */ /* 0x000e6800000e0000 */
[----:B------:R-:W2:Y:S01]  /*3a00*/  SHFL.BFLY PT, R22, R2, 0x2, 0x1f ;  /* 0x0c401f0002167f89 */ /* 0x000ea200000e0000 */
[----:B-1----:R-:W-:Y:S02]  /*3a10*/  FMNMX.FTZ R132, R132, R12, !PT ;  /* 0x0000000c84847209 */ /* 0x002fe40007810000 */
[----:B--2---:R-:W-:-:S03]  /*3a20*/  FMNMX.FTZ R2, R2, R22, !PT ;  /* 0x0000001602027209 */ /* 0x004fc60007810000 */
[C---:B------:R-:W-:Y:S01]  /*3a30*/  FMUL.FTZ R13, R132.reuse, c[0x0][0x2d0] ;  /* 0x0000b400840d7a20 */ /* 0x040fe20000410000 */
[----:B------:R-:W-:Y:S01]  /*3a40*/  FSETP.NEU.FTZ.AND P0, PT, R132, -INF , PT ;  /* 0xff8000008400780b */ /* 0x000fe20003f1d000 */
[----:B------:R-:W1:Y:S03]  /*3a50*/  SHFL.BFLY PT, R12, R2, 0x1, 0x1f ;  /* 0x0c201f00020c7f89 */ /* 0x000e6600000e0000 */
[----:B------:R-:W-:-:S05]  /*3a60*/  FSEL R13, R13, RZ, P0 ;  /* 0x000000ff0d0d7208 */ /* 0x000fca0000000000 */
[--C-:B------:R-:W-:Y:S02]  /*3a70*/  FFMA.FTZ R14, R14, c[0x0][0x2d0], -R13.reuse ;  /* 0x0000b4000e0e7a23 */ /* 0x100fe4000001080d */
[--C-:B------:R-:W-:Y:S02]  /*3a80*/  FFMA.FTZ R9, R9, c[0x0][0x2d0], -R13.reuse ;  /* 0x0000b40009097a23 */ /* 0x100fe4000001080d */
[--C-:B------:R-:W-:Y:S01]  /*3a90*/  FFMA.FTZ R8, R8, c[0x0][0x2d0], -R13.reuse ;  /* 0x0000b40008087a23 */ /* 0x100fe2000001080d */
[----:B------:R-:W-:Y:S01]  /*3aa0*/  MUFU.EX2 R91, R14 ;  /* 0x0000000e005b7308 */ /* 0x000fe20000000800 */
[--C-:B------:R-:W-:Y:S02]  /*3ab0*/  FFMA.FTZ R7, R7, c[0x0][0x2d0], -R13.reuse ;  /* 0x0000b40007077a23 */ /* 0x100fe4000001080d */
[--C-:B------:R-:W-:Y:S02]  /*3ac0*/  FFMA.FTZ R6, R6, c[0x0][0x2d0], -R13.reuse ;  /* 0x0000b40006067a23 */ /* 0x100fe4000001080d */
[----:B------:R-:W-:-:S02]  /*3ad0*/  FFMA.FTZ R11, R11, c[0x0][0x2d0], -R13 ;  /* 0x0000b4000b0b7a23 */ /* 0x000fc4000001080d */
[--C-:B------:R-:W-:Y:S01]  /*3ae0*/  FFMA.FTZ R10, R10, c[0x0][0x2d0], -R13.reuse ;  /* 0x0000b4000a0a7a23 */ /* 0x100fe2000001080d */
[----:B------:R-:W-:Y:S01]  /*3af0*/  MUFU.EX2 R85, R9 ;  /* 0x0000000900557308 */ /* 0x000fe20000000800 */
[----:B------:R-:W-:Y:S01]  /*3b00*/  FFMA.FTZ R5, R5, c[0x0][0x2d0], -R13 ;  /* 0x0000b40005057a23 */ /* 0x000fe2000001080d */
[----:B-1----:R-:W-:-:S06]  /*3b10*/  FMNMX.FTZ R2, R2, R12, !PT ;  /* 0x0000000c02027209 */ /* 0x002fcc0007810000 */
[----:B------:R-:W1:Y:S01]  /*3b20*/  MUFU.EX2 R83, R8 ;  /* 0x0000000800537308 */ /* 0x000e620000000800 */
[C---:B------:R-:W-:Y:S01]  /*3b30*/  FSETP.NEU.FTZ.AND P0, PT, R2.reuse, -INF , PT ;  /* 0xff8000000200780b */ /* 0x040fe20003f1d000 */
[----:B------:R-:W-:-:S05]  /*3b40*/  FMUL.FTZ R12, R2, c[0x0][0x2d0] ;  /* 0x0000b400020c7a20 */ /* 0x000fca0000410000 */
[----:B------:R-:W-:Y:S01]  /*3b50*/  FSEL R12, R12, RZ, P0 ;  /* 0x000000ff0c0c7208 */ /* 0x000fe20000000000 */
[----:B------:R-:W-:Y:S01]  /*3b60*/  MUFU.EX2 R82, R7 ;  /* 0x0000000700527308 */ /* 0x000fe20000000800 */
[----:B------:R-:W-:-:S03]  /*3b70*/  PLOP3.LUT P0, PT, PT, PT, UP0, 0x40, 0x0 ;  /* 0x000000000000781c */ /* 0x000fc60003f0e808 */
[--C-:B------:R-:W-:Y:S02]  /*3b80*/  FFMA.FTZ R3, R19, c[0x0][0x2d0], -R12.reuse ;  /* 0x0000b40013037a23 */ /* 0x100fe4000001080c */
[--C-:B------:R-:W-:Y:S02]  /*3b90*/  FFMA.FTZ R15, R15, c[0x0][0x2d0], -R12.reuse ;  /* 0x0000b4000f0f7a23 */ /* 0x100fe4000001080c */
[----:B------:R2:W-:Y:S01]  /*3ba0*/  MUFU.EX2 R80, R3 ;  /* 0x0000000300507308 */ /* 0x0005e20000000800 */
[--C-:B------:R-:W-:Y:S01]  /*3bb0*/  FFMA.FTZ R20, R20, c[0x0][0x2d0], -R12.reuse ;  /* 0x0000b40014147a23 */ /* 0x100fe2000001080c */
[----:B-1----:R-:W-:Y:S01]  /*3bc0*/  F2FP.PACK_AB R8, R83, R85 ;  /* 0x000000555308723e */ /* 0x002fe200000000ff */
[----:B------:R-:W-:-:S05]  /*3bd0*/  FFMA.FTZ R0, R23, c[0x0][0x2d0], -R12 ;  /* 0x0000b40017007a23 */ /* 0x000fca000001080c */
[----:B------:R-:W-:Y:S01]  /*3be0*/  MUFU.EX2 R86, R6 ;  /* 0x0000000600567308 */ /* 0x000fe20000000800 */
[----:B--2---:R-:W-:-:S07]  /*3bf0*/  FFMA.FTZ R3, R18, c[0x0][0x2d0], -R12 ;  /* 0x0000b40012037a23 */ /* 0x004fce000001080c */
[----:B------:R-:W-:Y:S08]  /*3c00*/  MUFU.EX2 R15, R15 ;  /* 0x0000000f000f7308 */ /* 0x000ff00000000800 */
[----:B------:R1:W-:Y:S08]  /*3c10*/  MUFU.EX2 R81, R3 ;  /* 0x0000000300517308 */ /* 0x0003f00000000800 */
[----:B------:R-:W2:Y:S01]  /*3c20*/  MUFU.EX2 R14, R20 ;  /* 0x00000014000e7308 */ /* 0x000ea20000000800 */
[----:B-1----:R-:W-:-:S07]  /*3c30*/  FFMA.FTZ R3, R17, c[0x0][0x2d0], -R12 ;  /* 0x0000b40011037a23 */ /* 0x002fce000001080c */
[----:B------:R1:W-:Y:S01]  /*3c40*/  MUFU.EX2 R89, R11 ;  /* 0x0000000b00597308 */ /* 0x0003e20000000800 */
[----:B--2---:R-:W-:-:S07]  /*3c50*/  F2FP.PACK_AB R9, R14, R15 ;  /* 0x0000000f0e09723e */ /* 0x004fce00000000ff */
[----:B------:R2:W-:Y:S08]  /*3c60*/  MUFU.EX2 R84, R3 ;  /* 0x0000000300547308 */ /* 0x0005f00000000800 */
[----:B------:R3:W4:Y:S01]  /*3c70*/  MUFU.EX2 R90, R10 ;  /* 0x0000000a005a7308 */ /* 0x0007220000000800 */
[----:B-1----:R-:W-:Y:S01]  /*3c80*/  F2FP.PACK_AB R11, R81, R80 ;  /* 0x00000050510b723e */ /* 0x002fe200000000ff */
[----:B--2---:R-:W-:-:S06]  /*3c90*/  FFMA.FTZ R3, R16, c[0x0][0x2d0], -R12 ;  /* 0x0000b40010037a23 */ /* 0x004fcc000001080c */
[----:B------:R-:W1:Y:S01]  /*3ca0*/  MUFU.EX2 R88, R5 ;  /* 0x0000000500587308 */ /* 0x000e620000000800 */
[----:B------:R-:W2:Y:S01]  /*3cb0*/  LDSM.16.MT88.4 R16, [R251+0x100] ;  /* 0x00010000fb10783b */ /* 0x000ea20000004200 */
[----:B---3--:R-:W-:-:S06]  /*3cc0*/  F2FP.PACK_AB R10, R86, R82 ;  /* 0x00000052560a723e */ /* 0x008fcc00000000ff */
[----:B------:R3:W5:Y:S01]  /*3cd0*/  MUFU.EX2 R87, R3 ;  /* 0x0000000300577308 */ /* 0x0007620000000800 */
[----:B----4-:R-:W-:Y:S01]  /*3ce0*/  F2FP.PACK_AB R6, R91, R90 ;  /* 0x0000005a5b06723e */ /* 0x010fe200000000ff */
[C---:B------:R-:W-:Y:S06]  /*3cf0*/  HMMA.16816.F32 R68, R8.reuse, R34, RZ ;  /* 0x000000220844723c */ /* 0x040fec00000018ff */
[----:B------:R-:W-:Y:S01]  /*3d00*/  MUFU.EX2 R92, R0 ;  /* 0x00000000005c7308 */ /* 0x000fe20000000800 */
[----:B-1----:R-:W-:Y:S01]  /*3d10*/  F2FP.PACK_AB R4, R89, R88 ;  /* 0x000000585904723e */ /* 0x002fe200000000ff */
[----:B------:R-:W-:Y:S01]  /*3d20*/  HMMA.16816.F32 R64, R8, R28, RZ ;  /* 0x0000001c0840723c */ /* 0x000fe200000018ff */
[----:B---3--:R-:W-:Y:S01]  /*3d30*/  FFMA.FTZ R3, R21, c[0x0][0x2d0], -R12 ;  /* 0x0000b40015037a23 */ /* 0x008fe2000001080c */
[----:B-----5:R-:W-:-:S04]  /*3d40*/  F2FP.PACK_AB R5, R87, R84 ;  /* 0x000000545705723e */ /* 0x020fc800000000ff */
[----:B------:R-:W1:Y:S02]  /*3d50*/  MUFU.EX2 R93, R3 ;  /* 0x00000003005d7308 */ /* 0x000e640000000800 */
[C---:B------:R-:W-:Y:S08]  /*3d60*/  HMMA.16816.F32 R20, R8.reuse, R32, RZ ;  /* 0x000000200814723c */ /* 0x040ff000000018ff */
[----:B------:R-:W-:Y:S01]  /*3d70*/  HMMA.16816.F32 R40, R8, R30, RZ ;  /* 0x0000001e0828723c */ /* 0x000fe200000018ff */
[----:B-1----:R-:W-:-:S07]  /*3d80*/  F2FP.PACK_AB R7, R92, R93 ;  /* 0x0000005d5c07723e */ /* 0x002fce00000000ff */
[C---:B------:R-:W-:Y:S08]  /*3d90*/  HMMA.16816.F32 R36, R8.reuse, R24, RZ ;  /* 0x000000180824723c */ /* 0x040ff000000018ff */
[C---:B------:R-:W-:Y:S08]  /*3da0*/  HMMA.16816.F32 R32, R8.reuse, R26, RZ ;  /* 0x0000001a0820723c */ /* 0x040ff000000018ff */
[C---:B--2---:R-:W-:Y:S08]  /*3db0*/  HMMA.16816.F32 R28, R8.reuse, R16, RZ ;  /* 0x00000010081c723c */ /* 0x044ff000000018ff */
[----:B------:R-:W-:Y:S08]  /*3dc0*/  HMMA.16816.F32 R24, R8, R18, RZ ;  /* 0x000000120818723c */ /* 0x000ff000000018ff */
[----:B------:R-:W-:Y:S08]  /*3dd0*/  HMMA.16816.F32 R164, R4, R52, R20 ;  /* 0x0000003404a4723c */ /* 0x000ff00000001814 */
[----:B------:R-:W-:Y:S08]  /*3de0*/  HMMA.16816.F32 R20, R8, R76, RZ ;  /* 0x0000004c0814723c */ /* 0x000ff000000018ff */
[C---:B------:R-:W-:Y:S01]  /*3df0*/  HMMA.16816.F32 R104, R4.reuse, R60, R64 ;  /* 0x0000003c0468723c */ /* 0x040fe20000001840 */
[----:B------:R-:W-:Y:S07]  /*3e00*/  LDSM.16.MT88.4 R64, [R252+0x4100] ;  /* 0x00410000fc40783b */ /* 0x000fee0000004200 */
[C---:B------:R-:W-:Y:S08]  /*3e10*/  HMMA.16816.F32 R28, R4.reuse, R48, R28 ;  /* 0x00000030041c723c */ /* 0x040ff0000000181c */
[----:B------:R-:W-:Y:S01]  /*3e20*/  HMMA.16816.F32 R24, R4, R50, R24 ;  /* 0x000000320418723c */ /* 0x000fe20000001818 */
[----:B------:R-:W-:Y:S07]  /*3e30*/  LDSM.16.MT88.4 R48, [R249+0x4900] ;  /* 0x00490000f930783b */ /* 0x000fee0000004200 */
[----:B------:R-:W-:Y:S01]  /*3e40*/  HMMA.16816.F32 R16, R8, R78, RZ ;  /* 0x0000004e0810723c */ /* 0x000fe200000018ff */
[----:B------:R-:W-:Y:S01]  /*3e50*/  IMAD.MOV.U32 R139, RZ, RZ, R106 ;  /* 0x000000ffff8b7224 */ /* 0x000fe200078e006a */
[----:B------:R-:W-:Y:S01]  /*3e60*/  MOV R137, R104 ;  /* 0x0000006800897202 */ /* 0x000fe20000000f00 */
[----:B------:R-:W-:-:S02]  /*3e70*/  IMAD.MOV.U32 R138, RZ, RZ, R107 ;  /* 0x000000ffff8a7224 */ /* 0x000fc400078e006b */
[----:B------:R-:W-:-:S03]  /*3e80*/  IMAD.MOV.U32 R136, RZ, RZ, R105 ;  /* 0x000000ffff887224 */ /* 0x000fc600078e0069 */
[C---:B------:R-:W-:Y:S01]  /*3e90*/  HMMA.16816.F32 R20, R4.reuse, R44, R20 ;  /* 0x0000002c0414723c */ /* 0x040fe20000001814 */
[----:B------:R-:W-:Y:S01]  /*3ea0*/  MOV R107, R29 ;  /* 0x0000001d006b7202 */ /* 0x000fe20000000f00 */
[----:B------:R-:W-:Y:S01]  /*3eb0*/  IMAD.MOV.U32 R106, RZ, RZ, R28 ;  /* 0x000000ffff6a7224 */ /* 0x000fe200078e001c */
[----:B------:R-:W-:Y:S01]  /*3ec0*/  MOV R115, R31 ;  /* 0x0000001f00737202 */ /* 0x000fe20000000f00 */
[----:B------:R-:W-:Y:S02]  /*3ed0*/  IMAD.MOV.U32 R114, RZ, RZ, R30 ;  /* 0x000000ffff727224 */ /* 0x000fe400078e001e */
[----:B------:R-:W-:Y:S02]  /*3ee0*/  LDSM.16.MT88.4 R28, [R249+0x2900] ;  /* 0x00290000f91c783b */ /* 0x000fe40000004200 */
[----:B------:R-:W-:Y:S01]  /*3ef0*/  HMMA.16816.F32 R156, R4, R54, R68 ;  /* 0x00000036049c723c */ /* 0x000fe20000001844 */
[----:B------:R-:W-:Y:S01]  /*3f00*/  IMAD.MOV.U32 R155, RZ, RZ, R26 ;  /* 0x000000ffff9b7224 */ /* 0x000fe200078e001a */
[----:B------:R-:W1:Y:S01]  /*3f10*/  LDSM.16.MT88.4 R52, [R252+0x2100] ;  /* 0x00210000fc34783b */ /* 0x000e620000004200 */
[----:B------:R-:W-:Y:S01]  /*3f20*/  IMAD.MOV.U32 R154, RZ, RZ, R27 ;  /* 0x000000ffff9a7224 */ /* 0x000fe200078e001b */
[----:B------:R-:W-:Y:S01]  /*3f30*/  MOV R153, R24 ;  /* 0x0000001800997202 */ /* 0x000fe20000000f00 */
[----:B------:R-:W-:-:S02]  /*3f40*/  IMAD.MOV.U32 R152, RZ, RZ, R25 ;  /* 0x000000ffff987224 */ /* 0x000fc400078e0019 */
[----:B------:R-:W2:Y:S01]  /*3f50*/  LDSM.16.MT88.4 R24, [R251+0x2100] ;  /* 0x00210000fb18783b */ /* 0x000ea20000004200 */
[C---:B------:R-:W-:Y:S03]  /*3f60*/  HMMA.16816.F32 R16, R4.reuse, R46, R16 ;  /* 0x0000002e0410723c */ /* 0x040fe60000001810 */
[----:B------:R-:W3:Y:S05]  /*3f70*/  LDSM.16.MT88.4 R44, [R252+0x2900] ;  /* 0x00290000fc2c783b */ /* 0x000eea0000004200 */
[----:B------:R-:W-:Y:S01]  /*3f80*/  IMAD.MOV.U32 R131, RZ, RZ, R22 ;  /* 0x000000ffff837224 */ /* 0x000fe200078e0016 */
[----:B------:R-:W-:Y:S01]  /*3f90*/  MOV R130, R23 ;  /* 0x0000001700827202 */ /* 0x000fe20000000f00 */
[----:B------:R-:W-:Y:S01]  /*3fa0*/  IMAD.MOV.U32 R129, RZ, RZ, R20 ;  /* 0x000000ffff817224 */ /* 0x000fe200078e0014 */
[----:B------:R-:W-:Y:S01]  /*3fb0*/  HMMA.16816.F32 R148, R4, R62, R40 ;  /* 0x0000003e0494723c */ /* 0x000fe20000001828 */
[----:B------:R-:W-:Y:S01]  /*3fc0*/  IMAD.MOV.U32 R128, RZ, RZ, R21 ;  /* 0x000000ffff807224 */ /* 0x000fe200078e0015 */
[----:B------:R-:W4:Y:S04]  /*3fd0*/  LDSM.16.MT88.4 R40, [R251+0x2900] ;  /* 0x00290000fb28783b */ /* 0x000f280000004200 */
[----:B------:R-:W-:Y:S02]  /*3fe0*/  LDSM.16.MT88.4 R60, [R249+0x4100] ;  /* 0x00410000f93c783b */ /* 0x000fe40000004200 */
[----:B------:R-:W-:Y:S05]  /*3ff0*/  HMMA.16816.F32 R20, R8, R72, RZ ;  /* 0x000000480814723c */ /* 0x000fea00000018ff */
[----:B------:R-:W-:Y:S01]  /*4000*/  MOV R127, R17 ;  /* 0x00000011007f7202 */ /* 0x000fe20000000f00 */
[----:B------:R-:W-:Y:S01]  /*4010*/  IMAD.MOV.U32 R126, RZ, RZ, R18 ;  /* 0x000000ffff7e7224 */ /* 0x000fe200078e0012 */
[----:B------:R-:W-:Y:S01]  /*4020*/  MOV R124, R16 ;  /* 0x00000010007c7202 */ /* 0x000fe20000000f00 */
[----:B------:R-:W-:Y:S01]  /*4030*/  HMMA.16816.F32 R36, R4, R56, R36 ;  /* 0x000000380424723c */ /* 0x000fe20000001824 */
[----:B------:R-:W-:-:S07]  /*4040*/  IMAD.MOV.U32 R125, RZ, RZ, R19 ;  /* 0x000000ffff7d7224 */ /* 0x000fce00078e0013 */
[----:B------:R-:W-:Y:S08]  /*4050*/  HMMA.16816.F32 R16, R8, R74, RZ ;  /* 0x0000004a0810723c */ /* 0x000ff000000018ff */
[----:B------:R-:W-:Y:S01]  /*4060*/  HMMA.16816.F32 R140, R4, R58, R32 ;  /* 0x0000003a048c723c */ /* 0x000fe20000001820 */
[----:B------:R-:W5:Y:S07]  /*4070*/  LDSM.16.MT88.4 R56, [R248+0x4100] ;  /* 0x00410000f838783b */ /* 0x000f6e0000004200 */
[----:B-1----:R-:W-:Y:S01]  /*4080*/  HMMA.16816.F32 R32, R8, R54, RZ ;  /* 0x000000360820723c */ /* 0x002fe200000018ff */
[----:B------:R-:W-:Y:S01]  /*4090*/  IMAD.MOV.U32 R147, RZ, RZ, R38 ;  /* 0x000000ffff937224 */ /* 0x000fe200078e0026 */
[----:B------:R-:W-:Y:S01]  /*40a0*/  MOV R146, R39 ;  /* 0x0000002700927202 */ /* 0x000fe20000000f00 */
[----:B------:R-:W-:-:S02]  /*40b0*/  IMAD.MOV.U32 R145, RZ, RZ, R36 ;  /* 0x000000ffff917224 */ /* 0x000fc400078e0024 */
[----:B------:R-:W-:-:S03]  /*40c0*/  IMAD.MOV.U32 R144, RZ, RZ, R37 ;  /* 0x000000ffff907224 */ /* 0x000fc600078e0025 */
[----:B------:R-:W-:Y:S08]  /*40d0*/  HMMA.16816.F32 R68, R4, R28, R20 ;  /* 0x0000001c0444723c */ /* 0x000ff00000001814 */
[C---:B--2---:R-:W-:Y:S08]  /*40e0*/  HMMA.16816.F32 R20, R8.reuse, R24, RZ ;  /* 0x000000180814723c */ /* 0x044ff000000018ff */
[----:B------:R-:W-:Y:S01]  /*40f0*/  HMMA.16816.F32 R36, R8, R52, RZ ;  /* 0x000000340824723c */ /* 0x000fe200000018ff */
[----:B------:R-:W1:Y:S07]  /*4100*/  LDSM.16.MT88.4 R52, [R248+0x4900] ;  /* 0x00490000f834783b */ /* 0x000e6e0000004200 */
[----:B------:R-:W-:Y:S08]  /*4110*/  HMMA.16816.F32 R72, R4, R30, R16 ;  /* 0x0000001e0448723c */ /* 0x000ff00000001810 */
[----:B------:R-:W-:Y:S08]  /*4120*/  HMMA.16816.F32 R16, R8, R26, RZ ;  /* 0x0000001a0810723c */ /* 0x000ff000000018ff */
[C---:B---3--:R-:W-:Y:S08]  /*4130*/  HMMA.16816.F32 R116, R4.reuse, R46, R32 ;  /* 0x0000002e0474723c */ /* 0x048ff00000001820 */
[C---:B----4-:R-:W-:Y:S07]  /*4140*/  HMMA.16816.F32 R20, R4.reuse, R40, R20 ;  /* 0x000000280414723c */ /* 0x050fee0000001814 */
[----:B------:R-:W-:Y:S01]  /*4150*/  IMAD.MOV.U32 R40, RZ, RZ, R137 ;  /* 0x000000ffff287224 */ /* 0x000fe200078e0089 */
[----:B------:R-:W-:Y:S01]  /*4160*/  HMMA.16816.F32 R76, R4, R44, R36 ;  /* 0x0000002c044c723c */ /* 0x000fe20000001824 */
[----:B------:R-:W2:Y:S01]  /*4170*/  LDSM.16.MT88.4 R36, [R251+0x4100] ;  /* 0x00410000fb24783b */ /* 0x000ea20000004200 */
[----:B------:R-:W-:-:S03]  /*4180*/  MOV R41, R136 ;  /* 0x0000008800297202 */ /* 0x000fc60000000f00 */
[----:B------:R-:W3:Y:S03]  /*4190*/  LDSM.16.MT88.4 R44, [R252+0x4900] ;  /* 0x00490000fc2c783b */ /* 0x000ee60000004200 */
[----:B-----5:R-:W-:Y:S01]  /*41a0*/  HMMA.16816.F32 R28, R8, R58, RZ ;  /* 0x0000003a081c723c */ /* 0x020fe200000018ff */
[----:B------:R-:W-:Y:S01]  /*41b0*/  IMAD.MOV.U32 R123, RZ, RZ, R118 ;  /* 0x000000ffff7b7224 */ /* 0x000fe200078e0076 */
[----:B------:R-:W-:Y:S01]  /*41c0*/  MOV R121, R117 ;  /* 0x0000007500797202 */ /* 0x000fe20000000f00 */
[----:B------:R-:W-:Y:S02]  /*41d0*/  IMAD.MOV.U32 R122, RZ, RZ, R119 ;  /* 0x000000ffff7a7224 */ /* 0x000fe400078e0077 */
[----:B------:R-:W-:Y:S02]  /*41e0*/  IMAD.MOV.U32 R120, RZ, RZ, R116 ;  /* 0x000000ffff787224 */ /* 0x000fe400078e0074 */
[----:B------:R-:W-:Y:S01]  /*41f0*/  MOV R58, R153 ;  /* 0x00000099003a7202 */ /* 0x000fe20000000f00 */
[----:B------:R-:W-:Y:S01]  /*4200*/  HMMA.16816.F32 R16, R4, R42, R16 ;  /* 0x0000002a0410723c */ /* 0x000fe20000001810 */
[----:B------:R-:W-:Y:S01]  /*4210*/  IMAD.MOV.U32 R119, RZ, RZ, R22 ;  /* 0x000000ffff777224 */ /* 0x000fe200078e0016 */
[----:B------:R-:W-:Y:S01]  /*4220*/  MOV R118, R23 ;  /* 0x0000001700767202 */ /* 0x000fe20000000f00 */
[----:B------:R-:W-:-:S02]  /*4230*/  IMAD.MOV.U32 R117, RZ, RZ, R21 ;  /* 0x000000ffff757224 */ /* 0x000fc400078e0015 */
[----:B------:R-:W-:Y:S02]  /*4240*/  IMAD.MOV.U32 R116, RZ, RZ, R20 ;  /* 0x000000ffff747224 */ /* 0x000fe400078e0014 */
[----:B------:R-:W-:Y:S01]  /*4250*/  IMAD.MOV.U32 R59, RZ, RZ, R152 ;  /* 0x000000ffff3b7224 */ /* 0x000fe200078e0098 */
[----:B------:R-:W-:Y:S01]  /*4260*/  HMMA.16816.F32 R20, R8, R62, RZ ;  /* 0x0000003e0814723c */ /* 0x000fe200000018ff */
[----:B------:R-:W-:Y:S01]  /*4270*/  MOV R42, R139 ;  /* 0x0000008b002a7202 */ /* 0x000fe20000000f00 */
[----:B------:R-:W-:-:S05]  /*4280*/  IMAD.MOV.U32 R43, RZ, RZ, R138 ;  /* 0x000000ffff2b7224 */ /* 0x000fca00078e008a */
[----:B------:R-:W-:Y:S01]  /*4290*/  IMAD.MOV.U32 R62, RZ, RZ, R131 ;  /* 0x000000ffff3e7224 */ /* 0x000fe200078e0083 */
[----:B------:R-:W-:Y:S01]  /*42a0*/  HMMA.16816.F32 R32, R8, R56, RZ ;  /* 0x000000380820723c */ /* 0x000fe200000018ff */
[----:B------:R-:W-:-:S06]  /*42b0*/  IMAD.MOV.U32 R63, RZ, RZ, R130 ;  /* 0x000000ffff3f7224 */ /* 0x000fcc00078e0082 */
[----:B------:R-:W-:Y:S01]  /*42c0*/  IMAD.MOV.U32 R56, RZ, RZ, R155 ;  /* 0x000000ffff387224 */ /* 0x000fe200078e009b */
[----:B-1----:R-:W-:Y:S01]  /*42d0*/  HMMA.16816.F32 R160, R4, R54, R28 ;  /* 0x0000003604a0723c */ /* 0x002fe2000000181c */
[----:B------:R-:W1:Y:S01]  /*42e0*/  LDSM.16.MT88.4 R28, [R251+0x4900] ;  /* 0x00490000fb1c783b */ /* 0x000e620000004200 */
[----:B------:R-:W-:Y:S01]  /*42f0*/  MOV R105, R18 ;  /* 0x0000001200697202 */ /* 0x000fe20000000f00 */
[----:B------:R-:W-:Y:S01]  /*4300*/  IMAD.MOV.U32 R104, RZ, RZ, R19 ;  /* 0x000000ffff687224 */ /* 0x000fe200078e0013 */
[----:B------:R-:W-:Y:S01]  /*4310*/  MOV R0, R16 ;  /* 0x0000001000007202 */ /* 0x000fe20000000f00 */
[----:B------:R-:W-:Y:S02]  /*4320*/  IMAD.MOV.U32 R3, RZ, RZ, R17 ;  /* 0x000000ffff037224 */ /* 0x000fe400078e0011 */
[----:B------:R-:W-:Y:S01]  /*4330*/  IMAD.MOV.U32 R57, RZ, RZ, R154 ;  /* 0x000000ffff397224 */ /* 0x000fe200078e009a */
[----:B------:R-:W-:Y:S01]  /*4340*/  HMMA.16816.F32 R16, R8, R64, RZ ;  /* 0x000000400810723c */ /* 0x000fe200000018ff */
[----:B------:R-:W-:-:S02]  /*4350*/  IMAD.MOV.U32 R54, RZ, RZ, R145 ;  /* 0x000000ffff367224 */ /* 0x000fc400078e0091 */
[----:B------:R-:W-:-:S04]  /*4360*/  IMAD.MOV.U32 R55, RZ, RZ, R144 ;  /* 0x000000ffff377224 */ /* 0x000fc800078e0090 */
[----:B------:R-:W-:Y:S01]  /*4370*/  IMAD.MOV.U32 R65, RZ, RZ, R127 ;  /* 0x000000ffff417224 */ /* 0x000fe200078e007f */
[----:B------:R-:W-:Y:S01]  /*4380*/  HMMA.16816.F32 R152, R4, R50, R20 ;  /* 0x000000320498723c */ /* 0x000fe20000001814 */
[----:B------:R-:W-:-:S06]  /*4390*/  IMAD.MOV.U32 R64, RZ, RZ, R124 ;  /* 0x000000ffff407224 */ /* 0x000fcc00078e007c */
[----:B------:R-:W-:Y:S01]  /*43a0*/  MOV R50, R126 ;  /* 0x0000007e00327202 */ /* 0x000fe20000000f00 */
[----:B------:R-:W-:Y:S01]  /*43b0*/  HMMA.16816.F32 R188, R4, R52, R32 ;  /* 0x0000003404bc723c */ /* 0x000fe20000001820 */
[----:B------:R-:W4:Y:S01]  /*43c0*/  LDSM.16.MT88.4 R32, [R248+0x6100] ;  /* 0x00610000f820783b */ /* 0x000f220000004200 */
[----:B------:R-:W-:-:S05]  /*43d0*/  IMAD.MOV.U32 R51, RZ, RZ, R125 ;  /* 0x000000ffff337224 */ /* 0x000fca00078e007d */
[----:B------:R-:W-:Y:S01]  /*43e0*/  IMAD.MOV.U32 R52, RZ, RZ, R147 ;  /* 0x000000ffff347224 */ /* 0x000fe200078e0093 */
[----:B--2---:R-:W-:Y:S01]  /*43f0*/  HMMA.16816.F32 R20, R8, R36, RZ ;  /* 0x000000240814723c */ /* 0x004fe200000018ff */
[----:B------:R-:W-:-:S06]  /*4400*/  MOV R53, R146 ;  /* 0x0000009200357202 */ /* 0x000fcc0000000f00 */
[----:B------:R-:W-:Y:S01]  /*4410*/  IMAD.MOV.U32 R36, RZ, RZ, R119 ;  /* 0x000000ffff247224 */ /* 0x000fe200078e0077 */
[----:B---3--:R-:W-:Y:S01]  /*4420*/  HMMA.16816.F32 R180, R4, R44, R16 ;  /* 0x0000002c04b4723c */ /* 0x008fe20000001810 */
[----:B------:R-:W-:-:S06]  /*4430*/  IMAD.MOV.U32 R37, RZ, RZ, R118 ;  /* 0x000000ffff257224 */ /* 0x000fcc00078e0076 */
[----:B------:R-:W-:Y:S01]  /*4440*/  MOV R44, R123 ;  /* 0x0000007b002c7202 */ /* 0x000fe20000000f00 */
[----:B------:R-:W-:Y:S01]  /*4450*/  HMMA.16816.F32 R16, R8, R38, RZ ;  /* 0x000000260810723c */ /* 0x000fe200000018ff */
[----:B------:R-:W-:-:S06]  /*4460*/  IMAD.MOV.U32 R45, RZ, RZ, R122 ;  /* 0x000000ffff2d7224 */ /* 0x000fcc00078e007a */
[----:B------:R-:W-:Y:S01]  /*4470*/  MOV R39, R117 ;  /* 0x0000007500277202 */ /* 0x000fe20000000f00 */
[----:B------:R-:W-:Y:S01]  /*4480*/  HMMA.16816.F32 R24, R8, R60, RZ ;  /* 0x0000003c0818723c */ /* 0x000fe200000018ff */
[----:B------:R-:W-:-:S06]  /*4490*/  IMAD.MOV.U32 R38, RZ, RZ, R116 ;  /* 0x000000ffff267224 */ /* 0x000fcc00078e0074 */
[----:B------:R-:W-:Y:S01]  /*44a0*/  MOV R60, R129 ;  /* 0x00000081003c7202 */ /* 0x000fe20000000f00 */
[----:B-1----:R-:W-:Y:S01]  /*44b0*/  HMMA.16816.F32 R136, R4, R28, R20 ;  /* 0x0000001c0488723c */ /* 0x002fe20000001814 */
[----:B------:R-:W1:Y:S01]  /*44c0*/  LDSM.16.MT88.4 R20, [R248+0x6900] ;  /* 0x00690000f814783b */ /* 0x000e620000004200 */
[----:B------:R-:W-:-:S05]  /*44d0*/  IMAD.MOV.U32 R61, RZ, RZ, R128 ;  /* 0x000000ffff3d7224 */ /* 0x000fca00078e0080 */
[----:B------:R-:W-:Y:S01]  /*44e0*/  MOV R29, R3 ;  /* 0x00000003001d7202 */ /* 0x000fe20000000f00 */
[C---:B------:R-:W-:Y:S01]  /*44f0*/  HMMA.16816.F32 R128, R4.reuse, R30, R16 ;  /* 0x0000001e0480723c */ /* 0x040fe20000001810 */
[----:B------:R-:W-:Y:S02]  /*4500*/  FADD.FTZ R3, R15, R14 ;  /* 0x0000000e0f037221 */ /* 0x000fe40000010000 */
[----:B------:R-:W-:Y:S02]  /*4510*/  FFMA.FTZ R28, R99, c[0x0][0x2d0], -R13 ;  /* 0x0000b400631c7a23 */ /* 0x000fe4000001080d */
[----:B------:R-:W-:Y:S02]  /*4520*/  FADD.FTZ R3, R80, R3 ;  /* 0x0000000350037221 */ /* 0x000fe40000010000 */
[----:B------:R-:W-:Y:S01]  /*4530*/  IMAD.MOV.U32 R30, RZ, RZ, R0 ;  /* 0x000000ffff1e7224 */ /* 0x000fe200078e0000 */
[----:B------:R-:W-:Y:S01]  /*4540*/  HMMA.16816.F32 R184, R4, R48, R24 ;  /* 0x0000003004b8723c */ /* 0x000fe20000001818 */
[----:B------:R-:W-:-:S02]  /*4550*/  FADD.FTZ R3, R81, R3 ;  /* 0x0000000351037221 */ /* 0x000fc40000010000 */
[----:B------:R-:W-:Y:S02]  /*4560*/  FADD.FTZ R0, R85, R83 ;  /* 0x0000005355007221 */ /* 0x000fe40000010000 */
[----:B------:R-:W-:Y:S02]  /*4570*/  FFMA.FTZ R31, R98, c[0x0][0x2d0], -R13 ;  /* 0x0000b400621f7a23 */ /* 0x000fe4000001080d */
[----:B------:R-:W-:Y:S01]  /*4580*/  IMAD.MOV.U32 R48, RZ, RZ, R107 ;  /* 0x000000ffff307224 */ /* 0x000fe200078e006b */
[----:B----4-:R-:W-:Y:S01]  /*4590*/  HMMA.16816.F32 R16, R8, R32, RZ ;  /* 0x000000200810723c */ /* 0x010fe200000018ff */
[----:B------:R-:W-:Y:S01]  /*45a0*/  MOV R49, R106 ;  /* 0x0000006a00317202 */ /* 0x000fe20000000f00 */
[----:B------:R-:W-:Y:S01]  /*45b0*/  FADD.FTZ R0, R82, R0 ;  /* 0x0000000052007221 */ /* 0x000fe20000010000 */
[----:B------:R-:W-:Y:S01]  /*45c0*/  MOV R82, R44 ;  /* 0x0000002c00527202 */ /* 0x000fe20000000f00 */
[----:B------:R-:W-:Y:S02]  /*45d0*/  IMAD.MOV.U32 R83, RZ, RZ, R45 ;  /* 0x000000ffff537224 */ /* 0x000fe400078e002d */
[----:B------:R-:W-:-:S02]  /*45e0*/  IMAD.MOV.U32 R85, RZ, RZ, R49 ;  /* 0x000000ffff557224 */ /* 0x000fc400078e0031 */
[----:B------:R-:W-:Y:S01]  /*45f0*/  HMMA.16816.F32 R24, R8, R66, RZ ;  /* 0x000000420818723c */ /* 0x000fe200000018ff */
[----:B------:R-:W-:Y:S01]  /*4600*/  IMAD.MOV.U32 R32, RZ, RZ, R48 ;  /* 0x000000ffff207224 */ /* 0x000fe200078e0030 */
[----:B------:R-:W-:Y:S01]  /*4610*/  MOV R48, R54 ;  /* 0x0000003600307202 */ /* 0x000fe20000000f00 */
[----:B------:R-:W-:Y:S01]  /*4620*/  IMAD.MOV.U32 R49, RZ, RZ, R55 ;  /* 0x000000ffff317224 */ /* 0x000fe200078e0037 */
[----:B------:R-:W-:Y:S01]  /*4630*/  MOV R54, R56 ;  /* 0x0000003800367202 */ /* 0x000fe20000000f00 */
[----:B------:R-:W-:Y:S02]  /*4640*/  IMAD.MOV.U32 R55, RZ, RZ, R57 ;  /* 0x000000ffff377224 */ /* 0x000fe400078e0039 */
[----:B------:R-:W-:Y:S01]  /*4650*/  IMAD.MOV.U32 R67, RZ, RZ, R121 ;  /* 0x000000ffff437224 */ /* 0x000fe200078e0079 */
[----:B------:R-:W-:Y:S01]  /*4660*/  MOV R66, R120 ;  /* 0x0000007800427202 */ /* 0x000fe20000000f00 */
[----:B------:R-:W-:Y:S02]  /*4670*/  FADD.FTZ R0, R86, R0 ;  /* 0x0000000056007221 */ /* 0x000fe40000010000 */
[----:B------:R-:W-:Y:S01]  /*4680*/  IMAD.MOV.U32 R81, RZ, RZ, R67 ;  /* 0x000000ffff517224 */ /* 0x000fe200078e0043 */
[----:B------:R-:W-:Y:S01]  /*4690*/  MOV R67, R51 ;  /* 0x0000003300437202 */ /* 0x000fe20000000f00 */
[----:B------:R-:W-:Y:S01]  /*46a0*/  IMAD.MOV.U32 R80, RZ, RZ, R66 ;  /* 0x000000ffff507224 */ /* 0x000fe200078e0042 */
[----:B------:R-:W-:Y:S01]  /*46b0*/  MOV R51, R53 ;  /* 0x0000003500337202 */ /* 0x000fe20000000f00 */
[----:B------:R-:W-:Y:S01]  /*46c0*/  IMAD.MOV.U32 R66, RZ, RZ, R50 ;  /* 0x000000ffff427224 */ /* 0x000fe200078e0032 */
[----:B-1----:R-:W-:Y:S01]  /*46d0*/  HMMA.16816.F32 R124, R4, R20, R16 ;  /* 0x00000014047c723c */ /* 0x002fe20000001810 */
[----:B------:R-:W-:-:S02]  /*46e0*/  IMAD.MOV.U32 R50, RZ, RZ, R52 ;  /* 0x000000ffff327224 */ /* 0x000fc400078e0034 */
[----:B------:R-:W-:Y:S02]  /*46f0*/  IMAD.MOV.U32 R52, RZ, RZ, R58 ;  /* 0x000000ffff347224 */ /* 0x000fe400078e003a */
[----:B------:R-:W-:Y:S02]  /*4700*/  IMAD.MOV.U32 R53, RZ, RZ, R59 ;  /* 0x000000ffff357224 */ /* 0x000fe400078e003b */
[----:B------:R-:W-:Y:S01]  /*4710*/  FADD.FTZ R0, R88, R0 ;  /* 0x0000000058007221 */ /* 0x000fe20000010000 */
[----:B------:R-:W-:Y:S01]  /*4720*/  HMMA.16816.F32 R144, R4, R46, R24 ;  /* 0x0000002e0490723c */ /* 0x000fe20000001818 */
[----:B------:R-:W1:Y:S01]  /*4730*/  LDSM.16.MT88.4 R24, [R249+0x6100] ;  /* 0x00610000f918783b */ /* 0x000e620000004200 */
[----:B------:R-:W-:Y:S01]  /*4740*/  FADD.FTZ R3, R84, R3 ;  /* 0x0000000354037221 */ /* 0x000fe20000010000 */
[----:B------:R-:W-:Y:S01]  /*4750*/  MOV R88, R38 ;  /* 0x0000002600587202 */ /* 0x000fe20000000f00 */
[----:B------:R-:W-:Y:S02]  /*4760*/  FADD.FTZ R0, R89, R0 ;  /* 0x0000000059007221 */ /* 0x000fe40000010000 */
[----:B------:R-:W-:-:S02]  /*4770*/  FFMA.FTZ R14, R101, c[0x0][0x2d0], -R13 ;  /* 0x0000b400650e7a23 */ /* 0x000fc4000001080d */
[----:B------:R-:W-:Y:S01]  /*4780*/  HMMA.16816.F32 R16, R8, R34, RZ ;  /* 0x000000220810723c */ /* 0x000fe200000018ff */
[----:B------:R-:W-:Y:S02]  /*4790*/  IMAD.MOV.U32 R46, RZ, RZ, R105 ;  /* 0x000000ffff2e7224 */ /* 0x000fe400078e0069 */
[----:B------:R-:W-:Y:S02]  /*47a0*/  IMAD.MOV.U32 R47, RZ, RZ, R104 ;  /* 0x000000ffff2f7224 */ /* 0x000fe400078e0068 */
[----:B------:R-:W-:Y:S02]  /*47b0*/  IMAD.MOV.U32 R98, RZ, RZ, R46 ;  /* 0x000000ffff627224 */ /* 0x000fe400078e002e */
[----:B------:R-:W-:Y:S02]  /*47c0*/  IMAD.MOV.U32 R99, RZ, RZ, R47 ;  /* 0x000000ffff637224 */ /* 0x000fe400078e002f */
[----:B------:R-:W-:Y:S01]  /*47d0*/  FFMA.FTZ R84, R97, c[0x0][0x2d0], -R13 ;  /* 0x0000b40061547a23 */ /* 0x000fe2000001080d */
[----:B------:R-:W-:Y:S01]  /*47e0*/  MOV R97, R29 ;  /* 0x0000001d00617202 */ /* 0x000fe20000000f00 */
[----:B------:R-:W-:-:S02]  /*47f0*/  FADD.FTZ R0, R90, R0 ;  /* 0x000000005a007221 */ /* 0x000fc40000010000 */
[----:B------:R-:W-:Y:S02]  /*4800*/  FADD.FTZ R29, R87, R3 ;  /* 0x00000003571d7221 */ /* 0x000fe40000010000 */
[--C-:B------:R-:W-:Y:S01]  /*4810*/  FFMA.FTZ R15, R100, c[0x0][0x2d0], -R13.reuse ;  /* 0x0000b400640f7a23 */ /* 0x100fe2000001080d */
[----:B------:R2:W3:Y:S01]  /*4820*/  MUFU.EX2 R3, R14 ;  /* 0x0000000e00037308 */ /* 0x0004e20000000800 */
[----:B------:R-:W-:Y:S02]  /*4830*/  FFMA.FTZ R35, R96, c[0x0][0x2d0], -R13 ;  /* 0x0000b40060237a23 */ /* 0x000fe4000001080d */
[----:B------:R-:W-:Y:S02]  /*4840*/  IMAD.MOV.U32 R96, RZ, RZ, R30 ;  /* 0x000000ffff607224 */ /* 0x000fe400078e001e */
[----:B------:R-:W-:Y:S01]  /*4850*/  FADD.FTZ R30, R91, R0 ;  /* 0x000000005b1e7221 */ /* 0x000fe20000010000 */
[----:B------:R-:W-:Y:S01]  /*4860*/  MOV R91, R37 ;  /* 0x00000025005b7202 */ /* 0x000fe20000000f00 */
[----:B------:R-:W-:Y:S01]  /*4870*/  IMAD.MOV.U32 R89, RZ, RZ, R39 ;  /* 0x000000ffff597224 */ /* 0x000fe200078e0027 */
[----:B------:R-:W-:Y:S01]  /*4880*/  HMMA.16816.F32 R120, R4, R22, R16 ;  /* 0x000000160478723c */ /* 0x000fe20000001810 */
[----:B------:R-:W4:Y:S01]  /*4890*/  LDSM.16.MT88.4 R20, [R249+0x6900] ;  /* 0x00690000f914783b */ /* 0x000f220000004200 */
[----:B------:R5:W3:Y:S01]  /*48a0*/  MUFU.EX2 R0, R15 ;  /* 0x0000000f00007308 */ /* 0x000ae20000000800 */
[----:B------:R-:W-:-:S02]  /*48b0*/  IMAD.MOV.U32 R90, RZ, RZ, R36 ;  /* 0x000000ffff5a7224 */ /* 0x000fc400078e0024 */
[--C-:B------:R-:W-:Y:S02]  /*48c0*/  FFMA.FTZ R34, R95, c[0x0][0x2d0], -R13.reuse ;  /* 0x0000b4005f227a23 */ /* 0x100fe4000001080d */
[----:B------:R-:W-:Y:S01]  /*48d0*/  FFMA.FTZ R33, R94, c[0x0][0x2d0], -R13 ;  /* 0x0000b4005e217a23 */ /* 0x000fe2000001080d */
[----:B-1----:R-:W-:Y:S01]  /*48e0*/  HMMA.16816.F32 R16, R8, R24, RZ ;  /* 0x000000180810723c */ /* 0x002fe200000018ff */
[--C-:B------:R-:W-:Y:S02]  /*48f0*/  FFMA.FTZ R13, R112, c[0x0][0x2d0], -R12.reuse ;  /* 0x0000b400700d7a23 */ /* 0x100fe4000001080c */
[--C-:B--2---:R-:W-:Y:S02]  /*4900*/  FFMA.FTZ R14, R110, c[0x0][0x2d0], -R12.reuse ;  /* 0x0000b4006e0e7a23 */ /* 0x104fe4000001080c */
[----:B------:R-:W-:Y:S02]  /*4910*/  IMAD.MOV.U32 R112, RZ, RZ, R85 ;  /* 0x000000ffff707224 */ /* 0x000fe400078e0055 */
[----:B-----5:R-:W-:-:S02]  /*4920*/  FFMA.FTZ R15, R111, c[0x0][0x2d0], -R12 ;  /* 0x0000b4006f0f7a23 */ /* 0x020fc4000001080c */
[----:B------:R-:W-:Y:S08]  /*4930*/  MUFU.EX2 R14, R14 ;  /* 0x0000000e000e7308 */ /* 0x000ff00000000800 */
[----:B------:R-:W-:Y:S07]  /*4940*/  MUFU.EX2 R15, R15 ;  /* 0x0000000f000f7308 */ /* 0x000fee0000000800 */
[----:B----4-:R-:W-:Y:S08]  /*4950*/  HMMA.16816.F32 R116, R4, R20, R16 ;  /* 0x000000140474723c */ /* 0x010ff00000001810 */
[----:B------:R-:W-:Y:S01]  /*4960*/  HMMA.16816.F32 R16, R8, R26, RZ ;  /* 0x0000001a0810723c */ /* 0x000fe200000018ff */
[----:B------:R-:W1:Y:S11]  /*4970*/  LDSM.16.MT88.4 R24, [R252+0x6100] ;  /* 0x00610000fc18783b */ /* 0x000e760000004200 */
[----:B------:R-:W-:Y:S11]  /*4980*/  @!UPT UIADD3 URZ, URZ, URZ, URZ ;  /* 0x0000003f3f3ff290 */ /* 0x000ff6000fffe03f */
[----:B------:R-:W-:Y:S01]  /*4990*/  @!UPT UIADD3 URZ, URZ, URZ, URZ ;  /* 0x0000003f3f3ff290 */ /* 0x000fe2000fffe03f */
[----:B------:R-:W-:Y:S01]  /*49a0*/  HMMA.16816.F32 R104, R4, R22, R16 ;  /* 0x000000160468723c */ /* 0x000fe20000001810 */
[----:B------:R-:W2:Y:S07]  /*49b0*/  LDSM.16.MT88.4 R20, [R252+0x6900] ;  /* 0x00690000fc14783b */ /* 0x000eae0000004200 */
[----:B-1----:R-:W-:Y:S11]  /*49c0*/  HMMA.16816.F32 R16, R8, R24, RZ ;  /* 0x000000180810723c */ /* 0x002ff600000018ff */
[----:B------:R-:W-:Y:S11]  /*49d0*/  @!UPT UIADD3 URZ, URZ, URZ, URZ ;  /* 0x0000003f3f3ff290 */ /* 0x000ff6000fffe03f */
[----:B------:R-:W-:Y:S02]  /*49e0*/  @!UPT UIADD3 URZ, URZ, URZ, URZ ;  /* 0x0000003f3f3ff290 */ /* 0x000fe4000fffe03f */
[----:B--2---:R-:W-:Y:S08]  /*49f0*/  HMMA.16816.F32 R56, R4, R20, R16 ;  /* 0x000000140438723c */ /* 0x004ff00000001810 */
[----:B------:R-:W-:Y:S11]  /*4a00*/  HMMA.16816.F32 R16, R8, R26, RZ ;  /* 0x0000001a0810723c */ /* 0x000ff600000018ff */
[----:B------:R-:W-:Y:S11]  /*4a10*/  @!UPT UIADD3 URZ, URZ, URZ, URZ ;  /* 0x0000003f3f3ff290 */ /* 0x000ff6000fffe03f */
[----:B------:R-:W-:Y:S02]  /*4a20*/  @!UPT UIADD3 URZ, URZ, URZ, URZ ;  /* 0x0000003f3f3ff290 */ /* 0x000fe4000fffe03f */
[----:B------:R-:W-:Y:S01]  /*4a30*/  HMMA.16816.F32 R44, R4, R22, R16 ;  /* 0x00000016042c723c */ /* 0x000fe20000001810 */
[----:B------:R-:W1:Y:S07]  /*4a40*/  LDSM.16.MT88.4 R16, [R251+0x6100] ;  /* 0x00610000fb10783b */ /* 0x000e6e0000004200 */
[C---:B-1----:R-:W-:Y:S08]  /*4a50*/  HMMA.16816.F32 R20, R8.reuse, R16, RZ ;  /* 0x000000100814723c */ /* 0x042ff000000018ff */
[----:B------:R-:W-:Y:S01]  /*4a60*/  HMMA.16816.F32 R8, R8, R18, RZ ;  /* 0x000000120808723c */ /* 0x000fe200000018ff */
[----:B------:R-:W1:Y:S11]  /*4a70*/  LDSM.16.MT88.4 R16, [R251+0x6900] ;  /* 0x00690000fb10783b */ /* 0x000e760000004200 */
[----:B------:R-:W-:Y:S04]  /*4a80*/  @!UPT UIADD3 URZ, URZ, URZ, URZ ;  /* 0x0000003f3f3ff290 */ /* 0x000fe8000fffe03f */
[C---:B-1----:R-:W-:Y:S01]  /*4a90*/  HMMA.16816.F32 R36, R4.reuse, R16, R20 ;  /* 0x000000100424723c */ /* 0x042fe20000001814 */
[----:B------:R-:W-:Y:S07]  /*4aa0*/  MUFU.EX2 R16, R31 ;  /* 0x0000001f00107308 */ /* 0x000fee0000000800 */
[----:B------:R-:W-:Y:S01]  /*4ab0*/  HMMA.16816.F32 R20, R4, R18, R8 ;  /* 0x000000120414723c */ /* 0x000fe20000001808 */
[----:B------:R-:W1:Y:S01]  /*4ac0*/  LDSM.16.MT88.4 R8, [R248+0x1100] ;  /* 0x00110000f808783b */ /* 0x000e620000004200 */
[----:B------:R2:W4:Y:S05]  /*4ad0*/  MUFU.EX2 R6, R28 ;  /* 0x0000001c00067308 */ /* 0x00052a0000000800 */
[----:B---3--:R-:W-:-:S02]  /*4ae0*/  FADD.FTZ R4, R3, R30 ;  /* 0x0000001e03047221 */ /* 0x008fc40000010000 */
[--C-:B------:R-:W-:Y:S01]  /*4af0*/  FFMA.FTZ R7, R113, c[0x0][0x2d0], -R12.reuse ;  /* 0x0000b40071077a23 */ /* 0x100fe2000001080c */
[----:B------:R-:W-:Y:S01]  /*4b00*/  MOV R113, R32 ;  /* 0x0000002000717202 */ /* 0x000fe20000000f00 */
[--C-:B------:R-:W-:Y:S01]  /*4b10*/  FFMA.FTZ R18, R109, c[0x0][0x2d0], -R12.reuse ;  /* 0x0000b4006d127a23 */ /* 0x100fe2000001080c */
[----:B------:R-:W-:Y:S01]  /*4b20*/  MUFU.EX2 R17, R33 ;  /* 0x0000002100117308 */ /* 0x000fe20000000800 */
[--C-:B------:R-:W-:Y:S02]  /*4b30*/  FFMA.FTZ R19, R108, c[0x0][0x2d0], -R12.reuse ;  /* 0x0000b4006c137a23 */ /* 0x100fe4000001080c */
[--C-:B------:R-:W-:Y:S02]  /*4b40*/  FFMA.FTZ R32, R102, c[0x0][0x2d0], -R12.reuse ;  /* 0x0000b40066207a23 */ /* 0x100fe4000001080c */
[----:B------:R-:W-:Y:S02]  /*4b50*/  FADD.FTZ R5, R93, R29 ;  /* 0x0000001d5d057221 */ /* 0x000fe40000010000 */
[----:B--2---:R-:W-:-:S02]  /*4b60*/  FFMA.FTZ R28, R103, c[0x0][0x2d0], -R12 ;  /* 0x0000b400671c7a23 */ /* 0x004fc4000001080c */
[C---:B------:R-:W-:Y:S01]  /*4b70*/  FADD.FTZ R12, R0.reuse, R4 ;  /* 0x00000004000c7221 */ /* 0x040fe20000010000 */
[----:B------:R-:W-:Y:S01]  /*4b80*/  F2FP.PACK_AB R4, R0, R3 ;  /* 0x000000030004723e */ /* 0x000fe200000000ff */
[----:B------:R-:W-:Y:S01]  /*4b90*/  FADD.FTZ R5, R92, R5 ;  /* 0x000000055c057221 */ /* 0x000fe20000010000 */
[----:B------:R-:W2:Y:S01]  /*4ba0*/  MUFU.EX2 R3, R7 ;  /* 0x0000000700037308 */ /* 0x000ea20000000800 */
[----:B----4-:R-:W-:Y:S01]  /*4bb0*/  FADD.FTZ R12, R6, R12 ;  /* 0x0000000c060c7221 */ /* 0x010fe20000010000 */
[----:B------:R-:W-:-:S06]  /*4bc0*/  F2FP.PACK_AB R6, R16, R6 ;  /* 0x000000061006723e */ /* 0x000fcc00000000ff */
[----:B------:R-:W3:Y:S01]  /*4bd0*/  MUFU.EX2 R0, R13 ;  /* 0x0000000d00007308 */ /* 0x000ee20000000800 */
[----:B--2---:R-:W-:Y:S01]  /*4be0*/  FADD.FTZ R5, R3, R5 ;  /* 0x0000000503057221 */ /* 0x004fe20000010000 */
[----:B------:R-:W-:-:S03]  /*4bf0*/  F2FP.PACK_AB R7, R14, R15 ;  /* 0x0000000f0e07723e */ /* 0x000fc600000000ff */
[C---:B---3--:R-:W-:Y:S01]  /*4c00*/  FADD.FTZ R13, R0.reuse, R5 ;  /* 0x00000005000d7221 */ /* 0x048fe20000010000 */
[----:B------:R-:W-:Y:S02]  /*4c10*/  F2FP.PACK_AB R5, R0, R3 ;  /* 0x000000030005723e */ /* 0x000fe400000000ff */
[----:B------:R2:W-:Y:S05]  /*4c20*/  MUFU.EX2 R3, R84 ;  /* 0x0000005400037308 */ /* 0x0005ea0000000800 */
[C---:B-1----:R-:W-:Y:S03]  /*4c30*/  HMMA.16816.F32 R164, R4.reuse, R8, R164 ;  /* 0x0000000804a4723c */ /* 0x042fe600000018a4 */
[----:B------:R1:W3:Y:S05]  /*4c40*/  MUFU.EX2 R0, R35 ;  /* 0x0000002300007308 */ /* 0x0002ea0000000800 */
[C---:B------:R-:W-:Y:S01]  /*4c50*/  HMMA.16816.F32 R24, R4.reuse, R10, R156 ;  /* 0x0000000a0418723c */ /* 0x040fe2000000189c */
[----:B------:R-:W4:Y:S07]  /*4c60*/  LDSM.16.MT88.4 R8, [R249+0x1100] ;  /* 0x00110000f908783b */ /* 0x000f2e0000004200 */
[C---:B----4-:R-:W-:Y:S08]  /*4c70*/  HMMA.16816.F32 R156, R4.reuse, R8, R40 ;  /* 0x00000008049c723c */ /* 0x050ff00000001828 */
        /* <DEDUP_REMOVED lines=27> */
[----:B------:R-:W-:Y:S11]  /*4e30*/  HMMA.16816.F32 R8, R4, R10, R144 ;  /* 0x0000000a0408723c */ /* 0x000ff60000001890 */
[----:B------:R-:W-:Y:S05]  /*4e40*/  @!UPT UIADD3 URZ, URZ, URZ, URZ ;  /* 0x0000003f3f3ff290 */ /* 0x000fea000fffe03f */
[----:B------:R-:W-:Y:S01]  /*4e50*/  IMAD.MOV.U32 R152, RZ, RZ, R180 ;  /* 0x000000ffff987224 */ /* 0x000fe200078e00b4 */
[----:B------:R-:W-:Y:S01]  /*4e60*/  MOV R86, R182 ;  /* 0x000000b600567202 */ /* 0x000fe20000000f00 */
[----:B------:R-:W-:Y:S02]  /*4e70*/  IMAD.MOV.U32 R85, RZ, RZ, R181 ;  /* 0x000000ffff557224 */ /* 0x000fe400078e00b5 */
[----:B------:R-:W-:Y:S01]  /*4e80*/  IMAD.MOV.U32 R87, RZ, RZ, R183 ;  /* 0x000000ffff577224 */ /* 0x000fe200078e00b7 */
[----:B--2---:R-:W-:Y:S02]  /*4e90*/  MOV R84, R152 ;  /* 0x0000009800547202 */ /* 0x004fe40000000f00 */
[----:B------:R-:W-:Y:S01]  /*4ea0*/  LDSM.16.MT88.4 R152, [R249+0x1900] ;  /* 0x00190000f998783b */ /* 0x000fe20000004200 */
[----:B------:R-:W-:Y:S01]  /*4eb0*/  IMAD.MOV.U32 R147, RZ, RZ, R8 ;  /* 0x000000ffff937224 */ /* 0x000fe200078e0008 */
[----:B------:R-:W-:Y:S01]  /*4ec0*/  MOV R146, R9 ;  /* 0x0000000900927202 */ /* 0x000fe20000000f00 */
[----:B------:R-:W-:-:S02]  /*4ed0*/  IMAD.MOV.U32 R145, RZ, RZ, R10 ;  /* 0x000000ffff917224 */ /* 0x000fc400078e000a */
[----:B------:R-:W-:Y:S02]  /*4ee0*/  IMAD.MOV.U32 R144, RZ, RZ, R11 ;  /* 0x000000ffff907224 */ /* 0x000fe400078e000b */
[----:B------:R-:W2:Y:S02]  /*4ef0*/  LDSM.16.MT88.4 R8, [R251+0x5100] ;  /* 0x00510000fb08783b */ /* 0x000ea40000004200 */
[C---:B--2---:R-:W-:Y:S08]  /*4f00*/  HMMA.16816.F32 R160, R4.reuse, R8, R136 ;  /* 0x0000000804a0723c */ /* 0x044ff00000001888 */
[C---:B------:R-:W-:Y:S01]  /*4f10*/  HMMA.16816.F32 R188, R4.reuse, R10, R128 ;  /* 0x0000000a04bc723c */ /* 0x040fe20000001880 */
[----:B------:R-:W2:Y:S11]  /*4f20*/  LDSM.16.MT88.4 R8, [R248+0x7100] ;  /* 0x00710000f808783b */ /* 0x000eb60000004200 */
[----:B------:R-:W-:Y:S04]  /*4f30*/  @!UPT UIADD3 URZ, URZ, URZ, URZ ;  /* 0x0000003f3f3ff290 */ /* 0x000fe8000fffe03f */
[----:B------:R-:W-:Y:S01]  /*4f40*/  MOV R139, R160 ;  /* 0x000000a0008b7202 */ /* 0x000fe20000000f00 */
[----:B------:R-:W-:Y:S01]  /*4f50*/  IMAD.MOV.U32 R138, RZ, RZ, R161 ;  /* 0x000000ffff8a7224 */ /* 0x000fe200078e00a1 */
[----:B------:R-:W-:Y:S01]  /*4f60*/  MOV R136, R163 ;  /* 0x000000a300887202 */ /* 0x000fe20000000f00 */
[----:B------:R-:W-:Y:S02]  /*4f70*/  IMAD.MOV.U32 R137, RZ, RZ, R162 ;  /* 0x000000ffff897224 */ /* 0x000fe400078e00a2 */
[----:B------:R-:W-:Y:S01]  /*4f80*/  LDSM.16.MT88.4 R160, [R248+0x1900] ;  /* 0x00190000f8a0783b */ /* 0x000fe20000004200 */
[C---:B--2---:R-:W-:Y:S08]  /*4f90*/  HMMA.16816.F32 R180, R4.reuse, R8, R124 ;  /* 0x0000000804b4723c */ /* 0x044ff0000000187c */
[C---:B------:R-:W-:Y:S01]  /*4fa0*/  HMMA.16816.F32 R120, R4.reuse, R10, R120 ;  /* 0x0000000a0478723c */ /* 0x040fe20000001878 */
[----:B------:R-:W2:Y:S07]  /*4fb0*/  LDSM.16.MT88.4 R8, [R249+0x7100] ;  /* 0x00710000f908783b */ /* 0x000eae0000004200 */
[C---:B--2---:R-:W-:Y:S08]  /*4fc0*/  HMMA.16816.F32 R116, R4.reuse, R8, R116 ;  /* 0x000000080474723c */ /* 0x044ff00000001874 */
[----:B------:R-:W-:Y:S11]  /*4fd0*/  HMMA.16816.F32 R8, R4, R10, R104 ;  /* 0x0000000a0408723c */ /* 0x000ff60000001868 */
[----:B------:R-:W-:Y:S05]  /*4fe0*/  @!UPT UIADD3 URZ, URZ, URZ, URZ ;  /* 0x0000003f3f3ff290 */ /* 0x000fea000fffe03f */
[----:B------:R-:W-:Y:S01]  /*4ff0*/  IMAD.MOV.U32 R131, RZ, RZ, R116 ;  /* 0x000000ffff837224 */ /* 0x000fe200078e0074 */
[----:B------:R-:W-:Y:S01]  /*5000*/  MOV R130, R117 ;  /* 0x0000007500827202 */ /* 0x000fe20000000f00 */
[----:B------:R-:W-:Y:S01]  /*5010*/  IMAD.MOV.U32 R129, RZ, RZ, R118 ;  /* 0x000000ffff817224 */ /* 0x000fe200078e0076 */
[----:B------:R-:W-:-:S03]  /*5020*/  MOV R128, R119 ;  /* 0x0000007700807202 */ /* 0x000fc60000000f00 */
[----:B------:R-:W-:Y:S02]  /*5030*/  IMAD.MOV.U32 R33, RZ, RZ, R130 ;  /* 0x000000ffff217224 */ /* 0x000fe400078e0082 */
[----:B------:R-:W-:Y:S01]  /*5040*/  IMAD.MOV.U32 R104, RZ, RZ, R8 ;  /* 0x000000ffff687224 */ /* 0x000fe200078e0008 */
[----:B------:R-:W-:Y:S01]  /*5050*/  MOV R29, R9 ;  /* 0x00000009001d7202 */ /* 0x000fe20000000f00 */
[----:B------:R-:W-:Y:S01]  /*5060*/  IMAD.MOV.U32 R30, RZ, RZ, R10 ;  /* 0x000000ffff1e7224 */ /* 0x000fe200078e000a */
[----:B------:R-:W-:Y:S01]  /*5070*/  MOV R31, R11 ;  /* 0x0000000b001f7202 */ /* 0x000fe20000000f00 */
[----:B-1----:R-:W-:Y:S01]  /*5080*/  IMAD.MOV.U32 R35, RZ, RZ, R128 ;  /* 0x000000ffff237224 */ /* 0x002fe200078e0080 */
[----:B------:R-:W1:Y:S01]  /*5090*/  LDSM.16.MT88.4 R8, [R252+0x7100] ;  /* 0x00710000fc08783b */ /* 0x000e620000004200 */
[----:B---3--:R-:W-:Y:S01]  /*50a0*/  F2FP.PACK_AB R128, R0, R3 ;  /* 0x000000030080723e */ /* 0x008fe200000000ff */
[C---:B-1----:R-:W-:Y:S02]  /*50b0*/  HMMA.16816.F32 R116, R4.reuse, R8, R56 ;  /* 0x000000080474723c */ /* 0x042fe40000001838 */
[----:B------:R-:W-:Y:S06]  /*50c0*/  LDSM.16.MT88.4 R56, [R252+0x3900] ;  /* 0x00390000fc38783b */ /* 0x000fec0000004200 */
[C---:B------:R-:W-:Y:S01]  /*50d0*/  HMMA.16816.F32 R184, R4.reuse, R10, R44 ;  /* 0x0000000a04b8723c */ /* 0x040fe2000000182c */
[----:B------:R-:W1:Y:S07]  /*50e0*/  LDSM.16.MT88.4 R8, [R251+0x7100] ;  /* 0x00710000fb08783b */ /* 0x000e6e0000004200 */
[C---:B-1----:R-:W-:Y:S07]  /*50f0*/  HMMA.16816.F32 R124, R4.reuse, R8, R36 ;  /* 0x00000008047c723c */ /* 0x042fee0000001824 */
[----:B------:R-:W-:Y:S01]  /*5100*/  FADD.FTZ R9, R16, R12 ;  /* 0x0000000c10097221 */ /* 0x000fe20000010000 */
[----:B------:R-:W-:Y:S01]  /*5110*/  HMMA.16816.F32 R20, R4, R10, R20 ;  /* 0x0000000a0414723c */ /* 0x000fe20000001814 */
[----:B------:R-:W1:Y:S01]  /*5120*/  MUFU.EX2 R5, R18 ;  /* 0x0000001200057308 */ /* 0x000e620000000800 */
[----:B------:R-:W-:-:S05]  /*5130*/  MOV R12, R139 ;  /* 0x0000008b000c7202 */ /* 0x000fca0000000f00 */
[----:B------:R-:W-:Y:S02]  /*5140*/  FADD.FTZ R7, R15, R13 ;  /* 0x0000000d0f077221 */ /* 0x000fe40000010000 */
[----:B------:R2:W3:Y:S01]  /*5150*/  MUFU.EX2 R6, R34 ;  /* 0x0000002200067308 */ /* 0x0004e20000000800 */
[----:B------:R-:W-:Y:S02]  /*5160*/  IMAD.MOV.U32 R13, RZ, RZ, R138 ;  /* 0x000000ffff0d7224 */ /* 0x000fe400078e008a */
[----:B------:R-:W-:Y:S01]  /*5170*/  FADD.FTZ R8, R14, R7 ;  /* 0x000000070e087221 */ /* 0x000fe20000010000 */
[----:B------:R-:W-:Y:S01]  /*5180*/  MOV R14, R137 ;  /* 0x00000089000e7202 */ /* 0x000fe20000000f00 */
[----:B------:R-:W-:Y:S02]  /*5190*/  FADD.FTZ R7, R3, R9 ;  /* 0x0000000903077221 */ /* 0x000fe40000010000 */
[----:B------:R-:W-:Y:S01]  /*51a0*/  IMAD.MOV.U32 R15, RZ, RZ, R136 ;  /* 0x000000ffff0f7224 */ /* 0x000fe200078e0088 */
[----:B------:R-:W4:Y:S01]  /*51b0*/  MUFU.EX2 R4, R19 ;  /* 0x0000001300047308 */ /* 0x000f220000000800 */
[----:B-1----:R-:W-:Y:S01]  /*51c0*/  FADD.FTZ R8, R5, R8 ;  /* 0x0000000805087221 */ /* 0x002fe20000010000 */
[----:B------:R-:W1:Y:S01]  /*51d0*/  LDSM.16.MT88.4 R136, [R251+0x1900] ;  /* 0x00190000fb88783b */ /* 0x000e620000004200 */
[----:B------:R-:W-:-:S05]  /*51e0*/  FADD.FTZ R7, R0, R7 ;  /* 0x0000000700077221 */ /* 0x000fca0000010000 */
[----:B------:R5:W-:Y:S01]  /*51f0*/  MUFU.EX2 R11, R28 ;  /* 0x0000001c000b7308 */ /* 0x000be20000000800 */
[----:B--2---:R-:W-:Y:S01]  /*5200*/  MOV R34, R129 ;  /* 0x0000008100227202 */ /* 0x004fe20000000f00 */
[----:B---3--:R-:W-:Y:S01]  /*5210*/  FADD.FTZ R0, R6, R7 ;  /* 0x0000000706007221 */ /* 0x008fe20000010000 */
[----:B------:R-:W-:Y:S01]  /*5220*/  F2FP.PACK_AB R130, R17, R6 ;  /* 0x000000061182723e */ /* 0x000fe200000000ff */
[----:B------:R-:W-:Y:S01]  /*5230*/  IMAD.MOV.U32 R7, RZ, RZ, R144 ;  /* 0x000000ffff077224 */ /* 0x000fe200078e0090 */
[----:B------:R-:W-:-:S03]  /*5240*/  MOV R6, R145 ;  /* 0x0000009100067202 */ /* 0x000fc60000000f00 */
[----:B------:R2:W3:Y:S01]  /*5250*/  MUFU.EX2 R10, R32 ;  /* 0x00000020000a7308 */ /* 0x0004e20000000800 */
[C---:B----4-:R-:W-:Y:S01]  /*5260*/  F2FP.PACK_AB R129, R4.reuse, R5 ;  /* 0x000000050481723e */ /* 0x050fe200000000ff */
[----:B------:R-:W-:Y:S01]  /*5270*/  FADD.FTZ R3, R4, R8 ;  /* 0x0000000804037221 */ /* 0x000fe20000010000 */
[----:B------:R-:W-:Y:S01]  /*5280*/  MOV R4, R147 ;  /* 0x0000009300047202 */ /* 0x000fe20000000f00 */
[----:B------:R-:W-:Y:S02]  /*5290*/  IMAD.MOV.U32 R5, RZ, RZ, R146 ;  /* 0x000000ffff057224 */ /* 0x000fe400078e0092 */
[----:B------:R-:W4:Y:S01]  /*52a0*/  LDSM.16.MT88.4 R144, [R252+0x1900] ;  /* 0x00190000fc90783b */ /* 0x000f220000004200 */
[----:B-----5:R-:W-:-:S03]  /*52b0*/  IMAD.MOV.U32 R28, RZ, RZ, R104 ;  /* 0x000000ffff1c7224 */ /* 0x020fc600078e0068 */
[----:B------:R-:W-:Y:S01]  /*52c0*/  LDSM.16.MT88.4 R104, [R248+0x7900] ;  /* 0x00790000f868783b */ /* 0x000fe20000004200 */
[----:B--2---:R-:W-:Y:S02]  /*52d0*/  MOV R32, R131 ;  /* 0x0000008300207202 */ /* 0x004fe40000000f00 */
[C---:B---3--:R-:W-:Y:S01]  /*52e0*/  F2FP.PACK_AB R131, R10.reuse, R11 ;  /* 0x0000000b0a83723e */ /* 0x048fe200000000ff */
[----:B------:R-:W-:Y:S02]  /*52f0*/  FADD.FTZ R11, R11, R3 ;  /* 0x000000030b0b7221 */ /* 0x000fe40000010000 */
[----:B------:R-:W-:Y:S02]  /*5300*/  FADD.FTZ R3, R17, R0 ;  /* 0x0000000011037221 */ /* 0x000fe40000010000 */
[----:B------:R-:W-:Y:S02]  /*5310*/  FADD.FTZ R0, R10, R11 ;  /* 0x0000000b0a007221 */ /* 0x000fe40000010000 */
[C---:B------:R-:W-:Y:S03]  /*5320*/  HMMA.16816.F32 R156, R128.reuse, R152, R156 ;  /* 0x00000098809c723c */ /* 0x040fe6000000189c */
[----:B------:R-:W-:Y:S04]  /*5330*/  STL [R1+0x84], R0 ;  /* 0x0000840001007387 */ /* 0x000fe80000100800 */
[----:B------:R-:W-:Y:S01]  /*5340*/  STL [R1+0x64], R3 ;  /* 0x0000640301007387 */ /* 0x000fe20000100800 */
[C---:B------:R-:W-:Y:S03]  /*5350*/  HMMA.16816.F32 R152, R128.reuse, R154, R40 ;  /* 0x0000009a8098723c */ /* 0x040fe60000001828 */
[----:B------:R-:W2:Y:S05]  /*5360*/  LDSM.16.MT88.4 R40, [R248+0x3900] ;  /* 0x00390000f828783b */ /* 0x000eaa0000004200 */
[C---:B-1----:R-:W-:Y:S08]  /*5370*/  HMMA.16816.F32 R140, R128.reuse, R136, R140 ;  /* 0x00000088808c723c */ /* 0x042ff0000000188c */
[C---:B----4-:R-:W-:Y:S08]  /*5380*/  HMMA.16816.F32 R148, R128.reuse, R144, R148 ;  /* 0x000000908094723c */ /* 0x050ff00000001894 */
[C---:B------:R-:W-:Y:S01]  /*5390*/  HMMA.16816.F32 R144, R128.reuse, R146, R48 ;  /* 0x000000928090723c */ /* 0x040fe20000001830 */
[----:B------:R-:W1:Y:S07]  /*53a0*/  LDSM.16.MT88.4 R48, [R249+0x3900] ;  /* 0x00390000f930783b */ /* 0x000e6e0000004200 */
[C---:B------:R-:W-:Y:S08]  /*53b0*/  HMMA.16816.F32 R136, R128.reuse, R138, R52 ;  /* 0x0000008a8088723c */ /* 0x040ff00000001834 */
[C---:B------:R-:W-:Y:S08]  /*53c0*/  HMMA.16816.F32 R52, R128.reuse, R56, R76 ;  /* 0x000000388034723c */ /* 0x040ff0000000184c */
[C---:B--2---:R-:W-:Y:S08]  /*53d0*/  HMMA.16816.F32 R36, R128.reuse, R40, R60 ;  /* 0x000000288024723c */ /* 0x044ff0000000183c */
[C---:B------:R-:W-:Y:S01]  /*53e0*/  HMMA.16816.F32 R40, R128.reuse, R42, R64 ;  /* 0x0000002a8028723c */ /* 0x040fe20000001840 */
[----:B------:R-:W2:Y:S07]  /*53f0*/  LDSM.16.MT88.4 R64, [R251+0x3900] ;  /* 0x00390000fb40783b */ /* 0x000eae0000004200 */
[C---:B------:R-:W-:Y:S01]  /*5400*/  HMMA.16816.F32 R56, R128.reuse, R58, R80 ;  /* 0x0000003a8038723c */ /* 0x040fe20000001850 */
[----:B------:R-:W3:Y:S07]  /*5410*/  LDSM.16.MT88.4 R80, [R249+0x5900] ;  /* 0x00590000f950783b */ /* 0x000eee0000004200 */
[C---:B-1----:R-:W-:Y:S08]  /*5420*/  HMMA.16816.F32 R44, R128.reuse, R48, R68 ;  /* 0x00000030802c723c */ /* 0x042ff00000001844 */
[C---:B------:R-:W-:Y:S01]  /*5430*/  HMMA.16816.F32 R48, R128.reuse, R50, R72 ;  /* 0x000000328030723c */ /* 0x040fe20000001848 */
[----:B------:R-:W1:Y:S07]  /*5440*/  LDSM.16.MT88.4 R72, [R248+0x5900] ;  /* 0x00590000f848783b */ /* 0x000e6e0000004200 */
[C---:B------:R-:W-:Y:S08]  /*5450*/  HMMA.16816.F32 R164, R128.reuse, R160, R164 ;  /* 0x000000a080a4723c */ /* 0x040ff000000018a4 */
[C---:B------:R-:W-:Y:S08]  /*5460*/  HMMA.16816.F32 R160, R128.reuse, R162, R24 ;  /* 0x000000a280a0723c */ /* 0x040ff00000001818 */
[C---:B--2---:R-:W-:Y:S01]  /*5470*/  HMMA.16816.F32 R60, R128.reuse, R64, R88 ;  /* 0x00000040803c723c */ /* 0x044fe20000001858 */
[----:B------:R-:W2:Y:S07]  /*5480*/  LDSM.16.MT88.4 R88, [R252+0x5900] ;  /* 0x00590000fc58783b */ /* 0x000eae0000004200 */
[C---:B---3--:R-:W-:Y:S08]  /*5490*/  HMMA.16816.F32 R76, R128.reuse, R80, R108 ;  /* 0x00000050804c723c */ /* 0x048ff0000000186c */
[C---:B------:R-:W-:Y:S01]  /*54a0*/  HMMA.16816.F32 R80, R128.reuse, R82, R112 ;  /* 0x000000528050723c */ /* 0x040fe20000001870 */
[----:B------:R-:W-:Y:S07]  /*54b0*/  LDSM.16.MT88.4 R112, [R249+0x7900] ;  /* 0x00790000f970783b */ /* 0x000fee0000004200 */
[C---:B-1----:R-:W-:Y:S01]  /*54c0*/  HMMA.16816.F32 R68, R128.reuse, R72, R96 ;  /* 0x000000488044723c */ /* 0x042fe20000001860 */
        /* <DEDUP_REMOVED lines=8> */
[C---:B------:R-:W-:Y:S08]  /*5550*/  HMMA.16816.F32 R64, R128.reuse, R66, R92 ;  /* 0x000000428040723c */ /* 0x040ff0000000185c */
[C---:B-1----:R-:W-:Y:S08]  /*5560*/  HMMA.16816.F32 R92, R128.reuse, R96, R12 ;  /* 0x00000060805c723c */ /* 0x042ff0000000180c */
[C---:B------:R-:W-:Y:S08]  /*5570*/  HMMA.16816.F32 R108, R128.reuse, R112, R32 ;  /* 0x00000070806c723c */ /* 0x040ff00000001820 */
[C---:B------:R-:W-:Y:S08]  /*5580*/  HMMA.16816.F32 R96, R128.reuse, R98, R188 ;  /* 0x000000628060723c */ /* 0x040ff000000018bc */
[C---:B--2---:R-:W-:Y:S08]  /*5590*/  HMMA.16816.F32 R116, R128.reuse, R120, R116 ;  /* 0x000000788074723c */ /* 0x044ff00000001874 */
[C---:B------:R-:W-:Y:S08]  /*55a0*/  HMMA.16816.F32 R112, R128.reuse, R114, R28 ;  /* 0x000000728070723c */ /* 0x040ff0000000181c */
[C---:B------:R-:W-:Y:S08]  /*55b0*/  HMMA.16816.F32 R120, R128.reuse, R122, R184 ;  /* 0x0000007a8078723c */ /* 0x040ff000000018b8 */
[C---:B---3--:R-:W-:Y:S08]  /*55c0*/  HMMA.16816.F32 R124, R128.reuse, R4, R124 ;  /* 0x00000004807c723c */ /* 0x048ff0000000187c */
[----:B------:R-:W-:Y:S01]  /*55d0*/  HMMA.16816.F32 R128, R128, R6, R20 ;  /* 0x000000068080723c */ /* 0x000fe20000001814 */
[----:B------:R-:W-:Y:S07]  /*55e0*/  @P0 BRA `(.L_x_2) ;  /* 0x00003d9000000947 */ /* 0x000fee0003800000 */
[----:B------:R-:W-:Y:S01]  /*55f0*/  SHF.R.S32.HI R3, RZ, 0x1f, R133 ;  /* 0x0000001fff037819 */ /* 0x000fe20000011485 */
[----:B------:R-:W-:Y:S01]  /*5600*/  UIADD3 UR8, UR8, -0x2, URZ ;  /* 0xfffffffe08087890 */ /* 0x000fe2000fffe03f */
[----:B------:R-:W-:-:S02]  /*5610*/  SHF.R.S32.HI R0, RZ, 0x1f, R134 ;  /* 0x0000001fff007819 */ /* 0x000fc40000011486 */
[----:B------:R-:W-:Y:S02]  /*5620*/  SHF.R.S32.HI R4, RZ, 0x1f, R177 ;  /* 0x0000001fff047819 */ /* 0x000fe400000114b1 */
[----:B------:R-:W-:Y:S01]  /*5630*/  LEA.HI R3, R3, R133, RZ, 0x3 ;  /* 0x0000008503037211 */ /* 0x000fe200078f18ff */
[----:B------:R-:W-:Y:S01]  /*5640*/  IMAD.MOV.U32 R133, RZ, RZ, R132 ;  /* 0x000000ffff857224 */ /* 0x000fe200078e0084 */
[----:B------:R-:W-:Y:S01]  /*5650*/  LEA.HI R0, R0, R134, RZ, 0x3 ;  /* 0x0000008600007211 */ /* 0x000fe200078f18ff */
[----:B------:R-:W-:Y:S01]  /*5660*/  IMAD.MOV.U32 R134, RZ, RZ, R2 ;  /* 0x000000ffff867224 */ /* 0x000fe200078e0002 */
[----:B------:R-:W-:Y:S02]  /*5670*/  LEA.HI R4, R4, R177, RZ, 0x3 ;  /* 0x000000b104047211 */ /* 0x000fe400078f18ff */
[----:B------:R-:W-:Y:S02]  /*5680*/  LOP3.LUT R2, R3, 0xfffffff8, RZ, 0xc0, !PT ;  /* 0xfffffff803027812 */ /* 0x000fe400078ec0ff */
[----:B------:R-:W-:-:S02]  /*5690*/  LOP3.LUT R0, R0, 0xfffffff8, RZ, 0xc0, !PT ;  /* 0xfffffff800007812 */ /* 0x000fc400078ec0ff */
[----:B------:R-:W-:Y:S02]  /*56a0*/  LOP3.LUT R3, R4, 0xfffffff8, RZ, 0xc0, !PT ;  /* 0xfffffff804037812 */ /* 0x000fe400078ec0ff */
[----:B------:R-:W-:Y:S02]  /*56b0*/  SHF.R.S32.HI R4, RZ, 0x1f, R0 ;  /* 0x0000001fff047819 */ /* 0x000fe40000011400 */
[----:B------:R-:W-:Y:S02]  /*56c0*/  SHF.R.S32.HI R5, RZ, 0x1f, R2 ;  /* 0x0000001fff057819 */ /* 0x000fe40000011402 */
[----:B------:R-:W-:Y:S02]  /*56d0*/  SHF.R.S32.HI R6, RZ, 0x1f, R3 ;  /* 0x0000001fff067819 */ /* 0x000fe40000011403 */
[C---:B------:R-:W-:Y:S01]  /*56e0*/  SHF.L.U64.HI R4, R0.reuse, 0x1, R4 ;  /* 0x0000000100047819 */ /* 0x040fe20000010204 */
[----:B------:R-:W-:Y:S01]  /*56f0*/  IMAD.SHL.U32 R0, R0, 0x2, RZ ;  /* 0x0000000200007824 */ /* 0x000fe200078e00ff */
[----:B------:R-:W-:-:S03]  /*5700*/  LEA R8, P0, R179, RZ, 0x1 ;  /* 0x000000ffb3087211 */ /* 0x000fc600078008ff */
[----:B------:R1:W-:Y:S01]  /*5710*/  STL [R1+0x68], R4 ;  /* 0x0000680401007387 */ /* 0x0003e20000100800 */
[----:B------:R-:W-:-:S03]  /*5720*/  LEA.HI.X.SX32 R9, R179, RZ, 0x1, P0 ;  /* 0x000000ffb3097211 */ /* 0x000fc600000f0eff */
[----:B------:R2:W-:Y:S01]  /*5730*/  STL [R1+0x6c], R0 ;  /* 0x00006c0001007387 */ /* 0x0005e20000100800 */
[----:B-1----:R-:W-:Y:S02]  /*5740*/  SEL R4, RZ, 0x10, P5 ;  /* 0x00000010ff047807 */ /* 0x002fe40002800000 */
[----:B--2---:R-:W-:-:S03]  /*5750*/  SHF.L.U64.HI R0, R2, 0x1, R5 ;  /* 0x0000000102007819 */ /* 0x004fc60000010205 */
[----:B------:R-:W-:Y:S01]  /*5760*/  STL [R1+0xa8], R4 ;  /* 0x0000a80401007387 */ /* 0x000fe20000100800 */
[----:B------:R-:W-:Y:S01]  /*5770*/  ISETP.NE.U32.AND P0, PT, R4, RZ, PT ;  /* 0x000000ff0400720c */ /* 0x000fe20003f05070 */
[----:B------:R-:W-:Y:S02]  /*5780*/  IMAD.SHL.U32 R5, R2, 0x2, RZ ;  /* 0x0000000202057824 */ /* 0x000fe400078e00ff */
[----:B------:R1:W-:Y:S01]  /*5790*/  STL [R1+0x70], R0 ;  /* 0x0000700001007387 */ /* 0x0003e20000100800 */
[----:B------:R-:W-:-:S03]  /*57a0*/  IMAD.SHL.U32 R2, R3, 0x2, RZ ;  /* 0x0000000203027824 */ /* 0x000fc600078e00ff */
[----:B------:R-:W-:Y:S04]  /*57b0*/  STL.64 [R1+0x58], R8 ;  /* 0x0000580801007387 */ /* 0x000fe80000100a00 */
[----:B------:R2:W-:Y:S01]  /*57c0*/  STL [R1+0x74], R5 ;  /* 0x0000740501007387 */ /* 0x0005e20000100800 */
[----:B-1----:R-:W-:Y:S02]  /*57d0*/  IADD3 R0, -R4, 0x10, RZ ;  /* 0x0000001004007810 */ /* 0x002fe40007ffe1ff */
[----:B------:R-:W-:Y:S02]  /*57e0*/  SHF.L.U64.HI R4, R3, 0x1, R6 ;  /* 0x0000000103047819 */ /* 0x000fe40000010206 */
[----:B------:R-:W-:Y:S02]  /*57f0*/  LOP3.LUT R0, R0, 0xf, RZ, 0xc0, !PT ;  /* 0x0000000f00007812 */ /* 0x000fe400078ec0ff */
[----:B------:R-:W-:Y:S01]  /*5800*/  SEL R6, RZ, 0x10, P4 ;  /* 0x00000010ff067807 */ /* 0x000fe20002000000 */
[----:B------:R1:W-:Y:S01]  /*5810*/  STL [R1+0x78], R4 ;  /* 0x0000780401007387 */ /* 0x0003e20000100800 */
[----:B--2---:R-:W-:-:S02]  /*5820*/  SEL R5, RZ, 0x10, P3 ;  /* 0x00000010ff057807 */ /* 0x004fc40001800000 */
[----:B------:R-:W-:Y:S01]  /*5830*/  ISETP.NE.U32.AND P0, PT, R6, RZ, PT ;  /* 0x000000ff0600720c */ /* 0x000fe20003f05070 */
[----:B------:R2:W-:Y:S01]  /*5840*/  STL [R1+0x7c], R2 ;  /* 0x00007c0201007387 */ /* 0x0005e20000100800 */
[----:B------:R-:W-:-:S03]  /*5850*/  ISETP.NE.U32.AND P1, PT, R5, RZ, PT ;  /* 0x000000ff0500720c */ /* 0x000fc60003f25070 */
[----:B------:R3:W-:Y:S04]  /*5860*/  STL [R1+0x98], R0 ;  /* 0x0000980001007387 */ /* 0x0007e80000100800 */
[----:B------:R-:W-:Y:S04]  /*5870*/  STL [R1+0xa4], R6 ;  /* 0x0000a40601007387 */ /* 0x000fe80000100800 */
[----:B------:R-:W-:Y:S01]  /*5880*/  STL [R1+0xa0], R5 ;  /* 0x0000a00501007387 */ /* 0x000fe20000100800 */
[----:B-1----:R-:W-:Y:S02]  /*5890*/  SEL R4, RZ, 0x10, P6 ;  /* 0x00000010ff047807 */ /* 0x002fe40003000000 */
[----:B--2---:R-:W-:-:S03]  /*58a0*/  IADD3 R2, -R5, 0x10, RZ ;  /* 0x0000001005027810 */ /* 0x004fc60007ffe1ff */
[----:B------:R-:W-:Y:S01]  /*58b0*/  STL [R1+0x9c], R4 ;  /* 0x00009c0401007387 */ /* 0x000fe20000100800 */
[----:B------:R-:W-:Y:S02]  /*58c0*/  IADD3 R3, -R4, 0x10, RZ ;  /* 0x0000001004037810 */ /* 0x000fe40007ffe1ff */
[----:B---3--:R-:W-:Y:S02]  /*58d0*/  IADD3 R0, -R6, 0x10, RZ ;  /* 0x0000001006007810 */ /* 0x008fe40007ffe1ff */
[----:B------:R-:W-:Y:S02]  /*58e0*/  LOP3.LUT R7, R2, 0xf, RZ, 0xc0, !PT ;  /* 0x0000000f02077812 */ /* 0x000fe400078ec0ff */
[----:B------:R-:W-:Y:S02]  /*58f0*/  LOP3.LUT R0, R0, 0xf, RZ, 0xc0, !PT ;  /* 0x0000000f00007812 */ /* 0x000fe400078ec0ff */
[----:B------:R-:W-:Y:S02]  /*5900*/  LOP3.LUT R2, R3, 0xf, RZ, 0xc0, !PT ;  /* 0x0000000f03027812 */ /* 0x000fe400078ec0ff */
[----:B------:R-:W-:Y:S01]  /*5910*/  ISETP.NE.U32.AND P0, PT, R4, RZ, PT ;  /* 0x000000ff0400720c */ /* 0x000fe20003f05070 */
[----:B------:R1:W-:Y:S04]  /*5920*/  STL [R1+0x94], R0 ;  /* 0x0000940001007387 */ /* 0x0003e80000100800 */
[----:B------:R2:W-:Y:S04]  /*5930*/  STL [R1+0x90], R7 ;  /* 0x0000900701007387 */ /* 0x0005e80000100800 */
[----:B------:R2:W-:Y:S01]  /*5940*/  STL [R1+0x8c], R2 ;  /* 0x00008c0201007387 */ /* 0x0005e20000100800 */
[----:B-1----:R-:W-:-:S05]  /*5950*/  IMAD.SHL.U32 R0, R178, 0x2, RZ ;  /* 0x00000002b2007824 */ /* 0x002fca00078e00ff */
[----:B------:R2:W-:Y:S01]  /*5960*/  STL [R1+0x44], R0 ;  /* 0x0000440001007387 */ /* 0x0005e20000100800 */
[----:B------:R-:W-:Y:S05]  /*5970*/  BRA `(.L_x_3) ;  /* 0x0000045000007947 */ /* 0x000fea0003800000 */
.L_x_5:
[----:B------:R-:W2:Y:S01]  /*5980*/  LDL R12, [R1+0x88] ;  /* 0x00008800010c7983 */ /* 0x000ea20000100800 */
[----:B------:R-:W-:Y:S01]  /*5990*/  IMAD.MOV.U32 R2, RZ, RZ, c[0x0][0x2b8] ;  /* 0x0000ae00ff027624 */ /* 0x000fe200078e00ff */
[----:B------:R-:W-:Y:S01]  /*59a0*/  ULEA UR4, UR8, UR11, 0x6 ;  /* 0x0000000b08047291 */ /* 0x000fe2000f8e303f */
[----:B------:R-:W-:Y:S01]  /*59b0*/  IMAD.MOV.U32 R8, RZ, RZ, RZ ;  /* 0x000000ffff087224 */ /* 0x000fe200078e00ff */
[----:B------:R-:W3:Y:S02]  /*59c0*/  LDL.64 R30, [R1+0x58] ;  /* 0x00005800011e7983 */ /* 0x000ee40000100a00 */
[----:B------:R-:W-:Y:S02]  /*59d0*/  ISETP.NE.AND P1, PT, R2, 0x1, PT ;  /* 0x000000010200780c */ /* 0x000fe40003f25270 */
[----:B------:R-:W4:Y:S01]  /*59e0*/  LDL R29, [R1+0x6c] ;  /* 0x00006c00011d7983 */ /* 0x000f220000100800 */
[----:B------:R-:W-:Y:S03]  /*59f0*/  IMAD.U32 R2, RZ, RZ, UR4 ;  /* 0x00000004ff027e24 */ /* 0x000fe6000f8e00ff */
[----:B------:R-:W5:Y:S04]  /*5a00*/  LDL R28, [R1+0x68] ;  /* 0x00006800011c7983 */ /* 0x000f680000100800 */
[----:B------:R-:W3:Y:S04]  /*5a10*/  LDL R27, [R1+0x74] ;  /* 0x00007400011b7983 */ /* 0x000ee80000100800 */
[----:B------:R-:W3:Y:S04]  /*5a20*/  LDL R26, [R1+0x70] ;  /* 0x00007000011a7983 */ /* 0x000ee80000100800 */
[----:B------:R-:W3:Y:S04]  /*5a30*/  LDL R25, [R1+0x7c] ;  /* 0x00007c0001197983 */ /* 0x000ee80000100800 */
[----:B------:R-:W3:Y:S01]  /*5a40*/  LDL R24, [R1+0x78] ;  /* 0x0000780001187983 */ /* 0x000ee20000100800 */
[----:B--2---:R-:W-:Y:S05]  /*5a50*/  IADD3 R2, R2, -0x40, R12 ;  /* 0xffffffc002027810 */ /* 0x004fea0007ffe00c */
[----:B------:R-:W-:Y:S04]  /*5a60*/  @P1 IMAD.HI.U32 R5, R2, c[0x0][0x2bc], RZ ;  /* 0x0000af0002051a27 */ /* 0x000fe800078e00ff */
[----:B------:R-:W-:Y:S01]  /*5a70*/  IMAD.MOV.U32 R0, RZ, RZ, R2 ;  /* 0x000000ffff007224 */ /* 0x000fe200078e0002 */
[----:B------:R-:W-:Y:S04]  /*5a80*/  @P1 SHF.R.U32.HI R0, RZ, c[0x0][0x2c0], R5 ;  /* 0x0000b000ff001a19 */ /* 0x000fe80000011605 */
[C---:B------:R-:W-:Y:S04]  /*5a90*/  @!P2 IADD3 R5, P0, R0.reuse, UR12, RZ ;  /* 0x0000000c0005ac10 */ /* 0x040fe8000ff1e0ff */
[----:B------:R-:W-:Y:S01]  /*5aa0*/  @!P2 LEA.HI.X.SX32 R7, R0, UR6, 0x1, P0 ;  /* 0x000000060007ac11 */ /* 0x000fe200080f0eff */
[----:B------:R-:W-:Y:S01]  /*5ab0*/  IMAD.MOV R0, RZ, RZ, -R0 ;  /* 0x000000ffff007224 */ /* 0x000fe200078e0a00 */
[C---:B------:R-:W-:Y:S03]  /*5ac0*/  @!P2 LEA R6, P0, R5.reuse, c[0x0][0x2a0], 0x2 ;  /* 0x0000a8000506aa11 */ /* 0x040fe600078010ff */
[----:B------:R-:W-:Y:S01]  /*5ad0*/  IMAD R9, R0, c[0x0][0x2b8], R2 ;  /* 0x0000ae0000097a24 */ /* 0x000fe200078e0202 */
[----:B------:R-:W-:Y:S04]  /*5ae0*/  @!P2 LEA.HI.X R7, R5, c[0x0][0x2a4], R7, 0x2, P0 ;  /* 0x0000a9000507aa11 */ /* 0x000fe800000f1407 */
[----:B------:R-:W-:Y:S01]  /*5af0*/  STL [R1+0x60], R9 ;  /* 0x0000600901007387 */ /* 0x000fe20000100800 */
[----:B------:R-:W-:Y:S03]  /*5b00*/  SHF.R.S32.HI R0, RZ, 0x1f, R9 ;  /* 0x0000001fff007819 */ /* 0x000fe60000011409 */
[----:B------:R1:W2:Y:S02]  /*5b10*/  @!P2 LDG.E R8, [R6.64] ;  /* 0x0000000e0608a981 */ /* 0x0002a4000c1e1900 */
[----:B------:R-:W-:Y:S04]  /*5b20*/  IMAD R0, R0, c[0x0][0x1e0], RZ ;  /* 0x0000780000007a24 */ /* 0x000fe800078e02ff */
[C---:B------:R-:W-:Y:S02]  /*5b30*/  IMAD R0, R9.reuse, c[0x0][0x1e4], R0 ;  /* 0x0000790009007a24 */ /* 0x040fe400078e0200 */
[----:B-1----:R-:W-:Y:S04]  /*5b40*/  IMAD.WIDE.U32 R6, R9, c[0x0][0x1e0], RZ ;  /* 0x0000780009067a25 */ /* 0x002fe800078e00ff */
[----:B------:R-:W-:Y:S01]  /*5b50*/  IMAD.IADD R7, R7, 0x1, R0 ;  /* 0x0000000107077824 */ /* 0x000fe200078e0200 */
[----:B--2---:R-:W-:Y:S01]  /*5b60*/  STL [R1+0x54], R8 ;  /* 0x0000540801007387 */ /* 0x004fe20000100800 */
[----:B------:R-:W-:Y:S02]  /*5b70*/  SHF.R.S32.HI R5, RZ, 0x1f, R8 ;  /* 0x0000001fff057819 */ /* 0x000fe40000011408 */
[----:B------:R-:W-:Y:S04]  /*5b80*/  IMAD.WIDE.U32 R6, R8, c[0x0][0x1f0], R6 ;  /* 0x00007c0008067a25 */ /* 0x000fe800078e0006 */
[----:B------:R-:W-:Y:S01]  /*5b90*/  IMAD R5, R5, c[0x0][0x1f0], RZ ;  /* 0x00007c0005057a24 */ /* 0x000fe200078e02ff */
[----:B------:R-:W-:Y:S03]  /*5ba0*/  IADD3 R0, P0, R6, UR18, RZ ;  /* 0x0000001206007c10 */ /* 0x000fe6000ff1e0ff */
[----:B------:R-:W-:Y:S05]  /*5bb0*/  IMAD R5, R8, c[0x0][0x1f4], R5 ;  /* 0x00007d0008057a24 */ /* 0x000fea00078e0205 */
[----:B------:R-:W-:Y:S02]  /*5bc0*/  IADD3.X R5, R7, UR16, R5, P0, !PT ;  /* 0x0000001007057c10 */ /* 0x000fe400087fe405 */
[C---:B------:R-:W-:Y:S04]  /*5bd0*/  LEA R12, P0, R0.reuse, c[0x0][0x1c8], 0x1 ;  /* 0x00007200000c7a11 */ /* 0x040fe800078008ff */
[----:B------:R-:W-:Y:S02]  /*5be0*/  LEA.HI.X R5, R0, c[0x0][0x1cc], R5, 0x1, P0 ;  /* 0x0000730000057a11 */ /* 0x000fe400000f0c05 */
[----:B------:R-:W3:Y:S04]  /*5bf0*/  SHFL.IDX PT, R0, R12, RZ, 0x181f ;  /* 0x00181fff0c007589 */ /* 0x000ee800000e0000 */
[----:B------:R-:W1:Y:S01]  /*5c00*/  SHFL.IDX PT, R2, R5, RZ, 0x181f ;  /* 0x00181fff05027589 */ /* 0x000e6200000e0000 */
[----:B---3--:R-:W-:Y:S05]  /*5c10*/  IADD3 R8, P0, R30, R0, RZ ;  /* 0x000000001e087210 */ /* 0x008fea0007f1e0ff */
[C---:B-1----:R-:W-:Y:S01]  /*5c20*/  IMAD.X R9, R31.reuse, 0x1, R2, P0 ;  /* 0x000000011f097824 */ /* 0x042fe200000e0602 */
[----:B----4-:R-:W-:Y:S04]  /*5c30*/  IADD3 R6, P0, R0, R29, RZ ;  /* 0x0000001d00067210 */ /* 0x010fe80007f1e0ff */
[----:B------:R-:W-:Y:S01]  /*5c40*/  @!PT LDS RZ, [RZ] ;  /* 0x00000000fffff984 */ /* 0x000fe20000000800 */
[----:B------:R1:W-:Y:S01]  /*5c50*/  LDGSTS.E.BYPASS.LTC128B.128 [R132+0x10100], [R8.64], !P5 ;  /* 0x1010000008847fae */ /* 0x0003e2000e901d4e */
[----:B-----5:R-:W-:Y:S05]  /*5c60*/  IADD3.X R7, R2, R28, RZ, P0, !PT ;  /* 0x0000001c02077210 */ /* 0x020fea00007fe4ff */
[----:B------:R2:W-:Y:S02]  /*5c70*/  LDGSTS.E.BYPASS.LTC128B.128 [R132+0x12100], [R6.64], !P4 ;  /* 0x1210000006847fae */ /* 0x0005e4000e101d4e */
[----:B--2---:R-:W-:Y:S05]  /*5c80*/  IADD3 R6, P0, R0, R27, RZ ;  /* 0x0000001b00067210 */ /* 0x004fea0007f1e0ff */
[----:B------:R-:W-:Y:S01]  /*5c90*/  IMAD.X R7, R2, 0x1, R26, P0 ;  /* 0x0000000102077824 */ /* 0x000fe200000e061a */
[----:B------:R-:W-:Y:S02]  /*5ca0*/  IADD3 R10, P0, R0, R25, RZ ;  /* 0x00000019000a7210 */ /* 0x000fe40007f1e0ff */
[----:B------:R-:W2:Y:S03]  /*5cb0*/  SHFL.IDX PT, R0, R12, 0x1, 0x181f ;  /* 0x00381f000c007f89 */ /* 0x000ea600000e0000 */
[----:B------:R-:W-:Y:S01]  /*5cc0*/  IMAD.X R11, R2, 0x1, R24, P0 ;  /* 0x00000001020b7824 */ /* 0x000fe200000e0618 */
[----:B------:R2:W-:Y:S04]  /*5cd0*/  LDGSTS.E.BYPASS.LTC128B.128 [R132+0x14100], [R6.64], !P3 ;  /* 0x1410000006847fae */ /* 0x0005e8000d901d4e */
[----:B------:R-:W3:Y:S04]  /*5ce0*/  SHFL.IDX PT, R2, R5, 0x1, 0x181f ;  /* 0x00381f0005027f89 */ /* 0x000ee800000e0000 */
[----:B------:R4:W-:Y:S01]  /*5cf0*/  LDGSTS.E.BYPASS.LTC128B.128 [R132+0x16100], [R10.64], !P6 ;  /* 0x161000000a847fae */ /* 0x0009e2000f101d4e */
[----:B--2---:R-:W-:Y:S05]  /*5d00*/  IADD3 R6, P0, R30, R0, RZ ;  /* 0x000000001e067210 */ /* 0x004fea0007f1e0ff */
[----:B---3--:R-:W-:Y:S05]  /*5d10*/  IMAD.X R7, R31, 0x1, R2, P0 ;  /* 0x000000011f077824 */ /* 0x008fea00000e0602 */
[----:B------:R2:W-:Y:S02]  /*5d20*/  LDGSTS.E.BYPASS.LTC128B.128 [R132+0x11100], [R6.64], !P5 ;  /* 0x1110000006847fae */ /* 0x0005e4000e901d4e */
[----:B--2---:R-:W-:Y:S04]  /*5d30*/  IADD3 R6, P0, R0, R29, RZ ;  /* 0x0000001d00067210 */ /* 0x004fe80007f1e0ff */
[----:B------:R-:W-:Y:S02]  /*5d40*/  IADD3.X R7, R2, R28, RZ, P0, !PT ;  /* 0x0000001c02077210 */ /* 0x000fe400007fe4ff */
[----:B-1----:R-:W-:Y:S03]  /*5d50*/  IADD3 R8, P0, R0, R27, RZ ;  /* 0x0000001b00087210 */ /* 0x002fe60007f1e0ff */
[----:B------:R1:W-:Y:S02]  /*5d60*/  LDGSTS.E.BYPASS.LTC128B.128 [R132+0x13100], [R6.64], !P4 ;  /* 0x1310000006847fae */ /* 0x0003e4000e101d4e */
[----:B------:R-:W-:Y:S05]  /*5d70*/  IMAD.X R9, R2, 0x1, R26, P0 ;  /* 0x0000000102097824 */ /* 0x000fea00000e061a */
[----:B------:R4:W-:Y:S01]  /*5d80*/  LDGSTS.E.BYPASS.LTC128B.128 [R132+0x15100], [R8.64], !P3 ;  /* 0x1510000008847fae */ /* 0x0009e2000d901d4e */
[----:B-1----:R-:W-:Y:S05]  /*5d90*/  IADD3 R6, P0, R0, R25, RZ ;  /* 0x0000001900067210 */ /* 0x002fea0007f1e0ff */
[----:B------:R-:W-:Y:S05]  /*5da0*/  IMAD.X R7, R2, 0x1, R24, P0 ;  /* 0x0000000102077824 */ /* 0x000fea00000e0618 */
[----:B------:R4:W-:Y:S01]  /*5db0*/  LDGSTS.E.BYPASS.LTC128B.128 [R132+0x17100], [R6.64], !P6 ;  /* 0x1710000006847fae */ /* 0x0009e2000f101d4e */
[----:B------:R-:W-:-:S05]  /*5dc0*/  BRA `(.L_x_4) ;  /* 0x000015e000007947 */ /* 0x000fca0003800000 */
.L_x_3:
[----:B------:R-:W3:Y:S01]  /*5dd0*/  LDL R4, [R1+0x60] ;  /* 0x0000600001047983 */ /* 0x000ee20000100800 */
[----:B------:R-:W-:Y:S04]  /*5de0*/  DEPBAR.LE SB0, 0x0 ;  /* 0x000080000000791a */ /* 0x000fe80000000000 */
[----:B------:R-:W4:Y:S01]  /*5df0*/  LDL R17, [R1+0x54] ;  /* 0x0000540001117983 */ /* 0x000f220000100800 */
[----:B------:R-:W-:Y:S04]  /*5e00*/  UISETP.GE.AND UP0, UPT, UR8, 0x1, UPT ;  /* 0x000000010800788c */ /* 0x000fe8000bf06270 */
[----:B------:R-:W5:Y:S05]  /*5e10*/  LDL.64 R14, [R1+0x58] ;  /* 0x00005800010e7983 */ /* 0x000f6a0000100a00 */
[----:B------:R-:W5:Y:S05]  /*5e20*/  LDL R16, [R1+0x98] ;  /* 0x0000980001107983 */ /* 0x000f6a0000100800 */
[----:B--2---:R-:W2:Y:S05]  /*5e30*/  LDL R13, [R1+0x94] ;  /* 0x00009400010d7983 */ /* 0x004eaa0000100800 */
[----:B------:R-:W2:Y:S05]  /*5e40*/  LDL R6, [R1+0x6c] ;  /* 0x00006c0001067983 */ /* 0x000eaa0000100800 */
        /* <DEDUP_REMOVED lines=12> */
[----:B------:R-:W-:Y:S06]  /*5f10*/  BAR.SYNC.DEFER_BLOCKING 0x0 ;  /* 0x0000000000007b1d */ /* 0x000fec0000010000 */
[----:B------:R-:W-:Y:S05]  /*5f20*/  LDSM.16.M88.4 R24, [R135+0x11100] ;  /* 0x011100008718783b */ /* 0x000fea0000000200 */
[----:B------:R-:W-:Y:S01]  /*5f30*/  LDSM.16.M88.4 R32, [R135+0x11900] ;  /* 0x011900008720783b */ /* 0x000fe20000000200 */
[----:B---3--:R-:W-:Y:S01]  /*5f40*/  SHF.R.S32.HI R0, RZ, 0x1f, R4 ;  /* 0x0000001fff007819 */ /* 0x008fe20000011404 */
[----:B------:R-:W-:Y:S04]  /*5f50*/  IMAD.WIDE.U32 R2, R4, c[0x0][0x208], RZ ;  /* 0x0000820004027a25 */ /* 0x000fe800078e00ff */
[----:B------:R-:W-:Y:S04]  /*5f60*/  IMAD R0, R0, c[0x0][0x208], RZ ;  /* 0x0000820000007a24 */ /* 0x000fe800078e02ff */
[----:B------:R-:W-:Y:S01]  /*5f70*/  IMAD R0, R4, c[0x0][0x20c], R0 ;  /* 0x0000830004007a24 */ /* 0x000fe200078e0200 */
[----:B----4-:R-:W-:Y:S04]  /*5f80*/  SHF.R.S32.HI R4, RZ, 0x1f, R17 ;  /* 0x0000001fff047819 */ /* 0x010fe80000011411 */
[----:B------:R-:W-:Y:S01]  /*5f90*/  IADD3 R3, R3, R0, RZ ;  /* 0x0000000003037210 */ /* 0x000fe20007ffe0ff */
[----:B------:R-:W-:Y:S04]  /*5fa0*/  IMAD R4, R4, c[0x0][0x218], RZ ;  /* 0x0000860004047a24 */ /* 0x000fe800078e02ff */
[C---:B------:R-:W-:Y:S04]  /*5fb0*/  IMAD.WIDE.U32 R2, R17.reuse, c[0x0][0x218], R2 ;  /* 0x0000860011027a25 */ /* 0x040fe800078e0002 */
[----:B------:R-:W-:Y:S01]  /*5fc0*/  IMAD R4, R17, c[0x0][0x21c], R4 ;  /* 0x0000870011047a24 */ /* 0x000fe200078e0204 */
[----:B------:R-:W-:Y:S04]  /*5fd0*/  IADD3 R0, P0, R2, UR20, RZ ;  /* 0x0000001402007c10 */ /* 0x000fe8000ff1e0ff */
[----:B------:R-:W-:Y:S02]  /*5fe0*/  IADD3.X R3, R3, UR5, R4, P0, !PT ;  /* 0x0000000503037c10 */ /* 0x000fe400087fe404 */
[C---:B------:R-:W-:Y:S04]  /*5ff0*/  LEA R4, P0, R0.reuse, c[0x0][0x1f8], 0x1 ;  /* 0x00007e0000047a11 */ /* 0x040fe800078008ff */
[----:B------:R-:W-:Y:S02]  /*6000*/  LEA.HI.X R3, R0, c[0x0][0x1fc], R3, 0x1, P0 ;  /* 0x00007f0000037a11 */ /* 0x000fe400000f0c03 */
[----:B------:R-:W5:Y:S05]  /*6010*/  SHFL.IDX PT, R0, R4, 0x1, 0x181f ;  /* 0x00381f0004007f89 */ /* 0x000f6a00000e0000 */
[----:B------:R-:W1:Y:S01]  /*6020*/  SHFL.IDX PT, R2, R3, 0x1, 0x181f ;  /* 0x00381f0003027f89 */ /* 0x000e6200000e0000 */
[----:B-----5:R-:W-:Y:S04]  /*6030*/  IADD3 R20, P1, P0, R16, R0, R14 ;  /* 0x0000000010147210 */ /* 0x020fe8000783e00e */
[----:B------:R-:W-:Y:S01]  /*6040*/  LDSM.16.M88.4 R16, [R135+0x10900] ;  /* 0x010900008710783b */ /* 0x000fe20000000200 */
[----:B-1----:R-:W-:Y:S02]  /*6050*/  IADD3.X R21, RZ, R2, R15, P1, P0 ;  /* 0x00000002ff157210 */ /* 0x002fe40000fe040f */
[----:B--2---:R-:W-:Y:S02]  /*6060*/  IADD3 R22, P1, P0, R13, R0, R6 ;  /* 0x000000000d167210 */ /* 0x004fe4000783e006 */
[----:B------:R-:W-:Y:S02]  /*6070*/  LDSM.16.M88.4 R176, [R176] ;  /* 0x00000000b0b0783b */ /* 0x000fe40000000200 */
[----:B------:R-:W-:Y:S02]  /*6080*/  IADD3.X R23, RZ, R2, R11, P1, P0 ;  /* 0x00000002ff177210 */ /* 0x000fe40000fe040b */
[----:B------:R-:W-:Y:S01]  /*6090*/  IADD3 R28, P1, P0, R12, R0, R5 ;  /* 0x000000000c1c7210 */ /* 0x000fe2000783e005 */
[----:B------:R-:W-:Y:S03]  /*60a0*/  LDSM.16.M88.4 R180, [R180] ;  /* 0x00000000b4b4783b */ /* 0x000fe60000000200 */
[----:B------:R-:W-:Y:S02]  /*60b0*/  IADD3.X R29, RZ, R2, R10, P1, P0 ;  /* 0x00000002ff1d7210 */ /* 0x000fe40000fe040a */
[----:B------:R-:W-:Y:S01]  /*60c0*/  IADD3 R30, P1, P0, R7, R0, R9 ;  /* 0x00000000071e7210 */ /* 0x000fe2000783e009 */
[----:B------:R-:W-:Y:S03]  /*60d0*/  LDSM.16.M88.4 R184, [R184] ;  /* 0x00000000b8b8783b */ /* 0x000fe60000000200 */
[----:B------:R-:W-:Y:S02]  /*60e0*/  IADD3.X R31, RZ, R2, R8, P1, P0 ;  /* 0x00000002ff1f7210 */ /* 0x000fe40000fe0408 */
[----:B------:R-:W1:Y:S05]  /*60f0*/  SHFL.IDX PT, R0, R4, RZ, 0x181f ;  /* 0x00181fff04007589 */ /* 0x000e6a00000e0000 */
[----:B------:R2:W3:Y:S05]  /*6100*/  SHFL.IDX PT, R2, R3, RZ, 0x181f ;  /* 0x00181fff03027589 */ /* 0x0004ea00000e0000 */
[----:B------:R-:W-:Y:S01]  /*6110*/  LDSM.16.M88.4 R188, [R188] ;  /* 0x00000000bcbc783b */ /* 0x000fe20000000200 */
[----:B-1----:R-:W-:Y:S04]  /*6120*/  IADD3 R12, P0, R14, R0, RZ ;  /* 0x000000000e0c7210 */ /* 0x002fe80007f1e0ff */
[----:B--2---:R-:W2:Y:S01]  /*6130*/  LDL R3, [R1+0xa0] ;  /* 0x0000a00001037983 */ /* 0x004ea20000100800 */
[----:B---3--:R-:W-:Y:S02]  /*6140*/  IADD3.X R13, R15, R2, RZ, P0, !PT ;  /* 0x000000020f0d7210 */ /* 0x008fe400007fe4ff */
[----:B------:R-:W-:Y:S04]  /*6150*/  IADD3 R6, P0, R0, R6, RZ ;  /* 0x0000000600067210 */ /* 0x000fe80007f1e0ff */
[----:B------:R-:W-:Y:S02]  /*6160*/  IADD3.X R7, R2, R11, RZ, P0, !PT ;  /* 0x0000000b02077210 */ /* 0x000fe400007fe4ff */
[----:B------:R-:W-:Y:S04]  /*6170*/  IADD3 R4, P0, R0, R5, RZ ;  /* 0x0000000500047210 */ /* 0x000fe80007f1e0ff */
[----:B------:R-:W-:Y:S02]  /*6180*/  IADD3.X R5, R2, R10, RZ, P0, !PT ;  /* 0x0000000a02057210 */ /* 0x000fe400007fe4ff */
[----:B------:R-:W-:Y:S02]  /*6190*/  IADD3 R14, P0, R0, R9, RZ ;  /* 0x00000009000e7210 */ /* 0x000fe40007f1e0ff */
[----:B------:R-:W3:Y:S02]  /*61a0*/  LDL R0, [R1+0xa4] ;  /* 0x0000a40001007983 */ /* 0x000ee40000100800 */
[----:B------:R-:W-:Y:S03]  /*61b0*/  IADD3.X R15, R2, R8, RZ, P0, !PT ;  /* 0x00000008020f7210 */ /* 0x000fe600007fe4ff */
[----:B------:R-:W1:Y:S05]  /*61c0*/  LDSM.16.M88.4 R8, [R135+0x10100] ;  /* 0x010100008708783b */ /* 0x000e6a0000000200 */
[----:B------:R-:W-:Y:S01]  /*61d0*/  @!PT LDS RZ, [RZ] ;  /* 0x00000000fffff984 */ /* 0x000fe20000000800 */
[----:B------:R-:W-:Y:S01]  /*61e0*/  @!PT LDS RZ, [RZ] ;  /* 0x00000000fffff984 */ /* 0x000fe20000000800 */
[----:B------:R-:W-:Y:S01]  /*61f0*/  @!PT LDS RZ, [RZ] ;  /* 0x00000000fffff984 */ /* 0x000fe20000000800 */
[----:B------:R4:W-:Y:S05]  /*6200*/  LDGSTS.E.BYPASS.LTC128B.128 [R132+0x100], [R12.64], !P5 ;  /* 0x001000000c847fae */ /* 0x0009ea000e901d4e */
[----:B------:R-:W5:Y:S05]  /*6210*/  LDL R2, [R1+0x9c] ;  /* 0x00009c0001027983 */ /* 0x000f6a0000100800 */
[----:B------:R1:W-:Y:S05]  /*6220*/  LDGSTS.E.BYPASS.LTC128B.128 [R132+0x2100], [R6.64], !P4 ;  /* 0x0210000006847fae */ /* 0x0003ea000e101d4e */
[----:B------:R1:W-:Y:S05]  /*6230*/  LDGSTS.E.BYPASS.LTC128B.128 [R132+0x4100], [R4.64], !P3 ;  /* 0x0410000004847fae */ /* 0x0003ea000d901d4e */
[----:B------:R2:W-:Y:S05]  /*6240*/  LDGSTS.E.BYPASS.LTC128B.128 [R132+0x6100], [R14.64], !P6 ;  /* 0x061000000e847fae */ /* 0x0005ea000f101d4e */
[----:B----4-:R-:W4:Y:S01]  /*6250*/  LDL R13, [R1+0xa8] ;  /* 0x0000a800010d7983 */ /* 0x010f220000100800 */
[C---:B-1----:R-:W-:Y:S08]  /*6260*/  HMMA.16816.F32 R4, R168.reuse, R8, RZ ;  /* 0x00000008a804723c */ /* 0x042ff000000018ff */
[C---:B------:R-:W-:Y:S01]  /*6270*/  HMMA.16816.F32 R8, R168.reuse, R10, RZ ;  /* 0x0000000aa808723c */ /* 0x040fe200000018ff */
[----:B---3--:R-:W-:Y:S02]  /*6280*/  ISETP.NE.U32.AND P1, PT, R0, RZ, PT ;  /* 0x000000ff0000720c */ /* 0x008fe40003f25070 */
[----:B------:R-:W3:Y:S01]  /*6290*/  LDL R0, [R1] ;  /* 0x0000000001007983 */ /* 0x000ee20000100800 */
[----:B----4-:R-:W-:Y:S04]  /*62a0*/  ISETP.NE.U32.AND P0, PT, R13, RZ, PT ;  /* 0x000000ff0d00720c */ /* 0x010fe80003f05070 */
[C---:B--2---:R-:W-:Y:S08]  /*62b0*/  HMMA.16816.F32 R12, R168.reuse, R16, RZ ;  /* 0x00000010a80c723c */ /* 0x044ff000000018ff */
[C---:B------:R-:W-:Y:S01]  /*62c0*/  HMMA.16816.F32 R16, R168.reuse, R18, RZ ;  /* 0x00000012a810723c */ /* 0x040fe200000018ff */
[----:B------:R1:W-:Y:S01]  /*62d0*/  LDGSTS.E.BYPASS.LTC128B.128.ZFILL [R132+0x1100], [R20.64], P0 ;  /* 0x0110000014847fae */ /* 0x0003e20008141d4e */
[----:B------:R-:W-:Y:S04]  /*62e0*/  ISETP.NE.U32.AND P0, PT, R3, RZ, PT ;  /* 0x000000ff0300720c */ /* 0x000fe80003f05070 */
[----:B------:R1:W-:Y:S01]  /*62f0*/  LDGSTS.E.BYPASS.LTC128B.128.ZFILL [R132+0x3100], [R22.64], P1 ;  /* 0x0310000016847fae */ /* 0x0003e20008941d4e */
[----:B-----5:R-:W-:Y:S04]  /*6300*/  ISETP.NE.U32.AND P1, PT, R2, RZ, PT ;  /* 0x000000ff0200720c */ /* 0x020fe80003f25070 */
[----:B------:R-:W2:Y:S05]  /*6310*/  LDL R3, [R1+0x2c] ;  /* 0x00002c0001037983 */ /* 0x000eaa0000100800 */
[----:B------:R4:W-:Y:S01]  /*6320*/  LDGSTS.E.BYPASS.LTC128B.128.ZFILL [R132+0x5100], [R28.64], P0 ;  /* 0x051000001c847fae */ /* 0x0009e20008141d4e */
[----:B------:R-:W-:Y:S04]  /*6330*/  PLOP3.LUT P0, PT, PT, PT, UP0, 0x80, 0x0 ;  /* 0x000000000000781c */ /* 0x000fe80003f0f008 */
[----:B------:R4:W-:Y:S05]  /*6340*/  LDGSTS.E.BYPASS.LTC128B.128.ZFILL [R132+0x7100], [R30.64], P1 ;  /* 0x071000001e847fae */ /* 0x0009ea0008941d4e */
[----:B------:R-:W5:Y:S05]  /*6350*/  LDL R2, [R1+0x28] ;  /* 0x0000280001027983 */ /* 0x000f6a0000100800 */
[----:B------:R-:W0:Y:S01]  /*6360*/  LDGDEPBAR ;  /* 0x00000000000079af */ /* 0x000e220000000000 */
[C---:B-1----:R-:W-:Y:S08]  /*6370*/  HMMA.16816.F32 R20, R168.reuse, R24, RZ ;  /* 0x00000018a814723c */ /* 0x042ff000000018ff */
[C---:B------:R-:W-:Y:S08]  /*6380*/  HMMA.16816.F32 R24, R168.reuse, R26, RZ ;  /* 0x0000001aa818723c */ /* 0x040ff000000018ff */
[C---:B----4-:R-:W-:Y:S08]  /*6390*/  HMMA.16816.F32 R28, R168.reuse, R32, RZ ;  /* 0x00000020a81c723c */ /* 0x050ff000000018ff */
[----:B------:R-:W-:Y:S08]  /*63a0*/  HMMA.16816.F32 R32, R168, R34, RZ ;  /* 0x00000022a820723c */ /* 0x000ff000000018ff */
[C---:B------:R-:W-:Y:S08]  /*63b0*/  HMMA.16816.F32 R4, R172.reuse, R176, R4 ;  /* 0x000000b0ac04723c */ /* 0x040ff00000001804 */
[C---:B------:R-:W-:Y:S08]  /*63c0*/  HMMA.16816.F32 R8, R172.reuse, R178, R8 ;  /* 0x000000b2ac08723c */ /* 0x040ff00000001808 */
[C---:B------:R-:W-:Y:S08]  /*63d0*/  HMMA.16816.F32 R12, R172.reuse, R180, R12 ;  /* 0x000000b4ac0c723c */ /* 0x040ff0000000180c */
[C---:B------:R-:W-:Y:S08]  /*63e0*/  HMMA.16816.F32 R16, R172.reuse, R182, R16 ;  /* 0x000000b6ac10723c */ /* 0x040ff00000001810 */
[C---:B------:R-:W-:Y:S08]  /*63f0*/  HMMA.16816.F32 R20, R172.reuse, R184, R20 ;  /* 0x000000b8ac14723c */ /* 0x040ff00000001814 */
[C---:B------:R-:W-:Y:S08]  /*6400*/  HMMA.16816.F32 R24, R172.reuse, R186, R24 ;  /* 0x000000baac18723c */ /* 0x040ff00000001818 */
[C---:B------:R-:W-:Y:S01]  /*6410*/  HMMA.16816.F32 R28, R172.reuse, R188, R28 ;  /* 0x000000bcac1c723c */ /* 0x040fe2000000181c */
[----:B------:R-:W4:Y:S05]  /*6420*/  LDL R188, [R1+0x34] ;  /* 0x0000340001bc7983 */ /* 0x000f2a0000100800 */
[----:B------:R-:W2:Y:S02]  /*6430*/  LDL R189, [R1+0x30] ;  /* 0x0000300001bd7983 */ /* 0x000ea40000100800 */
[----:B------:R-:W-:Y:S03]  /*6440*/  HMMA.16816.F32 R32, R172, R190, R32 ;  /* 0x000000beac20723c */ /* 0x000fe60000001820 */
[----:B---3--:R-:W1:Y:S05]  /*6450*/  LDSM.16.M88.4 R176, [R0+0x10100] ;  /* 0x0101000000b0783b */ /* 0x008e6a0000000200 */
[----:B------:R-:W3:Y:S05]  /*6460*/  LDSM.16.M88.4 R180, [R0+0x10900] ;  /* 0x0109000000b4783b */ /* 0x000eea0000000200 */
[----:B------:R-:W-:Y:S01]  /*6470*/  LDSM.16.M88.4 R184, [R0+0x11900] ;  /* 0x0119000000b8783b */ /* 0x000fe20000000200 */
[C---:B-1----:R-:W-:Y:S08]  /*6480*/  HMMA.16816.F32 R4, R192.reuse, R176, R4 ;  /* 0x000000b0c004723c */ /* 0x042ff00000001804 */
[C---:B------:R-:W-:Y:S01]  /*6490*/  HMMA.16816.F32 R8, R192.reuse, R178, R8 ;  /* 0x000000b2c008723c */ /* 0x040fe20000001808 */
[----:B------:R-:W1:Y:S07]  /*64a0*/  LDSM.16.M88.4 R176, [R0+0x11100] ;  /* 0x0111000000b0783b */ /* 0x000e6e0000000200 */
[C---:B---3--:R-:W-:Y:S08]  /*64b0*/  HMMA.16816.F32 R12, R192.reuse, R180, R12 ;  /* 0x000000b4c00c723c */ /* 0x048ff0000000180c */
[C---:B------:R-:W-:Y:S01]  /*64c0*/  HMMA.16816.F32 R16, R192.reuse, R182, R16 ;  /* 0x000000b6c010723c */ /* 0x040fe20000001810 */
[----:B------:R-:W3:Y:S07]  /*64d0*/  LDSM.16.M88.4 R180, [R250] ;  /* 0x00000000fab4783b */ /* 0x000eee0000000200 */
[C---:B-1----:R-:W-:Y:S08]  /*64e0*/  HMMA.16816.F32 R20, R192.reuse, R176, R20 ;  /* 0x000000b0c014723c */ /* 0x042ff00000001814 */
[C---:B------:R-:W-:Y:S01]  /*64f0*/  HMMA.16816.F32 R24, R192.reuse, R178, R24 ;  /* 0x000000b2c018723c */ /* 0x040fe20000001818 */
[----:B------:R-:W1:Y:S07]  /*6500*/  LDSM.16.M88.4 R176, [R250+0x800] ;  /* 0x00080000fab0783b */ /* 0x000e6e0000000200 */
[C---:B------:R-:W-:Y:S08]  /*6510*/  HMMA.16816.F32 R28, R192.reuse, R184, R28 ;  /* 0x000000b8c01c723c */ /* 0x040ff0000000181c */
[----:B------:R-:W-:Y:S01]  /*6520*/  HMMA.16816.F32 R32, R192, R186, R32 ;  /* 0x000000bac020723c */ /* 0x000fe20000001820 */
[----:B------:R-:W5:Y:S07]  /*6530*/  LDSM.16.M88.4 R184, [R250+0x1000] ;  /* 0x00100000fab8783b */ /* 0x000f6e0000000200 */
[C---:B---3--:R-:W-:Y:S08]  /*6540*/  HMMA.16816.F32 R4, R196.reuse, R180, R4 ;  /* 0x000000b4c404723c */ /* 0x048ff00000001804 */
[C---:B------:R-:W-:Y:S01]  /*6550*/  HMMA.16816.F32 R8, R196.reuse, R182, R8 ;  /* 0x000000b6c408723c */ /* 0x040fe20000001808 */
[----:B------:R-:W3:Y:S07]  /*6560*/  LDSM.16.M88.4 R180, [R250+0x1800] ;  /* 0x00180000fab4783b */ /* 0x000eee0000000200 */
[C---:B-1----:R-:W-:Y:S08]  /*6570*/  HMMA.16816.F32 R12, R196.reuse, R176, R12 ;  /* 0x000000b0c40c723c */ /* 0x042ff0000000180c */
[C---:B------:R-:W-:Y:S01]  /*6580*/  HMMA.16816.F32 R16, R196.reuse, R178, R16 ;  /* 0x000000b2c410723c */ /* 0x040fe20000001810 */
[----:B------:R-:W1:Y:S07]  /*6590*/  LDSM.16.M88.4 R176, [R135+0x12100] ;  /* 0x0121000087b0783b */ /* 0x000e6e0000000200 */
[C---:B-----5:R-:W-:Y:S08]  /*65a0*/  HMMA.16816.F32 R20, R196.reuse, R184, R20 ;  /* 0x000000b8c414723c */ /* 0x060ff00000001814 */
[C---:B------:R-:W-:Y:S01]  /*65b0*/  HMMA.16816.F32 R24, R196.reuse, R186, R24 ;  /* 0x000000bac418723c */ /* 0x040fe20000001818 */
[----:B------:R-:W5:Y:S07]  /*65c0*/  LDSM.16.M88.4 R184, [R135+0x12900] ;  /* 0x0129000087b8783b */ /* 0x000f6e0000000200 */
[C---:B---3--:R-:W-:Y:S08]  /*65d0*/  HMMA.16816.F32 R28, R196.reuse, R180, R28 ;  /* 0x000000b4c41c723c */ /* 0x048ff0000000181c */
[----:B------:R-:W-:Y:S01]  /*65e0*/  HMMA.16816.F32 R32, R196, R182, R32 ;  /* 0x000000b6c420723c */ /* 0x000fe20000001820 */
[----:B------:R-:W3:Y:S07]  /*65f0*/  LDSM.16.M88.4 R180, [R135+0x13100] ;  /* 0x0131000087b4783b */ /* 0x000eee0000000200 */
[C---:B-1----:R-:W-:Y:S08]  /*6600*/  HMMA.16816.F32 R4, R200.reuse, R176, R4 ;  /* 0x000000b0c804723c */ /* 0x042ff00000001804 */
[C---:B------:R-:W-:Y:S01]  /*6610*/  HMMA.16816.F32 R8, R200.reuse, R178, R8 ;  /* 0x000000b2c808723c */ /* 0x040fe20000001808 */
[----:B------:R-:W1:Y:S07]  /*6620*/  LDSM.16.M88.4 R176, [R135+0x13900] ;  /* 0x0139000087b0783b */ /* 0x000e6e0000000200 */
[C---:B-----5:R-:W-:Y:S08]  /*6630*/  HMMA.16816.F32 R12, R200.reuse, R184, R12 ;  /* 0x000000b8c80c723c */ /* 0x060ff0000000180c */
[C---:B------:R-:W-:Y:S01]  /*6640*/  HMMA.16816.F32 R16, R200.reuse, R186, R16 ;  /* 0x000000bac810723c */ /* 0x040fe20000001810 */
[----:B----4-:R4:W5:Y:S07]  /*6650*/  LDSM.16.M88.4 R184, [R188] ;  /* 0x00000000bcb8783b */ /* 0x01096e0000000200 */
[C---:B---3--:R-:W-:Y:S08]  /*6660*/  HMMA.16816.F32 R20, R200.reuse, R180, R20 ;  /* 0x000000b4c814723c */ /* 0x048ff00000001814 */
[C---:B------:R-:W-:Y:S01]  /*6670*/  HMMA.16816.F32 R24, R200.reuse, R182, R24 ;  /* 0x000000b6c818723c */ /* 0x040fe20000001818 */
[----:B--2---:R2:W3:Y:S05]  /*6680*/  LDSM.16.M88.4 R180, [R189] ;  /* 0x00000000bdb4783b */ /* 0x0044ea0000000200 */
[----:B----4-:R-:W4:Y:S02]  /*6690*/  LDL R188, [R1+0x20] ;  /* 0x0000200001bc7983 */ /* 0x010f240000100800 */
[C---:B-1----:R-:W-:Y:S08]  /*66a0*/  HMMA.16816.F32 R28, R200.reuse, R176, R28 ;  /* 0x000000b0c81c723c */ /* 0x042ff0000000181c */
[----:B------:R-:W-:Y:S01]  /*66b0*/  HMMA.16816.F32 R32, R200, R178, R32 ;  /* 0x000000b2c820723c */ /* 0x000fe20000001820 */
[----:B------:R1:W1:Y:S05]  /*66c0*/  LDSM.16.M88.4 R176, [R3] ;  /* 0x0000000003b0783b */ /* 0x00026a0000000200 */
[----:B--2---:R-:W2:Y:S02]  /*66d0*/  LDL R189, [R1+0x24] ;  /* 0x0000240001bd7983 */ /* 0x004ea40000100800 */
[C---:B-----5:R-:W-:Y:S08]  /*66e0*/  HMMA.16816.F32 R4, R204.reuse, R184, R4 ;  /* 0x000000b8cc04723c */ /* 0x060ff00000001804 */
[C---:B------:R-:W-:Y:S01]  /*66f0*/  HMMA.16816.F32 R8, R204.reuse, R186, R8 ;  /* 0x000000bacc08723c */ /* 0x040fe20000001808 */
[----:B------:R5:W1:Y:S07]  /*6700*/  LDSM.16.M88.4 R184, [R2] ;  /* 0x0000000002b8783b */ /* 0x000a6e0000000200 */
[C---:B---3--:R-:W-:Y:S01]  /*6710*/  HMMA.16816.F32 R12, R204.reuse, R180, R12 ;  /* 0x000000b4cc0c723c */ /* 0x048fe2000000180c */
[----:B-1----:R-:W3:Y:S07]  /*6720*/  LDL R3, [R1+0x1c] ;  /* 0x00001c0001037983 */ /* 0x002eee0000100800 */
[C---:B------:R-:W-:Y:S01]  /*6730*/  HMMA.16816.F32 R16, R204.reuse, R182, R16 ;  /* 0x000000b6cc10723c */ /* 0x040fe20000001810 */
[----:B------:R-:W1:Y:S05]  /*6740*/  LDSM.16.M88.4 R180, [R0+0x12100] ;  /* 0x0121000000b4783b */ /* 0x000e6a0000000200 */
[----:B-----5:R-:W4:Y:S02]  /*6750*/  LDL R2, [R1+0x18] ;  /* 0x0000180001027983 */ /* 0x020f240000100800 */
[C---:B------:R-:W-:Y:S08]  /*6760*/  HMMA.16816.F32 R20, R204.reuse, R176, R20 ;  /* 0x000000b0cc14723c */ /* 0x040ff00000001814 */
[C---:B------:R-:W-:Y:S01]  /*6770*/  HMMA.16816.F32 R24, R204.reuse, R178, R24 ;  /* 0x000000b2cc18723c */ /* 0x040fe20000001818 */
[----:B------:R-:W1:Y:S07]  /*6780*/  LDSM.16.M88.4 R176, [R0+0x12900] ;  /* 0x0129000000b0783b */ /* 0x000e6e0000000200 */
[C---:B------:R-:W-:Y:S08]  /*6790*/  HMMA.16816.F32 R28, R204.reuse, R184, R28 ;  /* 0x000000b8cc1c723c */ /* 0x040ff0000000181c */
[----:B------:R-:W-:Y:S01]  /*67a0*/  HMMA.16816.F32 R32, R204, R186, R32 ;  /* 0x000000bacc20723c */ /* 0x000fe20000001820 */
[----:B------:R-:W1:Y:S07]  /*67b0*/  LDSM.16.M88.4 R184, [R0+0x13100] ;  /* 0x0131000000b8783b */ /* 0x000e6e0000000200 */
[C---:B-1----:R-:W-:Y:S08]  /*67c0*/  HMMA.16816.F32 R4, R208.reuse, R180, R4 ;  /* 0x000000b4d004723c */ /* 0x042ff00000001804 */
[C---:B------:R-:W-:Y:S01]  /*67d0*/  HMMA.16816.F32 R8, R208.reuse, R182, R8 ;  /* 0x000000b6d008723c */ /* 0x040fe20000001808 */
[----:B------:R-:W1:Y:S07]  /*67e0*/  LDSM.16.M88.4 R180, [R0+0x13900] ;  /* 0x0139000000b4783b */ /* 0x000e6e0000000200 */
[C---:B------:R-:W-:Y:S08]  /*67f0*/  HMMA.16816.F32 R12, R208.reuse, R176, R12 ;  /* 0x000000b0d00c723c */ /* 0x040ff0000000180c */
[C---:B------:R-:W-:Y:S01]  /*6800*/  HMMA.16816.F32 R16, R208.reuse, R178, R16 ;  /* 0x000000b2d010723c */ /* 0x040fe20000001810 */
[----:B------:R-:W1:Y:S07]  /*6810*/  LDSM.16.M88.4 R176, [R250+0x2000] ;  /* 0x00200000fab0783b */ /* 0x000e6e0000000200 */
[C---:B------:R-:W-:Y:S08]  /*6820*/  HMMA.16816.F32 R20, R208.reuse, R184, R20 ;  /* 0x000000b8d014723c */ /* 0x040ff00000001814 */
[C---:B------:R-:W-:Y:S01]  /*6830*/  HMMA.16816.F32 R24, R208.reuse, R186, R24 ;  /* 0x000000bad018723c */ /* 0x040fe20000001818 */
[----:B------:R-:W1:Y:S07]  /*6840*/  LDSM.16.M88.4 R184, [R250+0x2800] ;  /* 0x00280000fab8783b */ /* 0x000e6e0000000200 */
[C---:B-1----:R-:W-:Y:S08]  /*6850*/  HMMA.16816.F32 R28, R208.reuse, R180, R28 ;  /* 0x000000b4d01c723c */ /* 0x042ff0000000181c */
[----:B------:R-:W-:Y:S01]  /*6860*/  HMMA.16816.F32 R32, R208, R182, R32 ;  /* 0x000000b6d020723c */ /* 0x000fe20000001820 */
        /* <DEDUP_REMOVED lines=8> */
[C---:B------:R-:W-:Y:S01]  /*68f0*/  HMMA.16816.F32 R24, R212.reuse, R182, R24 ;  /* 0x000000b6d418723c */ /* 0x040fe20000001818 */
[----:B------:R-:W1:Y:S07]  /*6900*/  LDSM.16.M88.4 R180, [R135+0x14900] ;  /* 0x0149000087b4783b */ /* 0x000e6e0000000200 */
[C---:B------:R-:W-:Y:S08]  /*6910*/  HMMA.16816.F32 R28, R212.reuse, R176, R28 ;  /* 0x000000b0d41c723c */ /* 0x040ff0000000181c */
[----:B------:R-:W-:Y:S01]  /*6920*/  HMMA.16816.F32 R32, R212, R178, R32 ;  /* 0x000000b2d420723c */ /* 0x000fe20000001820 */
[----:B------:R-:W1:Y:S07]  /*6930*/  LDSM.16.M88.4 R176, [R135+0x15100] ;  /* 0x0151000087b0783b */ /* 0x000e6e0000000200 */
[C---:B------:R-:W-:Y:S08]  /*6940*/  HMMA.16816.F32 R4, R216.reuse, R184, R4 ;  /* 0x000000b8d804723c */ /* 0x040ff00000001804 */
[C---:B------:R-:W-:Y:S01]  /*6950*/  HMMA.16816.F32 R8, R216.reuse, R186, R8 ;  /* 0x000000bad808723c */ /* 0x040fe20000001808 */
[----:B------:R-:W1:Y:S07]  /*6960*/  LDSM.16.M88.4 R184, [R135+0x15900] ;  /* 0x0159000087b8783b */ /* 0x000e6e0000000200 */
[C---:B-1----:R-:W-:Y:S08]  /*6970*/  HMMA.16816.F32 R12, R216.reuse, R180, R12 ;  /* 0x000000b4d80c723c */ /* 0x042ff0000000180c */
[C---:B------:R-:W-:Y:S08]  /*6980*/  HMMA.16816.F32 R16, R216.reuse, R182, R16 ;  /* 0x000000b6d810723c */ /* 0x040ff00000001810 */
[C---:B------:R-:W-:Y:S08]  /*6990*/  HMMA.16816.F32 R20, R216.reuse, R176, R20 ;  /* 0x000000b0d814723c */ /* 0x040ff00000001814 */
[C---:B------:R-:W-:Y:S08]  /*69a0*/  HMMA.16816.F32 R24, R216.reuse, R178, R24 ;  /* 0x000000b2d818723c */ /* 0x040ff00000001818 */
[C---:B------:R-:W-:Y:S08]  /*69b0*/  HMMA.16816.F32 R28, R216.reuse, R184, R28 ;  /* 0x000000b8d81c723c */ /* 0x040ff0000000181c */
[----:B------:R-:W-:Y:S01]  /*69c0*/  HMMA.16816.F32 R32, R216, R186, R32 ;  /* 0x000000bad820723c */ /* 0x000fe20000001820 */
[----:B----4-:R1:W-:Y:S05]  /*69d0*/  LDSM.16.M88.4 R176, [R188] ;  /* 0x00000000bcb0783b */ /* 0x0103ea0000000200 */
[----:B--2---:R2:W4:Y:S05]  /*69e0*/  LDSM.16.M88.4 R180, [R189] ;  /* 0x00000000bdb4783b */ /* 0x00452a0000000200 */
[----:B-1----:R-:W5:Y:S05]  /*69f0*/  LDL R188, [R1+0x10] ;  /* 0x0000100001bc7983 */ /* 0x002f6a0000100800 */
[----:B---3--:R1:W3:Y:S05]  /*6a00*/  LDSM.16.M88.4 R184, [R3] ;  /* 0x0000000003b8783b */ /* 0x0082ea0000000200 */
[----:B--2---:R-:W2:Y:S01]  /*6a10*/  LDL R189, [R1+0x14] ;  /* 0x0000140001bd7983 */ /* 0x004ea20000100800 */
[C---:B----4-:R-:W-:Y:S04]  /*6a20*/  HMMA.16816.F32 R4, R220.reuse, R180, R4 ;  /* 0x000000b4dc04723c */ /* 0x050fe80000001804 */
[----:B-1----:R-:W4:Y:S04]  /*6a30*/  LDL R3, [R1+0xc] ;  /* 0x00000c0001037983 */ /* 0x002f280000100800 */
[C---:B------:R-:W-:Y:S01]  /*6a40*/  HMMA.16816.F32 R8, R220.reuse, R182, R8 ;  /* 0x000000b6dc08723c */ /* 0x040fe20000001808 */
[----:B------:R1:W1:Y:S07]  /*6a50*/  LDSM.16.M88.4 R180, [R2] ;  /* 0x0000000002b4783b */ /* 0x00026e0000000200 */
[C---:B------:R-:W-:Y:S08]  /*6a60*/  HMMA.16816.F32 R12, R220.reuse, R176, R12 ;  /* 0x000000b0dc0c723c */ /* 0x040ff0000000180c */
[C---:B------:R-:W-:Y:S01]  /*6a70*/  HMMA.16816.F32 R16, R220.reuse, R178, R16 ;  /* 0x000000b2dc10723c */ /* 0x040fe20000001810 */
[----:B------:R-:W1:Y:S07]  /*6a80*/  LDSM.16.M88.4 R176, [R0+0x14100] ;  /* 0x0141000000b0783b */ /* 0x000e6e0000000200 */
[C---:B---3--:R-:W-:Y:S01]  /*6a90*/  HMMA.16816.F32 R20, R220.reuse, R184, R20 ;  /* 0x000000b8dc14723c */ /* 0x048fe20000001814 */
[----:B-1----:R-:W3:Y:S07]  /*6aa0*/  LDL R2, [R1+0x8] ;  /* 0x0000080001027983 */ /* 0x002eee0000100800 */
        /* <DEDUP_REMOVED lines=33> */
[C---:B------:R-:W-:Y:S08]  /*6cc0*/  HMMA.16816.F32 R16, R232.reuse, R178, R16 ;  /* 0x000000b2e810723c */ /* 0x040ff00000001810 */
[C---:B-1----:R-:W-:Y:S08]  /*6cd0*/  HMMA.16816.F32 R20, R232.reuse, R184, R20 ;  /* 0x000000b8e814723c */ /* 0x042ff00000001814 */
[C---:B------:R-:W-:Y:S08]  /*6ce0*/  HMMA.16816.F32 R24, R232.reuse, R186, R24 ;  /* 0x000000bae818723c */ /* 0x040ff00000001818 */
[C---:B------:R-:W-:Y:S08]  /*6cf0*/  HMMA.16816.F32 R28, R232.reuse, R180, R28 ;  /* 0x000000b4e81c723c */ /* 0x040ff0000000181c */
[----:B------:R-:W-:Y:S01]  /*6d00*/  HMMA.16816.F32 R32, R232, R182, R32 ;  /* 0x000000b6e820723c */ /* 0x000fe20000001820 */
[----:B-----5:R-:W-:Y:S05]  /*6d10*/  LDSM.16.M88.4 R184, [R188] ;  /* 0x00000000bcb8783b */ /* 0x020fea0000000200 */
[----:B--2---:R-:W1:Y:S05]  /*6d20*/  LDSM.16.M88.4 R176, [R189] ;  /* 0x00000000bdb0783b */ /* 0x004e6a0000000200 */
[----:B----4-:R-:W2:Y:S01]  /*6d30*/  LDSM.16.M88.4 R180, [R3] ;  /* 0x0000000003b4783b */ /* 0x010ea20000000200 */
[C---:B-1----:R-:W-:Y:S08]  /*6d40*/  HMMA.16816.F32 R4, R236.reuse, R176, R4 ;  /* 0x000000b0ec04723c */ /* 0x042ff00000001804 */
[C---:B------:R-:W-:Y:S01]  /*6d50*/  HMMA.16816.F32 R8, R236.reuse, R178, R8 ;  /* 0x000000b2ec08723c */ /* 0x040fe20000001808 */
[----:B---3--:R-:W1:Y:S07]  /*6d60*/  LDSM.16.M88.4 R176, [R2] ;  /* 0x0000000002b0783b */ /* 0x008e6e0000000200 */
[C---:B------:R-:W-:Y:S08]  /*6d70*/  HMMA.16816.F32 R12, R236.reuse, R184, R12 ;  /* 0x000000b8ec0c723c */ /* 0x040ff0000000180c */
[C---:B------:R-:W-:Y:S01]  /*6d80*/  HMMA.16816.F32 R16, R236.reuse, R186, R16 ;  /* 0x000000baec10723c */ /* 0x040fe20000001810 */
[----:B------:R-:W3:Y:S07]  /*6d90*/  LDSM.16.M88.4 R184, [R0+0x16100] ;  /* 0x0161000000b8783b */ /* 0x000eee0000000200 */
[C---:B--2---:R-:W-:Y:S08]  /*6da0*/  HMMA.16816.F32 R20, R236.reuse, R180, R20 ;  /* 0x000000b4ec14723c */ /* 0x044ff00000001814 */
[C---:B------:R-:W-:Y:S01]  /*6db0*/  HMMA.16816.F32 R24, R236.reuse, R182, R24 ;  /* 0x000000b6ec18723c */ /* 0x040fe20000001818 */
[----:B------:R-:W2:Y:S07]  /*6dc0*/  LDSM.16.M88.4 R180, [R0+0x16900] ;  /* 0x0169000000b4783b */ /* 0x000eae0000000200 */
[C---:B-1----:R-:W-:Y:S08]  /*6dd0*/  HMMA.16816.F32 R28, R236.reuse, R176, R28 ;  /* 0x000000b0ec1c723c */ /* 0x042ff0000000181c */
[----:B------:R-:W-:Y:S01]  /*6de0*/  HMMA.16816.F32 R32, R236, R178, R32 ;  /* 0x000000b2ec20723c */ /* 0x000fe20000001820 */
[----:B------:R-:W1:Y:S07]  /*6df0*/  LDSM.16.M88.4 R176, [R0+0x17100] ;  /* 0x0171000000b0783b */ /* 0x000e6e0000000200 */
[C---:B---3--:R-:W-:Y:S08]  /*6e00*/  HMMA.16816.F32 R4, R240.reuse, R184, R4 ;  /* 0x000000b8f004723c */ /* 0x048ff00000001804 */
[C---:B------:R-:W-:Y:S01]  /*6e10*/  HMMA.16816.F32 R8, R240.reuse, R186, R8 ;  /* 0x000000baf008723c */ /* 0x040fe20000001808 */
[----:B------:R-:W3:Y:S07]  /*6e20*/  LDSM.16.M88.4 R184, [R0+0x17900] ;  /* 0x0179000000b8783b */ /* 0x000eee0000000200 */
[C---:B--2---:R-:W-:Y:S08]  /*6e30*/  HMMA.16816.F32 R12, R240.reuse, R180, R12 ;  /* 0x000000b4f00c723c */ /* 0x044ff0000000180c */
[C---:B------:R-:W-:Y:S01]  /*6e40*/  HMMA.16816.F32 R16, R240.reuse, R182, R16 ;  /* 0x000000b6f010723c */ /* 0x040fe20000001810 */
[----:B------:R-:W2:Y:S07]  /*6e50*/  LDSM.16.M88.4 R180, [R250+0x6000] ;  /* 0x00600000fab4783b */ /* 0x000eae0000000200 */
[C---:B-1----:R-:W-:Y:S08]  /*6e60*/  HMMA.16816.F32 R20, R240.reuse, R176, R20 ;  /* 0x000000b0f014723c */ /* 0x042ff00000001814 */
[C---:B------:R-:W-:Y:S01]  /*6e70*/  HMMA.16816.F32 R24, R240.reuse, R178, R24 ;  /* 0x000000b2f018723c */ /* 0x040fe20000001818 */
[----:B------:R-:W1:Y:S07]  /*6e80*/  LDSM.16.M88.4 R176, [R250+0x6800] ;  /* 0x00680000fab0783b */ /* 0x000e6e0000000200 */
[C---:B---3--:R-:W-:Y:S08]  /*6e90*/  HMMA.16816.F32 R28, R240.reuse, R184, R28 ;  /* 0x000000b8f01c723c */ /* 0x048ff0000000181c */
[----:B------:R-:W-:Y:S08]  /*6ea0*/  HMMA.16816.F32 R32, R240, R186, R32 ;  /* 0x000000baf020723c */ /* 0x000ff00000001820 */
[C---:B--2---:R-:W-:Y:S08]  /*6eb0*/  HMMA.16816.F32 R4, R244.reuse, R180, R4 ;  /* 0x000000b4f404723c */ /* 0x044ff00000001804 */
[C---:B------:R-:W-:Y:S08]  /*6ec0*/  HMMA.16816.F32 R8, R244.reuse, R182, R8 ;  /* 0x000000b6f408723c */ /* 0x040ff00000001808 */
[C---:B-1----:R-:W-:Y:S08]  /*6ed0*/  HMMA.16816.F32 R12, R244.reuse, R176, R12 ;  /* 0x000000b0f40c723c */ /* 0x042ff0000000180c */
[----:B------:R-:W-:Y:S01]  /*6ee0*/  FMUL.FTZ R6, R6, c[0x0][0x320] ;  /* 0x0000c80006067a20 */ /* 0x000fe20000410000 */
[C---:B------:R-:W-:Y:S03]  /*6ef0*/  HMMA.16816.F32 R16, R244.reuse, R178, R16 ;  /* 0x000000b2f410723c */ /* 0x040fe60000001810 */
[----:B------:R-:W1:Y:S01]  /*6f00*/  MUFU.TANH R2, R6 ;  /* 0x0000000600027308 */ /* 0x000e620000002400 */
[----:B------:R-:W-:Y:S02]  /*6f10*/  FMUL.FTZ R7, R7, c[0x0][0x320] ;  /* 0x0000c80007077a20 */ /* 0x000fe40000410000 */
[----:B------:R-:W-:Y:S02]  /*6f20*/  FMUL.FTZ R4, R4, c[0x0][0x320] ;  /* 0x0000c80004047a20 */ /* 0x000fe40000410000 */
[----:B------:R-:W-:Y:S04]  /*6f30*/  FMUL.FTZ R5, R5, c[0x0][0x320] ;  /* 0x0000c80005057a20 */ /* 0x000fe80000410000 */
[----:B------:R-:W-:Y:S01]  /*6f40*/  FMUL.FTZ R8, R8, c[0x0][0x320] ;  /* 0x0000c80008087a20 */ /* 0x000fe20000410000 */
[----:B------:R-:W2:Y:S01]  /*6f50*/  MUFU.TANH R0, R7 ;  /* 0x0000000700007308 */ /* 0x000ea20000002400 */
[----:B------:R-:W-:Y:S02]  /*6f60*/  FMUL.FTZ R9, R9, c[0x0][0x320] ;  /* 0x0000c80009097a20 */ /* 0x000fe40000410000 */
[----:B------:R-:W-:Y:S02]  /*6f70*/  FMUL.FTZ R10, R10, c[0x0][0x320] ;  /* 0x0000c8000a0a7a20 */ /* 0x000fe40000410000 */
[----:B------:R-:W-:Y:S02]  /*6f80*/  FMUL.FTZ R11, R11, c[0x0][0x320] ;  /* 0x0000c8000b0b7a20 */ /* 0x000fe40000410000 */
[----:B------:R-:W-:Y:S02]  /*6f90*/  FMUL.FTZ R13, R13, c[0x0][0x320] ;  /* 0x0000c8000d0d7a20 */ /* 0x000fe40000410000 */
[----:B------:R-:W-:Y:S01]  /*6fa0*/  FMUL.FTZ R14, R14, c[0x0][0x320] ;  /* 0x0000c8000e0e7a20 */ /* 0x000fe20000410000 */
[----:B------:R-:W-:Y:S01]  /*6fb0*/  MUFU.TANH R184, R4 ;  /* 0x0000000400b87308 */ /* 0x000fe20000002400 */
[----:B------:R-:W-:Y:S02]  /*6fc0*/  FMUL.FTZ R15, R15, c[0x0][0x320] ;  /* 0x0000c8000f0f7a20 */ /* 0x000fe40000410000 */
[----:B------:R-:W-:Y:S01]  /*6fd0*/  FMUL.FTZ R16, R16, c[0x0][0x320] ;  /* 0x0000c80010107a20 */ /* 0x000fe20000410000 */
[----:B-1----:R-:W-:Y:S01]  /*6fe0*/  STL [R1+0x48], R2 ;  /* 0x0000480201007387 */ /* 0x002fe20000100800 */
[----:B------:R-:W-:Y:S02]  /*6ff0*/  FMUL.FTZ R17, R17, c[0x0][0x320] ;  /* 0x0000c80011117a20 */ /* 0x000fe40000410000 */
[----:B------:R-:W-:Y:S02]  /*7000*/  FMUL.FTZ R18, R18, c[0x0][0x320] ;  /* 0x0000c80012127a20 */ /* 0x000fe40000410000 */
[----:B------:R-:W-:Y:S01]  /*7010*/  FMUL.FTZ R19, R19, c[0x0][0x320] ;  /* 0x0000c80013137a20 */ /* 0x000fe20000410000 */
[----:B------:R1:W-:Y:S01]  /*7020*/  MUFU.TANH R186, R5 ;  /* 0x0000000500ba7308 */ /* 0x0003e20000002400 */
[----:B------:R-:W-:Y:S01]  /*7030*/  FMUL.FTZ R12, R12, c[0x0][0x320] ;  /* 0x0000c8000c0c7a20 */ /* 0x000fe20000410000 */
[----:B--2---:R2:W-:Y:S08]  /*7040*/  STL [R1+0x50], R0 ;  /* 0x0000500001007387 */ /* 0x0045f00000100800 */
[----:B------:R-:W-:Y:S10]  /*7050*/  MUFU.TANH R185, R8 ;  /* 0x0000000800b97308 */ /* 0x000ff40000002400 */
[----:B------:R-:W-:Y:S01]  /*7060*/  MUFU.TANH R183, R9 ;  /* 0x0000000900b77308 */ /* 0x000fe20000002400 */
[----:B-1----:R-:W1:Y:S09]  /*7070*/  LDSM.16.M88.4 R4, [R250+0x7000] ;  /* 0x00700000fa04783b */ /* 0x002e720000000200 */
[----:B--2---:R-:W2:Y:S10]  /*7080*/  MUFU.TANH R0, R10 ;  /* 0x0000000a00007308 */ /* 0x004eb40000002400 */
[----:B------:R3:W4:Y:S10]  /*7090*/  MUFU.TANH R191, R11 ;  /* 0x0000000b00bf7308 */ /* 0x0007340000002400 */
[----:B------:R-:W4:Y:S01]  /*70a0*/  MUFU.TANH R181, R13 ;  /* 0x0000000d00b57308 */ /* 0x000f220000002400 */
[----:B--2---:R-:W-:Y:S09]  /*70b0*/  STL [R1+0x4c], R0 ;  /* 0x00004c0001007387 */ /* 0x004ff20000100800 */
[----:B------:R-:W2:Y:S01]  /*70c0*/  MUFU.TANH R190, R14 ;  /* 0x0000000e00be7308 */ /* 0x000ea20000002400 */
[----:B---3--:R-:W3:Y:S01]  /*70d0*/  LDSM.16.M88.4 R8, [R250+0x7800] ;  /* 0x00780000fa08783b */ /* 0x008ee20000000200 */
[----:B------:R-:W-:Y:S08]  /*70e0*/  DEPBAR.LE SB0, 0x0 ;  /* 0x000080000000791a */ /* 0x000ff00000000000 */
[----:B------:R-:W2:Y:S01]  /*70f0*/  MUFU.TANH R189, R15 ;  /* 0x0000000f00bd7308 */ /* 0x000ea20000002400 */
[----:B------:R-:W-:Y:S01]  /*7100*/  BAR.SYNC.DEFER_BLOCKING 0x0 ;  /* 0x0000000000007b1d */ /* 0x000fe20000010000 */
[C---:B-1----:R-:W-:Y:S08]  /*7110*/  HMMA.16816.F32 R20, R244.reuse, R4, R20 ;  /* 0x00000004f414723c */ /* 0x042ff00000001814 */
[----:B------:R-:W1:Y:S01]  /*7120*/  MUFU.TANH R178, R16 ;  /* 0x0000001000b27308 */ /* 0x000e620000002400 */
[C---:B------:R-:W-:Y:S09]  /*7130*/  HMMA.16816.F32 R24, R244.reuse, R6, R24 ;  /* 0x00000006f418723c */ /* 0x040ff20000001818 */
[----:B------:R5:W1:Y:S06]  /*7140*/  MUFU.TANH R177, R17 ;  /* 0x0000001100b17308 */ /* 0x000a6c0000002400 */
[----:B------:R-:W-:Y:S02]  /*7150*/  FMUL.FTZ R20, R20, c[0x0][0x320] ;  /* 0x0000c80014147a20 */ /* 0x000fe40000410000 */
[----:B------:R-:W-:Y:S02]  /*7160*/  FMUL.FTZ R22, R22, c[0x0][0x320] ;  /* 0x0000c80016167a20 */ /* 0x000fe40000410000 */
[----:B------:R1:W1:Y:S01]  /*7170*/  MUFU.TANH R188, R18 ;  /* 0x0000001200bc7308 */ /* 0x0002620000002400 */
[----:B------:R-:W-:Y:S02]  /*7180*/  FMUL.FTZ R23, R23, c[0x0][0x320] ;  /* 0x0000c80017177a20 */ /* 0x000fe40000410000 */
[----:B------:R-:W-:Y:S01]  /*7190*/  FMUL.FTZ R21, R21, c[0x0][0x320] ;  /* 0x0000c80015157a20 */ /* 0x000fe20000410000 */
[C---:B---3--:R-:W-:Y:S06]  /*71a0*/  HMMA.16816.F32 R28, R244.reuse, R8, R28 ;  /* 0x00000008f41c723c */ /* 0x048fec000000181c */
[----:B------:R3:W2:Y:S02]  /*71b0*/  MUFU.TANH R187, R19 ;  /* 0x0000001300bb7308 */ /* 0x0006a40000002400 */
[----:B------:R-:W-:Y:S04]  /*71c0*/  HMMA.16816.F32 R32, R244, R10, R32 ;  /* 0x0000000af420723c */ /* 0x000fe80000001820 */
[----:B-----5:R-:W-:Y:S04]  /*71d0*/  FMUL.FTZ R17, R25, c[0x0][0x320] ;  /* 0x0000c80019117a20 */ /* 0x020fe80000410000 */
[----:B------:R5:W2:Y:S08]  /*71e0*/  MUFU.TANH R176, R20 ;  /* 0x0000001400b07308 */ /* 0x000ab00000002400 */
[----:B------:R-:W-:Y:S02]  /*71f0*/  FMUL.FTZ R16, R28, c[0x0][0x320] ;  /* 0x0000c8001c107a20 */ /* 0x000fe40000410000 */
[----:B------:R2:W2:Y:S01]  /*7200*/  MUFU.TANH R180, R22 ;  /* 0x0000001600b47308 */ /* 0x0004a20000002400 */
[----:B------:R-:W-:Y:S02]  /*7210*/  FMUL.FTZ R15, R29, c[0x0][0x320] ;  /* 0x0000c8001d0f7a20 */ /* 0x000fe40000410000 */
[----:B-1----:R-:W-:Y:S02]  /*7220*/  FMUL.FTZ R18, R31, c[0x0][0x320] ;  /* 0x0000c8001f127a20 */ /* 0x002fe40000410000 */
[----:B---3--:R-:W-:Y:S02]  /*7230*/  FMUL.FTZ R19, R24, c[0x0][0x320] ;  /* 0x0000c80018137a20 */ /* 0x008fe40000410000 */
[----:B------:R-:W-:Y:S02]  /*7240*/  FMUL.FTZ R14, R32, c[0x0][0x320] ;  /* 0x0000c800200e7a20 */ /* 0x000fe40000410000 */
[----:B------:R-:W-:Y:S01]  /*7250*/  FMUL.FTZ R13, R33, c[0x0][0x320] ;  /* 0x0000c800210d7a20 */ /* 0x000fe20000410000 */
[----:B------:R1:W3:Y:S01]  /*7260*/  MUFU.TANH R179, R23 ;  /* 0x0000001700b37308 */ /* 0x0002e20000002400 */
[----:B------:R-:W-:Y:S02]  /*7270*/  FMUL.FTZ R4, R34, c[0x0][0x320] ;  /* 0x0000c80022047a20 */ /* 0x000fe40000410000 */
[----:B------:R-:W-:Y:S02]  /*7280*/  FMUL.FTZ R0, R35, c[0x0][0x320] ;  /* 0x0000c80023007a20 */ /* 0x000fe40000410000 */
[----:B-----5:R-:W-:Y:S05]  /*7290*/  FMUL.FTZ R20, R30, c[0x0][0x320] ;  /* 0x0000c8001e147a20 */ /* 0x020fea0000410000 */
[----:B------:R3:W3:Y:S01]  /*72a0*/  MUFU.TANH R182, R12 ;  /* 0x0000000c00b67308 */ /* 0x0006e20000002400 */
[----:B--2---:R-:W-:Y:S09]  /*72b0*/  FMUL.FTZ R22, R27, c[0x0][0x320] ;  /* 0x0000c8001b167a20 */ /* 0x004ff20000410000 */
[----:B------:R-:W2:Y:S01]  /*72c0*/  MUFU.TANH R21, R21 ;  /* 0x0000001500157308 */ /* 0x000ea20000002400 */
[----:B-1----:R-:W-:Y:S09]  /*72d0*/  FMUL.FTZ R23, R26, c[0x0][0x320] ;  /* 0x0000c8001a177a20 */ /* 0x002ff20000410000 */
[----:B------:R-:W1:Y:S10]  /*72e0*/  MUFU.TANH R19, R19 ;  /* 0x0000001300137308 */ /* 0x000e740000002400 */
        /* <DEDUP_REMOVED lines=10> */
[----:B------:R1:W1:Y:S02]  /*7390*/  MUFU.TANH R3, R0 ;  /* 0x0000000000037308 */ /* 0x0002640000002400 */
[----:B-1234-:R-:W-:-:S05]  /*73a0*/  @P0 BRA `(.L_x_5) ;  /* 0xffffe5d000000947 */ /* 0x01efca000383ffff */
.L_x_4:
[----:B----4-:R-:W2:Y:S01]  /*73b0*/  LDL.LU R9, [R1+0x64] ;  /* 0x0000640001097983 */ /* 0x010ea20000300800 */
[----:B------:R-:W-:Y:S01]  /*73c0*/  FMNMX.FTZ R132, R184, R133, !PT ;  /* 0x00000085b8847209 */ /* 0x000fe20007810000 */
[----:B------:R-:W-:Y:S01]  /*73d0*/  UIADD3 UR4, UR8, -0x1, URZ ;  /* 0xffffffff08047890 */ /* 0x000fe2000fffe03f */
[----:B------:R-:W-:Y:S01]  /*73e0*/  ISETP.LT.AND P0, PT, RZ, UR8, PT ;  /* 0x00000008ff007c0c */ /* 0x000fe2000bf01270 */
[----:B------:R-:W3:Y:S01]  /*73f0*/  LDL.LU R8, [R1+0x48] ;  /* 0x0000480001087983 */ /* 0x000ee20000300800 */
[----:B------:R-:W-:Y:S03]  /*7400*/  FMNMX.FTZ R132, R186, R132, !PT ;  /* 0x00000084ba847209 */ /* 0x000fe60007810000 */
[----:B------:R-:W4:Y:S01]  /*7410*/  LDL.LU R12, [R1+0x50] ;  /* 0x00005000010c7983 */ /* 0x000f220000300800 */
[----:B------:R-:W-:Y:S01]  /*7420*/  FMNMX.FTZ R132, R185, R132, !PT ;  /* 0x00000084b9847209 */ /* 0x000fe20007810000 */
[----:B------:R-:W-:Y:S02]  /*7430*/  UMOV UR8, UR4 ;  /* 0x0000000400087c82 */ /* 0x000fe40008000000 */
[----:B------:R-:W5:Y:S01]  /*7440*/  LDL.LU R10, [R1+0x4c] ;  /* 0x00004c00010a7983 */ /* 0x000f620000300800 */
[----:B------:R-:W-:Y:S03]  /*7450*/  FMNMX.FTZ R132, R183, R132, !PT ;  /* 0x00000084b7847209 */ /* 0x000fe60007810000 */
[----:B------:R-:W0:Y:S01]  /*7460*/  LDGDEPBAR ;  /* 0x00000000000079af */ /* 0x000e220000000000 */
[----:B------:R-:W-:Y:S04]  /*7470*/  FMNMX.FTZ R132, R182, R132, !PT ;  /* 0x00000084b6847209 */ /* 0x000fe80007810000 */
        /* <DEDUP_REMOVED lines=10> */
[----:B------:R-:W-:Y:S05]  /*7520*/  FMNMX.FTZ R132, R13, R132, !PT ;  /* 0x000000840d847209 */ /* 0x000fea0007810000 */
[----:B------:R-:W1:Y:S02]  /*7530*/  SHFL.BFLY PT, R0, R132, 0x2, 0x1f ;  /* 0x0c401f0084007f89 */ /* 0x000e6400000e0000 */
[----:B-1----:R-:W-:Y:S06]  /*7540*/  FMNMX.FTZ R132, R132, R0, !PT ;  /* 0x0000000084847209 */ /* 0x002fec0007810000 */
[----:B------:R-:W1:Y:S02]  /*7550*/  SHFL.BFLY PT, R0, R132, 0x1, 0x1f ;  /* 0x0c201f0084007f89 */ /* 0x000e6400000e0000 */
[----:B-1----:R-:W-:Y:S05]  /*7560*/  FMNMX.FTZ R132, R132, R0, !PT ;  /* 0x0000000084847209 */ /* 0x002fea0007810000 */
[C---:B------:R-:W-:Y:S02]  /*7570*/  FADD.FTZ R0, -R132.reuse, R133 ;  /* 0x0000008584007221 */ /* 0x040fe40000010100 */
[----:B------:R-:W-:Y:S02]  /*7580*/  FMUL.FTZ R2, R132, c[0x0][0x2d0] ;  /* 0x0000b40084027a20 */ /* 0x000fe40000410000 */
[----:B------:R-:W-:Y:S02]  /*7590*/  FMUL.FTZ R0, R0, c[0x0][0x2d0] ;  /* 0x0000b40000007a20 */ /* 0x000fe40000410000 */
[--C-:B------:R-:W-:Y:S02]  /*75a0*/  FFMA.FTZ R184, R184, c[0x0][0x2d0], -R2.reuse ;  /* 0x0000b400b8b87a23 */ /* 0x100fe40000010802 */
[--C-:B------:R-:W-:Y:S01]  /*75b0*/  FFMA.FTZ R26, R176, c[0x0][0x2d0], -R2.reuse ;  /* 0x0000b400b01a7a23 */ /* 0x100fe20000010802 */
[----:B------:R-:W1:Y:S01]  /*75c0*/  MUFU.EX2 R6, R0 ;  /* 0x0000000000067308 */ /* 0x000e620000000800 */
[--C-:B------:R-:W-:Y:S02]  /*75d0*/  FFMA.FTZ R5, R186, c[0x0][0x2d0], -R2.reuse ;  /* 0x0000b400ba057a23 */ /* 0x100fe40000010802 */
[--C-:B------:R-:W-:Y:S02]  /*75e0*/  FFMA.FTZ R7, R185, c[0x0][0x2d0], -R2.reuse ;  /* 0x0000b400b9077a23 */ /* 0x100fe40000010802 */
[--C-:B------:R-:W-:Y:S02]  /*75f0*/  FFMA.FTZ R183, R183, c[0x0][0x2d0], -R2.reuse ;  /* 0x0000b400b7b77a23 */ /* 0x100fe40000010802 */
[--C-:B------:R-:W-:Y:S02]  /*7600*/  FFMA.FTZ R186, R182, c[0x0][0x2d0], -R2.reuse ;  /* 0x0000b400b6ba7a23 */ /* 0x100fe40000010802 */
[--C-:B------:R-:W-:Y:S01]  /*7610*/  FFMA.FTZ R182, R178, c[0x0][0x2d0], -R2.reuse ;  /* 0x0000b400b2b67a23 */ /* 0x100fe20000010802 */
[----:B------:R-:W2:Y:S01]  /*7620*/  MUFU.EX2 R176, R184 ;  /* 0x000000b800b07308 */ /* 0x000ea20000000800 */
        /* <DEDUP_REMOVED lines=9> */
[----:B------:R-:W-:Y:S02]  /*76c0*/  FFMA.FTZ R11, R19, c[0x0][0x2d0], -R2 ;  /* 0x0000b400130b7a23 */ /* 0x000fe40000010802 */
[C---:B-1----:R-:W-:Y:S01]  /*76d0*/  FMUL.FTZ R32, R6.reuse, R136 ;  /* 0x0000008806207220 */ /* 0x042fe20000410000 */
[----:B------:R-:W1:Y:S01]  /*76e0*/  MUFU.EX2 R7, R7 ;  /* 0x0000000700077308 */ /* 0x000e620000000800 */
[C---:B------:R-:W-:Y:S02]  /*76f0*/  FMUL.FTZ R33, R6.reuse, R137 ;  /* 0x0000008906217220 */ /* 0x040fe40000410000 */
[C---:B------:R-:W-:Y:S01]  /*7700*/  FMUL.FTZ R13, R6.reuse, R157 ;  /* 0x0000009d060d7220 */ /* 0x040fe20000410000 */
[----:B------:R-:W-:Y:S01]  /*7710*/  MOV R157, R28 ;  /* 0x0000001c009d7202 */ /* 0x000fe20000000f00 */
[C---:B------:R-:W-:Y:S02]  /*7720*/  FMUL.FTZ R28, R6.reuse, R140 ;  /* 0x0000008c061c7220 */ /* 0x040fe40000410000 */
[C---:B------:R-:W-:Y:S02]  /*7730*/  FMUL.FTZ R16, R6.reuse, R152 ;  /* 0x0000009806107220 */ /* 0x040fe40000410000 */
[C---:B------:R-:W-:Y:S01]  /*7740*/  FMUL.FTZ R17, R6.reuse, R153 ;  /* 0x0000009906117220 */ /* 0x040fe20000410000 */
[----:B------:R-:W1:Y:S01]  /*7750*/  MUFU.EX2 R178, R183 ;  /* 0x000000b700b27308 */ /* 0x000e620000000800 */
[----:B------:R-:W-:Y:S01]  /*7760*/  MOV R153, R29 ;  /* 0x0000001d00997202 */ /* 0x000fe20000000f00 */
[C---:B------:R-:W-:Y:S02]  /*7770*/  FMUL.FTZ R29, R6.reuse, R141 ;  /* 0x0000008d061d7220 */ /* 0x040fe40000410000 */
[C---:B------:R-:W-:Y:S01]  /*7780*/  FMUL.FTZ R21, R6.reuse, R149 ;  /* 0x0000009506157220 */ /* 0x040fe20000410000 */
[----:B------:R-:W-:Y:S01]  /*7790*/  MOV R149, R31 ;  /* 0x0000001f00957202 */ /* 0x000fe20000000f00 */
[C---:B------:R-:W-:Y:S02]  /*77a0*/  FMUL.FTZ R36, R6.reuse, R36 ;  /* 0x0000002406247220 */ /* 0x040fe40000410000 */
        /* <DEDUP_REMOVED lines=47> */
[----:B--2---:R-:W-:Y:S01]  /*7aa0*/  FFMA.FTZ R0, R6, R9, R176 ;  /* 0x0000000906007223 */ /* 0x004fe200000100b0 */
[C---:B------:R-:W-:Y:S01]  /*7ab0*/  F2FP.PACK_AB R176, R5.reuse, R176 ;  /* 0x000000b005b0723e */ /* 0x040fe200000000ff */
[----:B------:R-:W2:Y:S02]  /*7ac0*/  LDL.LU R9, [R1+0x84] ;  /* 0x0000840001097983 */ /* 0x000ea40000300800 */
[----:B------:R-:W-:Y:S04]  /*7ad0*/  FADD.FTZ R0, R5, R0 ;  /* 0x0000000005007221 */ /* 0x000fe80000010000 */
[----:B-1----:R-:W-:Y:S04]  /*7ae0*/  FADD.FTZ R0, R7, R0 ;  /* 0x0000000007007221 */ /* 0x002fe80000010000 */
[----:B------:R-:W-:Y:S01]  /*7af0*/  FADD.FTZ R183, R178, R0 ;  /* 0x00000000b2b77221 */ /* 0x000fe20000010000 */
[----:B---3--:R-:W-:Y:S02]  /*7b00*/  FMNMX.FTZ R0, R8, R134, !PT ;  /* 0x0000008608007209 */ /* 0x008fe40007810000 */
[----:B------:R-:W-:Y:S02]  /*7b10*/  F2FP.PACK_AB R178, R178, R7 ;  /* 0x00000007b2b2723e */ /* 0x000fe400000000ff */
[----:B----4-:R-:W-:Y:S04]  /*7b20*/  FMNMX.FTZ R0, R12, R0, !PT ;  /* 0x000000000c007209 */ /* 0x010fe80007810000 */
[----:B-----5:R-:W-:Y:S04]  /*7b30*/  FMNMX.FTZ R0, R10, R0, !PT ;  /* 0x000000000a007209 */ /* 0x020fe80007810000 */
        /* <DEDUP_REMOVED lines=18> */
[----:B------:R-:W-:Y:S01]  /*7c60*/  FMUL.FTZ R5, R2, c[0x0][0x2d0] ;  /* 0x0000b40002057a20 */ /* 0x000fe20000410000 */
[----:B------:R-:W-:Y:S01]  /*7c70*/  MUFU.EX2 R134, R181 ;  /* 0x000000b500867308 */ /* 0x000fe20000000800 */
[----:B------:R-:W-:Y:S02]  /*7c80*/  FMUL.FTZ R0, R0, c[0x0][0x2d0] ;  /* 0x0000b40000007a20 */ /* 0x000fe40000410000 */
[--C-:B------:R-:W-:Y:S02]  /*7c90*/  FFMA.FTZ R8, R8, c[0x0][0x2d0], -R5.reuse ;  /* 0x0000b40008087a23 */ /* 0x100fe40000010805 */
[--C-:B------:R-:W-:Y:S02]  /*7ca0*/  FFMA.FTZ R7, R12, c[0x0][0x2d0], -R5.reuse ;  /* 0x0000b4000c077a23 */ /* 0x100fe40000010805 */
        /* <DEDUP_REMOVED lines=8> */
[----:B------:R-:W-:Y:S01]  /*7d30*/  MUFU.EX2 R8, R8 ;  /* 0x0000000800087308 */ /* 0x000fe20000000800 */
[--C-:B------:R-:W-:Y:S02]  /*7d40*/  FFMA.FTZ R14, R22, c[0x0][0x2d0], -R5.reuse ;  /* 0x0000b400160e7a23 */ /* 0x100fe40000010805 */
[--C-:B------:R-:W-:Y:S02]  /*7d50*/  FFMA.FTZ R18, R18, c[0x0][0x2d0], -R5.reuse ;  /* 0x0000b40012127a23 */ /* 0x100fe40000010805 */
[--C-:B------:R-:W-:Y:S02]  /*7d60*/  FFMA.FTZ R19, R4, c[0x0][0x2d0], -R5.reuse ;  /* 0x0000b40004137a23 */ /* 0x100fe40000010805 */
[C---:B------:R-:W-:Y:S01]  /*7d70*/  FMUL.FTZ R4, R6.reuse, R164 ;  /* 0x000000a406047220 */ /* 0x040fe20000410000 */
[----:B------:R-:W-:Y:S01]  /*7d80*/  MOV R164, R15 ;  /* 0x0000000f00a47202 */ /* 0x000fe20000000f00 */
[C---:B------:R-:W-:Y:S01]  /*7d90*/  FMUL.FTZ R12, R6.reuse, R156 ;  /* 0x0000009c060c7220 */ /* 0x040fe20000410000 */
[----:B------:R-:W3:Y:S01]  /*7da0*/  MUFU.EX2 R7, R7 ;  /* 0x0000000700077308 */ /* 0x000ee20000000800 */
[C---:B------:R-:W-:Y:S01]  /*7db0*/  FMUL.FTZ R20, R6.reuse, R148 ;  /* 0x0000009406147220 */ /* 0x040fe20000410000 */
[----:B------:R-:W-:Y:S01]  /*7dc0*/  MOV R156, R25 ;  /* 0x00000019009c7202 */ /* 0x000fe20000000f00 */
[----:B------:R-:W-:Y:S01]  /*7dd0*/  FMUL.FTZ R25, R6, R145 ;  /* 0x0000009106197220 */ /* 0x000fe20000410000 */
[----:B------:R-:W-:Y:S01]  /*7de0*/  MOV R148, R11 ;  /* 0x0000000b00947202 */ /* 0x000fe20000000f00 */
[C---:B-1----:R-:W-:Y:S02]  /*7df0*/  FMUL.FTZ R34, R0.reuse, R138 ;  /* 0x0000008a00227220 */ /* 0x042fe40000410000 */
[----:B------:R-:W-:Y:S02]  /*7e00*/  FMUL.FTZ R35, R0, R139 ;  /* 0x0000008b00237220 */ /* 0x000fe40000410000 */
[----:B------:R-:W1:Y:S01]  /*7e10*/  LDSM.16.MT88.4 R136, [R248+0x100] ;  /* 0x00010000f888783b */ /* 0x000e620000004200 */
[----:B------:R-:W4:Y:S01]  /*7e20*/  MUFU.EX2 R179, R133 ;  /* 0x0000008500b37308 */ /* 0x000f220000000800 */
[--C-:B------:R-:W-:Y:S02]  /*7e30*/  FFMA.FTZ R190, R190, c[0x0][0x2d0], -R5.reuse ;  /* 0x0000b400bebe7a23 */ /* 0x100fe40000010805 */
[--C-:B------:R-:W-:Y:S02]  /*7e40*/  FFMA.FTZ R189, R189, c[0x0][0x2d0], -R5.reuse ;  /* 0x0000b400bdbd7a23 */ /* 0x100fe40000010805 */
[--C-:B------:R-:W-:Y:S02]  /*7e50*/  FFMA.FTZ R188, R188, c[0x0][0x2d0], -R5.reuse ;  /* 0x0000b400bcbc7a23 */ /* 0x100fe40000010805 */
[----:B------:R-:W-:Y:S02]  /*7e60*/  FFMA.FTZ R187, R187, c[0x0][0x2d0], -R5 ;  /* 0x0000b400bbbb7a23 */ /* 0x000fe40000010805 */
[----:B------:R-:W-:Y:S01]  /*7e70*/  FMUL.FTZ R5, R6, R165 ;  /* 0x000000a506057220 */ /* 0x000fe20000410000 */
[----:B------:R-:W5:Y:S01]  /*7e80*/  MUFU.EX2 R191, R191 ;  /* 0x000000bf00bf7308 */ /* 0x000f620000000800 */
[C---:B------:R-:W-:Y:S01]  /*7e90*/  FMUL.FTZ R11, R0.reuse, R163 ;  /* 0x000000a3000b7220 */ /* 0x040fe20000410000 */
[----:B------:R-:W-:Y:S01]  /*7ea0*/  MOV R165, R19 ;  /* 0x0000001300a57202 */ /* 0x000fe20000000f00 */
[C---:B------:R-:W-:Y:S01]  /*7eb0*/  FMUL.FTZ R15, R0.reuse, R159 ;  /* 0x0000009f000f7220 */ /* 0x040fe20000410000 */
[C---:B---3--:R-:W-:Y:S01]  /*7ec0*/  F2FP.PACK_AB R177, R7.reuse, R8 ;  /* 0x0000000807b1723e */ /* 0x048fe200000000ff */
[C---:B------:R-:W-:Y:S01]  /*7ed0*/  FMUL.FTZ R19, R0.reuse, R155 ;  /* 0x0000009b00137220 */ /* 0x040fe20000410000 */
[----:B------:R-:W-:Y:S01]  /*7ee0*/  MOV R163, R27 ;  /* 0x0000001b00a37202 */ /* 0x000fe20000000f00 */
[C---:B------:R-:W-:Y:S02]  /*7ef0*/  FMUL.FTZ R22, R0.reuse, R150 ;  /* 0x0000009600167220 */ /* 0x040fe40000410000 */
[C---:B------:R-:W-:Y:S01]  /*7f00*/  FMUL.FTZ R23, R0.reuse, R151 ;  /* 0x0000009700177220 */ /* 0x040fe20000410000 */
[----:B------:R-:W-:Y:S01]  /*7f10*/  MUFU.EX2 R148, R148 ;  /* 0x0000009400947308 */ /* 0x000fe20000000800 */
[C---:B------:R-:W-:Y:S02]  /*7f20*/  FMUL.FTZ R27, R0.reuse, R147 ;  /* 0x00000093001b7220 */ /* 0x040fe40000410000 */
[C---:B------:R-:W-:Y:S02]  /*7f30*/  FMUL.FTZ R31, R0.reuse, R143 ;  /* 0x0000008f001f7220 */ /* 0x040fe40000410000 */
[C---:B------:R-:W-:Y:S02]  /*7f40*/  FMUL.FTZ R38, R0.reuse, R38 ;  /* 0x0000002600267220 */ /* 0x040fe40000410000 */
[C---:B------:R-:W-:Y:S02]  /*7f50*/  FMUL.FTZ R39, R0.reuse, R39 ;  /* 0x0000002700277220 */ /* 0x040fe40000410000 */
[C---:B------:R-:W-:Y:S01]  /*7f60*/  FMUL.FTZ R42, R0.reuse, R42 ;  /* 0x0000002a002a7220 */ /* 0x040fe20000410000 */
[----:B------:R-:W3:Y:S01]  /*7f70*/  MUFU.EX2 R133, R186 ;  /* 0x000000ba00857308 */ /* 0x000ee20000000800 */
[C---:B------:R-:W-:Y:S02]  /*7f80*/  FMUL.FTZ R43, R0.reuse, R43 ;  /* 0x0000002b002b7220 */ /* 0x040fe40000410000 */
[C---:B------:R-:W-:Y:S02]  /*7f90*/  FMUL.FTZ R46, R0.reuse, R46 ;  /* 0x0000002e002e7220 */ /* 0x040fe40000410000 */
[C---:B------:R-:W-:Y:S02]  /*7fa0*/  FMUL.FTZ R47, R0.reuse, R47 ;  /* 0x0000002f002f7220 */ /* 0x040fe40000410000 */
        /* <DEDUP_REMOVED lines=47> */
[----:B--2---:R-:W-:Y:S02]  /*82a0*/  FFMA.FTZ R3, R0, R9, R8 ;  /* 0x0000000900037223 */ /* 0x004fe40000010008 */
[C---:B------:R-:W-:Y:S01]  /*82b0*/  FMUL.FTZ R8, R6.reuse, R160 ;  /* 0x000000a006087220 */ /* 0x040fe20000410000 */
[----:B------:R-:W-:Y:S01]  /*82c0*/  MOV R160, R18 ;  /* 0x0000001200a07202 */ /* 0x000fe20000000f00 */
[----:B------:R-:W-:Y:S02]  /*82d0*/  FADD.FTZ R3, R7, R3 ;  /* 0x0000000307037221 */ /* 0x000fe40000010000 */
[C---:B------:R-:W-:Y:S01]  /*82e0*/  FMUL.FTZ R9, R6.reuse, R161 ;  /* 0x000000a106097220 */ /* 0x040fe20000410000 */
[----:B------:R-:W-:Y:S01]  /*82f0*/  MOV R161, R24 ;  /* 0x0000001800a17202 */ /* 0x000fe20000000f00 */
[----:B----4-:R-:W-:Y:S01]  /*8300*/  FADD.FTZ R152, R179, R3 ;  /* 0x00000003b3987221 */ /* 0x010fe20000010000 */
[----:B-----5:R-:W-:Y:S01]  /*8310*/  F2FP.PACK_AB R179, R191, R179 ;  /* 0x000000b3bfb3723e */ /* 0x020fe200000000ff */
[----:B------:R-:W-:Y:S01]  /*8320*/  FMUL.FTZ R24, R6, R144 ;  /* 0x0000009006187220 */ /* 0x000fe20000410000 */
[----:B------:R-:W-:Y:S01]  /*8330*/  MUFU.EX2 R181, R161 ;  /* 0x000000a100b57308 */ /* 0x000fe20000000800 */
[C---:B------:R-:W-:Y:S01]  /*8340*/  FMUL.FTZ R6, R0.reuse, R166 ;  /* 0x000000a600067220 */ /* 0x040fe20000410000 */
[----:B------:R-:W-:Y:S01]  /*8350*/  MOV R166, R14 ;  /* 0x0000000e00a67202 */ /* 0x000fe20000000f00 */
[C---:B------:R-:W-:Y:S01]  /*8360*/  FMUL.FTZ R7, R0.reuse, R167 ;  /* 0x000000a700077220 */ /* 0x040fe20000410000 */
[----:B------:R-:W-:Y:S01]  /*8370*/  MOV R167, R10 ;  /* 0x0000000a00a77202 */ /* 0x000fe20000000f00 */
[C---:B------:R-:W-:Y:S02]  /*8380*/  FMUL.FTZ R18, R0.reuse, R154 ;  /* 0x0000009a00127220 */ /* 0x040fe40000410000 */
[C---:B------:R-:W-:Y:S01]  /*8390*/  FMUL.FTZ R10, R0.reuse, R162 ;  /* 0x000000a2000a7220 */ /* 0x040fe20000410000 */
[----:B------:R-:W-:Y:S01]  /*83a0*/  MOV R162, R30 ;  /* 0x0000001e00a27202 */ /* 0x000fe20000000f00 */
[C---:B------:R-:W-:Y:S01]  /*83b0*/  FMUL.FTZ R30, R0.reuse, R142 ;  /* 0x0000008e001e7220 */ /* 0x040fe20000410000 */
[C---:B-1----:R-:W-:Y:S01]  /*83c0*/  HMMA.16816.F32 R4, R176.reuse, R136, R4 ;  /* 0x00000088b004723c */ /* 0x042fe20000001804 */
[----:B------:R-:W-:Y:S01]  /*83d0*/  LDSM.16.MT88.4 R140, [R248+0x900] ;  /* 0x00090000f88c783b */ /* 0x000fe20000004200 */
[----:B------:R-:W-:Y:S03]  /*83e0*/  MUFU.EX2 R144, R182 ;  /* 0x000000b600907308 */ /* 0x000fe60000000800 */
[C---:B------:R-:W-:Y:S01]  /*83f0*/  FMUL.FTZ R14, R0.reuse, R158 ;  /* 0x0000009e000e7220 */ /* 0x040fe20000410000 */
[----:B------:R-:W-:Y:S01]  /*8400*/  MOV R158, R26 ;  /* 0x0000001a009e7202 */ /* 0x000fe20000000f00 */
[----:B------:R-:W-:Y:S01]  /*8410*/  FMUL.FTZ R26, R0, R146 ;  /* 0x00000092001a7220 */ /* 0x000fe20000410000 */
[C---:B------:R-:W-:Y:S01]  /*8420*/  HMMA.16816.F32 R8, R176.reuse, R138, R8 ;  /* 0x0000008ab008723c */ /* 0x040fe20000001808 */
[----:B------:R-:W1:Y:S03]  /*8430*/  LDSM.16.MT88.4 R136, [R249+0x100] ;  /* 0x00010000f988783b */ /* 0x000e660000004200 */
[----:B------:R-:W-:Y:S01]  /*8440*/  MUFU.EX2 R182, R160 ;  /* 0x000000a000b67308 */ /* 0x000fe20000000800 */
[----:B---3--:R-:W-:Y:S09]  /*8450*/  FADD.FTZ R0, R133, R183 ;  /* 0x000000b785007221 */ /* 0x008ff20000010000 */
[----:B------:R-:W2:Y:S10]  /*8460*/  MUFU.EX2 R3, R185 ;  /* 0x000000b900037308 */ /* 0x000eb40000000800 */
[----:B------:R3:W-:Y:S10]  /*8470*/  MUFU.EX2 R183, R166 ;  /* 0x000000a600b77308 */ /* 0x0007f40000000800 */
[----:B------:R-:W-:Y:S01]  /*8480*/  MUFU.EX2 R185, R180 ;  /* 0x000000b400b97308 */ /* 0x000fe20000000800 */
[C---:B--2---:R-:W-:Y:S01]  /*8490*/  FADD.FTZ R0, R3.reuse, R0 ;  /* 0x0000000003007221 */ /* 0x044fe20000010000 */
[C---:B-1----:R-:W-:Y:S03]  /*84a0*/  HMMA.16816.F32 R12, R176.reuse, R136, R12 ;  /* 0x00000088b00c723c */ /* 0x042fe6000000180c */
[----:B------:R-:W-:Y:S05]  /*84b0*/  FADD.FTZ R0, R144, R0 ;  /* 0x0000000090007221 */ /* 0x000fea0000010000 */
[----:B------:R-:W-:Y:S01]  /*84c0*/  MUFU.EX2 R184, R167 ;  /* 0x000000a700b87308 */ /* 0x000fe20000000800 */
[----:B---3--:R-:W-:Y:S01]  /*84d0*/  MOV R166, R149 ;  /* 0x0000009500a67202 */ /* 0x008fe20000000f00 */
[C---:B------:R-:W-:Y:S01]  /*84e0*/  HMMA.16816.F32 R16, R176.reuse, R138, R16 ;  /* 0x0000008ab010723c */ /* 0x040fe20000001810 */
[----:B------:R-:W1:Y:S02]  /*84f0*/  LDSM.16.MT88.4 R136, [R252+0x100] ;  /* 0x00010000fc88783b */ /* 0x000e640000004200 */
[C---:B------:R-:W-:Y:S05]  /*8500*/  FADD.FTZ R0, R134.reuse, R0 ;  /* 0x0000000086007221 */ /* 0x040fea0000010000 */
[----:B------:R-:W-:Y:S01]  /*8510*/  MUFU.EX2 R180, R165 ;  /* 0x000000a500b47308 */ /* 0x000fe20000000800 */
[C---:B-1----:R-:W-:Y:S08]  /*8520*/  HMMA.16816.F32 R20, R176.reuse, R136, R20 ;  /* 0x00000088b014723c */ /* 0x042ff00000001814 */
[C---:B------:R-:W-:Y:S01]  /*8530*/  HMMA.16816.F32 R24, R176.reuse, R138, R24 ;  /* 0x0000008ab018723c */ /* 0x040fe20000001818 */
[----:B------:R-:W1:Y:S07]  /*8540*/  LDSM.16.MT88.4 R136, [R251+0x100] ;  /* 0x00010000fb88783b */ /* 0x000e6e0000004200 */
        /* <DEDUP_REMOVED lines=36> */
[C---:B-1----:R-:W-:Y:S07]  /*8790*/  HMMA.16816.F32 R124, R176.reuse, R136, R124 ;  /* 0x00000088b07c723c */ /* 0x042fee000000187c */
[----:B------:R-:W-:Y:S01]  /*87a0*/  F2FP.PACK_AB R136, R3, R133 ;  /* 0x000000850388723e */ /* 0x000fe200000000ff */
[----:B------:R-:W-:Y:S01]  /*87b0*/  HMMA.16816.F32 R128, R176, R138, R128 ;  /* 0x0000008ab080723c */ /* 0x000fe20000001880 */
[----:B------:R-:W-:Y:S03]  /*87c0*/  MUFU.EX2 R3, R163 ;  /* 0x000000a300037308 */ /* 0x000fe60000000800 */
[----:B------:R-:W-:Y:S03]  /*87d0*/  F2FP.PACK_AB R137, R189, R190 ;  /* 0x000000bebd89723e */ /* 0x000fe600000000ff */
[----:B------:R-:W-:Y:S02]  /*87e0*/  F2FP.PACK_AB R138, R134, R144 ;  /* 0x00000090868a723e */ /* 0x000fe400000000ff */
[----:B------:R-:W1:Y:S02]  /*87f0*/  LDSM.16.MT88.4 R144, [R249+0x900] ;  /* 0x00090000f990783b */ /* 0x000e640000004200 */
[----:B------:R2:W-:Y:S01]  /*8800*/  MUFU.EX2 R134, R162 ;  /* 0x000000a200867308 */ /* 0x0005e20000000800 */
[----:B------:R-:W-:Y:S02]  /*8810*/  F2FP.PACK_AB R139, R187, R188 ;  /* 0x000000bcbb8b723e */ /* 0x000fe400000000ff */
[----:B------:R-:W-:Y:S05]  /*8820*/  F2FP.PACK_AB R177, R182, R181 ;  /* 0x000000b5b6b1723e */ /* 0x000fea00000000ff */
[C---:B------:R-:W-:Y:S02]  /*8830*/  HMMA.16816.F32 R4, R136.reuse, R140, R4 ;  /* 0x0000008c8804723c */ /* 0x040fe40000001804 */
[----:B------:R-:W-:Y:S06]  /*8840*/  MUFU.EX2 R176, R153 ;  /* 0x0000009900b07308 */ /* 0x000fec0000000800 */
[C---:B------:R-:W-:Y:S01]  /*8850*/  HMMA.16816.F32 R8, R136.reuse, R142, R8 ;  /* 0x0000008e8808723c */ /* 0x040fe20000001808 */
[----:B------:R-:W3:Y:S03]  /*8860*/  LDSM.16.MT88.4 R140, [R252+0x900] ;  /* 0x00090000fc8c783b */ /* 0x000ee60000004200 */
[----:B------:R-:W4:Y:S05]  /*8870*/  MUFU.EX2 R133, R158 ;  /* 0x0000009e00857308 */ /* 0x000f2a0000000800 */
[----:B--2---:R-:W-:Y:S05]  /*8880*/  LDSM.16.MT88.4 R160, [R248+0x1900] ;  /* 0x00190000f8a0783b */ /* 0x004fea0000004200 */
[----:B------:R-:W-:Y:S01]  /*8890*/  MUFU.EX2 R178, R156 ;  /* 0x0000009c00b27308 */ /* 0x000fe20000000800 */
[C---:B-1----:R-:W-:Y:S03]  /*88a0*/  HMMA.16816.F32 R12, R136.reuse, R144, R12 ;  /* 0x00000090880c723c */ /* 0x042fe6000000180c */
[----:B----4-:R-:W-:Y:S05]  /*88b0*/  FADD.FTZ R0, R133, R0 ;  /* 0x0000000085007221 */ /* 0x010fea0000010000 */
[C---:B------:R-:W-:Y:S01]  /*88c0*/  HMMA.16816.F32 R16, R136.reuse, R146, R16 ;  /* 0x000000928810723c */ /* 0x040fe20000001810 */
[----:B------:R-:W1:Y:S03]  /*88d0*/  LDSM.16.MT88.4 R144, [R251+0x900] ;  /* 0x00090000fb90783b */ /* 0x000e660000004200 */
[C---:B------:R-:W-:Y:S04]  /*88e0*/  FADD.FTZ R0, R3.reuse, R0 ;  /* 0x0000000003007221 */ /* 0x040fe80000010000 */
[----:B------:R-:W-:Y:S01]  /*88f0*/  FADD.FTZ R0, R148, R0 ;  /* 0x0000000094007221 */ /* 0x000fe20000010000 */
[C---:B---3--:R-:W-:Y:S03]  /*8900*/  HMMA.16816.F32 R20, R136.reuse, R140, R20 ;  /* 0x0000008c8814723c */ /* 0x048fe60000001814 */
[C---:B------:R-:W-:Y:S05]  /*8910*/  FADD.FTZ R0, R134.reuse, R0 ;  /* 0x0000000086007221 */ /* 0x040fea0000010000 */
[C---:B------:R-:W-:Y:S01]  /*8920*/  HMMA.16816.F32 R24, R136.reuse, R142, R24 ;  /* 0x0000008e8818723c */ /* 0x040fe20000001818 */
[----:B------:R-:W2:Y:S07]  /*8930*/  LDSM.16.MT88.4 R140, [R248+0x2900] ;  /* 0x00290000f88c783b */ /* 0x000eae0000004200 */
[C---:B-1----:R-:W-:Y:S08]  /*8940*/  HMMA.16816.F32 R28, R136.reuse, R144, R28 ;  /* 0x00000090881c723c */ /* 0x042ff0000000181c */
[C---:B------:R-:W-:Y:S01]  /*8950*/  HMMA.16816.F32 R32, R136.reuse, R146, R32 ;  /* 0x000000928820723c */ /* 0x040fe20000001820 */
[----:B------:R-:W1:Y:S07]  /*8960*/  LDSM.16.MT88.4 R144, [R249+0x2900] ;  /* 0x00290000f990783b */ /* 0x000e6e0000004200 */
[C---:B--2---:R-:W-:Y:S08]  /*8970*/  HMMA.16816.F32 R36, R136.reuse, R140, R36 ;  /* 0x0000008c8824723c */ /* 0x044ff00000001824 */
        /* <DEDUP_REMOVED lines=33> */
[----:B------:R-:W-:Y:S01]  /*8b90*/  HMMA.16816.F32 R128, R136, R146, R128 ;  /* 0x000000928880723c */ /* 0x000fe20000001880 */
[----:B------:R-:W1:Y:S06]  /*8ba0*/  LDSM.16.MT88.4 R144, [R249+0x1100] ;  /* 0x00110000f990783b */ /* 0x000e6c0000004200 */
[----:B------:R-:W-:Y:S02]  /*8bb0*/  F2FP.PACK_AB R138, R134, R148 ;  /* 0x00000094868a723e */ /* 0x000fe400000000ff */
[----:B------:R-:W3:Y:S01]  /*8bc0*/  LDSM.16.MT88.4 R148, [R252+0x1100] ;  /* 0x00110000fc94783b */ /* 0x000ee20000004200 */
[----:B------:R-:W4:Y:S02]  /*8bd0*/  MUFU.EX2 R134, R164 ;  /* 0x000000a400867308 */ /* 0x000f240000000800 */
[----:B------:R-:W-:Y:S02]  /*8be0*/  F2FP.PACK_AB R136, R3, R133 ;  /* 0x000000850388723e */ /* 0x000fe400000000ff */
[----:B------:R-:W-:Y:S02]  /*8bf0*/  F2FP.PACK_AB R137, R185, R186 ;  /* 0x000000bab989723e */ /* 0x000fe400000000ff */
[----:B------:R-:W-:Y:S04]  /*8c00*/  F2FP.PACK_AB R139, R183, R184 ;  /* 0x000000b8b78b723e */ /* 0x000fe800000000ff */
[----:B------:R-:W5:Y:S03]  /*8c10*/  MUFU.EX2 R3, R166 ;  /* 0x000000a600037308 */ /* 0x000f660000000800 */
[C---:B--2---:R-:W-:Y:S07]  /*8c20*/  HMMA.16816.F32 R4, R136.reuse, R140, R4 ;  /* 0x0000008c8804723c */ /* 0x044fee0000001804 */
[----:B------:R-:W2:Y:S01]  /*8c30*/  MUFU.EX2 R133, R157 ;  /* 0x0000009d00857308 */ /* 0x000ea20000000800 */
[C---:B------:R-:W-:Y:S01]  /*8c40*/  HMMA.16816.F32 R8, R136.reuse, R142, R8 ;  /* 0x0000008e8808723c */ /* 0x040fe20000001808 */
[----:B------:R-:W3:Y:S03]  /*8c50*/  LDSM.16.MT88.4 R140, [R251+0x1100] ;  /* 0x00110000fb8c783b */ /* 0x000ee60000004200 */
[----:B----4-:R-:W-:Y:S04]  /*8c60*/  F2FP.PACK_AB R179, R134, R180 ;  /* 0x000000b486b3723e */ /* 0x010fe800000000ff */
[C---:B-1----:R-:W-:Y:S04]  /*8c70*/  HMMA.16816.F32 R12, R136.reuse, R144, R12 ;  /* 0x00000090880c723c */ /* 0x042fe8000000180c */
[----:B-----5:R-:W-:Y:S04]  /*8c80*/  FADD.FTZ R0, R3, R0 ;  /* 0x0000000003007221 */ /* 0x020fe80000010000 */
[C---:B------:R-:W-:Y:S01]  /*8c90*/  FADD.FTZ R0, R176.reuse, R0 ;  /* 0x00000000b0007221 */ /* 0x040fe20000010000 */
[C---:B------:R-:W-:Y:S01]  /*8ca0*/  HMMA.16816.F32 R16, R136.reuse, R146, R16 ;  /* 0x000000928810723c */ /* 0x040fe20000001810 */
[----:B------:R-:W1:Y:S02]  /*8cb0*/  LDSM.16.MT88.4 R144, [R248+0x3100] ;  /* 0x00310000f890783b */ /* 0x000e640000004200 */
[----:B------:R-:W-:Y:S01]  /*8cc0*/  F2FP.PACK_AB R176, R176, R3 ;  /* 0x00000003b0b0723e */ /* 0x000fe200000000ff */
[----:B------:R-:W-:Y:S02]  /*8cd0*/  FADD.FTZ R3, R191, R152 ;  /* 0x00000098bf037221 */ /* 0x000fe40000010000 */
[----:B--2---:R-:W-:Y:S02]  /*8ce0*/  FADD.FTZ R0, R133, R0 ;  /* 0x0000000085007221 */ /* 0x004fe40000010000 */
[C---:B---3--:R-:W-:Y:S01]  /*8cf0*/  HMMA.16816.F32 R20, R136.reuse, R148, R20 ;  /* 0x000000948814723c */ /* 0x048fe20000001814 */
[----:B------:R-:W-:Y:S03]  /*8d00*/  LDSM.16.MT88.4 R152, [R249+0x1900] ;  /* 0x00190000f998783b */ /* 0x000fe60000004200 */
[C---:B------:R-:W-:Y:S01]  /*8d10*/  FADD.FTZ R0, R178.reuse, R0 ;  /* 0x00000000b2007221 */ /* 0x040fe20000010000 */
[----:B------:R-:W-:Y:S02]  /*8d20*/  F2FP.PACK_AB R178, R178, R133 ;  /* 0x00000085b2b2723e */ /* 0x000fe400000000ff */
[----:B------:R-:W-:Y:S01]  /*8d30*/  MOV R133, R132 ;  /* 0x0000008400857202 */ /* 0x000fe20000000f00 */
[C---:B------:R-:W-:Y:S01]  /*8d40*/  HMMA.16816.F32 R24, R136.reuse, R150, R24 ;  /* 0x000000968818723c */ /* 0x040fe20000001818 */
[----:B------:R-:W2:Y:S07]  /*8d50*/  LDSM.16.MT88.4 R148, [R249+0x3100] ;  /* 0x00310000f994783b */ /* 0x000eae0000004200 */
[C---:B------:R-:W-:Y:S01]  /*8d60*/  HMMA.16816.F32 R28, R136.reuse, R140, R28 ;  /* 0x0000008c881c723c */ /* 0x040fe2000000181c */
[----:B------:R3:W-:Y:S07]  /*8d70*/  STL [R1+0x64], R0 ;  /* 0x0000640001007387 */ /* 0x0007ee0000100800 */
[C---:B------:R-:W-:Y:S01]  /*8d80*/  HMMA.16816.F32 R32, R136.reuse, R142, R32 ;  /* 0x0000008e8820723c */ /* 0x040fe20000001820 */
[----:B------:R-:W4:Y:S07]  /*8d90*/  LDSM.16.MT88.4 R140, [R252+0x3100] ;  /* 0x00310000fc8c783b */ /* 0x000f2e0000004200 */
[C---:B-1----:R-:W-:Y:S08]  /*8da0*/  HMMA.16816.F32 R36, R136.reuse, R144, R36 ;  /* 0x000000908824723c */ /* 0x042ff00000001824 */
[C---:B------:R-:W-:Y:S01]  /*8db0*/  HMMA.16816.F32 R40, R136.reuse, R146, R40 ;  /* 0x000000928828723c */ /* 0x040fe20000001828 */
[----:B------:R-:W1:Y:S03]  /*8dc0*/  LDSM.16.MT88.4 R144, [R251+0x3100] ;  /* 0x00310000fb90783b */ /* 0x000e660000004200 */
[----:B---3--:R-:W-:Y:S04]  /*8dd0*/  FADD.FTZ R0, R190, R3 ;  /* 0x00000003be007221 */ /* 0x008fe80000010000 */
[C---:B--2---:R-:W-:Y:S04]  /*8de0*/  HMMA.16816.F32 R44, R136.reuse, R148, R44 ;  /* 0x00000094882c723c */ /* 0x044fe8000000182c */
[----:B------:R-:W-:Y:S04]  /*8df0*/  FADD.FTZ R0, R189, R0 ;  /* 0x00000000bd007221 */ /* 0x000fe80000010000 */
[C---:B------:R-:W-:Y:S01]  /*8e00*/  HMMA.16816.F32 R48, R136.reuse, R150, R48 ;  /* 0x000000968830723c */ /* 0x040fe20000001830 */
[----:B------:R-:W2:Y:S03]  /*8e10*/  LDSM.16.MT88.4 R148, [R248+0x5100] ;  /* 0x00510000f894783b */ /* 0x000ea60000004200 */
[----:B------:R-:W-:Y:S04]  /*8e20*/  FADD.FTZ R0, R188, R0 ;  /* 0x00000000bc007221 */ /* 0x000fe80000010000 */
[C---:B----4-:R-:W-:Y:S04]  /*8e30*/  HMMA.16816.F32 R52, R136.reuse, R140, R52 ;  /* 0x0000008c8834723c */ /* 0x050fe80000001834 */
[----:B------:R-:W-:Y:S04]  /*8e40*/  FADD.FTZ R0, R187, R0 ;  /* 0x00000000bb007221 */ /* 0x000fe80000010000 */
[C---:B------:R-:W-:Y:S01]  /*8e50*/  HMMA.16816.F32 R56, R136.reuse, R142, R56 ;  /* 0x0000008e8838723c */ /* 0x040fe20000001838 */
[----:B------:R-:W3:Y:S03]  /*8e60*/  LDSM.16.MT88.4 R140, [R249+0x5100] ;  /* 0x00510000f98c783b */ /* 0x000ee60000004200 */
[----:B------:R-:W-:Y:S04]  /*8e70*/  FADD.FTZ R0, R186, R0 ;  /* 0x00000000ba007221 */ /* 0x000fe80000010000 */
[----:B------:R-:W-:Y:S01]  /*8e80*/  FADD.FTZ R0, R185, R0 ;  /* 0x00000000b9007221 */ /* 0x000fe20000010000 */
[C---:B-1----:R-:W-:Y:S03]  /*8e90*/  HMMA.16816.F32 R60, R136.reuse, R144, R60 ;  /* 0x00000090883c723c */ /* 0x042fe6000000183c */
[----:B------:R-:W-:Y:S04]  /*8ea0*/  FADD.FTZ R0, R184, R0 ;  /* 0x00000000b8007221 */ /* 0x000fe80000010000 */
[----:B------:R-:W-:Y:S01]  /*8eb0*/  FADD.FTZ R0, R183, R0 ;  /* 0x00000000b7007221 */ /* 0x000fe20000010000 */
[C---:B------:R-:W-:Y:S01]  /*8ec0*/  HMMA.16816.F32 R64, R136.reuse, R146, R64 ;  /* 0x000000928840723c */ /* 0x040fe20000001840 */
[----:B------:R-:W1:Y:S03]  /*8ed0*/  LDSM.16.MT88.4 R144, [R252+0x5100] ;  /* 0x00510000fc90783b */ /* 0x000e660000004200 */
[----:B------:R-:W-:Y:S04]  /*8ee0*/  FADD.FTZ R0, R181, R0 ;  /* 0x00000000b5007221 */ /* 0x000fe80000010000 */
[C---:B--2---:R-:W-:Y:S04]  /*8ef0*/  HMMA.16816.F32 R68, R136.reuse, R148, R68 ;  /* 0x000000948844723c */ /* 0x044fe80000001844 */
[----:B------:R-:W-:Y:S04]  /*8f00*/  FADD.FTZ R0, R182, R0 ;  /* 0x00000000b6007221 */ /* 0x000fe80000010000 */
[C---:B------:R-:W-:Y:S01]  /*8f10*/  HMMA.16816.F32 R72, R136.reuse, R150, R72 ;  /* 0x000000968848723c */ /* 0x040fe20000001848 */
[----:B------:R-:W2:Y:S03]  /*8f20*/  LDSM.16.MT88.4 R148, [R251+0x5100] ;  /* 0x00510000fb94783b */ /* 0x000ea60000004200 */
[----:B------:R-:W-:Y:S04]  /*8f30*/  FADD.FTZ R0, R180, R0 ;  /* 0x00000000b4007221 */ /* 0x000fe80000010000 */
[C---:B---3--:R-:W-:Y:S04]  /*8f40*/  HMMA.16816.F32 R76, R136.reuse, R140, R76 ;  /* 0x0000008c884c723c */ /* 0x048fe8000000184c */
[----:B------:R-:W-:Y:S01]  /*8f50*/  FADD.FTZ R0, R134, R0 ;  /* 0x0000000086007221 */ /* 0x000fe20000010000 */
[----:B------:R-:W-:Y:S03]  /*8f60*/  MOV R134, R2 ;  /* 0x0000000200867202 */ /* 0x000fe60000000f00 */
[C---:B------:R-:W-:Y:S01]  /*8f70*/  HMMA.16816.F32 R80, R136.reuse, R142, R80 ;  /* 0x0000008e8850723c */ /* 0x040fe20000001850 */
[----:B------:R-:W3:Y:S07]  /*8f80*/  LDSM.16.MT88.4 R140, [R248+0x7100] ;  /* 0x00710000f88c783b */ /* 0x000eee0000004200 */
[C---:B-1----:R-:W-:Y:S01]  /*8f90*/  HMMA.16816.F32 R84, R136.reuse, R144, R84 ;  /* 0x000000908854723c */ /* 0x042fe20000001854 */
[----:B------:R-:W-:Y:S07]  /*8fa0*/  STL [R1+0x84], R0 ;  /* 0x0000840001007387 */ /* 0x000fee0000100800 */
[C---:B------:R-:W-:Y:S01]  /*8fb0*/  HMMA.16816.F32 R88, R136.reuse, R146, R88 ;  /* 0x000000928858723c */ /* 0x040fe20000001858 */
[----:B------:R-:W1:Y:S07]  /*8fc0*/  LDSM.16.MT88.4 R144, [R249+0x7100] ;  /* 0x00710000f990783b */ /* 0x000e6e0000004200 */
[C---:B--2---:R-:W-:Y:S08]  /*8fd0*/  HMMA.16816.F32 R92, R136.reuse, R148, R92 ;  /* 0x00000094885c723c */ /* 0x044ff0000000185c */
[C---:B------:R-:W-:Y:S01]  /*8fe0*/  HMMA.16816.F32 R96, R136.reuse, R150, R96 ;  /* 0x000000968860723c */ /* 0x040fe20000001860 */
[----:B------:R-:W2:Y:S07]  /*8ff0*/  LDSM.16.MT88.4 R148, [R252+0x7100] ;  /* 0x00710000fc94783b */ /* 0x000eae0000004200 */
[C---:B---3--:R-:W-:Y:S08]  /*9000*/  HMMA.16816.F32 R100, R136.reuse, R140, R100 ;  /* 0x0000008c8864723c */ /* 0x048ff00000001864 */
[C---:B------:R-:W-:Y:S01]  /*9010*/  HMMA.16816.F32 R104, R136.reuse, R142, R104 ;  /* 0x0000008e8868723c */ /* 0x040fe20000001868 */
[----:B------:R-:W3:Y:S07]  /*9020*/  LDSM.16.MT88.4 R140, [R251+0x7100] ;  /* 0x00710000fb8c783b */ /* 0x000eee0000004200 */
[C---:B-1----:R-:W-:Y:S08]  /*9030*/  HMMA.16816.F32 R108, R136.reuse, R144, R108 ;  /* 0x00000090886c723c */ /* 0x042ff0000000186c */
[C---:B------:R-:W-:Y:S01]  /*9040*/  HMMA.16816.F32 R112, R136.reuse, R146, R112 ;  /* 0x000000928870723c */ /* 0x040fe20000001870 */
[----:B------:R-:W1:Y:S07]  /*9050*/  LDSM.16.MT88.4 R144, [R252+0x1900] ;  /* 0x00190000fc90783b */ /* 0x000e6e0000004200 */
[C---:B--2---:R-:W-:Y:S08]  /*9060*/  HMMA.16816.F32 R116, R136.reuse, R148, R116 ;  /* 0x000000948874723c */ /* 0x044ff00000001874 */
[C---:B------:R-:W-:Y:S08]  /*9070*/  HMMA.16816.F32 R120, R136.reuse, R150, R120 ;  /* 0x000000968878723c */ /* 0x040ff00000001878 */
[C---:B---3--:R-:W-:Y:S08]  /*9080*/  HMMA.16816.F32 R124, R136.reuse, R140, R124 ;  /* 0x0000008c887c723c */ /* 0x048ff0000000187c */
[----:B------:R-:W-:Y:S01]  /*9090*/  HMMA.16816.F32 R128, R136, R142, R128 ;  /* 0x0000008e8880723c */ /* 0x000fe20000001880 */
[----:B------:R-:W2:Y:S07]  /*90a0*/  LDSM.16.MT88.4 R136, [R251+0x1900] ;  /* 0x00190000fb88783b */ /* 0x000eae0000004200 */
[C---:B------:R-:W-:Y:S01]  /*90b0*/  HMMA.16816.F32 R164, R176.reuse, R160, R4 ;  /* 0x000000a0b0a4723c */ /* 0x040fe20000001804 */
[----:B------:R-:W3:Y:S07]  /*90c0*/  LDSM.16.MT88.4 R4, [R248+0x3900] ;  /* 0x00390000f804783b */ /* 0x000eee0000004200 */
[C---:B------:R-:W-:Y:S01]  /*90d0*/  HMMA.16816.F32 R160, R176.reuse, R162, R8 ;  /* 0x000000a2b0a0723c */ /* 0x040fe20000001808 */
[----:B------:R-:W4:Y:S07]  /*90e0*/  LDSM.16.MT88.4 R8, [R249+0x3900] ;  /* 0x00390000f908783b */ /* 0x000f2e0000004200 */
[C---:B------:R-:W-:Y:S01]  /*90f0*/  HMMA.16816.F32 R156, R176.reuse, R152, R12 ;  /* 0x00000098b09c723c */ /* 0x040fe2000000180c */
[----:B------:R-:W5:Y:S07]  /*9100*/  LDSM.16.MT88.4 R12, [R252+0x3900] ;  /* 0x00390000fc0c783b */ /* 0x000f6e0000004200 */
[C---:B------:R-:W-:Y:S01]  /*9110*/  HMMA.16816.F32 R152, R176.reuse, R154, R16 ;  /* 0x0000009ab098723c */ /* 0x040fe20000001810 */
[----:B------:R-:W4:Y:S07]  /*9120*/  LDSM.16.MT88.4 R16, [R251+0x3900] ;  /* 0x00390000fb10783b */ /* 0x000f2e0000004200 */
[C---:B-1----:R-:W-:Y:S08]  /*9130*/  HMMA.16816.F32 R148, R176.reuse, R144, R20 ;  /* 0x00000090b094723c */ /* 0x042ff00000001814 */
[C---:B------:R-:W-:Y:S08]  /*9140*/  HMMA.16816.F32 R144, R176.reuse, R146, R24 ;  /* 0x00000092b090723c */ /* 0x040ff00000001818 */
[C---:B--2---:R-:W-:Y:S08]  /*9150*/  HMMA.16816.F32 R140, R176.reuse, R136, R28 ;  /* 0x00000088b08c723c */ /* 0x044ff0000000181c */
[C---:B------:R-:W-:Y:S08]  /*9160*/  HMMA.16816.F32 R136, R176.reuse, R138, R32 ;  /* 0x0000008ab088723c */ /* 0x040ff00000001820 */
[C---:B---3--:R-:W-:Y:S08]  /*9170*/  HMMA.16816.F32 R36, R176.reuse, R4, R36 ;  /* 0x00000004b024723c */ /* 0x048ff00000001824 */
[C---:B------:R-:W-:Y:S01]  /*9180*/  HMMA.16816.F32 R40, R176.reuse, R6, R40 ;  /* 0x00000006b028723c */ /* 0x040fe20000001828 */
[----:B------:R-:W1:Y:S07]  /*9190*/  LDSM.16.MT88.4 R4, [R248+0x5900] ;  /* 0x00590000f804783b */ /* 0x000e6e0000004200 */
[C---:B----4-:R-:W-:Y:S08]  /*91a0*/  HMMA.16816.F32 R44, R176.reuse, R8, R44 ;  /* 0x00000008b02c723c */ /* 0x050ff0000000182c */
[C---:B------:R-:W-:Y:S01]  /*91b0*/  HMMA.16816.F32 R48, R176.reuse, R10, R48 ;  /* 0x0000000ab030723c */ /* 0x040fe20000001830 */
[----:B------:R-:W2:Y:S07]  /*91c0*/  LDSM.16.MT88.4 R8, [R249+0x5900] ;  /* 0x00590000f908783b */ /* 0x000eae0000004200 */
[C---:B-----5:R-:W-:Y:S08]  /*91d0*/  HMMA.16816.F32 R52, R176.reuse, R12, R52 ;  /* 0x0000000cb034723c */ /* 0x060ff00000001834 */
[C---:B------:R-:W-:Y:S01]  /*91e0*/  HMMA.16816.F32 R56, R176.reuse, R14, R56 ;  /* 0x0000000eb038723c */ /* 0x040fe20000001838 */
[----:B------:R-:W3:Y:S07]  /*91f0*/  LDSM.16.MT88.4 R12, [R252+0x5900] ;  /* 0x00590000fc0c783b */ /* 0x000eee0000004200 */
[C---:B------:R-:W-:Y:S08]  /*9200*/  HMMA.16816.F32 R60, R176.reuse, R16, R60 ;  /* 0x00000010b03c723c */ /* 0x040ff0000000183c */
[C---:B------:R-:W-:Y:S01]  /*9210*/  HMMA.16816.F32 R64, R176.reuse, R18, R64 ;  /* 0x00000012b040723c */ /* 0x040fe20000001840 */
[----:B------:R-:W4:Y:S07]  /*9220*/  LDSM.16.MT88.4 R16, [R251+0x5900] ;  /* 0x00590000fb10783b */ /* 0x000f2e0000004200 */
[C---:B-1----:R-:W-:Y:S08]  /*9230*/  HMMA.16816.F32 R68, R176.reuse, R4, R68 ;  /* 0x00000004b044723c */ /* 0x042ff00000001844 */
        /* <DEDUP_REMOVED lines=8> */
[C---:B----4-:R-:W-:Y:S08]  /*92c0*/  HMMA.16816.F32 R92, R176.reuse, R16, R92 ;  /* 0x00000010b05c723c */ /* 0x050ff0000000185c */
[C---:B------:R-:W-:Y:S01]  /*92d0*/  HMMA.16816.F32 R96, R176.reuse, R18, R96 ;  /* 0x00000012b060723c */ /* 0x040fe20000001860 */
[----:B------:R-:W4:Y:S07]  /*92e0*/  LDSM.16.MT88.4 R16, [R251+0x7900] ;  /* 0x00790000fb10783b */ /* 0x000f2e0000004200 */
[C---:B-1----:R-:W-:Y:S08]  /*92f0*/  HMMA.16816.F32 R100, R176.reuse, R4, R100 ;  /* 0x00000004b064723c */ /* 0x042ff00000001864 */
[C---:B------:R-:W-:Y:S08]  /*9300*/  HMMA.16816.F32 R104, R176.reuse, R6, R104 ;  /* 0x00000006b068723c */ /* 0x040ff00000001868 */
[C---:B--2---:R-:W-:Y:S08]  /*9310*/  HMMA.16816.F32 R108, R176.reuse, R8, R108 ;  /* 0x00000008b06c723c */ /* 0x044ff0000000186c */
[C---:B------:R-:W-:Y:S08]  /*9320*/  HMMA.16816.F32 R112, R176.reuse, R10, R112 ;  /* 0x0000000ab070723c */ /* 0x040ff00000001870 */
[C---:B---3--:R-:W-:Y:S08]  /*9330*/  HMMA.16816.F32 R116, R176.reuse, R12, R116 ;  /* 0x0000000cb074723c */ /* 0x048ff00000001874 */
[C---:B------:R-:W-:Y:S08]  /*9340*/  HMMA.16816.F32 R120, R176.reuse, R14, R120 ;  /* 0x0000000eb078723c */ /* 0x040ff00000001878 */
[C---:B----4-:R-:W-:Y:S08]  /*9350*/  HMMA.16816.F32 R124, R176.reuse, R16, R124 ;  /* 0x00000010b07c723c */ /* 0x050ff0000000187c */
[----:B------:R-:W-:Y:S01]  /*9360*/  HMMA.16816.F32 R128, R176, R18, R128 ;  /* 0x00000012b080723c */ /* 0x000fe20000001880 */
[----:B------:R-:W-:-:S07]  /*9370*/  @P0 BRA `(.L_x_3) ;  /* 0xffffca5000000947 */ /* 0x000fce000383ffff */
.L_x_2:
[----:B------:R-:W2:Y:S04]  /*9380*/  LDL.LU R0, [R1+0x64] ;  /* 0x0000640001007983 */ /* 0x000ea80000300800 */
[----:B------:R-:W1:Y:S01]  /*9390*/  S2R R8, SR_TID.X ;  /* 0x0000000000087919 */ /* 0x000e620000002100 */
[----:B------:R-:W-:Y:S01]  /*93a0*/  MOV R178, c[0x0][0x4e8] ;  /* 0x00013a0000b27a02 */ /* 0x000fe20000000f00 */
[----:B------:R-:W3:Y:S01]  /*93b0*/  S2UR UR7, SR_CTAID.Y ;  /* 0x00000000000779c3 */ /* 0x000ee20000002600 */
[----:B------:R-:W-:Y:S01]  /*93c0*/  ULDC.64 UR4, c[0x0][0x490] ;  /* 0x0001240000047ab9 */ /* 0x000fe20000000a00 */
[----:B------:R-:W4:Y:S04]  /*93d0*/  LDL.LU R3, [R1+0x84] ;  /* 0x0000840001037983 */ /* 0x000f280000300800 */
[----:B------:R-:W4:Y:S01]  /*93e0*/  LDL.LU R9, [R1+0xb4] ;  /* 0x0000b40001097983 */ /* 0x000f220000300800 */
[----:B------:R-:W-:-:S03]  /*93f0*/  ISETP.NE.AND P4, PT, R178, 0x1, PT ;  /* 0x00000001b200780c */ /* 0x000fc60003f85270 */
[----:B------:R-:W4:Y:S01]  /*9400*/  LDL.LU R179, [R1+0xb8] ;  /* 0x0000b80001b37983 */ /* 0x000f220000300800 */
[----:B-1----:R-:W-:-:S04]  /*9410*/  SHF.R.S32.HI R5, RZ, 0x1f, R8 ;  /* 0x0000001fff057819 */ /* 0x002fc80000011408 */
[CC--:B------:R-:W-:Y:S02]  /*9420*/  LEA.HI R177, R5.reuse, R8.reuse, RZ, 0x5 ;  /* 0x0000000805b17211 */ /* 0x0c0fe400078f28ff */
[----:B------:R-:W-:Y:S02]  /*9430*/  LEA.HI R5, R5, R8, RZ, 0x2 ;  /* 0x0000000805057211 */ /* 0x000fe400078f10ff */
[----:B------:R-:W-:Y:S01]  /*9440*/  LOP3.LUT R4, R177, 0xffffffe0, RZ, 0xc0, !PT ;  /* 0xffffffe0b1047812 */ /* 0x000fe200078ec0ff */
[----:B---3--:R-:W-:Y:S01]  /*9450*/  USHF.R.S32.HI UR6, URZ, 0x1f, UR7 ;  /* 0x0000001f3f067899 */ /* 0x008fe20008011407 */
[----:B------:R-:W-:-:S03]  /*9460*/  LOP3.LUT R17, R5, 0xfffffffc, RZ, 0xc0, !PT ;  /* 0xfffffffc05117812 */ /* 0x000fc600078ec0ff */
[----:B------:R-:W-:Y:S01]  /*9470*/  UIMAD UR8, UR6, UR4, URZ ;  /* 0x00000004060872a4 */ /* 0x000fe2000f8e023f */
[----:B------:R-:W-:Y:S01]  /*9480*/  IADD3 R17, -R17, R8, RZ ;  /* 0x0000000811117210 */ /* 0x000fe20007ffe1ff */
[----:B------:R-:W-:Y:S02]  /*9490*/  UIMAD.WIDE.U32 UR10, UR7, UR4, URZ ;  /* 0x00000004070a72a5 */ /* 0x000fe4000f8e003f */
[----:B------:R-:W-:-:S03]  /*94a0*/  UIMAD UR8, UR7, UR5, UR8 ;  /* 0x00000005070872a4 */ /* 0x000fc6000f8e0208 */
[----:B------:R-:W-:Y:S02]  /*94b0*/  ULDC.64 UR4, c[0x0][0x3e8] ;  /* 0x0000fa0000047ab9 */ /* 0x000fe40000000a00 */
[----:B------:R-:W-:Y:S01]  /*94c0*/  UIMAD.WIDE.U32 UR12, UR7, UR4, URZ ;  /* 0x00000004070c72a5 */ /* 0x000fe2000f8e003f */
[----:B------:R-:W-:Y:S06]  /*94d0*/  BAR.SYNC.DEFER_BLOCKING 0x1, 0x100 ;  /* 0x0044000000007b1d */ /* 0x000fec0000010000 */
[----:B--2---:R-:W1:Y:S04]  /*94e0*/  SHFL.BFLY PT, R11, R0, 0x2, 0x1f ;  /* 0x0c401f00000b7f89 */ /* 0x004e6800000e0000 */
[----:B----4-:R-:W2:Y:S01]  /*94f0*/  SHFL.BFLY PT, R6, R3, 0x2, 0x1f ;  /* 0x0c401f0003067f89 */ /* 0x010ea200000e0000 */
[----:B------:R-:W-:Y:S01]  /*9500*/  MOV R15, R9 ;  /* 0x00000009000f7202 */ /* 0x000fe20000000f00 */
[----:B-1----:R-:W-:-:S05]  /*9510*/  FADD.FTZ R11, R11, R0 ;  /* 0x000000000b0b7221 */ /* 0x002fca0000010000 */
[----:B------:R-:W1:Y:S01]  /*9520*/  SHFL.BFLY PT, R0, R11, 0x1, 0x1f ;  /* 0x0c201f000b007f89 */ /* 0x000e6200000e0000 */
[----:B--2---:R-:W-:-:S05]  /*9530*/  FADD.FTZ R6, R6, R3 ;  /* 0x0000000306067221 */ /* 0x004fca0000010000 */
[----:B------:R-:W2:Y:S01]  /*9540*/  SHFL.BFLY PT, R3, R6, 0x1, 0x1f ;  /* 0x0c201f0006037f89 */ /* 0x000ea200000e0000 */
[----:B-1----:R-:W-:Y:S01]  /*9550*/  FADD.FTZ R11, R11, R0 ;  /* 0x000000000b0b7221 */ /* 0x002fe20000010000 */
[----:B------:R-:W-:-:S04]  /*9560*/  MOV R0, RZ ;  /* 0x000000ff00007202 */ /* 0x000fc80000000f00 */
[----:B------:R-:W-:Y:S01]  /*9570*/  FSETP.NE.FTZ.AND P1, PT, R11, RZ, PT ;  /* 0x000000ff0b00720b */ /* 0x000fe20003f35000 */
[----:B--2---:R-:W-:Y:S02]  /*9580*/  FADD.FTZ R6, R6, R3 ;  /* 0x0000000306067221 */ /* 0x004fe40000010000 */
[----:B------:R-:W-:-:S03]  /*9590*/  @P4 IMAD.HI.U32 R3, R9, c[0x0][0x4ec], RZ ;  /* 0x00013b0009034a27 */ /* 0x000fc600078e00ff */
[----:B------:R-:W-:Y:S02]  /*95a0*/  FSETP.NE.FTZ.AND P0, PT, R6, RZ, PT ;  /* 0x000000ff0600720b */ /* 0x000fe40003f15000 */
[----:B------:R-:W-:Y:S02]  /*95b0*/  @P4 SHF.R.U32.HI R15, RZ, c[0x0][0x4f0], R3 ;  /* 0x00013c00ff0f4a19 */ /* 0x000fe40000011603 */
[----:B------:R-:W-:-:S03]  /*95c0*/  IADD3 R3, -R4, R8, RZ ;  /* 0x0000000804037210 */ /* 0x000fc60007ffe1ff */
[----:B------:R-:W1:Y:S01]  /*95d0*/  @P1 MUFU.RCP R0, R11 ;  /* 0x0000000b00001308 */ /* 0x000e620000001000 */
[----:B------:R-:W-:Y:S02]  /*95e0*/  MOV R4, RZ ;  /* 0x000000ff00047202 */ /* 0x000fe40000000f00 */
[----:B------:R-:W-:Y:S02]  /*95f0*/  LOP3.LUT P3, RZ, R3, 0x3, RZ, 0xc0, !PT ;  /* 0x0000000303ff7812 */ /* 0x000fe4000786c0ff */
[----:B------:R-:W-:-:S03]  /*9600*/  IADD3 R7, -R15, RZ, RZ ;  /* 0x000000ff0f077210 */ /* 0x000fc60007ffe1ff */
[----:B------:R-:W2:Y:S01]  /*9610*/  @P0 MUFU.RCP R4, R6 ;  /* 0x0000000600040308 */ /* 0x000ea20000001000 */
[C---:B-1----:R-:W-:Y:S02]  /*9620*/  FMUL.FTZ R85, R0.reuse, R85 ;  /* 0x0000005500557220 */ /* 0x042fe40000410000 */
[C---:B------:R-:W-:Y:S02]  /*9630*/  FMUL.FTZ R84, R0.reuse, R84 ;  /* 0x0000005400547220 */ /* 0x040fe40000410000 */
[C---:B------:R-:W-:Y:S02]  /*9640*/  FMUL.FTZ R176, R0.reuse, R165 ;  /* 0x000000a500b07220 */ /* 0x040fe40000410000 */
[----:B------:R-:W-:Y:S02]  /*9650*/  FMUL.FTZ R14, R0, R164 ;  /* 0x000000a4000e7220 */ /* 0x000fe40000410000 */
[C---:B--2---:R-:W-:Y:S02]  /*9660*/  FMUL.FTZ R87, R4.reuse, R87 ;  /* 0x0000005704577220 */ /* 0x044fe40000410000 */
[----:B------:R-:W-:-:S02]  /*9670*/  FMUL.FTZ R30, R4, R86 ;  /* 0x00000056041e7220 */ /* 0x000fc40000410000 */
[C---:B------:R-:W-:Y:S02]  /*9680*/  FMUL.FTZ R175, R0.reuse, R161 ;  /* 0x000000a100af7220 */ /* 0x040fe40000410000 */
[C---:B------:R-:W-:Y:S01]  /*9690*/  FMUL.FTZ R20, R0.reuse, R156 ;  /* 0x0000009c00147220 */ /* 0x040fe20000410000 */
[----:B------:R-:W-:Y:S01]  /*96a0*/  F2FP.PACK_AB R30, R87, R30 ;  /* 0x0000001e571e723e */ /* 0x000fe200000000ff */
[C---:B------:R-:W-:Y:S01]  /*96b0*/  FMUL.FTZ R173, R0.reuse, R153 ;  /* 0x0000009900ad7220 */ /* 0x040fe20000410000 */
[----:B------:R-:W2:Y:S01]  /*96c0*/  LDL.LU R87, [R1+0xb0] ;  /* 0x0000b00001577983 */ /* 0x000ea20000300800 */
[C---:B------:R-:W-:Y:S02]  /*96d0*/  FMUL.FTZ R22, R0.reuse, R152 ;  /* 0x0000009800167220 */ /* 0x040fe40000410000 */
[----:B------:R-:W-:Y:S01]  /*96e0*/  FMUL.FTZ R172, R0, R149 ;  /* 0x0000009500ac7220 */ /* 0x000fe20000410000 */
[----:B------:R-:W3:Y:S01]  /*96f0*/  LDL R86, [R1+0xac] ;  /* 0x0000ac0001567983 */ /* 0x000ee20000100800 */
[----:B------:R-:W-:-:S02]  /*9700*/  FMUL.FTZ R12, R4, R46 ;  /* 0x0000002e040c7220 */ /* 0x000fc40000410000 */
[C---:B------:R-:W-:Y:S02]  /*9710*/  FMUL.FTZ R31, R4.reuse, R55 ;  /* 0x00000037041f7220 */ /* 0x040fe40000410000 */
[----:B------:R-:W-:Y:S02]  /*9720*/  FMUL.FTZ R46, R4, R54 ;  /* 0x00000036042e7220 */ /* 0x000fe40000410000 */
[C---:B------:R-:W-:Y:S02]  /*9730*/  FMUL.FTZ R24, R0.reuse, R148 ;  /* 0x0000009400187220 */ /* 0x040fe40000410000 */
[C---:B------:R-:W-:Y:S01]  /*9740*/  FMUL.FTZ R26, R0.reuse, R144 ;  /* 0x00000090001a7220 */ /* 0x040fe20000410000 */
[----:B------:R-:W-:Y:S01]  /*9750*/  F2FP.PACK_AB R46, R31, R46 ;  /* 0x0000002e1f2e723e */ /* 0x000fe200000000ff */
[C---:B------:R-:W-:Y:S01]  /*9760*/  FMUL.FTZ R170, R0.reuse, R141 ;  /* 0x0000008d00aa7220 */ /* 0x040fe20000410000 */
[----:B------:R-:W-:Y:S01]  /*9770*/  F2FP.PACK_AB R31, R85, R84 ;  /* 0x00000054551f723e */ /* 0x000fe200000000ff */
[C---:B------:R-:W-:Y:S01]  /*9780*/  FMUL.FTZ R18, R0.reuse, R160 ;  /* 0x000000a000127220 */ /* 0x040fe20000410000 */
[----:B------:R1:W5:Y:S01]  /*9790*/  LDL R85, [R1+0x80] ;  /* 0x0000800001557983 */ /* 0x0003620000100800 */
[----:B------:R-:W-:-:S02]  /*97a0*/  FMUL.FTZ R174, R0, R157 ;  /* 0x0000009d00ae7220 */ /* 0x000fc40000410000 */
[C---:B------:R-:W-:Y:S02]  /*97b0*/  FMUL.FTZ R171, R0.reuse, R145 ;  /* 0x0000009100ab7220 */ /* 0x040fe40000410000 */
[C---:B------:R-:W-:Y:S02]  /*97c0*/  FMUL.FTZ R144, R0.reuse, R140 ;  /* 0x0000008c00907220 */ /* 0x040fe40000410000 */
[C---:B------:R-:W-:Y:S02]  /*97d0*/  FMUL.FTZ R169, R0.reuse, R137 ;  /* 0x0000008900a97220 */ /* 0x040fe40000410000 */
[C---:B------:R-:W-:Y:S02]  /*97e0*/  FMUL.FTZ R141, R0.reuse, R136 ;  /* 0x00000088008d7220 */ /* 0x040fe40000410000 */
[C---:B------:R-:W-:Y:S02]  /*97f0*/  FMUL.FTZ R168, R0.reuse, R37 ;  /* 0x0000002500a87220 */ /* 0x040fe40000410000 */
        /* <DEDUP_REMOVED lines=8> */
[C---:B------:R-:W-:Y:S01]  /*9880*/  FMUL.FTZ R148, R0.reuse, R77 ;  /* 0x0000004d00947220 */ /* 0x040fe20000410000 */
[----:B------:R-:W-:Y:S01]  /*9890*/  SHF.R.S32.HI R3, RZ, 0x2, R5 ;  /* 0x00000002ff037819 */ /* 0x000fe20000011405 */
        /* <DEDUP_REMOVED lines=35> */
[----:B------:R-:W-:Y:S01]  /*9ad0*/  FMUL.FTZ R128, R0, R128 ;  /* 0x0000008000807220 */ /* 0x000fe20000410000 */
[----:B------:R-:W-:Y:S01]  /*9ae0*/  SHF.R.S32.HI R0, RZ, 0x1f, R5 ;  /* 0x0000001fff007819 */ /* 0x000fe20000011405 */
[C---:B------:R-:W-:Y:S01]  /*9af0*/  FMUL.FTZ R39, R4.reuse, R39 ;  /* 0x0000002704277220 */ /* 0x040fe20000410000 */
[----:B------:R-:W4:Y:S01]  /*9b00*/  @P0 MUFU.LG2 R6, R6 ;  /* 0x0000000600060308 */ /* 0x000f220000000c00 */
[----:B------:R-:W-:Y:S01]  /*9b10*/  FMUL.FTZ R16, R4, R38 ;  /* 0x0000002604107220 */ /* 0x000fe20000410000 */
[----:B------:R-:W-:Y:S01]  /*9b20*/  LEA.HI R0, R0, R3, RZ, 0x3 ;  /* 0x0000000300007211 */ /* 0x000fe200078f18ff */
[----:B------:R-:W-:-:S03]  /*9b30*/  IMAD R133, R7, c[0x0][0x4e8], R9 ;  /* 0x00013a0007857a24 */ /* 0x000fc600078e0209 */
[----:B------:R-:W-:Y:S02]  /*9b40*/  F2FP.PACK_AB R54, R39, R16 ;  /* 0x000000102736723e */ /* 0x000fe400000000ff */
[----:B------:R-:W-:Y:S01]  /*9b50*/  LOP3.LUT R0, R0, 0xfffffff8, RZ, 0xc0, !PT ;  /* 0xfffffff800007812 */ /* 0x000fe200078ec0ff */
[----:B------:R-:W1:Y:S03]  /*9b60*/  S2R R16, SR_CTAID.Z ;  /* 0x0000000000107919 */ /* 0x000e660000002700 */
[----:B------:R-:W-:Y:S02]  /*9b70*/  IADD3 R10, R3, -R0, RZ ;  /* 0x80000000030a7210 */ /* 0x000fe40007ffe0ff */
[----:B------:R-:W-:Y:S02]  /*9b80*/  @P1 MOV R3, 0x3f317218 ;  /* 0x3f31721800031802 */ /* 0x000fe40000000f00 */
[----:B------:R-:W-:-:S02]  /*9b90*/  @P0 MOV R0, 0x3f317218 ;  /* 0x3f31721800000802 */ /* 0x000fc40000000f00 */
[----:B------:R-:W-:Y:S01]  /*9ba0*/  MOV R9, UR13 ;  /* 0x0000000d00097c02 */ /* 0x000fe20008000f00 */
[----:B------:R-:W-:Y:S01]  /*9bb0*/  @P1 FMUL.FTZ R9, R3, c[0x0][0x2d0] ;  /* 0x0000b40003091a20 */ /* 0x000fe20000410000 */
[----:B------:R-:W1:Y:S01]  /*9bc0*/  @P1 MUFU.LG2 R11, R11 ;  /* 0x0000000b000b1308 */ /* 0x000e620000000c00 */
[----:B----4-:R-:W-:Y:S02]  /*9bd0*/  @P0 FMUL.FTZ R3, R6, 0.69314718246459960938 ;  /* 0x3f31721806030820 */ /* 0x010fe40000410000 */
[----:B------:R-:W-:Y:S01]  /*9be0*/  @P0 FMUL.FTZ R0, R0, c[0x0][0x2d0] ;  /* 0x0000b40000000a20 */ /* 0x000fe20000410000 */
[----:B------:R-:W-:Y:S01]  /*9bf0*/  UIMAD UR6, UR6, UR4, URZ ;  /* 0x00000004060672a4 */ /* 0x000fe2000f8e023f */
[----:B------:R-:W-:Y:S01]  /*9c00*/  MOV R80, 0xff800000 ;  /* 0xff80000000507802 */ /* 0x000fe20000000f00 */
[----:B------:R-:W-:Y:S02]  /*9c10*/  FMUL.FTZ R52, R4, R42 ;  /* 0x0000002a04347220 */ /* 0x000fe40000410000 */
[----:B------:R-:W-:Y:S01]  /*9c20*/  @P0 FFMA.FTZ R80, R0, R2, R3 ;  /* 0x0000000200500223 */ /* 0x000fe20000010003 */
[----:B------:R-:W-:Y:S01]  /*9c30*/  SHF.R.S32.HI R0, RZ, 0x5, R177 ;  /* 0x00000005ff007819 */ /* 0x000fe200000114b1 */
[----:B------:R-:W-:-:S02]  /*9c40*/  FMUL.FTZ R42, R4, R62 ;  /* 0x0000003e042a7220 */ /* 0x000fc40000410000 */
[C---:B------:R-:W-:Y:S02]  /*9c50*/  FMUL.FTZ R40, R4.reuse, R66 ;  /* 0x0000004204287220 */ /* 0x040fe40000410000 */
[C---:B------:R-:W-:Y:S02]  /*9c60*/  FMUL.FTZ R38, R4.reuse, R70 ;  /* 0x0000004604267220 */ /* 0x040fe40000410000 */
[C---:B------:R-:W-:Y:S02]  /*9c70*/  FMUL.FTZ R36, R4.reuse, R74 ;  /* 0x0000004a04247220 */ /* 0x040fe40000410000 */
[C---:B------:R-:W-:Y:S01]  /*9c80*/  FMUL.FTZ R34, R4.reuse, R78 ;  /* 0x0000004e04227220 */ /* 0x040fe20000410000 */
[----:B------:R-:W-:Y:S01]  /*9c90*/  UIMAD UR5, UR7, UR5, UR6 ;  /* 0x00000005070572a4 */ /* 0x000fe2000f8e0206 */
        /* <DEDUP_REMOVED lines=50> */
[----:B------:R-:W-:Y:S01]  /*9fc0*/  FMUL.FTZ R130, R4, R130 ;  /* 0x0000008204827220 */ /* 0x000fe20000410000 */
[----:B------:R-:W-:Y:S02]  /*9fd0*/  MOV R4, UR10 ;  /* 0x0000000a00047c02 */ /* 0x000fe40008000f00 */
[----:B------:R-:W-:Y:S02]  /*9fe0*/  MOV R8, UR12 ;  /* 0x0000000c00087c02 */ /* 0x000fe40008000f00 */
[----:B------:R-:W-:Y:S01]  /*9ff0*/  SHF.R.S32.HI R3, RZ, 0x1f, R0 ;  /* 0x0000001fff037819 */ /* 0x000fe20000011400 */
[----:B------:R-:W-:Y:S01]  /*a000*/  UIADD3 UR5, UR13, UR5, URZ ;  /* 0x000000050d057290 */ /* 0x000fe2000fffe03f */
[----:B------:R-:W-:Y:S01]  /*a010*/  MOV R6, R4 ;  /* 0x0000000400067202 */ /* 0x000fe20000000f00 */
[----:B------:R-:W4:Y:S01]  /*a020*/  S2R R84, SR_CTAID.X ;  /* 0x0000000000547919 */ /* 0x000f220000002500 */
[----:B------:R-:W-:Y:S02]  /*a030*/  MOV R4, R8 ;  /* 0x0000000800047202 */ /* 0x000fe40000000f00 */
[----:B------:R-:W-:-:S02]  /*a040*/  LEA.HI R3, R3, R0, RZ, 0x3 ;  /* 0x0000000003037211 */ /* 0x000fc400078f18ff */
[----:B-1----:R-:W-:Y:S02]  /*a050*/  SHF.R.S32.HI R8, RZ, 0x1f, R16 ;  /* 0x0000001fff087819 */ /* 0x002fe40000011410 */
[----:B------:R-:W-:Y:S01]  /*a060*/  LEA.HI R2, R17, R17, RZ, 0x1 ;  /* 0x0000001111027211 */ /* 0x000fe200078f08ff */
[----:B------:R-:W-:Y:S01]  /*a070*/  UIADD3 UR8, UR11, UR8, URZ ;  /* 0x000000080b087290 */ /* 0x000fe2000fffe03f */
[----:B------:R-:W-:Y:S01]  /*a080*/  MOV R5, UR11 ;  /* 0x0000000b00057c02 */ /* 0x000fe20008000f00 */
[----:B------:R-:W-:Y:S01]  /*a090*/  @P1 FMUL.FTZ R11, R11, 0.69314718246459960938 ;  /* 0x3f3172180b0b1820 */ /* 0x000fe20000410000 */
[----:B------:R-:W-:Y:S01]  /*a0a0*/  MOV R5, UR5 ;  /* 0x0000000500057c02 */ /* 0x000fe20008000f00 */
[----:B------:R-:W-:Y:S01]  /*a0b0*/  IMAD R82, R8, c[0x0][0x3f0], RZ ;  /* 0x0000fc0008527a24 */ /* 0x000fe200078e02ff */
[----:B------:R-:W-:Y:S02]  /*a0c0*/  LOP3.LUT R3, R3, 0xffffff8, RZ, 0xc0, !PT ;  /* 0x0ffffff803037812 */ /* 0x000fe400078ec0ff */
[----:B------:R-:W-:-:S02]  /*a0d0*/  LOP3.LUT R2, R2, 0x1ffffffe, RZ, 0xc0, !PT ;  /* 0x1ffffffe02027812 */ /* 0x000fc400078ec0ff */
[----:B------:R-:W-:Y:S01]  /*a0e0*/  MOV R81, 0xff800000 ;  /* 0xff80000000517802 */ /* 0x000fe20000000f00 */
[----:B------:R-:W-:Y:S01]  /*a0f0*/  @P1 FFMA.FTZ R81, R9, R132, R11 ;  /* 0x0000008409511223 */ /* 0x000fe2000001000b */
[----:B------:R-:W-:Y:S02]  /*a100*/  F2FP.PACK_AB R50, R47, R12 ;  /* 0x0000000c2f32723e */ /* 0x000fe400000000ff */
[----:B------:R-:W-:Y:S01]  /*a110*/  F2FP.PACK_AB R34, R79, R34 ;  /* 0x000000224f22723e */ /* 0x000fe200000000ff */
[----:B------:R-:W-:Y:S01]  /*a120*/  IMAD R79, R8, c[0x0][0x498], RZ ;  /* 0x00012600084f7a24 */ /* 0x000fe200078e02ff */
[----:B------:R-:W-:Y:S02]  /*a130*/  MOV R7, UR8 ;  /* 0x0000000800077c02 */ /* 0x000fe40008000f00 */
[C---:B------:R-:W-:Y:S02]  /*a140*/  IADD3 R9, R0.reuse, -R3, RZ ;  /* 0x8000000300097210 */ /* 0x040fe40007ffe0ff */
[----:B------:R-:W-:Y:S01]  /*a150*/  LEA R12, R0, R17, 0x9 ;  /* 0x00000011000c7211 */ /* 0x000fe200078e48ff */
[C---:B------:R-:W-:Y:S01]  /*a160*/  IMAD R0, R16.reuse, c[0x0][0x3f4], R82 ;  /* 0x0000fd0010007a24 */ /* 0x040fe200078e0252 */
[----:B------:R-:W-:Y:S01]  /*a170*/  IADD3 R11, R17, -R2, RZ ;  /* 0x80000002110b7210 */ /* 0x000fe20007ffe0ff */
[----:B------:R-:W-:Y:S01]  /*a180*/  IMAD.WIDE.U32 R2, R16, c[0x0][0x3f0], R4 ;  /* 0x0000fc0010027a25 */ /* 0x000fe200078e0004 */
[----:B------:R-:W-:-:S02]  /*a190*/  SHF.L.U32 R4, R10, 0x6, RZ ;  /* 0x000000060a047819 */ /* 0x000fc400000006ff */
[----:B------:R-:W-:Y:S01]  /*a1a0*/  SHF.R.S32.HI R8, RZ, 0x2, R179 ;  /* 0x00000002ff087819 */ /* 0x000fe200000114b3 */
[----:B------:R-:W-:Y:S01]  /*a1b0*/  IMAD R79, R16, c[0x0][0x49c], R79 ;  /* 0x00012700104f7a24 */ /* 0x000fe200078e024f */
[----:B------:R-:W-:Y:S01]  /*a1c0*/  LOP3.LUT R5, R10, 0x1, RZ, 0xc0, !PT ;  /* 0x000000010a057812 */ /* 0x000fe200078ec0ff */
[----:B------:R-:W-:Y:S01]  /*a1d0*/  IMAD.WIDE.U32 R16, R16, c[0x0][0x498], R6 ;  /* 0x0001260010107a25 */ /* 0x000fe200078e0006 */
[----:B------:R-:W-:Y:S02]  /*a1e0*/  IADD3 R3, R3, R0, RZ ;  /* 0x0000000003037210 */ /* 0x000fe40007ffe0ff */
[----:B------:R-:W-:Y:S02]  /*a1f0*/  LOP3.LUT R7, R4, 0x1c0, RZ, 0xc0, !PT ;  /* 0x000001c004077812 */ /* 0x000fe400078ec0ff */
[----:B------:R-:W-:Y:S02]  /*a200*/  LEA R0, R9, R8, 0x4 ;  /* 0x0000000809007211 */ /* 0x000fe400078e20ff */
[----:B------:R-:W-:-:S02]  /*a210*/  R2P PR, R10, 0x6 ;  /* 0x000000060a007804 */ /* 0x000fc40000000000 */
[----:B------:R-:W-:Y:S02]  /*a220*/  ISETP.NE.U32.AND P0, PT, R5, 0x1, PT ;  /* 0x000000010500780c */ /* 0x000fe40003f05070 */
[----:B------:R-:W-:Y:S02]  /*a230*/  LEA.HI R7, R7, R7, RZ, 0x1d ;  /* 0x0000000707077211 */ /* 0x000fe400078fe8ff */
[----:B------:R-:W-:Y:S02]  /*a240*/  SHF.R.S32.HI R5, RZ, 0x1f, R15 ;  /* 0x0000001fff057819 */ /* 0x000fe4000001140f */
[----:B------:R-:W-:Y:S02]  /*a250*/  LEA R4, R11, R0, 0x3 ;  /* 0x000000000b047211 */ /* 0x000fe400078e18ff */
[----:B------:R-:W-:Y:S01]  /*a260*/  F2FP.PACK_AB R32, R83, R32 ;  /* 0x000000205320723e */ /* 0x000fe200000000ff */
[----:B------:R-:W-:Y:S01]  /*a270*/  IMAD R83, R178, c[0x0][0x388], RZ ;  /* 0x0000e200b2537a24 */ /* 0x000fe200078e02ff */
[----:B------:R-:W-:-:S02]  /*a280*/  LEA R7, R12, R7, 0x1 ;  /* 0x000000070c077211 */ /* 0x000fc400078e08ff */
[C---:B----4-:R-:W-:Y:S01]  /*a290*/  LEA R12, R84.reuse, R4, 0x7 ;  /* 0x00000004540c7211 */ /* 0x050fe200078e38ff */
[----:B------:R-:W-:Y:S01]  /*a2a0*/  IMAD R4, R5, c[0x0][0x3e0], RZ ;  /* 0x0000f80005047a24 */ /* 0x000fe200078e02ff */
[----:B------:R-:W-:Y:S01]  /*a2b0*/  LEA R0, R84, R0, 0x7 ;  /* 0x0000000054007211 */ /* 0x000fe200078e38ff */
[----:B------:R-:W-:-:S03]  /*a2c0*/  IMAD.WIDE.U32 R2, R15, c[0x0][0x3e0], R2 ;  /* 0x0000f8000f027a25 */ /* 0x000fc600078e0002 */
[CC--:B------:R-:W-:Y:S01]  /*a2d0*/  ISETP.GE.OR P5, PT, R0.reuse, R83.reuse, P3 ;  /* 0x000000530000720c */ /* 0x0c0fe20001fa6670 */
[----:B------:R-:W-:Y:S01]  /*a2e0*/  IMAD R4, R15, c[0x0][0x3e4], R4 ;  /* 0x0000f9000f047a24 */ /* 0x000fe200078e0204 */
[----:B------:R-:W-:Y:S01]  /*a2f0*/  IADD3 R0, R0, 0x8, RZ ;  /* 0x0000000800007810 */ /* 0x000fe20007ffe0ff */
[----:B------:R-:W-:Y:S01]  /*a300*/  @P4 IMAD.HI.U32 R8, R12, c[0x0][0x4ec], RZ ;  /* 0x00013b000c084a27 */ /* 0x000fe200078e00ff */
[----:B------:R-:W-:Y:S02]  /*a310*/  F2FP.PACK_AB R14, R176, R14 ;  /* 0x0000000eb00e723e */ /* 0x000fe400000000ff */
[----:B------:R-:W-:Y:S02]  /*a320*/  SHF.L.U32 R7, R7, 0x1, RZ ;  /* 0x0000000107077819 */ /* 0x000fe400000006ff */
[----:B------:R-:W-:Y:S02]  /*a330*/  ISETP.GE.OR P3, PT, R0, R83, P3 ;  /* 0x000000530000720c */ /* 0x000fe40001f66670 */
[----:B------:R-:W-:-:S02]  /*a340*/  IADD3 R3, R3, R4, RZ ;  /* 0x0000000403037210 */ /* 0x000fc40007ffe0ff */
[----:B------:R-:W-:Y:S02]  /*a350*/  MOV R0, R12 ;  /* 0x0000000c00007202 */ /* 0x000fe40000000f00 */
[----:B------:R-:W-:Y:S01]  /*a360*/  @P4 SHF.R.U32.HI R0, RZ, c[0x0][0x4f0], R8 ;  /* 0x00013c00ff004a19 */ /* 0x000fe20000011608 */
[----:B------:R1:W-:Y:S01]  /*a370*/  STS [R7+0x80], R14 ;  /* 0x0000800e07007388 */ /* 0x0003e20000000800 */
[----:B------:R-:W-:Y:S02]  /*a380*/  SHF.R.S32.HI R5, RZ, 0x1f, R133 ;  /* 0x0000001fff057819 */ /* 0x000fe40000011485 */
[----:B------:R-:W-:-:S03]  /*a390*/  IADD3 R9, R7, 0x80, RZ ;  /* 0x0000008007097810 */ /* 0x000fc60007ffe0ff */
[----:B------:R-:W-:Y:S01]  /*a3a0*/  IMAD R4, R5, c[0x0][0x3d8], RZ ;  /* 0x0000f60005047a24 */ /* 0x000fe200078e02ff */
[----:B------:R-:W-:Y:S02]  /*a3b0*/  MOV R5, 0x20 ;  /* 0x0000002000057802 */ /* 0x000fe40000000f00 */
[----:B------:R-:W-:Y:S01]  /*a3c0*/  IADD3 R6, R7, 0x70, RZ ;  /* 0x0000007007067810 */ /* 0x000fe20007ffe0ff */
[----:B------:R-:W-:Y:S01]  /*a3d0*/  IMAD R82, R133, c[0x0][0x3dc], R4 ;  /* 0x0000f70085527a24 */ /* 0x000fe200078e0204 */
[----:B------:R-:W-:Y:S02]  /*a3e0*/  @P0 IADD3 R6, R9, 0x10, RZ ;  /* 0x0000001009060810 */ /* 0x000fe40007ffe0ff */
[----:B------:R-:W-:Y:S02]  /*a3f0*/  SHF.R.S32.HI R4, RZ, 0x1f, R0 ;  /* 0x0000001fff047819 */ /* 0x000fe40000011400 */
[C---:B------:R-:W-:Y:S01]  /*a400*/  IADD3 R10, P0, R0.reuse, R16, RZ ;  /* 0x00000010000a7210 */ /* 0x040fe20007f1e0ff */
[----:B-1----:R-:W-:Y:S01]  /*a410*/  IMAD.WIDE.U32 R14, R133, c[0x0][0x3d8], R2 ;  /* 0x0000f600850e7a25 */ /* 0x002fe200078e0002 */
[----:B------:R-:W-:-:S05]  /*a420*/  IADD3 R3, -R0, RZ, RZ ;  /* 0x000000ff00037210 */ /* 0x000fca0007ffe1ff */
[----:B------:R-:W-:Y:S01]  /*a430*/  IMAD R3, R3, c[0x0][0x4e8], R12 ;  /* 0x00013a0003037a24 */ /* 0x000fe200078e020c */
[----:B------:R-:W-:-:S04]  /*a440*/  SEL R2, R5, 0xffffffe0, !P1 ;  /* 0xffffffe005027807 */ /* 0x000fc80004800000 */
[----:B------:R-:W-:Y:S02]  /*a450*/  SHF.R.S32.HI R5, RZ, 0x1f, R3 ;  /* 0x0000001fff057819 */ /* 0x000fe40000011403 */
[----:B------:R-:W-:Y:S02]  /*a460*/  IADD3.X R11, R4, R17, R79, P0, !PT ;  /* 0x00000011040b7210 */ /* 0x000fe400007fe44f */
[----:B------:R-:W-:Y:S01]  /*a470*/  MOV R4, 0x40 ;  /* 0x0000004000047802 */ /* 0x000fe20000000f00 */
[----:B------:R-:W-:Y:S01]  /*a480*/  IMAD R5, R5, c[0x0][0x488], RZ ;  /* 0x0001220005057a24 */ /* 0x000fe200078e02ff */
[----:B------:R-:W-:Y:S01]  /*a490*/  F2FP.PACK_AB R13, R167, R13 ;  /* 0x0000000da70d723e */ /* 0x000fe200000000ff */
[----:B------:R-:W-:Y:S01]  /*a4a0*/  IMAD.WIDE.U32 R10, R3, c[0x0][0x488], R10 ;  /* 0x00012200030a7a25 */ /* 0x000fe200078e000a */
[----:B------:R-:W-:Y:S02]  /*a4b0*/  SEL R12, R4, 0xffffffc0, !P2 ;  /* 0xffffffc0040c7807 */ /* 0x000fe40005000000 */
[----:B------:R-:W-:Y:S01]  /*a4c0*/  F2FP.PACK_AB R18, R175, R18 ;  /* 0x00000012af12723e */ /* 0x000fe200000000ff */
[----:B------:R-:W-:Y:S01]  /*a4d0*/  IMAD R5, R3, c[0x0][0x48c], R5 ;  /* 0x0001230003057a24 */ /* 0x000fe200078e0205 */
[----:B------:R-:W-:-:S02]  /*a4e0*/  F2FP.PACK_AB R19, R163, R19 ;  /* 0x00000013a313723e */ /* 0x000fc400000000ff */
[----:B------:R-:W-:Y:S02]  /*a4f0*/  F2FP.PACK_AB R20, R174, R20 ;  /* 0x00000014ae14723e */ /* 0x000fe400000000ff */
[----:B------:R-:W-:Y:S02]  /*a500*/  F2FP.PACK_AB R23, R159, R23 ;  /* 0x000000179f17723e */ /* 0x000fe400000000ff */
[----:B------:R-:W-:Y:S02]  /*a510*/  IADD3 R0, R7, R2, RZ ;  /* 0x0000000207007210 */ /* 0x000fe40007ffe0ff */
[----:B------:R-:W-:Y:S02]  /*a520*/  F2FP.PACK_AB R22, R173, R22 ;  /* 0x00000016ad16723e */ /* 0x000fe400000000ff */
[----:B------:R-:W-:Y:S02]  /*a530*/  F2FP.PACK_AB R21, R155, R21 ;  /* 0x000000159b15723e */ /* 0x000fe400000000ff */
[----:B------:R-:W-:Y:S01]  /*a540*/  IADD3 R2, R2, R6, RZ ;  /* 0x0000000602027210 */ /* 0x000fe20007ffe0ff */
[----:B------:R-:W-:Y:S01]  /*a550*/  STS [R7+0x480], R13 ;  /* 0x0004800d07007388 */ /* 0x000fe20000000800 */
[----:B------:R-:W-:-:S02]  /*a560*/  F2FP.PACK_AB R24, R172, R24 ;  /* 0x00000018ac18723e */ /* 0x000fc400000000ff */
[----:B------:R-:W-:Y:S02]  /*a570*/  F2FP.PACK_AB R25, R151, R25 ;  /* 0x000000199719723e */ /* 0x000fe400000000ff */
[----:B------:R-:W-:Y:S01]  /*a580*/  IADD3 R4, R7, R12, RZ ;  /* 0x0000000c07047210 */ /* 0x000fe20007ffe0ff */
[----:B------:R-:W-:Y:S01]  /*a590*/  STS [R6], R18 ;  /* 0x0000001206007388 */ /* 0x000fe20000000800 */
[----:B------:R-:W-:Y:S02]  /*a5a0*/  F2FP.PACK_AB R26, R171, R26 ;  /* 0x0000001aab1a723e */ /* 0x000fe400000000ff */
[----:B------:R-:W-:Y:S01]  /*a5b0*/  F2FP.PACK_AB R27, R147, R27 ;  /* 0x0000001b931b723e */ /* 0x000fe200000000ff */
[----:B------:R-:W-:Y:S01]  /*a5c0*/  STS [R6+0x400], R19 ;  /* 0x0004001306007388 */ /* 0x000fe20000000800 */
[----:B------:R-:W-:Y:S02]  /*a5d0*/  IADD3 R8, R12, R6, RZ ;  /* 0x000000060c087210 */ /* 0x000fe40007ffe0ff */
[----:B------:R-:W-:Y:S01]  /*a5e0*/  F2FP.PACK_AB R59, R170, R144 ;  /* 0x00000090aa3b723e */ /* 0x000fe200000000ff */
[----:B------:R-:W-:Y:S01]  /*a5f0*/  STS [R0+0x80], R20 ;  /* 0x0000801400007388 */ /* 0x000fe20000000800 */
[----:B------:R-:W-:-:S02]  /*a600*/  F2FP.PACK_AB R58, R143, R142 ;  /* 0x0000008e8f3a723e */ /* 0x000fc400000000ff */
[----:B------:R-:W-:Y:S01]  /*a610*/  IADD3 R3, R12, R0, RZ ;  /* 0x000000000c037210 */ /* 0x000fe20007ffe0ff */
[----:B------:R-:W-:Y:S01]  /*a620*/  STS [R0+0x480], R23 ;  /* 0x0004801700007388 */ /* 0x000fe20000000800 */
[----:B------:R-:W-:Y:S02]  /*a630*/  IADD3 R11, R11, R5, RZ ;  /* 0x000000050b0b7210 */ /* 0x000fe40007ffe0ff */
[----:B------:R-:W-:Y:S01]  /*a640*/  F2FP.PACK_AB R57, R169, R141 ;  /* 0x0000008da939723e */ /* 0x000fe200000000ff */
[----:B------:R-:W-:Y:S01]  /*a650*/  STS [R2], R22 ;  /* 0x0000001602007388 */ /* 0x000fe20000000800 */
[----:B------:R-:W-:Y:S02]  /*a660*/  F2FP.PACK_AB R56, R139, R56 ;  /* 0x000000388b38723e */ /* 0x000fe400000000ff */
[----:B------:R-:W-:Y:S01]  /*a670*/  IADD3 R5, R2, R12, RZ ;  /* 0x0000000c02057210 */ /* 0x000fe20007ffe0ff */
[----:B------:R-:W-:Y:S01]  /*a680*/  STS [R2+0x400], R21 ;  /* 0x0004001502007388 */ /* 0x000fe20000000800 */
[----:B------:R-:W-:-:S02]  /*a690*/  F2FP.PACK_AB R55, R168, R140 ;  /* 0x0000008ca837723e */ /* 0x000fc400000000ff */
[----:B------:R-:W-:Y:S01]  /*a6a0*/  F2FP.PACK_AB R53, R165, R137 ;  /* 0x00000089a535723e */ /* 0x000fe200000000ff */
[----:B------:R-:W-:Y:S01]  /*a6b0*/  STS [R4+0x80], R24 ;  /* 0x0000801804007388 */ /* 0x000fe20000000800 */
[----:B------:R-:W-:Y:S02]  /*a6c0*/  F2FP.PACK_AB R52, R43, R52 ;  /* 0x000000342b34723e */ /* 0x000fe400000000ff */
[----:B------:R-:W-:Y:S01]  /*a6d0*/  F2FP.PACK_AB R51, R164, R136 ;  /* 0x00000088a433723e */ /* 0x000fe200000000ff */
[----:B------:R-:W-:Y:S01]  /*a6e0*/  STS [R4+0x480], R25 ;  /* 0x0004801904007388 */ /* 0x000fe20000000800 */
[----:B------:R-:W-:Y:S02]  /*a6f0*/  F2FP.PACK_AB R49, R161, R49 ;  /* 0x00000031a131723e */ /* 0x000fe400000000ff */
[----:B------:R-:W-:Y:S01]  /*a700*/  F2FP.PACK_AB R48, R33, R48 ;  /* 0x000000302130723e */ /* 0x000fe200000000ff */
[----:B------:R-:W-:Y:S01]  /*a710*/  STS [R8], R26 ;  /* 0x0000001a08007388 */ /* 0x000fe20000000800 */
[----:B------:R-:W-:-:S03]  /*a720*/  F2FP.PACK_AB R47, R160, R135 ;  /* 0x00000087a02f723e */ /* 0x000fc600000000ff */
[----:B------:R-:W-:Y:S01]  /*a730*/  STS [R8+0x400], R27 ;  /* 0x0004001b08007388 */ /* 0x000fe20000000800 */
[----:B------:R-:W-:-:S03]  /*a740*/  F2FP.PACK_AB R45, R157, R45 ;  /* 0x0000002d9d2d723e */ /* 0x000fc600000000ff */
[----:B------:R-:W-:Y:S01]  /*a750*/  STS [R3+0x80], R59 ;  /* 0x0000803b03007388 */ /* 0x000fe20000000800 */
[----:B------:R-:W-:-:S03]  /*a760*/  F2FP.PACK_AB R44, R29, R44 ;  /* 0x0000002c1d2c723e */ /* 0x000fc600000000ff */
[----:B------:R-:W-:Y:S01]  /*a770*/  STS [R3+0x480], R58 ;  /* 0x0004803a03007388 */ /* 0x000fe20000000800 */
[----:B------:R-:W-:-:S03]  /*a780*/  F2FP.PACK_AB R43, R156, R134 ;  /* 0x000000869c2b723e */ /* 0x000fc600000000ff */
        /* <DEDUP_REMOVED lines=18> */
[----:B------:R-:W-:Y:S04]  /*a8b0*/  STS [R2+0x4400], R48 ;  /* 0x0044003002007388 */ /* 0x000fe80000000800 */
[----:B------:R-:W-:Y:S04]  /*a8c0*/  STS [R4+0x4080], R47 ;  /* 0x0040802f04007388 */ /* 0x000fe80000000800 */
        /* <DEDUP_REMOVED lines=33> */
[----:B------:R-:W-:-:S03]  /*aae0*/  LEA R9, P0, R10, c[0x0][0x450], 0x2 ;  /* 0x000114000a097a11 */ /* 0x000fc600078010ff */
        /* <DEDUP_REMOVED lines=13> */
[----:B------:R-:W-:-:S03]  /*abc0*/  LEA.HI.X R11, R10, c[0x0][0x454], R11, 0x2, P0 ;  /* 0x000115000a0b7a11 */ /* 0x000fc600000f140b */
[----:B------:R-:W-:Y:S04]  /*abd0*/  STS [R7+0xc480], R74 ;  /* 0x00c4804a07007388 */ /* 0x000fe80000000800 */
[----:B------:R-:W-:Y:S04]  /*abe0*/  STS [R6+0xc000], R73 ;  /* 0x00c0004906007388 */ /* 0x000fe80000000800 */
[----:B------:R-:W-:Y:S04]  /*abf0*/  STS [R6+0xc400], R72 ;  /* 0x00c4004806007388 */ /* 0x000fe80000000800 */
[----:B------:R-:W-:Y:S04]  /*ac00*/  STS [R0+0xc080], R71 ;  /* 0x00c0804700007388 */ /* 0x000fe80000000800 */
[----:B------:R2:W-:Y:S04]  /*ac10*/  STS [R0+0xc480], R70 ;  /* 0x00c4804600007388 */ /* 0x0005e80000000800 */
[----:B------:R-:W-:Y:S04]  /*ac20*/  STS [R2+0xc000], R69 ;  /* 0x00c0004502007388 */ /* 0x000fe80000000800 */
        /* <DEDUP_REMOVED lines=9> */
[----:B------:R-:W-:Y:S04]  /*acc0*/  SHFL.IDX PT, R12, R9, RZ, 0x1c1f ;  /* 0x001c1fff090c7589 */ /* 0x000fe800000e0000 */
[----:B------:R-:W1:Y:S04]  /*acd0*/  SHFL.IDX PT, R13, R11, RZ, 0x1c1f ;  /* 0x001c1fff0b0d7589 */ /* 0x000e6800000e0000 */
[----:B------:R-:W-:Y:S06]  /*ace0*/  BAR.SYNC.DEFER_BLOCKING 0x1, 0x100 ;  /* 0x0044000000007b1d */ /* 0x000fec0000010000 */
[----:B------:R-:W-:Y:S04]  /*acf0*/  SHFL.IDX PT, R10, R9, 0x1, 0x1c1f ;  /* 0x003c1f00090a7f89 */ /* 0x000fe800000e0000 */
[----:B------:R-:W4:Y:S01]  /*ad00*/  SHFL.IDX PT, R11, R11, 0x1, 0x1c1f ;  /* 0x003c1f000b0b7f89 */ /* 0x000f2200000e0000 */
[----:B--2---:R-:W-:-:S03]  /*ad10*/  SHF.L.U32 R0, R87, 0x1, RZ ;  /* 0x0000000157007819 */ /* 0x004fc600000006ff */
[----:B-1----:R-:W-:Y:S04]  /*ad20*/  @!P5 ST.E [R12.64], R81 ;  /* 0x000000510c00d985 */ /* 0x002fe8000c10190e */
[----:B----4-:R1:W-:Y:S04]  /*ad30*/  @!P3 ST.E [R10.64], R80 ;  /* 0x000000500a00b985 */ /* 0x0103e8000c10190e */
[----:B------:R2:W4:Y:S04]  /*ad40*/  LDS.128 R40, [R0+0x1080] ;  /* 0x0010800000287984 */ /* 0x0005280000000c00 */
[----:B------:R2:W1:Y:S04]  /*ad50*/  LDS.128 R56, [R0+0x2080] ;  /* 0x0020800000387984 */ /* 0x0004680000000c00 */
[----:B------:R2:W2:Y:S04]  /*ad60*/  LDS.128 R68, [R0+0x3080] ;  /* 0x0030800000447984 */ /* 0x0004a80000000c00 */
        /* <DEDUP_REMOVED lines=8> */
[----:B------:R2:W2:Y:S01]  /*adf0*/  LDS.128 R72, [R0+0xf080] ;  /* 0x00f0800000487984 */ /* 0x0004a20000000c00 */
[----:B------:R-:W-:-:S02]  /*ae00*/  IADD3 R2, R15, R82, RZ ;  /* 0x000000520f027210 */ /* 0x000fc40007ffe0ff */
[----:B-1----:R-:W-:-:S04]  /*ae10*/  LEA R11, P0, R14, c[0x0][0x380], 0x1 ;  /* 0x0000e0000e0b7a11 */ /* 0x002fc800078008ff */
[----:B------:R-:W-:Y:S02]  /*ae20*/  LEA.HI.X R10, R14, c[0x0][0x384], R2, 0x1, P0 ;  /* 0x0000e1000e0a7a11 */ /* 0x000fe400000f0c02 */
[----:B---3--:R-:W-:Y:S01]  /*ae30*/  ISETP.GE.AND P0, PT, R86, R83, PT ;  /* 0x000000535600720c */ /* 0x008fe20003f06270 */
[----:B------:R1:W3:Y:S01]  /*ae40*/  SHFL.IDX PT, R2, R11, RZ, 0x181f ;  /* 0x00181fff0b027589 */ /* 0x0002e200000e0000 */
[----:B------:R-:W-:Y:S03]  /*ae50*/  BSSY B0, `(.L_x_6) ;  /* 0x000001f000007945 */ /* 0x000fe60003800000 */
[----:B------:R1:W1:Y:S08]  /*ae60*/  SHFL.IDX PT, R3, R10, RZ, 0x181f ;  /* 0x00181fff0a037589 */ /* 0x00027000000e0000 */
[----:B------:R-:W-:Y:S05]  /*ae70*/  @P0 BRA `(.L_x_7) ;  /* 0x000001c000000947 */ /* 0x000fea0003800000 */
[----:B----4-:R-:W4:Y:S01]  /*ae80*/  LDS.128 R24, [R0+0x80] ;  /* 0x0000800000187984 */ /* 0x010f220000000c00 */
[----:B-----5:R-:W-:-:S02]  /*ae90*/  IADD3 R6, R85, 0x40, RZ ;  /* 0x0000004055067810 */ /* 0x020fc40007ffe0ff */
[C---:B------:R-:W-:Y:S01]  /*aea0*/  IADD3 R7, R85.reuse, 0x80, RZ ;  /* 0x0000008055077810 */ /* 0x040fe20007ffe0ff */
[----:B------:R-:W3:Y:S01]  /*aeb0*/  LDS.128 R20, [R0+0x4080] ;  /* 0x0040800000147984 */ /* 0x000ee20000000c00 */
[----:B------:R-:W-:Y:S02]  /*aec0*/  IADD3 R8, R85, 0xc0, RZ ;  /* 0x000000c055087810 */ /* 0x000fe40007ffe0ff */
[----:B------:R-:W-:Y:S01]  /*aed0*/  ISETP.GE.AND P2, PT, R6, c[0x0][0x3c8], PT ;  /* 0x0000f20006007a0c */ /* 0x000fe20003f46270 */
[----:B------:R-:W2:Y:S01]  /*aee0*/  LDS.128 R16, [R0+0x8080] ;  /* 0x0080800000107984 */ /* 0x000ea20000000c00 */
[----:B------:R-:W-:Y:S02]  /*aef0*/  ISETP.GE.AND P1, PT, R7, c[0x0][0x3c8], PT ;  /* 0x0000f20007007a0c */ /* 0x000fe40003f26270 */
[----:B------:R-:W-:Y:S01]  /*af00*/  ISETP.GE.AND P0, PT, R8, c[0x0][0x3c8], PT ;  /* 0x0000f20008007a0c */ /* 0x000fe20003f06270 */
[----:B------:R1:W2:Y:S01]  /*af10*/  LDS.128 R12, [R0+0xc080] ;  /* 0x00c08000000c7984 */ /* 0x0002a20000000c00 */
[----:B------:R-:W-:-:S07]  /*af20*/  ISETP.GE.AND P3, PT, R85, c[0x0][0x3c8], PT ;  /* 0x0000f20055007a0c */ /* 0x000fce0003f66270 */
[----:B------:R-:W-:-:S04]  /*af30*/  @!P2 SHF.R.S32.HI R4, RZ, 0x1f, R6 ;  /* 0x0000001fff04a819 */ /* 0x000fc80000011406 */
[----:B------:R-:W-:Y:S02]  /*af40*/  @!P0 SHF.R.S32.HI R5, RZ, 0x1f, R8 ;  /* 0x0000001fff058819 */ /* 0x000fe40000011408 */
[----:B------:R-:W-:-:S04]  /*af50*/  @!P2 LEA.HI R6, R4, R6, RZ, 0x3 ;  /* 0x000000060406a211 */ /* 0x000fc800078f18ff */
[----:B------:R-:W-:Y:S02]  /*af60*/  @!P2 LOP3.LUT R6, R6, 0xfffffff8, RZ, 0xc0, !PT ;  /* 0xfffffff80606a812 */ /* 0x000fe400078ec0ff */
[----:B-12---:R-:W-:-:S04]  /*af70*/  @!P1 SHF.R.S32.HI R0, RZ, 0x1f, R7 ;  /* 0x0000001fff009819 */ /* 0x006fc80000011407 */
[----:B------:R-:W-:Y:S01]  /*af80*/  @!P1 LEA.HI R4, R0, R7, RZ, 0x3 ;  /* 0x0000000700049211 */ /* 0x000fe200078f18ff */
[--C-:B---3--:R-:W-:Y:S01]  /*af90*/  @!P2 IMAD.WIDE R6, R6, 0x2, R2.reuse ;  /* 0x000000020606a825 */ /* 0x108fe200078e0202 */
[----:B------:R-:W-:Y:S02]  /*afa0*/  @!P0 LEA.HI R0, R5, R8, RZ, 0x3 ;  /* 0x0000000805008211 */ /* 0x000fe400078f18ff */
[----:B------:R-:W-:Y:S01]  /*afb0*/  @!P1 LOP3.LUT R4, R4, 0xfffffff8, RZ, 0xc0, !PT ;  /* 0xfffffff804049812 */ /* 0x000fe200078ec0ff */
[----:B------:R-:W-:Y:S01]  /*afc0*/  @!P3 IMAD.WIDE R8, R85, 0x2, R2 ;  /* 0x000000025508b825 */ /* 0x000fe200078e0202 */
[----:B------:R-:W-:-:S03]  /*afd0*/  @!P0 LOP3.LUT R0, R0, 0xfffffff8, RZ, 0xc0, !PT ;  /* 0xfffffff800008812 */ /* 0x000fc600078ec0ff */
[--C-:B------:R-:W-:Y:S01]  /*afe0*/  @!P1 IMAD.WIDE R4, R4, 0x2, R2.reuse ;  /* 0x0000000204049825 */ /* 0x100fe200078e0202 */
[----:B----4-:R1:W-:Y:S03]  /*aff0*/  @!P3 ST.E.128 [R8.64], R24 ;  /* 0x000000180800b985 */ /* 0x0103e6000c101d0e */
[----:B------:R-:W-:Y:S01]  /*b000*/  @!P0 IMAD.WIDE R2, R0, 0x2, R2 ;  /* 0x0000000200028825 */ /* 0x000fe200078e0202 */
[----:B------:R1:W-:Y:S04]  /*b010*/  @!P2 ST.E.128 [R6.64], R20 ;  /* 0x000000140600a985 */ /* 0x0003e8000c101d0e */
[----:B------:R1:W-:Y:S04]  /*b020*/  @!P1 ST.E.128 [R4.64], R16 ;  /* 0x0000001004009985 */ /* 0x0003e8000c101d0e */
[----:B------:R1:W-:Y:S02]  /*b030*/  @!P0 ST.E.128 [R2.64], R12 ;  /* 0x0000000c02008985 */ /* 0x0003e4000c101d0e */
.L_x_7:
[----:B----4-:R-:W-:Y:S05]  /*b040*/  BSYNC B0 ;  /* 0x0000000000007941 */ /* 0x010fea0003800000 */
.L_x_6:
[----:B--2---:R-:W-:Y:S01]  /*b050*/  IADD3 R0, R86, 0x20, RZ ;  /* 0x0000002056007810 */ /* 0x004fe20007ffe0ff */
[----:B-1----:R1:W2:Y:S01]  /*b060*/  SHFL.IDX PT, R3, R10, 0x1, 0x181f ;  /* 0x00381f000a037f89 */ /* 0x0022a200000e0000 */
[----:B------:R-:W-:Y:S02]  /*b070*/  BSSY B0, `(.L_x_8) ;  /* 0x000001c000007945 */ /* 0x000fe40003800000 */
[----:B------:R-:W-:Y:S01]  /*b080*/  ISETP.GE.AND P0, PT, R0, R83, PT ;  /* 0x000000530000720c */ /* 0x000fe20003f06270 */
[----:B---3--:R1:W3:-:S12]  /*b090*/  SHFL.IDX PT, R2, R11, 0x1, 0x181f ;  /* 0x00381f000b027f89 */ /* 0x0082d800000e0000 */
[----:B------:R-:W-:Y:S05]  /*b0a0*/  @P0 BRA `(.L_x_9) ;  /* 0x0000018000000947 */ /* 0x000fea0003800000 */
[C---:B-----5:R-:W-:Y:S02]  /*b0b0*/  IADD3 R6, R85.reuse, 0x40, RZ ;  /* 0x0000004055067810 */ /* 0x060fe40007ffe0ff */
[C---:B------:R-:W-:Y:S02]  /*b0c0*/  IADD3 R7, R85.reuse, 0x80, RZ ;  /* 0x0000008055077810 */ /* 0x040fe40007ffe0ff */
[----:B------:R-:W-:Y:S02]  /*b0d0*/  IADD3 R8, R85, 0xc0, RZ ;  /* 0x000000c055087810 */ /* 0x000fe40007ffe0ff */
[----:B------:R-:W-:Y:S02]  /*b0e0*/  ISETP.GE.AND P2, PT, R6, c[0x0][0x3c8], PT ;  /* 0x0000f20006007a0c */ /* 0x000fe40003f46270 */
[----:B------:R-:W-:Y:S02]  /*b0f0*/  ISETP.GE.AND P1, PT, R7, c[0x0][0x3c8], PT ;  /* 0x0000f20007007a0c */ /* 0x000fe40003f26270 */
[----:B------:R-:W-:-:S02]  /*b100*/  ISETP.GE.AND P0, PT, R8, c[0x0][0x3c8], PT ;  /* 0x0000f20008007a0c */ /* 0x000fc40003f06270 */
[----:B------:R-:W-:-:S07]  /*b110*/  ISETP.GE.AND P3, PT, R85, c[0x0][0x3c8], PT ;  /* 0x0000f20055007a0c */ /* 0x000fce0003f66270 */
[----:B------:R-:W-:Y:S02]  /*b120*/  @!P2 SHF.R.S32.HI R4, RZ, 0x1f, R6 ;  /* 0x0000001fff04a819 */ /* 0x000fe40000011406 */
[----:B------:R-:W-:Y:S02]  /*b130*/  @!P1 SHF.R.S32.HI R0, RZ, 0x1f, R7 ;  /* 0x0000001fff009819 */ /* 0x000fe40000011407 */
[----:B------:R-:W-:Y:S02]  /*b140*/  @!P0 SHF.R.S32.HI R5, RZ, 0x1f, R8 ;  /* 0x0000001fff058819 */ /* 0x000fe40000011408 */
[----:B------:R-:W-:Y:S02]  /*b150*/  @!P2 LEA.HI R6, R4, R6, RZ, 0x3 ;  /* 0x000000060406a211 */ /* 0x000fe400078f18ff */
[----:B------:R-:W-:Y:S02]  /*b160*/  @!P1 LEA.HI R4, R0, R7, RZ, 0x3 ;  /* 0x0000000700049211 */ /* 0x000fe400078f18ff */
[----:B------:R-:W-:Y:S01]  /*b170*/  @!P0 LEA.HI R0, R5, R8, RZ, 0x3 ;  /* 0x0000000805008211 */ /* 0x000fe200078f18ff */
[----:B--23--:R-:W-:Y:S01]  /*b180*/  @!P3 IMAD.WIDE R8, R85, 0x2, R2 ;  /* 0x000000025508b825 */ /* 0x00cfe200078e0202 */
[----:B------:R-:W-:-:S02]  /*b190*/  @!P2 LOP3.LUT R6, R6, 0xfffffff8, RZ, 0xc0, !PT ;  /* 0xfffffff80606a812 */ /* 0x000fc400078ec0ff */
[----:B------:R-:W-:Y:S02]  /*b1a0*/  @!P1 LOP3.LUT R4, R4, 0xfffffff8, RZ, 0xc0, !PT ;  /* 0xfffffff804049812 */ /* 0x000fe400078ec0ff */
[----:B------:R-:W-:Y:S01]  /*b1b0*/  @!P0 LOP3.LUT R0, R0, 0xfffffff8, RZ, 0xc0, !PT ;  /* 0xfffffff800008812 */ /* 0x000fe200078ec0ff */
[--C-:B------:R-:W-:Y:S01]  /*b1c0*/  @!P2 IMAD.WIDE R6, R6, 0x2, R2.reuse ;  /* 0x000000020606a825 */ /* 0x100fe200078e0202 */
[----:B------:R2:W-:Y:S03]  /*b1d0*/  @!P3 ST.E.128 [R8.64], R40 ;  /* 0x000000280800b985 */ /* 0x0005e6000c101d0e */
[--C-:B------:R-:W-:Y:S01]  /*b1e0*/  @!P1 IMAD.WIDE R4, R4, 0x2, R2.reuse ;  /* 0x0000000204049825 */ /* 0x100fe200078e0202 */
[----:B------:R2:W-:Y:S03]  /*b1f0*/  @!P2 ST.E.128 [R6.64], R36 ;  /* 0x000000240600a985 */ /* 0x0005e6000c101d0e */
[----:B------:R-:W-:Y:S01]  /*b200*/  @!P0 IMAD.WIDE R2, R0, 0x2, R2 ;  /* 0x0000000200028825 */ /* 0x000fe200078e0202 */
[----:B------:R2:W-:Y:S04]  /*b210*/  @!P1 ST.E.128 [R4.64], R32 ;  /* 0x0000002004009985 */ /* 0x0005e8000c101d0e */
[----:B------:R2:W-:Y:S02]  /*b220*/  @!P0 ST.E.128 [R2.64], R28 ;  /* 0x0000001c02008985 */ /* 0x0005e4000c101d0e */
.L_x_9:
[----:B------:R-:W-:Y:S05]  /*b230*/  BSYNC B0 ;  /* 0x0000000000007941 */ /* 0x000fea0003800000 */
.L_x_8:
[----:B------:R-:W-:Y:S01]  /*b240*/  IADD3 R0, R86, 0x40, RZ ;  /* 0x0000004056007810 */ /* 0x000fe20007ffe0ff */
[----:B--2---:R2:W4:Y:S01]  /*b250*/  SHFL.IDX PT, R3, R10, 0x2, 0x181f ;  /* 0x00581f000a037f89 */ /* 0x00452200000e0000 */
        /* <DEDUP_REMOVED lines=17> */
[----:B---34-:R-:W-:Y:S01]  /*b370*/  @!P3 IMAD.WIDE R8, R85, 0x2, R2 ;  /* 0x000000025508b825 */ /* 0x018fe200078e0202 */
        /* <DEDUP_REMOVED lines=10> */
.L_x_11:
[----:B------:R-:W-:Y:S05]  /*b420*/  BSYNC B0 ;  /* 0x0000000000007941 */ /* 0x000fea0003800000 */
.L_x_10:
[----:B------:R-:W-:Y:S01]  /*b430*/  IADD3 R0, R86, 0x60, RZ ;  /* 0x0000006056007810 */ /* 0x000fe20007ffe0ff */
[----:B---34-:R3:W4:Y:S03]  /*b440*/  SHFL.IDX PT, R3, R10, 0x3, 0x181f ;  /* 0x00781f000a037f89 */ /* 0x01872600000e0000 */
[----:B------:R-:W-:Y:S01]  /*b450*/  ISETP.GE.AND P0, PT, R0, R83, PT ;  /* 0x000000530000720c */ /* 0x000fe20003f06270 */
[----:B------:R3:W1:-:S12]  /*b460*/  SHFL.IDX PT, R2, R11, 0x3, 0x181f ;  /* 0x00781f000b027f89 */ /* 0x00065800000e0000 */
[----:B------:R-:W-:Y:S05]  /*b470*/  @P0 EXIT ;  /* 0x000000000000094d */ /* 0x000fea0003800000 */
[C---:B-----5:R-:W-:Y:S02]  /*b480*/  IADD3 R5, R85.reuse, 0x40, RZ ;  /* 0x0000004055057810 */ /* 0x060fe40007ffe0ff */
[----:B------:R-:W-:Y:S02]  /*b490*/  IADD3 R6, R85, 0x80, RZ ;  /* 0x0000008055067810 */ /* 0x000fe40007ffe0ff */
[----:B------:R-:W-:Y:S02]  /*b4a0*/  ISETP.GE.AND P1, PT, R5, c[0x0][0x3c8], PT ;  /* 0x0000f20005007a0c */ /* 0x000fe40003f26270 */
[----:B------:R-:W-:Y:S02]  /*b4b0*/  ISETP.GE.AND P0, PT, R6, c[0x0][0x3c8], PT ;  /* 0x0000f20006007a0c */ /* 0x000fe40003f06270 */
[----:B------:R-:W-:-:S09]  /*b4c0*/  ISETP.GE.AND P2, PT, R85, c[0x0][0x3c8], PT ;  /* 0x0000f20055007a0c */ /* 0x000fd20003f46270 */
[----:B------:R-:W-:Y:S02]  /*b4d0*/  @!P1 SHF.R.S32.HI R4, RZ, 0x1f, R5 ;  /* 0x0000001fff049819 */ /* 0x000fe40000011405 */
[----:B------:R-:W-:Y:S02]  /*b4e0*/  @!P0 SHF.R.S32.HI R0, RZ, 0x1f, R6 ;  /* 0x0000001fff008819 */ /* 0x000fe40000011406 */
[----:B------:R-:W-:Y:S01]  /*b4f0*/  @!P1 LEA.HI R4, R4, R5, RZ, 0x3 ;  /* 0x0000000504049211 */ /* 0x000fe200078f18ff */
[--C-:B-1--4-:R-:W-:Y:S01]  /*b500*/  @!P2 IMAD.WIDE R8, R85, 0x2, R2.reuse ;  /* 0x000000025508a825 */ /* 0x112fe200078e0202 */
[----:B------:R-:W-:Y:S02]  /*b510*/  @!P0 LEA.HI R0, R0, R6, RZ, 0x3 ;  /* 0x0000000600008211 */ /* 0x000fe400078f18ff */
[----:B------:R-:W-:Y:S02]  /*b520*/  @!P1 LOP3.LUT R4, R4, 0xfffffff8, RZ, 0xc0, !PT ;  /* 0xfffffff804049812 */ /* 0x000fe400078ec0ff */
[----:B------:R-:W-:Y:S01]  /*b530*/  @!P0 LOP3.LUT R0, R0, 0xfffffff8, RZ, 0xc0, !PT ;  /* 0xfffffff800008812 */ /* 0x000fe200078ec0ff */
[----:B------:R1:W-:Y:S02]  /*b540*/  @!P2 ST.E.128 [R8.64], R68 ;  /* 0x000000440800a985 */ /* 0x0003e4000c101d0e */
[----:B------:R-:W-:-:S04]  /*b550*/  @!P1 IMAD.WIDE R6, R4, 0x2, R2 ;  /* 0x0000000204069825 */ /* 0x000fc800078e0202 */
[----:B------:R-:W-:Y:S01]  /*b560*/  @!P0 IMAD.WIDE R4, R0, 0x2, R2 ;  /* 0x0000000200048825 */ /* 0x000fe200078e0202 */
[----:B------:R-:W-:Y:S01]  /*b570*/  IADD3 R0, R85, 0xc0, RZ ;  /* 0x000000c055007810 */ /* 0x000fe20007ffe0ff */
[----:B------:R1:W-:Y:S04]  /*b580*/  @!P1 ST.E.128 [R6.64], R64 ;  /* 0x0000004006009985 */ /* 0x0003e8000c101d0e */
[----:B------:R1:W-:Y:S01]  /*b590*/  @!P0 ST.E.128 [R4.64], R60 ;  /* 0x0000003c04008985 */ /* 0x0003e2000c101d0e */
[----:B------:R-:W-:-:S13]  /*b5a0*/  ISETP.GE.AND P0, PT, R0, c[0x0][0x3c8], PT ;  /* 0x0000f20000007a0c */ /* 0x000fda0003f06270 */
[----:B------:R-:W-:Y:S05]  /*b5b0*/  @P0 EXIT ;  /* 0x000000000000094d */ /* 0x000fea0003800000 */
[----:B-1----:R-:W-:-:S04]  /*b5c0*/  SHF.R.S32.HI R4, RZ, 0x1f, R0 ;  /* 0x0000001fff047819 */ /* 0x002fc80000011400 */
[----:B------:R-:W-:-:S04]  /*b5d0*/  LEA.HI R0, R4, R0, RZ, 0x3 ;  /* 0x0000000004007211 */ /* 0x000fc800078f18ff */
[----:B------:R-:W-:-:S05]  /*b5e0*/  LOP3.LUT R0, R0, 0xfffffff8, RZ, 0xc0, !PT ;  /* 0xfffffff800007812 */ /* 0x000fca00078ec0ff */
[----:B------:R-:W-:-:S05]  /*b5f0*/  IMAD.WIDE R2, R0, 0x2, R2 ;  /* 0x0000000200027825 */ /* 0x000fca00078e0202 */
[----:B------:R-:W-:Y:S01]  /*b600*/  ST.E.128 [R2.64], R72 ;  /* 0x0000004802007985 */ /* 0x000fe2000c101d0e */
[----:B------:R-:W-:Y:S05]  /*b610*/  EXIT ;  /* 0x000000000000794d */ /* 0x000fea0003800000 */
.L_x_12:
[----:B------:R-:W-:-:S00]  /*b620*/  BRA `(.L_x_12) ;  /* 0xfffffff000007947 */ /* 0x000fc0000383ffff */
[----:B------:R-:W-:-:S00]  /*b630*/  NOP ;  /* 0x0000000000007918 */ /* 0x000fc00000000000 */
        /* <DEDUP_REMOVED lines=12> */
.L_x_3532:


//--------------------- .text._ZN7cutlass13device_kernelIN5flash19enable_sm80_to_sm89INS1_16FlashAttnFwdSm80INS1_25CollectiveMainloopFwdSm80ILi8ELi1ELb1EN4cute5tupleIJNS5_1CILi128EEENS7_ILi64EEENS7_ILi256EEEEEELi256ENS_6half_tEfNS_4arch4Sm80ELb0ELb0ELb1ELb1ELb1ELb0ELb1ELb0EEENS1_21CollectiveEpilogueFwdINS6_IJS8_SA_S9_EEENS6_IJNS7_ILi1EEESI_SI_EEESC_SE_Li256ELb1ELb1ELb0ELb0EEENS1_19SingleTileSchedulerILb1ELb0ELb1ELi128EEEEEEEEEvNT_6ParamsE --------------------------
	.section	.text._ZN7cutlass13device_kernelIN5flash19enable_sm80_to_sm89INS1_16FlashAttnFwdSm80INS1_25CollectiveMainloopFwdSm80ILi8ELi1ELb1EN4cute5tupleIJNS5_1CILi128EEENS7_ILi64EEENS7_ILi256EEEEEELi256ENS_6half_tEfNS_4arch4Sm80ELb0ELb0ELb1ELb1ELb1ELb0ELb1ELb0EEENS1_21CollectiveEpilogueFwdINS6_IJS8_SA_S9_EEENS6_IJNS7_ILi1EEESI_SI_EEESC_SE_Li256ELb1ELb1ELb0ELb0EEENS1_19SingleTileSchedulerILb1ELb0ELb1ELi128EEEEEEEEEvNT_6ParamsE,"ax",@progbits
	.sectioninfo	@"SHI_REGISTERS=255"
	.align	128
.text._ZN7cutlass13device_kernelIN5flash19enable_sm80_to_sm89INS1_16FlashAttnFwdSm80INS1_25CollectiveMainloopFwdSm80ILi8ELi1ELb1EN4cute5tupleIJNS5_1CILi128EEENS7_ILi64EEENS7_ILi256EEEEEELi256ENS_6half_tEfNS_4arch4Sm80ELb0ELb0ELb1ELb1ELb1ELb0ELb1ELb0EEENS1_21CollectiveEpilogueFwdINS6_IJS8_SA_S9_EEENS6_IJNS7_ILi1EEESI_SI_EEESC_SE_Li256ELb1ELb1ELb0ELb0EEENS1_19SingleTileSchedulerILb1ELb0ELb1ELi128EEEEEEEEEvNT_6ParamsE:
        .type           _ZN7cutlass13device_kernelIN5flash19enable_sm80_to_sm89INS1_16FlashAttnFwdSm80INS1_25CollectiveMainloopFwdSm80ILi8ELi1ELb1EN4cute5tupleIJNS5_1CILi128EEENS7_ILi64EEENS7_ILi256EEEEEELi256ENS_6half_tEfNS_4arch4Sm80ELb0ELb0ELb1ELb1ELb1ELb0ELb1ELb0EEENS1_21CollectiveEpilogueFwdINS6_IJS8_SA_S9_EEENS6_IJNS7_ILi1EEESI_SI_EEESC_SE_Li256ELb1ELb1ELb0ELb0EEENS1_19SingleTileSchedulerILb1ELb0ELb1ELi128EEEEEEEEEvNT_6ParamsE,@function
        .size           _ZN7cutlass13device_kernelIN5flash19enable_sm80_to_sm89INS1_16FlashAttnFwdSm80INS1_25CollectiveMainloopFwdSm80ILi8ELi1ELb1EN4cute5tupleIJNS5_1CILi128EEENS7_ILi64EEENS7_ILi256EEEEEELi256ENS_6half_tEfNS_4arch4Sm80ELb0ELb0ELb1ELb1ELb1ELb0ELb1ELb0EEENS1_21CollectiveEpilogueFwdINS6_IJS8_SA_S9_EEENS6_IJNS7_ILi1EEESI_SI_EEESC_SE_Li256ELb1ELb1ELb0ELb0EEENS1_19SingleTileSchedulerILb1ELb0ELb1ELi128EEEEEEEEEvNT_6ParamsE,(.L_x_3533 - _ZN7cutlass13device_kernelIN5flash19enable_sm80_to_sm89INS1_16FlashAttnFwdSm80INS1_25CollectiveMainloopFwdSm80ILi8ELi1ELb1EN4cute5tupleIJNS5_1CILi128EEENS7_ILi64EEENS7_ILi256EEEEEELi256ENS_6half_tEfNS_4arch4Sm80ELb0ELb0ELb1ELb1ELb1ELb0ELb1ELb0EEENS1_21CollectiveEpilogueFwdINS6_IJS8_SA_S9_EEENS6_IJNS7_ILi1EEESI_SI_EEESC_SE_Li256ELb1ELb1ELb0ELb0EEENS1_19SingleTileSchedulerILb1ELb0ELb1ELi128EEEEEEEEEvNT_6ParamsE)
        .other          _ZN7cutlass13device_kernelIN5flash19enable_sm80_to_sm89INS1_16FlashAttnFwdSm80INS1_25CollectiveMainloopFwdSm80ILi8ELi1ELb1EN4cute5tupleIJNS5_1CILi128EEENS7_ILi64EEENS7_ILi256EEEEEELi256ENS_6half_tEfNS_4arch4Sm80ELb0ELb0ELb1ELb1ELb1ELb0ELb1ELb0EEENS1_21CollectiveEpilogueFwdINS6_IJS8_SA_S9_EEENS6_IJNS7_ILi1EEESI_SI_EEESC_SE_Li256ELb1ELb1ELb0ELb0EEENS1_19SingleTileSchedulerILb1ELb0ELb1ELi128EEEEEEEEEvNT_6ParamsE,@"STO_CUDA_ENTRY STV_DEFAULT"
_ZN7cutlass13device_kernelIN5flash19enable_sm80_to_sm89INS1_16FlashAttnFwdSm80INS1_25CollectiveMainloopFwdSm80ILi8ELi1ELb1EN4cute5tupleIJNS5_1CILi128EEENS7_ILi64EEENS7_ILi256EEEEEELi256ENS_6half_tEfNS_4arch4Sm80ELb0ELb0ELb1ELb1ELb1ELb0ELb1ELb0EEENS1_21CollectiveEpilogueFwdINS6_IJS8_SA_S9_EEENS6_IJNS7_ILi1EEESI_SI_EEESC_SE_Li256ELb1ELb1ELb0ELb0EEENS1_19SingleTileSchedulerILb1ELb0ELb1ELi128EEEEEEEEEvNT_6ParamsE:
[----:B------:R-:W-:Y:S02]  /*0000*/  MOV R1, c[0x0][0x28] ;  /* 0x00000a0000017a02 */ /* 0x000fe40000000f00 */
[----:B------:R-:W1:Y:S01]  /*0010*/  S2R R85, SR_TID.X ;  /* 0x0000000000557919 */ /* 0x000e620000002100 */
[----:B------:R-:W2:Y:S01]  /*0020*/  S2UR UR11, SR_CTAID.Z ;  /* 0x00000000000b79c3 */ /* 0x000ea20000002700 */
[----:B------:R-:W-:Y:S01]  /*0030*/  UMOV UR14, 0x4 ;  /* 0x00000004000e7882 */ /* 0x000fe20000000000 */
[----:B------:R-:W-:Y:S01]  /*0040*/  IADD3 R1, R1, -0xa8, RZ ;  /* 0xffffff5801017810 */ /* 0x000fe20007ffe0ff */
[----:B------:R-:W-:Y:S02]  /*0050*/  ULDC.64 UR6, c[0x0][0x568] ;  /* 0x00015a0000067ab9 */ /* 0x000fe40000000a00 */
[----:B------:R-:W-:-:S03]  /*0060*/  ULDC.64 UR12, c[0x0][0x118] ;  /* 0x00004600000c7ab9 */ /* 0x000fc60000000a00 */
[----:B------:R-:W3:Y:S01]  /*0070*/  S2UR UR5, SR_CTAID.X ;  /* 0x00000000000579c3 */ /* 0x000ee20000002500 */
[----:B-1----:R-:W-:Y:S01]  /*0080*/  SHF.R.U32.HI R0, RZ, 0x5, R85 ;  /* 0x00000005ff007819 */ /* 0x002fe20000011655 */
[----:B--2---:R-:W-:-:S05]  /*0090*/  UIMAD.WIDE UR6, UR11, UR14, UR6 ;  /* 0x0000000e0b0672a5 */ /* 0x004fca000f8e0206 */
[----:B------:R-:W1:Y:S02]  /*00a0*/  SHFL.IDX PT, R0, R0, RZ, 0x1f ;  /* 0x00001fff00007589 */ /* 0x000e6400000e0000 */
[----:B-1----:R-:W-:-:S13]  /*00b0*/  ISETP.NE.AND P0, PT, R0, RZ, PT ;  /* 0x000000ff0000720c */ /* 0x002fda0003f05270 */
[----:B---3--:R-:W-:Y:S05]  /*00c0*/  @!P0 BRA `(.L_x_13) ;  /* 0x000001c000008947 */ /* 0x008fea0003800000 */
[----:B------:R-:W-:-:S04]  /*00d0*/  ISETP.NE.U32.AND P0, PT, RZ, c[0x0][0x568], PT ;  /* 0x00015a00ff007a0c */ /* 0x000fc80003f05070 */
[----:B------:R-:W-:-:S13]  /*00e0*/  ISETP.NE.AND.EX P0, PT, RZ, c[0x0][0x56c], PT, P0 ;  /* 0x00015b00ff007a0c */ /* 0x000fda0003f05300 */
[----:B------:R-:W-:Y:S05]  /*00f0*/  @!P0 BRA `(.L_x_14) ;  /* 0x0000005000008947 */ /* 0x000fea0003800000 */
[----:B------:R-:W-:Y:S02]  /*0100*/  MOV R2, UR6 ;  /* 0x0000000600027c02 */ /* 0x000fe40008000f00 */
[----:B------:R-:W-:-:S05]  /*0110*/  MOV R3, UR7 ;  /* 0x0000000700037c02 */ /* 0x000fca0008000f00 */
[----:B------:R-:W2:Y:S02]  /*0120*/  LDG.E R0, [R2.64] ;  /* 0x0000000c02007981 */ /* 0x000ea4000c1e1900 */
[----:B--2---:R1:W2:Y:S02]  /*0130*/  R2UR UR6, R0 ;  /* 0x00000000000673c2 */ /* 0x0042a400000e0000 */
[----:B-12---:R-:W-:Y:S05]  /*0140*/  BRA `(.L_x_15) ;  /* 0x000000e000007947 */ /* 0x006fea0003800000 */
.L_x_14:
[----:B------:R-:W-:-:S04]  /*0150*/  ISETP.NE.U32.AND P0, PT, RZ, c[0x0][0x560], PT ;  /* 0x00015800ff007a0c */ /* 0x000fc80003f05070 */
[----:B------:R-:W-:-:S13]  /*0160*/  ISETP.NE.AND.EX P0, PT, RZ, c[0x0][0x564], PT, P0 ;  /* 0x00015900ff007a0c */ /* 0x000fda0003f05300 */
[----:B------:R-:W-:Y:S05]  /*0170*/  @!P0 BRA `(.L_x_16) ;  /* 0x000000a000008947 */ /* 0x000fea0003800000 */
[----:B------:R-:W-:Y:S02]  /*0180*/  ULDC.64 UR6, c[0x0][0x560] ;  /* 0x0001580000067ab9 */ /* 0x000fe40000000a00 */
[----:B------:R-:W-:-:S06]  /*0190*/  UIMAD.WIDE UR6, UR11, UR14, UR6 ;  /* 0x0000000e0b0672a5 */ /* 0x000fcc000f8e0206 */
[----:B------:R-:W-:Y:S02]  /*01a0*/  MOV R2, UR6 ;  /* 0x0000000600027c02 */ /* 0x000fe40008000f00 */
[----:B------:R-:W-:-:S05]  /*01b0*/  MOV R3, UR7 ;  /* 0x0000000700037c02 */ /* 0x000fca0008000f00 */
[----:B------:R1:W2:Y:S04]  /*01c0*/  LDG.E R0, [R2.64] ;  /* 0x0000000c02007981 */ /* 0x0002a8000c1e1900 */
[----:B-1----:R-:W3:Y:S01]  /*01d0*/  LDG.E R2, [R2.64+0x4] ;  /* 0x0000040c02027981 */ /* 0x002ee2000c1e1900 */
[----:B--2---:R-:W1:Y:S08]  /*01e0*/  R2UR UR4, R0 ;  /* 0x00000000000473c2 */ /* 0x004e7000000e0000 */
[----:B---3--:R-:W1:Y:S02]  /*01f0*/  R2UR UR6, R2 ;  /* 0x00000000020673c2 */ /* 0x008e6400000e0000 */
[----:B-1----:R-:W-:Y:S01]  /*0200*/  UIADD3 UR6, -UR4, UR6, URZ ;  /* 0x0000000604067290 */ /* 0x002fe2000fffe13f */
[----:B------:R-:W-:Y:S05]  /*0210*/  BRA `(.L_x_15) ;  /* 0x0000001000007947 */ /* 0x000fea0003800000 */
.L_x_16:
[----:B------:R-:W-:Y:S02]  /*0220*/  ULDC UR6, c[0x0][0x54c] ;  /* 0x0001530000067ab9 */ /* 0x000fe40000000800 */
.L_x_15:
[----:B------:R-:W-:Y:S02]  /*0230*/  ULDC UR4, c[0x0][0x548] ;  /* 0x0001520000047ab9 */ /* 0x000fe40000000800 */
[----:B------:R-:W-:-:S02]  /*0240*/  USHF.L.U32 UR5, UR5, 0x7, URZ ;  /* 0x0000000705057899 */ /* 0x000fc4000800063f */
[----:B------:R-:W-:-:S04]  /*0250*/  UIMAD UR4, UR6, UR4, URZ ;  /* 0x00000004060472a4 */ /* 0x000fc8000f8e023f */
[----:B------:R-:W-:-:S04]  /*0260*/  UISETP.GE.AND UP0, UPT, UR5, UR4, UPT ;  /* 0x000000040500728c */ /* 0x000fc8000bf06270 */
[----:B------:R-:W-:Y:S01]  /*0270*/  USEL UR11, UR11, 0xffffffff, !UP0 ;  /* 0xffffffff0b0b7887 */ /* 0x000fe2000c000000 */
[----:B------:R-:W-:Y:S05]  /*0280*/  BRA `(.L_x_17) ;  /* 0x000001b000007947 */ /* 0x000fea0003800000 */
.L_x_13:
        /* <DEDUP_REMOVED lines=8> */
.L_x_18:
        /* <DEDUP_REMOVED lines=13> */
.L_x_20:
[----:B------:R-:W-:Y:S02]  /*03e0*/  ULDC UR6, c[0x0][0x54c] ;  /* 0x0001530000067ab9 */ /* 0x000fe40000000800 */
.L_x_19:
[----:B------:R-:W-:Y:S02]  /*03f0*/  ULDC UR4, c[0x0][0x548] ;  /* 0x0001520000047ab9 */ /* 0x000fe40000000800 */
[----:B------:R-:W-:-:S02]  /*0400*/  USHF.L.U32 UR5, UR5, 0x7, URZ ;  /* 0x0000000705057899 */ /* 0x000fc4000800063f */
[----:B------:R-:W-:-:S04]  /*0410*/  UIMAD UR4, UR6, UR4, URZ ;  /* 0x00000004060472a4 */ /* 0x000fc8000f8e023f */
[----:B------:R-:W-:-:S04]  /*0420*/  UISETP.GE.AND UP0, UPT, UR5, UR4, UPT ;  /* 0x000000040500728c */ /* 0x000fc8000bf06270 */
[----:B------:R-:W-:-:S06]  /*0430*/  USEL UR11, UR11, 0xffffffff, !UP0 ;  /* 0xffffffff0b0b7887 */ /* 0x000fcc000c000000 */
.L_x_17:
[----:B------:R-:W-:-:S13]  /*0440*/  ISETP.LE.AND P0, PT, RZ, UR11, PT ;  /* 0x0000000bff007c0c */ /* 0x000fda000bf03270 */
[----:B------:R-:W-:Y:S05]  /*0450*/  @!P0 EXIT ;  /* 0x000000000000894d */ /* 0x000fea0003800000 */
[----:B------:R-:W-:Y:S02]  /*0460*/  ULDC.64 UR4, c[0x0][0x370] ;  /* 0x0000dc0000047ab9 */ /* 0x000fe40000000a00 */
[----:B------:R-:W-:Y:S02]  /*0470*/  UISETP.NE.U32.AND UP0, UPT, URZ, UR4, UPT ;  /* 0x000000043f00728c */ /* 0x000fe4000bf05070 */
[----:B------:R-:W-:Y:S02]  /*0480*/  ULDC.64 UR6, c[0x0][0x370] ;  /* 0x0000dc0000067ab9 */ /* 0x000fe40000000a00 */
[----:B------:R-:W-:-:S03]  /*0490*/  UISETP.NE.AND.EX UP0, UPT, URZ, UR5, UPT, UP0 ;  /* 0x000000053f00728c */ /* 0x000fc6000bf05300 */
[----:B------:R-:W-:Y:S02]  /*04a0*/  ULDC.64 UR4, c[0x0][0x348] ;  /* 0x0000d20000047ab9 */ /* 0x000fe40000000a00 */
[----:B------:R-:W-:Y:S01]  /*04b0*/  UISETP.NE.U32.AND UP1, UPT, URZ, UR4, UPT ;  /* 0x000000043f00728c */ /* 0x000fe2000bf25070 */
[----:B------:R-:W-:-:S03]  /*04c0*/  PLOP3.LUT P2, PT, PT, PT, UP0, 0x80, 0x0 ;  /* 0x000000000000781c */ /* 0x000fc60003f4f008 */
[----:B------:R-:W-:Y:S02]  /*04d0*/  UISETP.NE.AND.EX UP1, UPT, URZ, UR5, UPT, UP1 ;  /* 0x000000053f00728c */ /* 0x000fe4000bf25310 */
[----:B------:R-:W-:Y:S02]  /*04e0*/  @UP0 UIMAD.WIDE UR6, UR11, UR14, UR6 ;  /* 0x0000000e0b0602a5 */ /* 0x000fe4000f8e0206 */
[----:B------:R-:W-:Y:S02]  /*04f0*/  ULDC.64 UR4, c[0x0][0x348] ;  /* 0x0000d20000047ab9 */ /* 0x000fe40000000a00 */
[----:B------:R-:W-:Y:S01]  /*0500*/  UIMAD.WIDE UR4, UR11, UR14, UR4 ;  /* 0x0000000e0b0472a5 */ /* 0x000fe2000f8e0204 */
[----:B------:R-:W-:Y:S01]  /*0510*/  PLOP3.LUT P0, PT, PT, PT, UP1, 0x80, 0x0 ;  /* 0x000000000000781c */ /* 0x000fe20003f0f018 */
[----:B------:R-:W-:Y:S02]  /*0520*/  IMAD.U32 R2, RZ, RZ, UR6 ;  /* 0x00000006ff027e24 */ /* 0x000fe4000f8e00ff */
[----:B------:R-:W-:-:S02]  /*0530*/  IMAD.U32 R3, RZ, RZ, UR7 ;  /* 0x00000007ff037e24 */ /* 0x000fc4000f8e00ff */
[----:B------:R-:W-:Y:S01]  /*0540*/  MOV R6, UR4 ;  /* 0x0000000400067c02 */ /* 0x000fe20008000f00 */
[----:B------:R-:W-:Y:S01]  /*0550*/  IMAD.U32 R7, RZ, RZ, UR5 ;  /* 0x00000005ff077e24 */ /* 0x000fe2000f8e00ff */
[----:B------:R-:W-:Y:S01]  /*0560*/  ULDC.64 UR4, c[0x0][0x360] ;  /* 0x0000d80000047ab9 */ /* 0x000fe20000000a00 */
[----:B------:R-:W2:Y:S01]  /*0570*/  @P2 LDG.E R2, [R2.64] ;  /* 0x0000000c02022981 */ /* 0x000ea2000c1e1900 */
[----:B------:R-:W-:-:S04]  /*0580*/  UISETP.NE.U32.AND UP0, UPT, URZ, UR4, UPT ;  /* 0x000000043f00728c */ /* 0x000fc8000bf05070 */
[----:B------:R-:W-:Y:S01]  /*0590*/  UISETP.NE.AND.EX UP0, UPT, URZ, UR5, UPT, UP0 ;  /* 0x000000053f00728c */ /* 0x000fe2000bf05300 */
[----:B------:R-:W3:Y:S02]  /*05a0*/  @P0 LDG.E R0, [R6.64] ;  /* 0x0000000c06000981 */ /* 0x000ee4000c1e1900 */
[----:B------:R-:W-:-:S03]  /*05b0*/  ULDC.64 UR4, c[0x0][0x360] ;  /* 0x0000d80000047ab9 */ /* 0x000fc60000000a00 */
[----:B------:R-:W-:-:S05]  /*05c0*/  PLOP3.LUT P1, PT, PT, PT, UP0, 0x80, 0x0 ;  /* 0x000000000000781c */ /* 0x000fca0003f2f008 */
[----:B------:R-:W-:Y:S01]  /*05d0*/  @UP0 UIMAD.WIDE UR4, UR11, UR14, UR4 ;  /* 0x0000000e0b0402a5 */ /* 0x000fe2000f8e0204 */
[----:B------:R-:W-:-:S05]  /*05e0*/  MOV R13, c[0x0][0x168] ;  /* 0x00005a00000d7a02 */ /* 0x000fca0000000f00 */
[----:B------:R-:W-:Y:S01]  /*05f0*/  IMAD.U32 R4, RZ, RZ, UR4 ;  /* 0x00000004ff047e24 */ /* 0x000fe2000f8e00ff */
[----:B------:R-:W-:-:S05]  /*0600*/  MOV R5, UR5 ;  /* 0x0000000500057c02 */ /* 0x000fca0008000f00 */
[----:B------:R1:W5:Y:S01]  /*0610*/  @P1 LDG.E R13, [R4.64] ;  /* 0x0000000c040d1981 */ /* 0x000362000c1e1900 */
[----:B------:R-:W4:Y:S01]  /*0620*/  S2UR UR9, SR_CTAID.Y ;  /* 0x00000000000979c3 */ /* 0x000f220000002600 */
[----:B------:R-:W-:Y:S02]  /*0630*/  UMOV UR10, URZ ;  /* 0x0000003f000a7c82 */ /* 0x000fe40008000000 */
[----:B------:R-:W-:Y:S02]  /*0640*/  UMOV UR15, URZ ;  /* 0x0000003f000f7c82 */ /* 0x000fe40008000000 */
[----:B------:R-:W-:Y:S02]  /*0650*/  ULDC UR5, c[0x0][0x2ac] ;  /* 0x0000ab0000057ab9 */ /* 0x000fe40000000800 */
[----:B------:R-:W-:Y:S02]  /*0660*/  ULDC UR4, c[0x0][0x1d0] ;  /* 0x0000740000047ab9 */ /* 0x000fe40000000800 */
[----:B------:R-:W-:-:S02]  /*0670*/  UIMAD UR4, UR5, UR4, URZ ;  /* 0x00000004050472a4 */ /* 0x000fc4000f8e023f */
[----:B----4-:R-:W-:Y:S01]  /*0680*/  USHF.R.S32.HI UR8, URZ, 0x1f, UR9 ;  /* 0x0000001f3f087899 */ /* 0x010fe20008011409 */
[----:B--2---:R1:W2:Y:S08]  /*0690*/  @P2 R2UR UR10, R2 ;  /* 0x00000000020a23c2 */ /* 0x0042b000000e0000 */
[----:B---3--:R1:W3:Y:S02]  /*06a0*/  @P0 R2UR UR15, R0 ;  /* 0x00000000000f03c2 */ /* 0x0082e400000e0000 */
[----:B-123--:R-:W-:Y:S05]  /*06b0*/  @P1 BRA `(.L_x_21) ;  /* 0x0000004000001947 */ /* 0x00efea0003800000 */
[----:B------:R-:W-:Y:S05]  /*06c0*/  @!P0 BRA `(.L_x_21) ;  /* 0x0000003000008947 */ /* 0x000fea0003800000 */
[----:B------:R-:W2:Y:S04]  /*06d0*/  LDG.E R0, [R6.64] ;  /* 0x0000000c06007981 */ /* 0x000ea8000c1e1900 */
[----:B------:R-:W2:Y:S02]  /*06e0*/  LDG.E R2, [R6.64+0x4] ;  /* 0x0000040c06027981 */ /* 0x000ea4000c1e1900 */
[----:B--2--5:R-:W-:-:S02]  /*06f0*/  IADD3 R13, -R0, R2, RZ ;  /* 0x00000002000d7210 */ /* 0x024fc40007ffe1ff */
.L_x_21:
[----:B------:R-:W-:-:S04]  /*0700*/  ISETP.NE.U32.AND P0, PT, RZ, c[0x0][0x368], PT ;  /* 0x0000da00ff007a0c */ /* 0x000fc80003f05070 */
[----:B------:R-:W-:-:S13]  /*0710*/  ISETP.NE.AND.EX P0, PT, RZ, c[0x0][0x36c], PT, P0 ;  /* 0x0000db00ff007a0c */ /* 0x000fda0003f05300 */
[----:B------:R-:W-:Y:S05]  /*0720*/  @!P0 BRA `(.L_x_22) ;  /* 0x0000007000008947 */ /* 0x000fea0003800000 */
[----:B------:R-:W-:Y:S02]  /*0730*/  ULDC.64 UR4, c[0x0][0x368] ;  /* 0x0000da0000047ab9 */ /* 0x000fe40000000a00 */
[----:B------:R-:W-:-:S06]  /*0740*/  UIMAD.WIDE UR4, UR11, UR14, UR4 ;  /* 0x0000000e0b0472a5 */ /* 0x000fcc000f8e0204 */
[----:B------:R-:W-:Y:S02]  /*0750*/  MOV R2, UR4 ;  /* 0x0000000400027c02 */ /* 0x000fe40008000f00 */
[----:B------:R-:W-:-:S05]  /*0760*/  MOV R3, UR5 ;  /* 0x0000000500037c02 */ /* 0x000fca0008000f00 */
[----:B------:R-:W2:Y:S02]  /*0770*/  LDG.E R0, [R2.64] ;  /* 0x0000000c02007981 */ /* 0x000ea4000c1e1900 */
[----:B--2---:R1:W2:Y:S02]  /*0780*/  R2UR UR4, R0 ;  /* 0x00000000000473c2 */ /* 0x0042a400000e0000 */
[----:B-12---:R-:W-:Y:S05]  /*0790*/  BRA `(.L_x_23) ;  /* 0x000000c000007947 */ /* 0x006fea0003800000 */
.L_x_22:
[----:B------:R-:W-:-:S04]  /*07a0*/  ISETP.NE.U32.AND P0, PT, RZ, c[0x0][0x350], PT ;  /* 0x0000d400ff007a0c */ /* 0x000fc80003f05070 */
[----:B------:R-:W-:-:S13]  /*07b0*/  ISETP.NE.AND.EX P0, PT, RZ, c[0x0][0x354], PT, P0 ;  /* 0x0000d500ff007a0c */ /* 0x000fda0003f05300 */
[----:B------:R-:W-:Y:S05]  /*07c0*/  @!P0 BRA `(.L_x_23) ;  /* 0x0000009000008947 */ /* 0x000fea0003800000 */
[----:B------:R-:W-:Y:S02]  /*07d0*/  ULDC.64 UR4, c[0x0][0x350] ;  /* 0x0000d40000047ab9 */ /* 0x000fe40000000a00 */
[----:B------:R-:W-:-:S06]  /*07e0*/  UIMAD.WIDE UR4, UR11, UR14, UR4 ;  /* 0x0000000e0b0472a5 */ /* 0x000fcc000f8e0204 */
[----:B------:R-:W-:Y:S02]  /*07f0*/  MOV R2, UR4 ;  /* 0x0000000400027c02 */ /* 0x000fe40008000f00 */
[----:B------:R-:W-:-:S05]  /*0800*/  MOV R3, UR5 ;  /* 0x0000000500037c02 */ /* 0x000fca0008000f00 */
[----:B------:R-:W2:Y:S04]  /*0810*/  LDG.E R4, [R2.64] ;  /* 0x0000000c02047981 */ /* 0x000ea8000c1e1900 */
[----:B------:R-:W3:Y:S01]  /*0820*/  LDG.E R0, [R2.64+0x4] ;  /* 0x0000040c02007981 */ /* 0x000ee2000c1e1900 */
[----:B--2---:R-:W1:Y:S08]  /*0830*/  R2UR UR5, R4 ;  /* 0x00000000040573c2 */ /* 0x004e7000000e0000 */
[----:B---3--:R-:W1:Y:S02]  /*0840*/  R2UR UR4, R0 ;  /* 0x00000000000473c2 */ /* 0x008e6400000e0000 */
[----:B-1----:R-:W-:-:S06]  /*0850*/  UIADD3 UR4, -UR5, UR4, URZ ;  /* 0x0000000405047290 */ /* 0x002fcc000fffe13f */
.L_x_23:
[----:B------:R-:W-:Y:S01]  /*0860*/  UIADD3 UR7, -UR10, UR4, URZ ;  /* 0x000000040a077290 */ /* 0x000fe2000fffe13f */
[----:B------:R-:W-:Y:S01]  /*0870*/  PLOP3.LUT P2, PT, PT, PT, PT, 0x80, 0x0 ;  /* 0x000000000000781c */ /* 0x000fe20003f4f070 */
[----:B------:R-:W-:Y:S01]  /*0880*/  CS2R R10, SRZ ;  /* 0x00000000000a7805 */ /* 0x000fe2000001ff00 */
[----:B------:R-:W-:Y:S01]  /*0890*/  IMAD.MOV.U32 R130, RZ, RZ, RZ ;  /* 0x000000ffff827224 */ /* 0x000fe200078e00ff */
[----:B------:R-:W-:Y:S01]  /*08a0*/  UISETP.GE.AND UP0, UPT, UR7, 0x1, UPT ;  /* 0x000000010700788c */ /* 0x000fe2000bf06270 */
[----:B------:R-:W-:Y:S01]  /*08b0*/  CS2R R128, SRZ ;  /* 0x0000000000807805 */ /* 0x000fe2000001ff00 */
[----:B------:R-:W-:Y:S01]  /*08c0*/  UIADD3 UR4, UR7, 0x3f, URZ ;  /* 0x0000003f07047890 */ /* 0x000fe2000fffe03f */
[----:B------:R-:W-:Y:S01]  /*08d0*/  CS2R R14, SRZ ;  /* 0x00000000000e7805 */ /* 0x000fe2000001ff00 */
[----:B------:R-:W-:Y:S01]  /*08e0*/  IMAD.MOV.U32 R126, RZ, RZ, RZ ;  /* 0x000000ffff7e7224 */ /* 0x000fe200078e00ff */
[----:B------:R-:W-:Y:S01]  /*08f0*/  CS2R R124, SRZ ;  /* 0x00000000007c7805 */ /* 0x000fe2000001ff00 */
[----:B------:R-:W-:Y:S01]  /*0900*/  PLOP3.LUT P0, PT, PT, PT, UP0, 0x80, 0x0 ;  /* 0x000000000000781c */ /* 0x000fe20003f0f008 */
[----:B------:R-:W-:Y:S01]  /*0910*/  USHF.R.S32.HI UR6, URZ, 0x1f, UR4 ;  /* 0x0000001f3f067899 */ /* 0x000fe20008011404 */
[----:B------:R-:W-:Y:S01]  /*0920*/  MOV R122, RZ ;  /* 0x000000ff007a7202 */ /* 0x000fe20000000f00 */
[----:B------:R-:W-:Y:S01]  /*0930*/  CS2R R120, SRZ ;  /* 0x0000000000787805 */ /* 0x000fe2000001ff00 */
[----:B------:R-:W-:Y:S01]  /*0940*/  CS2R R118, SRZ ;  /* 0x0000000000767805 */ /* 0x000fe2000001ff00 */
[----:B------:R-:W-:Y:S01]  /*0950*/  ULEA.HI UR6, UR6, UR4, URZ, 0x6 ;  /* 0x0000000406067291 */ /* 0x000fe2000f8f303f */
[----:B------:R-:W-:Y:S01]  /*0960*/  CS2R R116, SRZ ;  /* 0x0000000000747805 */ /* 0x000fe2000001ff00 */
[----:B------:R-:W-:Y:S01]  /*0970*/  CS2R R16, SRZ ;  /* 0x0000000000107805 */ /* 0x000fe2000001ff00 */
[----:B------:R-:W-:Y:S01]  /*0980*/  IMAD.MOV.U32 R114, RZ, RZ, RZ ;  /* 0x000000ffff727224 */ /* 0x000fe200078e00ff */
[----:B------:R-:W-:Y:S01]  /*0990*/  CS2R R112, SRZ ;  /* 0x0000000000707805 */ /* 0x000fe2000001ff00 */
[----:B------:R-:W-:Y:S01]  /*09a0*/  CS2R R18, SRZ ;  /* 0x0000000000127805 */ /* 0x000fe2000001ff00 */
[----:B------:R-:W-:Y:S01]  /*09b0*/  MOV R110, RZ ;  /* 0x000000ff006e7202 */ /* 0x000fe20000000f00 */
[----:B------:R-:W-:Y:S01]  /*09c0*/  CS2R R108, SRZ ;  /* 0x00000000006c7805 */ /* 0x000fe2000001ff00 */
[----:B------:R-:W-:Y:S01]  /*09d0*/  CS2R R106, SRZ ;  /* 0x00000000006a7805 */ /* 0x000fe2000001ff00 */
[----:B------:R-:W-:Y:S01]  /*09e0*/  CS2R R20, SRZ ;  /* 0x0000000000147805 */ /* 0x000fe2000001ff00 */
[----:B------:R-:W-:Y:S01]  /*09f0*/  IMAD.MOV.U32 R104, RZ, RZ, RZ ;  /* 0x000000ffff687224 */ /* 0x000fe200078e00ff */
[----:B------:R-:W-:Y:S01]  /*0a00*/  CS2R R102, SRZ ;  /* 0x0000000000667805 */ /* 0x000fe2000001ff00 */
[----:B------:R-:W-:Y:S01]  /*0a10*/  MOV R23, RZ ;  /* 0x000000ff00177202 */ /* 0x000fe20000000f00 */
[----:B------:R-:W-:Y:S01]  /*0a20*/  IMAD.MOV.U32 R100, RZ, RZ, RZ ;  /* 0x000000ffff647224 */ /* 0x000fe200078e00ff */
[----:B------:R-:W-:Y:S01]  /*0a30*/  CS2R R98, SRZ ;  /* 0x0000000000627805 */ /* 0x000fe2000001ff00 */
[----:B------:R-:W-:Y:S01]  /*0a40*/  CS2R R24, SRZ ;  /* 0x0000000000187805 */ /* 0x000fe2000001ff00 */
[----:B------:R-:W-:Y:S01]  /*0a50*/  MOV R96, RZ ;  /* 0x000000ff00607202 */ /* 0x000fe20000000f00 */
[----:B------:R-:W-:Y:S01]  /*0a60*/  CS2R R94, SRZ ;  /* 0x00000000005e7805 */ /* 0x000fe2000001ff00 */
        /* <DEDUP_REMOVED lines=27> */
[----:B------:R-:W-:Y:S01]  /*0c20*/  CS2R R46, SRZ ;  /* 0x00000000002e7805 */ /* 0x000fe2000001ff00 */
[----:B------:R-:W-:Y:S01]  /*0c30*/  CS2R R8, SRZ ;  /* 0x0000000000087805 */ /* 0x000fe2000001ff00 */
[----:B------:R-:W-:Y:S01]  /*0c40*/  CS2R R42, SRZ ;  /* 0x00000000002a7805 */ /* 0x000fe2000001ff00 */
[----:B------:R-:W-:Y:S01]  /*0c50*/  IMAD.MOV.U32 R41, RZ, RZ, RZ ;  /* 0x000000ffff297224 */ /* 0x000fe200078e00ff */
        /* <DEDUP_REMOVED lines=19> */
[----:B------:R-:W-:Y:S05]  /*0d90*/  @!P0 BRA `(.L_x_24) ;  /* 0x0000955000008947 */ /* 0x000fea0003800000 */
[----:B------:R-:W-:Y:S02]  /*0da0*/  ULDC.64 UR4, c[0x0][0x340] ;  /* 0x0000d00000047ab9 */ /* 0x000fe40000000a00 */
[----:B------:R-:W-:-:S04]  /*0db0*/  UISETP.NE.U32.AND UP0, UPT, URZ, UR4, UPT ;  /* 0x000000043f00728c */ /* 0x000fc8000bf05070 */
[----:B------:R-:W-:-:S03]  /*0dc0*/  UISETP.NE.AND.EX UP0, UPT, URZ, UR5, UPT, UP0 ;  /* 0x000000053f00728c */ /* 0x000fc6000bf05300 */
[----:B------:R-:W-:-:S03]  /*0dd0*/  ULDC.64 UR4, c[0x0][0x340] ;  /* 0x0000d00000047ab9 */ /* 0x000fc60000000a00 */
[----:B------:R-:W-:-:S05]  /*0de0*/  PLOP3.LUT P0, PT, PT, PT, UP0, 0x80, 0x0 ;  /* 0x000000000000781c */ /* 0x000fca0003f0f008 */
[----:B------:R-:W-:-:S06]  /*0df0*/  @UP0 UIMAD.WIDE UR4, UR11, UR14, UR4 ;  /* 0x0000000e0b0402a5 */ /* 0x000fcc000f8e0204 */
[----:B------:R-:W-:Y:S02]  /*0e00*/  IMAD.U32 R2, RZ, RZ, UR4 ;  /* 0x00000004ff027e24 */ /* 0x000fe4000f8e00ff */
[----:B------:R-:W-:Y:S01]  /*0e10*/  IMAD.U32 R3, RZ, RZ, UR5 ;  /* 0x00000005ff037e24 */ /* 0x000fe2000f8e00ff */
[----:B------:R-:W-:Y:S01]  /*0e20*/  SHF.R.S32.HI R32, RZ, 0x1f, R85 ;  /* 0x0000001fff207819 */ /* 0x000fe20000011455 */
[----:B------:R-:W-:Y:S01]  /*0e30*/  USHF.R.S32.HI UR6, URZ, 0x6, UR6 ;  /* 0x000000063f067899 */ /* 0x000fe20008011406 */
[----:B------:R-:W-:Y:S01]  /*0e40*/  IMAD.MOV.U32 R88, RZ, RZ, c[0x0][0x2b8] ;  /* 0x0000ae00ff587624 */ /* 0x000fe200078e00ff */
[----:B------:R-:W-:Y:S01]  /*0e50*/  ULDC.64 UR4, c[0x0][0x2b0] ;  /* 0x0000ac0000047ab9 */ /* 0x000fe20000000a00 */
[----:B------:R-:W-:Y:S01]  /*0e60*/  LEA.HI R18, R32, R85, RZ, 0x3 ;  /* 0x0000005520127211 */ /* 0x000fe200078f18ff */
[----:B------:R-:W2:Y:S01]  /*0e70*/  @P0 LDG.E R0, [R2.64] ;  /* 0x0000000c02000981 */ /* 0x000ea2000c1e1900 */
[----:B------:R-:W-:-:S03]  /*0e80*/  IMAD.MOV.U32 R19, RZ, RZ, RZ ;  /* 0x000000ffff137224 */ /* 0x000fc600078e00ff */
[----:B------:R-:W-:Y:S01]  /*0e90*/  BAR.SYNC.DEFER_BLOCKING 0x0 ;  /* 0x0000000000007b1d */ /* 0x000fe20000010000 */
[----:B------:R-:W-:Y:S02]  /*0ea0*/  SHF.R.S32.HI R21, RZ, 0x3, R18 ;  /* 0x00000003ff157819 */ /* 0x000fe40000011412 */
[----:B------:R-:W-:-:S03]  /*0eb0*/  ISETP.NE.AND P1, PT, R88, 0x1, PT ;  /* 0x000000015800780c */ /* 0x000fc60003f25270 */
[----:B------:R-:W1:Y:S01]  /*0ec0*/  S2R R17, SR_CTAID.X ;  /* 0x0000000000117919 */ /* 0x000e620000002500 */
[----:B------:R-:W-:Y:S01]  /*0ed0*/  USEL UR19, UR11, URZ, !UP1 ;  /* 0x0000003f0b137287 */ /* 0x000fe2000c800000 */
[----:B-----5:R-:W-:Y:S01]  /*0ee0*/  IMAD R13, R13, c[0x0][0x2c4], RZ ;  /* 0x0000b1000d0d7a24 */ /* 0x020fe200078e02ff */
[----:B--2---:R2:W3:Y:S02]  /*0ef0*/  @P0 R2UR UR18, R0 ;  /* 0x00000000001203c2 */ /* 0x0044e400000e0000 */
[----:B---3--:R-:W-:Y:S02]  /*0f00*/  @!UP0 UMOV UR18, UR11 ;  /* 0x0000000b00128c82 */ /* 0x008fe40008000000 */
[----:B------:R-:W-:Y:S02]  /*0f10*/  USHF.R.S32.HI UR14, URZ, 0x1f, UR18 ;  /* 0x0000001f3f0e7899 */ /* 0x000fe40008011412 */
[----:B------:R-:W-:Y:S02]  /*0f20*/  UIMAD.WIDE.U32 UR16, UR18, UR4, URZ ;  /* 0x00000004121072a5 */ /* 0x000fe4000f8e003f */
[----:B------:R-:W-:-:S04]  /*0f30*/  UIMAD UR14, UR14, UR4, URZ ;  /* 0x000000040e0e72a4 */ /* 0x000fc8000f8e023f */
[----:B------:R-:W-:Y:S01]  /*0f40*/  UIMAD UR14, UR18, UR5, UR14 ;  /* 0x00000005120e72a4 */ /* 0x000fe2000f8e020e */
[----:B--2---:R-:W-:-:S03]  /*0f50*/  LOP3.LUT R0, R18, 0xfffffff8, RZ, 0xc0, !PT ;  /* 0xfffffff812007812 */ /* 0x004fc600078ec0ff */
[----:B------:R-:W-:Y:S02]  /*0f60*/  UIADD3 UR14, UR17, UR14, URZ ;  /* 0x0000000e110e7290 */ /* 0x000fe4000fffe03f */
[----:B------:R-:W-:Y:S01]  /*0f70*/  USHF.R.S32.HI UR18, URZ, 0x1f, UR15 ;  /* 0x0000001f3f127899 */ /* 0x000fe2000801140f */
[----:B------:R-:W-:Y:S01]  /*0f80*/  IMAD.IADD R20, R85, 0x1, -R0 ;  /* 0x0000000155147824 */ /* 0x000fe200078e0a00 */
[----:B------:R-:W-:Y:S01]  /*0f90*/  ULDC.64 UR4, c[0x0][0x178] ;  /* 0x00005e0000047ab9 */ /* 0x000fe20000000a00 */
[----:B------:R-:W-:Y:S02]  /*0fa0*/  IMAD.U32 R0, RZ, RZ, UR6 ;  /* 0x00000006ff007e24 */ /* 0x000fe4000f8e00ff */
[----:B------:R-:W-:-:S04]  /*0fb0*/  IMAD R87, R20, 0x20, R21 ;  /* 0x0000002014577824 */ /* 0x000fc800078e0215 */
[--C-:B------:R-:W-:Y:S01]  /*0fc0*/  IMAD R0, R0, 0x40, R87.reuse ;  /* 0x0000004000007824 */ /* 0x100fe200078e0257 */
[----:B------:R-:W-:Y:S02]  /*0fd0*/  UIMAD UR18, UR18, UR4, URZ ;  /* 0x00000004121272a4 */ /* 0x000fe4000f8e023f */
[----:B------:R-:W-:Y:S01]  /*0fe0*/  UIMAD.WIDE.U32 UR20, UR15, UR4, URZ ;  /* 0x000000040f1472a5 */ /* 0x000fe2000f8e003f */
[----:B-1----:R-:W-:Y:S01]  /*0ff0*/  IMAD R4, R17, 0x80, R87 ;  /* 0x0000008011047824 */ /* 0x002fe200078e0257 */
[----:B------:R-:W-:Y:S01]  /*1000*/  IADD3 R0, R0, -0x40, RZ ;  /* 0xffffffc000007810 */ /* 0x000fe20007ffe0ff */
[----:B------:R-:W-:Y:S01]  /*1010*/  IMAD.SHL.U32 R133, R20, 0x8, RZ ;  /* 0x0000000814857824 */ /* 0x000fe200078e00ff */
[----:B------:R-:W-:Y:S02]  /*1020*/  STL [R1+0x84], R87 ;  /* 0x0000845701007387 */ /* 0x000fe40000100800 */
[C---:B------:R-:W-:Y:S02]  /*1030*/  ISETP.GE.AND P0, PT, R0.reuse, UR7, PT ;  /* 0x0000000700007c0c */ /* 0x040fe4000bf06270 */
[----:B------:R-:W-:-:S02]  /*1040*/  IADD3 R16, R0, UR10, RZ ;  /* 0x0000000a00107c10 */ /* 0x000fc4000fffe0ff */
[----:B------:R-:W-:-:S03]  /*1050*/  ISETP.GT.OR P0, PT, R87, 0x3f, P0 ;  /* 0x0000003f5700780c */ /* 0x000fc60000704670 */
[----:B------:R-:W-:-:S04]  /*1060*/  @P1 IMAD.HI.U32 R0, R16, c[0x0][0x2bc], RZ ;  /* 0x0000af0010001a27 */ /* 0x000fc800078e00ff */
[----:B------:R-:W-:Y:S01]  /*1070*/  IMAD.MOV.U32 R12, RZ, RZ, R16 ;  /* 0x000000ffff0c7224 */ /* 0x000fe200078e0010 */
[----:B------:R-:W-:-:S05]  /*1080*/  @P1 SHF.R.U32.HI R12, RZ, c[0x0][0x2c0], R0 ;  /* 0x0000b000ff0c1a19 */ /* 0x000fca0000011600 */
[----:B------:R-:W-:-:S04]  /*1090*/  @!P0 IADD3 R0, P2, R12, UR16, RZ ;  /* 0x000000100c008c10 */ /* 0x000fc8000ff5e0ff */
[----:B------:R-:W-:Y:S02]  /*10a0*/  @!P0 LEA R2, P1, R0, c[0x0][0x2a0], 0x2 ;  /* 0x0000a80000028a11 */ /* 0x000fe400078210ff */
[----:B------:R-:W-:-:S04]  /*10b0*/  @!P0 LEA.HI.X.SX32 R3, R12, UR14, 0x1, P2 ;  /* 0x0000000e0c038c11 */ /* 0x000fc800090f0eff */
[----:B------:R-:W-:-:S05]  /*10c0*/  @!P0 LEA.HI.X R3, R0, c[0x0][0x2a4], R3, 0x2, P1 ;  /* 0x0000a90000038a11 */ /* 0x000fca00008f1403 */
[----:B------:R1:W2:Y:S01]  /*10d0*/  @!P0 LDG.E R19, [R2.64] ;  /* 0x0000000c02138981 */ /* 0x0002a2000c1e1900 */
[----:B------:R-:W-:Y:S01]  /*10e0*/  IMAD.MOV.U32 R0, RZ, RZ, c[0x0][0x2c4] ;  /* 0x0000b100ff007624 */ /* 0x000fe200078e00ff */
[----:B------:R-:W-:Y:S01]  /*10f0*/  UIMAD UR18, UR15, UR5, UR18 ;  /* 0x000000050f1272a4 */ /* 0x000fe2000f8e0212 */
[----:B------:R-:W-:Y:S01]  /*1100*/  IMAD R17, R17, 0x80, R21 ;  /* 0x0000008011117824 */ /* 0x000fe200078e0215 */
[C---:B------:R-:W-:Y:S01]  /*1110*/  IADD3 R52, R133.reuse, 0x40, RZ ;  /* 0x0000004085347810 */ /* 0x040fe20007ffe0ff */
[----:B------:R-:W-:Y:S01]  /*1120*/  ULDC.64 UR4, c[0x0][0x1b8] ;  /* 0x00006e0000047ab9 */ /* 0x000fe20000000a00 */
[----:B------:R-:W-:Y:S01]  /*1130*/  ISETP.NE.AND P0, PT, R0, 0x1, PT ;  /* 0x000000010000780c */ /* 0x000fe20003f05270 */
[----:B------:R-:W-:Y:S01]  /*1140*/  UIADD3 UR21, UR21, UR18, URZ ;  /* 0x0000001215157290 */ /* 0x000fe2000fffe03f */
[----:B------:R-:W-:Y:S01]  /*1150*/  IMAD.MOV.U32 R0, RZ, RZ, R4 ;  /* 0x000000ffff007224 */ /* 0x000fe200078e0004 */
[----:B------:R-:W-:Y:S01]  /*1160*/  UIMAD UR15, UR8, UR4, URZ ;  /* 0x00000004080f72a4 */ /* 0x000fe2000f8e023f */
[C---:B------:R-:W-:Y:S01]  /*1170*/  IADD3 R53, R133.reuse, 0x80, RZ ;  /* 0x0000008085357810 */ /* 0x040fe20007ffe0ff */
[----:B------:R-:W-:Y:S01]  /*1180*/  USHF.R.S32.HI UR18, URZ, 0x1f, UR11 ;  /* 0x0000001f3f127899 */ /* 0x000fe2000801140b */
[C---:B------:R-:W-:Y:S01]  /*1190*/  IADD3 R23, R133.reuse, 0xc0, RZ ;  /* 0x000000c085177810 */ /* 0x040fe20007ffe0ff */
[----:B------:R-:W-:Y:S01]  /*11a0*/  UIMAD UR15, UR9, UR5, UR15 ;  /* 0x00000005090f72a4 */ /* 0x000fe2000f8e020f */
[----:B------:R-:W-:Y:S01]  /*11b0*/  ISETP.GE.AND P4, PT, R133, c[0x0][0x198], PT ;  /* 0x0000660085007a0c */ /* 0x000fe20003f86270 */
[----:B------:R-:W-:Y:S01]  /*11c0*/  UIMAD.WIDE.U32 UR20, UR9, UR4, UR20 ;  /* 0x00000004091472a5 */ /* 0x000fe2000f8e0014 */
[----:B------:R-:W-:Y:S01]  /*11d0*/  ISETP.GE.AND P3, PT, R52, c[0x0][0x198], PT ;  /* 0x0000660034007a0c */ /* 0x000fe20003f66270 */
[----:B------:R-:W-:Y:S01]  /*11e0*/  USEL UR18, UR18, URZ, !UP1 ;  /* 0x0000003f12127287 */ /* 0x000fe2000c800000 */
[----:B------:R-:W-:Y:S01]  /*11f0*/  ISETP.GE.AND P2, PT, R53, c[0x0][0x198], PT ;  /* 0x0000660035007a0c */ /* 0x000fe20003f46270 */
[----:B------:R-:W-:Y:S01]  /*1200*/  ULDC.64 UR4, c[0x0][0x1c0] ;  /* 0x0000700000047ab9 */ /* 0x000fe20000000a00 */
[----:B------:R-:W-:Y:S01]  /*1210*/  ISETP.GE.AND P5, PT, R23, c[0x0][0x198], PT ;  /* 0x0000660017007a0c */ /* 0x000fe20003fa6270 */
[----:B------:R-:W-:Y:S01]  /*1220*/  UIMAD UR18, UR18, UR4, URZ ;  /* 0x00000004121272a4 */ /* 0x000fe2000f8e023f */
[----:B------:R-:W-:Y:S01]  /*1230*/  LOP3.LUT P6, RZ, R20, 0x2, RZ, 0xc0, !PT ;  /* 0x0000000214ff7812 */ /* 0x000fe200078cc0ff */
[----:B------:R-:W-:Y:S01]  /*1240*/  UIADD3 UR21, UR21, UR15, URZ ;  /* 0x0000000f15157290 */ /* 0x000fe2000fffe03f */
[----:B------:R-:W-:Y:S01]  /*1250*/  LEA.HI R84, R32, R85, RZ, 0x5 ;  /* 0x0000005520547211 */ /* 0x000fe200078f28ff */
[----:B-1----:R-:W-:Y:S01]  /*1260*/  @P0 IMAD.HI.U32 R2, R4, c[0x0][0x2c8], RZ ;  /* 0x0000b20004020a27 */ /* 0x002fe200078e00ff */
[----:B------:R-:W-:-:S02]  /*1270*/  UIMAD UR5, UR19, UR5, UR18 ;  /* 0x00000005130572a4 */ /* 0x000fc4000f8e0212 */
[----:B------:R-:W-:Y:S01]  /*1280*/  UIMAD.WIDE.U32 UR20, UR19, UR4, UR20 ;  /* 0x00000004131472a5 */ /* 0x000fe2000f8e0014 */
[----:B------:R-:W-:Y:S01]  /*1290*/  IMAD.SHL.U32 R232, R84, 0x20, RZ ;  /* 0x0000002054e87824 */ /* 0x000fe200078e00ff */
[----:B------:R-:W-:Y:S01]  /*12a0*/  @P0 SHF.R.U32.HI R0, RZ, c[0x0][0x2cc], R2 ;  /* 0x0000b300ff000a19 */ /* 0x000fe20000011602 */
[----:B------:R-:W-:Y:S02]  /*12b0*/  UISETP.GE.AND UP0, UPT, UR7, 0x41, UPT ;  /* 0x000000410700788c */ /* 0x000fe4000bf06270 */
[----:B------:R-:W-:Y:S01]  /*12c0*/  UIADD3 UR5, UR21, UR5, URZ ;  /* 0x0000000515057290 */ /* 0x000fe2000fffe03f */
[--C-:B------:R-:W-:Y:S01]  /*12d0*/  SHF.R.S32.HI R6, RZ, 0x1f, R0.reuse ;  /* 0x0000001fff067819 */ /* 0x100fe20000011400 */
[----:B------:R-:W-:Y:S01]  /*12e0*/  IMAD.MOV R5, RZ, RZ, -R0 ;  /* 0x000000ffff057224 */ /* 0x000fe200078e0a00 */
[----:B------:R-:W-:Y:S01]  /*12f0*/  LOP3.LUT R232, R232, 0x7ffffc00, RZ, 0xc0, !PT ;  /* 0x7ffffc00e8e87812 */ /* 0x000fe200078ec0ff */
[----:B------:R-:W-:Y:S02]  /*1300*/  IMAD.U32 R3, RZ, RZ, UR21 ;  /* 0x00000015ff037e24 */ /* 0x000fe4000f8e00ff */
[----:B------:R-:W-:-:S02]  /*1310*/  IMAD.U32 R2, RZ, RZ, UR20 ;  /* 0x00000014ff027e24 */ /* 0x000fc4000f8e00ff */
[----:B------:R-:W-:Y:S01]  /*1320*/  IMAD.U32 R3, RZ, RZ, UR5 ;  /* 0x00000005ff037e24 */ /* 0x000fe2000f8e00ff */
[----:B------:R-:W-:Y:S01]  /*1330*/  ULDC.64 UR4, c[0x0][0x1e8] ;  /* 0x00007a0000047ab9 */ /* 0x000fe20000000a00 */
[----:B------:R-:W-:Y:S01]  /*1340*/  IMAD R6, R6, c[0x0][0x1b0], RZ ;  /* 0x00006c0006067a24 */ /* 0x000fe200078e02ff */
[----:B------:R-:W-:Y:S01]  /*1350*/  UIMAD UR15, UR8, UR4, URZ ;  /* 0x00000004080f72a4 */ /* 0x000fe2000f8e023f */
[----:B------:R-:W-:Y:S01]  /*1360*/  IMAD R4, R5, c[0x0][0x2c4], R4 ;  /* 0x0000b10005047a24 */ /* 0x000fe200078e0204 */
[----:B------:R-:W-:Y:S01]  /*1370*/  UIMAD.WIDE.U32 UR18, UR9, UR4, URZ ;  /* 0x00000004091272a5 */ /* 0x000fe2000f8e003f */
[C---:B------:R-:W-:Y:S01]  /*1380*/  IMAD R5, R0.reuse, c[0x0][0x1b4], R6 ;  /* 0x00006d0000057a24 */ /* 0x040fe200078e0206 */
[----:B------:R-:W-:Y:S01]  /*1390*/  UIMAD UR15, UR9, UR5, UR15 ;  /* 0x00000005090f72a4 */ /* 0x000fe2000f8e020f */
[----:B------:R-:W-:Y:S01]  /*13a0*/  IMAD.WIDE.U32 R2, R0, c[0x0][0x1b0], R2 ;  /* 0x00006c0000027a25 */ /* 0x000fe200078e0002 */
[----:B------:R-:W-:Y:S01]  /*13b0*/  SHF.R.S32.HI R0, RZ, 0x1f, R4 ;  /* 0x0000001fff007819 */ /* 0x000fe20000011404 */
[----:B------:R-:W-:-:S02]  /*13c0*/  ULDC.64 UR4, c[0x0][0x210] ;  /* 0x0000840000047ab9 */ /* 0x000fc40000000a00 */
[----:B------:R-:W-:Y:S01]  /*13d0*/  IMAD.IADD R3, R3, 0x1, R5 ;  /* 0x0000000103037824 */ /* 0x000fe200078e0205 */
[----:B------:R-:W-:Y:S01]  /*13e0*/  UIADD3 UR15, UR19, UR15, URZ ;  /* 0x0000000f130f7290 */ /* 0x000fe2000fffe03f */
[----:B------:R-:W-:Y:S01]  /*13f0*/  IMAD R0, R0, c[0x0][0x1a8], RZ ;  /* 0x00006a0000007a24 */ /* 0x000fe200078e02ff */
[----:B------:R-:W-:Y:S01]  /*1400*/  UIMAD.WIDE.U32 UR20, UR9, UR4, URZ ;  /* 0x00000004091472a5 */ /* 0x000fe2000f8e003f */
[----:B------:R-:W-:Y:S01]  /*1410*/  IMAD.SHL.U32 R5, R21, 0x40, RZ ;  /* 0x0000004015057824 */ /* 0x000fe200078e00ff */
[----:B------:R-:W-:Y:S01]  /*1420*/  UIMAD UR4, UR8, UR4, URZ ;  /* 0x00000004080472a4 */ /* 0x000fe2000f8e023f */
[C---:B------:R-:W-:Y:S02]  /*1430*/  IMAD R6, R4.reuse, c[0x0][0x1ac], R0 ;  /* 0x00006b0004067a24 */ /* 0x040fe400078e0200 */
[----:B------:R-:W-:Y:S01]  /*1440*/  IMAD.WIDE.U32 R2, R4, c[0x0][0x1a8], R2 ;  /* 0x00006a0004027a25 */ /* 0x000fe200078e0002 */
[----:B------:R-:W-:Y:S01]  /*1450*/  LOP3.LUT R0, R5, 0x1c0, RZ, 0xc0, !PT ;  /* 0x000001c005007812 */ /* 0x000fe200078ec0ff */
[----:B------:R-:W-:-:S02]  /*1460*/  UIMAD UR5, UR9, UR5, UR4 ;  /* 0x00000005090572a4 */ /* 0x000fc4000f8e0204 */
[----:B------:R-:W-:Y:S01]  /*1470*/  ULEA UR4, UR6, 0xffffffc0, 0x6 ;  /* 0xffffffc006047891 */ /* 0x000fe2000f8e303f */
[----:B------:R-:W-:Y:S01]  /*1480*/  SHF.R.U32.HI R5, RZ, 0x3, R0 ;  /* 0x00000003ff057819 */ /* 0x000fe20000011600 */
[----:B------:R-:W-:Y:S01]  /*1490*/  UIADD3 UR5, UR21, UR5, URZ ;  /* 0x0000000515057290 */ /* 0x000fe2000fffe03f */
[----:B------:R-:W-:Y:S01]  /*14a0*/  LOP3.LUT R4, R0, 0x38, R133, 0xf8, !PT ;  /* 0x0000003800047812 */ /* 0x000fe200078ef885 */
[----:B------:R-:W-:Y:S01]  /*14b0*/  IMAD.IADD R0, R3, 0x1, R6 ;  /* 0x0000000103007824 */ /* 0x000fe200078e0206 */
[----:B------:R-:W-:Y:S01]  /*14c0*/  LEA R15, P0, R2, c[0x0][0x160], 0x1 ;  /* 0x00005800020f7a11 */ /* 0x000fe200078008ff */
[----:B------:R-:W-:Y:S01]  /*14d0*/  UIADD3 UR4, UR7, -UR4, URZ ;  /* 0x8000000407047290 */ /* 0x000fe2000fffe03f */
[----:B------:R-:W-:Y:S02]  /*14e0*/  LEA.HI R3, R32, R85, RZ, 0x6 ;  /* 0x0000005520037211 */ /* 0x000fe400078f30ff */
[----:B------:R-:W-:Y:S02]  /*14f0*/  LEA.HI.X R14, R2, c[0x0][0x164], R0, 0x1, P0 ;  /* 0x00005900020e7a11 */ /* 0x000fe400000f0c00 */
[----:B------:R-:W-:Y:S01]  /*1500*/  SHFL.IDX PT, R2, R15, RZ, 0x181f ;  /* 0x00181fff0f027589 */ /* 0x000fe200000e0000 */
[----:B------:R-:W-:Y:S01]  /*1510*/  IMAD.SHL.U32 R0, R3, 0x8, RZ ;  /* 0x0000000803007824 */ /* 0x000fe200078e00ff */
[----:B------:R-:W-:-:S02]  /*1520*/  LOP3.LUT R4, R4, R5, RZ, 0x3c, !PT ;  /* 0x0000000504047212 */ /* 0x000fc400078e3cff */
[----:B------:R-:W1:Y:S01]  /*1530*/  SHFL.IDX PT, R3, R14, RZ, 0x181f ;  /* 0x00181fff0e037589 */ /* 0x000e6200000e0000 */
[----:B------:R-:W-:Y:S02]  /*1540*/  ISETP.GE.AND P0, PT, R17, R13, PT ;  /* 0x0000000d1100720c */ /* 0x000fe40003f06270 */
[----:B------:R-:W-:Y:S02]  /*1550*/  LOP3.LUT R6, R4, 0xfffffe00, R0, 0xf8, !PT ;  /* 0xfffffe0004067812 */ /* 0x000fe400078ef800 */
[----:B------:R-:W-:Y:S02]  /*1560*/  SHF.R.S32.HI R5, RZ, 0x1f, R52 ;  /* 0x0000001fff057819 */ /* 0x000fe40000011434 */
[----:B------:R-:W-:Y:S01]  /*1570*/  SHF.R.S32.HI R4, RZ, 0x1f, R53 ;  /* 0x0000001fff047819 */ /* 0x000fe20000011435 */
[----:B------:R-:W-:Y:S01]  /*1580*/  IMAD.SHL.U32 R86, R6, 0x2, RZ ;  /* 0x0000000206567824 */ /* 0x000fe200078e00ff */
[----:B------:R-:W-:Y:S02]  /*1590*/  SHF.R.S32.HI R0, RZ, 0x1f, R23 ;  /* 0x0000001fff007819 */ /* 0x000fe40000011417 */
[----:B------:R-:W-:-:S02]  /*15a0*/  LEA.HI R5, R5, R52, RZ, 0x3 ;  /* 0x0000003405057211 */ /* 0x000fc400078f18ff */
[----:B------:R-:W-:Y:S02]  /*15b0*/  LEA.HI R4, R4, R53, RZ, 0x3 ;  /* 0x0000003504047211 */ /* 0x000fe400078f18ff */
[----:B------:R-:W-:Y:S02]  /*15c0*/  LEA.HI R0, R0, R23, RZ, 0x3 ;  /* 0x0000001700007211 */ /* 0x000fe400078f18ff */
[----:B------:R-:W-:Y:S02]  /*15d0*/  LOP3.LUT R134, R5, 0xfffffff8, RZ, 0xc0, !PT ;  /* 0xfffffff805867812 */ /* 0x000fe400078ec0ff */
[----:B------:R-:W-:Y:S01]  /*15e0*/  LOP3.LUT R176, R4, 0xfffffff8, RZ, 0xc0, !PT ;  /* 0xfffffff804b07812 */ /* 0x000fe200078ec0ff */
[----:B------:R-:W-:Y:S01]  /*15f0*/  SHFL.IDX PT, R5, R14, 0x1, 0x181f ;  /* 0x00381f000e057f89 */ /* 0x000fe200000e0000 */
[----:B------:R-:W-:Y:S02]  /*1600*/  LOP3.LUT R177, R0, 0xfffffff8, RZ, 0xc0, !PT ;  /* 0xfffffff800b17812 */ /* 0x000fe400078ec0ff */
[----:B------:R-:W-:Y:S01]  /*1610*/  IADD3 R0, R17, 0x20, RZ ;  /* 0x0000002011007810 */ /* 0x000fe20007ffe0ff */
[----:B------:R-:W3:Y:S01]  /*1620*/  SHFL.IDX PT, R4, R15, 0x1, 0x181f ;  /* 0x00381f000f047f89 */ /* 0x000ee200000e0000 */
[----:B-1----:R-:W-:Y:S01]  /*1630*/  @!P0 IMAD.WIDE R10, R133, 0x2, R2 ;  /* 0x00000002850a8825 */ /* 0x002fe200078e0202 */
[----:B------:R-:W-:-:S02]  /*1640*/  IADD3 R21, -R21, UR4, RZ ;  /* 0x0000000415157c10 */ /* 0x000fc4000fffe1ff */
[----:B------:R-:W-:Y:S01]  /*1650*/  SHF.R.S32.HI R178, RZ, 0x1f, R134 ;  /* 0x0000001fffb27819 */ /* 0x000fe20000011486 */
[----:B------:R-:W-:Y:S01]  /*1660*/  @!P0 IMAD.WIDE R8, R134, 0x2, R2 ;  /* 0x0000000286088825 */ /* 0x000fe200078e0202 */
[----:B------:R1:W-:Y:S01]  /*1670*/  @!P0 LDGSTS.E.BYPASS.LTC128B.128 [R86+0x100], [R10.64], !P4 ;  /* 0x001000000a568fae */ /* 0x0003e2000e101d4c */
[----:B------:R-:W-:Y:S02]  /*1680*/  SHF.R.S32.HI R179, RZ, 0x1f, R176 ;  /* 0x0000001fffb37819 */ /* 0x000fe400000114b0 */
[--C-:B------:R-:W-:Y:S01]  /*1690*/  @!P0 IMAD.WIDE R6, R176, 0x2, R2.reuse ;  /* 0x00000002b0068825 */ /* 0x100fe200078e0202 */
[----:B------:R3:W-:Y:S03]  /*16a0*/  @!P0 LDGSTS.E.BYPASS.LTC128B.128 [R86+0x4100], [R8.64], !P3 ;  /* 0x0410000008568fae */ /* 0x0007e6000d901d4c */
[----:B------:R-:W-:Y:S01]  /*16b0*/  @!P0 IMAD.WIDE R2, R177, 0x2, R2 ;  /* 0x00000002b1028825 */ /* 0x000fe200078e0202 */
[----:B------:R4:W-:Y:S04]  /*16c0*/  @!P0 LDGSTS.E.BYPASS.LTC128B.128 [R86+0x8100], [R6.64], !P2 ;  /* 0x0810000006568fae */ /* 0x0009e8000d101d4c */
[----:B------:R4:W-:Y:S01]  /*16d0*/  @!P0 LDGSTS.E.BYPASS.LTC128B.128 [R86+0xc100], [R2.64], !P5 ;  /* 0x0c10000002568fae */ /* 0x0009e2000e901d4c */
[----:B------:R-:W-:Y:S01]  /*16e0*/  ISETP.GE.AND P0, PT, R0, R13, PT ;  /* 0x0000000d0000720c */ /* 0x000fe20003f06270 */
[----:B------:R-:W-:-:S04]  /*16f0*/  IMAD.MOV R0, RZ, RZ, -R12 ;  /* 0x000000ffff007224 */ /* 0x000fc800078e0a0c */
[----:B------:R-:W-:Y:S01]  /*1700*/  IMAD R22, R0, c[0x0][0x2b8], R16 ;  /* 0x0000ae0000167a24 */ /* 0x000fe200078e0210 */
[----:B------:R-:W-:-:S04]  /*1710*/  IADD3 R0, R17, 0x40, RZ ;  /* 0x0000004011007810 */ /* 0x000fc80007ffe0ff */
[----:B-1----:R-:W-:-:S03]  /*1720*/  SHF.R.S32.HI R10, RZ, 0x1f, R22 ;  /* 0x0000001fff0a7819 */ /* 0x002fc60000011416 */
[----:B---3--:R-:W-:-:S04]  /*1730*/  @!P0 IMAD.WIDE R8, R134, 0x2, R4 ;  /* 0x0000000286088825 */ /* 0x008fc800078e0204 */
[--C-:B----4-:R-:W-:Y:S01]  /*1740*/  @!P0 IMAD.WIDE R6, R133, 0x2, R4.reuse ;  /* 0x0000000285068825 */ /* 0x110fe200078e0204 */
[----:B------:R-:W-:Y:S04]  /*1750*/  SHFL.IDX PT, R2, R15, 0x2, 0x181f ;  /* 0x00581f000f027f89 */ /* 0x000fe800000e0000 */
[----:B------:R-:W1:Y:S04]  /*1760*/  SHFL.IDX PT, R3, R14, 0x2, 0x181f ;  /* 0x00581f000e037f89 */ /* 0x000e6800000e0000 */
[----:B------:R3:W-:Y:S04]  /*1770*/  @!P0 LDGSTS.E.BYPASS.LTC128B.128 [R86+0x1100], [R6.64], !P4 ;  /* 0x0110000006568fae */ /* 0x0007e8000e101d4c */
[----:B------:R1:W-:Y:S01]  /*1780*/  @!P0 LDGSTS.E.BYPASS.LTC128B.128 [R86+0x5100], [R8.64], !P3 ;  /* 0x0510000008568fae */ /* 0x0003e2000d901d4c */
[----:B---3--:R-:W-:-:S04]  /*1790*/  @!P0 IMAD.WIDE R6, R176, 0x2, R4 ;  /* 0x00000002b0068825 */ /* 0x008fc800078e0204 */
[----:B------:R-:W-:Y:S01]  /*17a0*/  @!P0 IMAD.WIDE R4, R177, 0x2, R4 ;  /* 0x00000002b1048825 */ /* 0x000fe200078e0204 */
[----:B------:R3:W-:Y:S04]  /*17b0*/  @!P0 LDGSTS.E.BYPASS.LTC128B.128 [R86+0x9100], [R6.64], !P2 ;  /* 0x0910000006568fae */ /* 0x0007e8000d101d4c */
[----:B------:R4:W-:Y:S01]  /*17c0*/  @!P0 LDGSTS.E.BYPASS.LTC128B.128 [R86+0xd100], [R4.64], !P5 ;  /* 0x0d10000004568fae */ /* 0x0009e2000e901d4c */
[----:B------:R-:W-:Y:S01]  /*17d0*/  ISETP.GE.AND P0, PT, R0, R13, PT ;  /* 0x0000000d0000720c */ /* 0x000fe20003f06270 */
[----:B------:R-:W-:-:S04]  /*17e0*/  IMAD R0, R10, c[0x0][0x1e0], RZ ;  /* 0x000078000a007a24 */ /* 0x000fc800078e02ff */
[----:B------:R-:W-:-:S08]  /*17f0*/  IMAD R0, R22, c[0x0][0x1e4], R0 ;  /* 0x0000790016007a24 */ /* 0x000fd000078e0200 */
[----:B-1----:R-:W-:-:S05]  /*1800*/  @!P0 IMAD.WIDE R8, R133, 0x2, R2 ;  /* 0x0000000285088825 */ /* 0x002fca00078e0202 */
[----:B------:R1:W-:Y:S01]  /*1810*/  @!P0 LDGSTS.E.BYPASS.LTC128B.128 [R86+0x2100], [R8.64], !P4 ;  /* 0x0210000008568fae */ /* 0x0003e2000e101d4c */
[----:B---3--:R-:W-:-:S04]  /*1820*/  @!P0 IMAD.WIDE R6, R134, 0x2, R2 ;  /* 0x0000000286068825 */ /* 0x008fc800078e0202 */
[----:B----4-:R-:W-:Y:S01]  /*1830*/  IMAD.WIDE.U32 R4, R22, c[0x0][0x1e0], RZ ;  /* 0x0000780016047a25 */ /* 0x010fe200078e00ff */
[----:B------:R3:W-:Y:S03]  /*1840*/  @!P0 LDGSTS.E.BYPASS.LTC128B.128 [R86+0x6100], [R6.64], !P3 ;  /* 0x0610000006568fae */ /* 0x0007e6000d901d4c */
[----:B------:R-:W-:Y:S02]  /*1850*/  IMAD.IADD R5, R5, 0x1, R0 ;  /* 0x0000000105057824 */ /* 0x000fe400078e0200 */
[----:B-1----:R-:W-:-:S04]  /*1860*/  @!P0 IMAD.WIDE R8, R176, 0x2, R2 ;  /* 0x00000002b0088825 */ /* 0x002fc800078e0202 */
[----:B------:R-:W-:Y:S01]  /*1870*/  @!P0 IMAD.WIDE R2, R177, 0x2, R2 ;  /* 0x00000002b1028825 */ /* 0x000fe200078e0202 */
[----:B------:R1:W-:Y:S03]  /*1880*/  @!P0 LDGSTS.E.BYPASS.LTC128B.128 [R86+0xa100], [R8.64], !P2 ;  /* 0x0a10000008568fae */ /* 0x0003e6000d101d4c */
[----:B---3--:R-:W-:Y:S01]  /*1890*/  IMAD R6, R10, c[0x0][0x208], RZ ;  /* 0x000082000a067a24 */ /* 0x008fe200078e02ff */
[----:B------:R3:W-:Y:S03]  /*18a0*/  @!P0 LDGSTS.E.BYPASS.LTC128B.128 [R86+0xe100], [R2.64], !P5 ;  /* 0x0e10000002568fae */ /* 0x0007e6000e901d4c */
[----:B------:R-:W-:Y:S01]  /*18b0*/  IMAD R6, R22, c[0x0][0x20c], R6 ;  /* 0x0000830016067a24 */ /* 0x000fe200078e0206 */
[----:B-1----:R-:W-:-:S04]  /*18c0*/  IADD3 R8, R17, 0x60, RZ ;  /* 0x0000006011087810 */ /* 0x002fc80007ffe0ff */
[----:B------:R-:W-:Y:S01]  /*18d0*/  ISETP.GE.AND P1, PT, R8, R13, PT ;  /* 0x0000000d0800720c */ /* 0x000fe20003f26270 */
[----:B---3--:R-:W-:-:S04]  /*18e0*/  IMAD.WIDE.U32 R2, R22, c[0x0][0x208], RZ ;  /* 0x0000820016027a25 */ /* 0x008fc800078e00ff */
[----:B------:R-:W-:Y:S02]  /*18f0*/  IMAD.IADD R3, R3, 0x1, R6 ;  /* 0x0000000103037824 */ /* 0x000fe400078e0206 */
[----:B------:R-:W-:Y:S01]  /*1900*/  SHFL.IDX PT, R6, R15, 0x3, 0x181f ;  /* 0x00781f000f067f89 */ /* 0x000fe200000e0000 */
[----:B--2---:R-:W-:Y:S01]  /*1910*/  SHF.R.S32.HI R9, RZ, 0x1f, R19 ;  /* 0x0000001fff097819 */ /* 0x004fe20000011413 */
[----:B------:R-:W-:Y:S02]  /*1920*/  IMAD.WIDE.U32 R4, R19, c[0x0][0x1f0], R4 ;  /* 0x00007c0013047a25 */ /* 0x000fe400078e0004 */
[----:B------:R1:W-:Y:S02]  /*1930*/  STL [R1+0x50], R19 ;  /* 0x0000501301007387 */ /* 0x0003e40000100800 */
[----:B------:R-:W-:Y:S02]  /*1940*/  IMAD R0, R9, c[0x0][0x1f0], RZ ;  /* 0x00007c0009007a24 */ /* 0x000fe400078e02ff */
[----:B------:R-:W-:Y:S01]  /*1950*/  STL [R1+0x4c], R86 ;  /* 0x00004c5601007387 */ /* 0x000fe20000100800 */
[----:B------:R-:W-:-:S03]  /*1960*/  IMAD.WIDE.U32 R2, R19, c[0x0][0x218], R2 ;  /* 0x0000860013027a25 */ /* 0x000fc600078e0002 */
[----:B------:R-:W-:Y:S01]  /*1970*/  STL [R1+0x54], R22 ;  /* 0x0000541601007387 */ /* 0x000fe20000100800 */
[----:B------:R-:W-:Y:S01]  /*1980*/  IMAD R7, R19, c[0x0][0x1f4], R0 ;  /* 0x00007d0013077a24 */ /* 0x000fe200078e0200 */
[----:B------:R-:W-:-:S04]  /*1990*/  IADD3 R0, P0, R4, UR18, RZ ;  /* 0x0000001204007c10 */ /* 0x000fc8000ff1e0ff */
[----:B------:R-:W-:Y:S02]  /*19a0*/  IADD3.X R4, R5, UR15, R7, P0, !PT ;  /* 0x0000000f05047c10 */ /* 0x000fe400087fe407 */
[----:B------:R-:W-:Y:S01]  /*19b0*/  LEA R13, P0, R0, c[0x0][0x1c8], 0x1 ;  /* 0x00007200000d7a11 */ /* 0x000fe200078008ff */
[----:B------:R-:W2:Y:S01]  /*19c0*/  SHFL.IDX PT, R7, R14, 0x3, 0x181f ;  /* 0x00781f000e077f89 */ /* 0x000ea200000e0000 */
[----:B------:R-:W-:Y:S02]  /*19d0*/  LEA.HI R5, R32, R85, RZ, 0x4 ;  /* 0x0000005520057211 */ /* 0x000fe400078f20ff */
[----:B------:R-:W-:Y:S01]  /*19e0*/  LEA.HI.X R12, R0, c[0x0][0x1cc], R4, 0x1, P0 ;  /* 0x00007300000c7a11 */ /* 0x000fe200000f0c04 */
[----:B------:R-:W-:Y:S01]  /*19f0*/  IMAD R4, R9, c[0x0][0x218], RZ ;  /* 0x0000860009047a24 */ /* 0x000fe200078e02ff */
[----:B------:R-:W-:Y:S01]  /*1a00*/  LOP3.LUT R0, R5, 0xfffffff0, RZ, 0xc0, !PT ;  /* 0xfffffff005007812 */ /* 0x000fe200078ec0ff */
[----:B------:R-:W-:Y:S01]  /*1a10*/  IMAD.SHL.U32 R9, R20, 0x40, RZ ;  /* 0x0000004014097824 */ /* 0x000fe200078e00ff */
[----:B------:R-:W-:Y:S01]  /*1a20*/  SHF.R.S32.HI R10, RZ, 0x4, R5 ;  /* 0x00000004ff0a7819 */ /* 0x000fe20000011405 */
[----:B------:R-:W-:Y:S01]  /*1a30*/  IMAD R4, R19, c[0x0][0x21c], R4 ;  /* 0x0000870013047a24 */ /* 0x000fe200078e0204 */
[----:B------:R-:W-:Y:S01]  /*1a40*/  IADD3 R8, P0, R2, UR20, RZ ;  /* 0x0000001402087c10 */ /* 0x000fe2000ff1e0ff */
[----:B------:R-:W-:Y:S01]  /*1a50*/  IMAD.IADD R2, R85, 0x1, -R0 ;  /* 0x0000000155027824 */ /* 0x000fe200078e0a00 */
[----:B------:R-:W-:-:S02]  /*1a60*/  LEA.HI R5, R5, R10, RZ, 0x1 ;  /* 0x0000000a05057211 */ /* 0x000fc400078f08ff */
[----:B------:R-:W-:Y:S02]  /*1a70*/  LOP3.LUT R0, R9, 0x1c0, RZ, 0xc0, !PT ;  /* 0x000001c009007812 */ /* 0x000fe400078ec0ff */
[----:B------:R-:W-:Y:S02]  /*1a80*/  IADD3.X R9, R3, UR5, R4, P0, !PT ;  /* 0x0000000503097c10 */ /* 0x000fe400087fe404 */
[----:B------:R-:W-:Y:S02]  /*1a90*/  LOP3.LUT R4, R5, 0xfffffffe, RZ, 0xc0, !PT ;  /* 0xfffffffe05047812 */ /* 0x000fe400078ec0ff */
[----:B------:R-:W-:Y:S02]  /*1aa0*/  LOP3.LUT R5, R0, 0x8, R18, 0xf8, !PT ;  /* 0x0000000800057812 */ /* 0x000fe400078ef812 */
[----:B------:R-:W-:Y:S01]  /*1ab0*/  SHF.R.U32.HI R0, RZ, 0x3, R0 ;  /* 0x00000003ff007819 */ /* 0x000fe20000011600 */
[----:B-1----:R-:W-:Y:S01]  /*1ac0*/  IMAD.IADD R19, R10, 0x1, -R4 ;  /* 0x000000010a137824 */ /* 0x002fe200078e0a04 */
[----:B------:R-:W-:-:S02]  /*1ad0*/  LEA R3, P0, R8, c[0x0][0x1f8], 0x1 ;  /* 0x00007e0008037a11 */ /* 0x000fc400078008ff */
[----:B------:R-:W-:Y:S02]  /*1ae0*/  SHF.R.S32.HI R11, RZ, 0x1f, R2 ;  /* 0x0000001fff0b7819 */ /* 0x000fe40000011402 */
[----:B------:R-:W-:Y:S01]  /*1af0*/  LOP3.LUT R5, R5, R0, RZ, 0x3c, !PT ;  /* 0x0000000005057212 */ /* 0x000fe200078e3cff */
[----:B------:R-:W1:Y:S01]  /*1b00*/  SHFL.IDX PT, R17, R3, RZ, 0x181f ;  /* 0x00181fff03117589 */ /* 0x000e6200000e0000 */
[----:B------:R-:W-:Y:S01]  /*1b10*/  LEA.HI.X R0, R8, c[0x0][0x1fc], R9, 0x1, P0 ;  /* 0x00007f0008007a11 */ /* 0x000fe200000f0c09 */
[--C-:B--2---:R-:W-:Y:S01]  /*1b20*/  @!P1 IMAD.WIDE R8, R133, 0x2, R6.reuse ;  /* 0x0000000285089825 */ /* 0x104fe200078e0206 */
[----:B------:R-:W-:Y:S01]  /*1b30*/  LEA.HI R22, R11, R2, RZ, 0x3 ;  /* 0x000000020b167211 */ /* 0x000fe200078f18ff */
[----:B------:R2:W-:Y:S01]  /*1b40*/  SHFL.IDX PT, R15, R3, 0x1, 0x181f ;  /* 0x00381f00030f7f89 */ /* 0x0005e200000e0000 */
[----:B------:R-:W-:Y:S01]  /*1b50*/  ISETP.GE.AND P0, PT, R21, 0x1, PT ;  /* 0x000000011500780c */ /* 0x000fe20003f06270 */
[----:B------:R-:W-:Y:S01]  /*1b60*/  @!P1 IMAD.WIDE R10, R176, 0x2, R6 ;  /* 0x00000002b00a9825 */ /* 0x000fe200078e0206 */
[----:B------:R-:W-:Y:S01]  /*1b70*/  LOP3.LUT R4, R22, 0xfffffff8, RZ, 0xc0, !PT ;  /* 0xfffffff816047812 */ /* 0x000fe200078ec0ff */
[----:B------:R-:W-:Y:S04]  /*1b80*/  SHFL.IDX PT, R16, R0, RZ, 0x181f ;  /* 0x00181fff00107589 */ /* 0x000fe800000e0000 */
[----:B------:R3:W-:Y:S01]  /*1b90*/  SHFL.IDX PT, R14, R0, 0x1, 0x181f ;  /* 0x00381f00000e7f89 */ /* 0x0007e200000e0000 */
[----:B------:R-:W-:-:S03]  /*1ba0*/  IMAD.IADD R18, R2, 0x1, -R4 ;  /* 0x0000000102127824 */ /* 0x000fc600078e0a04 */
[----:B------:R-:W-:Y:S04]  /*1bb0*/  SHFL.IDX PT, R4, R13, RZ, 0x181f ;  /* 0x00181fff0d047589 */ /* 0x000fe800000e0000 */
[----:B------:R4:W-:Y:S01]  /*1bc0*/  @!P1 LDGSTS.E.BYPASS.LTC128B.128 [R86+0x3100], [R8.64], !P4 ;  /* 0x0310000008569fae */ /* 0x0009e2000e101d4c */
[----:B------:R-:W-:Y:S01]  /*1bd0*/  ISETP.GE.AND P4, PT, R52, c[0x0][0x1d4], PT ;  /* 0x0000750034007a0c */ /* 0x000fe20003f86270 */
[----:B--2---:R-:W-:-:S04]  /*1be0*/  @!P1 IMAD.WIDE R2, R134, 0x2, R6 ;  /* 0x0000000286029825 */ /* 0x004fc800078e0206 */
[----:B------:R-:W-:Y:S01]  /*1bf0*/  @!P1 IMAD.WIDE R6, R177, 0x2, R6 ;  /* 0x00000002b1069825 */ /* 0x000fe200078e0206 */
[----:B------:R2:W-:Y:S03]  /*1c00*/  @!P1 LDGSTS.E.BYPASS.LTC128B.128 [R86+0x7100], [R2.64], !P3 ;  /* 0x0710000002569fae */ /* 0x0005e6000d901d4c */
[----:B---3--:R-:W-:Y:S01]  /*1c10*/  IMAD R0, R19, 0x200, R5 ;  /* 0x0000020013007824 */ /* 0x008fe200078e0205 */
[----:B------:R3:W-:Y:S03]  /*1c20*/  @!P1 LDGSTS.E.BYPASS.LTC128B.128 [R86+0xb100], [R10.64], !P2 ;  /* 0x0b1000000a569fae */ /* 0x0007e6000d101d4c */
[----:B------:R-:W-:Y:S01]  /*1c30*/  IMAD.SHL.U32 R135, R0, 0x2, RZ ;  /* 0x0000000200877824 */ /* 0x000fe200078e00ff */
[----:B------:R-:W3:Y:S04]  /*1c40*/  SHFL.IDX PT, R5, R12, RZ, 0x181f ;  /* 0x00181fff0c057589 */ /* 0x000ee800000e0000 */
[----:B------:R4:W-:Y:S01]  /*1c50*/  @!P1 LDGSTS.E.BYPASS.LTC128B.128 [R86+0xf100], [R6.64], !P5 ;  /* 0x0f10000006569fae */ /* 0x0009e2000e901d4c */
[----:B------:R-:W-:-:S02]  /*1c60*/  ISETP.GE.AND P5, PT, R133, c[0x0][0x1d4], PT ;  /* 0x0000750085007a0c */ /* 0x000fc40003fa6270 */
[C---:B------:R-:W-:Y:S01]  /*1c70*/  IADD3 R0, R135.reuse, 0x10100, RZ ;  /* 0x0001010087007810 */ /* 0x040fe20007ffe0ff */
[----:B------:R-:W0:Y:S01]  /*1c80*/  LDGDEPBAR ;  /* 0x00000000000079af */ /* 0x000e220000000000 */
[----:B------:R-:W-:Y:S02]  /*1c90*/  IADD3 R89, R135, 0x10120, RZ ;  /* 0x0001012087597810 */ /* 0x000fe40007ffe0ff */
[----:B------:R-:W-:Y:S01]  /*1ca0*/  @P6 IADD3 R89, R0, -0x20, RZ ;  /* 0xffffffe000596810 */ /* 0x000fe20007ffe0ff */
[----:B------:R-:W-:Y:S01]  /*1cb0*/  IMAD.SHL.U32 R0, R18, 0x40, RZ ;  /* 0x0000004012007824 */ /* 0x000fe200078e00ff */
[----:B------:R-:W-:-:S03]  /*1cc0*/  ISETP.GE.AND P6, PT, R133, c[0x0][0x1d4], PT ;  /* 0x0000750085007a0c */ /* 0x000fc60003fc6270 */
[----:B------:R-:W-:Y:S01]  /*1cd0*/  STL [R1+0x4], R89 ;  /* 0x0000045901007387 */ /* 0x000fe20000100800 */
[----:B------:R-:W-:Y:S01]  /*1ce0*/  LOP3.LUT R0, R0, 0x1c0, RZ, 0xc0, !PT ;  /* 0x000001c000007812 */ /* 0x000fe200078ec0ff */
[----:B--2---:R-:W-:-:S05]  /*1cf0*/  IMAD.WIDE R2, R133, 0x2, RZ ;  /* 0x0000000285027825 */ /* 0x004fca00078e02ff */
[----:B-1----:R-:W-:Y:S01]  /*1d00*/  IADD3 R30, P3, R17, R2, RZ ;  /* 0x00000002111e7210 */ /* 0x002fe20007f7e0ff */
[----:B---3--:R-:W-:Y:S01]  /*1d10*/  @P0 IMAD.WIDE R10, R134, 0x2, R4 ;  /* 0x00000002860a0825 */ /* 0x008fe200078e0204 */
[----:B------:R-:W-:Y:S02]  /*1d20*/  IADD3 R28, P2, R2, R15, RZ ;  /* 0x0000000f021c7210 */ /* 0x000fe40007f5e0ff */
[----:B------:R-:W-:Y:S01]  /*1d30*/  SHFL.IDX PT, R2, R13, 0x1, 0x181f ;  /* 0x00381f000d027f89 */ /* 0x000fe200000e0000 */
[----:B------:R-:W-:Y:S01]  /*1d40*/  IMAD.X R31, R16, 0x1, R3, P3 ;  /* 0x00000001101f7824 */ /* 0x000fe200018e0603 */
[----:B------:R-:W-:Y:S01]  /*1d50*/  ISETP.GE.AND P3, PT, R53, c[0x0][0x1d4], PT ;  /* 0x0000750035007a0c */ /* 0x000fe20003f66270 */
[----:B------:R-:W-:Y:S01]  /*1d60*/  IMAD.X R29, R3, 0x1, R14, P2 ;  /* 0x00000001031d7824 */ /* 0x000fe200010e060e */
[----:B------:R-:W-:Y:S01]  /*1d70*/  ISETP.GE.AND P2, PT, R23, c[0x0][0x1d4], PT ;  /* 0x0000750017007a0c */ /* 0x000fe20003f46270 */
[----:B------:R1:W2:Y:S01]  /*1d80*/  SHFL.IDX PT, R3, R12, 0x1, 0x181f ;  /* 0x00381f000c037f89 */ /* 0x0002a200000e0000 */
[----:B----4-:R-:W-:-:S04]  /*1d90*/  @P0 IMAD.WIDE R8, R176, 0x2, R4 ;  /* 0x00000002b0080825 */ /* 0x010fc800078e0204 */
[----:B------:R-:W-:-:S05]  /*1da0*/  IMAD.WIDE R6, R134, 0x2, RZ ;  /* 0x0000000286067825 */ /* 0x000fca00078e02ff */
[----:B------:R-:W-:-:S05]  /*1db0*/  IADD3 R26, P1, R17, R6, RZ ;  /* 0x00000006111a7210 */ /* 0x000fca0007f3e0ff */
[----:B------:R-:W-:Y:S01]  /*1dc0*/  IMAD.X R27, R16, 0x1, R7, P1 ;  /* 0x00000001101b7824 */ /* 0x000fe200008e0607 */
[----:B------:R-:W-:-:S05]  /*1dd0*/  IADD3 R24, P1, R6, R15, RZ ;  /* 0x0000000f06187210 */ /* 0x000fca0007f3e0ff */
[----:B------:R-:W-:Y:S02]  /*1de0*/  IMAD.X R25, R7, 0x1, R14, P1 ;  /* 0x0000000107197824 */ /* 0x000fe400008e060e */
[----:B-1----:R-:W-:-:S04]  /*1df0*/  @P0 IMAD.WIDE R12, R133, 0x2, R4 ;  /* 0x00000002850c0825 */ /* 0x002fc800078e0204 */
[----:B------:R-:W-:Y:S01]  /*1e00*/  @P0 IMAD.WIDE R4, R177, 0x2, R4 ;  /* 0x00000002b1040825 */ /* 0x000fe200078e0204 */
[----:B------:R1:W-:Y:S04]  /*1e10*/  @P0 LDGSTS.E.BYPASS.LTC128B.128 [R86+0x10100], [R12.64], !P5 ;  /* 0x101000000c560fae */ /* 0x0003e8000e901d4c */
[----:B------:R3:W-:Y:S04]  /*1e20*/  @P0 LDGSTS.E.BYPASS.LTC128B.128 [R86+0x12100], [R10.64], !P4 ;  /* 0x121000000a560fae */ /* 0x0007e8000e101d4c */
[----:B------:R4:W-:Y:S04]  /*1e30*/  @P0 LDGSTS.E.BYPASS.LTC128B.128 [R86+0x14100], [R8.64], !P3 ;  /* 0x1410000008560fae */ /* 0x0009e8000d901d4c */
[----:B------:R1:W-:Y:S01]  /*1e40*/  @P0 LDGSTS.E.BYPASS.LTC128B.128 [R86+0x16100], [R4.64], !P2 ;  /* 0x1610000004560fae */ /* 0x0003e2000d101d4c */
[----:B------:R-:W-:-:S13]  /*1e50*/  ISETP.GT.AND P0, PT, R21, 0x20, PT ;  /* 0x000000201500780c */ /* 0x000fda0003f04270 */
[----:B--2---:R-:W-:-:S05]  /*1e60*/  @P0 IMAD.WIDE R6, R133, 0x2, R2 ;  /* 0x0000000285060825 */ /* 0x004fca00078e0202 */
[----:B------:R2:W-:Y:S01]  /*1e70*/  @P0 LDGSTS.E.BYPASS.LTC128B.128 [R86+0x11100], [R6.64], !P5 ;  /* 0x1110000006560fae */ /* 0x0005e2000e901d4c */
[----:B----4-:R-:W-:Y:S02]  /*1e80*/  IMAD.SHL.U32 R8, R19, 0x8, RZ ;  /* 0x0000000813087824 */ /* 0x010fe400078e00ff */
[----:B-1----:R-:W-:-:S03]  /*1e90*/  IMAD.WIDE R4, R176, 0x2, RZ ;  /* 0x00000002b0047825 */ /* 0x002fc600078e02ff */
[----:B------:R-:W-:Y:S02]  /*1ea0*/  LOP3.LUT R8, R0, 0x8, R8, 0xf8, !PT ;  /* 0x0000000800087812 */ /* 0x000fe400078ef808 */
[----:B------:R-:W-:Y:S02]  /*1eb0*/  SHF.R.U32.HI R0, RZ, 0x3, R0 ;  /* 0x00000003ff007819 */ /* 0x000fe40000011600 */
[----:B------:R-:W-:Y:S02]  /*1ec0*/  IADD3 R12, P1, R17, R4, RZ ;  /* 0x00000004110c7210 */ /* 0x000fe40007f3e0ff */
[----:B------:R-:W-:Y:S01]  /*1ed0*/  LOP3.LUT R0, R8, R0, RZ, 0x3c, !PT ;  /* 0x0000000008007212 */ /* 0x000fe200078e3cff */
[----:B------:R-:W-:-:S04]  /*1ee0*/  @P0 IMAD.WIDE R8, R134, 0x2, R2 ;  /* 0x0000000286080825 */ /* 0x000fc800078e0202 */
[----:B------:R-:W-:Y:S01]  /*1ef0*/  IMAD.X R13, R16, 0x1, R5, P1 ;  /* 0x00000001100d7824 */ /* 0x000fe200008e0605 */
[----:B------:R1:W-:Y:S01]  /*1f00*/  @P0 LDGSTS.E.BYPASS.LTC128B.128 [R86+0x13100], [R8.64], !P4 ;  /* 0x1310000008560fae */ /* 0x0003e2000e101d4c */
[----:B---3--:R-:W-:Y:S01]  /*1f10*/  IADD3 R10, P1, R4, R15, RZ ;  /* 0x0000000f040a7210 */ /* 0x008fe20007f3e0ff */
[----:B--2---:R-:W-:-:S04]  /*1f20*/  @P0 IMAD.WIDE R6, R176, 0x2, R2 ;  /* 0x00000002b0060825 */ /* 0x004fc800078e0202 */
[----:B------:R-:W-:Y:S01]  /*1f30*/  @P0 IMAD.WIDE R2, R177, 0x2, R2 ;  /* 0x00000002b1020825 */ /* 0x000fe200078e0202 */
[----:B------:R2:W-:Y:S03]  /*1f40*/  @P0 LDGSTS.E.BYPASS.LTC128B.128 [R86+0x15100], [R6.64], !P3 ;  /* 0x1510000006560fae */ /* 0x0005e6000d901d4c */
[----:B------:R-:W-:Y:S01]  /*1f50*/  IMAD.X R11, R5, 0x1, R14, P1 ;  /* 0x00000001050b7824 */ /* 0x000fe200008e060e */
[----:B------:R3:W-:Y:S01]  /*1f60*/  @P0 LDGSTS.E.BYPASS.LTC128B.128 [R86+0x17100], [R2.64], !P2 ;  /* 0x1710000002560fae */ /* 0x0007e2000d101d4c */
[----:B------:R-:W-:-:S03]  /*1f70*/  IMAD.WIDE R4, R177, 0x2, RZ ;  /* 0x00000002b1047825 */ /* 0x000fc600078e02ff */
[----:B------:R-:W0:Y:S02]  /*1f80*/  LDGDEPBAR ;  /* 0x00000000000079af */ /* 0x000e240000000000 */
[----:B-1----:R-:W-:-:S05]  /*1f90*/  IADD3 R8, P1, R17, R4, RZ ;  /* 0x0000000411087210 */ /* 0x002fca0007f3e0ff */
[----:B------:R-:W-:Y:S01]  /*1fa0*/  IMAD.X R9, R16, 0x1, R5, P1 ;  /* 0x0000000110097824 */ /* 0x000fe200008e0605 */
[----:B------:R-:W-:Y:S02]  /*1fb0*/  LOP3.LUT P1, RZ, R18, 0x4, RZ, 0xc0, !PT ;  /* 0x0000000412ff7812 */ /* 0x000fe4000782c0ff */
[----:B--2---:R-:W-:Y:S01]  /*1fc0*/  IADD3 R6, P0, R4, R15, RZ ;  /* 0x0000000f04067210 */ /* 0x004fe20007f1e0ff */
[----:B------:R-:W-:Y:S02]  /*1fd0*/  IMAD.MOV.U32 R4, RZ, RZ, 0x10 ;  /* 0x00000010ff047424 */ /* 0x000fe400078e00ff */
[----:B---3--:R-:W-:Y:S01]  /*1fe0*/  IMAD.SHL.U32 R3, R22, 0x40, RZ ;  /* 0x0000004016037824 */ /* 0x008fe200078e00ff */
[----:B------:R-:W-:-:S04]  /*1ff0*/  DEPBAR.LE SB0, 0x1 ;  /* 0x000080400000791a */ /* 0x000fc80000000000 */
[----:B------:R-:W-:Y:S01]  /*2000*/  LOP3.LUT R3, R0, 0xfffffe00, R3, 0xf8, !PT ;  /* 0xfffffe0000037812 */ /* 0x000fe200078ef803 */
[----:B------:R-:W-:Y:S01]  /*2010*/  IMAD.X R7, R5, 0x1, R14, P0 ;  /* 0x0000000105077824 */ /* 0x000fe200000e060e */
[----:B------:R-:W-:Y:S01]  /*2020*/  BAR.SYNC.DEFER_BLOCKING 0x0 ;  /* 0x0000000000007b1d */ /* 0x000fe20000010000 */
[----:B------:R-:W-:Y:S01]  /*2030*/  LOP3.LUT P0, RZ, R18, 0x2, RZ, 0xc0, !PT ;  /* 0x0000000212ff7812 */ /* 0x000fe2000780c0ff */
[----:B------:R-:W-:Y:S01]  /*2040*/  IMAD.MOV.U32 R0, RZ, RZ, 0x20 ;  /* 0x00000020ff007424 */ /* 0x000fe200078e00ff */
[----:B------:R-:W-:Y:S01]  /*2050*/  IADD3 R5, R89, 0x1000, RZ ;  /* 0x0000100059057810 */ /* 0x000fe20007ffe0ff */
[----:B------:R-:W-:Y:S01]  /*2060*/  IMAD.IADD R232, R3, 0x1, R232 ;  /* 0x0000000103e87824 */ /* 0x000fe200078e02e8 */
[----:B------:R-:W-:Y:S01]  /*2070*/  SEL R4, R4, 0xfffffff0, !P0 ;  /* 0xfffffff004047807 */ /* 0x000fe20004000000 */
[----:B------:R-:W-:Y:S01]  /*2080*/  IMAD.MOV.U32 R2, RZ, RZ, 0x40 ;  /* 0x00000040ff027424 */ /* 0x000fe200078e00ff */
[----:B------:R-:W-:Y:S02]  /*2090*/  SEL R0, R0, 0xffffffe0, !P1 ;  /* 0xffffffe000007807 */ /* 0x000fe40004800000 */
[C---:B------:R-:W-:Y:S01]  /*20a0*/  LEA R240, R232.reuse, 0x100, 0x1 ;  /* 0x00000100e8f07811 */ /* 0x040fe200078e08ff */
[----:B------:R-:W-:Y:S01]  /*20b0*/  IMAD.SHL.U32 R232, R232, 0x2, RZ ;  /* 0x00000002e8e87824 */ /* 0x000fe200078e00ff */
[----:B------:R-:W-:-:S02]  /*20c0*/  ISETP.LT.OR P0, PT, R21, 0x1, P6 ;  /* 0x000000011500780c */ /* 0x000fc40003701670 */
[----:B------:R-:W-:Y:S01]  /*20d0*/  ISETP.GE.AND P1, PT, R52, c[0x0][0x1d4], PT ;  /* 0x0000750034007a0c */ /* 0x000fe20003f26270 */
[--C-:B------:R-:W-:Y:S01]  /*20e0*/  IMAD R236, R4, 0x2, R240.reuse ;  /* 0x0000000204ec7824 */ /* 0x100fe200078e02f0 */
[----:B------:R-:W-:Y:S01]  /*20f0*/  ISETP.GE.AND P6, PT, R53, c[0x0][0x1d4], PT ;  /* 0x0000750035007a0c */ /* 0x000fe20003fc6270 */
[C---:B------:R-:W-:Y:S02]  /*2100*/  IMAD R240, R0.reuse, 0x2, R240 ;  /* 0x0000000200f07824 */ /* 0x040fe400078e02f0 */
[----:B------:R-:W-:Y:S01]  /*2110*/  IMAD R244, R0, 0x2, R236 ;  /* 0x0000000200f47824 */ /* 0x000fe200078e02ec */
[----:B------:R-:W-:Y:S04]  /*2120*/  LDSM.16.M88.4 R168, [R232+0x100] ;  /* 0x00010000e8a8783b */ /* 0x000fe80000000200 */
[----:B------:R-:W-:Y:S04]  /*2130*/  LDSM.16.M88.4 R200, [R232+0x4100] ;  /* 0x00410000e8c8783b */ /* 0x000fe80000000200 */
[----:B------:R-:W-:Y:S04]  /*2140*/  LDSM.16.M88.4 R216, [R232+0x8100] ;  /* 0x00810000e8d8783b */ /* 0x000fe80000000200 */
[----:B------:R-:W-:Y:S04]  /*2150*/  LDSM.16.M88.4 R172, [R236] ;  /* 0x00000000ecac783b */ /* 0x000fe80000000200 */
        /* <DEDUP_REMOVED lines=8> */
[----:B------:R-:W-:Y:S04]  /*21e0*/  LDSM.16.M88.4 R232, [R232+0xc100] ;  /* 0x00c10000e8e8783b */ /* 0x000fe80000000200 */
[----:B------:R-:W-:Y:S04]  /*21f0*/  LDSM.16.M88.4 R236, [R236+0xc000] ;  /* 0x00c00000ecec783b */ /* 0x000fe80000000200 */
[----:B------:R-:W-:Y:S04]  /*2200*/  LDSM.16.M88.4 R240, [R240+0xc000] ;  /* 0x00c00000f0f0783b */ /* 0x000fe80000000200 */
[----:B------:R-:W-:Y:S04]  /*2210*/  LDSM.16.M88.4 R244, [R244+0xc000] ;  /* 0x00c00000f4f4783b */ /* 0x000fe80000000200 */
[----:B------:R-:W-:Y:S06]  /*2220*/  BAR.SYNC.DEFER_BLOCKING 0x0 ;  /* 0x0000000000007b1d */ /* 0x000fec0000010000 */
[----:B------:R-:W-:-:S04]  /*2230*/  DEPBAR.LE SB0, 0x0 ;  /* 0x000080000000791a */ /* 0x000fc80000000000 */
[----:B------:R-:W-:Y:S06]  /*2240*/  BAR.SYNC.DEFER_BLOCKING 0x0 ;  /* 0x0000000000007b1d */ /* 0x000fec0000010000 */
[----:B------:R-:W1:Y:S04]  /*2250*/  LDSM.16.M88.4 R32, [R135+0x10100] ;  /* 0x010100008720783b */ /* 0x000e680000000200 */
[----:B------:R-:W-:Y:S04]  /*2260*/  LDSM.16.M88.4 R40, [R135+0x10900] ;  /* 0x010900008728783b */ /* 0x000fe80000000200 */
[----:B------:R-:W-:Y:S04]  /*2270*/  LDSM.16.M88.4 R44, [R135+0x11100] ;  /* 0x01110000872c783b */ /* 0x000fe80000000200 */
[----:B------:R-:W-:Y:S04]  /*2280*/  LDSM.16.M88.4 R48, [R135+0x11900] ;  /* 0x011900008730783b */ /* 0x000fe80000000200 */
[----:B------:R-:W2:Y:S04]  /*2290*/  LDSM.16.M88.4 R36, [R89] ;  /* 0x000000005924783b */ /* 0x000ea80000000200 */
[----:B------:R-:W3:Y:S04]  /*22a0*/  LDSM.16.M88.4 R60, [R89+0x800] ;  /* 0x00080000593c783b */ /* 0x000ee80000000200 */
[----:B------:R-:W4:Y:S04]  /*22b0*/  LDSM.16.M88.4 R68, [R89+0x1000] ;  /* 0x001000005944783b */ /* 0x000f280000000200 */
[----:B------:R-:W3:Y:S04]  /*22c0*/  LDSM.16.M88.4 R76, [R89+0x1800] ;  /* 0x00180000594c783b */ /* 0x000ee80000000200 */
[----:B------:R-:W-:Y:S01]  /*22d0*/  @!PT LDS RZ, [RZ] ;  /* 0x00000000fffff984 */ /* 0x000fe20000000800 */
[----:B------:R-:W-:Y:S01]  /*22e0*/  @!PT LDS RZ, [RZ] ;  /* 0x00000000fffff984 */ /* 0x000fe20000000800 */
[----:B------:R-:W-:Y:S01]  /*22f0*/  @!PT LDS RZ, [RZ] ;  /* 0x00000000fffff984 */ /* 0x000fe20000000800 */
[----:B------:R2:W-:Y:S01]  /*2300*/  LDGSTS.E.BYPASS.LTC128B.128 [R86+0x100], [R30.64], !P0 ;  /* 0x001000001e567fae */ /* 0x0005e2000c101d4c */
[C---:B------:R-:W-:Y:S01]  /*2310*/  ISETP.LT.OR P0, PT, R21.reuse, 0x1, P1 ;  /* 0x000000011500780c */ /* 0x040fe20000f01670 */
[----:B-1----:R-:W-:Y:S11]  /*2320*/  HMMA.16816.F32 R16, R168, R32, RZ ;  /* 0x00000020a810723c */ /* 0x002ff600000018ff */
[----:B------:R-:W-:Y:S01]  /*2330*/  @!UPT UIADD3 URZ, URZ, URZ, URZ ;  /* 0x0000003f3f3ff290 */ /* 0x000fe2000fffe03f */
[----:B------:R1:W-:Y:S01]  /*2340*/  LDGSTS.E.BYPASS.LTC128B.128 [R86+0x2100], [R26.64], !P0 ;  /* 0x021000001a567fae */ /* 0x0003e2000c101d4c */
[----:B------:R-:W-:Y:S02]  /*2350*/  ISETP.LT.OR P0, PT, R21, 0x1, P6 ;  /* 0x000000011500780c */ /* 0x000fe40003701670 */
[----:B------:R-:W-:-:S11]  /*2360*/  ISETP.GE.AND P6, PT, R23, c[0x0][0x1d4], PT ;  /* 0x0000750017007a0c */ /* 0x000fd60003fc6270 */
[----:B------:R1:W-:Y:S01]  /*2370*/  LDGSTS.E.BYPASS.LTC128B.128 [R86+0x4100], [R12.64], !P0 ;  /* 0x041000000c567fae */ /* 0x0003e2000c101d4c */
[----:B------:R-:W-:Y:S01]  /*2380*/  ISETP.LT.OR P0, PT, R21, 0x1, P6 ;  /* 0x000000011500780c */ /* 0x000fe20003701670 */
[----:B--2---:R-:W-:Y:S08]  /*2390*/  HMMA.16816.F32 R64, R172, R36, R16 ;  /* 0x00000024ac40723c */ /* 0x004ff00000001810 */
[----:B------:R-:W-:Y:S04]  /*23a0*/  HMMA.16816.F32 R16, R168, R42, RZ ;  /* 0x0000002aa810723c */ /* 0x000fe800000018ff */
[----:B------:R2:W-:Y:S01]  /*23b0*/  LDGSTS.E.BYPASS.LTC128B.128 [R86+0x6100], [R8.64], !P0 ;  /* 0x0610000008567fae */ /* 0x0005e2000c101d4c */
[----:B------:R-:W-:-:S04]  /*23c0*/  ISETP.GE.AND P0, PT, R133, c[0x0][0x1d4], PT ;  /* 0x0000750085007a0c */ /* 0x000fc80003f06270 */
[C---:B------:R-:W-:Y:S01]  /*23d0*/  ISETP.LT.OR P0, PT, R21.reuse, 0x21, P0 ;  /* 0x000000211500780c */ /* 0x040fe20000701670 */
[C---:B-1----:R-:W-:Y:S11]  /*23e0*/  HMMA.16816.F32 R12, R168.reuse, R34, RZ ;  /* 0x00000022a80c723c */ /* 0x042ff600000018ff */
[----:B------:R-:W-:Y:S01]  /*23f0*/  @!UPT UIADD3 URZ, URZ, URZ, URZ ;  /* 0x0000003f3f3ff290 */ /* 0x000fe2000fffe03f */
[----:B------:R1:W-:Y:S01]  /*2400*/  LDGSTS.E.BYPASS.LTC128B.128 [R86+0x1100], [R28.64], !P0 ;  /* 0x011000001c567fae */ /* 0x0003e2000c101d4c */
[----:B------:R-:W-:Y:S02]  /*2410*/  ISETP.LT.OR P0, PT, R21, 0x21, P1 ;  /* 0x000000211500780c */ /* 0x000fe40000f01670 */
[----:B------:R-:W-:Y:S01]  /*2420*/  ISETP.GE.AND P1, PT, R53, c[0x0][0x1d4], PT ;  /* 0x0000750035007a0c */ /* 0x000fe20003f26270 */
[----:B------:R-:W-:Y:S03]  /*2430*/  HMMA.16816.F32 R32, R168, R48, RZ ;  /* 0x00000030a820723c */ /* 0x000fe600000018ff */
[----:B------:R-:W-:-:S05]  /*2440*/  ISETP.LT.OR P1, PT, R21, 0x21, P1 ;  /* 0x000000211500780c */ /* 0x000fca0000f21670 */
[----:B---3--:R-:W-:Y:S02]  /*2450*/  HMMA.16816.F32 R16, R172, R62, R16 ;  /* 0x0000003eac10723c */ /* 0x008fe40000001810 */
[----:B------:R3:W-:Y:S01]  /*2460*/  LDGSTS.E.BYPASS.LTC128B.128 [R86+0x3100], [R24.64], !P0 ;  /* 0x0310000018567fae */ /* 0x0007e2000c101d4c */
[----:B------:R-:W-:-:S04]  /*2470*/  LOP3.LUT P0, RZ, R20, 0x4, RZ, 0xc0, !PT ;  /* 0x0000000414ff7812 */ /* 0x000fc8000780c0ff */
[----:B------:R-:W-:Y:S01]  /*2480*/  SEL R2, R2, 0xffffffc0, !P0 ;  /* 0xffffffc002027807 */ /* 0x000fe20004000000 */
[----:B------:R-:W-:Y:S01]  /*2490*/  HMMA.16816.F32 R56, R172, R38, R12 ;  /* 0x00000026ac38723c */ /* 0x000fe2000000180c */
[----:B------:R-:W-:Y:S01]  /*24a0*/  ISETP.LT.OR P0, PT, R21, 0x21, P6 ;  /* 0x000000211500780c */ /* 0x000fe20003701670 */
[----:B------:R2:W-:Y:S01]  /*24b0*/  LDGSTS.E.BYPASS.LTC128B.128 [R86+0x5100], [R10.64], !P1 ;  /* 0x051000000a567fae */ /* 0x0005e2000c901d4c */
[----:B------:R-:W-:Y:S01]  /*24c0*/  ISETP.GT.AND P1, PT, R87, 0x3f, PT ;  /* 0x0000003f5700780c */ /* 0x000fe20003f24270 */
[----:B------:R-:W-:Y:S02]  /*24d0*/  IMAD.IADD R90, R135, 0x1, R2 ;  /* 0x00000001875a7824 */ /* 0x000fe400078e0202 */
[----:B------:R-:W-:Y:S01]  /*24e0*/  IMAD.IADD R250, R2, 0x1, R89 ;  /* 0x0000000102fa7824 */ /* 0x000fe200078e0259 */
[----:B------:R-:W-:Y:S01]  /*24f0*/  IADD3 R2, R86, 0x100, RZ ;  /* 0x0000010056027810 */ /* 0x000fe20007ffe0ff */
[C---:B------:R-:W-:Y:S01]  /*2500*/  HMMA.16816.F32 R12, R168.reuse, R40, RZ ;  /* 0x00000028a80c723c */ /* 0x040fe200000018ff */
[----:B------:R-:W-:Y:S04]  /*2510*/  STL [R1], R90 ;  /* 0x0000005a01007387 */ /* 0x000fe80000100800 */
[----:B------:R2:W-:Y:S03]  /*2520*/  STL [R1+0x58], R2 ;  /* 0x0000580201007387 */ /* 0x0005e60000100800 */
[----:B-1----:R-:W-:Y:S01]  /*2530*/  HMMA.16816.F32 R28, R168, R46, RZ ;  /* 0x0000002ea81c723c */ /* 0x002fe200000018ff */
[----:B------:R1:W-:Y:S01]  /*2540*/  LDGSTS.E.BYPASS.LTC128B.128 [R86+0x7100], [R6.64], !P0 ;  /* 0x0710000006567fae */ /* 0x0003e2000c101d4c */
[----:B------:R-:W-:-:S03]  /*2550*/  PLOP3.LUT P0, PT, PT, PT, UP0, 0x40, 0x0 ;  /* 0x000000000000781c */ /* 0x000fc60003f0e808 */
[----:B------:R-:W4:Y:S03]  /*2560*/  LDSM.16.M88.4 R40, [R90+0x10100] ;  /* 0x010100005a28783b */ /* 0x000f260000000200 */
[C---:B---3--:R-:W-:Y:S01]  /*2570*/  HMMA.16816.F32 R24, R168.reuse, R44, RZ ;  /* 0x0000002ca818723c */ /* 0x048fe200000018ff */
[----:B------:R-:W3:Y:S04]  /*2580*/  LDSM.16.M88.4 R52, [R90+0x11100] ;  /* 0x011100005a34783b */ /* 0x000ee80000000200 */
[----:B------:R-:W3:Y:S03]  /*2590*/  LDSM.16.M88.4 R44, [R90+0x10900] ;  /* 0x010900005a2c783b */ /* 0x000ee60000000200 */
[----:B------:R-:W-:Y:S01]  /*25a0*/  HMMA.16816.F32 R36, R168, R50, RZ ;  /* 0x00000032a824723c */ /* 0x000fe200000018ff */
[----:B------:R-:W3:Y:S04]  /*25b0*/  LDSM.16.M88.4 R72, [R90+0x11900] ;  /* 0x011900005a48783b */ /* 0x000ee80000000200 */
[----:B------:R-:W3:Y:S01]  /*25c0*/  LDSM.16.M88.4 R48, [R250] ;  /* 0x00000000fa30783b */ /* 0x000ee20000000200 */
[----:B--2---:R-:W-:-:S02]  /*25d0*/  IADD3 R2, R89, 0x1800, RZ ;  /* 0x0000180059027810 */ /* 0x004fc40007ffe0ff */
[----:B------:R-:W-:Y:S01]  /*25e0*/  HMMA.16816.F32 R8, R172, R60, R12 ;  /* 0x0000003cac08723c */ /* 0x000fe2000000180c */
[----:B------:R-:W2:Y:S01]  /*25f0*/  LDSM.16.M88.4 R60, [R250+0x800] ;  /* 0x00080000fa3c783b */ /* 0x000ea20000000200 */
[----:B-1----:R-:W-:-:S03]  /*2600*/  IADD3 R6, R89, 0x800, RZ ;  /* 0x0000080059067810 */ /* 0x002fc60007ffe0ff */
[----:B------:R-:W-:Y:S03]  /*2610*/  LDSM.16.M88.4 R80, [R250+0x3800] ;  /* 0x00380000fa50783b */ /* 0x000fe60000000200 */
[C---:B----4-:R-:W-:Y:S01]  /*2620*/  HMMA.16816.F32 R20, R172.reuse, R68, R24 ;  /* 0x00000044ac14723c */ /* 0x050fe20000001818 */
[----:B------:R1:W-:Y:S04]  /*2630*/  STL [R1+0x40], R6 ;  /* 0x0000400601007387 */ /* 0x0003e80000100800 */
[----:B------:R4:W-:Y:S03]  /*2640*/  STL [R1+0x3c], R5 ;  /* 0x00003c0501007387 */ /* 0x0009e60000100800 */
[C---:B------:R-:W-:Y:S01]  /*2650*/  HMMA.16816.F32 R24, R172.reuse, R70, R28 ;  /* 0x00000046ac18723c */ /* 0x040fe2000000181c */
[----:B------:R-:W2:Y:S04]  /*2660*/  LDSM.16.M88.4 R68, [R250+0x1000] ;  /* 0x00100000fa44783b */ /* 0x000ea80000000200 */
[----:B------:R3:W-:Y:S03]  /*2670*/  STL [R1+0x38], R2 ;  /* 0x0000380201007387 */ /* 0x0007e60000100800 */
[C---:B------:R-:W-:Y:S01]  /*2680*/  HMMA.16816.F32 R28, R172.reuse, R76, R32 ;  /* 0x0000004cac1c723c */ /* 0x040fe20000001820 */
[----:B------:R-:W0:Y:S07]  /*2690*/  LDGDEPBAR ;  /* 0x00000000000079af */ /* 0x000e2e0000000000 */
[----:B------:R-:W-:Y:S01]  /*26a0*/  HMMA.16816.F32 R32, R172, R78, R36 ;  /* 0x0000004eac20723c */ /* 0x000fe20000001824 */
[----:B------:R-:W2:Y:S01]  /*26b0*/  LDSM.16.M88.4 R76, [R250+0x1800] ;  /* 0x00180000fa4c783b */ /* 0x000ea20000000200 */
[----:B-1----:R-:W-:-:S02]  /*26c0*/  IADD3 R6, R89, 0x2000, RZ ;  /* 0x0000200059067810 */ /* 0x002fc40007ffe0ff */
[----:B----4-:R-:W-:-:S03]  /*26d0*/  IADD3 R5, R89, 0x2800, RZ ;  /* 0x0000280059057810 */ /* 0x010fc60007ffe0ff */
[----:B------:R1:W-:Y:S01]  /*26e0*/  STL [R1+0x34], R6 ;  /* 0x0000340601007387 */ /* 0x0003e20000100800 */
[----:B------:R-:W-:Y:S03]  /*26f0*/  HMMA.16816.F32 R36, R192, R40, R64 ;  /* 0x00000028c024723c */ /* 0x000fe60000001840 */
[----:B------:R-:W-:Y:S01]  /*2700*/  LDSM.16.M88.4 R64, [R135+0x13100] ;  /* 0x013100008740783b */ /* 0x000fe20000000200 */
[----:B---3--:R-:W-:-:S03]  /*2710*/  IADD3 R2, R89, 0x3000, RZ ;  /* 0x0000300059027810 */ /* 0x008fc60007ffe0ff */
[----:B------:R3:W-:Y:S01]  /*2720*/  STL [R1+0x30], R5 ;  /* 0x0000300501007387 */ /* 0x0007e20000100800 */
[C---:B------:R-:W-:Y:S03]  /*2730*/  HMMA.16816.F32 R40, R192.reuse, R42, R56 ;  /* 0x0000002ac028723c */ /* 0x040fe60000001838 */
[----:B------:R-:W-:Y:S04]  /*2740*/  LDSM.16.M88.4 R56, [R135+0x12900] ;  /* 0x012900008738783b */ /* 0x000fe80000000200 */
[----:B------:R4:W-:Y:S01]  /*2750*/  STL [R1+0x2c], R2 ;  /* 0x00002c0201007387 */ /* 0x0009e20000100800 */
[C---:B------:R-:W-:Y:S08]  /*2760*/  HMMA.16816.F32 R20, R192.reuse, R52, R20 ;  /* 0x00000034c014723c */ /* 0x040ff00000001814 */
[----:B------:R-:W-:Y:S01]  /*2770*/  HMMA.16816.F32 R24, R192, R54, R24 ;  /* 0x00000036c018723c */ /* 0x000fe20000001818 */
[----:B------:R-:W2:Y:S01]  /*2780*/  LDSM.16.M88.4 R52, [R135+0x12100] ;  /* 0x012100008734783b */ /* 0x000ea20000000200 */
[----:B-1----:R-:W-:-:S05]  /*2790*/  IADD3 R6, R89, 0x3800, RZ ;  /* 0x0000380059067810 */ /* 0x002fca0007ffe0ff */
[----:B------:R1:W-:Y:S01]  /*27a0*/  STL [R1+0x28], R6 ;  /* 0x0000280601007387 */ /* 0x0003e20000100800 */
[----:B------:R-:W-:Y:S01]  /*27b0*/  HMMA.16816.F32 R12, R192, R44, R8 ;  /* 0x0000002cc00c723c */ /* 0x000fe20000001808 */
[----:B---3--:R-:W-:-:S05]  /*27c0*/  IADD3 R5, R89, 0x4000, RZ ;  /* 0x0000400059057810 */ /* 0x008fca0007ffe0ff */
[----:B------:R3:W-:Y:S02]  /*27d0*/  STL [R1+0x24], R5 ;  /* 0x0000240501007387 */ /* 0x0007e40000100800 */
[C---:B------:R-:W-:Y:S01]  /*27e0*/  HMMA.16816.F32 R8, R192.reuse, R46, R16 ;  /* 0x0000002ec008723c */ /* 0x040fe20000001810 */
[C---:B----4-:R-:W-:Y:S01]  /*27f0*/  IADD3 R2, R89.reuse, 0x4800, RZ ;  /* 0x0000480059027810 */ /* 0x050fe20007ffe0ff */
[----:B------:R-:W-:Y:S04]  /*2800*/  LDSM.16.M88.4 R44, [R89+0x2000] ;  /* 0x00200000592c783b */ /* 0x000fe80000000200 */
[----:B------:R4:W-:Y:S02]  /*2810*/  STL [R1+0x20], R2 ;  /* 0x0000200201007387 */ /* 0x0009e40000100800 */
[C---:B------:R-:W-:Y:S08]  /*2820*/  HMMA.16816.F32 R28, R192.reuse, R72, R28 ;  /* 0x00000048c01c723c */ /* 0x040ff0000000181c */
[----:B------:R-:W-:Y:S01]  /*2830*/  HMMA.16816.F32 R32, R192, R74, R32 ;  /* 0x0000004ac020723c */ /* 0x000fe20000001820 */
[----:B------:R-:W2:Y:S01]  /*2840*/  LDSM.16.M88.4 R72, [R135+0x13900] ;  /* 0x013900008748783b */ /* 0x000ea20000000200 */
[----:B-1----:R-:W-:-:S02]  /*2850*/  IADD3 R6, R89, 0x5000, RZ ;  /* 0x0000500059067810 */ /* 0x002fc40007ffe0ff */
[----:B---3--:R-:W-:-:S04]  /*2860*/  IADD3 R5, R89, 0x5800, RZ ;  /* 0x0000580059057810 */ /* 0x008fc80007ffe0ff */
[C---:B------:R-:W-:Y:S01]  /*2870*/  HMMA.16816.F32 R36, R196.reuse, R48, R36 ;  /* 0x00000030c424723c */ /* 0x040fe20000001824 */
[----:B------:R1:W-:Y:S04]  /*2880*/  STL [R1+0x1c], R6 ;  /* 0x00001c0601007387 */ /* 0x0003e80000100800 */
[----:B------:R3:W-:Y:S01]  /*2890*/  STL [R1+0x18], R5 ;  /* 0x0000180501007387 */ /* 0x0007e20000100800 */
[C---:B----4-:R-:W-:Y:S02]  /*28a0*/  IADD3 R2, R89.reuse, 0x6000, RZ ;  /* 0x0000600059027810 */ /* 0x050fe40007ffe0ff */
[C---:B------:R-:W-:Y:S01]  /*28b0*/  HMMA.16816.F32 R40, R196.reuse, R50, R40 ;  /* 0x00000032c428723c */ /* 0x040fe20000001828 */
[----:B------:R-:W-:Y:S04]  /*28c0*/  LDSM.16.M88.4 R48, [R90+0x12100] ;  /* 0x012100005a30783b */ /* 0x000fe80000000200 */
[----:B------:R4:W-:Y:S03]  /*28d0*/  STL [R1+0x14], R2 ;  /* 0x0000140201007387 */ /* 0x0009e60000100800 */
[C---:B--2---:R-:W-:Y:S08]  /*28e0*/  HMMA.16816.F32 R16, R196.reuse, R60, R12 ;  /* 0x0000003cc410723c */ /* 0x044ff0000000180c */
[----:B------:R-:W-:Y:S01]  /*28f0*/  HMMA.16816.F32 R12, R196, R62, R8 ;  /* 0x0000003ec40c723c */ /* 0x000fe20000001808 */
[----:B------:R-:W2:Y:S01]  /*2900*/  LDSM.16.M88.4 R60, [R89+0x2800] ;  /* 0x00280000593c783b */ /* 0x000ea20000000200 */
[----:B-1----:R-:W-:-:S02]  /*2910*/  IADD3 R6, R89, 0x6800, RZ ;  /* 0x0000680059067810 */ /* 0x002fc40007ffe0ff */
[----:B---3--:R-:W-:-:S03]  /*2920*/  IADD3 R5, R89, 0x7000, RZ ;  /* 0x0000700059057810 */ /* 0x008fc60007ffe0ff */
[----:B------:R-:W-:Y:S01]  /*2930*/  STL [R1+0x10], R6 ;  /* 0x0000100601007387 */ /* 0x000fe20000100800 */
[----:B------:R-:W-:Y:S01]  /*2940*/  HMMA.16816.F32 R8, R196, R68, R20 ;  /* 0x00000044c408723c */ /* 0x000fe20000001814 */
[----:B----4-:R-:W-:-:S07]  /*2950*/  IADD3 R2, R89, 0x7800, RZ ;  /* 0x0000780059027810 */ /* 0x010fce0007ffe0ff */
[C---:B------:R-:W-:Y:S01]  /*2960*/  HMMA.16816.F32 R24, R196.reuse, R70, R24 ;  /* 0x00000046c418723c */ /* 0x040fe20000001818 */
[----:B------:R-:W1:Y:S04]  /*2970*/  LDSM.16.M88.4 R68, [R89+0x3000] ;  /* 0x003000005944783b */ /* 0x000e680000000200 */
[----:B------:R-:W-:Y:S03]  /*2980*/  STL [R1+0x8], R2 ;  /* 0x0000080201007387 */ /* 0x000fe60000100800 */
[C---:B------:R-:W-:Y:S01]  /*2990*/  HMMA.16816.F32 R28, R196.reuse, R76, R28 ;  /* 0x0000004cc41c723c */ /* 0x040fe2000000181c */
[----:B------:R-:W-:Y:S07]  /*29a0*/  STL [R1+0xc], R5 ;  /* 0x00000c0501007387 */ /* 0x000fee0000100800 */
[----:B------:R-:W-:Y:S01]  /*29b0*/  HMMA.16816.F32 R32, R196, R78, R32 ;  /* 0x0000004ec420723c */ /* 0x000fe20000001820 */
[----:B------:R-:W3:Y:S07]  /*29c0*/  LDSM.16.M88.4 R76, [R89+0x3800] ;  /* 0x00380000594c783b */ /* 0x000eee0000000200 */
[C---:B------:R-:W-:Y:S08]  /*29d0*/  HMMA.16816.F32 R36, R200.reuse, R52, R36 ;  /* 0x00000034c824723c */ /* 0x040ff00000001824 */
[C---:B------:R-:W-:Y:S01]  /*29e0*/  HMMA.16816.F32 R40, R200.reuse, R54, R40 ;  /* 0x00000036c828723c */ /* 0x040fe20000001828 */
[----:B------:R-:W4:Y:S07]  /*29f0*/  LDSM.16.M88.4 R52, [R90+0x12900] ;  /* 0x012900005a34783b */ /* 0x000f2e0000000200 */
[C---:B------:R-:W-:Y:S08]  /*2a00*/  HMMA.16816.F32 R20, R200.reuse, R56, R16 ;  /* 0x00000038c814723c */ /* 0x040ff00000001810 */
[C---:B------:R-:W-:Y:S01]  /*2a10*/  HMMA.16816.F32 R16, R200.reuse, R58, R12 ;  /* 0x0000003ac810723c */ /* 0x040fe2000000180c */
[----:B------:R-:W1:Y:S07]  /*2a20*/  LDSM.16.M88.4 R56, [R90+0x13100] ;  /* 0x013100005a38783b */ /* 0x000e6e0000000200 */
[C---:B------:R-:W-:Y:S08]  /*2a30*/  HMMA.16816.F32 R12, R200.reuse, R64, R8 ;  /* 0x00000040c80c723c */ /* 0x040ff00000001808 */
[C---:B------:R-:W-:Y:S01]  /*2a40*/  HMMA.16816.F32 R8, R200.reuse, R66, R24 ;  /* 0x00000042c808723c */ /* 0x040fe20000001818 */
[----:B------:R-:W-:Y:S07]  /*2a50*/  LDSM.16.M88.4 R64, [R135+0x15100] ;  /* 0x015100008740783b */ /* 0x000fee0000000200 */
[C---:B------:R-:W-:Y:S08]  /*2a60*/  HMMA.16816.F32 R28, R200.reuse, R72, R28 ;  /* 0x00000048c81c723c */ /* 0x040ff0000000181c */
[----:B------:R-:W-:Y:S01]  /*2a70*/  HMMA.16816.F32 R32, R200, R74, R32 ;  /* 0x0000004ac820723c */ /* 0x000fe20000001820 */
[----:B------:R-:W3:Y:S07]  /*2a80*/  LDSM.16.M88.4 R72, [R90+0x13900] ;  /* 0x013900005a48783b */ /* 0x000eee0000000200 */
[C---:B------:R-:W-:Y:S08]  /*2a90*/  HMMA.16816.F32 R36, R204.reuse, R44, R36 ;  /* 0x0000002ccc24723c */ /* 0x040ff00000001824 */
[C---:B------:R-:W-:Y:S01]  /*2aa0*/  HMMA.16816.F32 R40, R204.reuse, R46, R40 ;  /* 0x0000002ecc28723c */ /* 0x040fe20000001828 */
[----:B------:R-:W4:Y:S07]  /*2ab0*/  LDSM.16.M88.4 R44, [R250+0x2000] ;  /* 0x00200000fa2c783b */ /* 0x000f2e0000000200 */
[C---:B--2---:R-:W-:Y:S08]  /*2ac0*/  HMMA.16816.F32 R24, R204.reuse, R60, R20 ;  /* 0x0000003ccc18723c */ /* 0x044ff00000001814 */
[C---:B------:R-:W-:Y:S01]  /*2ad0*/  HMMA.16816.F32 R20, R204.reuse, R62, R16 ;  /* 0x0000003ecc14723c */ /* 0x040fe20000001810 */
[----:B------:R-:W2:Y:S07]  /*2ae0*/  LDSM.16.M88.4 R60, [R250+0x2800] ;  /* 0x00280000fa3c783b */ /* 0x000eae0000000200 */
[C---:B-1----:R-:W-:Y:S08]  /*2af0*/  HMMA.16816.F32 R16, R204.reuse, R68, R12 ;  /* 0x00000044cc10723c */ /* 0x042ff0000000180c */
[C---:B------:R-:W-:Y:S01]  /*2b00*/  HMMA.16816.F32 R12, R204.reuse, R70, R8 ;  /* 0x00000046cc0c723c */ /* 0x040fe20000001808 */
[----:B------:R-:W1:Y:S07]  /*2b10*/  LDSM.16.M88.4 R68, [R250+0x3000] ;  /* 0x00300000fa44783b */ /* 0x000e6e0000000200 */
[C---:B---3--:R-:W-:Y:S08]  /*2b20*/  HMMA.16816.F32 R8, R204.reuse, R76, R28 ;  /* 0x0000004ccc08723c */ /* 0x048ff0000000181c */
[----:B------:R-:W-:Y:S01]  /*2b30*/  HMMA.16816.F32 R32, R204, R78, R32 ;  /* 0x0000004ecc20723c */ /* 0x000fe20000001820 */
[----:B------:R-:W-:Y:S07]  /*2b40*/  LDSM.16.M88.4 R76, [R135+0x15900] ;  /* 0x01590000874c783b */ /* 0x000fee0000000200 */
[C---:B------:R-:W-:Y:S08]  /*2b50*/  HMMA.16816.F32 R36, R208.reuse, R48, R36 ;  /* 0x00000030d024723c */ /* 0x040ff00000001824 */
[C---:B------:R-:W-:Y:S01]  /*2b60*/  HMMA.16816.F32 R40, R208.reuse, R50, R40 ;  /* 0x00000032d028723c */ /* 0x040fe20000001828 */
[----:B------:R-:W3:Y:S07]  /*2b70*/  LDSM.16.M88.4 R48, [R135+0x14100] ;  /* 0x014100008730783b */ /* 0x000eee0000000200 */
[C---:B----4-:R-:W-:Y:S08]  /*2b80*/  HMMA.16816.F32 R28, R208.reuse, R52, R24 ;  /* 0x00000034d01c723c */ /* 0x050ff00000001818 */
[C---:B------:R-:W-:Y:S01]  /*2b90*/  HMMA.16816.F32 R24, R208.reuse, R54, R20 ;  /* 0x00000036d018723c */ /* 0x040fe20000001814 */
[----:B------:R-:W-:Y:S07]  /*2ba0*/  LDSM.16.M88.4 R52, [R89+0x4800] ;  /* 0x004800005934783b */ /* 0x000fee0000000200 */
[C---:B------:R-:W-:Y:S08]  /*2bb0*/  HMMA.16816.F32 R20, R208.reuse, R56, R16 ;  /* 0x00000038d014723c */ /* 0x040ff00000001810 */
[C---:B------:R-:W-:Y:S01]  /*2bc0*/  HMMA.16816.F32 R16, R208.reuse, R58, R12 ;  /* 0x0000003ad010723c */ /* 0x040fe2000000180c */
[----:B------:R-:W4:Y:S07]  /*2bd0*/  LDSM.16.M88.4 R56, [R135+0x14900] ;  /* 0x014900008738783b */ /* 0x000f2e0000000200 */
[C---:B------:R-:W-:Y:S08]  /*2be0*/  HMMA.16816.F32 R12, R208.reuse, R72, R8 ;  /* 0x00000048d00c723c */ /* 0x040ff00000001808 */
[----:B------:R-:W-:Y:S01]  /*2bf0*/  HMMA.16816.F32 R8, R208, R74, R32 ;  /* 0x0000004ad008723c */ /* 0x000fe20000001820 */
[----:B------:R-:W-:Y:S07]  /*2c00*/  LDSM.16.M88.4 R72, [R89+0x5800] ;  /* 0x005800005948783b */ /* 0x000fee0000000200 */
[C---:B------:R-:W-:Y:S08]  /*2c10*/  HMMA.16816.F32 R36, R212.reuse, R44, R36 ;  /* 0x0000002cd424723c */ /* 0x040ff00000001824 */
[C---:B------:R-:W-:Y:S01]  /*2c20*/  HMMA.16816.F32 R40, R212.reuse, R46, R40 ;  /* 0x0000002ed428723c */ /* 0x040fe20000001828 */
[----:B------:R-:W3:Y:S07]  /*2c30*/  LDSM.16.M88.4 R44, [R89+0x4000] ;  /* 0x00400000592c783b */ /* 0x000eee0000000200 */
[C---:B--2---:R-:W-:Y:S08]  /*2c40*/  HMMA.16816.F32 R32, R212.reuse, R60, R28 ;  /* 0x0000003cd420723c */ /* 0x044ff0000000181c */
[C---:B------:R-:W-:Y:S01]  /*2c50*/  HMMA.16816.F32 R28, R212.reuse, R62, R24 ;  /* 0x0000003ed41c723c */ /* 0x040fe20000001818 */
[----:B------:R-:W2:Y:S07]  /*2c60*/  LDSM.16.M88.4 R60, [R89+0x5000] ;  /* 0x00500000593c783b */ /* 0x000eae0000000200 */
[C---:B-1----:R-:W-:Y:S08]  /*2c70*/  HMMA.16816.F32 R24, R212.reuse, R68, R20 ;  /* 0x00000044d418723c */ /* 0x042ff00000001814 */
[C---:B------:R-:W-:Y:S01]  /*2c80*/  HMMA.16816.F32 R20, R212.reuse, R70, R16 ;  /* 0x00000046d414723c */ /* 0x040fe20000001810 */
[----:B------:R-:W-:Y:S07]  /*2c90*/  LDSM.16.M88.4 R68, [R90+0x14900] ;  /* 0x014900005a44783b */ /* 0x000fee0000000200 */
[C---:B------:R-:W-:Y:S08]  /*2ca0*/  HMMA.16816.F32 R16, R212.reuse, R80, R12 ;  /* 0x00000050d410723c */ /* 0x040ff0000000180c */
[----:B------:R-:W-:Y:S08]  /*2cb0*/  HMMA.16816.F32 R12, R212, R82, R8 ;  /* 0x00000052d40c723c */ /* 0x000ff00000001808 */
[C---:B---3--:R-:W-:Y:S08]  /*2cc0*/  HMMA.16816.F32 R8, R216.reuse, R48, R36 ;  /* 0x00000030d808723c */ /* 0x048ff00000001824 */
[C---:B------:R-:W-:Y:S01]  /*2cd0*/  HMMA.16816.F32 R40, R216.reuse, R50, R40 ;  /* 0x00000032d828723c */ /* 0x040fe20000001828 */
[----:B------:R-:W1:Y:S07]  /*2ce0*/  LDSM.16.M88.4 R48, [R90+0x14100] ;  /* 0x014100005a30783b */ /* 0x000e6e0000000200 */
[C---:B----4-:R-:W-:Y:S08]  /*2cf0*/  HMMA.16816.F32 R36, R216.reuse, R56, R32 ;  /* 0x00000038d824723c */ /* 0x050ff00000001820 */
[C---:B------:R-:W-:Y:S01]  /*2d00*/  HMMA.16816.F32 R32, R216.reuse, R58, R28 ;  /* 0x0000003ad820723c */ /* 0x040fe2000000181c */
[----:B------:R-:W-:Y:S07]  /*2d10*/  LDSM.16.M88.4 R56, [R90+0x15900] ;  /* 0x015900005a38783b */ /* 0x000fee0000000200 */
[C---:B------:R-:W-:Y:S08]  /*2d20*/  HMMA.16816.F32 R28, R216.reuse, R64, R24 ;  /* 0x00000040d81c723c */ /* 0x040ff00000001818 */
        /* <DEDUP_REMOVED lines=8> */
[----:B-1----:R-:W-:Y:S01]  /*2db0*/  HMMA.16816.F32 R16, R224, R48, R12 ;  /* 0x00000030e010723c */ /* 0x002fe2000000180c */
        /* <DEDUP_REMOVED lines=70> */
[----:B------:R-:W2:Y:S06]  /*3220*/  MUFU.TANH R65, R29 ;  /* 0x0000001d00417308 */ /* 0x000eac0000002400 */
[----:B------:R-:W-:Y:S01]  /*3230*/  SHF.R.S32.HI R59, RZ, 0x1f, R133 ;  /* 0x0000001fff3b7819 */ /* 0x000fe20000011485 */
[----:B------:R-:W-:Y:S01]  /*3240*/  HMMA.16816.F32 R8, R232, R66, R68 ;  /* 0x00000042e808723c */ /* 0x000fe20000001844 */
[----:B------:R-:W2:Y:S01]  /*3250*/  MUFU.TANH R64, R30 ;  /* 0x0000001e00407308 */ /* 0x000ea20000002400 */
[----:B------:R-:W-:-:S06]  /*3260*/  SHF.R.S32.HI R58, RZ, 0x1f, R177 ;  /* 0x0000001fff3a7819 */ /* 0x000fcc00000114b1 */
[----:B-1----:R-:W-:Y:S01]  /*3270*/  HMMA.16816.F32 R32, R236, R54, R36 ;  /* 0x00000036ec20723c */ /* 0x002fe20000001824 */
[----:B------:R-:W1:Y:S07]  /*3280*/  LDSM.16.M88.4 R36, [R90+0x17900] ;  /* 0x017900005a24783b */ /* 0x000e6e0000000200 */
        /* <DEDUP_REMOVED lines=8> */
[----:B------:R-:W-:Y:S02]  /*3310*/  HMMA.16816.F32 R8, R236, R50, R8 ;  /* 0x00000032ec08723c */ /* 0x000fe40000001808 */
[----:B------:R-:W1:Y:S06]  /*3320*/  MUFU.TANH R49, R13 ;  /* 0x0000000d00317308 */ /* 0x000e6c0000002400 */
[----:B--2---:R-:W-:Y:S01]  /*3330*/  HMMA.16816.F32 R28, R240, R42, R32 ;  /* 0x0000002af01c723c */ /* 0x004fe20000001820 */
[----:B------:R-:W2:Y:S01]  /*3340*/  LDSM.16.M88.4 R32, [R250+0x7800] ;  /* 0x00780000fa20783b */ /* 0x000ea20000000200 */
[----:B------:R-:W-:Y:S01]  /*3350*/  FMUL.FTZ R24, R24, c[0x0][0x320] ;  /* 0x0000c80018187a20 */ /* 0x000fe20000410000 */
[----:B------:R-:W2:Y:S01]  /*3360*/  MUFU.TANH R48, R14 ;  /* 0x0000000e00307308 */ /* 0x000ea20000002400 */
[----:B------:R-:W-:Y:S01]  /*3370*/  FMUL.FTZ R25, R25, c[0x0][0x320] ;  /* 0x0000c80019197a20 */ /* 0x000fe20000410000 */
[----:B------:R-:W-:-:S04]  /*3380*/  DEPBAR.LE SB0, 0x0 ;  /* 0x000080000000791a */ /* 0x000fc80000000000 */
[----:B------:R-:W-:Y:S02]  /*3390*/  FMUL.FTZ R26, R26, c[0x0][0x320] ;  /* 0x0000c8001a1a7a20 */ /* 0x000fe40000410000 */
[----:B------:R-:W-:Y:S01]  /*33a0*/  FMUL.FTZ R27, R27, c[0x0][0x320] ;  /* 0x0000c8001b1b7a20 */ /* 0x000fe20000410000 */
[----:B------:R-:W2:Y:S04]  /*33b0*/  MUFU.TANH R56, R24 ;  /* 0x0000001800387308 */ /* 0x000ea80000002400 */
[----:B-1----:R-:W-:Y:S04]  /*33c0*/  HMMA.16816.F32 R8, R240, R38, R8 ;  /* 0x00000026f008723c */ /* 0x002fe80000001808 */
[----:B------:R-:W1:Y:S08]  /*33d0*/  MUFU.TANH R55, R25 ;  /* 0x0000001900377308 */ /* 0x000e700000002400 */
[----:B------:R-:W1:Y:S08]  /*33e0*/  MUFU.TANH R54, R26 ;  /* 0x0000001a00367308 */ /* 0x000e700000002400 */
[----:B------:R1:W1:Y:S04]  /*33f0*/  MUFU.TANH R53, R27 ;  /* 0x0000001b00357308 */ /* 0x0002680000002400 */
[C---:B--2---:R-:W-:Y:S08]  /*3400*/  HMMA.16816.F32 R8, R244.reuse, R34, R8 ;  /* 0x00000022f408723c */ /* 0x044ff00000001808 */
[----:B-1----:R-:W-:Y:S01]  /*3410*/  HMMA.16816.F32 R24, R244, R44, R16 ;  /* 0x0000002cf418723c */ /* 0x002fe20000001810 */
[----:B------:R1:W2:Y:S07]  /*3420*/  MUFU.TANH R45, R15 ;  /* 0x0000000f002d7308 */ /* 0x0002ae0000002400 */
[----:B------:R-:W-:Y:S08]  /*3430*/  HMMA.16816.F32 R16, R240, R36, R20 ;  /* 0x00000024f010723c */ /* 0x000ff00000001814 */
[----:B------:R-:W-:-:S02]  /*3440*/  FMUL.FTZ R8, R8, c[0x0][0x320] ;  /* 0x0000c80008087a20 */ /* 0x000fc40000410000 */
[----:B------:R-:W-:Y:S01]  /*3450*/  FMUL.FTZ R9, R9, c[0x0][0x320] ;  /* 0x0000c80009097a20 */ /* 0x000fe20000410000 */
[----:B------:R-:W-:Y:S01]  /*3460*/  HMMA.16816.F32 R20, R244, R46, R28 ;  /* 0x0000002ef414723c */ /* 0x000fe2000000181c */
[----:B------:R-:W-:Y:S02]  /*3470*/  FMUL.FTZ R10, R10, c[0x0][0x320] ;  /* 0x0000c8000a0a7a20 */ /* 0x000fe40000410000 */
[----:B------:R-:W-:Y:S01]  /*3480*/  FMUL.FTZ R11, R11, c[0x0][0x320] ;  /* 0x0000c8000b0b7a20 */ /* 0x000fe20000410000 */
[----:B------:R2:W2:Y:S01]  /*3490*/  MUFU.TANH R31, R9 ;  /* 0x00000009001f7308 */ /* 0x0004a20000002400 */
[----:B------:R-:W-:Y:S02]  /*34a0*/  FMUL.FTZ R24, R24, c[0x0][0x320] ;  /* 0x0000c80018187a20 */ /* 0x000fe40000410000 */
[----:B------:R-:W-:Y:S02]  /*34b0*/  FMUL.FTZ R25, R25, c[0x0][0x320] ;  /* 0x0000c80019197a20 */ /* 0x000fe40000410000 */
[----:B------:R-:W-:-:S03]  /*34c0*/  FMUL.FTZ R26, R26, c[0x0][0x320] ;  /* 0x0000c8001a1a7a20 */ /* 0x000fc60000410000 */
[----:B------:R2:W2:Y:S01]  /*34d0*/  MUFU.TANH R44, R24 ;  /* 0x00000018002c7308 */ /* 0x0004a20000002400 */
[----:B------:R-:W-:Y:S01]  /*34e0*/  FMUL.FTZ R27, R27, c[0x0][0x320] ;  /* 0x0000c8001b1b7a20 */ /* 0x000fe20000410000 */
[----:B-1----:R-:W-:Y:S06]  /*34f0*/  HMMA.16816.F32 R12, R244, R32, R16 ;  /* 0x00000020f40c723c */ /* 0x002fec0000001810 */
[----:B------:R1:W1:Y:S04]  /*3500*/  MUFU.TANH R43, R25 ;  /* 0x00000019002b7308 */ /* 0x0002680000002400 */
[----:B------:R-:W-:-:S02]  /*3510*/  FMUL.FTZ R20, R20, c[0x0][0x320] ;  /* 0x0000c80014147a20 */ /* 0x000fc40000410000 */
[----:B------:R-:W-:Y:S02]  /*3520*/  FMUL.FTZ R21, R21, c[0x0][0x320] ;  /* 0x0000c80015157a20 */ /* 0x000fe40000410000 */
[----:B------:R-:W-:Y:S01]  /*3530*/  FMUL.FTZ R22, R22, c[0x0][0x320] ;  /* 0x0000c80016167a20 */ /* 0x000fe20000410000 */
[----:B------:R1:W1:Y:S01]  /*3540*/  MUFU.TANH R42, R26 ;  /* 0x0000001a002a7308 */ /* 0x0002620000002400 */
[----:B------:R-:W-:-:S07]  /*3550*/  FMUL.FTZ R23, R23, c[0x0][0x320] ;  /* 0x0000c80017177a20 */ /* 0x000fce0000410000 */
[----:B------:R1:W1:Y:S01]  /*3560*/  MUFU.TANH R41, R27 ;  /* 0x0000001b00297308 */ /* 0x0002620000002400 */
[----:B------:R-:W-:Y:S02]  /*3570*/  FMUL.FTZ R12, R12, c[0x0][0x320] ;  /* 0x0000c8000c0c7a20 */ /* 0x000fe40000410000 */
[----:B------:R-:W-:Y:S02]  /*3580*/  FMUL.FTZ R13, R13, c[0x0][0x320] ;  /* 0x0000c8000d0d7a20 */ /* 0x000fe40000410000 */
[----:B------:R-:W-:-:S03]  /*3590*/  FMUL.FTZ R14, R14, c[0x0][0x320] ;  /* 0x0000c8000e0e7a20 */ /* 0x000fc60000410000 */
[----:B------:R1:W1:Y:S01]  /*35a0*/  MUFU.TANH R40, R20 ;  /* 0x0000001400287308 */ /* 0x0002620000002400 */
[----:B------:R-:W-:-:S07]  /*35b0*/  FMUL.FTZ R15, R15, c[0x0][0x320] ;  /* 0x0000c8000f0f7a20 */ /* 0x000fce0000410000 */
        /* <DEDUP_REMOVED lines=12> */
[----:B--234-:R-:W-:Y:S01]  /*3680*/  ULEA UR7, UR6, UR10, 0x6 ;  /* 0x0000000a06077291 */ /* 0x01cfe2000f8e303f */
[----:B------:R-:W-:Y:S01]  /*3690*/  ISETP.NE.AND P6, PT, R88, 0x1, PT ;  /* 0x000000015800780c */ /* 0x000fe20003fc5270 */
[----:B------:R-:W-:-:S04]  /*36a0*/  IMAD.MOV.U32 R9, RZ, RZ, RZ ;  /* 0x000000ffff097224 */ /* 0x000fc800078e00ff */
[----:B------:R-:W-:-:S05]  /*36b0*/  IMAD.U32 R5, RZ, RZ, UR7 ;  /* 0x00000007ff057e24 */ /* 0x000fca000f8e00ff */
[----:B------:R-:W-:-:S05]  /*36c0*/  IADD3 R5, R5, -0x80, R87 ;  /* 0xffffff8005057810 */ /* 0x000fca0007ffe057 */
[----:B------:R-:W-:-:S04]  /*36d0*/  @P6 IMAD.HI.U32 R6, R5, c[0x0][0x2bc], RZ ;  /* 0x0000af0005066a27 */ /* 0x000fc800078e00ff */
[----:B------:R-:W-:Y:S01]  /*36e0*/  IMAD.MOV.U32 R2, RZ, RZ, R5 ;  /* 0x000000ffff027224 */ /* 0x000fe200078e0005 */
[----:B------:R-:W-:-:S04]  /*36f0*/  @P6 SHF.R.U32.HI R2, RZ, c[0x0][0x2c0], R6 ;  /* 0x0000b000ff026a19 */ /* 0x000fc80000011606 */
[----:B------:R-:W-:-:S04]  /*3700*/  @!P1 IADD3 R7, P0, R2, UR16, RZ ;  /* 0x0000001002079c10 */ /* 0x000fc8000ff1e0ff */
[----:B-1----:R-:W-:Y:S02]  /*3710*/  @!P1 LEA.HI.X.SX32 R8, R2, UR14, 0x1, P0 ;  /* 0x0000000e02089c11 */ /* 0x002fe400080f0eff */
[----:B------:R-:W-:-:S04]  /*3720*/  @!P1 LEA R6, P0, R7, c[0x0][0x2a0], 0x2 ;  /* 0x0000a80007069a11 */ /* 0x000fc800078010ff */
[----:B------:R-:W-:-:S05]  /*3730*/  @!P1 LEA.HI.X R7, R7, c[0x0][0x2a4], R8, 0x2, P0 ;  /* 0x0000a90007079a11 */ /* 0x000fca00000f1408 */
[----:B------:R1:W2:Y:S01]  /*3740*/  @!P1 LDG.E R9, [R6.64] ;  /* 0x0000000c06099981 */ /* 0x0002a2000c1e1900 */
[----:B------:R-:W-:Y:S01]  /*3750*/  IMAD.MOV R2, RZ, RZ, -R2 ;  /* 0x000000ffff027224 */ /* 0x000fe200078e0a02 */
[----:B------:R-:W-:Y:S01]  /*3760*/  SEL R28, RZ, 0x10, P5 ;  /* 0x00000010ff1c7807 */ /* 0x000fe20002800000 */
[----:B------:R-:W-:Y:S01]  /*3770*/  IMAD.SHL.U32 R12, R133, 0x2, RZ ;  /* 0x00000002850c7824 */ /* 0x000fe200078e00ff */
[----:B------:R-:W-:Y:S01]  /*3780*/  SEL R27, RZ, 0x10, P4 ;  /* 0x00000010ff1b7807 */ /* 0x000fe20002000000 */
[----:B------:R-:W-:Y:S01]  /*3790*/  IMAD R10, R2, c[0x0][0x2b8], R5 ;  /* 0x0000ae00020a7a24 */ /* 0x000fe200078e0205 */
[----:B------:R-:W-:Y:S01]  /*37a0*/  IADD3 R20, -R28, 0x10, RZ ;  /* 0x000000101c147810 */ /* 0x000fe20007ffe1ff */
[----:B------:R-:W-:Y:S01]  /*37b0*/  IMAD.SHL.U32 R22, R177, 0x2, RZ ;  /* 0x00000002b1167824 */ /* 0x000fe200078e00ff */
[----:B------:R-:W-:Y:S02]  /*37c0*/  IADD3 R18, -R27, 0x10, RZ ;  /* 0x000000101b127810 */ /* 0x000fe40007ffe1ff */
[----:B------:R-:W-:Y:S01]  /*37d0*/  SHF.R.S32.HI R2, RZ, 0x1f, R10 ;  /* 0x0000001fff027819 */ /* 0x000fe2000001140a */
[----:B------:R3:W-:Y:S01]  /*37e0*/  STL [R1+0x54], R10 ;  /* 0x0000540a01007387 */ /* 0x0007e20000100800 */
[----:B------:R-:W-:-:S02]  /*37f0*/  LOP3.LUT R20, R20, 0xf, RZ, 0xc0, !PT ;  /* 0x0000000f14147812 */ /* 0x000fc400078ec0ff */
[----:B------:R-:W-:Y:S01]  /*3800*/  SEL R26, RZ, 0x10, P3 ;  /* 0x00000010ff1a7807 */ /* 0x000fe20001800000 */
[----:B------:R-:W-:Y:S01]  /*3810*/  IMAD R2, R2, c[0x0][0x1e0], RZ ;  /* 0x0000780002027a24 */ /* 0x000fe200078e02ff */
[----:B------:R-:W-:Y:S02]  /*3820*/  SHF.L.U64.HI R8, R133, 0x1, R59 ;  /* 0x0000000185087819 */ /* 0x000fe4000001023b */
[----:B------:R-:W-:Y:S01]  /*3830*/  LOP3.LUT R18, R18, 0xf, RZ, 0xc0, !PT ;  /* 0x0000000f12127812 */ /* 0x000fe200078ec0ff */
[----:B------:R-:W-:Y:S01]  /*3840*/  IMAD R2, R10, c[0x0][0x1e4], R2 ;  /* 0x000079000a027a24 */ /* 0x000fe200078e0202 */
[----:B------:R-:W-:Y:S02]  /*3850*/  IADD3 R16, -R26, 0x10, RZ ;  /* 0x000000101a107810 */ /* 0x000fe40007ffe1ff */
[----:B------:R-:W-:Y:S02]  /*3860*/  SEL R25, RZ, 0x10, P2 ;  /* 0x00000010ff197807 */ /* 0x000fe40001000000 */
[----:B------:R-:W-:Y:S01]  /*3870*/  SHF.L.U64.HI R11, R134, 0x1, R178 ;  /* 0x00000001860b7819 */ /* 0x000fe200000102b2 */
[----:B-1----:R-:W-:Y:S01]  /*3880*/  IMAD.WIDE.U32 R6, R10, c[0x0][0x1e0], RZ ;  /* 0x000078000a067a25 */ /* 0x002fe200078e00ff */
[----:B------:R-:W-:-:S02]  /*3890*/  LOP3.LUT R16, R16, 0xf, RZ, 0xc0, !PT ;  /* 0x0000000f10107812 */ /* 0x000fc400078ec0ff */
[----:B------:R-:W-:Y:S01]  /*38a0*/  IADD3 R14, -R25, 0x10, RZ ;  /* 0x00000010190e7810 */ /* 0x000fe20007ffe1ff */
[----:B------:R-:W-:Y:S01]  /*38b0*/  IMAD.IADD R7, R7, 0x1, R2 ;  /* 0x0000000107077824 */ /* 0x000fe200078e0202 */
[----:B------:R-:W-:Y:S02]  /*38c0*/  SHF.L.U64.HI R23, R176, 0x1, R179 ;  /* 0x00000001b0177819 */ /* 0x000fe400000102b3 */
[----:B------:R-:W-:Y:S02]  /*38d0*/  LOP3.LUT R14, R14, 0xf, RZ, 0xc0, !PT ;  /* 0x0000000f0e0e7812 */ /* 0x000fe400078ec0ff */
[----:B------:R-:W-:Y:S01]  /*38e0*/  SHF.L.U64.HI R24, R177, 0x1, R58 ;  /* 0x00000001b1187819 */ /* 0x000fe2000001023a */
[----:B---3--:R-:W-:Y:S01]  /*38f0*/  IMAD.SHL.U32 R10, R134, 0x2, RZ ;  /* 0x00000002860a7824 */ /* 0x008fe200078e00ff */
[----:B--2---:R-:W-:Y:S01]  /*3900*/  SHF.R.S32.HI R2, RZ, 0x1f, R9 ;  /* 0x0000001fff027819 */ /* 0x004fe20000011409 */
[----:B------:R-:W-:Y:S01]  /*3910*/  IMAD.WIDE.U32 R6, R9, c[0x0][0x1f0], R6 ;  /* 0x00007c0009067a25 */ /* 0x000fe200078e0006 */
[----:B------:R1:W-:Y:S03]  /*3920*/  STL [R1+0x50], R9 ;  /* 0x0000500901007387 */ /* 0x0003e60000100800 */
[----:B------:R-:W-:-:S04]  /*3930*/  IMAD R2, R2, c[0x0][0x1f0], RZ ;  /* 0x00007c0002027a24 */ /* 0x000fc800078e02ff */
[----:B------:R-:W-:Y:S01]  /*3940*/  IMAD R5, R9, c[0x0][0x1f4], R2 ;  /* 0x00007d0009057a24 */ /* 0x000fe200078e0202 */
[----:B------:R-:W-:-:S04]  /*3950*/  IADD3 R2, P0, R6, UR18, RZ ;  /* 0x0000001206027c10 */ /* 0x000fc8000ff1e0ff */
[----:B------:R-:W-:Y:S02]  /*3960*/  IADD3.X R6, R7, UR15, R5, P0, !PT ;  /* 0x0000000f07067c10 */ /* 0x000fe400087fe405 */
[----:B------:R-:W-:-:S04]  /*3970*/  LEA R7, P0, R2, c[0x0][0x1c8], 0x1 ;  /* 0x0000720002077a11 */ /* 0x000fc800078008ff */
[----:B------:R-:W-:Y:S02]  /*3980*/  LEA.HI.X R6, R2, c[0x0][0x1cc], R6, 0x1, P0 ;  /* 0x0000730002067a11 */ /* 0x000fe400000f0c06 */
[----:B------:R-:W2:Y:S04]  /*3990*/  SHFL.IDX PT, R2, R7, 0x1, 0x181f ;  /* 0x00381f0007027f89 */ /* 0x000ea800000e0000 */
[----:B------:R-:W3:Y:S01]  /*39a0*/  SHFL.IDX PT, R5, R6, 0x1, 0x181f ;  /* 0x00381f0006057f89 */ /* 0x000ee200000e0000 */
[----:B-1----:R-:W-:Y:S01]  /*39b0*/  IMAD.SHL.U32 R9, R176, 0x2, RZ ;  /* 0x00000002b0097824 */ /* 0x002fe200078e00ff */
[----:B--2---:R-:W-:-:S04]  /*39c0*/  IADD3 R20, P6, P0, R20, R2, R12 ;  /* 0x0000000214147210 */ /* 0x004fc800078de00c */
[----:B---3--:R-:W-:Y:S02]  /*39d0*/  IADD3.X R21, RZ, R5, R8, P6, P0 ;  /* 0x00000005ff157210 */ /* 0x008fe400037e0408 */
[----:B------:R-:W-:-:S04]  /*39e0*/  IADD3 R18, P6, P0, R18, R2, R10 ;  /* 0x0000000212127210 */ /* 0x000fc800078de00a */
[----:B------:R-:W-:Y:S02]  /*39f0*/  IADD3.X R19, RZ, R5, R11, P6, P0 ;  /* 0x00000005ff137210 */ /* 0x000fe400037e040b */
[----:B------:R-:W-:-:S04]  /*3a00*/  IADD3 R16, P6, P0, R16, R2, R9 ;  /* 0x0000000210107210 */ /* 0x000fc800078de009 */
[-C--:B------:R-:W-:Y:S02]  /*3a10*/  IADD3.X R17, RZ, R5.reuse, R23, P6, P0 ;  /* 0x00000005ff117210 */ /* 0x080fe400037e0417 */
[----:B------:R-:W-:Y:S02]  /*3a20*/  IADD3 R14, P6, P0, R14, R2, R22 ;  /* 0x000000020e0e7210 */ /* 0x000fe400078de016 */
[----:B------:R-:W1:Y:S02]  /*3a30*/  SHFL.IDX PT, R2, R7, RZ, 0x181f ;  /* 0x00181fff07027589 */ /* 0x000e6400000e0000 */
[----:B------:R-:W-:Y:S02]  /*3a40*/  IADD3.X R15, RZ, R5, R24, P6, P0 ;  /* 0x00000005ff0f7210 */ /* 0x000fe400037e0418 */
[----:B------:R-:W2:Y:S01]  /*3a50*/  SHFL.IDX PT, R5, R6, RZ, 0x181f ;  /* 0x00181fff06057589 */ /* 0x000ea200000e0000 */
[----:B-1----:R-:W-:-:S05]  /*3a60*/  IADD3 R12, P0, R2, R12, RZ ;  /* 0x0000000c020c7210 */ /* 0x002fca0007f1e0ff */
[----:B--2---:R-:W-:Y:S01]  /*3a70*/  IMAD.X R13, R5, 0x1, R8, P0 ;  /* 0x00000001050d7824 */ /* 0x004fe200000e0608 */
[----:B------:R-:W-:-:S04]  /*3a80*/  IADD3 R10, P0, R2, R10, RZ ;  /* 0x0000000a020a7210 */ /* 0x000fc80007f1e0ff */
[----:B------:R1:W-:Y:S01]  /*3a90*/  LDGSTS.E.BYPASS.LTC128B.128 [R86+0x10100], [R12.64], !P5 ;  /* 0x101000000c567fae */ /* 0x0003e2000e901d4c */
[----:B------:R-:W-:Y:S01]  /*3aa0*/  IMAD.X R11, R5, 0x1, R11, P0 ;  /* 0x00000001050b7824 */ /* 0x000fe200000e060b */
[----:B------:R-:W-:-:S04]  /*3ab0*/  IADD3 R8, P0, R2, R9, RZ ;  /* 0x0000000902087210 */ /* 0x000fc80007f1e0ff */
[----:B------:R1:W-:Y:S01]  /*3ac0*/  LDGSTS.E.BYPASS.LTC128B.128 [R86+0x12100], [R10.64], !P4 ;  /* 0x121000000a567fae */ /* 0x0003e2000e101d4c */
[----:B------:R-:W-:Y:S01]  /*3ad0*/  IMAD.X R9, R5, 0x1, R23, P0 ;  /* 0x0000000105097824 */ /* 0x000fe200000e0617 */
[----:B------:R-:W-:-:S04]  /*3ae0*/  IADD3 R6, P0, R2, R22, RZ ;  /* 0x0000001602067210 */ /* 0x000fc80007f1e0ff */
[----:B------:R1:W-:Y:S01]  /*3af0*/  LDGSTS.E.BYPASS.LTC128B.128 [R86+0x14100], [R8.64], !P3 ;  /* 0x1410000008567fae */ /* 0x0003e2000d901d4c */
[----:B------:R-:W-:Y:S01]  /*3b00*/  IMAD.X R7, R5, 0x1, R24, P0 ;  /* 0x0000000105077824 */ /* 0x000fe200000e0618 */
[----:B------:R-:W-:-:S04]  /*3b10*/  ISETP.NE.U32.AND P0, PT, R28, RZ, PT ;  /* 0x000000ff1c00720c */ /* 0x000fc80003f05070 */
[----:B------:R1:W-:Y:S09]  /*3b20*/  LDGSTS.E.BYPASS.LTC128B.128 [R86+0x16100], [R6.64], !P2 ;  /* 0x1610000006567fae */ /* 0x0003f2000d101d4c */
[----:B------:R1:W-:Y:S01]  /*3b30*/  LDGSTS.E.BYPASS.LTC128B.128.ZFILL [R86+0x11100], [R20.64], P0 ;  /* 0x1110000014567fae */ /* 0x0003e20008141d4c */
[----:B------:R-:W-:-:S13]  /*3b40*/  ISETP.NE.U32.AND P0, PT, R27, RZ, PT ;  /* 0x000000ff1b00720c */ /* 0x000fda0003f05070 */
[----:B------:R1:W-:Y:S01]  /*3b50*/  LDGSTS.E.BYPASS.LTC128B.128.ZFILL [R86+0x13100], [R18.64], P0 ;  /* 0x1310000012567fae */ /* 0x0003e20008141d4c */
[----:B------:R-:W-:-:S13]  /*3b60*/  ISETP.NE.U32.AND P0, PT, R26, RZ, PT ;  /* 0x000000ff1a00720c */ /* 0x000fda0003f05070 */
[----:B------:R1:W-:Y:S01]  /*3b70*/  LDGSTS.E.BYPASS.LTC128B.128.ZFILL [R86+0x15100], [R16.64], P0 ;  /* 0x1510000010567fae */ /* 0x0003e20008141d4c */
[----:B------:R-:W-:-:S13]  /*3b80*/  ISETP.NE.U32.AND P0, PT, R25, RZ, PT ;  /* 0x000000ff1900720c */ /* 0x000fda0003f05070 */
[----:B------:R1:W-:Y:S02]  /*3b90*/  LDGSTS.E.BYPASS.LTC128B.128.ZFILL [R86+0x17100], [R14.64], P0 ;  /* 0x171000000e567fae */ /* 0x0003e40008141d4c */
.L_x_25:
[----:B--234-:R-:W-:Y:S01]  /*3ba0*/  LOP3.LUT R2, R84, 0xffffffe0, RZ, 0xc0, !PT ;  /* 0xffffffe054027812 */ /* 0x01cfe200078ec0ff */
[----:B-1----:R-:W-:Y:S01]  /*3bb0*/  IMAD.U32 R6, RZ, RZ, UR4 ;  /* 0x00000004ff067e24 */ /* 0x002fe2000f8e00ff */
[----:B------:R-:W0:Y:S01]  /*3bc0*/  LDGDEPBAR ;  /* 0x00000000000079af */ /* 0x000e220000000000 */
[----:B------:R-:W-:Y:S02]  /*3bd0*/  IMAD.SHL.U32 R248, R3, 0x2, RZ ;  /* 0x0000000203f87824 */ /* 0x000fe400078e00ff */
[----:B------:R-:W-:Y:S02]  /*3be0*/  IMAD.IADD R2, R85, 0x1, -R2 ;  /* 0x0000000155027824 */ /* 0x000fe400078e0a02 */
[----:B------:R-:W-:Y:S01]  /*3bf0*/  IMAD R249, R4, 0x2, R248 ;  /* 0x0000000204f97824 */ /* 0x000fe200078e02f8 */
[C---:B------:R-:W-:Y:S01]  /*3c00*/  LEA R252, R0.reuse, R248, 0x1 ;  /* 0x000000f800fc7211 */ /* 0x040fe200078e08ff */
[----:B------:R-:W-:Y:S01]  /*3c10*/  LDSM.16.MT88.4 R60, [R248+0x2900] ;  /* 0x00290000f83c783b */ /* 0x000fe20000004200 */
[----:B------:R-:W-:Y:S01]  /*3c20*/  SHF.R.S32.HI R5, RZ, 0x1f, R2 ;  /* 0x0000001fff057819 */ /* 0x000fe20000011402 */
[----:B------:R-:W-:-:S02]  /*3c30*/  IMAD R251, R0, 0x2, R249 ;  /* 0x0000000200fb7824 */ /* 0x000fc400078e02f9 */
[----:B------:R-:W-:Y:S01]  /*3c40*/  LDSM.16.MT88.4 R24, [R252+0x100] ;  /* 0x00010000fc18783b */ /* 0x000fe20000004200 */
[----:B------:R-:W-:-:S03]  /*3c50*/  LEA.HI R5, R5, R2, RZ, 0x2 ;  /* 0x0000000205057211 */ /* 0x000fc600078f10ff */
[----:B------:R-:W-:Y:S01]  /*3c60*/  LDSM.16.MT88.4 R84, [R249+0x2900] ;  /* 0x00290000f954783b */ /* 0x000fe20000004200 */
[----:B------:R-:W-:-:S03]  /*3c70*/  LOP3.LUT R5, R5, 0x7ffffffc, RZ, 0xc0, !PT ;  /* 0x7ffffffc05057812 */ /* 0x000fc600078ec0ff */
[----:B------:R-:W-:Y:S01]  /*3c80*/  LDSM.16.MT88.4 R76, [R249+0x900] ;  /* 0x00090000f94c783b */ /* 0x000fe20000004200 */
[----:B------:R-:W-:-:S03]  /*3c90*/  IADD3 R2, R2, -R5, RZ ;  /* 0x8000000502027210 */ /* 0x000fc60007ffe0ff */
[----:B------:R-:W-:Y:S02]  /*3ca0*/  LDSM.16.MT88.4 R68, [R252+0x900] ;  /* 0x00090000fc44783b */ /* 0x000fe40000004200 */
[----:B------:R-:W-:-:S05]  /*3cb0*/  IMAD R2, R2, -0x2, R6 ;  /* 0xfffffffe02027824 */ /* 0x000fca00078e0206 */
[----:B------:R-:W-:-:S04]  /*3cc0*/  ISETP.GT.AND P0, PT, R2, RZ, PT ;  /* 0x000000ff0200720c */ /* 0x000fc80003f04270 */
[----:B------:R-:W-:Y:S02]  /*3cd0*/  FSEL R15, R74, -INF , P0 ;  /* 0xff8000004a0f7808 */ /* 0x000fe40000000000 */
[----:B------:R-:W-:Y:S02]  /*3ce0*/  FSEL R10, R80, -INF , P0 ;  /* 0xff800000500a7808 */ /* 0x000fe40000000000 */
[----:B------:R-:W-:Y:S01]  /*3cf0*/  ISETP.GT.AND P0, PT, R2, 0x1, PT ;  /* 0x000000010200780c */ /* 0x000fe20003f04270 */
[----:B------:R-:W-:Y:S03]  /*3d00*/  LDSM.16.MT88.4 R80, [R249+0x2100] ;  /* 0x00210000f950783b */ /* 0x000fe60000004200 */
        /* <DEDUP_REMOVED lines=54> */
[----:B------:R-:W-:Y:S02]  /*4070*/  FMNMX.FTZ R13, R19, R13, !PT ;  /* 0x0000000d130d7209 */ /* 0x000fe40007810000 */
[----:B------:R-:W-:Y:S02]  /*4080*/  ISETP.GT.AND P0, PT, R2, 0x38, PT ;  /* 0x000000380200780c */ /* 0x000fe40003f04270 */
[----:B------:R-:W-:Y:S02]  /*4090*/  FMNMX.FTZ R5, R106, R5, !PT ;  /* 0x000000056a057209 */ /* 0x000fe40007810000 */
[----:B------:R-:W-:Y:S02]  /*40a0*/  FMNMX.FTZ R13, R18, R13, !PT ;  /* 0x0000000d120d7209 */ /* 0x000fe40007810000 */
[----:B------:R-:W-:Y:S02]  /*40b0*/  FSEL R108, R29, -INF , P0 ;  /* 0xff8000001d6c7808 */ /* 0x000fe40000000000 */
[----:B------:R-:W-:-:S02]  /*40c0*/  FSEL R104, R33, -INF , P0 ;  /* 0xff80000021687808 */ /* 0x000fc40000000000 */
[----:B------:R-:W-:Y:S01]  /*40d0*/  ISETP.GT.AND P0, PT, R2, 0x39, PT ;  /* 0x000000390200780c */ /* 0x000fe20003f04270 */
[----:B------:R-:W-:Y:S01]  /*40e0*/  LDSM.16.MT88.4 R32, [R248+0x900] ;  /* 0x00090000f820783b */ /* 0x000fe20000004200 */
[----:B------:R-:W-:Y:S02]  /*40f0*/  FMNMX.FTZ R2, R105, R5, !PT ;  /* 0x0000000569027209 */ /* 0x000fe40007810000 */
[----:B------:R-:W-:Y:S02]  /*4100*/  FMNMX.FTZ R5, R17, R13, !PT ;  /* 0x0000000d11057209 */ /* 0x000fe40007810000 */
[----:B------:R-:W-:Y:S02]  /*4110*/  FSEL R102, R31, -INF , P0 ;  /* 0xff8000001f667808 */ /* 0x000fe40000000000 */
[----:B------:R-:W-:Y:S01]  /*4120*/  FMNMX.FTZ R5, R16, R5, !PT ;  /* 0x0000000510057209 */ /* 0x000fe20007810000 */
[----:B------:R-:W-:Y:S01]  /*4130*/  LDSM.16.MT88.4 R28, [R249+0x100] ;  /* 0x00010000f91c783b */ /* 0x000fe20000004200 */
[----:B------:R-:W-:-:S02]  /*4140*/  FMNMX.FTZ R2, R104, R2, !PT ;  /* 0x0000000268027209 */ /* 0x000fc40007810000 */
        /* <DEDUP_REMOVED lines=14> */
[----:B------:R-:W1:Y:S01]  /*4230*/  SHFL.BFLY PT, R132, R2, 0x1, 0x1f ;  /* 0x0c201f0002847f89 */ /* 0x000e6200000e0000 */
[----:B------:R-:W-:-:S05]  /*4240*/  FMNMX.FTZ R5, R101, R5, !PT ;  /* 0x0000000565057209 */ /* 0x000fca0007810000 */
[----:B------:R-:W2:Y:S01]  /*4250*/  SHFL.BFLY PT, R23, R5, 0x2, 0x1f ;  /* 0x0c401f0005177f89 */ /* 0x000ea200000e0000 */
[----:B-1----:R-:W-:-:S04]  /*4260*/  FMNMX.FTZ R132, R2, R132, !PT ;  /* 0x0000008402847209 */ /* 0x002fc80007810000 */
[C---:B------:R-:W-:Y:S01]  /*4270*/  FSETP.NEU.FTZ.AND P0, PT, R132.reuse, -INF , PT ;  /* 0xff8000008400780b */ /* 0x040fe20003f1d000 */
[----:B------:R-:W-:Y:S01]  /*4280*/  FMUL.FTZ R13, R132, c[0x0][0x2d0] ;  /* 0x0000b400840d7a20 */ /* 0x000fe20000410000 */
[----:B--2---:R-:W-:-:S04]  /*4290*/  FMNMX.FTZ R2, R5, R23, !PT ;  /* 0x0000001705027209 */ /* 0x004fc80007810000 */
[----:B------:R-:W-:Y:S01]  /*42a0*/  FSEL R13, R13, RZ, P0 ;  /* 0x000000ff0d0d7208 */ /* 0x000fe20000000000 */
[----:B------:R-:W1:Y:S04]  /*42b0*/  SHFL.BFLY PT, R5, R2, 0x1, 0x1f ;  /* 0x0c201f0002057f89 */ /* 0x000e6800000e0000 */
[--C-:B------:R-:W-:Y:S02]  /*42c0*/  FFMA.FTZ R12, R12, c[0x0][0x2d0], -R13.reuse ;  /* 0x0000b4000c0c7a23 */ /* 0x100fe4000001080d */
[--C-:B------:R-:W-:Y:S02]  /*42d0*/  FFMA.FTZ R14, R14, c[0x0][0x2d0], -R13.reuse ;  /* 0x0000b4000e0e7a23 */ /* 0x100fe4000001080d */
[----:B------:R2:W-:Y:S01]  /*42e0*/  MUFU.EX2 R98, R12 ;  /* 0x0000000c00627308 */ /* 0x0005e20000000800 */
[----:B------:R-:W-:-:S02]  /*42f0*/  FFMA.FTZ R10, R10, c[0x0][0x2d0], -R13 ;  /* 0x0000b4000a0a7a23 */ /* 0x000fc4000001080d */
[--C-:B------:R-:W-:Y:S02]  /*4300*/  FFMA.FTZ R9, R9, c[0x0][0x2d0], -R13.reuse ;  /* 0x0000b40009097a23 */ /* 0x100fe4000001080d */
[--C-:B------:R-:W-:Y:S02]  /*4310*/  FFMA.FTZ R8, R8, c[0x0][0x2d0], -R13.reuse ;  /* 0x0000b40008087a23 */ /* 0x100fe4000001080d */
[--C-:B------:R-:W-:Y:S01]  /*4320*/  FFMA.FTZ R7, R7, c[0x0][0x2d0], -R13.reuse ;  /* 0x0000b40007077a23 */ /* 0x100fe2000001080d */
[----:B------:R-:W-:Y:S01]  /*4330*/  MUFU.EX2 R100, R14 ;  /* 0x0000000e00647308 */ /* 0x000fe20000000800 */
[--C-:B------:R-:W-:Y:S02]  /*4340*/  FFMA.FTZ R11, R11, c[0x0][0x2d0], -R13.reuse ;  /* 0x0000b4000b0b7a23 */ /* 0x100fe4000001080d */
[----:B------:R-:W-:Y:S01]  /*4350*/  FFMA.FTZ R6, R6, c[0x0][0x2d0], -R13 ;  /* 0x0000b40006067a23 */ /* 0x000fe2000001080d */
[----:B-1----:R-:W-:-:S04]  /*4360*/  FMNMX.FTZ R2, R5, R2, !PT ;  /* 0x0000000205027209 */ /* 0x002fc80007810000 */
[----:B------:R-:W-:Y:S01]  /*4370*/  MUFU.EX2 R91, R10 ;  /* 0x0000000a005b7308 */ /* 0x000fe20000000800 */
[C---:B------:R-:W-:Y:S01]  /*4380*/  FSETP.NEU.FTZ.AND P0, PT, R2.reuse, -INF , PT ;  /* 0xff8000000200780b */ /* 0x040fe20003f1d000 */
[----:B--2---:R-:W-:-:S06]  /*4390*/  FMUL.FTZ R12, R2, c[0x0][0x2d0] ;  /* 0x0000b400020c7a20 */ /* 0x004fcc0000410000 */
[----:B------:R-:W1:Y:S01]  /*43a0*/  MUFU.EX2 R90, R9 ;  /* 0x00000009005a7308 */ /* 0x000e620000000800 */
[----:B------:R-:W-:Y:S02]  /*43b0*/  FSEL R12, R12, RZ, P0 ;  /* 0x000000ff0c0c7208 */ /* 0x000fe40000000000 */
[----:B------:R-:W-:-:S03]  /*43c0*/  PLOP3.LUT P0, PT, PT, PT, UP0, 0x40, 0x0 ;  /* 0x000000000000781c */ /* 0x000fc60003f0e808 */
[--C-:B------:R-:W-:Y:S02]  /*43d0*/  FFMA.FTZ R3, R19, c[0x0][0x2d0], -R12.reuse ;  /* 0x0000b40013037a23 */ /* 0x100fe4000001080c */
[--C-:B------:R-:W-:Y:S01]  /*43e0*/  FFMA.FTZ R15, R15, c[0x0][0x2d0], -R12.reuse ;  /* 0x0000b4000f0f7a23 */ /* 0x100fe2000001080c */
[----:B------:R1:W-:Y:S01]  /*43f0*/  MUFU.EX2 R93, R8 ;  /* 0x00000008005d7308 */ /* 0x0003e20000000800 */
[----:B------:R-:W-:-:S07]  /*4400*/  FFMA.FTZ R20, R20, c[0x0][0x2d0], -R12 ;  /* 0x0000b40014147a23 */ /* 0x000fce000001080c */
[----:B------:R2:W-:Y:S08]  /*4410*/  MUFU.EX2 R14, R3 ;  /* 0x00000003000e7308 */ /* 0x0005f00000000800 */
[----:B------:R-:W-:Y:S01]  /*4420*/  MUFU.EX2 R88, R15 ;  /* 0x0000000f00587308 */ /* 0x000fe20000000800 */
[----:B-1----:R-:W-:Y:S01]  /*4430*/  F2FP.PACK_AB R8, R90, R91 ;  /* 0x0000005b5a08723e */ /* 0x002fe200000000ff */
[----:B--2---:R-:W-:-:S06]  /*4440*/  FFMA.FTZ R3, R18, c[0x0][0x2d0], -R12 ;  /* 0x0000b40012037a23 */ /* 0x004fcc000001080c */
[----:B------:R-:W1:Y:S08]  /*4450*/  MUFU.EX2 R92, R7 ;  /* 0x00000007005c7308 */ /* 0x000e700000000800 */
[----:B------:R-:W2:Y:S08]  /*4460*/  MUFU.EX2 R15, R20 ;  /* 0x00000014000f7308 */ /* 0x000eb00000000800 */
[----:B------:R3:W4:Y:S01]  /*4470*/  MUFU.EX2 R89, R3 ;  /* 0x0000000300597308 */ /* 0x0007220000000800 */
[----:B-1----:R-:W-:-:S07]  /*4480*/  F2FP.PACK_AB R10, R92, R93 ;  /* 0x0000005d5c0a723e */ /* 0x002fce00000000ff */
[----:B------:R4:W-:Y:S01]  /*4490*/  MUFU.EX2 R99, R11 ;  /* 0x0000000b00637308 */ /* 0x0009e20000000800 */
[----:B--2---:R-:W-:Y:S01]  /*44a0*/  F2FP.PACK_AB R9, R15, R88 ;  /* 0x000000580f09723e */ /* 0x004fe200000000ff */
[----:B---3--:R-:W-:-:S06]  /*44b0*/  FFMA.FTZ R3, R17, c[0x0][0x2d0], -R12 ;  /* 0x0000b40011037a23 */ /* 0x008fcc000001080c */
[----:B------:R-:W1:Y:S01]  /*44c0*/  MUFU.EX2 R96, R6 ;  /* 0x0000000600607308 */ /* 0x000e620000000800 */
[----:B----4-:R-:W-:-:S07]  /*44d0*/  F2FP.PACK_AB R11, R89, R14 ;  /* 0x0000000e590b723e */ /* 0x010fce00000000ff */
[----:B------:R2:W-:Y:S01]  /*44e0*/  MUFU.EX2 R94, R3 ;  /* 0x00000003005e7308 */ /* 0x0005e20000000800 */
[----:B------:R-:W-:Y:S01]  /*44f0*/  HMMA.16816.F32 R40, R8, R24, RZ ;  /* 0x000000180828723c */ /* 0x000fe200000018ff */
[----:B-1----:R-:W-:Y:S02]  /*4500*/  F2FP.PACK_AB R4, R98, R96 ;  /* 0x000000606204723e */ /* 0x002fe400000000ff */
[----:B------:R-:W-:-:S05]  /*4510*/  F2FP.PACK_AB R6, R100, R99 ;  /* 0x000000636406723e */ /* 0x000fca00000000ff */
[----:B------:R-:W-:Y:S01]  /*4520*/  HMMA.16816.F32 R56, R8, R28, RZ ;  /* 0x0000001c0838723c */ /* 0x000fe200000018ff */
[----:B--2---:R-:W-:-:S04]  /*4530*/  FFMA.FTZ R3, R16, c[0x0][0x2d0], -R12 ;  /* 0x0000b40010037a23 */ /* 0x004fc8000001080c */
[----:B------:R1:W2:Y:S03]  /*4540*/  MUFU.EX2 R95, R3 ;  /* 0x00000003005f7308 */ /* 0x0002a60000000800 */
[C---:B------:R-:W-:Y:S08]  /*4550*/  HMMA.16816.F32 R16, R8.reuse, R38, RZ ;  /* 0x000000260810723c */ /* 0x040ff000000018ff */
[----:B------:R-:W-:Y:S01]  /*4560*/  HMMA.16816.F32 R44, R8, R30, RZ ;  /* 0x0000001e082c723c */ /* 0x000fe200000018ff */
[----:B-1----:R-:W-:Y:S01]  /*4570*/  FFMA.FTZ R3, R21, c[0x0][0x2d0], -R12 ;  /* 0x0000b40015037a23 */ /* 0x002fe2000001080c */
[----:B--2---:R-:W-:-:S06]  /*4580*/  F2FP.PACK_AB R5, R95, R94 ;  /* 0x0000005e5f05723e */ /* 0x004fcc00000000ff */
[----:B------:R-:W-:Y:S01]  /*4590*/  HMMA.16816.F32 R28, R8, R50, RZ ;  /* 0x00000032081c723c */ /* 0x000fe200000018ff */
[----:B------:R1:W-:Y:S02]  /*45a0*/  MUFU.EX2 R97, R3 ;  /* 0x0000000300617308 */ /* 0x0003e40000000800 */
[----:B-1----:R-:W-:-:S05]  /*45b0*/  FFMA.FTZ R3, R22, c[0x0][0x2d0], -R12 ;  /* 0x0000b40016037a23 */ /* 0x002fca000001080c */
[C---:B------:R-:W-:Y:S01]  /*45c0*/  HMMA.16816.F32 R20, R8.reuse, R36, RZ ;  /* 0x000000240814723c */ /* 0x040fe200000018ff */
[----:B------:R-:W1:Y:S07]  /*45d0*/  MUFU.EX2 R103, R3 ;  /* 0x0000000300677308 */ /* 0x000e6e0000000800 */
[C---:B------:R-:W-:Y:S08]  /*45e0*/  HMMA.16816.F32 R36, R8.reuse, R26, RZ ;  /* 0x0000001a0824723c */ /* 0x040ff000000018ff */
[----:B------:R-:W-:Y:S01]  /*45f0*/  HMMA.16816.F32 R24, R8, R52, RZ ;  /* 0x000000340818723c */ /* 0x000fe200000018ff */
[----:B-1----:R-:W-:-:S07]  /*4600*/  F2FP.PACK_AB R7, R103, R97 ;  /* 0x000000616707723e */ /* 0x002fce00000000ff */
[----:B------:R-:W-:Y:S08]  /*4610*/  HMMA.16816.F32 R120, R4, R34, R16 ;  /* 0x000000220478723c */ /* 0x000ff00000001810 */
[----:B------:R-:W-:Y:S08]  /*4620*/  HMMA.16816.F32 R16, R8, R80, RZ ;  /* 0x000000500810723c */ /* 0x000ff000000018ff */
[----:B------:R-:W-:Y:S08]  /*4630*/  HMMA.16816.F32 R164, R4, R32, R20 ;  /* 0x0000002004a4723c */ /* 0x000ff00000001814 */
[----:B------:R-:W-:Y:S01]  /*4640*/  HMMA.16816.F32 R32, R8, R48, RZ ;  /* 0x000000300820723c */ /* 0x000fe200000018ff */
[----:B------:R-:W1:Y:S01]  /*4650*/  LDSM.16.MT88.4 R48, [R252+0x2100] ;  /* 0x00210000fc30783b */ /* 0x000e620000004200 */
[----:B------:R-:W-:Y:S01]  /*4660*/  IMAD.MOV.U32 R130, RZ, RZ, R122 ;  /* 0x000000ffff827224 */ /* 0x000fe200078e007a */
[----:B------:R-:W-:Y:S01]  /*4670*/  MOV R129, R123 ;  /* 0x0000007b00817202 */ /* 0x000fe20000000f00 */
[----:B------:R-:W-:-:S02]  /*4680*/  IMAD.MOV.U32 R128, RZ, RZ, R120 ;  /* 0x000000ffff807224 */ /* 0x000fc400078e0078 */
[----:B------:R-:W-:Y:S02]  /*4690*/  IMAD.MOV.U32 R127, RZ, RZ, R121 ;  /* 0x000000ffff7f7224 */ /* 0x000fe400078e0079 */
[C---:B------:R-:W-:Y:S08]  /*46a0*/  HMMA.16816.F32 R24, R4.reuse, R60, R24 ;  /* 0x0000003c0418723c */ /* 0x040ff00000001818 */
[C---:B------:R-:W-:Y:S08]  /*46b0*/  HMMA.16816.F32 R16, R4.reuse, R84, R16 ;  /* 0x000000540410723c */ /* 0x040ff00000001810 */
[----:B------:R-:W-:Y:S01]  /*46c0*/  HMMA.16816.F32 R148, R4, R78, R44 ;  /* 0x0000004e0494723c */ /* 0x000fe2000000182c */
[----:B------:R-:W-:Y:S07]  /*46d0*/  LDSM.16.MT88.4 R44, [R248+0x4100] ;  /* 0x00410000f82c783b */ /* 0x000fee0000004200 */
[----:B------:R-:W-:Y:S01]  /*46e0*/  MOV R145, R25 ;  /* 0x0000001900917202 */ /* 0x000fe20000000f00 */
[----:B------:R-:W-:Y:S01]  /*46f0*/  IMAD.MOV.U32 R144, RZ, RZ, R26 ;  /* 0x000000ffff907224 */ /* 0x000fe200078e001a */
[----:B------:R-:W-:Y:S01]  /*4700*/  MOV R138, R24 ;  /* 0x00000018008a7202 */ /* 0x000fe20000000f00 */
[----:B------:R-:W-:Y:S01]  /*4710*/  IMAD.MOV.U32 R139, RZ, RZ, R27 ;  /* 0x000000ffff8b7224 */ /* 0x000fe200078e001b */
[----:B------:R-:W-:Y:S01]  /*4720*/  HMMA.16816.F32 R20, R8, R54, RZ ;  /* 0x000000360814723c */ /* 0x000fe200000018ff */
[----:B------:R-:W2:Y:S03]  /*4730*/  LDSM.16.MT88.4 R24, [R252+0x2900] ;  /* 0x00290000fc18783b */ /* 0x000ea60000004200 */
[----:B------:R-:W-:Y:S01]  /*4740*/  IMAD.MOV.U32 R137, RZ, RZ, R19 ;  /* 0x000000ffff897224 */ /* 0x000fe200078e0013 */
[----:B------:R-:W-:Y:S01]  /*4750*/  MOV R131, R17 ;  /* 0x0000001100837202 */ /* 0x000fe20000000f00 */
[----:B------:R-:W-:Y:S01]  /*4760*/  IMAD.MOV.U32 R136, RZ, RZ, R18 ;  /* 0x000000ffff887224 */ /* 0x000fe200078e0012 */
[----:B------:R-:W-:Y:S01]  /*4770*/  LDSM.16.MT88.4 R52, [R249+0x4100] ;  /* 0x00410000f934783b */ /* 0x000fe20000004200 */
[----:B------:R-:W-:Y:S01]  /*4780*/  HMMA.16816.F32 R120, R4, R68, R40 ;  /* 0x000000440478723c */ /* 0x000fe20000001828 */
[----:B------:R-:W-:-:S02]  /*4790*/  IMAD.MOV.U32 R80, RZ, RZ, R16 ;  /* 0x000000ffff507224 */ /* 0x000fc400078e0010 */
[----:B------:R-:W3:Y:S05]  /*47a0*/  LDSM.16.MT88.4 R40, [R251+0x2900] ;  /* 0x00290000fb28783b */ /* 0x000eea0000004200 */
[C---:B------:R-:W-:Y:S08]  /*47b0*/  HMMA.16816.F32 R28, R4.reuse, R66, R28 ;  /* 0x00000042041c723c */ /* 0x040ff0000000181c */
[----:B------:R-:W-:Y:S08]  /*47c0*/  HMMA.16816.F32 R32, R4, R64, R32 ;  /* 0x000000400420723c */ /* 0x000ff00000001820 */
[----:B-1----:R-:W-:Y:S01]  /*47d0*/  HMMA.16816.F32 R16, R8, R48, RZ ;  /* 0x000000300810723c */ /* 0x002fe200000018ff */
[----:B------:R-:W-:Y:S01]  /*47e0*/  IMAD.MOV.U32 R124, RZ, RZ, R120 ;  /* 0x000000ffff7c7224 */ /* 0x000fe200078e0078 */
[----:B------:R-:W-:Y:S01]  /*47f0*/  MOV R126, R122 ;  /* 0x0000007a007e7202 */ /* 0x000fe20000000f00 */
[----:B------:R-:W-:Y:S01]  /*4800*/  IMAD.MOV.U32 R125, RZ, RZ, R123 ;  /* 0x000000ffff7d7224 */ /* 0x000fe200078e007b */
[----:B------:R-:W-:-:S04]  /*4810*/  MOV R123, R121 ;  /* 0x00000079007b7202 */ /* 0x000fc80000000f00 */
[C---:B------:R-:W-:Y:S01]  /*4820*/  HMMA.16816.F32 R156, R4.reuse, R76, R56 ;  /* 0x0000004c049c723c */ /* 0x040fe20000001838 */
[----:B------:R-:W1:Y:S01]  /*4830*/  LDSM.16.MT88.4 R56, [R248+0x4900] ;  /* 0x00490000f838783b */ /* 0x000e620000004200 */
[----:B------:R-:W-:Y:S01]  /*4840*/  IMAD.MOV.U32 R153, RZ, RZ, R29 ;  /* 0x000000ffff997224 */ /* 0x000fe200078e001d */
[----:B------:R-:W-:Y:S01]  /*4850*/  MOV R152, R30 ;  /* 0x0000001e00987202 */ /* 0x000fe20000000f00 */
[----:B------:R-:W-:Y:S02]  /*4860*/  IMAD.MOV.U32 R147, RZ, RZ, R31 ;  /* 0x000000ffff937224 */ /* 0x000fe400078e001f */
[----:B------:R-:W-:Y:S02]  /*4870*/  IMAD.MOV.U32 R146, RZ, RZ, R28 ;  /* 0x000000ffff927224 */ /* 0x000fe400078e001c */
[----:B------:R-:W-:Y:S01]  /*4880*/  HMMA.16816.F32 R140, R4, R70, R36 ;  /* 0x00000046048c723c */ /* 0x000fe20000001824 */
[----:B------:R-:W-:Y:S01]  /*4890*/  IMAD.MOV.U32 R120, RZ, RZ, R32 ;  /* 0x000000ffff787224 */ /* 0x000fe200078e0020 */
[----:B------:R-:W-:Y:S01]  /*48a0*/  MOV R118, R34 ;  /* 0x0000002200767202 */ /* 0x000fe20000000f00 */
[----:B------:R-:W-:-:S02]  /*48b0*/  IMAD.MOV.U32 R81, RZ, RZ, R33 ;  /* 0x000000ffff517224 */ /* 0x000fc400078e0021 */
[----:B------:R-:W-:-:S03]  /*48c0*/  IMAD.MOV.U32 R119, RZ, RZ, R35 ;  /* 0x000000ffff777224 */ /* 0x000fc600078e0023 */
[----:B------:R-:W-:Y:S01]  /*48d0*/  HMMA.16816.F32 R64, R4, R62, R20 ;  /* 0x0000003e0440723c */ /* 0x000fe20000001814 */
[----:B------:R-:W4:Y:S07]  /*48e0*/  LDSM.16.MT88.4 R60, [R252+0x4100] ;  /* 0x00410000fc3c783b */ /* 0x000f2e0000004200 */
[C---:B------:R-:W-:Y:S08]  /*48f0*/  HMMA.16816.F32 R20, R8.reuse, R82, RZ ;  /* 0x000000520814723c */ /* 0x040ff000000018ff */
[C---:B------:R-:W-:Y:S01]  /*4900*/  HMMA.16816.F32 R36, R8.reuse, R50, RZ ;  /* 0x000000320824723c */ /* 0x040fe200000018ff */
[----:B------:R-:W5:Y:S07]  /*4910*/  LDSM.16.MT88.4 R48, [R249+0x4900] ;  /* 0x00490000f930783b */ /* 0x000f6e0000004200 */
[C---:B------:R-:W-:Y:S08]  /*4920*/  HMMA.16816.F32 R28, R8.reuse, R74, RZ ;  /* 0x0000004a081c723c */ /* 0x040ff000000018ff */
[----:B------:R-:W-:Y:S08]  /*4930*/  HMMA.16816.F32 R32, R8, R72, RZ ;  /* 0x000000480820723c */ /* 0x000ff000000018ff */
[----:B--2---:R-:W-:Y:S08]  /*4940*/  HMMA.16816.F32 R72, R4, R24, R16 ;  /* 0x000000180448723c */ /* 0x004ff00000001810 */
[----:B------:R-:W-:Y:S07]  /*4950*/  HMMA.16816.F32 R16, R8, R44, RZ ;  /* 0x0000002c0810723c */ /* 0x000fee00000018ff */
[----:B------:R-:W-:Y:S01]  /*4960*/  IMAD.MOV.U32 R44, RZ, RZ, R130 ;  /* 0x000000ffff2c7224 */ /* 0x000fe200078e0082 */
[----:B------:R-:W-:Y:S01]  /*4970*/  HMMA.16816.F32 R68, R4, R86, R20 ;  /* 0x000000560444723c */ /* 0x000fe20000001814 */
[----:B------:R-:W-:-:S07]  /*4980*/  IMAD.MOV.U32 R45, RZ, RZ, R129 ;  /* 0x000000ffff2d7224 */ /* 0x000fce00078e0081 */
[C---:B------:R-:W-:Y:S01]  /*4990*/  HMMA.16816.F32 R76, R4.reuse, R26, R36 ;  /* 0x0000001a044c723c */ /* 0x040fe20000001824 */
[----:B------:R-:W2:Y:S07]  /*49a0*/  LDSM.16.MT88.4 R36, [R252+0x4900] ;  /* 0x00490000fc24783b */ /* 0x000eae0000004200 */
[C---:B---3--:R-:W-:Y:S08]  /*49b0*/  HMMA.16816.F32 R160, R4.reuse, R42, R28 ;  /* 0x0000002a04a0723c */ /* 0x048ff0000000181c */
[----:B------:R-:W-:Y:S01]  /*49c0*/  HMMA.16816.F32 R84, R4, R40, R32 ;  /* 0x000000280454723c */ /* 0x000fe20000001820 */
[----:B------:R-:W3:Y:S07]  /*49d0*/  LDSM.16.MT88.4 R40, [R251+0x4100] ;  /* 0x00410000fb28783b */ /* 0x000eee0000004200 */
[----:B------:R-:W-:Y:S07]  /*49e0*/  HMMA.16816.F32 R24, R8, R54, RZ ;  /* 0x000000360818723c */ /* 0x000fee00000018ff */
[----:B------:R-:W-:Y:S01]  /*49f0*/  MOV R54, R144 ;  /* 0x0000009000367202 */ /* 0x000fe20000000f00 */
[----:B-1----:R-:W-:Y:S01]  /*4a00*/  HMMA.16816.F32 R16, R4, R56, R16 ;  /* 0x000000380410723c */ /* 0x002fe20000001810 */
[----:B------:R-:W-:Y:S01]  /*4a10*/  IMAD.MOV.U32 R122, RZ, RZ, R163 ;  /* 0x000000ffff7a7224 */ /* 0x000fe200078e00a3 */
[----:B------:R-:W-:Y:S01]  /*4a20*/  MOV R121, R161 ;  /* 0x000000a100797202 */ /* 0x000fe20000000f00 */
[----:B------:R-:W-:-:S02]  /*4a30*/  IMAD.MOV.U32 R83, RZ, RZ, R162 ;  /* 0x000000ffff537224 */ /* 0x000fc400078e00a2 */
[----:B------:R-:W-:Y:S02]  /*4a40*/  IMAD.MOV.U32 R82, RZ, RZ, R160 ;  /* 0x000000ffff527224 */ /* 0x000fe400078e00a0 */
[----:B------:R-:W-:Y:S01]  /*4a50*/  IMAD.MOV.U32 R55, RZ, RZ, R139 ;  /* 0x000000ffff377224 */ /* 0x000fe200078e008b */
[C---:B----4-:R-:W-:Y:S07]  /*4a60*/  HMMA.16816.F32 R20, R8.reuse, R60, RZ ;  /* 0x0000003c0814723c */ /* 0x050fee00000018ff */
[----:B------:R-:W-:Y:S01]  /*4a70*/  IMAD.MOV.U32 R61, RZ, RZ, R153 ;  /* 0x000000ffff3d7224 */ /* 0x000fe200078e0099 */
[----:B------:R-:W-:Y:S01]  /*4a80*/  HMMA.16816.F32 R28, R8, R52, RZ ;  /* 0x00000034081c723c */ /* 0x000fe200000018ff */
[----:B------:R-:W-:-:S06]  /*4a90*/  IMAD.MOV.U32 R60, RZ, RZ, R146 ;  /* 0x000000ffff3c7224 */ /* 0x000fcc00078e0092 */
[----:B------:R-:W-:Y:S01]  /*4aa0*/  IMAD.MOV.U32 R53, RZ, RZ, R145 ;  /* 0x000000ffff357224 */ /* 0x000fe200078e0091 */
[----:B-----5:R-:W-:Y:S01]  /*4ab0*/  HMMA.16816.F32 R160, R4, R50, R24 ;  /* 0x0000003204a0723c */ /* 0x020fe20000001818 */
[----:B------:R-:W1:Y:S01]  /*4ac0*/  LDSM.16.MT88.4 R24, [R251+0x4900] ;  /* 0x00490000fb18783b */ /* 0x000e620000004200 */
[----:B------:R-:W-:Y:S01]  /*4ad0*/  MOV R57, R19 ;  /* 0x0000001300397202 */ /* 0x000fe20000000f00 */
[----:B------:R-:W-:Y:S01]  /*4ae0*/  IMAD.MOV.U32 R56, RZ, RZ, R17 ;  /* 0x000000ffff387224 */ /* 0x000fe200078e0011 */
[----:B------:R-:W-:Y:S01]  /*4af0*/  MOV R3, R16 ;  /* 0x0000001000037202 */ /* 0x000fe20000000f00 */
[----:B------:R-:W-:Y:S02]  /*4b00*/  IMAD.MOV.U32 R0, RZ, RZ, R18 ;  /* 0x000000ffff007224 */ /* 0x000fe400078e0012 */
[----:B------:R-:W-:Y:S01]  /*4b10*/  IMAD.MOV.U32 R52, RZ, RZ, R138 ;  /* 0x000000ffff347224 */ /* 0x000fe200078e008a */
[----:B------:R-:W-:Y:S01]  /*4b20*/  HMMA.16816.F32 R16, R8, R62, RZ ;  /* 0x0000003e0810723c */ /* 0x000fe200000018ff */
[----:B------:R-:W-:Y:S01]  /*4b30*/  IMAD.MOV.U32 R50, RZ, RZ, R136 ;  /* 0x000000ffff327224 */ /* 0x000fe200078e0088 */
[----:B------:R-:W-:-:S05]  /*4b40*/  MOV R51, R122 ;  /* 0x0000007a00337202 */ /* 0x000fca0000000f00 */
[----:B------:R-:W-:Y:S01]  /*4b50*/  IMAD.MOV.U32 R62, RZ, RZ, R152 ;  /* 0x000000ffff3e7224 */ /* 0x000fe200078e0098 */
[----:B--2---:R-:W-:Y:S01]  /*4b60*/  HMMA.16816.F32 R184, R4, R36, R20 ;  /* 0x0000002404b8723c */ /* 0x004fe20000001814 */
[----:B------:R-:W-:-:S06]  /*4b70*/  MOV R63, R147 ;  /* 0x00000093003f7202 */ /* 0x000fcc0000000f00 */
[----:B------:R-:W-:Y:S01]  /*4b80*/  MOV R36, R80 ;  /* 0x0000005000247202 */ /* 0x000fe20000000f00 */
[----:B------:R-:W-:Y:S01]  /*4b90*/  HMMA.16816.F32 R188, R4, R48, R28 ;  /* 0x0000003004bc723c */ /* 0x000fe2000000181c */
[----:B------:R-:W2:Y:S01]  /*4ba0*/  LDSM.16.MT88.4 R28, [R248+0x6100] ;  /* 0x00610000f81c783b */ /* 0x000ea20000004200 */
[----:B------:R-:W-:Y:S01]  /*4bb0*/  IMAD.MOV.U32 R37, RZ, RZ, R131 ;  /* 0x000000ffff257224 */ /* 0x000fe200078e0083 */
[----:B------:R-:W-:-:S04]  /*4bc0*/  MOV R80, R128 ;  /* 0x0000008000507202 */ /* 0x000fc80000000f00 */
[----:B------:R-:W-:Y:S01]  /*4bd0*/  MOV R49, R137 ;  /* 0x0000008900317202 */ /* 0x000fe20000000f00 */
[----:B---3--:R-:W-:Y:S01]  /*4be0*/  HMMA.16816.F32 R20, R8, R40, RZ ;  /* 0x000000280814723c */ /* 0x008fe200000018ff */
[----:B------:R-:W-:-:S06]  /*4bf0*/  IMAD.MOV.U32 R48, RZ, RZ, R123 ;  /* 0x000000ffff307224 */ /* 0x000fcc00078e007b */
[----:B------:R-:W-:Y:S01]  /*4c00*/  MOV R40, R57 ;  /* 0x0000003900287202 */ /* 0x000fe20000000f00 */
[----:B------:R-:W-:Y:S01]  /*4c10*/  HMMA.16816.F32 R152, R4, R38, R16 ;  /* 0x000000260498723c */ /* 0x000fe20000001810 */
[----:B------:R-:W-:Y:S01]  /*4c20*/  MOV R41, R82 ;  /* 0x0000005200297202 */ /* 0x000fe20000000f00 */
[----:B------:R-:W-:-:S05]  /*4c30*/  FFMA.FTZ R82, R105, c[0x0][0x2d0], -R13 ;  /* 0x0000b40069527a23 */ /* 0x000fca000001080d */
[----:B------:R-:W-:Y:S01]  /*4c40*/  IMAD.MOV.U32 R38, RZ, RZ, R121 ;  /* 0x000000ffff267224 */ /* 0x000fe200078e0079 */
[----:B------:R-:W-:Y:S01]  /*4c50*/  HMMA.16816.F32 R16, R8, R42, RZ ;  /* 0x0000002a0810723c */ /* 0x000fe200000018ff */
[----:B------:R-:W-:Y:S02]  /*4c60*/  IMAD.MOV.U32 R39, RZ, RZ, R83 ;  /* 0x000000ffff277224 */ /* 0x000fe400078e0053 */
[----:B------:R-:W-:-:S04]  /*4c70*/  FFMA.FTZ R83, R106, c[0x0][0x2d0], -R13 ;  /* 0x0000b4006a537a23 */ /* 0x000fc8000001080d */
[----:B------:R-:W-:Y:S01]  /*4c80*/  IMAD.MOV.U32 R42, RZ, RZ, R56 ;  /* 0x000000ffff2a7224 */ /* 0x000fe200078e0038 */
[----:B-1----:R-:W-:Y:S01]  /*4c90*/  HMMA.16816.F32 R144, R4, R24, R20 ;  /* 0x000000180490723c */ /* 0x002fe20000001814 */
[----:B------:R-:W1:Y:S01]  /*4ca0*/  LDSM.16.MT88.4 R20, [R248+0x6900] ;  /* 0x00690000f814783b */ /* 0x000e620000004200 */
[----:B------:R-:W-:Y:S02]  /*4cb0*/  IMAD.MOV.U32 R43, RZ, RZ, R0 ;  /* 0x000000ffff2b7224 */ /* 0x000fe400078e0000 */
[----:B------:R-:W-:Y:S01]  /*4cc0*/  FADD.FTZ R0, R91, R90 ;  /* 0x0000005a5b007221 */ /* 0x000fe20000010000 */
[----:B------:R-:W-:Y:S01]  /*4cd0*/  MOV R90, R3 ;  /* 0x00000003005a7202 */ /* 0x000fe20000000f00 */
[----:B------:R-:W-:Y:S01]  /*4ce0*/  FADD.FTZ R3, R88, R15 ;  /* 0x0000000f58037221 */ /* 0x000fe20000010000 */
[----:B------:R-:W-:Y:S01]  /*4cf0*/  MOV R106, R43 ;  /* 0x0000002b006a7202 */ /* 0x000fe20000000f00 */
[----:B------:R-:W-:Y:S01]  /*4d00*/  HMMA.16816.F32 R32, R8, R46, RZ ;  /* 0x0000002e0820723c */ /* 0x000fe200000018ff */
[----:B------:R-:W-:-:S02]  /*4d10*/  IMAD.MOV.U32 R91, RZ, RZ, R51 ;  /* 0x000000ffff5b7224 */ /* 0x000fc400078e0033 */
[----:B------:R-:W-:Y:S02]  /*4d20*/  FADD.FTZ R3, R14, R3 ;  /* 0x000000030e037221 */ /* 0x000fe40000010000 */
[----:B------:R-:W-:Y:S02]  /*4d30*/  IMAD.MOV.U32 R105, RZ, RZ, R42 ;  /* 0x000000ffff697224 */ /* 0x000fe400078e002a */
[----:B------:R-:W-:Y:S01]  /*4d40*/  IMAD.MOV.U32 R47, RZ, RZ, R127 ;  /* 0x000000ffff2f7224 */ /* 0x000fe200078e007f */
[----:B------:R-:W-:Y:S01]  /*4d50*/  HMMA.16816.F32 R136, R4, R26, R16 ;  /* 0x0000001a0488723c */ /* 0x000fe20000001810 */
[----:B------:R-:W3:Y:S01]  /*4d60*/  LDSM.16.MT88.4 R24, [R249+0x6100] ;  /* 0x00610000f918783b */ /* 0x000ee20000004200 */
[----:B------:R-:W-:Y:S02]  /*4d70*/  IMAD.MOV.U32 R46, RZ, RZ, R124 ;  /* 0x000000ffff2e7224 */ /* 0x000fe400078e007c */
[----:B------:R-:W-:Y:S01]  /*4d80*/  FADD.FTZ R3, R89, R3 ;  /* 0x0000000359037221 */ /* 0x000fe20000010000 */
[----:B------:R-:W-:Y:S01]  /*4d90*/  MOV R89, R38 ;  /* 0x0000002600597202 */ /* 0x000fe20000000f00 */
[----:B------:R-:W-:Y:S01]  /*4da0*/  IMAD.MOV.U32 R88, RZ, RZ, R41 ;  /* 0x000000ffff587224 */ /* 0x000fe200078e0029 */
[----:B------:R-:W-:Y:S01]  /*4db0*/  MOV R51, R46 ;  /* 0x0000002e00337202 */ /* 0x000fe20000000f00 */
[----:B--2---:R-:W-:Y:S01]  /*4dc0*/  HMMA.16816.F32 R16, R8, R28, RZ ;  /* 0x0000001c0810723c */ /* 0x004fe200000018ff */
[----:B------:R-:W-:-:S02]  /*4dd0*/  FADD.FTZ R3, R94, R3 ;  /* 0x000000035e037221 */ /* 0x000fc40000010000 */
[----:B------:R-:W-:Y:S02]  /*4de0*/  IMAD.MOV.U32 R46, RZ, RZ, R80 ;  /* 0x000000ffff2e7224 */ /* 0x000fe400078e0050 */
[----:B------:R-:W-:Y:S02]  /*4df0*/  FADD.FTZ R3, R95, R3 ;  /* 0x000000035f037221 */ /* 0x000fe40000010000 */
[----:B------:R-:W-:Y:S01]  /*4e00*/  IMAD.MOV.U32 R95, RZ, RZ, R49 ;  /* 0x000000ffff5f7224 */ /* 0x000fe200078e0031 */
[----:B------:R-:W-:Y:S01]  /*4e10*/  HMMA.16816.F32 R180, R4, R58, R32 ;  /* 0x0000003a04b4723c */ /* 0x000fe20000001820 */
[--C-:B------:R-:W-:Y:S02]  /*4e20*/  FFMA.FTZ R28, R116, c[0x0][0x2d0], -R12.reuse ;  /* 0x0000b400741c7a23 */ /* 0x100fe4000001080c */
[----:B------:R-:W-:Y:S01]  /*4e30*/  FFMA.FTZ R49, R113, c[0x0][0x2d0], -R12 ;  /* 0x0000b40071317a23 */ /* 0x000fe2000001080c */
[----:B------:R-:W-:Y:S01]  /*4e40*/  MOV R113, R48 ;  /* 0x0000003000717202 */ /* 0x000fe20000000f00 */
[----:B------:R-:W-:-:S02]  /*4e50*/  IMAD.MOV.U32 R94, RZ, RZ, R50 ;  /* 0x000000ffff5e7224 */ /* 0x000fc400078e0032 */
[----:B------:R-:W-:Y:S01]  /*4e60*/  IMAD.MOV.U32 R34, RZ, RZ, R126 ;  /* 0x000000ffff227224 */ /* 0x000fe200078e007e */
[----:B------:R-:W-:Y:S01]  /*4e70*/  MOV R35, R125 ;  /* 0x0000007d00237202 */ /* 0x000fe20000000f00 */
[----:B------:R-:W-:Y:S02]  /*4e80*/  IMAD.MOV.U32 R32, RZ, RZ, R120 ;  /* 0x000000ffff207224 */ /* 0x000fe400078e0078 */
[----:B------:R-:W-:Y:S02]  /*4e90*/  IMAD.MOV.U32 R33, RZ, RZ, R81 ;  /* 0x000000ffff217224 */ /* 0x000fe400078e0051 */
[--C-:B------:R-:W-:Y:S01]  /*4ea0*/  FFMA.FTZ R29, R110, c[0x0][0x2d0], -R13.reuse ;  /* 0x0000b4006e1d7a23 */ /* 0x100fe2000001080d */
[----:B------:R-:W-:Y:S01]  /*4eb0*/  MOV R116, R32 ;  /* 0x0000002000747202 */ /* 0x000fe20000000f00 */
[--C-:B------:R-:W-:Y:S01]  /*4ec0*/  FFMA.FTZ R81, R104, c[0x0][0x2d0], -R13.reuse ;  /* 0x0000b40068517a23 */ /* 0x100fe2000001080d */
[----:B-1----:R-:W-:Y:S01]  /*4ed0*/  HMMA.16816.F32 R128, R4, R20, R16 ;  /* 0x000000140480723c */ /* 0x002fe20000001810 */
[----:B------:R-:W-:-:S02]  /*4ee0*/  FFMA.FTZ R80, R102, c[0x0][0x2d0], -R13 ;  /* 0x0000b40066507a23 */ /* 0x000fc4000001080d */
[--C-:B------:R-:W-:Y:S02]  /*4ef0*/  FFMA.FTZ R32, R115, c[0x0][0x2d0], -R12.reuse ;  /* 0x0000b40073207a23 */ /* 0x100fe4000001080c */
[--C-:B------:R-:W-:Y:S01]  /*4f00*/  FFMA.FTZ R48, R111, c[0x0][0x2d0], -R12.reuse ;  /* 0x0000b4006f307a23 */ /* 0x100fe2000001080c */
[----:B------:R-:W-:Y:S01]  /*4f10*/  MOV R111, R45 ;  /* 0x0000002d006f7202 */ /* 0x000fe20000000f00 */
[----:B------:R-:W-:Y:S01]  /*4f20*/  FFMA.FTZ R50, R108, c[0x0][0x2d0], -R12 ;  /* 0x0000b4006c327a23 */ /* 0x000fe2000001080c */
[----:B------:R-:W-:Y:S01]  /*4f30*/  HMMA.16816.F32 R16, R8, R30, RZ ;  /* 0x0000001e0810723c */ /* 0x000fe200000018ff */
[----:B------:R-:W-:Y:S01]  /*4f40*/  MOV R108, R46 ;  /* 0x0000002e006c7202 */ /* 0x000fe20000000f00 */
[----:B------:R-:W-:Y:S02]  /*4f50*/  IMAD.MOV.U32 R110, RZ, RZ, R44 ;  /* 0x000000ffff6e7224 */ /* 0x000fe400078e002c */
[----:B------:R-:W-:Y:S01]  /*4f60*/  FADD.FTZ R0, R93, R0 ;  /* 0x000000005d007221 */ /* 0x000fe20000010000 */
[----:B------:R-:W-:Y:S01]  /*4f70*/  MOV R93, R37 ;  /* 0x00000025005d7202 */ /* 0x000fe20000000f00 */
[----:B------:R-:W-:-:S02]  /*4f80*/  IMAD.MOV.U32 R104, RZ, RZ, R90 ;  /* 0x000000ffff687224 */ /* 0x000fc400078e005a */
[--C-:B------:R-:W-:Y:S02]  /*4f90*/  FFMA.FTZ R30, R109, c[0x0][0x2d0], -R13.reuse ;  /* 0x0000b4006d1e7a23 */ /* 0x100fe4000001080d */
[----:B------:R-:W-:Y:S02]  /*4fa0*/  FFMA.FTZ R31, R107, c[0x0][0x2d0], -R13 ;  /* 0x0000b4006b1f7a23 */ /* 0x000fe4000001080d */
[----:B------:R-:W-:Y:S02]  /*4fb0*/  IMAD.MOV.U32 R109, RZ, RZ, R47 ;  /* 0x000000ffff6d7224 */ /* 0x000fe400078e002f */
[----:B------:R-:W-:Y:S02]  /*4fc0*/  IMAD.MOV.U32 R107, RZ, RZ, R40 ;  /* 0x000000ffff6b7224 */ /* 0x000fe400078e0028 */
[----:B------:R-:W-:Y:S02]  /*4fd0*/  FADD.FTZ R0, R92, R0 ;  /* 0x000000005c007221 */ /* 0x000fe40000010000 */
[----:B------:R-:W-:-:S02]  /*4fe0*/  IMAD.MOV.U32 R90, RZ, RZ, R39 ;  /* 0x000000ffff5a7224 */ /* 0x000fc400078e0027 */
[----:B------:R-:W-:Y:S02]  /*4ff0*/  FADD.FTZ R0, R96, R0 ;  /* 0x0000000060007221 */ /* 0x000fe40000010000 */
[----:B------:R-:W-:Y:S02]  /*5000*/  IMAD.MOV.U32 R92, RZ, RZ, R36 ;  /* 0x000000ffff5c7224 */ /* 0x000fe400078e0024 */
[----:B------:R-:W-:Y:S01]  /*5010*/  HMMA.16816.F32 R124, R4, R22, R16 ;  /* 0x00000016047c723c */ /* 0x000fe20000001810 */
[----:B------:R-:W1:Y:S01]  /*5020*/  LDSM.16.MT88.4 R20, [R249+0x6900] ;  /* 0x00690000f914783b */ /* 0x000e620000004200 */
[----:B------:R-:W-:Y:S02]  /*5030*/  FADD.FTZ R0, R98, R0 ;  /* 0x0000000062007221 */ /* 0x000fe40000010000 */
[----:B------:R-:W-:Y:S02]  /*5040*/  IMAD.MOV.U32 R115, RZ, RZ, R35 ;  /* 0x000000ffff737224 */ /* 0x000fe400078e0023 */
[----:B------:R-:W-:-:S02]  /*5050*/  FADD.FTZ R0, R99, R0 ;  /* 0x0000000063007221 */ /* 0x000fc40000010000 */
[----:B---3--:R-:W-:Y:S07]  /*5060*/  HMMA.16816.F32 R16, R8, R24, RZ ;  /* 0x000000180810723c */ /* 0x008fee00000018ff */
[--C-:B------:R-:W-:Y:S02]  /*5070*/  FFMA.FTZ R25, R117, c[0x0][0x2d0], -R12.reuse ;  /* 0x0000b40075197a23 */ /* 0x100fe4000001080c */
[----:B------:R-:W-:Y:S02]  /*5080*/  IMAD.MOV.U32 R117, RZ, RZ, R33 ;  /* 0x000000ffff757224 */ /* 0x000fe400078e0021 */
[----:B------:R-:W-:-:S02]  /*5090*/  FFMA.FTZ R33, R114, c[0x0][0x2d0], -R12 ;  /* 0x0000b40072217a23 */ /* 0x000fc4000001080c */
[----:B------:R-:W-:Y:S02]  /*50a0*/  FADD.FTZ R24, R100, R0 ;  /* 0x0000000064187221 */ /* 0x000fe40000010000 */
[----:B------:R-:W-:Y:S01]  /*50b0*/  MUFU.EX2 R0, R29 ;  /* 0x0000001d00007308 */ /* 0x000fe20000000800 */
[----:B------:R-:W-:-:S08]  /*50c0*/  IMAD.MOV.U32 R114, RZ, RZ, R34 ;  /* 0x000000ffff727224 */ /* 0x000fd000078e0022 */
[----:B-1----:R-:W-:Y:S08]  /*50d0*/  HMMA.16816.F32 R120, R4, R20, R16 ;  /* 0x000000140478723c */ /* 0x002ff00000001810 */
[----:B------:R-:W-:Y:S07]  /*50e0*/  HMMA.16816.F32 R16, R8, R26, RZ ;  /* 0x0000001a0810723c */ /* 0x000fee00000018ff */
[----:B------:R-:W-:-:S02]  /*50f0*/  FFMA.FTZ R26, R112, c[0x0][0x2d0], -R13 ;  /* 0x0000b400701a7a23 */ /* 0x000fc4000001080d */
[----:B------:R-:W-:Y:S02]  /*5100*/  IMAD.MOV.U32 R112, RZ, RZ, R51 ;  /* 0x000000ffff707224 */ /* 0x000fe400078e0033 */
[----:B------:R-:W-:Y:S02]  /*5110*/  FFMA.FTZ R51, R101, c[0x0][0x2d0], -R12 ;  /* 0x0000b40065337a23 */ /* 0x000fe4000001080c */
[----:B------:R-:W-:Y:S02]  /*5120*/  FADD.FTZ R27, R97, R3 ;  /* 0x00000003611b7221 */ /* 0x000fe40000010000 */
[----:B------:R-:W1:Y:S09]  /*5130*/  MUFU.EX2 R3, R26 ;  /* 0x0000001a00037308 */ /* 0x000e720000000800 */
[----:B------:R-:W-:Y:S01]  /*5140*/  HMMA.16816.F32 R56, R4, R22, R16 ;  /* 0x000000160438723c */ /* 0x000fe20000001810 */
[----:B------:R-:W2:Y:S04]  /*5150*/  LDSM.16.MT88.4 R20, [R252+0x6100] ;  /* 0x00610000fc14783b */ /* 0x000ea80000004200 */
[----:B------:R-:W3:Y:S03]  /*5160*/  LDSM.16.MT88.4 R16, [R252+0x6900] ;  /* 0x00690000fc10783b */ /* 0x000ee60000004200 */
[----:B--2---:R-:W-:Y:S11]  /*5170*/  HMMA.16816.F32 R12, R8, R20, RZ ;  /* 0x00000014080c723c */ /* 0x004ff600000018ff */
[----:B------:R-:W-:Y:S11]  /*5180*/  @!UPT UIADD3 URZ, URZ, URZ, URZ ;  /* 0x0000003f3f3ff290 */ /* 0x000ff6000fffe03f */
[----:B------:R-:W-:Y:S02]  /*5190*/  @!UPT UIADD3 URZ, URZ, URZ, URZ ;  /* 0x0000003f3f3ff290 */ /* 0x000fe4000fffe03f */
[----:B---3--:R-:W-:Y:S08]  /*51a0*/  HMMA.16816.F32 R44, R4, R16, R12 ;  /* 0x00000010042c723c */ /* 0x008ff0000000180c */
[----:B------:R-:W-:Y:S11]  /*51b0*/  HMMA.16816.F32 R12, R8, R22, RZ ;  /* 0x00000016080c723c */ /* 0x000ff600000018ff */
[----:B------:R-:W-:Y:S11]  /*51c0*/  @!UPT UIADD3 URZ, URZ, URZ, URZ ;  /* 0x0000003f3f3ff290 */ /* 0x000ff6000fffe03f */
[----:B------:R-:W-:Y:S02]  /*51d0*/  @!UPT UIADD3 URZ, URZ, URZ, URZ ;  /* 0x0000003f3f3ff290 */ /* 0x000fe4000fffe03f */
[----:B------:R-:W-:Y:S01]  /*51e0*/  HMMA.16816.F32 R40, R4, R18, R12 ;  /* 0x000000120428723c */ /* 0x000fe2000000180c */
[----:B------:R-:W2:Y:S07]  /*51f0*/  LDSM.16.MT88.4 R12, [R251+0x6100] ;  /* 0x00610000fb0c783b */ /* 0x000eae0000004200 */
[C---:B--2---:R-:W-:Y:S08]  /*5200*/  HMMA.16816.F32 R16, R8.reuse, R12, RZ ;  /* 0x0000000c0810723c */ /* 0x044ff000000018ff */
[----:B------:R-:W-:Y:S01]  /*5210*/  HMMA.16816.F32 R8, R8, R14, RZ ;  /* 0x0000000e0808723c */ /* 0x000fe200000018ff */
[----:B------:R-:W2:Y:S11]  /*5220*/  LDSM.16.MT88.4 R12, [R251+0x6900] ;  /* 0x00690000fb0c783b */ /* 0x000eb60000004200 */
[----:B------:R-:W-:Y:S04]  /*5230*/  @!UPT UIADD3 URZ, URZ, URZ, URZ ;  /* 0x0000003f3f3ff290 */ /* 0x000fe8000fffe03f */
[C---:B--2---:R-:W-:Y:S01]  /*5240*/  HMMA.16816.F32 R36, R4.reuse, R12, R16 ;  /* 0x0000000c0424723c */ /* 0x044fe20000001810 */
[----:B------:R-:W-:Y:S07]  /*5250*/  MUFU.EX2 R12, R33 ;  /* 0x00000021000c7308 */ /* 0x000fee0000000800 */
[----:B------:R-:W-:Y:S01]  /*5260*/  HMMA.16816.F32 R20, R4, R14, R8 ;  /* 0x0000000e0414723c */ /* 0x000fe20000001808 */
[----:B------:R-:W2:Y:S06]  /*5270*/  MUFU.EX2 R5, R30 ;  /* 0x0000001e00057308 */ /* 0x000eac0000000800 */
[----:B-1----:R-:W-:-:S02]  /*5280*/  FADD.FTZ R4, R3, R24 ;  /* 0x0000001803047221 */ /* 0x002fc40000010000 */
[----:B------:R-:W1:Y:S01]  /*5290*/  MUFU.EX2 R6, R31 ;  /* 0x0000001f00067308 */ /* 0x000e620000000800 */
[----:B------:R-:W-:Y:S02]  /*52a0*/  FADD.FTZ R10, R103, R27 ;  /* 0x0000001b670a7221 */ /* 0x000fe40000010000 */
[C---:B------:R-:W-:Y:S01]  /*52b0*/  FADD.FTZ R9, R0.reuse, R4 ;  /* 0x0000000400097221 */ /* 0x040fe20000010000 */
[----:B------:R-:W-:-:S04]  /*52c0*/  F2FP.PACK_AB R4, R0, R3 ;  /* 0x000000030004723e */ /* 0x000fc800000000ff */
[----:B------:R-:W3:Y:S01]  /*52d0*/  MUFU.EX2 R8, R25 ;  /* 0x0000001900087308 */ /* 0x000ee20000000800 */
[----:B--2---:R-:W-:-:S07]  /*52e0*/  FADD.FTZ R0, R5, R9 ;  /* 0x0000000905007221 */ /* 0x004fce0000010000 */
[----:B------:R-:W2:Y:S01]  /*52f0*/  MUFU.EX2 R7, R28 ;  /* 0x0000001c00077308 */ /* 0x000ea20000000800 */
[C---:B-1----:R-:W-:Y:S01]  /*5300*/  FADD.FTZ R14, R6.reuse, R0 ;  /* 0x00000000060e7221 */ /* 0x042fe20000010000 */
[----:B------:R-:W-:Y:S01]  /*5310*/  F2FP.PACK_AB R6, R6, R5 ;  /* 0x000000050606723e */ /* 0x000fe200000000ff */
[----:B---3--:R-:W-:-:S05]  /*5320*/  FADD.FTZ R3, R8, R10 ;  /* 0x0000000a08037221 */ /* 0x008fca0000010000 */
[----:B------:R-:W1:Y:S01]  /*5330*/  MUFU.EX2 R0, R32 ;  /* 0x0000002000007308 */ /* 0x000e620000000800 */
[C---:B--2---:R-:W-:Y:S01]  /*5340*/  F2FP.PACK_AB R5, R7.reuse, R8 ;  /* 0x000000080705723e */ /* 0x044fe200000000ff */
[----:B------:R-:W-:Y:S01]  /*5350*/  FADD.FTZ R3, R7, R3 ;  /* 0x0000000307037221 */ /* 0x000fe20000010000 */
[----:B------:R-:W2:Y:S01]  /*5360*/  LDSM.16.MT88.4 R8, [R248+0x1100] ;  /* 0x00110000f808783b */ /* 0x000ea20000004200 */
[----:B-1----:R-:W-:Y:S02]  /*5370*/  F2FP.PACK_AB R7, R12, R0 ;  /* 0x000000000c07723e */ /* 0x002fe400000000ff */
[----:B------:R-:W-:-:S05]  /*5380*/  FADD.FTZ R13, R0, R3 ;  /* 0x00000003000d7221 */ /* 0x000fca0000010000 */
[C---:B--2---:R-:W-:Y:S08]  /*5390*/  HMMA.16816.F32 R164, R4.reuse, R8, R164 ;  /* 0x0000000804a4723c */ /* 0x044ff000000018a4 */
        /* <DEDUP_REMOVED lines=28> */
[----:B------:R-:W1:Y:S04]  /*5560*/  LDSM.16.MT88.4 R8, [R252+0x5100] ;  /* 0x00510000fc08783b */ /* 0x000e680000004200 */
[----:B------:R-:W-:Y:S03]  /*5570*/  LDSM.16.MT88.4 R160, [R248+0x1900] ;  /* 0x00190000f8a0783b */ /* 0x000fe60000004200 */
[C---:B-1----:R-:W-:Y:S11]  /*5580*/  HMMA.16816.F32 R112, R4.reuse, R8, R184 ;  /* 0x000000080470723c */ /* 0x042ff600000018b8 */
[----:B------:R-:W-:Y:S11]  /*5590*/  @!UPT UIADD3 URZ, URZ, URZ, URZ ;  /* 0x0000003f3f3ff290 */ /* 0x000ff6000fffe03f */
[----:B------:R-:W-:Y:S02]  /*55a0*/  @!UPT UIADD3 URZ, URZ, URZ, URZ ;  /* 0x0000003f3f3ff290 */ /* 0x000fe4000fffe03f */
[----:B------:R-:W-:Y:S01]  /*55b0*/  MOV R9, R115 ;  /* 0x0000007300097202 */ /* 0x000fe20000000f00 */
[----:B------:R-:W-:Y:S02]  /*55c0*/  IMAD.MOV.U32 R8, RZ, RZ, R112 ;  /* 0x000000ffff087224 */ /* 0x000fe400078e0070 */
[----:B------:R-:W-:Y:S02]  /*55d0*/  IMAD.MOV.U32 R110, RZ, RZ, R113 ;  /* 0x000000ffff6e7224 */ /* 0x000fe400078e0071 */
[----:B------:R-:W-:Y:S02]  /*55e0*/  IMAD.MOV.U32 R109, RZ, RZ, R114 ;  /* 0x000000ffff6d7224 */ /* 0x000fe400078e0072 */
[C---:B------:R-:W-:Y:S07]  /*55f0*/  HMMA.16816.F32 R112, R4.reuse, R10, R152 ;  /* 0x0000000a0470723c */ /* 0x040fee0000001898 */
[----:B------:R-:W-:Y:S01]  /*5600*/  IMAD.MOV.U32 R155, RZ, RZ, R9 ;  /* 0x000000ffff9b7224 */ /* 0x000fe200078e0009 */
[----:B------:R-:W-:Y:S01]  /*5610*/  MOV R152, R8 ;  /* 0x0000000800987202 */ /* 0x000fe20000000f00 */
[----:B------:R-:W-:Y:S01]  /*5620*/  IMAD.MOV.U32 R154, RZ, RZ, R109 ;  /* 0x000000ffff9a7224 */ /* 0x000fe200078e006d */
[----:B------:R-:W1:Y:S01]  /*5630*/  LDSM.16.MT88.4 R8, [R251+0x5100] ;  /* 0x00510000fb08783b */ /* 0x000e620000004200 */
[----:B------:R-:W-:Y:S11]  /*5640*/  MOV R153, R110 ;  /* 0x0000006e00997202 */ /* 0x000ff60000000f00 */
[----:B------:R-:W-:Y:S02]  /*5650*/  @!UPT UIADD3 URZ, URZ, URZ, URZ ;  /* 0x0000003f3f3ff290 */ /* 0x000fe4000fffe03f */
[----:B------:R-:W-:Y:S01]  /*5660*/  IMAD.MOV.U32 R108, RZ, RZ, R113 ;  /* 0x000000ffff6c7224 */ /* 0x000fe200078e0071 */
[----:B------:R-:W-:Y:S01]  /*5670*/  MOV R15, R114 ;  /* 0x00000072000f7202 */ /* 0x000fe20000000f00 */
[----:B------:R-:W-:Y:S02]  /*5680*/  IMAD.MOV.U32 R3, RZ, RZ, R115 ;  /* 0x000000ffff037224 */ /* 0x000fe400078e0073 */
[----:B------:R-:W-:Y:S01]  /*5690*/  IMAD.MOV.U32 R0, RZ, RZ, R112 ;  /* 0x000000ffff007224 */ /* 0x000fe200078e0070 */
[C---:B-1----:R-:W-:Y:S07]  /*56a0*/  HMMA.16816.F32 R188, R4.reuse, R8, R144 ;  /* 0x0000000804bc723c */ /* 0x042fee0000001890 */
[----:B------:R-:W-:Y:S01]  /*56b0*/  IMAD.MOV.U32 R145, RZ, RZ, R108 ;  /* 0x000000ffff917224 */ /* 0x000fe200078e006c */
[C---:B------:R-:W-:Y:S01]  /*56c0*/  HMMA.16816.F32 R112, R4.reuse, R10, R136 ;  /* 0x0000000a0470723c */ /* 0x040fe20000001888 */
[----:B------:R-:W1:Y:S01]  /*56d0*/  LDSM.16.MT88.4 R8, [R248+0x7100] ;  /* 0x00710000f808783b */ /* 0x000e620000004200 */
[----:B------:R-:W-:Y:S01]  /*56e0*/  IMAD.MOV.U32 R146, RZ, RZ, R15 ;  /* 0x000000ffff927224 */ /* 0x000fe200078e000f */
[----:B------:R-:W-:Y:S01]  /*56f0*/  MOV R147, R3 ;  /* 0x0000000300937202 */ /* 0x000fe20000000f00 */
[----:B------:R-:W-:Y:S01]  /*5700*/  IMAD.MOV.U32 R144, RZ, RZ, R0 ;  /* 0x000000ffff907224 */ /* 0x000fe200078e0000 */
[----:B------:R-:W-:Y:S01]  /*5710*/  MUFU.EX2 R3, R83 ;  /* 0x0000005300037308 */ /* 0x000fe20000000800 */
[----:B------:R-:W-:Y:S07]  /*5720*/  LDSM.16.MT88.4 R136, [R251+0x1900] ;  /* 0x00190000fb88783b */ /* 0x000fee0000004200 */
[----:B------:R-:W2:Y:S01]  /*5730*/  MUFU.EX2 R0, R82 ;  /* 0x0000005200007308 */ /* 0x000ea20000000800 */
[C---:B-1----:R-:W-:Y:S07]  /*5740*/  HMMA.16816.F32 R108, R4.reuse, R8, R128 ;  /* 0x00000008046c723c */ /* 0x042fee0000001880 */
[----:B--2---:R-:W-:Y:S01]  /*5750*/  F2FP.PACK_AB R128, R0, R3 ;  /* 0x000000030080723e */ /* 0x004fe200000000ff */
[C---:B------:R-:W-:Y:S01]  /*5760*/  HMMA.16816.F32 R124, R4.reuse, R10, R124 ;  /* 0x0000000a047c723c */ /* 0x040fe2000000187c */
[----:B------:R-:W1:Y:S07]  /*5770*/  LDSM.16.MT88.4 R8, [R249+0x7100] ;  /* 0x00710000f908783b */ /* 0x000e6e0000004200 */
[C---:B-1----:R-:W-:Y:S08]  /*5780*/  HMMA.16816.F32 R116, R4.reuse, R8, R120 ;  /* 0x000000080474723c */ /* 0x042ff00000001878 */
[----:B------:R-:W-:Y:S11]  /*5790*/  HMMA.16816.F32 R8, R4, R10, R56 ;  /* 0x0000000a0408723c */ /* 0x000ff60000001838 */
[----:B------:R-:W-:Y:S05]  /*57a0*/  @!UPT UIADD3 URZ, URZ, URZ, URZ ;  /* 0x0000003f3f3ff290 */ /* 0x000fea000fffe03f */
[----:B------:R-:W-:Y:S01]  /*57b0*/  IMAD.MOV.U32 R123, RZ, RZ, R116 ;  /* 0x000000ffff7b7224 */ /* 0x000fe200078e0074 */
[----:B------:R-:W-:Y:S01]  /*57c0*/  MOV R122, R117 ;  /* 0x00000075007a7202 */ /* 0x000fe20000000f00 */
[----:B------:R-:W-:Y:S02]  /*57d0*/  IMAD.MOV.U32 R121, RZ, RZ, R118 ;  /* 0x000000ffff797224 */ /* 0x000fe400078e0076 */
[----:B------:R-:W-:-:S04]  /*57e0*/  IMAD.MOV.U32 R120, RZ, RZ, R119 ;  /* 0x000000ffff787224 */ /* 0x000fc800078e0077 */
[----:B------:R-:W-:Y:S01]  /*57f0*/  MOV R58, R8 ;  /* 0x00000008003a7202 */ /* 0x000fe20000000f00 */
[----:B------:R-:W-:Y:S01]  /*5800*/  IMAD.MOV.U32 R57, RZ, RZ, R9 ;  /* 0x000000ffff397224 */ /* 0x000fe200078e0009 */
[----:B------:R-:W-:Y:S01]  /*5810*/  MOV R15, R11 ;  /* 0x0000000b000f7202 */ /* 0x000fe20000000f00 */
[----:B------:R-:W-:Y:S02]  /*5820*/  IMAD.MOV.U32 R56, RZ, RZ, R10 ;  /* 0x000000ffff387224 */ /* 0x000fe400078e000a */
[----:B------:R-:W1:Y:S02]  /*5830*/  LDSM.16.MT88.4 R8, [R252+0x7100] ;  /* 0x00710000fc08783b */ /* 0x000e640000004200 */
[C---:B-1----:R-:W-:Y:S08]  /*5840*/  HMMA.16816.F32 R116, R4.reuse, R8, R44 ;  /* 0x000000080474723c */ /* 0x042ff0000000182c */
[C---:B------:R-:W-:Y:S01]  /*5850*/  HMMA.16816.F32 R184, R4.reuse, R10, R40 ;  /* 0x0000000a04b8723c */ /* 0x040fe20000001828 */
[----:B------:R-:W1:Y:S04]  /*5860*/  LDSM.16.MT88.4 R8, [R251+0x7100] ;  /* 0x00710000fb08783b */ /* 0x000e680000004200 */
[----:B------:R-:W2:Y:S03]  /*5870*/  LDSM.16.MT88.4 R40, [R248+0x3900] ;  /* 0x00390000f828783b */ /* 0x000ea60000004200 */
[C---:B-1----:R-:W-:Y:S01]  /*5880*/  HMMA.16816.F32 R180, R4.reuse, R8, R36 ;  /* 0x0000000804b4723c */ /* 0x042fe20000001824 */
[----:B------:R-:W-:Y:S06]  /*5890*/  MUFU.EX2 R8, R50 ;  /* 0x0000003200087308 */ /* 0x000fec0000000800 */
[----:B------:R-:W-:Y:S01]  /*58a0*/  FADD.FTZ R9, R3, R14 ;  /* 0x0000000e03097221 */ /* 0x000fe20000010000 */
[----:B------:R-:W-:Y:S01]  /*58b0*/  HMMA.16816.F32 R20, R4, R10, R20 ;  /* 0x0000000a0414723c */ /* 0x000fe20000001814 */
[----:B------:R-:W1:Y:S01]  /*58c0*/  MUFU.EX2 R7, R49 ;  /* 0x0000003100077308 */ /* 0x000e620000000800 */
[----:B------:R-:W-:Y:S01]  /*58d0*/  MOV R14, R56 ;  /* 0x00000038000e7202 */ /* 0x000fe20000000f00 */
[----:B------:R-:W-:-:S04]  /*58e0*/  FADD.FTZ R9, R0, R9 ;  /* 0x0000000900097221 */ /* 0x000fc80000010000 */
[----:B------:R-:W-:Y:S02]  /*58f0*/  FADD.FTZ R10, R12, R13 ;  /* 0x0000000d0c0a7221 */ /* 0x000fe40000010000 */
[----:B------:R-:W3:Y:S01]  /*5900*/  MUFU.EX2 R6, R48 ;  /* 0x0000003000067308 */ /* 0x000ee20000000800 */
[----:B------:R-:W-:Y:S02]  /*5910*/  IMAD.MOV.U32 R12, RZ, RZ, R58 ;  /* 0x000000ffff0c7224 */ /* 0x000fe400078e003a */
[----:B------:R-:W-:Y:S02]  /*5920*/  IMAD.MOV.U32 R13, RZ, RZ, R57 ;  /* 0x000000ffff0d7224 */ /* 0x000fe400078e0039 */
[----:B------:R-:W4:Y:S03]  /*5930*/  LDSM.16.MT88.4 R56, [R252+0x3900] ;  /* 0x00390000fc38783b */ /* 0x000f260000004200 */
[----:B------:R5:W2:Y:S01]  /*5940*/  MUFU.EX2 R11, R51 ;  /* 0x00000033000b7308 */ /* 0x000aa20000000800 */
[----:B-1----:R-:W-:-:S07]  /*5950*/  FADD.FTZ R3, R7, R10 ;  /* 0x0000000a07037221 */ /* 0x002fce0000010000 */
[----:B------:R-:W1:Y:S01]  /*5960*/  MUFU.EX2 R5, R81 ;  /* 0x0000005100057308 */ /* 0x000e620000000800 */
[----:B---3--:R-:W-:Y:S02]  /*5970*/  F2FP.PACK_AB R129, R6, R7 ;  /* 0x000000070681723e */ /* 0x008fe400000000ff */
[----:B------:R-:W-:Y:S01]  /*5980*/  MOV R7, R155 ;  /* 0x0000009b00077202 */ /* 0x000fe20000000f00 */
[----:B-----5:R-:W3:Y:S04]  /*5990*/  LDSM.16.MT88.4 R48, [R249+0x3900] ;  /* 0x00390000f930783b */ /* 0x020ee80000004200 */
[----:B------:R-:W5:Y:S01]  /*59a0*/  MUFU.EX2 R4, R80 ;  /* 0x0000005000047308 */ /* 0x000f620000000800 */
[----:B--2---:R-:W-:Y:S01]  /*59b0*/  F2FP.PACK_AB R131, R11, R8 ;  /* 0x000000080b83723e */ /* 0x004fe200000000ff */
[----:B-1----:R-:W-:Y:S01]  /*59c0*/  FADD.FTZ R0, R5, R9 ;  /* 0x0000000905007221 */ /* 0x002fe20000010000 */
[C---:B-----5:R-:W-:Y:S01]  /*59d0*/  F2FP.PACK_AB R130, R4.reuse, R5 ;  /* 0x000000050482723e */ /* 0x060fe200000000ff */
[----:B------:R-:W-:Y:S02]  /*59e0*/  LDSM.16.MT88.4 R80, [R249+0x5900] ;  /* 0x00590000f950783b */ /* 0x000fe40000004200 */
[----:B------:R-:W-:Y:S01]  /*59f0*/  FADD.FTZ R0, R4, R0 ;  /* 0x0000000004007221 */ /* 0x000fe20000010000 */
[----:B------:R-:W-:Y:S01]  /*5a00*/  MOV R5, R153 ;  /* 0x0000009900057202 */ /* 0x000fe20000000f00 */
[----:B------:R-:W-:-:S02]  /*5a10*/  IMAD.MOV.U32 R4, RZ, RZ, R152 ;  /* 0x000000ffff047224 */ /* 0x000fc400078e0098 */
[C---:B------:R-:W-:Y:S01]  /*5a20*/  HMMA.16816.F32 R36, R128.reuse, R40, R52 ;  /* 0x000000288024723c */ /* 0x040fe20000001834 */
[----:B------:R1:W-:Y:S07]  /*5a30*/  STL [R1+0x5c], R0 ;  /* 0x00005c0001007387 */ /* 0x0003ee0000100800 */
[C---:B----4-:R-:W-:Y:S01]  /*5a40*/  HMMA.16816.F32 R52, R128.reuse, R56, R72 ;  /* 0x000000388034723c */ /* 0x050fe20000001848 */
[----:B------:R-:W2:Y:S07]  /*5a50*/  LDSM.16.MT88.4 R72, [R248+0x5900] ;  /* 0x00590000f848783b */ /* 0x000eae0000004200 */
[C---:B---3--:R-:W-:Y:S01]  /*5a60*/  HMMA.16816.F32 R44, R128.reuse, R48, R64 ;  /* 0x00000030802c723c */ /* 0x048fe20000001840 */
[----:B------:R-:W3:Y:S07]  /*5a70*/  LDSM.16.MT88.4 R64, [R251+0x3900] ;  /* 0x00390000fb40783b */ /* 0x000eee0000004200 */
[----:B------:R-:W-:Y:S01]  /*5a80*/  HMMA.16816.F32 R40, R128, R42, R60 ;  /* 0x0000002a8028723c */ /* 0x000fe2000000183c */
[----:B-1----:R-:W-:-:S02]  /*5a90*/  FADD.FTZ R0, R6, R3 ;  /* 0x0000000306007221 */ /* 0x002fc40000010000 */
[----:B------:R-:W-:Y:S02]  /*5aa0*/  IMAD.MOV.U32 R6, RZ, RZ, R154 ;  /* 0x000000ffff067224 */ /* 0x000fe400078e009a */
[----:B------:R-:W1:Y:S01]  /*5ab0*/  LDSM.16.MT88.4 R152, [R249+0x1900] ;  /* 0x00190000f998783b */ /* 0x000e620000004200 */
[----:B------:R-:W-:Y:S02]  /*5ac0*/  FADD.FTZ R0, R8, R0 ;  /* 0x0000000008007221 */ /* 0x000fe40000010000 */
[----:B------:R-:W-:Y:S02]  /*5ad0*/  HMMA.16816.F32 R48, R128, R50, R68 ;  /* 0x000000328030723c */ /* 0x000fe40000001844 */
[----:B------:R-:W-:-:S06]  /*5ae0*/  FADD.FTZ R0, R11, R0 ;  /* 0x000000000b007221 */ /* 0x000fcc0000010000 */
[C---:B------:R-:W-:Y:S01]  /*5af0*/  HMMA.16816.F32 R164, R128.reuse, R160, R164 ;  /* 0x000000a080a4723c */ /* 0x040fe200000018a4 */
[----:B------:R-:W-:Y:S07]  /*5b00*/  STL [R1+0x80], R0 ;  /* 0x0000800001007387 */ /* 0x000fee0000100800 */
[C---:B------:R-:W-:Y:S07]  /*5b10*/  HMMA.16816.F32 R160, R128.reuse, R162, R16 ;  /* 0x000000a280a0723c */ /* 0x040fee0000001810 */
[----:B------:R-:W-:Y:S01]  /*5b20*/  IMAD.MOV.U32 R16, RZ, RZ, R123 ;  /* 0x000000ffff107224 */ /* 0x000fe200078e007b */
[C---:B--2---:R-:W-:Y:S01]  /*5b30*/  HMMA.16816.F32 R68, R128.reuse, R72, R92 ;  /* 0x000000488044723c */ /* 0x044fe2000000185c */
[----:B------:R-:W-:Y:S01]  /*5b40*/  MOV R17, R122 ;  /* 0x0000007a00117202 */ /* 0x000fe20000000f00 */
[----:B------:R-:W-:Y:S01]  /*5b50*/  IMAD.MOV.U32 R18, RZ, RZ, R121 ;  /* 0x000000ffff127224 */ /* 0x000fe200078e0079 */
[----:B------:R-:W-:Y:S01]  /*5b60*/  MOV R19, R120 ;  /* 0x0000007800137202 */ /* 0x000fe20000000f00 */
[----:B------:R-:W-:Y:S01]  /*5b70*/  IMAD.MOV.U32 R120, RZ, RZ, R144 ;  /* 0x000000ffff787224 */ /* 0x000fe200078e0090 */
[----:B------:R-:W-:Y:S01]  /*5b80*/  MOV R121, R145 ;  /* 0x0000009100797202 */ /* 0x000fe20000000f00 */
[----:B------:R-:W-:Y:S01]  /*5b90*/  IMAD.MOV.U32 R122, RZ, RZ, R146 ;  /* 0x000000ffff7a7224 */ /* 0x000fe200078e0092 */
[----:B------:R-:W-:Y:S01]  /*5ba0*/  MOV R123, R147 ;  /* 0x00000093007b7202 */ /* 0x000fe20000000f00 */
[C---:B---3--:R-:W-:Y:S01]  /*5bb0*/  HMMA.16816.F32 R60, R128.reuse, R64, R84 ;  /* 0x00000040803c723c */ /* 0x048fe20000001854 */
[----:B------:R-:W-:Y:S07]  /*5bc0*/  LDSM.16.MT88.4 R144, [R252+0x1900] ;  /* 0x00190000fc90783b */ /* 0x000fee0000004200 */
[C---:B------:R-:W-:Y:S01]  /*5bd0*/  HMMA.16816.F32 R64, R128.reuse, R66, R88 ;  /* 0x000000428040723c */ /* 0x040fe20000001858 */
[----:B------:R-:W2:Y:S07]  /*5be0*/  LDSM.16.MT88.4 R88, [R252+0x5900] ;  /* 0x00590000fc58783b */ /* 0x000eae0000004200 */
[C---:B------:R-:W-:Y:S01]  /*5bf0*/  HMMA.16816.F32 R72, R128.reuse, R74, R96 ;  /* 0x0000004a8048723c */ /* 0x040fe20000001860 */
[----:B------:R-:W3:Y:S07]  /*5c00*/  LDSM.16.MT88.4 R96, [R251+0x5900] ;  /* 0x00590000fb60783b */ /* 0x000eee0000004200 */
[C---:B------:R-:W-:Y:S08]  /*5c10*/  HMMA.16816.F32 R56, R128.reuse, R58, R76 ;  /* 0x0000003a8038723c */ /* 0x040ff0000000184c */
[C---:B------:R-:W-:Y:S08]  /*5c20*/  HMMA.16816.F32 R76, R128.reuse, R80, R100 ;  /* 0x00000050804c723c */ /* 0x040ff00000001864 */
[C---:B------:R-:W-:Y:S01]  /*5c30*/  HMMA.16816.F32 R80, R128.reuse, R82, R104 ;  /* 0x000000528050723c */ /* 0x040fe20000001868 */
[----:B------:R-:W4:Y:S07]  /*5c40*/  LDSM.16.MT88.4 R104, [R248+0x7900] ;  /* 0x00790000f868783b */ /* 0x000f2e0000004200 */
[C---:B-1----:R-:W-:Y:S08]  /*5c50*/  HMMA.16816.F32 R156, R128.reuse, R152, R156 ;  /* 0x00000098809c723c */ /* 0x042ff0000000189c */
[C---:B--2---:R-:W-:Y:S01]  /*5c60*/  HMMA.16816.F32 R84, R128.reuse, R88, R4 ;  /* 0x000000588054723c */ /* 0x044fe20000001804 */
[----:B------:R-:W-:Y:S07]  /*5c70*/  LDSM.16.MT88.4 R4, [R251+0x7900] ;  /* 0x00790000fb04783b */ /* 0x000fee0000004200 */
[C---:B---3--:R-:W-:Y:S08]  /*5c80*/  HMMA.16816.F32 R92, R128.reuse, R96, R188 ;  /* 0x00000060805c723c */ /* 0x048ff000000018bc */
[C---:B------:R-:W-:Y:S01]  /*5c90*/  HMMA.16816.F32 R88, R128.reuse, R90, R120 ;  /* 0x0000005a8058723c */ /* 0x040fe20000001878 */
[----:B------:R-:W1:Y:S07]  /*5ca0*/  LDSM.16.MT88.4 R120, [R252+0x7900] ;  /* 0x00790000fc78783b */ /* 0x000e6e0000004200 */
[C---:B------:R-:W-:Y:S01]  /*5cb0*/  HMMA.16816.F32 R96, R128.reuse, R98, R112 ;  /* 0x000000628060723c */ /* 0x040fe20000001870 */
[----:B------:R-:W2:Y:S07]  /*5cc0*/  LDSM.16.MT88.4 R112, [R249+0x7900] ;  /* 0x00790000f970783b */ /* 0x000eae0000004200 */
[C---:B----4-:R-:W-:Y:S08]  /*5cd0*/  HMMA.16816.F32 R100, R128.reuse, R104, R108 ;  /* 0x000000688064723c */ /* 0x050ff0000000186c */
[C---:B------:R-:W-:Y:S08]  /*5ce0*/  HMMA.16816.F32 R148, R128.reuse, R144, R148 ;  /* 0x000000908094723c */ /* 0x040ff00000001894 */
[C---:B------:R-:W-:Y:S08]  /*5cf0*/  HMMA.16816.F32 R140, R128.reuse, R136, R140 ;  /* 0x00000088808c723c */ /* 0x040ff0000000188c */
[C---:B------:R-:W-:Y:S08]  /*5d00*/  HMMA.16816.F32 R104, R128.reuse, R106, R124 ;  /* 0x0000006a8068723c */ /* 0x040ff0000000187c */
[C---:B-1----:R-:W-:Y:S08]  /*5d10*/  HMMA.16816.F32 R116, R128.reuse, R120, R116 ;  /* 0x000000788074723c */ /* 0x042ff00000001874 */
[C---:B--2---:R-:W-:Y:S08]  /*5d20*/  HMMA.16816.F32 R108, R128.reuse, R112, R16 ;  /* 0x00000070806c723c */ /* 0x044ff00000001810 */
[C---:B------:R-:W-:Y:S08]  /*5d30*/  HMMA.16816.F32 R152, R128.reuse, R154, R24 ;  /* 0x0000009a8098723c */ /* 0x040ff00000001818 */
[C---:B------:R-:W-:Y:S08]  /*5d40*/  HMMA.16816.F32 R144, R128.reuse, R146, R28 ;  /* 0x000000928090723c */ /* 0x040ff0000000181c */
[C---:B------:R-:W-:Y:S08]  /*5d50*/  HMMA.16816.F32 R136, R128.reuse, R138, R32 ;  /* 0x0000008a8088723c */ /* 0x040ff00000001820 */
[C---:B------:R-:W-:Y:S08]  /*5d60*/  HMMA.16816.F32 R112, R128.reuse, R114, R12 ;  /* 0x000000728070723c */ /* 0x040ff0000000180c */
[C---:B------:R-:W-:Y:S08]  /*5d70*/  HMMA.16816.F32 R120, R128.reuse, R122, R184 ;  /* 0x0000007a8078723c */ /* 0x040ff000000018b8 */
[C---:B------:R-:W-:Y:S08]  /*5d80*/  HMMA.16816.F32 R124, R128.reuse, R4, R180 ;  /* 0x00000004807c723c */ /* 0x040ff000000018b4 */
[----:B------:R-:W-:Y:S01]  /*5d90*/  HMMA.16816.F32 R128, R128, R6, R20 ;  /* 0x000000068080723c */ /* 0x000fe20000001814 */
[----:B------:R-:W-:Y:S07]  /*5da0*/  @P0 BRA `(.L_x_26) ;  /* 0x00003b7000000947 */ /* 0x000fee0003800000 */
[----:B------:R-:W-:Y:S01]  /*5db0*/  SHF.R.S32.HI R15, RZ, 0x1f, R133 ;  /* 0x0000001fff0f7819 */ /* 0x000fe20000011485 */
[C---:B------:R-:W-:Y:S01]  /*5dc0*/  IMAD.SHL.U32 R3, R133.reuse, 0x2, RZ ;  /* 0x0000000285037824 */ /* 0x040fe200078e00ff */
[----:B------:R-:W-:Y:S01]  /*5dd0*/  SHF.L.U64.HI R0, R134, 0x1, R178 ;  /* 0x0000000186007819 */ /* 0x000fe200000102b2 */
[----:B------:R-:W-:Y:S01]  /*5de0*/  UIADD3 UR6, UR6, -0x2, URZ ;  /* 0xfffffffe06067890 */ /* 0x000fe2000fffe03f */
[----:B------:R-:W-:Y:S01]  /*5df0*/  SHF.L.U64.HI R4, R133, 0x1, R15 ;  /* 0x0000000185047819 */ /* 0x000fe2000001020f */
[----:B------:R-:W-:Y:S01]  /*5e00*/  IMAD.MOV.U32 R133, RZ, RZ, R132 ;  /* 0x000000ffff857224 */ /* 0x000fe200078e0084 */
[----:B------:R-:W-:-:S03]  /*5e10*/  SHF.R.S32.HI R15, RZ, 0x1f, R177 ;  /* 0x0000001fff0f7819 */ /* 0x000fc600000114b1 */
[----:B------:R1:W-:Y:S04]  /*5e20*/  STL [R1+0x7c], R4 ;  /* 0x00007c0401007387 */ /* 0x0003e80000100800 */
[----:B------:R2:W-:Y:S04]  /*5e30*/  STL [R1+0x78], R3 ;  /* 0x0000780301007387 */ /* 0x0005e80000100800 */
[----:B------:R3:W-:Y:S01]  /*5e40*/  STL [R1+0x74], R0 ;  /* 0x0000740001007387 */ /* 0x0007e20000100800 */
[----:B-1----:R-:W-:Y:S02]  /*5e50*/  IMAD.SHL.U32 R4, R134, 0x2, RZ ;  /* 0x0000000286047824 */ /* 0x002fe400078e00ff */
[----:B------:R-:W-:Y:S01]  /*5e60*/  IMAD.MOV.U32 R134, RZ, RZ, R2 ;  /* 0x000000ffff867224 */ /* 0x000fe200078e0002 */
[----:B------:R-:W-:-:S02]  /*5e70*/  SHF.L.U64.HI R2, R177, 0x1, R15 ;  /* 0x00000001b1027819 */ /* 0x000fc4000001020f */
[C---:B--2---:R-:W-:Y:S01]  /*5e80*/  SHF.L.U64.HI R3, R176.reuse, 0x1, R179 ;  /* 0x00000001b0037819 */ /* 0x044fe200000102b3 */
[----:B------:R-:W-:Y:S01]  /*5e90*/  STL [R1+0x70], R4 ;  /* 0x0000700401007387 */ /* 0x000fe20000100800 */
[----:B---3--:R-:W-:-:S03]  /*5ea0*/  IMAD.SHL.U32 R0, R176, 0x2, RZ ;  /* 0x00000002b0007824 */ /* 0x008fc600078e00ff */
[----:B------:R-:W-:Y:S04]  /*5eb0*/  STL [R1+0x6c], R3 ;  /* 0x00006c0301007387 */ /* 0x000fe80000100800 */
[----:B------:R1:W-:Y:S02]  /*5ec0*/  STL [R1+0x68], R0 ;  /* 0x0000680001007387 */ /* 0x0003e40000100800 */
[----:B-1----:R-:W-:-:S05]  /*5ed0*/  IMAD.SHL.U32 R0, R177, 0x2, RZ ;  /* 0x00000002b1007824 */ /* 0x002fca00078e00ff */
[----:B------:R1:W-:Y:S04]  /*5ee0*/  STL [R1+0x60], R0 ;  /* 0x0000600001007387 */ /* 0x0003e80000100800 */
[----:B------:R1:W-:Y:S01]  /*5ef0*/  STL [R1+0x64], R2 ;  /* 0x0000640201007387 */ /* 0x0003e20000100800 */
[----:B------:R-:W-:Y:S05]  /*5f00*/  BRA `(.L_x_27) ;  /* 0x0000045000007947 */ /* 0x000fea0003800000 */
.L_x_29:
[----:B------:R-:W2:Y:S01]  /*5f10*/  LDL R5, [R1+0x84] ;  /* 0x0000840001057983 */ /* 0x000ea20000100800 */
[----:B------:R-:W-:Y:S01]  /*5f20*/  IMAD.MOV.U32 R2, RZ, RZ, c[0x0][0x2b8] ;  /* 0x0000ae00ff027624 */ /* 0x000fe200078e00ff */
[----:B------:R-:W-:Y:S01]  /*5f30*/  ULEA UR4, UR6, UR10, 0x6 ;  /* 0x0000000a06047291 */ /* 0x000fe2000f8e303f */
[----:B------:R-:W-:Y:S01]  /*5f40*/  IMAD.MOV.U32 R8, RZ, RZ, RZ ;  /* 0x000000ffff087224 */ /* 0x000fe200078e00ff */
[----:B------:R-:W3:Y:S02]  /*5f50*/  LDL R31, [R1+0x78] ;  /* 0x00007800011f7983 */ /* 0x000ee40000100800 */
[----:B------:R-:W-:Y:S02]  /*5f60*/  ISETP.NE.AND P6, PT, R2, 0x1, PT ;  /* 0x000000010200780c */ /* 0x000fe40003fc5270 */
[----:B------:R-:W4:Y:S01]  /*5f70*/  LDL R30, [R1+0x7c] ;  /* 0x00007c00011e7983 */ /* 0x000f220000100800 */
[----:B------:R-:W-:Y:S03]  /*5f80*/  IMAD.U32 R2, RZ, RZ, UR4 ;  /* 0x00000004ff027e24 */ /* 0x000fe6000f8e00ff */
[----:B------:R-:W5:Y:S04]  /*5f90*/  LDL R29, [R1+0x70] ;  /* 0x00007000011d7983 */ /* 0x000f680000100800 */
[----:B------:R-:W3:Y:S04]  /*5fa0*/  LDL R28, [R1+0x74] ;  /* 0x00007400011c7983 */ /* 0x000ee80000100800 */
        /* <DEDUP_REMOVED lines=29> */
[----:B------:R-:W-:Y:S01]  /*6180*/  LEA.HI.X R7, R0, c[0x0][0x1cc], R7, 0x1, P0 ;  /* 0x0000730000077a11 */ /* 0x000fe200000f0c07 */
[----:B------:R-:W3:Y:S04]  /*6190*/  SHFL.IDX PT, R5, R2, RZ, 0x181f ;  /* 0x00181fff02057589 */ /* 0x000ee800000e0000 */
[----:B------:R-:W4:Y:S04]  /*61a0*/  SHFL.IDX PT, R6, R7, RZ, 0x181f ;  /* 0x00181fff07067589 */ /* 0x000f2800000e0000 */
[----:B------:R-:W1:Y:S04]  /*61b0*/  SHFL.IDX PT, R0, R2, 0x1, 0x181f ;  /* 0x00381f0002007f89 */ /* 0x000e6800000e0000 */
[----:B------:R-:W2:Y:S01]  /*61c0*/  SHFL.IDX PT, R2, R7, 0x1, 0x181f ;  /* 0x00381f0007027f89 */ /* 0x000ea200000e0000 */
[C---:B---3--:R-:W-:Y:S05]  /*61d0*/  IADD3 R8, P0, R5.reuse, R31, RZ ;  /* 0x0000001f05087210 */ /* 0x048fea0007f1e0ff */
[C---:B----4-:R-:W-:Y:S05]  /*61e0*/  IMAD.X R9, R6.reuse, 0x1, R30, P0 ;  /* 0x0000000106097824 */ /* 0x050fea00000e061e */
[----:B------:R5:W-:Y:S02]  /*61f0*/  LDGSTS.E.BYPASS.LTC128B.128 [R132+0x10100], [R8.64], !P5 ;  /* 0x1010000008847fae */ /* 0x000be4000e901d4c */
[C---:B-----5:R-:W-:Y:S04]  /*6200*/  IADD3 R8, P0, R5.reuse, R29, RZ ;  /* 0x0000001d05087210 */ /* 0x060fe80007f1e0ff */
[CC--:B------:R-:W-:Y:S02]  /*6210*/  IADD3.X R9, R6.reuse, R28.reuse, RZ, P0, !PT ;  /* 0x0000001c06097210 */ /* 0x0c0fe400007fe4ff */
[C---:B------:R-:W-:Y:S03]  /*6220*/  IADD3 R10, P0, R5.reuse, R27, RZ ;  /* 0x0000001b050a7210 */ /* 0x040fe60007f1e0ff */
[----:B------:R3:W-:Y:S02]  /*6230*/  LDGSTS.E.BYPASS.LTC128B.128 [R132+0x12100], [R8.64], !P4 ;  /* 0x1210000008847fae */ /* 0x0007e4000e101d4c */
[C---:B------:R-:W-:Y:S05]  /*6240*/  IMAD.X R11, R6.reuse, 0x1, R26, P0 ;  /* 0x00000001060b7824 */ /* 0x040fea00000e061a */
[----:B------:R4:W-:Y:S01]  /*6250*/  LDGSTS.E.BYPASS.LTC128B.128 [R132+0x14100], [R10.64], !P3 ;  /* 0x141000000a847fae */ /* 0x0009e2000d901d4c */
[----:B---3--:R-:W-:Y:S05]  /*6260*/  IADD3 R8, P0, R5, R25, RZ ;  /* 0x0000001905087210 */ /* 0x008fea0007f1e0ff */
[----:B------:R-:W-:Y:S01]  /*6270*/  IMAD.X R9, R6, 0x1, R24, P0 ;  /* 0x0000000106097824 */ /* 0x000fe200000e0618 */
[----:B-1----:R-:W-:Y:S04]  /*6280*/  IADD3 R6, P0, R0, R31, RZ ;  /* 0x0000001f00067210 */ /* 0x002fe80007f1e0ff */
[----:B------:R1:W-:Y:S01]  /*6290*/  LDGSTS.E.BYPASS.LTC128B.128 [R132+0x16100], [R8.64], !P2 ;  /* 0x1610000008847fae */ /* 0x0003e2000d101d4c */
[----:B--2---:R-:W-:Y:S05]  /*62a0*/  IMAD.X R7, R2, 0x1, R30, P0 ;  /* 0x0000000102077824 */ /* 0x004fea00000e061e */
        /* <DEDUP_REMOVED lines=11> */
.L_x_27:
[----:B------:R-:W2:Y:S01]  /*6360*/  LDL R4, [R1+0x54] ;  /* 0x0000540001047983 */ /* 0x000ea20000100800 */
[----:B------:R-:W-:Y:S04]  /*6370*/  DEPBAR.LE SB0, 0x0 ;  /* 0x000080000000791a */ /* 0x000fe80000000000 */
[----:B------:R-:W3:Y:S01]  /*6380*/  LDL R6, [R1+0x50] ;  /* 0x0000500001067983 */ /* 0x000ee20000100800 */
[----:B------:R-:W-:Y:S04]  /*6390*/  UISETP.GE.AND UP0, UPT, UR6, 0x1, UPT ;  /* 0x000000010600788c */ /* 0x000fe8000bf06270 */
[----:B------:R4:W-:Y:S05]  /*63a0*/  STL [R1+0xa0], R42 ;  /* 0x0000a02a01007387 */ /* 0x0009ea0000100800 */
[----:B------:R1:W-:Y:S05]  /*63b0*/  STL [R1+0x9c], R41 ;  /* 0x00009c2901007387 */ /* 0x0003ea0000100800 */
[----:B------:R1:W-:Y:S05]  /*63c0*/  STL [R1+0x98], R40 ;  /* 0x0000982801007387 */ /* 0x0003ea0000100800 */
[----:B------:R1:W-:Y:S05]  /*63d0*/  STL [R1+0x94], R39 ;  /* 0x0000942701007387 */ /* 0x0003ea0000100800 */
[----:B------:R1:W-:Y:S05]  /*63e0*/  STL [R1+0x90], R38 ;  /* 0x0000902601007387 */ /* 0x0003ea0000100800 */
[----:B------:R1:W-:Y:S05]  /*63f0*/  STL [R1+0x8c], R37 ;  /* 0x00008c2501007387 */ /* 0x0003ea0000100800 */
[----:B------:R1:W-:Y:S05]  /*6400*/  STL [R1+0x88], R36 ;  /* 0x0000882401007387 */ /* 0x0003ea0000100800 */
[----:B------:R-:W3:Y:S05]  /*6410*/  LDL R22, [R1+0x3c] ;  /* 0x00003c0001167983 */ /* 0x000eea0000100800 */
[----:B------:R-:W3:Y:S05]  /*6420*/  LDL R23, [R1+0x40] ;  /* 0x0000400001177983 */ /* 0x000eea0000100800 */
[----:B------:R-:W3:Y:S05]  /*6430*/  LDL R20, [R1+0x78] ;  /* 0x0000780001147983 */ /* 0x000eea0000100800 */
[----:B------:R-:W3:Y:S05]  /*6440*/  LDL R21, [R1+0x38] ;  /* 0x0000380001157983 */ /* 0x000eea0000100800 */
[----:B----4-:R-:W4:Y:S05]  /*6450*/  LDL R42, [R1+0x7c] ;  /* 0x00007c00012a7983 */ /* 0x010f2a0000100800 */
[----:B------:R-:W4:Y:S05]  /*6460*/  LDL R5, [R1+0x4] ;  /* 0x0000040001057983 */ /* 0x000f2a0000100800 */
[----:B-1----:R-:W4:Y:S05]  /*6470*/  LDL R41, [R1+0x70] ;  /* 0x0000700001297983 */ /* 0x002f2a0000100800 */
[----:B------:R-:W4:Y:S05]  /*6480*/  LDL R40, [R1+0x74] ;  /* 0x0000740001287983 */ /* 0x000f2a0000100800 */
[----:B------:R-:W4:Y:S05]  /*6490*/  LDL R29, [R1+0x58] ;  /* 0x00005800011d7983 */ /* 0x000f2a0000100800 */
[----:B------:R-:W4:Y:S05]  /*64a0*/  LDL R39, [R1+0x68] ;  /* 0x0000680001277983 */ /* 0x000f2a0000100800 */
[----:B------:R-:W4:Y:S05]  /*64b0*/  LDL R132, [R1+0x4c] ;  /* 0x00004c0001847983 */ /* 0x000f2a0000100800 */
[----:B------:R-:W4:Y:S05]  /*64c0*/  LDL R38, [R1+0x6c] ;  /* 0x00006c0001267983 */ /* 0x000f2a0000100800 */
[----:B------:R-:W4:Y:S05]  /*64d0*/  LDL R37, [R1+0x60] ;  /* 0x0000600001257983 */ /* 0x000f2a0000100800 */
[----:B------:R-:W4:Y:S05]  /*64e0*/  LDL R36, [R1+0x64] ;  /* 0x0000640001247983 */ /* 0x000f2a0000100800 */
[----:B------:R-:W-:Y:S06]  /*64f0*/  BAR.SYNC.DEFER_BLOCKING 0x0 ;  /* 0x0000000000007b1d */ /* 0x000fec0000010000 */
[----:B------:R-:W-:Y:S05]  /*6500*/  LDSM.16.M88.4 R8, [R135+0x10100] ;  /* 0x010100008708783b */ /* 0x000fea0000000200 */
[----:B------:R-:W-:Y:S05]  /*6510*/  LDSM.16.M88.4 R16, [R135+0x10900] ;  /* 0x010900008710783b */ /* 0x000fea0000000200 */
[----:B------:R-:W-:Y:S05]  /*6520*/  LDSM.16.M88.4 R24, [R135+0x11100] ;  /* 0x011100008718783b */ /* 0x000fea0000000200 */
[----:B------:R-:W-:Y:S01]  /*6530*/  LDSM.16.M88.4 R32, [R135+0x11900] ;  /* 0x011900008720783b */ /* 0x000fe20000000200 */
[----:B--2---:R-:W-:Y:S01]  /*6540*/  SHF.R.S32.HI R0, RZ, 0x1f, R4 ;  /* 0x0000001fff007819 */ /* 0x004fe20000011404 */
[----:B------:R-:W-:Y:S04]  /*6550*/  IMAD.WIDE.U32 R2, R4, c[0x0][0x208], RZ ;  /* 0x0000820004027a25 */ /* 0x000fe800078e00ff */
[----:B------:R-:W-:Y:S04]  /*6560*/  IMAD R0, R0, c[0x0][0x208], RZ ;  /* 0x0000820000007a24 */ /* 0x000fe800078e02ff */
[----:B------:R-:W-:Y:S01]  /*6570*/  IMAD R0, R4, c[0x0][0x20c], R0 ;  /* 0x0000830004007a24 */ /* 0x000fe200078e0200 */
[----:B---3--:R-:W-:Y:S04]  /*6580*/  SHF.R.S32.HI R4, RZ, 0x1f, R6 ;  /* 0x0000001fff047819 */ /* 0x008fe80000011406 */
        /* <DEDUP_REMOVED lines=8> */
[----:B------:R-:W1:Y:S05]  /*6610*/  SHFL.IDX PT, R0, R3, RZ, 0x181f ;  /* 0x00181fff03007589 */ /* 0x000e6a00000e0000 */
[----:B------:R-:W4:Y:S05]  /*6620*/  SHFL.IDX PT, R2, R28, RZ, 0x181f ;  /* 0x00181fff1c027589 */ /* 0x000f2a00000e0000 */
[----:B------:R2:W-:Y:S05]  /*6630*/  LDSM.16.M88.4 R184, [R22] ;  /* 0x0000000016b8783b */ /* 0x0005ea0000000200 */
[----:B------:R-:W-:Y:S05]  /*6640*/  LDSM.16.M88.4 R180, [R23] ;  /* 0x0000000017b4783b */ /* 0x000fea0000000200 */
[----:B------:R-:W3:Y:S01]  /*6650*/  SHFL.IDX PT, R3, R3, 0x1, 0x181f ;  /* 0x00381f0003037f89 */ /* 0x000ee200000e0000 */
[----:B-1----:R-:W-:Y:S04]  /*6660*/  IADD3 R12, P0, R0, R20, RZ ;  /* 0x00000014000c7210 */ /* 0x002fe80007f1e0ff */
[----:B------:R-:W1:Y:S01]  /*6670*/  SHFL.IDX PT, R28, R28, 0x1, 0x181f ;  /* 0x00381f001c1c7f89 */ /* 0x000e6200000e0000 */
[----:B----4-:R-:W-:Y:S04]  /*6680*/  IADD3.X R13, R2, R42, RZ, P0, !PT ;  /* 0x0000002a020d7210 */ /* 0x010fe800007fe4ff */
[----:B------:R-:W-:Y:S05]  /*6690*/  LDSM.16.M88.4 R188, [R21] ;  /* 0x0000000015bc783b */ /* 0x000fea0000000200 */
[----:B------:R4:W1:Y:S01]  /*66a0*/  LDSM.16.M88.4 R176, [R5] ;  /* 0x0000000005b0783b */ /* 0x0008620000000200 */
[----:B------:R-:W-:Y:S04]  /*66b0*/  IADD3 R14, P0, R0, R41, RZ ;  /* 0x00000029000e7210 */ /* 0x000fe80007f1e0ff */
[----:B------:R-:W-:Y:S01]  /*66c0*/  IADD3.X R15, R2, R40, RZ, P0, !PT ;  /* 0x00000028020f7210 */ /* 0x000fe200007fe4ff */
[----:B------:R-:W-:Y:S01]  /*66d0*/  @!PT LDS RZ, [RZ] ;  /* 0x00000000fffff984 */ /* 0x000fe20000000800 */
[----:B------:R-:W-:Y:S01]  /*66e0*/  @!PT LDS RZ, [RZ] ;  /* 0x00000000fffff984 */ /* 0x000fe20000000800 */
[----:B------:R-:W-:Y:S01]  /*66f0*/  @!PT LDS RZ, [RZ] ;  /* 0x00000000fffff984 */ /* 0x000fe20000000800 */
[----:B------:R1:W-:Y:S01]  /*6700*/  LDGSTS.E.BYPASS.LTC128B.128 [R29], [R12.64], !P5 ;  /* 0x000000000c1d7fae */ /* 0x0003e2000e901d4c */
[----:B--2---:R-:W-:Y:S01]  /*6710*/  IADD3 R22, P0, R0, R39, RZ ;  /* 0x0000002700167210 */ /* 0x004fe20007f1e0ff */
[C---:B----4-:R-:W-:Y:S03]  /*6720*/  HMMA.16816.F32 R4, R168.reuse, R8, RZ ;  /* 0x00000008a804723c */ /* 0x050fe600000018ff */
[----:B------:R2:W-:Y:S01]  /*6730*/  LDGSTS.E.BYPASS.LTC128B.128 [R132+0x2100], [R14.64], !P4 ;  /* 0x021000000e847fae */ /* 0x0005e2000e101d4c */
[----:B------:R-:W-:Y:S04]  /*6740*/  IADD3.X R23, R2, R38, RZ, P0, !PT ;  /* 0x0000002602177210 */ /* 0x000fe800007fe4ff */
[C---:B------:R-:W-:Y:S01]  /*6750*/  HMMA.16816.F32 R8, R168.reuse, R10, RZ ;  /* 0x0000000aa808723c */ /* 0x040fe200000018ff */
[----:B------:R4:W-:Y:S03]  /*6760*/  LDGSTS.E.BYPASS.LTC128B.128 [R132+0x4100], [R22.64], !P3 ;  /* 0x0410000016847fae */ /* 0x0009e6000d901d4c */
[----:B------:R-:W-:Y:S04]  /*6770*/  IADD3 R30, P0, R0, R37, RZ ;  /* 0x00000025001e7210 */ /* 0x000fe80007f1e0ff */
[----:B------:R-:W-:Y:S04]  /*6780*/  IADD3.X R31, R2, R36, RZ, P0, !PT ;  /* 0x00000024021f7210 */ /* 0x000fe800007fe4ff */
[C---:B---3--:R-:W-:Y:S01]  /*6790*/  IADD3 R20, P0, R3.reuse, R20, RZ ;  /* 0x0000001403147210 */ /* 0x048fe20007f1e0ff */
[----:B------:R3:W-:Y:S03]  /*67a0*/  LDGSTS.E.BYPASS.LTC128B.128 [R132+0x6100], [R30.64], !P2 ;  /* 0x061000001e847fae */ /* 0x0007e6000d101d4c */
[C---:B-1----:R-:W-:Y:S02]  /*67b0*/  IADD3.X R21, R28.reuse, R42, RZ, P0, !PT ;  /* 0x0000002a1c157210 */ /* 0x042fe400007fe4ff */
[----:B------:R1:W5:Y:S01]  /*67c0*/  LDL.LU R42, [R1+0xa0] ;  /* 0x0000a000012a7983 */ /* 0x0003620000300800 */
[C---:B--2---:R-:W-:Y:S04]  /*67d0*/  HMMA.16816.F32 R12, R168.reuse, R16, RZ ;  /* 0x00000010a80c723c */ /* 0x044fe800000018ff */
[----:B------:R2:W-:Y:S04]  /*67e0*/  LDGSTS.E.BYPASS.LTC128B.128 [R29+0x1000], [R20.64], !P5 ;  /* 0x01000000141d7fae */ /* 0x0005e8000e901d4c */
[C---:B------:R-:W-:Y:S01]  /*67f0*/  HMMA.16816.F32 R16, R168.reuse, R18, RZ ;  /* 0x00000012a810723c */ /* 0x040fe200000018ff */
[C---:B----4-:R-:W-:Y:S02]  /*6800*/  IADD3 R22, P0, R3.reuse, R41, RZ ;  /* 0x0000002903167210 */ /* 0x050fe40007f1e0ff */
[----:B------:R1:W5:Y:S02]  /*6810*/  LDL.LU R41, [R1+0x9c] ;  /* 0x00009c0001297983 */ /* 0x0003640000300800 */
[C---:B------:R-:W-:Y:S03]  /*6820*/  IADD3.X R23, R28.reuse, R40, RZ, P0, !PT ;  /* 0x000000281c177210 */ /* 0x040fe600007fe4ff */
[----:B------:R1:W5:Y:S05]  /*6830*/  LDL.LU R40, [R1+0x98] ;  /* 0x0000980001287983 */ /* 0x00036a0000300800 */
[----:B------:R4:W-:Y:S01]  /*6840*/  LDGSTS.E.BYPASS.LTC128B.128 [R29+0x3000], [R22.64], !P4 ;  /* 0x03000000161d7fae */ /* 0x0009e2000e101d4c */
[C---:B--2---:R-:W-:Y:S04]  /*6850*/  IADD3 R20, P0, R3.reuse, R39, RZ ;  /* 0x0000002703147210 */ /* 0x044fe80007f1e0ff */
[----:B------:R1:W5:Y:S01]  /*6860*/  LDL.LU R39, [R1+0x94] ;  /* 0x0000940001277983 */ /* 0x0003620000300800 */
[C---:B------:R-:W-:Y:S02]  /*6870*/  IADD3.X R21, R28.reuse, R38, RZ, P0, !PT ;  /* 0x000000261c157210 */ /* 0x040fe400007fe4ff */
[----:B------:R-:W-:Y:S02]  /*6880*/  IADD3 R2, P0, R3, R37, RZ ;  /* 0x0000002503027210 */ /* 0x000fe40007f1e0ff */
[----:B------:R-:W2:Y:S02]  /*6890*/  LDL R0, [R1] ;  /* 0x0000000001007983 */ /* 0x000ea40000100800 */
[----:B------:R-:W-:Y:S03]  /*68a0*/  IADD3.X R3, R28, R36, RZ, P0, !PT ;  /* 0x000000241c037210 */ /* 0x000fe600007fe4ff */
[----:B------:R4:W-:Y:S01]  /*68b0*/  LDGSTS.E.BYPASS.LTC128B.128 [R29+0x5000], [R20.64], !P3 ;  /* 0x05000000141d7fae */ /* 0x0009e2000d901d4c */
[----:B------:R-:W-:Y:S04]  /*68c0*/  PLOP3.LUT P0, PT, PT, PT, UP0, 0x80, 0x0 ;  /* 0x000000000000781c */ /* 0x000fe80003f0f008 */
[----:B------:R1:W-:Y:S05]  /*68d0*/  LDGSTS.E.BYPASS.LTC128B.128 [R29+0x7000], [R2.64], !P2 ;  /* 0x07000000021d7fae */ /* 0x0003ea000d101d4c */
[----:B------:R-:W0:Y:S05]  /*68e0*/  LDGDEPBAR ;  /* 0x00000000000079af */ /* 0x000e2a0000000000 */
[----:B------:R2:W5:Y:S05]  /*68f0*/  LDL.LU R38, [R1+0x90] ;  /* 0x0000900001267983 */ /* 0x00056a0000300800 */
[----:B------:R2:W5:Y:S05]  /*6900*/  LDL.LU R37, [R1+0x8c] ;  /* 0x00008c0001257983 */ /* 0x00056a0000300800 */
[----:B------:R2:W5:Y:S01]  /*6910*/  LDL.LU R36, [R1+0x88] ;  /* 0x0000880001247983 */ /* 0x0005620000300800 */
[C---:B----4-:R-:W-:Y:S04]  /*6920*/  HMMA.16816.F32 R20, R168.reuse, R24, RZ ;  /* 0x00000018a814723c */ /* 0x050fe800000018ff */
[----:B-1----:R-:W4:Y:S04]  /*6930*/  LDL R3, [R1+0x28] ;  /* 0x0000280001037983 */ /* 0x002f280000100800 */
[C---:B------:R-:W-:Y:S01]  /*6940*/  HMMA.16816.F32 R24, R168.reuse, R26, RZ ;  /* 0x0000001aa818723c */ /* 0x040fe200000018ff */
[----:B------:R-:W4:Y:S07]  /*6950*/  LDL R2, [R1+0x2c] ;  /* 0x00002c0001027983 */ /* 0x000f2e0000100800 */
[C---:B---3--:R-:W-:Y:S08]  /*6960*/  HMMA.16816.F32 R28, R168.reuse, R32, RZ ;  /* 0x00000020a81c723c */ /* 0x048ff000000018ff */
        /* <DEDUP_REMOVED lines=8> */
[----:B------:R-:W3:Y:S05]  /*69f0*/  LDL R188, [R1+0x34] ;  /* 0x0000340001bc7983 */ /* 0x000eea0000100800 */
[----:B------:R-:W3:Y:S02]  /*6a00*/  LDL R189, [R1+0x30] ;  /* 0x0000300001bd7983 */ /* 0x000ee40000100800 */
[----:B------:R-:W-:Y:S03]  /*6a10*/  HMMA.16816.F32 R32, R172, R190, R32 ;  /* 0x000000beac20723c */ /* 0x000fe60000001820 */
[----:B--2---:R-:W1:Y:S05]  /*6a20*/  LDSM.16.M88.4 R176, [R0+0x10100] ;  /* 0x0101000000b0783b */ /* 0x004e6a0000000200 */
[----:B------:R-:W2:Y:S05]  /*6a30*/  LDSM.16.M88.4 R180, [R0+0x10900] ;  /* 0x0109000000b4783b */ /* 0x000eaa0000000200 */
[----:B------:R-:W-:Y:S01]  /*6a40*/  LDSM.16.M88.4 R184, [R0+0x11900] ;  /* 0x0119000000b8783b */ /* 0x000fe20000000200 */
[C---:B-1----:R-:W-:Y:S08]  /*6a50*/  HMMA.16816.F32 R4, R192.reuse, R176, R4 ;  /* 0x000000b0c004723c */ /* 0x042ff00000001804 */
[C---:B------:R-:W-:Y:S01]  /*6a60*/  HMMA.16816.F32 R8, R192.reuse, R178, R8 ;  /* 0x000000b2c008723c */ /* 0x040fe20000001808 */
[----:B------:R-:W1:Y:S07]  /*6a70*/  LDSM.16.M88.4 R176, [R0+0x11100] ;  /* 0x0111000000b0783b */ /* 0x000e6e0000000200 */
[C---:B--2---:R-:W-:Y:S08]  /*6a80*/  HMMA.16816.F32 R12, R192.reuse, R180, R12 ;  /* 0x000000b4c00c723c */ /* 0x044ff0000000180c */
[C---:B------:R-:W-:Y:S01]  /*6a90*/  HMMA.16816.F32 R16, R192.reuse, R182, R16 ;  /* 0x000000b6c010723c */ /* 0x040fe20000001810 */
[----:B------:R-:W2:Y:S07]  /*6aa0*/  LDSM.16.M88.4 R180, [R250] ;  /* 0x00000000fab4783b */ /* 0x000eae0000000200 */
[C---:B-1----:R-:W-:Y:S08]  /*6ab0*/  HMMA.16816.F32 R20, R192.reuse, R176, R20 ;  /* 0x000000b0c014723c */ /* 0x042ff00000001814 */
[C---:B------:R-:W-:Y:S01]  /*6ac0*/  HMMA.16816.F32 R24, R192.reuse, R178, R24 ;  /* 0x000000b2c018723c */ /* 0x040fe20000001818 */
[----:B------:R-:W1:Y:S07]  /*6ad0*/  LDSM.16.M88.4 R176, [R250+0x800] ;  /* 0x00080000fab0783b */ /* 0x000e6e0000000200 */
[C---:B------:R-:W-:Y:S08]  /*6ae0*/  HMMA.16816.F32 R28, R192.reuse, R184, R28 ;  /* 0x000000b8c01c723c */ /* 0x040ff0000000181c */
[----:B------:R-:W-:Y:S01]  /*6af0*/  HMMA.16816.F32 R32, R192, R186, R32 ;  /* 0x000000bac020723c */ /* 0x000fe20000001820 */
        /* <DEDUP_REMOVED lines=8> */
[C---:B------:R-:W-:Y:S01]  /*6b80*/  HMMA.16816.F32 R24, R196.reuse, R186, R24 ;  /* 0x000000bac418723c */ /* 0x040fe20000001818 */
[----:B------:R-:W3:Y:S07]  /*6b90*/  LDSM.16.M88.4 R184, [R135+0x12900] ;  /* 0x0129000087b8783b */ /* 0x000eee0000000200 */
[C---:B--2---:R-:W-:Y:S08]  /*6ba0*/  HMMA.16816.F32 R28, R196.reuse, R180, R28 ;  /* 0x000000b4c41c723c */ /* 0x044ff0000000181c */
[----:B------:R-:W-:Y:S01]  /*6bb0*/  HMMA.16816.F32 R32, R196, R182, R32 ;  /* 0x000000b6c420723c */ /* 0x000fe20000001820 */
[----:B------:R-:W2:Y:S07]  /*6bc0*/  LDSM.16.M88.4 R180, [R135+0x13100] ;  /* 0x0131000087b4783b */ /* 0x000eae0000000200 */
[C---:B-1----:R-:W-:Y:S08]  /*6bd0*/  HMMA.16816.F32 R4, R200.reuse, R176, R4 ;  /* 0x000000b0c804723c */ /* 0x042ff00000001804 */
[C---:B------:R-:W-:Y:S01]  /*6be0*/  HMMA.16816.F32 R8, R200.reuse, R178, R8 ;  /* 0x000000b2c808723c */ /* 0x040fe20000001808 */
[----:B------:R-:W1:Y:S07]  /*6bf0*/  LDSM.16.M88.4 R176, [R135+0x13900] ;  /* 0x0139000087b0783b */ /* 0x000e6e0000000200 */
[C---:B---3--:R-:W-:Y:S08]  /*6c00*/  HMMA.16816.F32 R12, R200.reuse, R184, R12 ;  /* 0x000000b8c80c723c */ /* 0x048ff0000000180c */
[C---:B------:R-:W-:Y:S01]  /*6c10*/  HMMA.16816.F32 R16, R200.reuse, R186, R16 ;  /* 0x000000bac810723c */ /* 0x040fe20000001810 */
[----:B------:R3:W4:Y:S07]  /*6c20*/  LDSM.16.M88.4 R184, [R188] ;  /* 0x00000000bcb8783b */ /* 0x00072e0000000200 */
[C---:B--2---:R-:W-:Y:S08]  /*6c30*/  HMMA.16816.F32 R20, R200.reuse, R180, R20 ;  /* 0x000000b4c814723c */ /* 0x044ff00000001814 */
[C---:B------:R-:W-:Y:S01]  /*6c40*/  HMMA.16816.F32 R24, R200.reuse, R182, R24 ;  /* 0x000000b6c818723c */ /* 0x040fe20000001818 */
[----:B------:R2:W4:Y:S05]  /*6c50*/  LDSM.16.M88.4 R180, [R189] ;  /* 0x00000000bdb4783b */ /* 0x00052a0000000200 */
[----:B---3--:R-:W3:Y:S02]  /*6c60*/  LDL R188, [R1+0x20] ;  /* 0x0000200001bc7983 */ /* 0x008ee40000100800 */
[C---:B-1----:R-:W-:Y:S08]  /*6c70*/  HMMA.16816.F32 R28, R200.reuse, R176, R28 ;  /* 0x000000b0c81c723c */ /* 0x042ff0000000181c */
[----:B------:R-:W-:Y:S01]  /*6c80*/  HMMA.16816.F32 R32, R200, R178, R32 ;  /* 0x000000b2c820723c */ /* 0x000fe20000001820 */
[----:B----4-:R1:W4:Y:S05]  /*6c90*/  LDSM.16.M88.4 R176, [R2] ;  /* 0x0000000002b0783b */ /* 0x01032a0000000200 */
[----:B--2---:R-:W2:Y:S02]  /*6ca0*/  LDL R189, [R1+0x24] ;  /* 0x0000240001bd7983 */ /* 0x004ea40000100800 */
[C---:B------:R-:W-:Y:S08]  /*6cb0*/  HMMA.16816.F32 R4, R204.reuse, R184, R4 ;  /* 0x000000b8cc04723c */ /* 0x040ff00000001804 */
[C---:B------:R-:W-:Y:S01]  /*6cc0*/  HMMA.16816.F32 R8, R204.reuse, R186, R8 ;  /* 0x000000bacc08723c */ /* 0x040fe20000001808 */
[----:B------:R4:W4:Y:S07]  /*6cd0*/  LDSM.16.M88.4 R184, [R3] ;  /* 0x0000000003b8783b */ /* 0x00092e0000000200 */
[C---:B------:R-:W-:Y:S01]  /*6ce0*/  HMMA.16816.F32 R12, R204.reuse, R180, R12 ;  /* 0x000000b4cc0c723c */ /* 0x040fe2000000180c */
[----:B-1----:R-:W2:Y:S07]  /*6cf0*/  LDL R2, [R1+0x18] ;  /* 0x0000180001027983 */ /* 0x002eae0000100800 */
[C---:B------:R-:W-:Y:S01]  /*6d00*/  HMMA.16816.F32 R16, R204.reuse, R182, R16 ;  /* 0x000000b6cc10723c */ /* 0x040fe20000001810 */
[----:B------:R-:W1:Y:S05]  /*6d10*/  LDSM.16.M88.4 R180, [R0+0x12100] ;  /* 0x0121000000b4783b */ /* 0x000e6a0000000200 */
[----:B----4-:R-:W4:Y:S02]  /*6d20*/  LDL R3, [R1+0x1c] ;  /* 0x00001c0001037983 */ /* 0x010f240000100800 */
        /* <DEDUP_REMOVED lines=39> */
[----:B---3--:R1:W-:Y:S05]  /*6fa0*/  LDSM.16.M88.4 R176, [R188] ;  /* 0x00000000bcb0783b */ /* 0x0083ea0000000200 */
[----:B--2---:R2:W2:Y:S05]  /*6fb0*/  LDSM.16.M88.4 R180, [R189] ;  /* 0x00000000bdb4783b */ /* 0x0044aa0000000200 */
[----:B-1----:R-:W3:Y:S05]  /*6fc0*/  LDL R188, [R1+0x10] ;  /* 0x0000100001bc7983 */ /* 0x002eea0000100800 */
[----:B--2---:R-:W2:Y:S05]  /*6fd0*/  LDL R189, [R1+0x14] ;  /* 0x0000140001bd7983 */ /* 0x004eaa0000100800 */
[----:B----4-:R1:W4:Y:S01]  /*6fe0*/  LDSM.16.M88.4 R184, [R3] ;  /* 0x0000000003b8783b */ /* 0x0103220000000200 */
        /* <DEDUP_REMOVED lines=47> */
[----:B---3--:R-:W-:Y:S05]  /*72e0*/  LDSM.16.M88.4 R184, [R188] ;  /* 0x00000000bcb8783b */ /* 0x008fea0000000200 */
[----:B--2---:R-:W1:Y:S05]  /*72f0*/  LDSM.16.M88.4 R176, [R189] ;  /* 0x00000000bdb0783b */ /* 0x004e6a0000000200 */
[----:B------:R-:W2:Y:S01]  /*7300*/  LDSM.16.M88.4 R180, [R3] ;  /* 0x0000000003b4783b */ /* 0x000ea20000000200 */
[C---:B-1----:R-:W-:Y:S08]  /*7310*/  HMMA.16816.F32 R4, R236.reuse, R176, R4 ;  /* 0x000000b0ec04723c */ /* 0x042ff00000001804 */
[C---:B------:R-:W-:Y:S01]  /*7320*/  HMMA.16816.F32 R8, R236.reuse, R178, R8 ;  /* 0x000000b2ec08723c */ /* 0x040fe20000001808 */
[----:B----4-:R-:W1:Y:S07]  /*7330*/  LDSM.16.M88.4 R176, [R2] ;  /* 0x0000000002b0783b */ /* 0x010e6e0000000200 */
        /* <DEDUP_REMOVED lines=30> */
[----:B------:R-:W-:Y:S01]  /*7520*/  MUFU.TANH R183, R4 ;  /* 0x0000000400b77308 */ /* 0x000fe20000002400 */
        /* <DEDUP_REMOVED lines=8> */
[----:B-1----:R1:W-:Y:S01]  /*75b0*/  STL [R1+0x48], R0 ;  /* 0x0000480001007387 */ /* 0x0023e20000100800 */
[----:B------:R-:W-:Y:S02]  /*75c0*/  FMUL.FTZ R16, R16, c[0x0][0x320] ;  /* 0x0000c80010107a20 */ /* 0x000fe40000410000 */
[----:B------:R-:W-:Y:S02]  /*75d0*/  FMUL.FTZ R17, R17, c[0x0][0x320] ;  /* 0x0000c80011117a20 */ /* 0x000fe40000410000 */
[----:B------:R-:W-:Y:S01]  /*75e0*/  FMUL.FTZ R18, R18, c[0x0][0x320] ;  /* 0x0000c80012127a20 */ /* 0x000fe20000410000 */
[----:B------:R2:W-:Y:S01]  /*75f0*/  MUFU.TANH R191, R6 ;  /* 0x0000000600bf7308 */ /* 0x0005e20000002400 */
[----:B------:R-:W-:Y:S09]  /*7600*/  FMUL.FTZ R19, R19, c[0x0][0x320] ;  /* 0x0000c80013137a20 */ /* 0x000ff20000410000 */
[----:B------:R-:W-:Y:S10]  /*7610*/  MUFU.TANH R184, R8 ;  /* 0x0000000800b87308 */ /* 0x000ff40000002400 */
[----:B------:R-:W-:Y:S01]  /*7620*/  MUFU.TANH R182, R9 ;  /* 0x0000000900b67308 */ /* 0x000fe20000002400 */
[----:B--2---:R-:W2:Y:S09]  /*7630*/  LDSM.16.M88.4 R4, [R250+0x7000] ;  /* 0x00700000fa04783b */ /* 0x004eb20000000200 */
[----:B-1----:R-:W1:Y:S10]  /*7640*/  MUFU.TANH R0, R10 ;  /* 0x0000000a00007308 */ /* 0x002e740000002400 */
[----:B------:R3:W4:Y:S10]  /*7650*/  MUFU.TANH R190, R11 ;  /* 0x0000000b00be7308 */ /* 0x0007340000002400 */
[----:B------:R-:W4:Y:S01]  /*7660*/  MUFU.TANH R181, R12 ;  /* 0x0000000c00b57308 */ /* 0x000f220000002400 */
[----:B-1----:R-:W-:Y:S09]  /*7670*/  STL [R1+0x44], R0 ;  /* 0x0000440001007387 */ /* 0x002ff20000100800 */
[----:B------:R-:W1:Y:S01]  /*7680*/  MUFU.TANH R180, R13 ;  /* 0x0000000d00b47308 */ /* 0x000e620000002400 */
[----:B---3--:R-:W3:Y:S01]  /*7690*/  LDSM.16.M88.4 R8, [R250+0x7800] ;  /* 0x00780000fa08783b */ /* 0x008ee20000000200 */
[----:B------:R-:W-:Y:S08]  /*76a0*/  DEPBAR.LE SB0, 0x0 ;  /* 0x000080000000791a */ /* 0x000ff00000000000 */
[----:B------:R-:W1:Y:S01]  /*76b0*/  MUFU.TANH R189, R14 ;  /* 0x0000000e00bd7308 */ /* 0x000e620000002400 */
[----:B------:R-:W-:Y:S01]  /*76c0*/  BAR.SYNC.DEFER_BLOCKING 0x0 ;  /* 0x0000000000007b1d */ /* 0x000fe20000010000 */
[C---:B--2---:R-:W-:Y:S08]  /*76d0*/  HMMA.16816.F32 R20, R244.reuse, R4, R20 ;  /* 0x00000004f414723c */ /* 0x044ff00000001814 */
[----:B------:R-:W2:Y:S01]  /*76e0*/  MUFU.TANH R188, R15 ;  /* 0x0000000f00bc7308 */ /* 0x000ea20000002400 */
[C---:B------:R-:W-:Y:S09]  /*76f0*/  HMMA.16816.F32 R24, R244.reuse, R6, R24 ;  /* 0x00000006f418723c */ /* 0x040ff20000001818 */
[----:B------:R1:W1:Y:S06]  /*7700*/  MUFU.TANH R178, R16 ;  /* 0x0000001000b27308 */ /* 0x00026c0000002400 */
[----:B------:R-:W-:Y:S02]  /*7710*/  FMUL.FTZ R20, R20, c[0x0][0x320] ;  /* 0x0000c80014147a20 */ /* 0x000fe40000410000 */
[----:B------:R-:W-:Y:S02]  /*7720*/  FMUL.FTZ R22, R22, c[0x0][0x320] ;  /* 0x0000c80016167a20 */ /* 0x000fe40000410000 */
[----:B------:R2:W2:Y:S01]  /*7730*/  MUFU.TANH R177, R17 ;  /* 0x0000001100b17308 */ /* 0x0004a20000002400 */
[----:B------:R-:W-:Y:S01]  /*7740*/  FMUL.FTZ R23, R23, c[0x0][0x320] ;  /* 0x0000c80017177a20 */ /* 0x000fe20000410000 */
[C---:B---3--:R-:W-:Y:S08]  /*7750*/  HMMA.16816.F32 R28, R244.reuse, R8, R28 ;  /* 0x00000008f41c723c */ /* 0x048ff0000000181c */
[----:B------:R3:W3:Y:S01]  /*7760*/  MUFU.TANH R187, R18 ;  /* 0x0000001200bb7308 */ /* 0x0006e20000002400 */
[----:B------:R-:W-:Y:S03]  /*7770*/  HMMA.16816.F32 R32, R244, R10, R32 ;  /* 0x0000000af420723c */ /* 0x000fe60000001820 */
[----:B-1----:R-:W-:Y:S06]  /*7780*/  FMUL.FTZ R16, R25, c[0x0][0x320] ;  /* 0x0000c80019107a20 */ /* 0x002fec0000410000 */
[----:B------:R1:W1:Y:S06]  /*7790*/  MUFU.TANH R186, R19 ;  /* 0x0000001300ba7308 */ /* 0x00026c0000002400 */
[----:B------:R-:W-:Y:S04]  /*77a0*/  FMUL.FTZ R15, R28, c[0x0][0x320] ;  /* 0x0000c8001c0f7a20 */ /* 0x000fe80000410000 */
[----:B------:R4:W4:Y:S01]  /*77b0*/  MUFU.TANH R176, R20 ;  /* 0x0000001400b07308 */ /* 0x0009220000002400 */
[----:B------:R-:W-:Y:S02]  /*77c0*/  FMUL.FTZ R14, R29, c[0x0][0x320] ;  /* 0x0000c8001d0e7a20 */ /* 0x000fe40000410000 */
[----:B--2---:R-:W-:Y:S02]  /*77d0*/  FMUL.FTZ R17, R31, c[0x0][0x320] ;  /* 0x0000c8001f117a20 */ /* 0x004fe40000410000 */
[----:B---3--:R-:W-:Y:S02]  /*77e0*/  FMUL.FTZ R18, R24, c[0x0][0x320] ;  /* 0x0000c80018127a20 */ /* 0x008fe40000410000 */
[----:B------:R-:W-:Y:S02]  /*77f0*/  FMUL.FTZ R13, R32, c[0x0][0x320] ;  /* 0x0000c800200d7a20 */ /* 0x000fe40000410000 */
[----:B------:R-:W-:Y:S01]  /*7800*/  FMUL.FTZ R12, R33, c[0x0][0x320] ;  /* 0x0000c800210c7a20 */ /* 0x000fe20000410000 */
[----:B------:R2:W3:Y:S01]  /*7810*/  MUFU.TANH R179, R22 ;  /* 0x0000001600b37308 */ /* 0x0004e20000002400 */
[----:B------:R-:W-:Y:S02]  /*7820*/  FMUL.FTZ R4, R34, c[0x0][0x320] ;  /* 0x0000c80022047a20 */ /* 0x000fe40000410000 */
[----:B------:R-:W-:Y:S02]  /*7830*/  FMUL.FTZ R0, R35, c[0x0][0x320] ;  /* 0x0000c80023007a20 */ /* 0x000fe40000410000 */
[----:B-1----:R-:W-:Y:S05]  /*7840*/  FMUL.FTZ R19, R30, c[0x0][0x320] ;  /* 0x0000c8001e137a20 */ /* 0x002fea0000410000 */
[----:B------:R-:W1:Y:S01]  /*7850*/  MUFU.TANH R23, R23 ;  /* 0x0000001700177308 */ /* 0x000e620000002400 */
[----:B----4-:R-:W-:Y:S02]  /*7860*/  FMUL.FTZ R20, R21, c[0x0][0x320] ;  /* 0x0000c80015147a20 */ /* 0x010fe40000410000 */
[----:B------:R-:W-:Y:S07]  /*7870*/  FMUL.FTZ R21, R27, c[0x0][0x320] ;  /* 0x0000c8001b157a20 */ /* 0x000fee0000410000 */
[----:B------:R-:W4:Y:S01]  /*7880*/  MUFU.TANH R20, R20 ;  /* 0x0000001400147308 */ /* 0x000f220000002400 */
[----:B--2---:R-:W-:Y:S09]  /*7890*/  FMUL.FTZ R22, R26, c[0x0][0x320] ;  /* 0x0000c8001a167a20 */ /* 0x004ff20000410000 */
[----:B------:R-:W2:Y:S10]  /*78a0*/  MUFU.TANH R18, R18 ;  /* 0x0000001200127308 */ /* 0x000eb40000002400 */
        /* <DEDUP_REMOVED lines=11> */
[----:B-12345:R-:W-:-:S05]  /*7960*/  @P0 BRA `(.L_x_29) ;  /* 0xffffe5a000000947 */ /* 0x03efca000383ffff */
.L_x_28:
[----:B----4-:R-:W2:Y:S01]  /*7970*/  LDL.LU R8, [R1+0x5c] ;  /* 0x00005c0001087983 */ /* 0x010ea20000300800 */
[----:B------:R-:W-:Y:S02]  /*7980*/  FMNMX.FTZ R0, R183, R133, !PT ;  /* 0x00000085b7007209 */ /* 0x000fe40007810000 */
[----:B------:R-:W-:Y:S01]  /*7990*/  ISETP.LT.AND P0, PT, RZ, UR6, PT ;  /* 0x00000006ff007c0c */ /* 0x000fe2000bf01270 */
[----:B------:R-:W3:Y:S01]  /*79a0*/  LDL.LU R24, [R1+0x48] ;  /* 0x0000480001187983 */ /* 0x000ee20000300800 */
[----:B------:R-:W-:Y:S01]  /*79b0*/  FMNMX.FTZ R0, R185, R0, !PT ;  /* 0x00000000b9007209 */ /* 0x000fe20007810000 */
[----:B------:R-:W-:Y:S02]  /*79c0*/  UIADD3 UR6, UR6, -0x1, URZ ;  /* 0xffffffff06067890 */ /* 0x000fe4000fffe03f */
[----:B------:R-:W4:Y:S01]  /*79d0*/  LDL.LU R10, [R1+0x44] ;  /* 0x00004400010a7983 */ /* 0x000f220000300800 */
[----:B------:R-:W-:Y:S03]  /*79e0*/  FMNMX.FTZ R0, R184, R0, !PT ;  /* 0x00000000b8007209 */ /* 0x000fe60007810000 */
        /* <DEDUP_REMOVED lines=19> */
[C---:B------:R-:W-:Y:S02]  /*7b20*/  FMUL.FTZ R2, R132.reuse, c[0x0][0x2d0] ;  /* 0x0000b40084027a20 */ /* 0x040fe40000410000 */
[----:B------:R-:W-:Y:S02]  /*7b30*/  FADD.FTZ R0, -R132, R133 ;  /* 0x0000008584007221 */ /* 0x000fe40000010100 */
[--C-:B------:R-:W-:Y:S02]  /*7b40*/  FFMA.FTZ R183, R183, c[0x0][0x2d0], -R2.reuse ;  /* 0x0000b400b7b77a23 */ /* 0x100fe40000010802 */
        /* <DEDUP_REMOVED lines=18> */
[----:B------:R-:W-:Y:S02]  /*7c70*/  FFMA.FTZ R11, R18, c[0x0][0x2d0], -R2 ;  /* 0x0000b400120b7a23 */ /* 0x000fe40000010802 */
[C---:B-1----:R-:W-:Y:S02]  /*7c80*/  FMUL.FTZ R32, R6.reuse, R136 ;  /* 0x0000008806207220 */ /* 0x042fe40000410000 */
[C---:B------:R-:W-:Y:S01]  /*7c90*/  FMUL.FTZ R33, R6.reuse, R137 ;  /* 0x0000008906217220 */ /* 0x040fe20000410000 */
[----:B------:R-:W1:Y:S01]  /*7ca0*/  MUFU.EX2 R7, R7 ;  /* 0x0000000700077308 */ /* 0x000e620000000800 */
[C---:B------:R-:W-:Y:S01]  /*7cb0*/  FMUL.FTZ R12, R6.reuse, R156 ;  /* 0x0000009c060c7220 */ /* 0x040fe20000410000 */
[----:B------:R-:W-:Y:S01]  /*7cc0*/  MOV R156, R25 ;  /* 0x00000019009c7202 */ /* 0x000fe20000000f00 */
[C---:B------:R-:W-:Y:S02]  /*7cd0*/  FMUL.FTZ R25, R6.reuse, R145 ;  /* 0x0000009106197220 */ /* 0x040fe40000410000 */
[C---:B------:R-:W-:Y:S01]  /*7ce0*/  FMUL.FTZ R13, R6.reuse, R157 ;  /* 0x0000009d060d7220 */ /* 0x040fe20000410000 */
[----:B------:R-:W-:Y:S01]  /*7cf0*/  MOV R157, R28 ;  /* 0x0000001c009d7202 */ /* 0x000fe20000000f00 */
[C---:B------:R-:W-:Y:S02]  /*7d00*/  FMUL.FTZ R28, R6.reuse, R140 ;  /* 0x0000008c061c7220 */ /* 0x040fe40000410000 */
[C---:B------:R-:W-:Y:S01]  /*7d10*/  FMUL.FTZ R16, R6.reuse, R152 ;  /* 0x0000009806107220 */ /* 0x040fe20000410000 */
[----:B------:R-:W1:Y:S01]  /*7d20*/  MUFU.EX2 R178, R182 ;  /* 0x000000b600b27308 */ /* 0x000e620000000800 */
[C---:B------:R-:W-:Y:S01]  /*7d30*/  FMUL.FTZ R20, R6.reuse, R148 ;  /* 0x0000009406147220 */ /* 0x040fe20000410000 */
[----:B------:R-:W-:Y:S01]  /*7d40*/  MOV R148, R11 ;  /* 0x0000000b00947202 */ /* 0x000fe20000000f00 */
        /* <DEDUP_REMOVED lines=50> */
[C---:B------:R-:W-:Y:S03]  /*8070*/  F2FP.PACK_AB R176, R5.reuse, R176 ;  /* 0x000000b005b0723e */ /* 0x040fe600000000ff */
[----:B------:R-:W-:Y:S04]  /*8080*/  FADD.FTZ R0, R5, R0 ;  /* 0x0000000005007221 */ /* 0x000fe80000010000 */
[----:B-1----:R-:W-:Y:S04]  /*8090*/  FADD.FTZ R0, R7, R0 ;  /* 0x0000000007007221 */ /* 0x002fe80000010000 */
[C---:B------:R-:W-:Y:S01]  /*80a0*/  FADD.FTZ R182, R178.reuse, R0 ;  /* 0x00000000b2b67221 */ /* 0x040fe20000010000 */
[----:B------:R-:W-:Y:S02]  /*80b0*/  FMNMX.FTZ R0, R191, R134, !PT ;  /* 0x00000086bf007209 */ /* 0x000fe40007810000 */
[----:B------:R-:W-:Y:S02]  /*80c0*/  F2FP.PACK_AB R178, R178, R7 ;  /* 0x00000007b2b2723e */ /* 0x000fe400000000ff */
[----:B---3--:R-:W-:Y:S04]  /*80d0*/  FMNMX.FTZ R0, R24, R0, !PT ;  /* 0x0000000018007209 */ /* 0x008fe80007810000 */
[----:B----4-:R-:W-:Y:S04]  /*80e0*/  FMNMX.FTZ R0, R10, R0, !PT ;  /* 0x000000000a007209 */ /* 0x010fe80007810000 */
        /* <DEDUP_REMOVED lines=31> */
[----:B------:R-:W5:Y:S01]  /*82e0*/  MUFU.EX2 R8, R8 ;  /* 0x0000000800087308 */ /* 0x000f620000000800 */
[--C-:B------:R-:W-:Y:S02]  /*82f0*/  FFMA.FTZ R19, R19, c[0x0][0x2d0], -R5.reuse ;  /* 0x0000b40013137a23 */ /* 0x100fe40000010805 */
[--C-:B------:R-:W-:Y:S02]  /*8300*/  FFMA.FTZ R18, R4, c[0x0][0x2d0], -R5.reuse ;  /* 0x0000b40004127a23 */ /* 0x100fe40000010805 */
[C---:B------:R-:W-:Y:S01]  /*8310*/  FMUL.FTZ R4, R6.reuse, R164 ;  /* 0x000000a406047220 */ /* 0x040fe20000410000 */
[----:B------:R-:W-:Y:S01]  /*8320*/  MOV R164, R15 ;  /* 0x0000000f00a47202 */ /* 0x000fe20000000f00 */
[C---:B------:R-:W-:Y:S01]  /*8330*/  FMUL.FTZ R17, R6.reuse, R153 ;  /* 0x0000009906117220 */ /* 0x040fe20000410000 */
[----:B------:R-:W-:Y:S01]  /*8340*/  MOV R153, R29 ;  /* 0x0000001d00997202 */ /* 0x000fe20000000f00 */
[----:B------:R-:W-:Y:S01]  /*8350*/  FMUL.FTZ R29, R6, R141 ;  /* 0x0000008d061d7220 */ /* 0x000fe20000410000 */
[----:B------:R-:W2:Y:S01]  /*8360*/  MUFU.EX2 R7, R7 ;  /* 0x0000000700077308 */ /* 0x000ea20000000800 */
[--C-:B------:R-:W-:Y:S02]  /*8370*/  FFMA.FTZ R189, R189, c[0x0][0x2d0], -R5.reuse ;  /* 0x0000b400bdbd7a23 */ /* 0x100fe40000010805 */
[--C-:B------:R-:W-:Y:S02]  /*8380*/  FFMA.FTZ R188, R188, c[0x0][0x2d0], -R5.reuse ;  /* 0x0000b400bcbc7a23 */ /* 0x100fe40000010805 */
[C---:B-1----:R-:W-:Y:S02]  /*8390*/  FMUL.FTZ R34, R0.reuse, R138 ;  /* 0x0000008a00227220 */ /* 0x042fe40000410000 */
[----:B------:R-:W-:Y:S02]  /*83a0*/  FMUL.FTZ R35, R0, R139 ;  /* 0x0000008b00237220 */ /* 0x000fe40000410000 */
[----:B------:R-:W1:Y:S01]  /*83b0*/  LDSM.16.MT88.4 R136, [R248+0x100] ;  /* 0x00010000f888783b */ /* 0x000e620000004200 */
[----:B------:R-:W3:Y:S01]  /*83c0*/  MUFU.EX2 R179, R133 ;  /* 0x0000008500b37308 */ /* 0x000ee20000000800 */
[--C-:B------:R-:W-:Y:S02]  /*83d0*/  FFMA.FTZ R187, R187, c[0x0][0x2d0], -R5.reuse ;  /* 0x0000b400bbbb7a23 */ /* 0x100fe40000010805 */
[--C-:B------:R-:W-:Y:S02]  /*83e0*/  FFMA.FTZ R186, R186, c[0x0][0x2d0], -R5.reuse ;  /* 0x0000b400baba7a23 */ /* 0x100fe40000010805 */
[----:B-----5:R-:W-:Y:S02]  /*83f0*/  FFMA.FTZ R3, R0, R9, R8 ;  /* 0x0000000900037223 */ /* 0x020fe40000010008 */
[C---:B------:R-:W-:Y:S01]  /*8400*/  FMUL.FTZ R9, R6.reuse, R161 ;  /* 0x000000a106097220 */ /* 0x040fe20000410000 */
[----:B------:R-:W-:Y:S01]  /*8410*/  MOV R161, R19 ;  /* 0x0000001300a17202 */ /* 0x000fe20000000f00 */
[----:B------:R-:W-:Y:S01]  /*8420*/  FFMA.FTZ R14, R21, c[0x0][0x2d0], -R5 ;  /* 0x0000b400150e7a23 */ /* 0x000fe20000010805 */
[----:B------:R-:W4:Y:S01]  /*8430*/  MUFU.EX2 R190, R190 ;  /* 0x000000be00be7308 */ /* 0x000f220000000800 */
[C---:B------:R-:W-:Y:S01]  /*8440*/  FMUL.FTZ R5, R6.reuse, R165 ;  /* 0x000000a506057220 */ /* 0x040fe20000410000 */
[----:B------:R-:W-:Y:S01]  /*8450*/  MOV R165, R18 ;  /* 0x0000001200a57202 */ /* 0x000fe20000000f00 */
[C---:B------:R-:W-:Y:S01]  /*8460*/  FMUL.FTZ R21, R6.reuse, R149 ;  /* 0x0000009506157220 */ /* 0x040fe20000410000 */
[C---:B--2---:R-:W-:Y:S01]  /*8470*/  F2FP.PACK_AB R177, R7.reuse, R8 ;  /* 0x0000000807b1723e */ /* 0x044fe200000000ff */
[----:B------:R-:W-:Y:S01]  /*8480*/  FADD.FTZ R3, R7, R3 ;  /* 0x0000000307037221 */ /* 0x000fe20000010000 */
[----:B------:R-:W-:Y:S01]  /*8490*/  MOV R149, R31 ;  /* 0x0000001f00957202 */ /* 0x000fe20000000f00 */
[C---:B------:R-:W-:Y:S01]  /*84a0*/  FMUL.FTZ R8, R6.reuse, R160 ;  /* 0x000000a006087220 */ /* 0x040fe20000410000 */
[----:B------:R-:W-:Y:S01]  /*84b0*/  MOV R160, R24 ;  /* 0x0000001800a07202 */ /* 0x000fe20000000f00 */
[----:B------:R-:W-:Y:S01]  /*84c0*/  FMUL.FTZ R24, R6, R144 ;  /* 0x0000009006187220 */ /* 0x000fe20000410000 */
[----:B------:R-:W-:Y:S01]  /*84d0*/  MUFU.EX2 R191, R191 ;  /* 0x000000bf00bf7308 */ /* 0x000fe20000000800 */
[C---:B------:R-:W-:Y:S01]  /*84e0*/  FMUL.FTZ R6, R0.reuse, R166 ;  /* 0x000000a600067220 */ /* 0x040fe20000410000 */
[----:B------:R-:W-:Y:S01]  /*84f0*/  MOV R166, R14 ;  /* 0x0000000e00a67202 */ /* 0x000fe20000000f00 */
[C---:B------:R-:W-:Y:S01]  /*8500*/  FMUL.FTZ R7, R0.reuse, R167 ;  /* 0x000000a700077220 */ /* 0x040fe20000410000 */
[----:B------:R-:W-:Y:S01]  /*8510*/  MOV R167, R10 ;  /* 0x0000000a00a77202 */ /* 0x000fe20000000f00 */
[----:B---3--:R-:W-:Y:S02]  /*8520*/  FADD.FTZ R152, R179, R3 ;  /* 0x00000003b3987221 */ /* 0x008fe40000010000 */
[C---:B------:R-:W-:Y:S01]  /*8530*/  FMUL.FTZ R10, R0.reuse, R162 ;  /* 0x000000a2000a7220 */ /* 0x040fe20000410000 */
[----:B------:R-:W-:Y:S01]  /*8540*/  MOV R162, R30 ;  /* 0x0000001e00a27202 */ /* 0x000fe20000000f00 */
[C---:B------:R-:W-:Y:S01]  /*8550*/  FMUL.FTZ R11, R0.reuse, R163 ;  /* 0x000000a3000b7220 */ /* 0x040fe20000410000 */
[----:B------:R-:W-:Y:S01]  /*8560*/  MOV R163, R27 ;  /* 0x0000001b00a37202 */ /* 0x000fe20000000f00 */
[C---:B------:R-:W-:Y:S01]  /*8570*/  FMUL.FTZ R14, R0.reuse, R158 ;  /* 0x0000009e000e7220 */ /* 0x040fe20000410000 */
[----:B------:R-:W-:Y:S01]  /*8580*/  MOV R158, R26 ;  /* 0x0000001a009e7202 */ /* 0x000fe20000000f00 */
[----:B------:R-:W-:Y:S01]  /*8590*/  FMUL.FTZ R15, R0, R159 ;  /* 0x0000009f000f7220 */ /* 0x000fe20000410000 */
[----:B----4-:R-:W-:Y:S01]  /*85a0*/  F2FP.PACK_AB R179, R190, R179 ;  /* 0x000000b3beb3723e */ /* 0x010fe200000000ff */
[C---:B------:R-:W-:Y:S01]  /*85b0*/  FMUL.FTZ R18, R0.reuse, R154 ;  /* 0x0000009a00127220 */ /* 0x040fe20000410000 */
[----:B------:R-:W-:Y:S01]  /*85c0*/  MUFU.EX2 R144, R181 ;  /* 0x000000b500907308 */ /* 0x000fe20000000800 */
[C---:B------:R-:W-:Y:S02]  /*85d0*/  FMUL.FTZ R19, R0.reuse, R155 ;  /* 0x0000009b00137220 */ /* 0x040fe40000410000 */
[C---:B------:R-:W-:Y:S02]  /*85e0*/  FMUL.FTZ R22, R0.reuse, R150 ;  /* 0x0000009600167220 */ /* 0x040fe40000410000 */
[C---:B-1----:R-:W-:Y:S05]  /*85f0*/  HMMA.16816.F32 R4, R176.reuse, R136, R4 ;  /* 0x00000088b004723c */ /* 0x042fea0000001804 */
[C---:B------:R-:W-:Y:S01]  /*8600*/  FMUL.FTZ R23, R0.reuse, R151 ;  /* 0x0000009700177220 */ /* 0x040fe20000410000 */
[----:B------:R-:W-:Y:S01]  /*8610*/  MUFU.EX2 R181, R161 ;  /* 0x000000a100b57308 */ /* 0x000fe20000000800 */
[C---:B------:R-:W-:Y:S01]  /*8620*/  FMUL.FTZ R26, R0.reuse, R146 ;  /* 0x00000092001a7220 */ /* 0x040fe20000410000 */
[C---:B------:R-:W-:Y:S01]  /*8630*/  HMMA.16816.F32 R8, R176.reuse, R138, R8 ;  /* 0x0000008ab008723c */ /* 0x040fe20000001808 */
[----:B------:R-:W1:Y:S03]  /*8640*/  LDSM.16.MT88.4 R136, [R249+0x100] ;  /* 0x00010000f988783b */ /* 0x000e660000004200 */
[C---:B------:R-:W-:Y:S02]  /*8650*/  FMUL.FTZ R27, R0.reuse, R147 ;  /* 0x00000093001b7220 */ /* 0x040fe40000410000 */
[C---:B------:R-:W-:Y:S02]  /*8660*/  FMUL.FTZ R30, R0.reuse, R142 ;  /* 0x0000008e001e7220 */ /* 0x040fe40000410000 */
[C---:B------:R-:W-:Y:S01]  /*8670*/  FMUL.FTZ R31, R0.reuse, R143 ;  /* 0x0000008f001f7220 */ /* 0x040fe20000410000 */
[----:B------:R-:W-:Y:S01]  /*8680*/  MUFU.EX2 R180, R160 ;  /* 0x000000a000b47308 */ /* 0x000fe20000000800 */
[----:B------:R-:W-:Y:S02]  /*8690*/  LDSM.16.MT88.4 R140, [R248+0x900] ;  /* 0x00090000f88c783b */ /* 0x000fe40000004200 */
        /* <DEDUP_REMOVED lines=17> */
[C---:B------:R-:W-:Y:S01]  /*87b0*/  FMUL.FTZ R66, R0.reuse, R66 ;  /* 0x0000004200427220 */ /* 0x040fe20000410000 */
[C---:B-1----:R-:W-:Y:S03]  /*87c0*/  HMMA.16816.F32 R12, R176.reuse, R136, R12 ;  /* 0x00000088b00c723c */ /* 0x042fe6000000180c */
[C---:B------:R-:W-:Y:S02]  /*87d0*/  FMUL.FTZ R67, R0.reuse, R67 ;  /* 0x0000004300437220 */ /* 0x040fe40000410000 */
[C---:B------:R-:W-:Y:S02]  /*87e0*/  FMUL.FTZ R70, R0.reuse, R70 ;  /* 0x0000004600467220 */ /* 0x040fe40000410000 */
[C---:B------:R-:W-:Y:S01]  /*87f0*/  FMUL.FTZ R71, R0.reuse, R71 ;  /* 0x0000004700477220 */ /* 0x040fe20000410000 */
[C---:B------:R-:W-:Y:S01]  /*8800*/  HMMA.16816.F32 R16, R176.reuse, R138, R16 ;  /* 0x0000008ab010723c */ /* 0x040fe20000001810 */
[----:B------:R-:W1:Y:S01]  /*8810*/  LDSM.16.MT88.4 R136, [R252+0x100] ;  /* 0x00010000fc88783b */ /* 0x000e620000004200 */
[----:B------:R-:W2:Y:S02]  /*8820*/  MUFU.EX2 R133, R185 ;  /* 0x000000b900857308 */ /* 0x000ea40000000800 */
[C---:B------:R-:W-:Y:S02]  /*8830*/  FMUL.FTZ R74, R0.reuse, R74 ;  /* 0x0000004a004a7220 */ /* 0x040fe40000410000 */
[C---:B------:R-:W-:Y:S02]  /*8840*/  FMUL.FTZ R75, R0.reuse, R75 ;  /* 0x0000004b004b7220 */ /* 0x040fe40000410000 */
[C---:B------:R-:W-:Y:S04]  /*8850*/  FMUL.FTZ R78, R0.reuse, R78 ;  /* 0x0000004e004e7220 */ /* 0x040fe80000410000 */
        /* <DEDUP_REMOVED lines=17> */
[C---:B------:R-:W-:Y:S01]  /*8970*/  FMUL.FTZ R107, R0.reuse, R107 ;  /* 0x0000006b006b7220 */ /* 0x040fe20000410000 */
[C---:B-1----:R-:W-:Y:S02]  /*8980*/  HMMA.16816.F32 R20, R176.reuse, R136, R20 ;  /* 0x00000088b014723c */ /* 0x042fe40000001814 */
[----:B------:R-:W1:Y:S01]  /*8990*/  MUFU.EX2 R186, R186 ;  /* 0x000000ba00ba7308 */ /* 0x000e620000000800 */
[C---:B------:R-:W-:Y:S02]  /*89a0*/  FMUL.FTZ R110, R0.reuse, R110 ;  /* 0x0000006e006e7220 */ /* 0x040fe40000410000 */
[C---:B------:R-:W-:Y:S02]  /*89b0*/  FMUL.FTZ R111, R0.reuse, R111 ;  /* 0x0000006f006f7220 */ /* 0x040fe40000410000 */
[C---:B------:R-:W-:Y:S01]  /*89c0*/  FMUL.FTZ R114, R0.reuse, R114 ;  /* 0x0000007200727220 */ /* 0x040fe20000410000 */
[C---:B------:R-:W-:Y:S01]  /*89d0*/  HMMA.16816.F32 R24, R176.reuse, R138, R24 ;  /* 0x0000008ab018723c */ /* 0x040fe20000001818 */
[----:B------:R-:W4:Y:S03]  /*89e0*/  LDSM.16.MT88.4 R136, [R251+0x100] ;  /* 0x00010000fb88783b */ /* 0x000f260000004200 */
[C---:B------:R-:W-:Y:S02]  /*89f0*/  FMUL.FTZ R115, R0.reuse, R115 ;  /* 0x0000007300737220 */ /* 0x040fe40000410000 */
[C---:B------:R-:W-:Y:S02]  /*8a00*/  FMUL.FTZ R118, R0.reuse, R118 ;  /* 0x0000007600767220 */ /* 0x040fe40000410000 */
[C---:B------:R-:W-:Y:S04]  /*8a10*/  FMUL.FTZ R119, R0.reuse, R119 ;  /* 0x0000007700777220 */ /* 0x040fe80000410000 */
[C---:B------:R-:W-:Y:S02]  /*8a20*/  FMUL.FTZ R122, R0.reuse, R122 ;  /* 0x0000007a007a7220 */ /* 0x040fe40000410000 */
[C---:B------:R-:W-:Y:S02]  /*8a30*/  FMUL.FTZ R123, R0.reuse, R123 ;  /* 0x0000007b007b7220 */ /* 0x040fe40000410000 */
[C---:B------:R-:W-:Y:S02]  /*8a40*/  FMUL.FTZ R126, R0.reuse, R126 ;  /* 0x0000007e007e7220 */ /* 0x040fe40000410000 */
[C---:B------:R-:W-:Y:S02]  /*8a50*/  FMUL.FTZ R127, R0.reuse, R127 ;  /* 0x0000007f007f7220 */ /* 0x040fe40000410000 */
[C---:B------:R-:W-:Y:S02]  /*8a60*/  FMUL.FTZ R130, R0.reuse, R130 ;  /* 0x0000008200827220 */ /* 0x040fe40000410000 */
[----:B------:R-:W-:Y:S02]  /*8a70*/  FMUL.FTZ R131, R0, R131 ;  /* 0x0000008300837220 */ /* 0x000fe40000410000 */
[----:B--2---:R-:W-:Y:S02]  /*8a80*/  FADD.FTZ R0, R133, R182 ;  /* 0x000000b685007221 */ /* 0x004fe40000010000 */
[----:B------:R2:W-:Y:S02]  /*8a90*/  MUFU.EX2 R182, R166 ;  /* 0x000000a600b67308 */ /* 0x0005e40000000800 */
[C---:B------:R-:W-:Y:S04]  /*8aa0*/  FADD.FTZ R0, R3.reuse, R0 ;  /* 0x0000000003007221 */ /* 0x040fe80000010000 */
[----:B------:R-:W-:Y:S04]  /*8ab0*/  FADD.FTZ R0, R144, R0 ;  /* 0x0000000090007221 */ /* 0x000fe80000010000 */
[----:B------:R-:W-:Y:S01]  /*8ac0*/  FADD.FTZ R0, R134, R0 ;  /* 0x0000000086007221 */ /* 0x000fe20000010000 */
[C---:B----4-:R-:W-:Y:S08]  /*8ad0*/  HMMA.16816.F32 R28, R176.reuse, R136, R28 ;  /* 0x00000088b01c723c */ /* 0x050ff0000000181c */
[C---:B------:R-:W-:Y:S01]  /*8ae0*/  HMMA.16816.F32 R32, R176.reuse, R138, R32 ;  /* 0x0000008ab020723c */ /* 0x040fe20000001820 */
[----:B------:R-:W4:Y:S03]  /*8af0*/  LDSM.16.MT88.4 R136, [R248+0x2100] ;  /* 0x00210000f888783b */ /* 0x000f260000004200 */
[----:B--2---:R-:W-:Y:S04]  /*8b00*/  MOV R166, R149 ;  /* 0x0000009500a67202 */ /* 0x004fe80000000f00 */
[C---:B----4-:R-:W-:Y:S08]  /*8b10*/  HMMA.16816.F32 R36, R176.reuse, R136, R36 ;  /* 0x00000088b024723c */ /* 0x050ff00000001824 */
[C---:B------:R-:W-:Y:S01]  /*8b20*/  HMMA.16816.F32 R40, R176.reuse, R138, R40 ;  /* 0x0000008ab028723c */ /* 0x040fe20000001828 */
[----:B------:R-:W2:Y:S07]  /*8b30*/  LDSM.16.MT88.4 R136, [R249+0x2100] ;  /* 0x00210000f988783b */ /* 0x000eae0000004200 */
[C---:B--2---:R-:W-:Y:S08]  /*8b40*/  HMMA.16816.F32 R44, R176.reuse, R136, R44 ;  /* 0x00000088b02c723c */ /* 0x044ff0000000182c */
        /* <DEDUP_REMOVED lines=29> */
[C---:B--2---:R-:W-:Y:S07]  /*8d20*/  HMMA.16816.F32 R124, R176.reuse, R136, R124 ;  /* 0x00000088b07c723c */ /* 0x044fee000000187c */
[----:B------:R-:W-:Y:S01]  /*8d30*/  F2FP.PACK_AB R136, R3, R133 ;  /* 0x000000850388723e */ /* 0x000fe200000000ff */
[----:B------:R-:W-:Y:S01]  /*8d40*/  HMMA.16816.F32 R128, R176, R138, R128 ;  /* 0x0000008ab080723c */ /* 0x000fe20000001880 */
[----:B------:R-:W-:Y:S03]  /*8d50*/  MUFU.EX2 R3, R163 ;  /* 0x000000a300037308 */ /* 0x000fe60000000800 */
[----:B---3--:R-:W-:Y:S03]  /*8d60*/  F2FP.PACK_AB R137, R188, R189 ;  /* 0x000000bdbc89723e */ /* 0x008fe600000000ff */
[----:B------:R-:W-:Y:S02]  /*8d70*/  F2FP.PACK_AB R138, R134, R144 ;  /* 0x00000090868a723e */ /* 0x000fe400000000ff */
[----:B------:R-:W2:Y:S02]  /*8d80*/  LDSM.16.MT88.4 R144, [R249+0x900] ;  /* 0x00090000f990783b */ /* 0x000ea40000004200 */
[----:B------:R3:W-:Y:S01]  /*8d90*/  MUFU.EX2 R134, R162 ;  /* 0x000000a200867308 */ /* 0x0007e20000000800 */
[----:B-1----:R-:W-:Y:S02]  /*8da0*/  F2FP.PACK_AB R139, R186, R187 ;  /* 0x000000bbba8b723e */ /* 0x002fe400000000ff */
[----:B------:R-:W-:Y:S05]  /*8db0*/  F2FP.PACK_AB R177, R180, R181 ;  /* 0x000000b5b4b1723e */ /* 0x000fea00000000ff */
[C---:B------:R-:W-:Y:S02]  /*8dc0*/  HMMA.16816.F32 R4, R136.reuse, R140, R4 ;  /* 0x0000008c8804723c */ /* 0x040fe40000001804 */
[----:B------:R-:W-:Y:S06]  /*8dd0*/  MUFU.EX2 R176, R153 ;  /* 0x0000009900b07308 */ /* 0x000fec0000000800 */
[C---:B------:R-:W-:Y:S01]  /*8de0*/  HMMA.16816.F32 R8, R136.reuse, R142, R8 ;  /* 0x0000008e8808723c */ /* 0x040fe20000001808 */
[----:B------:R-:W1:Y:S03]  /*8df0*/  LDSM.16.MT88.4 R140, [R252+0x900] ;  /* 0x00090000fc8c783b */ /* 0x000e660000004200 */
[----:B------:R-:W4:Y:S05]  /*8e00*/  MUFU.EX2 R133, R158 ;  /* 0x0000009e00857308 */ /* 0x000f2a0000000800 */
[----:B---3--:R-:W-:Y:S05]  /*8e10*/  LDSM.16.MT88.4 R160, [R248+0x1900] ;  /* 0x00190000f8a0783b */ /* 0x008fea0000004200 */
[----:B------:R-:W-:Y:S01]  /*8e20*/  MUFU.EX2 R178, R156 ;  /* 0x0000009c00b27308 */ /* 0x000fe20000000800 */
[C---:B--2---:R-:W-:Y:S03]  /*8e30*/  HMMA.16816.F32 R12, R136.reuse, R144, R12 ;  /* 0x00000090880c723c */ /* 0x044fe6000000180c */
[----:B----4-:R-:W-:Y:S05]  /*8e40*/  FADD.FTZ R0, R133, R0 ;  /* 0x0000000085007221 */ /* 0x010fea0000010000 */
[C---:B------:R-:W-:Y:S01]  /*8e50*/  HMMA.16816.F32 R16, R136.reuse, R146, R16 ;  /* 0x000000928810723c */ /* 0x040fe20000001810 */
[----:B------:R-:W2:Y:S03]  /*8e60*/  LDSM.16.MT88.4 R144, [R251+0x900] ;  /* 0x00090000fb90783b */ /* 0x000ea60000004200 */
[C---:B------:R-:W-:Y:S04]  /*8e70*/  FADD.FTZ R0, R3.reuse, R0 ;  /* 0x0000000003007221 */ /* 0x040fe80000010000 */
[----:B------:R-:W-:Y:S01]  /*8e80*/  FADD.FTZ R0, R148, R0 ;  /* 0x0000000094007221 */ /* 0x000fe20000010000 */
[C---:B-1----:R-:W-:Y:S03]  /*8e90*/  HMMA.16816.F32 R20, R136.reuse, R140, R20 ;  /* 0x0000008c8814723c */ /* 0x042fe60000001814 */
[C---:B------:R-:W-:Y:S05]  /*8ea0*/  FADD.FTZ R0, R134.reuse, R0 ;  /* 0x0000000086007221 */ /* 0x040fea0000010000 */
        /* <DEDUP_REMOVED lines=39> */
[----:B------:R-:W-:Y:S01]  /*9120*/  HMMA.16816.F32 R128, R136, R146, R128 ;  /* 0x000000928880723c */ /* 0x000fe20000001880 */
[----:B------:R-:W2:Y:S06]  /*9130*/  LDSM.16.MT88.4 R144, [R249+0x1100] ;  /* 0x00110000f990783b */ /* 0x000eac0000004200 */
[----:B------:R-:W-:Y:S02]  /*9140*/  F2FP.PACK_AB R138, R134, R148 ;  /* 0x00000094868a723e */ /* 0x000fe400000000ff */
[----:B------:R-:W3:Y:S01]  /*9150*/  LDSM.16.MT88.4 R148, [R252+0x1100] ;  /* 0x00110000fc94783b */ /* 0x000ee20000004200 */
[----:B------:R-:W4:Y:S02]  /*9160*/  MUFU.EX2 R134, R166 ;  /* 0x000000a600867308 */ /* 0x000f240000000800 */
[----:B------:R-:W-:Y:S02]  /*9170*/  F2FP.PACK_AB R136, R3, R133 ;  /* 0x000000850388723e */ /* 0x000fe400000000ff */
[----:B------:R-:W-:Y:S02]  /*9180*/  F2FP.PACK_AB R137, R184, R191 ;  /* 0x000000bfb889723e */ /* 0x000fe400000000ff */
[----:B------:R-:W-:Y:S04]  /*9190*/  F2FP.PACK_AB R139, R182, R183 ;  /* 0x000000b7b68b723e */ /* 0x000fe800000000ff */
[----:B------:R-:W5:Y:S03]  /*91a0*/  MUFU.EX2 R133, R157 ;  /* 0x0000009d00857308 */ /* 0x000f660000000800 */
[C---:B-1----:R-:W-:Y:S08]  /*91b0*/  HMMA.16816.F32 R4, R136.reuse, R140, R4 ;  /* 0x0000008c8804723c */ /* 0x042ff00000001804 */
[C---:B------:R-:W-:Y:S01]  /*91c0*/  HMMA.16816.F32 R8, R136.reuse, R142, R8 ;  /* 0x0000008e8808723c */ /* 0x040fe20000001808 */
[----:B------:R-:W1:Y:S03]  /*91d0*/  LDSM.16.MT88.4 R140, [R251+0x1100] ;  /* 0x00110000fb8c783b */ /* 0x000e660000004200 */
[----:B----4-:R-:W-:Y:S04]  /*91e0*/  FADD.FTZ R0, R134, R0 ;  /* 0x0000000086007221 */ /* 0x010fe80000010000 */
[C---:B------:R-:W-:Y:S01]  /*91f0*/  FADD.FTZ R0, R176.reuse, R0 ;  /* 0x00000000b0007221 */ /* 0x040fe20000010000 */
[----:B------:R-:W-:Y:S01]  /*9200*/  F2FP.PACK_AB R176, R176, R134 ;  /* 0x00000086b0b0723e */ /* 0x000fe200000000ff */
[C---:B--2---:R-:W-:Y:S03]  /*9210*/  HMMA.16816.F32 R12, R136.reuse, R144, R12 ;  /* 0x00000090880c723c */ /* 0x044fe6000000180c */
[----:B-----5:R-:W-:Y:S01]  /*9220*/  FADD.FTZ R3, R133, R0 ;  /* 0x0000000085037221 */ /* 0x020fe20000010000 */
[----:B------:R-:W-:Y:S01]  /*9230*/  MOV R134, R2 ;  /* 0x0000000200867202 */ /* 0x000fe20000000f00 */
[----:B------:R-:W-:Y:S02]  /*9240*/  FADD.FTZ R0, R190, R152 ;  /* 0x00000098be007221 */ /* 0x000fe40000010000 */
[----:B------:R-:W-:Y:S01]  /*9250*/  LDSM.16.MT88.4 R152, [R249+0x1900] ;  /* 0x00190000f998783b */ /* 0x000fe20000004200 */
[C---:B------:R-:W-:Y:S04]  /*9260*/  HMMA.16816.F32 R16, R136.reuse, R146, R16 ;  /* 0x000000928810723c */ /* 0x040fe80000001810 */
[C---:B------:R-:W-:Y:S01]  /*9270*/  FADD.FTZ R3, R178.reuse, R3 ;  /* 0x00000003b2037221 */ /* 0x040fe20000010000 */
[----:B------:R-:W-:Y:S01]  /*9280*/  F2FP.PACK_AB R178, R178, R133 ;  /* 0x00000085b2b2723e */ /* 0x000fe200000000ff */
[----:B------:R-:W-:Y:S01]  /*9290*/  FADD.FTZ R0, R189, R0 ;  /* 0x00000000bd007221 */ /* 0x000fe20000010000 */
[----:B------:R-:W2:Y:S01]  /*92a0*/  LDSM.16.MT88.4 R144, [R248+0x3100] ;  /* 0x00310000f890783b */ /* 0x000ea20000004200 */
[C---:B---3--:R-:W-:Y:S01]  /*92b0*/  HMMA.16816.F32 R20, R136.reuse, R148, R20 ;  /* 0x000000948814723c */ /* 0x048fe20000001814 */
[----:B------:R-:W-:Y:S03]  /*92c0*/  MUFU.EX2 R133, R165 ;  /* 0x000000a500857308 */ /* 0x000fe60000000800 */
[----:B------:R-:W-:Y:S03]  /*92d0*/  FADD.FTZ R0, R188, R0 ;  /* 0x00000000bc007221 */ /* 0x000fe60000010000 */
[----:B------:R3:W-:Y:S01]  /*92e0*/  STL [R1+0x5c], R3 ;  /* 0x00005c0301007387 */ /* 0x0007e20000100800 */
[C---:B------:R-:W-:Y:S03]  /*92f0*/  HMMA.16816.F32 R24, R136.reuse, R150, R24 ;  /* 0x000000968818723c */ /* 0x040fe60000001818 */
[----:B------:R-:W4:Y:S01]  /*9300*/  LDSM.16.MT88.4 R148, [R249+0x3100] ;  /* 0x00310000f994783b */ /* 0x000f220000004200 */
[----:B------:R-:W-:Y:S04]  /*9310*/  FADD.FTZ R0, R187, R0 ;  /* 0x00000000bb007221 */ /* 0x000fe80000010000 */
[C---:B-1----:R-:W-:Y:S04]  /*9320*/  HMMA.16816.F32 R28, R136.reuse, R140, R28 ;  /* 0x0000008c881c723c */ /* 0x042fe8000000181c */
[----:B------:R-:W-:Y:S04]  /*9330*/  FADD.FTZ R0, R186, R0 ;  /* 0x00000000ba007221 */ /* 0x000fe80000010000 */
[C---:B------:R-:W-:Y:S01]  /*9340*/  HMMA.16816.F32 R32, R136.reuse, R142, R32 ;  /* 0x0000008e8820723c */ /* 0x040fe20000001820 */
[----:B------:R-:W1:Y:S03]  /*9350*/  LDSM.16.MT88.4 R140, [R252+0x3100] ;  /* 0x00310000fc8c783b */ /* 0x000e660000004200 */
[----:B------:R-:W-:Y:S01]  /*9360*/  FADD.FTZ R0, R191, R0 ;  /* 0x00000000bf007221 */ /* 0x000fe20000010000 */
[----:B---3--:R-:W3:Y:S03]  /*9370*/  MUFU.EX2 R3, R164 ;  /* 0x000000a400037308 */ /* 0x008ee60000000800 */
[----:B------:R-:W-:Y:S04]  /*9380*/  FADD.FTZ R0, R184, R0 ;  /* 0x00000000b8007221 */ /* 0x000fe80000010000 */
[----:B------:R-:W-:Y:S01]  /*9390*/  FADD.FTZ R0, R183, R0 ;  /* 0x00000000b7007221 */ /* 0x000fe20000010000 */
[C---:B--2---:R-:W-:Y:S03]  /*93a0*/  HMMA.16816.F32 R36, R136.reuse, R144, R36 ;  /* 0x000000908824723c */ /* 0x044fe60000001824 */
[----:B------:R-:W-:Y:S04]  /*93b0*/  FADD.FTZ R0, R182, R0 ;  /* 0x00000000b6007221 */ /* 0x000fe80000010000 */
[----:B------:R-:W-:Y:S01]  /*93c0*/  FADD.FTZ R0, R181, R0 ;  /* 0x00000000b5007221 */ /* 0x000fe20000010000 */
[C---:B------:R-:W-:Y:S01]  /*93d0*/  HMMA.16816.F32 R40, R136.reuse, R146, R40 ;  /* 0x000000928828723c */ /* 0x040fe20000001828 */
[----:B------:R-:W2:Y:S03]  /*93e0*/  LDSM.16.MT88.4 R144, [R251+0x3100] ;  /* 0x00310000fb90783b */ /* 0x000ea60000004200 */
[----:B------:R-:W-:Y:S04]  /*93f0*/  FADD.FTZ R0, R180, R0 ;  /* 0x00000000b4007221 */ /* 0x000fe80000010000 */
[C---:B----4-:R-:W-:Y:S04]  /*9400*/  HMMA.16816.F32 R44, R136.reuse, R148, R44 ;  /* 0x00000094882c723c */ /* 0x050fe8000000182c */
[----:B---3--:R-:W-:Y:S01]  /*9410*/  F2FP.PACK_AB R179, R3, R133 ;  /* 0x0000008503b3723e */ /* 0x008fe200000000ff */
[----:B------:R-:W-:Y:S01]  /*9420*/  FADD.FTZ R0, R133, R0 ;  /* 0x0000000085007221 */ /* 0x000fe20000010000 */
[----:B------:R-:W-:Y:S02]  /*9430*/  MOV R133, R132 ;  /* 0x0000008400857202 */ /* 0x000fe40000000f00 */
[C---:B------:R-:W-:Y:S01]  /*9440*/  HMMA.16816.F32 R48, R136.reuse, R150, R48 ;  /* 0x000000968830723c */ /* 0x040fe20000001830 */
[----:B------:R-:W3:Y:S03]  /*9450*/  LDSM.16.MT88.4 R148, [R248+0x5100] ;  /* 0x00510000f894783b */ /* 0x000ee60000004200 */
[----:B------:R-:W-:Y:S04]  /*9460*/  FADD.FTZ R0, R3, R0 ;  /* 0x0000000003007221 */ /* 0x000fe80000010000 */
        /* <DEDUP_REMOVED lines=26> */
[C---:B------:R-:W-:Y:S08]  /*9610*/  HMMA.16816.F32 R120, R136.reuse, R150, R120 ;  /* 0x000000968878723c */ /* 0x040ff00000001878 */
[C---:B-1----:R-:W-:Y:S08]  /*9620*/  HMMA.16816.F32 R124, R136.reuse, R140, R124 ;  /* 0x0000008c887c723c */ /* 0x042ff0000000187c */
[----:B------:R-:W-:Y:S01]  /*9630*/  HMMA.16816.F32 R128, R136, R142, R128 ;  /* 0x0000008e8880723c */ /* 0x000fe20000001880 */
[----:B------:R-:W1:Y:S07]  /*9640*/  LDSM.16.MT88.4 R136, [R251+0x1900] ;  /* 0x00190000fb88783b */ /* 0x000e6e0000004200 */
        /* <DEDUP_REMOVED lines=8> */
[C---:B--2---:R-:W-:Y:S08]  /*96d0*/  HMMA.16816.F32 R148, R176.reuse, R144, R20 ;  /* 0x00000090b094723c */ /* 0x044ff00000001814 */
[C---:B------:R-:W-:Y:S08]  /*96e0*/  HMMA.16816.F32 R144, R176.reuse, R146, R24 ;  /* 0x00000092b090723c */ /* 0x040ff00000001818 */
[C---:B-1----:R-:W-:Y:S08]  /*96f0*/  HMMA.16816.F32 R140, R176.reuse, R136, R28 ;  /* 0x00000088b08c723c */ /* 0x042ff0000000181c */
        /* <DEDUP_REMOVED lines=34> */
.L_x_26:
[----:B------:R-:W2:Y:S04]  /*9920*/  LDL.LU R5, [R1+0x5c] ;  /* 0x00005c0001057983 */ /* 0x000ea80000300800 */
[----:B------:R-:W3:Y:S01]  /*9930*/  LDL.LU R3, [R1+0x80] ;  /* 0x0000800001037983 */ /* 0x000ee20000300800 */
[----:B------:R-:W-:-:S03]  /*9940*/  PLOP3.LUT P2, PT, PT, PT, PT, 0x8, 0x0 ;  /* 0x000000000000781c */ /* 0x000fc60003f4e170 */
[----:B--2---:R-:W1:Y:S04]  /*9950*/  SHFL.BFLY PT, R0, R5, 0x2, 0x1f ;  /* 0x0c401f0005007f89 */ /* 0x004e6800000e0000 */
[----:B---3--:R-:W2:Y:S01]  /*9960*/  SHFL.BFLY PT, R4, R3, 0x2, 0x1f ;  /* 0x0c401f0003047f89 */ /* 0x008ea200000e0000 */
[----:B-1----:R-:W-:Y:S02]  /*9970*/  FADD.FTZ R0, R0, R5 ;  /* 0x0000000500007221 */ /* 0x002fe40000010000 */
[----:B--2---:R-:W-:-:S03]  /*9980*/  FADD.FTZ R4, R4, R3 ;  /* 0x0000000304047221 */ /* 0x004fc60000010000 */
[----:B------:R-:W1:Y:S01]  /*9990*/  SHFL.BFLY PT, R6, R0, 0x1, 0x1f ;  /* 0x0c201f0000067f89 */ /* 0x000e6200000e0000 */
[----:B------:R-:W-:-:S03]  /*99a0*/  MOV R3, RZ ;  /* 0x000000ff00037202 */ /* 0x000fc60000000f00 */
[----:B------:R-:W2:Y:S01]  /*99b0*/  SHFL.BFLY PT, R5, R4, 0x1, 0x1f ;  /* 0x0c201f0004057f89 */ /* 0x000ea200000e0000 */
[----:B-1----:R-:W-:Y:S01]  /*99c0*/  FADD.FTZ R6, R0, R6 ;  /* 0x0000000600067221 */ /* 0x002fe20000010000 */
[----:B------:R-:W-:Y:S01]  /*99d0*/  MOV R0, RZ ;  /* 0x000000ff00007202 */ /* 0x000fe20000000f00 */
[----:B--2---:R-:W-:-:S03]  /*99e0*/  FADD.FTZ R4, R5, R4 ;  /* 0x0000000405047221 */ /* 0x004fc60000010000 */
[----:B------:R-:W-:Y:S02]  /*99f0*/  FSETP.NE.FTZ.AND P1, PT, R6, RZ, PT ;  /* 0x000000ff0600720b */ /* 0x000fe40003f35000 */
[----:B------:R-:W-:-:S11]  /*9a00*/  FSETP.NE.FTZ.AND P0, PT, R4, RZ, PT ;  /* 0x000000ff0400720b */ /* 0x000fd60003f15000 */
[----:B------:R-:W1:Y:S08]  /*9a10*/  @P1 MUFU.RCP R3, R6 ;  /* 0x0000000600031308 */ /* 0x000e700000001000 */
[----:B------:R-:W2:Y:S08]  /*9a20*/  @P1 MUFU.LG2 R6, R6 ;  /* 0x0000000600061308 */ /* 0x000eb00000000c00 */
[----:B------:R-:W3:Y:S01]  /*9a30*/  @P0 MUFU.LG2 R7, R4 ;  /* 0x0000000400070308 */ /* 0x000ee20000000c00 */
[----:B-1----:R-:W-:-:S02]  /*9a40*/  FMUL.FTZ R12, R3, R36 ;  /* 0x00000024030c7220 */ /* 0x002fc40000410000 */
[C---:B------:R-:W-:Y:S02]  /*9a50*/  FMUL.FTZ R164, R3.reuse, R164 ;  /* 0x000000a403a47220 */ /* 0x040fe40000410000 */
[C---:B------:R-:W-:Y:S02]  /*9a60*/  FMUL.FTZ R8, R3.reuse, R165 ;  /* 0x000000a503087220 */ /* 0x040fe40000410000 */
[C---:B------:R-:W-:Y:S01]  /*9a70*/  FMUL.FTZ R160, R3.reuse, R160 ;  /* 0x000000a003a07220 */ /* 0x040fe20000410000 */
[----:B------:R1:W4:Y:S01]  /*9a80*/  @P0 MUFU.RCP R0, R4 ;  /* 0x0000000400000308 */ /* 0x0003220000001000 */
[C---:B------:R-:W-:Y:S02]  /*9a90*/  FMUL.FTZ R161, R3.reuse, R161 ;  /* 0x000000a103a17220 */ /* 0x040fe40000410000 */
[C---:B------:R-:W-:Y:S02]  /*9aa0*/  FMUL.FTZ R156, R3.reuse, R156 ;  /* 0x0000009c039c7220 */ /* 0x040fe40000410000 */
[----:B------:R-:W-:-:S02]  /*9ab0*/  FMUL.FTZ R157, R3, R157 ;  /* 0x0000009d039d7220 */ /* 0x000fc40000410000 */
[C---:B------:R-:W-:Y:S02]  /*9ac0*/  FMUL.FTZ R152, R3.reuse, R152 ;  /* 0x0000009803987220 */ /* 0x040fe40000410000 */
[C---:B------:R-:W-:Y:S02]  /*9ad0*/  FMUL.FTZ R153, R3.reuse, R153 ;  /* 0x0000009903997220 */ /* 0x040fe40000410000 */
[C---:B------:R-:W-:Y:S02]  /*9ae0*/  FMUL.FTZ R148, R3.reuse, R148 ;  /* 0x0000009403947220 */ /* 0x040fe40000410000 */
[C---:B------:R-:W-:Y:S02]  /*9af0*/  FMUL.FTZ R149, R3.reuse, R149 ;  /* 0x0000009503957220 */ /* 0x040fe40000410000 */
[C---:B------:R-:W-:Y:S01]  /*9b00*/  FMUL.FTZ R144, R3.reuse, R144 ;  /* 0x0000009003907220 */ /* 0x040fe20000410000 */
[----:B-1----:R-:W-:Y:S01]  /*9b10*/  @P1 MOV R4, 0x3f317218 ;  /* 0x3f31721800041802 */ /* 0x002fe20000000f00 */
        /* <DEDUP_REMOVED lines=12> */
[C---:B------:R-:W-:Y:S01]  /*9be0*/  FMUL.FTZ R20, R3.reuse, R52 ;  /* 0x0000003403147220 */ /* 0x040fe20000410000 */
[----:B------:R-:W-:Y:S01]  /*9bf0*/  MOV R52, 0xff800000 ;  /* 0xff80000000347802 */ /* 0x000fe20000000f00 */
[C---:B------:R-:W-:Y:S01]  /*9c00*/  FMUL.FTZ R35, R3.reuse, R53 ;  /* 0x0000003503237220 */ /* 0x040fe20000410000 */
[----:B------:R-:W-:Y:S01]  /*9c10*/  MOV R53, 0xff800000 ;  /* 0xff80000000357802 */ /* 0x000fe20000000f00 */
        /* <DEDUP_REMOVED lines=38> */
[----:B------:R-:W-:Y:S01]  /*9e80*/  @P0 MOV R3, 0x3f317218 ;  /* 0x3f31721800030802 */ /* 0x000fe20000000f00 */
[----:B------:R-:W-:Y:S02]  /*9e90*/  @P1 FMUL.FTZ R5, R4, c[0x0][0x2d0] ;  /* 0x0000b40004051a20 */ /* 0x000fe40000410000 */
[----:B--2---:R-:W-:Y:S02]  /*9ea0*/  @P1 FMUL.FTZ R6, R6, 0.69314718246459960938 ;  /* 0x3f31721806061820 */ /* 0x004fe40000410000 */
[----:B---3--:R-:W-:Y:S02]  /*9eb0*/  @P0 FMUL.FTZ R4, R7, 0.69314718246459960938 ;  /* 0x3f31721807040820 */ /* 0x008fe40000410000 */
[----:B------:R-:W-:Y:S02]  /*9ec0*/  @P0 FMUL.FTZ R3, R3, c[0x0][0x2d0] ;  /* 0x0000b40003030a20 */ /* 0x000fe40000410000 */
[----:B----4-:R-:W-:-:S02]  /*9ed0*/  FMUL.FTZ R166, R0, R166 ;  /* 0x000000a600a67220 */ /* 0x010fc40000410000 */
        /* <DEDUP_REMOVED lines=62> */
[----:B------:R-:W-:Y:S02]  /*a2c0*/  FMUL.FTZ R10, R0, R131 ;  /* 0x00000083000a7220 */ /* 0x000fe40000410000 */
[----:B------:R-:W-:Y:S02]  /*a2d0*/  @P1 FFMA.FTZ R52, R5, R132, R6 ;  /* 0x0000008405341223 */ /* 0x000fe40000010006 */
[----:B------:R-:W-:Y:S02]  /*a2e0*/  @P0 FFMA.FTZ R53, R3, R2, R4 ;  /* 0x0000000203350223 */ /* 0x000fe40000010004 */
.L_x_24:
[----:B------:R-:W-:Y:S01]  /*a2f0*/  USHF.R.S32.HI UR8, URZ, 0x1f, UR9 ;  /* 0x0000001f3f087899 */ /* 0x000fe20008011409 */
[----:B------:R-:W-:Y:S05]  /*a300*/  @P2 BRA `(.L_x_30) ;  /* 0x00001be000002947 */ /* 0x000fea0003800000 */
[----:B------:R-:W1:Y:S01]  /*a310*/  S2R R57, SR_TID.X ;  /* 0x0000000000397919 */ /* 0x000e620000002100 */
[----:B------:R-:W-:Y:S01]  /*a320*/  F2FP.PACK_AB R46, R47, R46 ;  /* 0x0000002e2f2e723e */ /* 0x000fe200000000ff */
[----:B------:R-:W-:Y:S01]  /*a330*/  ULDC.64 UR4, c[0x0][0x500] ;  /* 0x0001400000047ab9 */ /* 0x000fe20000000a00 */
[----:B------:R-:W-:Y:S01]  /*a340*/  F2FP.PACK_AB R42, R43, R42 ;  /* 0x0000002a2b2a723e */ /* 0x000fe200000000ff */
[----:B------:R-:W-:Y:S01]  /*a350*/  UISETP.NE.U32.AND UP1, UPT, URZ, UR4, UPT ;  /* 0x000000043f00728c */ /* 0x000fe2000bf25070 */
[----:B------:R-:W-:Y:S01]  /*a360*/  F2FP.PACK_AB R39, R39, R38 ;  /* 0x000000262727723e */ /* 0x000fe200000000ff */
[----:B------:R-:W-:Y:S01]  /*a370*/  UMOV UR6, 0x4 ;  /* 0x0000000400067882 */ /* 0x000fe20000000000 */
[----:B------:R-:W-:Y:S01]  /*a380*/  F2FP.PACK_AB R38, R41, R14 ;  /* 0x0000000e2926723e */ /* 0x000fe200000000ff */
[----:B------:R-:W-:Y:S01]  /*a390*/  UISETP.NE.AND.EX UP1, UPT, URZ, UR5, UPT, UP1 ;  /* 0x000000053f00728c */ /* 0x000fe2000bf25310 */
[----:B------:R-:W-:-:S02]  /*a3a0*/  F2FP.PACK_AB R8, R8, R164 ;  /* 0x000000a40808723e */ /* 0x000fc400000000ff */
[----:B------:R-:W-:Y:S01]  /*a3b0*/  F2FP.PACK_AB R167, R167, R166 ;  /* 0x000000a6a7a7723e */ /* 0x000fe200000000ff */
[----:B------:R-:W-:Y:S01]  /*a3c0*/  ULDC.64 UR4, c[0x0][0x500] ;  /* 0x0001400000047ab9 */ /* 0x000fe20000000a00 */
[----:B------:R-:W-:Y:S01]  /*a3d0*/  F2FP.PACK_AB R6, R161, R160 ;  /* 0x000000a0a106723e */ /* 0x000fe200000000ff */
[----:B------:R-:W-:Y:S01]  /*a3e0*/  UIMAD.WIDE UR4, UR11, UR6, UR4 ;  /* 0x000000060b0472a5 */ /* 0x000fe2000f8e0204 */
[----:B------:R-:W-:Y:S02]  /*a3f0*/  F2FP.PACK_AB R162, R163, R162 ;  /* 0x000000a2a3a2723e */ /* 0x000fe400000000ff */
[----:B------:R-:W-:Y:S02]  /*a400*/  F2FP.PACK_AB R5, R157, R156 ;  /* 0x0000009c9d05723e */ /* 0x000fe400000000ff */
[----:B------:R-:W-:Y:S02]  /*a410*/  F2FP.PACK_AB R158, R159, R158 ;  /* 0x0000009e9f9e723e */ /* 0x000fe400000000ff */
[----:B------:R-:W-:-:S02]  /*a420*/  F2FP.PACK_AB R7, R153, R152 ;  /* 0x000000989907723e */ /* 0x000fc400000000ff */
[----:B------:R-:W-:Y:S02]  /*a430*/  F2FP.PACK_AB R154, R155, R154 ;  /* 0x0000009a9b9a723e */ /* 0x000fe400000000ff */
[----:B-1----:R-:W-:Y:S02]  /*a440*/  SHF.R.S32.HI R47, RZ, 0x1f, R57 ;  /* 0x0000001fff2f7819 */ /* 0x002fe40000011439 */
[----:B------:R-:W-:Y:S02]  /*a450*/  F2FP.PACK_AB R49, R149, R148 ;  /* 0x000000949531723e */ /* 0x000fe400000000ff */
[CC--:B------:R-:W-:Y:S02]  /*a460*/  LEA.HI R2, R47.reuse, R57.reuse, RZ, 0x2 ;  /* 0x000000392f027211 */ /* 0x0c0fe400078f10ff */
[----:B------:R-:W-:Y:S02]  /*a470*/  LEA.HI R43, R47, R57, RZ, 0x5 ;  /* 0x000000392f2b7211 */ /* 0x000fe400078f28ff */
[----:B------:R-:W-:-:S02]  /*a480*/  SHF.R.S32.HI R4, RZ, 0x2, R2 ;  /* 0x00000002ff047819 */ /* 0x000fc40000011402 */
[----:B------:R-:W-:Y:S02]  /*a490*/  SHF.R.S32.HI R0, RZ, 0x1f, R2 ;  /* 0x0000001fff007819 */ /* 0x000fe40000011402 */
[----:B------:R-:W-:Y:S02]  /*a4a0*/  SHF.R.S32.HI R41, RZ, 0x5, R43 ;  /* 0x00000005ff297819 */ /* 0x000fe4000001142b */
[----:B------:R-:W-:Y:S02]  /*a4b0*/  LEA.HI R0, R0, R4, RZ, 0x3 ;  /* 0x0000000400007211 */ /* 0x000fe400078f18ff */
[----:B------:R-:W-:Y:S02]  /*a4c0*/  F2FP.PACK_AB R150, R151, R150 ;  /* 0x000000969796723e */ /* 0x000fe400000000ff */
[----:B------:R-:W-:Y:S02]  /*a4d0*/  LOP3.LUT R0, R0, 0xfffffff8, RZ, 0xc0, !PT ;  /* 0xfffffff800007812 */ /* 0x000fe400078ec0ff */
[----:B------:R-:W-:-:S02]  /*a4e0*/  F2FP.PACK_AB R48, R145, R144 ;  /* 0x000000909130723e */ /* 0x000fc400000000ff */
[----:B------:R-:W-:Y:S01]  /*a4f0*/  F2FP.PACK_AB R146, R147, R146 ;  /* 0x000000929392723e */ /* 0x000fe200000000ff */
[----:B------:R-:W-:Y:S01]  /*a500*/  IMAD.IADD R4, R4, 0x1, -R0 ;  /* 0x0000000104047824 */ /* 0x000fe200078e0a00 */
[----:B------:R-:W-:Y:S02]  /*a510*/  LOP3.LUT R0, R2, 0xfffffffc, RZ, 0xc0, !PT ;  /* 0xfffffffc02007812 */ /* 0x000fe400078ec0ff */
[----:B------:R-:W-:Y:S01]  /*a520*/  F2FP.PACK_AB R45, R141, R140 ;  /* 0x0000008c8d2d723e */ /* 0x000fe200000000ff */
[C---:B------:R-:W-:Y:S01]  /*a530*/  IMAD.SHL.U32 R2, R4.reuse, 0x40, RZ ;  /* 0x0000004004027824 */ /* 0x040fe200078e00ff */
[----:B------:R-:W-:Y:S01]  /*a540*/  LOP3.LUT R3, R4, 0x1, RZ, 0xc0, !PT ;  /* 0x0000000104037812 */ /* 0x000fe200078ec0ff */
[----:B------:R-:W-:Y:S01]  /*a550*/  IMAD.IADD R22, R57, 0x1, -R0 ;  /* 0x0000000139167824 */ /* 0x000fe200078e0a00 */
[----:B------:R-:W-:Y:S02]  /*a560*/  F2FP.PACK_AB R142, R143, R142 ;  /* 0x0000008e8f8e723e */ /* 0x000fe400000000ff */
[----:B------:R-:W-:Y:S01]  /*a570*/  LOP3.LUT R0, R2, 0x1c0, RZ, 0xc0, !PT ;  /* 0x000001c002007812 */ /* 0x000fe200078ec0ff */
[----:B------:R-:W-:Y:S01]  /*a580*/  IMAD R2, R41, 0x200, R22 ;  /* 0x0000020029027824 */ /* 0x000fe200078e0216 */
[----:B------:R-:W-:-:S02]  /*a590*/  ISETP.NE.U32.AND P0, PT, R3, 0x1, PT ;  /* 0x000000010300780c */ /* 0x000fc40003f05070 */
[----:B------:R-:W-:Y:S02]  /*a5a0*/  LEA.HI R0, R0, R0, RZ, 0x1d ;  /* 0x0000000000007211 */ /* 0x000fe400078fe8ff */
[----:B------:R-:W-:Y:S01]  /*a5b0*/  R2P PR, R4, 0x6 ;  /* 0x0000000604007804 */ /* 0x000fe20000000000 */
[----:B------:R-:W-:Y:S01]  /*a5c0*/  IMAD.MOV.U32 R4, RZ, RZ, 0x20 ;  /* 0x00000020ff047424 */ /* 0x000fe200078e00ff */
[----:B------:R-:W-:Y:S01]  /*a5d0*/  F2FP.PACK_AB R44, R137, R136 ;  /* 0x00000088892c723e */ /* 0x000fe200000000ff */
[----:B------:R-:W-:Y:S01]  /*a5e0*/  IMAD.U32 R0, R2, 0x2, R0 ;  /* 0x0000000202007824 */ /* 0x000fe200078e0000 */
[----:B------:R-:W-:Y:S02]  /*a5f0*/  F2FP.PACK_AB R138, R139, R138 ;  /* 0x0000008a8b8a723e */ /* 0x000fe400000000ff */
[----:B------:R-:W-:Y:S01]  /*a600*/  SEL R4, R4, 0xffffffe0, !P1 ;  /* 0xffffffe004047807 */ /* 0x000fe20004800000 */
[----:B------:R-:W-:Y:S01]  /*a610*/  IMAD.SHL.U32 R0, R0, 0x2, RZ ;  /* 0x0000000200007824 */ /* 0x000fe200078e00ff */
[----:B------:R-:W-:Y:S01]  /*a620*/  BAR.SYNC.DEFER_BLOCKING 0x1, 0x100 ;  /* 0x0044000000007b1d */ /* 0x000fe20000010000 */
[----:B------:R-:W-:-:S02]  /*a630*/  F2FP.PACK_AB R40, R37, R12 ;  /* 0x0000000c2528723e */ /* 0x000fc400000000ff */
[----:B------:R-:W-:Y:S02]  /*a640*/  F2FP.PACK_AB R37, R9, R16 ;  /* 0x000000100925723e */ /* 0x000fe400000000ff */
[C---:B------:R-:W-:Y:S02]  /*a650*/  IADD3 R3, R0.reuse, 0x80, RZ ;  /* 0x0000008000037810 */ /* 0x040fe40007ffe0ff */
[C---:B------:R-:W-:Y:S02]  /*a660*/  IADD3 R2, R0.reuse, 0x70, RZ ;  /* 0x0000007000027810 */ /* 0x040fe40007ffe0ff */
[----:B------:R-:W-:Y:S01]  /*a670*/  @P0 IADD3 R2, R3, 0x10, RZ ;  /* 0x0000001003020810 */ /* 0x000fe20007ffe0ff */
[----:B------:R-:W-:Y:S01]  /*a680*/  IMAD.IADD R3, R0, 0x1, R4 ;  /* 0x0000000100037824 */ /* 0x000fe200078e0204 */
[----:B------:R-:W-:Y:S02]  /*a690*/  F2FP.PACK_AB R36, R36, R18 ;  /* 0x000000122424723e */ /* 0x000fe400000000ff */
[----:B------:R-:W-:-:S02]  /*a6a0*/  F2FP.PACK_AB R50, R51, R50 ;  /* 0x000000323332723e */ /* 0x000fc400000000ff */
[----:B------:R-:W-:Y:S02]  /*a6b0*/  F2FP.PACK_AB R35, R35, R20 ;  /* 0x000000142323723e */ /* 0x000fe400000000ff */
[----:B------:R-:W-:Y:S02]  /*a6c0*/  F2FP.PACK_AB R54, R55, R54 ;  /* 0x000000363736723e */ /* 0x000fe400000000ff */
[----:B------:R-:W-:Y:S02]  /*a6d0*/  F2FP.PACK_AB R34, R34, R56 ;  /* 0x000000382222723e */ /* 0x000fe400000000ff */
[----:B------:R-:W-:Y:S02]  /*a6e0*/  F2FP.PACK_AB R58, R59, R58 ;  /* 0x0000003a3b3a723e */ /* 0x000fe400000000ff */
[----:B------:R-:W-:Y:S01]  /*a6f0*/  F2FP.PACK_AB R33, R33, R60 ;  /* 0x0000003c2121723e */ /* 0x000fe200000000ff */
[----:B------:R1:W-:Y:S01]  /*a700*/  STS [R0+0x80], R8 ;  /* 0x0000800800007388 */ /* 0x0003e20000000800 */
[----:B------:R-:W-:-:S02]  /*a710*/  F2FP.PACK_AB R62, R63, R62 ;  /* 0x0000003e3f3e723e */ /* 0x000fc400000000ff */
[----:B------:R-:W-:Y:S01]  /*a720*/  F2FP.PACK_AB R32, R32, R64 ;  /* 0x000000402020723e */ /* 0x000fe200000000ff */
[----:B------:R-:W-:Y:S01]  /*a730*/  STS [R0+0x480], R167 ;  /* 0x000480a700007388 */ /* 0x000fe20000000800 */
[----:B------:R-:W-:Y:S02]  /*a740*/  F2FP.PACK_AB R66, R67, R66 ;  /* 0x000000424342723e */ /* 0x000fe400000000ff */
[----:B------:R-:W-:Y:S01]  /*a750*/  F2FP.PACK_AB R31, R31, R68 ;  /* 0x000000441f1f723e */ /* 0x000fe200000000ff */
[----:B------:R2:W-:Y:S01]  /*a760*/  STS [R2], R6 ;  /* 0x0000000602007388 */ /* 0x0005e20000000800 */
[----:B------:R-:W-:Y:S02]  /*a770*/  F2FP.PACK_AB R70, R71, R70 ;  /* 0x000000464746723e */ /* 0x000fe400000000ff */
[----:B------:R-:W-:Y:S01]  /*a780*/  F2FP.PACK_AB R30, R30, R72 ;  /* 0x000000481e1e723e */ /* 0x000fe200000000ff */
[----:B------:R-:W-:Y:S01]  /*a790*/  STS [R2+0x400], R162 ;  /* 0x000400a202007388 */ /* 0x000fe20000000800 */
[----:B------:R-:W-:-:S02]  /*a7a0*/  F2FP.PACK_AB R74, R75, R74 ;  /* 0x0000004a4b4a723e */ /* 0x000fc400000000ff */
[----:B------:R-:W-:Y:S01]  /*a7b0*/  F2FP.PACK_AB R29, R29, R76 ;  /* 0x0000004c1d1d723e */ /* 0x000fe200000000ff */
[----:B------:R3:W-:Y:S01]  /*a7c0*/  STS [R3+0x80], R5 ;  /* 0x0000800503007388 */ /* 0x0007e20000000800 */
[----:B------:R-:W-:Y:S02]  /*a7d0*/  F2FP.PACK_AB R78, R79, R78 ;  /* 0x0000004e4f4e723e */ /* 0x000fe400000000ff */
[----:B------:R-:W-:Y:S01]  /*a7e0*/  F2FP.PACK_AB R28, R28, R80 ;  /* 0x000000501c1c723e */ /* 0x000fe200000000ff */
[----:B------:R-:W-:Y:S01]  /*a7f0*/  STS [R3+0x480], R158 ;  /* 0x0004809e03007388 */ /* 0x000fe20000000800 */
[----:B------:R-:W-:Y:S02]  /*a800*/  F2FP.PACK_AB R82, R83, R82 ;  /* 0x000000525352723e */ /* 0x000fe400000000ff */
[----:B------:R-:W-:Y:S01]  /*a810*/  F2FP.PACK_AB R27, R27, R84 ;  /* 0x000000541b1b723e */ /* 0x000fe200000000ff */
[----:B-1----:R-:W-:Y:S01]  /*a820*/  IMAD.MOV.U32 R8, RZ, RZ, 0x40 ;  /* 0x00000040ff087424 */ /* 0x002fe200078e00ff */
[----:B------:R-:W-:-:S02]  /*a830*/  F2FP.PACK_AB R86, R87, R86 ;  /* 0x000000565756723e */ /* 0x000fc400000000ff */
[----:B------:R-:W-:Y:S02]  /*a840*/  F2FP.PACK_AB R26, R26, R88 ;  /* 0x000000581a1a723e */ /* 0x000fe400000000ff */
[----:B------:R-:W-:Y:S02]  /*a850*/  F2FP.PACK_AB R90, R91, R90 ;  /* 0x0000005a5b5a723e */ /* 0x000fe400000000ff */
[----:B------:R-:W-:Y:S02]  /*a860*/  F2FP.PACK_AB R25, R25, R92 ;  /* 0x0000005c1919723e */ /* 0x000fe400000000ff */
[----:B--2---:R-:W-:Y:S01]  /*a870*/  SEL R6, R8, 0xffffffc0, !P2 ;  /* 0xffffffc008067807 */ /* 0x004fe20005000000 */
[----:B------:R-:W-:Y:S01]  /*a880*/  IMAD.IADD R8, R4, 0x1, R2 ;  /* 0x0000000104087824 */ /* 0x000fe200078e0202 */
[----:B------:R-:W-:Y:S02]  /*a890*/  F2FP.PACK_AB R94, R95, R94 ;  /* 0x0000005e5f5e723e */ /* 0x000fe400000000ff */
[----:B------:R-:W-:Y:S01]  /*a8a0*/  F2FP.PACK_AB R24, R24, R96 ;  /* 0x000000601818723e */ /* 0x000fe200000000ff */
[----:B------:R-:W-:Y:S01]  /*a8b0*/  IMAD.IADD R4, R6, 0x1, R3 ;  /* 0x0000000106047824 */ /* 0x000fe200078e0203 */
[----:B------:R1:W-:Y:S01]  /*a8c0*/  STS [R8], R7 ;  /* 0x0000000708007388 */ /* 0x0003e20000000800 */
[----:B---3--:R-:W-:Y:S01]  /*a8d0*/  IMAD.IADD R5, R0, 0x1, R6 ;  /* 0x0000000100057824 */ /* 0x008fe200078e0206 */
[----:B------:R-:W-:-:S02]  /*a8e0*/  F2FP.PACK_AB R98, R99, R98 ;  /* 0x000000626362723e */ /* 0x000fc400000000ff */
[----:B------:R-:W-:Y:S01]  /*a8f0*/  STS [R8+0x400], R154 ;  /* 0x0004009a08007388 */ /* 0x000fe20000000800 */
[----:B------:R-:W-:Y:S02]  /*a900*/  F2FP.PACK_AB R23, R23, R100 ;  /* 0x000000641717723e */ /* 0x000fe400000000ff */
[----:B------:R-:W-:Y:S01]  /*a910*/  F2FP.PACK_AB R103, R103, R102 ;  /* 0x000000666767723e */ /* 0x000fe200000000ff */
[----:B------:R-:W-:Y:S01]  /*a920*/  STS [R5+0x80], R49 ;  /* 0x0000803105007388 */ /* 0x000fe20000000800 */
[----:B------:R-:W-:Y:S02]  /*a930*/  F2FP.PACK_AB R21, R21, R104 ;  /* 0x000000681515723e */ /* 0x000fe400000000ff */
[----:B------:R-:W-:Y:S01]  /*a940*/  F2FP.PACK_AB R107, R107, R106 ;  /* 0x0000006a6b6b723e */ /* 0x000fe200000000ff */
[----:B------:R-:W-:Y:S01]  /*a950*/  STS [R5+0x480], R150 ;  /* 0x0004809605007388 */ /* 0x000fe20000000800 */
[----:B------:R-:W-:Y:S02]  /*a960*/  F2FP.PACK_AB R20, R109, R108 ;  /* 0x0000006c6d14723e */ /* 0x000fe400000000ff */
[----:B------:R-:W-:-:S02]  /*a970*/  F2FP.PACK_AB R19, R19, R110 ;  /* 0x0000006e1313723e */ /* 0x000fc400000000ff */
[----:B------:R-:W-:Y:S02]  /*a980*/  F2FP.PACK_AB R18, R113, R112 ;  /* 0x000000707112723e */ /* 0x000fe400000000ff */
[----:B------:R-:W-:Y:S02]  /*a990*/  F2FP.PACK_AB R17, R17, R114 ;  /* 0x000000721111723e */ /* 0x000fe400000000ff */
[----:B------:R-:W-:Y:S02]  /*a9a0*/  F2FP.PACK_AB R16, R117, R116 ;  /* 0x000000747510723e */ /* 0x000fe400000000ff */
[----:B-----5:R-:W-:Y:S01]  /*a9b0*/  F2FP.PACK_AB R13, R119, R118 ;  /* 0x00000076770d723e */ /* 0x020fe200000000ff */
[----:B-1----:R-:W-:Y:S01]  /*a9c0*/  IMAD.IADD R7, R6, 0x1, R2 ;  /* 0x0000000106077824 */ /* 0x002fe200078e0202 */
[----:B------:R-:W-:Y:S01]  /*a9d0*/  F2FP.PACK_AB R12, R121, R120 ;  /* 0x00000078790c723e */ /* 0x000fe200000000ff */
[----:B------:R-:W-:Y:S01]  /*a9e0*/  IMAD.IADD R6, R8, 0x1, R6 ;  /* 0x0000000108067824 */ /* 0x000fe200078e0206 */
[----:B------:R-:W-:-:S02]  /*a9f0*/  F2FP.PACK_AB R11, R11, R122 ;  /* 0x0000007a0b0b723e */ /* 0x000fc400000000ff */
[----:B------:R-:W-:Y:S01]  /*aa00*/  STS [R7], R48 ;  /* 0x0000003007007388 */ /* 0x000fe20000000800 */
[----:B------:R-:W-:Y:S02]  /*aa10*/  F2FP.PACK_AB R9, R125, R124 ;  /* 0x0000007c7d09723e */ /* 0x000fe400000000ff */
[----:B------:R-:W-:Y:S01]  /*aa20*/  F2FP.PACK_AB R15, R15, R126 ;  /* 0x0000007e0f0f723e */ /* 0x000fe200000000ff */
[----:B------:R-:W-:Y:S01]  /*aa30*/  STS [R7+0x400], R146 ;  /* 0x0004009207007388 */ /* 0x000fe20000000800 */
[----:B------:R-:W-:Y:S02]  /*aa40*/  F2FP.PACK_AB R14, R129, R128 ;  /* 0x00000080810e723e */ /* 0x000fe400000000ff */
[----:B------:R-:W-:Y:S01]  /*aa50*/  F2FP.PACK_AB R10, R10, R130 ;  /* 0x000000820a0a723e */ /* 0x000fe200000000ff */
[----:B------:R-:W-:Y:S01]  /*aa60*/  STS [R4+0x80], R45 ;  /* 0x0000802d04007388 */ /* 0x000fe20000000800 */
[----:B------:R-:W-:-:S03]  /*aa70*/  PLOP3.LUT P0, PT, PT, PT, UP1, 0x80, 0x0 ;  /* 0x000000000000781c */ /* 0x000fc60003f0f018 */
[----:B------:R-:W-:Y:S04]  /*aa80*/  STS [R4+0x480], R142 ;  /* 0x0004808e04007388 */ /* 0x000fe80000000800 */
[----:B------:R-:W-:Y:S04]  /*aa90*/  STS [R6], R44 ;  /* 0x0000002c06007388 */ /* 0x000fe80000000800 */
        /* <DEDUP_REMOVED lines=45> */
[----:B------:R2:W-:Y:S04]  /*ad70*/  STS [R4+0xc080], R9 ;  /* 0x00c0800904007388 */ /* 0x0005e80000000800 */
[----:B------:R3:W-:Y:S01]  /*ad80*/  STS [R4+0xc480], R15 ;  /* 0x00c4800f04007388 */ /* 0x0007e20000000800 */
[----:B-1----:R-:W-:-:S03]  /*ad90*/  IMAD.U32 R8, RZ, RZ, UR4 ;  /* 0x00000004ff087e24 */ /* 0x002fc6000f8e00ff */
[----:B------:R3:W-:Y:S04]  /*ada0*/  STS [R6+0xc000], R14 ;  /* 0x00c0000e06007388 */ /* 0x0007e80000000800 */
[----:B------:R3:W-:Y:S01]  /*adb0*/  STS [R6+0xc400], R10 ;  /* 0x00c4000a06007388 */ /* 0x0007e20000000800 */
[----:B--2---:R-:W-:-:S03]  /*adc0*/  IMAD.U32 R9, RZ, RZ, UR5 ;  /* 0x00000005ff097e24 */ /* 0x004fc6000f8e00ff */
[----:B------:R-:W-:Y:S06]  /*add0*/  BAR.SYNC.DEFER_BLOCKING 0x1, 0x100 ;  /* 0x0044000000007b1d */ /* 0x000fec0000010000 */
[----:B------:R-:W-:Y:S02]  /*ade0*/  ULDC.64 UR4, c[0x0][0x508] ;  /* 0x0001420000047ab9 */ /* 0x000fe40000000a00 */
[----:B------:R-:W-:Y:S01]  /*adf0*/  UISETP.NE.U32.AND UP0, UPT, URZ, UR4, UPT ;  /* 0x000000043f00728c */ /* 0x000fe2000bf05070 */
[----:B------:R-:W2:Y:S03]  /*ae00*/  @P0 LDG.E R0, [R8.64] ;  /* 0x0000000c08000981 */ /* 0x000ea6000c1e1900 */
[----:B------:R-:W-:Y:S01]  /*ae10*/  UISETP.NE.AND.EX UP0, UPT, URZ, UR5, UPT, UP0 ;  /* 0x000000053f00728c */ /* 0x000fe2000bf05300 */
[----:B------:R-:W-:-:S02]  /*ae20*/  IMAD.MOV.U32 R16, RZ, RZ, c[0x0][0x388] ;  /* 0x0000e200ff107624 */ /* 0x000fc400078e00ff */
[----:B------:R-:W-:-:S03]  /*ae30*/  ULDC.64 UR4, c[0x0][0x508] ;  /* 0x0001420000047ab9 */ /* 0x000fc60000000a00 */
[----:B------:R-:W-:-:S05]  /*ae40*/  PLOP3.LUT P1, PT, PT, PT, UP0, 0x80, 0x0 ;  /* 0x000000000000781c */ /* 0x000fca0003f2f008 */
[----:B------:R-:W-:-:S06]  /*ae50*/  @UP0 UIMAD.WIDE UR4, UR11, UR6, UR4 ;  /* 0x000000060b0402a5 */ /* 0x000fcc000f8e0204 */
[----:B------:R-:W-:Y:S02]  /*ae60*/  IMAD.U32 R2, RZ, RZ, UR4 ;  /* 0x00000004ff027e24 */ /* 0x000fe4000f8e00ff */
[----:B------:R-:W-:-:S05]  /*ae70*/  IMAD.U32 R3, RZ, RZ, UR5 ;  /* 0x00000005ff037e24 */ /* 0x000fca000f8e00ff */
[----:B------:R3:W5:Y:S01]  /*ae80*/  @P1 LDG.E R16, [R2.64] ;  /* 0x0000000c02101981 */ /* 0x000762000c1e1900 */
[----:B------:R-:W-:Y:S02]  /*ae90*/  UMOV UR16, URZ ;  /* 0x0000003f00107c82 */ /* 0x000fe40008000000 */
[----:B------:R-:W-:Y:S01]  /*aea0*/  UMOV UR17, URZ ;  /* 0x0000003f00117c82 */ /* 0x000fe20008000000 */
[----:B--2---:R-:W1:Y:S02]  /*aeb0*/  @P0 R2UR UR5, R0 ;  /* 0x00000000000503c2 */ /* 0x004e6400000e0000 */
[----:B-1----:R-:W-:Y:S02]  /*aec0*/  @UP1 USHF.R.S32.HI UR4, URZ, 0x1f, UR5 ;  /* 0x0000001f3f041899 */ /* 0x002fe40008011405 */
[----:B------:R-:W-:-:S05]  /*aed0*/  @UP1 UMOV UR16, UR5 ;  /* 0x0000000500101c82 */ /* 0x000fca0008000000 */
[----:B------:R-:W-:Y:S01]  /*aee0*/  @UP1 UMOV UR17, UR4 ;  /* 0x0000000400111c82 */ /* 0x000fe20008000000 */
[----:B------:R-:W-:Y:S05]  /*aef0*/  @P1 BRA `(.L_x_31) ;  /* 0x0000004000001947 */ /* 0x000fea0003800000 */
[----:B---3--:R-:W-:Y:S05]  /*af00*/  @!P0 BRA `(.L_x_31) ;  /* 0x0000003000008947 */ /* 0x008fea0003800000 */
[----:B------:R-:W2:Y:S04]  /*af10*/  LDG.E R0, [R8.64] ;  /* 0x0000000c08007981 */ /* 0x000ea8000c1e1900 */
[----:B------:R-:W2:Y:S02]  /*af20*/  LDG.E R2, [R8.64+0x4] ;  /* 0x0000040c08027981 */ /* 0x000ea4000c1e1900 */
[----:B--2--5:R-:W-:Y:S02]  /*af30*/  IADD3 R16, -R0, R2, RZ ;  /* 0x0000000200107210 */ /* 0x024fe40007ffe1ff */
.L_x_31:
[----:B---3--:R-:W-:Y:S01]  /*af40*/  SHF.R.S32.HI R0, RZ, 0x1f, R41 ;  /* 0x0000001fff007819 */ /* 0x008fe20000011429 */
[----:B------:R-:W-:Y:S01]  /*af50*/  IMAD.MOV.U32 R2, RZ, RZ, c[0x0][0x4e8] ;  /* 0x00013a00ff027624 */ /* 0x000fe200078e00ff */
[----:B------:R-:W-:Y:S01]  /*af60*/  LOP3.LUT R3, R43, 0xffffffe0, RZ, 0xc0, !PT ;  /* 0xffffffe02b037812 */ /* 0x000fe200078ec0ff */
[----:B------:R-:W1:Y:S01]  /*af70*/  S2R R28, SR_CTAID.X ;  /* 0x00000000001c7919 */ /* 0x000e620000002500 */
[----:B------:R-:W-:Y:S01]  /*af80*/  LEA.HI R0, R0, R41, RZ, 0x3 ;  /* 0x0000002900007211 */ /* 0x000fe200078f18ff */
[----:B------:R-:W-:Y:S01]  /*af90*/  ULDC.64 UR4, c[0x0][0x3a0] ;  /* 0x0000e80000047ab9 */ /* 0x000fe20000000a00 */
[----:B------:R-:W-:Y:S01]  /*afa0*/  ISETP.NE.AND P1, PT, R2, 0x1, PT ;  /* 0x000000010200780c */ /* 0x000fe20003f25270 */
[----:B------:R-:W-:Y:S01]  /*afb0*/  IMAD.IADD R3, R57, 0x1, -R3 ;  /* 0x0000000139037824 */ /* 0x000fe200078e0a03 */
[----:B------:R-:W-:Y:S01]  /*afc0*/  LOP3.LUT R0, R0, 0xffffff8, RZ, 0xc0, !PT ;  /* 0x0ffffff800007812 */ /* 0x000fe200078ec0ff */
[----:B------:R-:W-:Y:S01]  /*afd0*/  UMOV UR15, UR17 ;  /* 0x00000011000f7c82 */ /* 0x000fe20008000000 */
[----:B------:R-:W-:Y:S01]  /*afe0*/  LEA.HI R6, R47, R57, RZ, 0x3 ;  /* 0x000000392f067211 */ /* 0x000fe200078f18ff */
[----:B------:R-:W-:Y:S01]  /*aff0*/  UIMAD UR17, UR17, UR4, URZ ;  /* 0x00000004111172a4 */ /* 0x000fe2000f8e023f */
[----:B------:R-:W-:Y:S01]  /*b000*/  SHF.R.S32.HI R2, RZ, 0x1f, R3 ;  /* 0x0000001fff027819 */ /* 0x000fe20000011403 */
[----:B------:R-:W-:Y:S01]  /*b010*/  IMAD.IADD R4, R41, 0x1, -R0 ;  /* 0x0000000129047824 */ /* 0x000fe200078e0a00 */
[----:B------:R-:W-:Y:S01]  /*b020*/  LEA.HI R0, R22, R22, RZ, 0x1 ;  /* 0x0000001616007211 */ /* 0x000fe200078f08ff */
[----:B------:R-:W-:Y:S01]  /*b030*/  UMOV UR14, UR16 ;  /* 0x00000010000e7c82 */ /* 0x000fe20008000000 */
[----:B------:R-:W-:Y:S01]  /*b040*/  LEA.HI R2, R2, R3, RZ, 0x2 ;  /* 0x0000000302027211 */ /* 0x000fe200078f10ff */
[----:B------:R-:W-:Y:S01]  /*b050*/  ULDC.64 UR6, c[0x0][0x490] ;  /* 0x0001240000067ab9 */ /* 0x000fe20000000a00 */
[----:B------:R-:W-:Y:S01]  /*b060*/  LOP3.LUT R0, R0, 0x1ffffffe, RZ, 0xc0, !PT ;  /* 0x1ffffffe00007812 */ /* 0x000fe200078ec0ff */
[----:B------:R-:W-:Y:S01]  /*b070*/  UIMAD.WIDE.U32 UR18, UR16, UR4, URZ ;  /* 0x00000004101272a5 */ /* 0x000fe2000f8e003f */
[----:B------:R-:W-:Y:S01]  /*b080*/  SHF.R.S32.HI R2, RZ, 0x2, R2 ;  /* 0x00000002ff027819 */ /* 0x000fe20000011402 */
[----:B------:R-:W-:Y:S01]  /*b090*/  UIMAD UR17, UR16, UR5, UR17 ;  /* 0x00000005101172a4 */ /* 0x000fe2000f8e0211 */
[----:B------:R-:W-:Y:S01]  /*b0a0*/  LOP3.LUT P2, RZ, R3, 0x3, RZ, 0xc0, !PT ;  /* 0x0000000303ff7812 */ /* 0x000fe2000784c0ff */
[----:B------:R-:W-:Y:S01]  /*b0b0*/  IMAD.IADD R0, R22, 0x1, -R0 ;  /* 0x0000000116007824 */ /* 0x000fe200078e0a00 */
[----:B------:R-:W-:Y:S01]  /*b0c0*/  USHF.R.S32.HI UR16, URZ, 0x1f, UR11 ;  /* 0x0000001f3f107899 */ /* 0x000fe2000801140b */
[----:B------:R-:W-:Y:S01]  /*b0d0*/  IMAD R15, R4, 0x10, R2 ;  /* 0x00000010040f7824 */ /* 0x000fe200078e0202 */
[----:B------:R-:W-:Y:S01]  /*b0e0*/  UIMAD UR10, UR8, UR6, URZ ;  /* 0x00000006080a72a4 */ /* 0x000fe2000f8e023f */
[----:B------:R-:W-:Y:S01]  /*b0f0*/  LOP3.LUT R4, R6, 0xfffffff8, RZ, 0xc0, !PT ;  /* 0xfffffff806047812 */ /* 0x000fe200078ec0ff */
[----:B------:R-:W-:Y:S01]  /*b100*/  USEL UR16, UR16, URZ, !UP1 ;  /* 0x0000003f10107287 */ /* 0x000fe2000c800000 */
[----:B------:R-:W-:Y:S01]  /*b110*/  IMAD R0, R0, 0x8, R15 ;  /* 0x0000000800007824 */ /* 0x000fe200078e020f */
[----:B------:R-:W-:Y:S01]  /*b120*/  UIMAD.WIDE.U32 UR14, UR9, UR6, UR14 ;  /* 0x00000006090e72a5 */ /* 0x000fe2000f8e000e */
[----:B------:R-:W-:Y:S01]  /*b130*/  SHF.R.S32.HI R14, RZ, 0x3, R6 ;  /* 0x00000003ff0e7819 */ /* 0x000fe20000011406 */
[----:B------:R-:W-:Y:S01]  /*b140*/  UIMAD UR10, UR9, UR7, UR10 ;  /* 0x00000007090a72a4 */ /* 0x000fe2000f8e020a */
[----:B------:R-:W-:Y:S01]  /*b150*/  IMAD.IADD R7, R57, 0x1, -R4 ;  /* 0x0000000139077824 */ /* 0x000fe200078e0a04 */
[----:B-1----:R-:W-:Y:S01]  /*b160*/  LEA R0, R28, R0, 0x7 ;  /* 0x000000001c007211 */ /* 0x002fe200078e38ff */
[----:B------:R-:W-:Y:S01]  /*b170*/  ULDC.64 UR6, c[0x0][0x498] ;  /* 0x0001260000067ab9 */ /* 0x000fe20000000a00 */
[----:B-----5:R-:W-:Y:S01]  /*b180*/  IMAD R29, R16, c[0x0][0x4e8], RZ ;  /* 0x00013a00101d7a24 */ /* 0x020fe200078e02ff */
[----:B------:R-:W-:Y:S01]  /*b190*/  USEL UR11, UR11, URZ, !UP1 ;  /* 0x0000003f0b0b7287 */ /* 0x000fe2000c800000 */
[----:B------:R-:W-:Y:S01]  /*b1a0*/  LEA R6, R7, R14, 0x5 ;  /* 0x0000000e07067211 */ /* 0x000fe200078e28ff */
[----:B------:R-:W-:Y:S01]  /*b1b0*/  @P1 IMAD.HI.U32 R3, R0, c[0x0][0x4ec], RZ ;  /* 0x00013b0000031a27 */ /* 0x000fe200078e00ff */
[----:B------:R-:W-:Y:S01]  /*b1c0*/  UIMAD UR20, UR16, UR6, URZ ;  /* 0x00000006101472a4 */ /* 0x000fe2000f8e023f */
[----:B------:R-:W-:Y:S01]  /*b1d0*/  LEA.HI R18, R47, R57, RZ, 0x6 ;  /* 0x000000392f127211 */ /* 0x000fe200078f30ff */
[----:B------:R-:W-:Y:S01]  /*b1e0*/  UIADD3 UR15, UR15, UR10, URZ ;  /* 0x0000000a0f0f7290 */ /* 0x000fe2000fffe03f */
[----:B------:R-:W-:Y:S01]  /*b1f0*/  IMAD.MOV.U32 R2, RZ, RZ, R0 ;  /* 0x000000ffff027224 */ /* 0x000fe200078e0000 */
[----:B------:R-:W-:Y:S01]  /*b200*/  @P1 SHF.R.U32.HI R2, RZ, c[0x0][0x4f0], R3 ;  /* 0x00013c00ff021a19 */ /* 0x000fe20000011603 */
[----:B------:R-:W-:Y:S01]  /*b210*/  UIMAD UR7, UR11, UR7, UR20 ;  /* 0x000000070b0772a4 */ /* 0x000fe2000f8e0214 */
[----:B------:R-:W-:Y:S01]  /*b220*/  IMAD R6, R28, 0x80, R6 ;  /* 0x000000801c067824 */ /* 0x000fe200078e0206 */
[----:B------:R-:W-:Y:S01]  /*b230*/  UIMAD.WIDE.U32 UR14, UR11, UR6, UR14 ;  /* 0x000000060b0e72a5 */ /* 0x000fe2000f8e000e */
[--C-:B------:R-:W-:Y:S01]  /*b240*/  SHF.R.S32.HI R5, RZ, 0x1f, R2.reuse ;  /* 0x0000001fff057819 */ /* 0x100fe20000011402 */
[----:B------:R-:W-:Y:S01]  /*b250*/  IMAD.MOV R3, RZ, RZ, -R2 ;  /* 0x000000ffff037224 */ /* 0x000fe200078e0a02 */
[----:B------:R-:W-:Y:S01]  /*b260*/  ULDC.64 UR4, c[0x0][0x3e8] ;  /* 0x0000fa0000047ab9 */ /* 0x000fe20000000a00 */
[----:B------:R-:W-:Y:S01]  /*b270*/  @P1 IMAD.HI.U32 R10, R6, c[0x0][0x4ec], RZ ;  /* 0x00013b00060a1a27 */ /* 0x000fe200078e00ff */
[----:B------:R-:W-:Y:S01]  /*b280*/  UIMAD UR8, UR8, UR4, URZ ;  /* 0x00000004080872a4 */ /* 0x000fe2000f8e023f */
[----:B------:R-:W-:Y:S01]  /*b290*/  IADD3 R2, P0, R2, UR14, RZ ;  /* 0x0000000e02027c10 */ /* 0x000fe2000ff1e0ff */
[----:B------:R-:W-:Y:S01]  /*b2a0*/  UIADD3 UR19, UR19, UR17, URZ ;  /* 0x0000001113137290 */ /* 0x000fe2000fffe03f */
[----:B------:R-:W-:Y:S01]  /*b2b0*/  IMAD R0, R3, c[0x0][0x4e8], R0 ;  /* 0x00013a0003007a24 */ /* 0x000fe200078e0200 */
[----:B------:R-:W-:Y:S01]  /*b2c0*/  UIMAD UR5, UR9, UR5, UR8 ;  /* 0x00000005090572a4 */ /* 0x000fe2000f8e0208 */
[----:B------:R-:W-:Y:S01]  /*b2d0*/  IMAD.U32 R3, RZ, RZ, UR7 ;  /* 0x00000007ff037e24 */ /* 0x000fe2000f8e00ff */
[----:B------:R-:W-:Y:S01]  /*b2e0*/  UIMAD.WIDE.U32 UR18, UR9, UR4, UR18 ;  /* 0x00000004091272a5 */ /* 0x000fe2000f8e0012 */
[----:B------:R-:W-:Y:S01]  /*b2f0*/  BSSY B0, `(.L_x_32) ;  /* 0x0000062000007945 */ /* 0x000fe20003800000 */
[----:B------:R-:W-:Y:S01]  /*b300*/  SHF.R.S32.HI R4, RZ, 0x1f, R0 ;  /* 0x0000001fff047819 */ /* 0x000fe20000011400 */
[----:B------:R-:W-:Y:S01]  /*b310*/  ULDC.64 UR6, c[0x0][0x3f0] ;  /* 0x0000fc0000067ab9 */ /* 0x000fe20000000a00 */
[----:B------:R-:W-:Y:S01]  /*b320*/  IADD3.X R3, R5, UR15, R3, P0, !PT ;  /* 0x0000000f05037c10 */ /* 0x000fe200087fe403 */
[----:B------:R-:W-:Y:S01]  /*b330*/  IMAD.SHL.U32 R5, R14, 0x40, RZ ;  /* 0x000000400e057824 */ /* 0x000fe200078e00ff */
[----:B------:R-:W-:Y:S01]  /*b340*/  UIMAD UR16, UR16, UR6, URZ ;  /* 0x00000006101072a4 */ /* 0x000fe2000f8e023f */
[----:B------:R-:W-:Y:S01]  /*b350*/  IMAD R4, R4, c[0x0][0x488], RZ ;  /* 0x0001220004047a24 */ /* 0x000fe200078e02ff */
[----:B------:R-:W-:Y:S01]  /*b360*/  UIADD3 UR19, UR19, UR5, URZ ;  /* 0x0000000513137290 */ /* 0x000fe2000fffe03f */
[----:B------:R-:W-:Y:S01]  /*b370*/  IMAD.WIDE.U32 R2, R0, c[0x0][0x488], R2 ;  /* 0x0001220000027a25 */ /* 0x000fe200078e0002 */
[----:B------:R-:W-:Y:S01]  /*b380*/  LOP3.LUT R5, R5, 0x1c0, RZ, 0xc0, !PT ;  /* 0x000001c005057812 */ /* 0x000fe200078ec0ff */
[----:B------:R-:W-:-:S02]  /*b390*/  UIMAD UR7, UR11, UR7, UR16 ;  /* 0x000000070b0772a4 */ /* 0x000fc4000f8e0210 */
[----:B------:R-:W-:Y:S01]  /*b3a0*/  IMAD R9, R0, c[0x0][0x48c], R4 ;  /* 0x0001230000097a24 */ /* 0x000fe200078e0204 */
[----:B------:R-:W-:Y:S01]  /*b3b0*/  SHF.R.U32.HI R8, RZ, 0x3, R5 ;  /* 0x00000003ff087819 */ /* 0x000fe20000011605 */
[----:B------:R-:W-:Y:S01]  /*b3c0*/  IMAD.SHL.U32 R4, R7, 0x8, RZ ;  /* 0x0000000807047824 */ /* 0x000fe200078e00ff */
[C---:B------:R-:W-:Y:S01]  /*b3d0*/  LEA R7, P0, R2.reuse, c[0x0][0x450], 0x2 ;  /* 0x0001140002077a11 */ /* 0x040fe200078010ff */
[----:B------:R-:W-:Y:S01]  /*b3e0*/  IMAD.IADD R3, R3, 0x1, R9 ;  /* 0x0000000103037824 */ /* 0x000fe200078e0209 */
[----:B------:R-:W-:Y:S01]  /*b3f0*/  UIMAD.WIDE.U32 UR18, UR11, UR6, UR18 ;  /* 0x000000060b1272a5 */ /* 0x000fe2000f8e0012 */
[----:B------:R-:W-:Y:S01]  /*b400*/  IMAD.MOV.U32 R0, RZ, RZ, R6 ;  /* 0x000000ffff007224 */ /* 0x000fe200078e0006 */
[----:B------:R-:W-:Y:S01]  /*b410*/  LOP3.LUT R5, R5, 0x38, R4, 0xf8, !PT ;  /* 0x0000003805057812 */ /* 0x000fe200078ef804 */
[----:B------:R-:W-:Y:S01]  /*b420*/  SHFL.IDX PT, R12, R7, RZ, 0x1c1f ;  /* 0x001c1fff070c7589 */ /* 0x000fe200000e0000 */
[----:B------:R-:W-:Y:S01]  /*b430*/  @P1 SHF.R.U32.HI R0, RZ, c[0x0][0x4f0], R10 ;  /* 0x00013c00ff001a19 */ /* 0x000fe2000001160a */
[----:B------:R-:W-:Y:S01]  /*b440*/  UIADD3 UR7, UR19, UR7, URZ ;  /* 0x0000000713077290 */ /* 0x000fe2000fffe03f */
[----:B------:R-:W-:Y:S01]  /*b450*/  LOP3.LUT R17, R5, R8, RZ, 0x3c, !PT ;  /* 0x0000000805117212 */ /* 0x000fe200078e3cff */
[----:B------:R1:W-:Y:S01]  /*b460*/  SHFL.IDX PT, R10, R7, 0x1, 0x1c1f ;  /* 0x003c1f00070a7f89 */ /* 0x0003e200000e0000 */
[----:B------:R-:W-:Y:S01]  /*b470*/  LEA.HI.X R5, R2, c[0x0][0x454], R3, 0x2, P0 ;  /* 0x0001150002057a11 */ /* 0x000fe200000f1403 */
[--C-:B------:R-:W-:Y:S01]  /*b480*/  IMAD.MOV R8, RZ, RZ, -R0.reuse ;  /* 0x000000ffff087224 */ /* 0x100fe200078e0a00 */
[----:B------:R-:W-:Y:S01]  /*b490*/  SHF.R.S32.HI R9, RZ, 0x1f, R0 ;  /* 0x0000001fff097819 */ /* 0x000fe20000011400 */
[----:B------:R-:W-:Y:S01]  /*b4a0*/  IMAD.U32 R3, RZ, RZ, UR19 ;  /* 0x00000013ff037e24 */ /* 0x000fe2000f8e00ff */
[----:B------:R-:W-:Y:S01]  /*b4b0*/  MOV R2, UR18 ;  /* 0x0000001200027c02 */ /* 0x000fe20008000f00 */
[----:B------:R-:W2:Y:S01]  /*b4c0*/  SHFL.IDX PT, R13, R5, RZ, 0x1c1f ;  /* 0x001c1fff050d7589 */ /* 0x000ea200000e0000 */
[----:B------:R-:W-:-:S02]  /*b4d0*/  IMAD.U32 R3, RZ, RZ, UR7 ;  /* 0x00000007ff037e24 */ /* 0x000fc4000f8e00ff */
[----:B------:R-:W-:Y:S01]  /*b4e0*/  IMAD R6, R8, c[0x0][0x4e8], R6 ;  /* 0x00013a0008067a24 */ /* 0x000fe200078e0206 */
[----:B------:R3:W4:Y:S01]  /*b4f0*/  SHFL.IDX PT, R11, R5, 0x1, 0x1c1f ;  /* 0x003c1f00050b7f89 */ /* 0x00072200000e0000 */
[----:B------:R-:W-:-:S04]  /*b500*/  IMAD.WIDE.U32 R2, R0, c[0x0][0x3e0], R2 ;  /* 0x0000f80000027a25 */ /* 0x000fc800078e0002 */
[----:B-1----:R-:W-:-:S04]  /*b510*/  IMAD R7, R9, c[0x0][0x3e0], RZ ;  /* 0x0000f80009077a24 */ /* 0x002fc800078e02ff */
[----:B------:R-:W-:Y:S01]  /*b520*/  IMAD R7, R0, c[0x0][0x3e4], R7 ;  /* 0x0000f90000077a24 */ /* 0x000fe200078e0207 */
[----:B------:R-:W-:-:S04]  /*b530*/  SHF.R.S32.HI R0, RZ, 0x1f, R6 ;  /* 0x0000001fff007819 */ /* 0x000fc80000011406 */
[----:B------:R-:W-:Y:S01]  /*b540*/  IADD3 R3, R3, R7, RZ ;  /* 0x0000000703037210 */ /* 0x000fe20007ffe0ff */
[----:B---3--:R-:W-:Y:S02]  /*b550*/  IMAD R5, R28, 0x80, R15 ;  /* 0x000000801c057824 */ /* 0x008fe400078e020f */
[----:B------:R-:W-:Y:S02]  /*b560*/  IMAD R0, R0, c[0x0][0x3d8], RZ ;  /* 0x0000f60000007a24 */ /* 0x000fe400078e02ff */
[----:B------:R-:W-:Y:S01]  /*b570*/  IMAD.WIDE.U32 R2, R6, c[0x0][0x3d8], R2 ;  /* 0x0000f60006027a25 */ /* 0x000fe200078e0002 */
[C---:B------:R-:W-:Y:S02]  /*b580*/  IADD3 R8, R5.reuse, 0x8, RZ ;  /* 0x0000000805087810 */ /* 0x040fe40007ffe0ff */
[-C--:B------:R-:W-:Y:S01]  /*b590*/  ISETP.GE.OR P1, PT, R5, R29.reuse, P2 ;  /* 0x0000001d0500720c */ /* 0x080fe20001726670 */
[----:B------:R-:W-:Y:S01]  /*b5a0*/  IMAD.SHL.U32 R5, R18, 0x8, RZ ;  /* 0x0000000812057824 */ /* 0x000fe200078e00ff */
[----:B------:R-:W-:Y:S01]  /*b5b0*/  ISETP.GE.OR P0, PT, R8, R29, P2 ;  /* 0x0000001d0800720c */ /* 0x000fe20001706670 */
[----:B------:R-:W-:-:S03]  /*b5c0*/  IMAD R28, R28, 0x80, R14 ;  /* 0x000000801c1c7824 */ /* 0x000fc600078e020e */
[----:B------:R-:W-:Y:S01]  /*b5d0*/  LOP3.LUT R7, R17, 0x7ffffe00, R5, 0xf8, !PT ;  /* 0x7ffffe0011077812 */ /* 0x000fe200078ef805 */
[----:B------:R-:W-:-:S04]  /*b5e0*/  IMAD R5, R6, c[0x0][0x3dc], R0 ;  /* 0x0000f70006057a24 */ /* 0x000fc800078e0200 */
[----:B------:R-:W-:Y:S02]  /*b5f0*/  IMAD.SHL.U32 R0, R7, 0x2, RZ ;  /* 0x0000000207007824 */ /* 0x000fe400078e00ff */
[----:B--2---:R1:W-:Y:S01]  /*b600*/  @!P1 ST.E [R12.64], R52 ;  /* 0x000000340c009985 */ /* 0x0043e2000c10190c */
[----:B------:R-:W-:-:S03]  /*b610*/  IMAD.IADD R3, R3, 0x1, R5 ;  /* 0x0000000103037824 */ /* 0x000fc600078e0205 */
[----:B----4-:R1:W-:Y:S01]  /*b620*/  @!P0 ST.E [R10.64], R53 ;  /* 0x000000350a008985 */ /* 0x0103e2000c10190c */
[----:B------:R-:W-:-:S03]  /*b630*/  LEA R31, P0, R2, c[0x0][0x380], 0x1 ;  /* 0x0000e000021f7a11 */ /* 0x000fc600078008ff */
[----:B------:R1:W2:Y:S01]  /*b640*/  LDS.128 R44, [R0+0x1080] ;  /* 0x00108000002c7984 */ /* 0x0002a20000000c00 */
[----:B------:R-:W-:Y:S02]  /*b650*/  LEA.HI.X R30, R2, c[0x0][0x384], R3, 0x1, P0 ;  /* 0x0000e100021e7a11 */ /* 0x000fe400000f0c03 */
[----:B------:R-:W-:Y:S01]  /*b660*/  ISETP.GE.AND P0, PT, R28, R29, PT ;  /* 0x0000001d1c00720c */ /* 0x000fe20003f06270 */
[----:B------:R1:W3:Y:S04]  /*b670*/  LDS.128 R60, [R0+0x2080] ;  /* 0x00208000003c7984 */ /* 0x0002e80000000c00 */
[----:B------:R1:W4:Y:S04]  /*b680*/  LDS.128 R72, [R0+0x3080] ;  /* 0x0030800000487984 */ /* 0x0003280000000c00 */
[----:B------:R1:W1:Y:S04]  /*b690*/  LDS.128 R40, [R0+0x5080] ;  /* 0x0050800000287984 */ /* 0x0002680000000c00 */
        /* <DEDUP_REMOVED lines=8> */
[----:B------:R1:W1:Y:S04]  /*b720*/  SHFL.IDX PT, R2, R31, RZ, 0x181f ;  /* 0x00181fff1f027589 */ /* 0x00026800000e0000 */
[----:B------:R1:W1:Y:S01]  /*b730*/  SHFL.IDX PT, R3, R30, RZ, 0x181f ;  /* 0x00181fff1e037589 */ /* 0x00026200000e0000 */
[----:B------:R-:W-:Y:S05]  /*b740*/  @P0 BRA `(.L_x_33) ;  /* 0x000001c000000947 */ /* 0x000fea0003800000 */
[----:B--234-:R-:W2:Y:S01]  /*b750*/  LDS.128 R24, [R0+0x80] ;  /* 0x0000800000187984 */ /* 0x01cea20000000c00 */
[----:B------:R-:W-:-:S02]  /*b760*/  IADD3 R7, R4, 0x40, RZ ;  /* 0x0000004004077810 */ /* 0x000fc40007ffe0ff */
[C---:B------:R-:W-:Y:S01]  /*b770*/  IADD3 R8, R4.reuse, 0x80, RZ ;  /* 0x0000008004087810 */ /* 0x040fe20007ffe0ff */
[----:B------:R-:W3:Y:S01]  /*b780*/  LDS.128 R20, [R0+0x4080] ;  /* 0x0040800000147984 */ /* 0x000ee20000000c00 */
[----:B------:R-:W-:Y:S02]  /*b790*/  IADD3 R9, R4, 0xc0, RZ ;  /* 0x000000c004097810 */ /* 0x000fe40007ffe0ff */
[----:B------:R-:W-:Y:S01]  /*b7a0*/  ISETP.GE.AND P2, PT, R7, c[0x0][0x3c8], PT ;  /* 0x0000f20007007a0c */ /* 0x000fe20003f46270 */
[----:B------:R-:W4:Y:S01]  /*b7b0*/  LDS.128 R16, [R0+0x8080] ;  /* 0x0080800000107984 */ /* 0x000f220000000c00 */
[----:B------:R-:W-:Y:S02]  /*b7c0*/  ISETP.GE.AND P1, PT, R8, c[0x0][0x3c8], PT ;  /* 0x0000f20008007a0c */ /* 0x000fe40003f26270 */
[----:B------:R-:W-:Y:S01]  /*b7d0*/  ISETP.GE.AND P0, PT, R9, c[0x0][0x3c8], PT ;  /* 0x0000f20009007a0c */ /* 0x000fe20003f06270 */
[----:B-1----:R1:W5:Y:S01]  /*b7e0*/  LDS.128 R12, [R0+0xc080] ;  /* 0x00c08000000c7984 */ /* 0x0023620000000c00 */
[----:B------:R-:W-:-:S07]  /*b7f0*/  ISETP.GE.AND P3, PT, R4, c[0x0][0x3c8], PT ;  /* 0x0000f20004007a0c */ /* 0x000fce0003f66270 */
[----:B------:R-:W-:-:S04]  /*b800*/  @!P2 SHF.R.S32.HI R5, RZ, 0x1f, R7 ;  /* 0x0000001fff05a819 */ /* 0x000fc80000011407 */
[----:B------:R-:W-:Y:S02]  /*b810*/  @!P0 SHF.R.S32.HI R6, RZ, 0x1f, R9 ;  /* 0x0000001fff068819 */ /* 0x000fe40000011409 */
[----:B------:R-:W-:Y:S01]  /*b820*/  @!P2 LEA.HI R7, R5, R7, RZ, 0x3 ;  /* 0x000000070507a211 */ /* 0x000fe200078f18ff */
[----:B------:R-:W-:Y:S01]  /*b830*/  @!P3 IMAD.WIDE R10, R4, 0x2, R2 ;  /* 0x00000002040ab825 */ /* 0x000fe200078e0202 */
[----:B-1----:R-:W-:-:S04]  /*b840*/  @!P1 SHF.R.S32.HI R0, RZ, 0x1f, R8 ;  /* 0x0000001fff009819 */ /* 0x002fc80000011408 */
[----:B------:R-:W-:Y:S01]  /*b850*/  @!P1 LEA.HI R5, R0, R8, RZ, 0x3 ;  /* 0x0000000800059211 */ /* 0x000fe200078f18ff */
[----:B--2---:R1:W-:Y:S01]  /*b860*/  @!P3 ST.E.128 [R10.64], R24 ;  /* 0x000000180a00b985 */ /* 0x0043e2000c101d0c */
[----:B------:R-:W-:Y:S02]  /*b870*/  @!P0 LEA.HI R0, R6, R9, RZ, 0x3 ;  /* 0x0000000906008211 */ /* 0x000fe400078f18ff */
[----:B------:R-:W-:Y:S02]  /*b880*/  @!P2 LOP3.LUT R6, R7, 0xfffffff8, RZ, 0xc0, !PT ;  /* 0xfffffff80706a812 */ /* 0x000fe400078ec0ff */
[----:B------:R-:W-:Y:S02]  /*b890*/  @!P1 LOP3.LUT R5, R5, 0xfffffff8, RZ, 0xc0, !PT ;  /* 0xfffffff805059812 */ /* 0x000fe400078ec0ff */
[----:B------:R-:W-:Y:S01]  /*b8a0*/  @!P0 LOP3.LUT R0, R0, 0xfffffff8, RZ, 0xc0, !PT ;  /* 0xfffffff800008812 */ /* 0x000fe200078ec0ff */
[----:B------:R-:W-:-:S04]  /*b8b0*/  @!P2 IMAD.WIDE R8, R6, 0x2, R2 ;  /* 0x000000020608a825 */ /* 0x000fc800078e0202 */
[--C-:B------:R-:W-:Y:S01]  /*b8c0*/  @!P1 IMAD.WIDE R6, R5, 0x2, R2.reuse ;  /* 0x0000000205069825 */ /* 0x100fe200078e0202 */
[----:B---3--:R1:W-:Y:S03]  /*b8d0*/  @!P2 ST.E.128 [R8.64], R20 ;  /* 0x000000140800a985 */ /* 0x0083e6000c101d0c */
[----:B------:R-:W-:Y:S01]  /*b8e0*/  @!P0 IMAD.WIDE R2, R0, 0x2, R2 ;  /* 0x0000000200028825 */ /* 0x000fe200078e0202 */
[----:B----4-:R1:W-:Y:S04]  /*b8f0*/  @!P1 ST.E.128 [R6.64], R16 ;  /* 0x0000001006009985 */ /* 0x0103e8000c101d0c */
[----:B-----5:R1:W-:Y:S02]  /*b900*/  @!P0 ST.E.128 [R2.64], R12 ;  /* 0x0000000c02008985 */ /* 0x0203e4000c101d0c */
.L_x_33:
[----:B--234-:R-:W-:Y:S05]  /*b910*/  BSYNC B0 ;  /* 0x0000000000007941 */ /* 0x01cfea0003800000 */
.L_x_32:
[----:B-1----:R-:W-:Y:S01]  /*b920*/  IADD3 R0, R28, 0x20, RZ ;  /* 0x000000201c007810 */ /* 0x002fe20007ffe0ff */
[----:B------:R1:W2:Y:S01]  /*b930*/  SHFL.IDX PT, R3, R30, 0x1, 0x181f ;  /* 0x00381f001e037f89 */ /* 0x0002a200000e0000 */
[----:B------:R-:W-:Y:S02]  /*b940*/  BSSY B0, `(.L_x_34) ;  /* 0x000001c000007945 */ /* 0x000fe40003800000 */
[----:B------:R-:W-:Y:S01]  /*b950*/  ISETP.GE.AND P0, PT, R0, R29, PT ;  /* 0x0000001d0000720c */ /* 0x000fe20003f06270 */
[----:B------:R1:W3:-:S12]  /*b960*/  SHFL.IDX PT, R2, R31, 0x1, 0x181f ;  /* 0x00381f001f027f89 */ /* 0x0002d800000e0000 */
[----:B------:R-:W-:Y:S05]  /*b970*/  @P0 BRA `(.L_x_35) ;  /* 0x0000018000000947 */ /* 0x000fea0003800000 */
[C---:B------:R-:W-:Y:S02]  /*b980*/  IADD3 R7, R4.reuse, 0x40, RZ ;  /* 0x0000004004077810 */ /* 0x040fe40007ffe0ff */
        /* <DEDUP_REMOVED lines=9> */
[----:B------:R-:W-:Y:S01]  /*ba20*/  @!P2 LEA.HI R7, R5, R7, RZ, 0x3 ;  /* 0x000000070507a211 */ /* 0x000fe200078f18ff */
[----:B--23--:R-:W-:Y:S01]  /*ba30*/  @!P3 IMAD.WIDE R10, R4, 0x2, R2 ;  /* 0x00000002040ab825 */ /* 0x00cfe200078e0202 */
[----:B------:R-:W-:Y:S02]  /*ba40*/  @!P1 LEA.HI R5, R0, R8, RZ, 0x3 ;  /* 0x0000000800059211 */ /* 0x000fe400078f18ff */
[----:B------:R-:W-:-:S02]  /*ba50*/  @!P0 LEA.HI R0, R6, R9, RZ, 0x3 ;  /* 0x0000000906008211 */ /* 0x000fc400078f18ff */
[----:B------:R-:W-:Y:S01]  /*ba60*/  @!P2 LOP3.LUT R6, R7, 0xfffffff8, RZ, 0xc0, !PT ;  /* 0xfffffff80706a812 */ /* 0x000fe200078ec0ff */
[----:B------:R2:W-:Y:S01]  /*ba70*/  @!P3 ST.E.128 [R10.64], R44 ;  /* 0x0000002c0a00b985 */ /* 0x0005e2000c101d0c */
[----:B------:R-:W-:Y:S02]  /*ba80*/  @!P1 LOP3.LUT R5, R5, 0xfffffff8, RZ, 0xc0, !PT ;  /* 0xfffffff805059812 */ /* 0x000fe400078ec0ff */
[----:B------:R-:W-:Y:S01]  /*ba90*/  @!P0 LOP3.LUT R0, R0, 0xfffffff8, RZ, 0xc0, !PT ;  /* 0xfffffff800008812 */ /* 0x000fe200078ec0ff */
[----:B------:R-:W-:-:S04]  /*baa0*/  @!P2 IMAD.WIDE R8, R6, 0x2, R2 ;  /* 0x000000020608a825 */ /* 0x000fc800078e0202 */
[--C-:B------:R-:W-:Y:S01]  /*bab0*/  @!P1 IMAD.WIDE R6, R5, 0x2, R2.reuse ;  /* 0x0000000205069825 */ /* 0x100fe200078e0202 */
[----:B------:R2:W-:Y:S03]  /*bac0*/  @!P2 ST.E.128 [R8.64], R40 ;  /* 0x000000280800a985 */ /* 0x0005e6000c101d0c */
[----:B------:R-:W-:Y:S01]  /*bad0*/  @!P0 IMAD.WIDE R2, R0, 0x2, R2 ;  /* 0x0000000200028825 */ /* 0x000fe200078e0202 */
[----:B------:R2:W-:Y:S04]  /*bae0*/  @!P1 ST.E.128 [R6.64], R36 ;  /* 0x0000002406009985 */ /* 0x0005e8000c101d0c */
[----:B------:R2:W-:Y:S02]  /*baf0*/  @!P0 ST.E.128 [R2.64], R32 ;  /* 0x0000002002008985 */ /* 0x0005e4000c101d0c */
.L_x_35:
[----:B------:R-:W-:Y:S05]  /*bb00*/  BSYNC B0 ;  /* 0x0000000000007941 */ /* 0x000fea0003800000 */
.L_x_34:
[----:B------:R-:W-:Y:S01]  /*bb10*/  IADD3 R0, R28, 0x40, RZ ;  /* 0x000000401c007810 */ /* 0x000fe20007ffe0ff */
[----:B--2---:R2:W4:Y:S01]  /*bb20*/  SHFL.IDX PT, R3, R30, 0x2, 0x181f ;  /* 0x00581f001e037f89 */ /* 0x00452200000e0000 */
[----:B------:R-:W-:Y:S02]  /*bb30*/  BSSY B0, `(.L_x_36) ;  /* 0x000001c000007945 */ /* 0x000fe40003800000 */
[----:B------:R-:W-:Y:S01]  /*bb40*/  ISETP.GE.AND P0, PT, R0, R29, PT ;  /* 0x0000001d0000720c */ /* 0x000fe20003f06270 */
[----:B---3--:R2:W3:-:S12]  /*bb50*/  SHFL.IDX PT, R2, R31, 0x2, 0x181f ;  /* 0x00581f001f027f89 */ /* 0x0084d800000e0000 */
        /* <DEDUP_REMOVED lines=12> */
[----:B---34-:R-:W-:Y:S01]  /*bc20*/  @!P3 IMAD.WIDE R10, R4, 0x2, R2 ;  /* 0x00000002040ab825 */ /* 0x018fe200078e0202 */
        /* <DEDUP_REMOVED lines=12> */
.L_x_37:
[----:B------:R-:W-:Y:S05]  /*bcf0*/  BSYNC B0 ;  /* 0x0000000000007941 */ /* 0x000fea0003800000 */
.L_x_36:
[----:B------:R-:W-:Y:S01]  /*bd00*/  IADD3 R0, R28, 0x60, RZ ;  /* 0x000000601c007810 */ /* 0x000fe20007ffe0ff */
[----:B---34-:R3:W4:Y:S03]  /*bd10*/  SHFL.IDX PT, R3, R30, 0x3, 0x181f ;  /* 0x00781f001e037f89 */ /* 0x01872600000e0000 */
[----:B------:R-:W-:Y:S01]  /*bd20*/  ISETP.GE.AND P0, PT, R0, R29, PT ;  /* 0x0000001d0000720c */ /* 0x000fe20003f06270 */
[----:B------:R3:W1:-:S12]  /*bd30*/  SHFL.IDX PT, R2, R31, 0x3, 0x181f ;  /* 0x00781f001f027f89 */ /* 0x00065800000e0000 */
[----:B------:R-:W-:Y:S05]  /*bd40*/  @P0 EXIT ;  /* 0x000000000000094d */ /* 0x000fea0003800000 */
[C---:B------:R-:W-:Y:S02]  /*bd50*/  IADD3 R6, R4.reuse, 0x40, RZ ;  /* 0x0000004004067810 */ /* 0x040fe40007ffe0ff */
        /* <DEDUP_REMOVED lines=19> */
[----:B------:R-:W-:-:S04]  /*be90*/  SHF.R.S32.HI R4, RZ, 0x1f, R0 ;  /* 0x0000001fff047819 */ /* 0x000fc80000011400 */
[----:B------:R-:W-:-:S04]  /*bea0*/  LEA.HI R0, R4, R0, RZ, 0x3 ;  /* 0x0000000004007211 */ /* 0x000fc800078f18ff */
[----:B------:R-:W-:-:S05]  /*beb0*/  LOP3.LUT R0, R0, 0xfffffff8, RZ, 0xc0, !PT ;  /* 0xfffffff800007812 */ /* 0x000fca00078ec0ff */
[----:B------:R-:W-:-:S05]  /*bec0*/  IMAD.WIDE R2, R0, 0x2, R2 ;  /* 0x0000000200027825 */ /* 0x000fca00078e0202 */
[----:B------:R-:W-:Y:S01]  /*bed0*/  ST.E.128 [R2.64], R76 ;  /* 0x0000004c02007985 */ /* 0x000fe2000c101d0c */
[----:B------:R-:W-:Y:S05]  /*bee0*/  EXIT ;  /* 0x000000000000794d */ /* 0x000fea0003800000 */
.L_x_30:
[----:B------:R-:W-:Y:S02]  /*bef0*/  ULDC.64 UR4, c[0x0][0x500] ;  /* 0x0001400000047ab9 */ /* 0x000fe40000000a00 */
[----:B------:R-:W-:Y:S02]  /*bf00*/  UISETP.NE.U32.AND UP1, UPT, URZ, UR4, UPT ;  /* 0x000000043f00728c */ /* 0x000fe4000bf25070 */
[----:B------:R-:W-:Y:S02]  /*bf10*/  UMOV UR6, 0x4 ;  /* 0x0000000400067882 */ /* 0x000fe40000000000 */
[----:B------:R-:W-:-:S03]  /*bf20*/  UISETP.NE.AND.EX UP1, UPT, URZ, UR5, UPT, UP1 ;  /* 0x000000053f00728c */ /* 0x000fc6000bf25310 */
[----:B------:R-:W-:Y:S02]  /*bf30*/  ULDC.64 UR4, c[0x0][0x500] ;  /* 0x0001400000047ab9 */ /* 0x000fe40000000a00 */
[----:B------:R-:W-:Y:S01]  /*bf40*/  UIMAD.WIDE UR4, UR11, UR6, UR4 ;  /* 0x000000060b0472a5 */ /* 0x000fe2000f8e0204 */
[----:B------:R-:W-:-:S05]  /*bf50*/  PLOP3.LUT P0, PT, PT, PT, UP1, 0x80, 0x0 ;  /* 0x000000000000781c */ /* 0x000fca0003f0f018 */
[----:B------:R-:W-:Y:S01]  /*bf60*/  IMAD.U32 R4, RZ, RZ, UR4 ;  /* 0x00000004ff047e24 */ /* 0x000fe2000f8e00ff */
[----:B------:R-:W-:Y:S01]  /*bf70*/  MOV R5, UR5 ;  /* 0x0000000500057c02 */ /* 0x000fe20008000f00 */
[----:B------:R-:W-:-:S06]  /*bf80*/  ULDC.64 UR4, c[0x0][0x508] ;  /* 0x0001420000047ab9 */ /* 0x000fcc0000000a00 */
[----:B------:R-:W2:Y:S01]  /*bf90*/  @P0 LDG.E R0, [R4.64] ;  /* 0x0000000c04000981 */ /* 0x000ea2000c1e1900 */
[----:B------:R-:W-:Y:S01]  /*bfa0*/  UISETP.NE.U32.AND UP0, UPT, URZ, UR4, UPT ;  /* 0x000000043f00728c */ /* 0x000fe2000bf05070 */
[----:B------:R-:W-:-:S03]  /*bfb0*/  IMAD.MOV.U32 R9, RZ, RZ, c[0x0][0x388] ;  /* 0x0000e200ff097624 */ /* 0x000fc600078e00ff */
[----:B------:R-:W-:-:S03]  /*bfc0*/  UISETP.NE.AND.EX UP0, UPT, URZ, UR5, UPT, UP0 ;  /* 0x000000053f00728c */ /* 0x000fc6000bf05300 */
[----:B------:R-:W-:-:S03]  /*bfd0*/  ULDC.64 UR4, c[0x0][0x508] ;  /* 0x0001420000047ab9 */ /* 0x000fc60000000a00 */
[----:B------:R-:W-:-:S05]  /*bfe0*/  PLOP3.LUT P1, PT, PT, PT, UP0, 0x80, 0x0 ;  /* 0x000000000000781c */ /* 0x000fca0003f2f008 */
[----:B------:R-:W-:-:S06]  /*bff0*/  @UP0 UIMAD.WIDE UR4, UR11, UR6, UR4 ;  /* 0x000000060b0402a5 */ /* 0x000fcc000f8e0204 */
[----:B------:R-:W-:Y:S01]  /*c000*/  MOV R2, UR4 ;  /* 0x0000000400027c02 */ /* 0x000fe20008000f00 */
[----:B------:R-:W-:-:S05]  /*c010*/  IMAD.U32 R3, RZ, RZ, UR5 ;  /* 0x00000005ff037e24 */ /* 0x000fca000f8e00ff */
[----:B------:R1:W5:Y:S01]  /*c020*/  @P1 LDG.E R9, [R2.64] ;  /* 0x0000000c02091981 */ /* 0x000362000c1e1900 */
[----:B------:R-:W-:Y:S02]  /*c030*/  UMOV UR14, URZ ;  /* 0x0000003f000e7c82 */ /* 0x000fe40008000000 */
[----:B------:R-:W-:Y:S01]  /*c040*/  UMOV UR15, URZ ;  /* 0x0000003f000f7c82 */ /* 0x000fe20008000000 */
[----:B--2---:R-:W2:Y:S02]  /*c050*/  @P0 R2UR UR5, R0 ;  /* 0x00000000000503c2 */ /* 0x004ea400000e0000 */
[----:B--2---:R-:W-:Y:S02]  /*c060*/  @UP1 USHF.R.S32.HI UR4, URZ, 0x1f, UR5 ;  /* 0x0000001f3f041899 */ /* 0x004fe40008011405 */
[----:B------:R-:W-:-:S05]  /*c070*/  @UP1 UMOV UR14, UR5 ;  /* 0x00000005000e1c82 */ /* 0x000fca0008000000 */
[----:B------:R-:W-:Y:S01]  /*c080*/  @UP1 UMOV UR15, UR4 ;  /* 0x00000004000f1c82 */ /* 0x000fe20008000000 */
[----:B------:R-:W-:Y:S05]  /*c090*/  @P1 BRA `(.L_x_38) ;  /* 0x0000004000001947 */ /* 0x000fea0003800000 */
[----:B-1----:R-:W-:Y:S05]  /*c0a0*/  @!P0 BRA `(.L_x_38) ;  /* 0x0000003000008947 */ /* 0x002fea0003800000 */
[----:B------:R-:W2:Y:S04]  /*c0b0*/  LDG.E R0, [R4.64] ;  /* 0x0000000c04007981 */ /* 0x000ea8000c1e1900 */
[----:B------:R-:W2:Y:S02]  /*c0c0*/  LDG.E R2, [R4.64+0x4] ;  /* 0x0000040c04027981 */ /* 0x000ea4000c1e1900 */
[----:B--2--5:R-:W-:Y:S02]  /*c0d0*/  IADD3 R9, -R0, R2, RZ ;  /* 0x0000000200097210 */ /* 0x024fe40007ffe1ff */
.L_x_38:
[----:B-1----:R-:W1:Y:S01]  /*c0e0*/  S2R R8, SR_TID.X ;  /* 0x0000000000087919 */ /* 0x002e620000002100 */
[----:B------:R-:W-:Y:S01]  /*c0f0*/  USHF.R.S32.HI UR6, URZ, 0x1f, UR11 ;  /* 0x0000001f3f067899 */ /* 0x000fe2000801140b */
[----:B------:R-:W-:Y:S01]  /*c100*/  BSSY B0, `(.L_x_39) ;  /* 0x0000029000007945 */ /* 0x000fe20003800000 */
[----:B------:R-:W-:-:S02]  /*c110*/  USEL UR11, UR11, URZ, !UP1 ;  /* 0x0000003f0b0b7287 */ /* 0x000fc4000c800000 */
[----:B------:R-:W-:Y:S01]  /*c120*/  USEL UR6, UR6, URZ, !UP1 ;  /* 0x0000003f06067287 */ /* 0x000fe2000c800000 */
[----:B-1----:R-:W-:-:S13]  /*c130*/  ISETP.GE.AND P0, PT, R8, 0x80, PT ;  /* 0x000000800800780c */ /* 0x002fda0003f06270 */
[----:B------:R-:W-:Y:S05]  /*c140*/  @P0 BRA `(.L_x_40) ;  /* 0x0000024000000947 */ /* 0x000fea0003800000 */
[----:B------:R-:W1:Y:S01]  /*c150*/  S2R R3, SR_CTAID.X ;  /* 0x0000000000037919 */ /* 0x000e620000002500 */
[----:B-----5:R-:W-:Y:S01]  /*c160*/  IMAD R0, R9, c[0x0][0x4e8], RZ ;  /* 0x00013a0009007a24 */ /* 0x020fe200078e02ff */
[----:B-1----:R-:W-:-:S04]  /*c170*/  LEA R3, R3, R8, 0x7 ;  /* 0x0000000803037211 */ /* 0x002fc800078e38ff */
[----:B------:R-:W-:-:S13]  /*c180*/  ISETP.GE.AND P0, PT, R3, R0, PT ;  /* 0x000000000300720c */ /* 0x000fda0003f06270 */
[----:B------:R-:W-:Y:S05]  /*c190*/  @P0 BRA `(.L_x_40) ;  /* 0x000001f000000947 */ /* 0x000fea0003800000 */
[----:B------:R-:W-:Y:S01]  /*c1a0*/  IMAD.MOV.U32 R0, RZ, RZ, c[0x0][0x4e8] ;  /* 0x00013a00ff007624 */ /* 0x000fe200078e00ff */
[----:B------:R-:W-:Y:S01]  /*c1b0*/  ULDC.64 UR4, c[0x0][0x490] ;  /* 0x0001240000047ab9 */ /* 0x000fe20000000a00 */
[----:B------:R-:W-:Y:S01]  /*c1c0*/  IMAD.MOV.U32 R2, RZ, RZ, R3 ;  /* 0x000000ffff027224 */ /* 0x000fe200078e0003 */
[----:B------:R-:W-:Y:S02]  /*c1d0*/  UIMAD UR7, UR8, UR4, URZ ;  /* 0x00000004080772a4 */ /* 0x000fe4000f8e023f */
[----:B------:R-:W-:Y:S01]  /*c1e0*/  ISETP.NE.AND P0, PT, R0, 0x1, PT ;  /* 0x000000010000780c */ /* 0x000fe20003f05270 */
[----:B------:R-:W-:Y:S02]  /*c1f0*/  UMOV UR16, UR14 ;  /* 0x0000000e00107c82 */ /* 0x000fe40008000000 */
[----:B------:R-:W-:Y:S02]  /*c200*/  UMOV UR17, UR15 ;  /* 0x0000000f00117c82 */ /* 0x000fe40008000000 */
[----:B------:R-:W-:-:S02]  /*c210*/  UIMAD.WIDE.U32 UR16, UR9, UR4, UR16 ;  /* 0x00000004091072a5 */ /* 0x000fc4000f8e0010 */
[----:B------:R-:W-:-:S03]  /*c220*/  UIMAD UR7, UR9, UR5, UR7 ;  /* 0x00000005090772a4 */ /* 0x000fc6000f8e0207 */
[----:B------:R-:W-:Y:S02]  /*c230*/  ULDC.64 UR4, c[0x0][0x498] ;  /* 0x0001260000047ab9 */ /* 0x000fe40000000a00 */
[----:B------:R-:W-:Y:S01]  /*c240*/  UIADD3 UR17, UR7, UR17, URZ ;  /* 0x0000001107117290 */ /* 0x000fe2000fffe03f */
[----:B------:R-:W-:Y:S01]  /*c250*/  @P0 IMAD.HI.U32 R0, R3, c[0x0][0x4ec], RZ ;  /* 0x00013b0003000a27 */ /* 0x000fe200078e00ff */
[----:B------:R-:W-:Y:S02]  /*c260*/  UIMAD UR7, UR6, UR4, URZ ;  /* 0x00000004060772a4 */ /* 0x000fe4000f8e023f */
[----:B------:R-:W-:Y:S02]  /*c270*/  UIMAD.WIDE.U32 UR16, UR11, UR4, UR16 ;  /* 0x000000040b1072a5 */ /* 0x000fe4000f8e0010 */
[----:B------:R-:W-:Y:S01]  /*c280*/  @P0 SHF.R.U32.HI R2, RZ, c[0x0][0x4f0], R0 ;  /* 0x00013c00ff020a19 */ /* 0x000fe20000011600 */
[----:B------:R-:W-:-:S03]  /*c290*/  UIMAD UR5, UR11, UR5, UR7 ;  /* 0x000000050b0572a4 */ /* 0x000fc6000f8e0207 */
[----:B------:R-:W-:-:S03]  /*c2a0*/  IADD3 R0, -R2, RZ, RZ ;  /* 0x000000ff02007210 */ /* 0x000fc60007ffe1ff */
[----:B------:R-:W-:Y:S02]  /*c2b0*/  IMAD.U32 R5, RZ, RZ, UR5 ;  /* 0x00000005ff057e24 */ /* 0x000fe4000f8e00ff */
[----:B------:R-:W-:Y:S01]  /*c2c0*/  IMAD R0, R0, c[0x0][0x4e8], R3 ;  /* 0x00013a0000007a24 */ /* 0x000fe200078e0203 */
[----:B------:R-:W-:Y:S02]  /*c2d0*/  SHF.R.S32.HI R3, RZ, 0x1f, R2 ;  /* 0x0000001fff037819 */ /* 0x000fe40000011402 */
[----:B------:R-:W-:Y:S02]  /*c2e0*/  IADD3 R2, P0, R2, UR16, RZ ;  /* 0x0000001002027c10 */ /* 0x000fe4000ff1e0ff */
[----:B------:R-:W-:Y:S02]  /*c2f0*/  SHF.R.S32.HI R4, RZ, 0x1f, R0 ;  /* 0x0000001fff047819 */ /* 0x000fe40000011400 */
[----:B------:R-:W-:-:S03]  /*c300*/  IADD3.X R3, R3, UR17, R5, P0, !PT ;  /* 0x0000001103037c10 */ /* 0x000fc600087fe405 */
[----:B------:R-:W-:Y:S02]  /*c310*/  IMAD R4, R4, c[0x0][0x488], RZ ;  /* 0x0001220004047a24 */ /* 0x000fe400078e02ff */
[----:B------:R-:W-:-:S04]  /*c320*/  IMAD.WIDE.U32 R2, R0, c[0x0][0x488], R2 ;  /* 0x0001220000027a25 */ /* 0x000fc800078e0002 */
[----:B------:R-:W-:-:S05]  /*c330*/  IMAD R4, R0, c[0x0][0x48c], R4 ;  /* 0x0001230000047a24 */ /* 0x000fca00078e0204 */
[----:B------:R-:W-:Y:S02]  /*c340*/  IADD3 R0, R3, R4, RZ ;  /* 0x0000000403007210 */ /* 0x000fe40007ffe0ff */
[----:B------:R-:W-:-:S04]  /*c350*/  LEA R4, P0, R2, c[0x0][0x450], 0x2 ;  /* 0x0001140002047a11 */ /* 0x000fc800078010ff */
[----:B------:R-:W-:Y:S01]  /*c360*/  LEA.HI.X R5, R2, c[0x0][0x454], R0, 0x2, P0 ;  /* 0x0001150002057a11 */ /* 0x000fe200000f1400 */
[----:B------:R-:W-:-:S05]  /*c370*/  IMAD.MOV.U32 R0, RZ, RZ, -0x800000 ;  /* 0xff800000ff007424 */ /* 0x000fca00078e00ff */
[----:B------:R1:W-:Y:S03]  /*c380*/  STG.E [R4.64], R0 ;  /* 0x0000000004007986 */ /* 0x0003e6000c10190c */
.L_x_40:
[----:B------:R-:W-:Y:S05]  /*c390*/  BSYNC B0 ;  /* 0x0000000000007941 */ /* 0x000fea0003800000 */
.L_x_39:
[----:B------:R-:W2:Y:S01]  /*c3a0*/  S2R R14, SR_CTAID.X ;  /* 0x00000000000e7919 */ /* 0x000ea20000002500 */
[----:B-1----:R-:W-:Y:S01]  /*c3b0*/  SHF.R.S32.HI R0, RZ, 0x1f, R8 ;  /* 0x0000001fff007819 */ /* 0x002fe20000011408 */
[----:B------:R-:W-:Y:S01]  /*c3c0*/  IMAD.MOV.U32 R3, RZ, RZ, c[0x0][0x4e8] ;  /* 0x00013a00ff037624 */ /* 0x000fe200078e00ff */
[----:B------:R-:W-:Y:S01]  /*c3d0*/  ULDC.64 UR4, c[0x0][0x3a0] ;  /* 0x0000e80000047ab9 */ /* 0x000fe20000000a00 */
[----:B-----5:R-:W-:Y:S01]  /*c3e0*/  IMAD R16, R9, c[0x0][0x4e8], RZ ;  /* 0x00013a0009107a24 */ /* 0x020fe200078e02ff */
[----:B------:R-:W-:Y:S01]  /*c3f0*/  LEA.HI R0, R0, R8, RZ, 0x3 ;  /* 0x0000000800007211 */ /* 0x000fe200078f18ff */
[----:B------:R-:W-:Y:S01]  /*c400*/  UIMAD UR7, UR15, UR4, URZ ;  /* 0x000000040f0772a4 */ /* 0x000fe2000f8e023f */
[----:B------:R-:W-:Y:S01]  /*c410*/  ISETP.NE.AND P0, PT, R3, 0x1, PT ;  /* 0x000000010300780c */ /* 0x000fe20003f05270 */
[----:B------:R-:W-:Y:S01]  /*c420*/  UIMAD.WIDE.U32 UR16, UR14, UR4, URZ ;  /* 0x000000040e1072a5 */ /* 0x000fe2000f8e003f */
[----:B------:R-:W-:Y:S01]  /*c430*/  LOP3.LUT R2, R0, 0xfffffff8, RZ, 0xc0, !PT ;  /* 0xfffffff800027812 */ /* 0x000fe200078ec0ff */
[----:B------:R-:W-:Y:S01]  /*c440*/  UIMAD UR7, UR14, UR5, UR7 ;  /* 0x000000050e0772a4 */ /* 0x000fe2000f8e0207 */
[----:B------:R-:W-:Y:S01]  /*c450*/  SHF.R.S32.HI R7, RZ, 0x3, R0 ;  /* 0x00000003ff077819 */ /* 0x000fe20000011400 */
[----:B------:R-:W-:Y:S01]  /*c460*/  BSSY B0, `(.L_x_41) ;  /* 0x0000041000007945 */ /* 0x000fe20003800000 */
[----:B------:R-:W-:Y:S01]  /*c470*/  ULDC.64 UR4, c[0x0][0x3e8] ;  /* 0x0000fa0000047ab9 */ /* 0x000fe20000000a00 */
[----:B------:R-:W-:Y:S01]  /*c480*/  IMAD.IADD R8, R8, 0x1, -R2 ;  /* 0x0000000108087824 */ /* 0x000fe200078e0a02 */
[----:B------:R-:W-:-:S02]  /*c490*/  UIADD3 UR17, UR17, UR7, URZ ;  /* 0x0000000711117290 */ /* 0x000fc4000fffe03f */
[----:B------:R-:W-:Y:S02]  /*c4a0*/  UIMAD UR7, UR8, UR4, URZ ;  /* 0x00000004080772a4 */ /* 0x000fe4000f8e023f */
[----:B------:R-:W-:Y:S01]  /*c4b0*/  LEA R0, R8, R7, 0x5 ;  /* 0x0000000708007211 */ /* 0x000fe200078e28ff */
[----:B------:R-:W-:Y:S02]  /*c4c0*/  UIMAD.WIDE.U32 UR16, UR9, UR4, UR16 ;  /* 0x00000004091072a5 */ /* 0x000fe4000f8e0010 */
[----:B------:R-:W-:Y:S02]  /*c4d0*/  UIMAD UR7, UR9, UR5, UR7 ;  /* 0x00000005090772a4 */ /* 0x000fe4000f8e0207 */
[C---:B--2---:R-:W-:Y:S01]  /*c4e0*/  IMAD R0, R14.reuse, 0x80, R0 ;  /* 0x000000800e007824 */ /* 0x044fe200078e0200 */
[----:B------:R-:W-:Y:S01]  /*c4f0*/  ULDC.64 UR4, c[0x0][0x3f0] ;  /* 0x0000fc0000047ab9 */ /* 0x000fe20000000a00 */
[----:B------:R-:W-:Y:S01]  /*c500*/  IMAD R14, R14, 0x80, R7 ;  /* 0x000000800e0e7824 */ /* 0x000fe200078e0207 */
[----:B------:R-:W-:Y:S01]  /*c510*/  UIMAD UR6, UR6, UR4, URZ ;  /* 0x00000004060672a4 */ /* 0x000fe2000f8e023f */
[----:B------:R-:W-:Y:S01]  /*c520*/  @P0 IMAD.HI.U32 R2, R0, c[0x0][0x4ec], RZ ;  /* 0x00013b0000020a27 */ /* 0x000fe200078e00ff */
[----:B------:R-:W-:-:S02]  /*c530*/  UIADD3 UR17, UR7, UR17, URZ ;  /* 0x0000001107117290 */ /* 0x000fc4000fffe03f */
[----:B------:R-:W-:Y:S01]  /*c540*/  UIMAD UR5, UR11, UR5, UR6 ;  /* 0x000000050b0572a4 */ /* 0x000fe2000f8e0206 */
[----:B------:R-:W-:Y:S01]  /*c550*/  IMAD.MOV.U32 R4, RZ, RZ, R0 ;  /* 0x000000ffff047224 */ /* 0x000fe200078e0000 */
[----:B------:R-:W-:Y:S01]  /*c560*/  @P0 SHF.R.U32.HI R4, RZ, c[0x0][0x4f0], R2 ;  /* 0x00013c00ff040a19 */ /* 0x000fe20000011602 */
[----:B------:R-:W-:-:S03]  /*c570*/  UIMAD.WIDE.U32 UR16, UR11, UR4, UR16 ;  /* 0x000000040b1072a5 */ /* 0x000fc6000f8e0010 */
[----:B------:R-:W-:Y:S01]  /*c580*/  IADD3 R2, -R4, RZ, RZ ;  /* 0x000000ff04027210 */ /* 0x000fe20007ffe1ff */
[----:B------:R-:W-:Y:S01]  /*c590*/  UIADD3 UR5, UR17, UR5, URZ ;  /* 0x0000000511057290 */ /* 0x000fe2000fffe03f */
[----:B------:R-:W-:-:S03]  /*c5a0*/  SHF.R.S32.HI R3, RZ, 0x1f, R4 ;  /* 0x0000001fff037819 */ /* 0x000fc60000011404 */
[----:B------:R-:W-:Y:S02]  /*c5b0*/  IMAD R5, R2, c[0x0][0x4e8], R0 ;  /* 0x00013a0002057a24 */ /* 0x000fe400078e0200 */
[----:B------:R-:W-:Y:S02]  /*c5c0*/  IMAD R0, R3, c[0x0][0x3e0], RZ ;  /* 0x0000f80003007a24 */ /* 0x000fe400078e02ff */
[----:B------:R-:W-:Y:S01]  /*c5d0*/  IMAD.U32 R3, RZ, RZ, UR17 ;  /* 0x00000011ff037e24 */ /* 0x000fe2000f8e00ff */
[----:B------:R-:W-:Y:S01]  /*c5e0*/  MOV R3, UR5 ;  /* 0x0000000500037c02 */ /* 0x000fe20008000f00 */
[----:B------:R-:W-:Y:S02]  /*c5f0*/  IMAD.U32 R2, RZ, RZ, UR16 ;  /* 0x00000010ff027e24 */ /* 0x000fe4000f8e00ff */
[C---:B------:R-:W-:Y:S01]  /*c600*/  IMAD R6, R4.reuse, c[0x0][0x3e4], R0 ;  /* 0x0000f90004067a24 */ /* 0x040fe200078e0200 */
[----:B------:R-:W-:Y:S01]  /*c610*/  SHF.R.S32.HI R0, RZ, 0x1f, R5 ;  /* 0x0000001fff007819 */ /* 0x000fe20000011405 */
[----:B------:R-:W-:-:S04]  /*c620*/  IMAD.WIDE.U32 R2, R4, c[0x0][0x3e0], R2 ;  /* 0x0000f80004027a25 */ /* 0x000fc800078e0002 */
[----:B------:R-:W-:Y:S02]  /*c630*/  IMAD R0, R0, c[0x0][0x3d8], RZ ;  /* 0x0000f60000007a24 */ /* 0x000fe400078e02ff */
[----:B------:R-:W-:Y:S02]  /*c640*/  IMAD.IADD R3, R3, 0x1, R6 ;  /* 0x0000000103037824 */ /* 0x000fe400078e0206 */
[C---:B------:R-:W-:Y:S02]  /*c650*/  IMAD R0, R5.reuse, c[0x0][0x3dc], R0 ;  /* 0x0000f70005007a24 */ /* 0x040fe400078e0200 */
[----:B------:R-:W-:-:S05]  /*c660*/  IMAD.WIDE.U32 R2, R5, c[0x0][0x3d8], R2 ;  /* 0x0000f60005027a25 */ /* 0x000fca00078e0002 */
[----:B------:R-:W-:Y:S02]  /*c670*/  IADD3 R0, R3, R0, RZ ;  /* 0x0000000003007210 */ /* 0x000fe40007ffe0ff */
[----:B------:R-:W-:-:S04]  /*c680*/  LEA R17, P0, R2, c[0x0][0x380], 0x1 ;  /* 0x0000e00002117a11 */ /* 0x000fc800078008ff */
[----:B------:R-:W-:Y:S02]  /*c690*/  LEA.HI.X R15, R2, c[0x0][0x384], R0, 0x1, P0 ;  /* 0x0000e100020f7a11 */ /* 0x000fe400000f0c00 */
[----:B------:R-:W-:Y:S01]  /*c6a0*/  ISETP.GE.AND P0, PT, R14, R16, PT ;  /* 0x000000100e00720c */ /* 0x000fe20003f06270 */
[----:B------:R1:W2:Y:S01]  /*c6b0*/  SHFL.IDX PT, R2, R17, RZ, 0x181f ;  /* 0x00181fff11027589 */ /* 0x0002a200000e0000 */
[----:B------:R-:W-:-:S03]  /*c6c0*/  SHF.L.U32 R0, R8, 0x3, RZ ;  /* 0x0000000308007819 */ /* 0x000fc600000006ff */
[----:B------:R1:W3:Y:S01]  /*c6d0*/  SHFL.IDX PT, R3, R15, RZ, 0x181f ;  /* 0x00181fff0f037589 */ /* 0x0002e200000e0000 */
[C---:B------:R-:W-:Y:S02]  /*c6e0*/  IADD3 R11, R0.reuse, 0x40, RZ ;  /* 0x00000040000b7810 */ /* 0x040fe40007ffe0ff */
[C---:B------:R-:W-:Y:S02]  /*c6f0*/  IADD3 R12, R0.reuse, 0x80, RZ ;  /* 0x00000080000c7810 */ /* 0x040fe40007ffe0ff */
[----:B------:R-:W-:-:S03]  /*c700*/  IADD3 R13, R0, 0xc0, RZ ;  /* 0x000000c0000d7810 */ /* 0x000fc60007ffe0ff */
[----:B------:R-:W-:Y:S05]  /*c710*/  @P0 BRA `(.L_x_42) ;  /* 0x0000015000000947 */ /* 0x000fea0003800000 */
[----:B------:R-:W-:Y:S02]  /*c720*/  ISETP.GE.AND P2, PT, R11, c[0x0][0x3c8], PT ;  /* 0x0000f2000b007a0c */ /* 0x000fe40003f46270 */
[----:B------:R-:W-:Y:S02]  /*c730*/  ISETP.GE.AND P1, PT, R12, c[0x0][0x3c8], PT ;  /* 0x0000f2000c007a0c */ /* 0x000fe40003f26270 */
[----:B------:R-:W-:Y:S02]  /*c740*/  ISETP.GE.AND P0, PT, R13, c[0x0][0x3c8], PT ;  /* 0x0000f2000d007a0c */ /* 0x000fe40003f06270 */
        /* <DEDUP_REMOVED lines=9> */
[----:B------:R2:W-:Y:S01]  /*c7e0*/  @!P3 ST.E.128 [R8.64], RZ ;  /* 0x000000ff0800b985 */ /* 0x0005e2000c101d0c */
[----:B------:R-:W-:Y:S02]  /*c7f0*/  @!P1 LOP3.LUT R5, R5, 0xfffffff8, RZ, 0xc0, !PT ;  /* 0xfffffff805059812 */ /* 0x000fe400078ec0ff */
[----:B------:R-:W-:Y:S01]  /*c800*/  @!P0 LOP3.LUT R10, R4, 0xfffffff8, RZ, 0xc0, !PT ;  /* 0xfffffff8040a8812 */ /* 0x000fe200078ec0ff */
[----:B------:R-:W-:-:S04]  /*c810*/  @!P2 IMAD.WIDE R6, R6, 0x2, R2 ;  /* 0x000000020606a825 */ /* 0x000fc800078e0202 */
[--C-:B------:R-:W-:Y:S01]  /*c820*/  @!P1 IMAD.WIDE R4, R5, 0x2, R2.reuse ;  /* 0x0000000205049825 */ /* 0x100fe200078e0202 */
[----:B------:R2:W-:Y:S03]  /*c830*/  @!P2 ST.E.128 [R6.64], RZ ;  /* 0x000000ff0600a985 */ /* 0x0005e6000c101d0c */
[----:B------:R-:W-:Y:S01]  /*c840*/  @!P0 IMAD.WIDE R2, R10, 0x2, R2 ;  /* 0x000000020a028825 */ /* 0x000fe200078e0202 */
[----:B------:R2:W-:Y:S04]  /*c850*/  @!P1 ST.E.128 [R4.64], RZ ;  /* 0x000000ff04009985 */ /* 0x0005e8000c101d0c */
[----:B------:R2:W-:Y:S02]  /*c860*/  @!P0 ST.E.128 [R2.64], RZ ;  /* 0x000000ff02008985 */ /* 0x0005e4000c101d0c */
.L_x_42:
[----:B------:R-:W-:Y:S05]  /*c870*/  BSYNC B0 ;  /* 0x0000000000007941 */ /* 0x000fea0003800000 */
.L_x_41:
[----:B--2---:R-:W-:Y:S01]  /*c880*/  IADD3 R4, R14, 0x20, RZ ;  /* 0x000000200e047810 */ /* 0x004fe20007ffe0ff */
[----:B---3--:R2:W3:Y:S01]  /*c890*/  SHFL.IDX PT, R3, R15, 0x1, 0x181f ;  /* 0x00381f000f037f89 */ /* 0x0084e200000e0000 */
[----:B------:R-:W-:Y:S02]  /*c8a0*/  BSSY B0, `(.L_x_43) ;  /* 0x0000019000007945 */ /* 0x000fe40003800000 */
[----:B------:R-:W-:Y:S01]  /*c8b0*/  ISETP.GE.AND P0, PT, R4, R16, PT ;  /* 0x000000100400720c */ /* 0x000fe20003f06270 */
[----:B------:R2:W4:-:S12]  /*c8c0*/  SHFL.IDX PT, R2, R17, 0x1, 0x181f ;  /* 0x00381f0011027f89 */ /* 0x00051800000e0000 */
        /* <DEDUP_REMOVED lines=22> */
.L_x_44:
[----:B------:R-:W-:Y:S05]  /*ca30*/  BSYNC B0 ;  /* 0x0000000000007941 */ /* 0x000fea0003800000 */
.L_x_43:
[----:B---3--:R-:W-:Y:S01]  /*ca40*/  IADD3 R4, R14, 0x40, RZ ;  /* 0x000000400e047810 */ /* 0x008fe20007ffe0ff */
[----:B------:R3:W1:Y:S01]  /*ca50*/  SHFL.IDX PT, R3, R15, 0x2, 0x181f ;  /* 0x00581f000f037f89 */ /* 0x00066200000e0000 */
[----:B------:R-:W-:Y:S02]  /*ca60*/  BSSY B0, `(.L_x_45) ;  /* 0x0000019000007945 */ /* 0x000fe40003800000 */
[----:B------:R-:W-:Y:S01]  /*ca70*/  ISETP.GE.AND P0, PT, R4, R16, PT ;  /* 0x000000100400720c */ /* 0x000fe20003f06270 */
[----:B----4-:R3:W4:-:S12]  /*ca80*/  SHFL.IDX PT, R2, R17, 0x2, 0x181f ;  /* 0x00581f0011027f89 */ /* 0x01071800000e0000 */
        /* <DEDUP_REMOVED lines=9> */
[----:B-1--4-:R-:W-:Y:S01]  /*cb20*/  @!P3 IMAD.WIDE R8, R0, 0x2, R2 ;  /* 0x000000020008b825 */ /* 0x012fe200078e0202 */
        /* <DEDUP_REMOVED lines=12> */
.L_x_46:
[----:B------:R-:W-:Y:S05]  /*cbf0*/  BSYNC B0 ;  /* 0x0000000000007941 */ /* 0x000fea0003800000 */
.L_x_45:
[----:B-1----:R-:W-:Y:S01]  /*cc00*/  IADD3 R4, R14, 0x60, RZ ;  /* 0x000000600e047810 */ /* 0x002fe20007ffe0ff */
[----:B------:R1:W2:Y:S03]  /*cc10*/  SHFL.IDX PT, R3, R15, 0x3, 0x181f ;  /* 0x00781f000f037f89 */ /* 0x0002a600000e0000 */
[----:B------:R-:W-:Y:S01]  /*cc20*/  ISETP.GE.AND P0, PT, R4, R16, PT ;  /* 0x000000100400720c */ /* 0x000fe20003f06270 */
[----:B----4-:R1:W4:-:S12]  /*cc30*/  SHFL.IDX PT, R2, R17, 0x3, 0x181f ;  /* 0x00781f0011027f89 */ /* 0x01031800000e0000 */
[----:B------:R-:W-:Y:S05]  /*cc40*/  @P0 EXIT ;  /* 0x000000000000094d */ /* 0x000fea0003800000 */
[----:B------:R-:W-:Y:S02]  /*cc50*/  ISETP.GE.AND P1, PT, R11, c[0x0][0x3c8], PT ;  /* 0x0000f2000b007a0c */ /* 0x000fe40003f26270 */
[----:B------:R-:W-:Y:S02]  /*cc60*/  ISETP.GE.AND P0, PT, R12, c[0x0][0x3c8], PT ;  /* 0x0000f2000c007a0c */ /* 0x000fe40003f06270 */
[----:B------:R-:W-:-:S09]  /*cc70*/  ISETP.GE.AND P2, PT, R0, c[0x0][0x3c8], PT ;  /* 0x0000f20000007a0c */ /* 0x000fd20003f46270 */
[----:B------:R-:W-:Y:S02]  /*cc80*/  @!P1 SHF.R.S32.HI R5, RZ, 0x1f, R11 ;  /* 0x0000001fff059819 */ /* 0x000fe4000001140b */
[----:B------:R-:W-:Y:S02]  /*cc90*/  @!P0 SHF.R.S32.HI R4, RZ, 0x1f, R12 ;  /* 0x0000001fff048819 */ /* 0x000fe4000001140c */
[----:B------:R-:W-:Y:S01]  /*cca0*/  @!P1 LEA.HI R5, R5, R11, RZ, 0x3 ;  /* 0x0000000b05059211 */ /* 0x000fe200078f18ff */
[--C-:B--2-4-:R-:W-:Y:S01]  /*ccb0*/  @!P2 IMAD.WIDE R8, R0, 0x2, R2.reuse ;  /* 0x000000020008a825 */ /* 0x114fe200078e0202 */
[----:B------:R-:W-:Y:S02]  /*ccc0*/  @!P0 LEA.HI R4, R4, R12, RZ, 0x3 ;  /* 0x0000000c04048211 */ /* 0x000fe400078f18ff */
[----:B------:R-:W-:Y:S02]  /*ccd0*/  @!P1 LOP3.LUT R5, R5, 0xfffffff8, RZ, 0xc0, !PT ;  /* 0xfffffff805059812 */ /* 0x000fe400078ec0ff */
[----:B------:R-:W-:Y:S01]  /*cce0*/  @!P0 LOP3.LUT R4, R4, 0xfffffff8, RZ, 0xc0, !PT ;  /* 0xfffffff804048812 */ /* 0x000fe200078ec0ff */
[----:B------:R2:W-:Y:S02]  /*ccf0*/  @!P2 ST.E.128 [R8.64], RZ ;  /* 0x000000ff0800a985 */ /* 0x0005e4000c101d0c */
[----:B------:R-:W-:-:S04]  /*cd00*/  @!P1 IMAD.WIDE R6, R5, 0x2, R2 ;  /* 0x0000000205069825 */ /* 0x000fc800078e0202 */
[----:B------:R-:W-:Y:S01]  /*cd10*/  @!P0 IMAD.WIDE R4, R4, 0x2, R2 ;  /* 0x0000000204048825 */ /* 0x000fe200078e0202 */
[----:B------:R2:W-:Y:S04]  /*cd20*/  @!P1 ST.E.128 [R6.64], RZ ;  /* 0x000000ff06009985 */ /* 0x0005e8000c101d0c */
[----:B------:R2:W-:Y:S01]  /*cd30*/  @!P0 ST.E.128 [R4.64], RZ ;  /* 0x000000ff04008985 */ /* 0x0005e2000c101d0c */
[----:B------:R-:W-:-:S13]  /*cd40*/  ISETP.GE.AND P0, PT, R13, c[0x0][0x3c8], PT ;  /* 0x0000f2000d007a0c */ /* 0x000fda0003f06270 */
[----:B------:R-:W-:Y:S05]  /*cd50*/  @P0 EXIT ;  /* 0x000000000000094d */ /* 0x000fea0003800000 */
[----:B------:R-:W-:-:S04]  /*cd60*/  SHF.R.S32.HI R0, RZ, 0x1f, R13 ;  /* 0x0000001fff007819 */ /* 0x000fc8000001140d */
[----:B------:R-:W-:-:S04]  /*cd70*/  LEA.HI R0, R0, R13, RZ, 0x3 ;  /* 0x0000000d00007211 */ /* 0x000fc800078f18ff */
[----:B------:R-:W-:-:S05]  /*cd80*/  LOP3.LUT R0, R0, 0xfffffff8, RZ, 0xc0, !PT ;  /* 0xfffffff800007812 */ /* 0x000fca00078ec0ff */
[----:B------:R-:W-:-:S05]  /*cd90*/  IMAD.WIDE R2, R0, 0x2, R2 ;  /* 0x0000000200027825 */ /* 0x000fca00078e0202 */
[----:B------:R-:W-:Y:S01]  /*cda0*/  ST.E.128 [R2.64], RZ ;  /* 0x000000ff02007985 */ /* 0x000fe2000c101d0c */
[----:B------:R-:W-:Y:S05]  /*cdb0*/  EXIT ;  /* 0x000000000000794d */ /* 0x000fea0003800000 */
.L_x_47:
        /* <DEDUP_REMOVED lines=12> */
.L_x_3533:


//--------------------- .text._ZN7cutlass13device_kernelIN5flash19enable_sm80_to_sm89INS1_16FlashAttnFwdSm80INS1_25CollectiveMainloopFwdSm80ILi8ELi1ELb0EN4cute5tupleIJNS5_1CILi128EEENS7_ILi32EEENS7_ILi256EEEEEELi256ENS_6half_tEfNS_4arch4Sm80ELb0ELb0ELb1ELb1ELb1ELb1ELb1ELb0EEENS1_21CollectiveEpilogueFwdINS6_IJS8_SA_S9_EEENS6_IJNS7_ILi1EEESI_SI_EEESC_SE_Li256ELb1ELb1ELb0ELb0EEENS1_19SingleTileSchedulerILb1ELb0ELb1ELi128EEEEEEEEEvNT_6ParamsE --------------------------
	.section	.text._ZN7cutlass13device_kernelIN5flash19enable_sm80_to_sm89INS1_16FlashAttnFwdSm80INS1_25CollectiveMainloopFwdSm80ILi8ELi1ELb0EN4cute5tupleIJNS5_1CILi128EEENS7_ILi32EEENS7_ILi256EEEEEELi256ENS_6half_tEfNS_4arch4Sm80ELb0ELb0ELb1ELb1ELb1ELb1ELb1ELb0EEENS1_21CollectiveEpilogueFwdINS6_IJS8_SA_S9_EEENS6_IJNS7_ILi1EEESI_SI_EEESC_SE_Li256ELb1ELb1ELb0ELb0EEENS1_19SingleTileSchedulerILb1ELb0ELb1ELi128EEEEEEEEEvNT_6ParamsE,"ax",@progbits
	.sectioninfo	@"SHI_REGISTERS=248"
	.align	128
.text._ZN7cutlass13device_kernelIN5flash19enable_sm80_to_sm89INS1_16FlashAttnFwdSm80INS1_25CollectiveMainloopFwdSm80ILi8ELi1ELb0EN4cute5tupleIJNS5_1CILi128EEENS7_ILi32EEENS7_ILi256EEEEEELi256ENS_6half_tEfNS_4arch4Sm80ELb0ELb0ELb1ELb1ELb1ELb1ELb1ELb0EEENS1_21CollectiveEpilogueFwdINS6_IJS8_SA_S9_EEENS6_IJNS7_ILi1EEESI_SI_EEESC_SE_Li256ELb1ELb1ELb0ELb0EEENS1_19SingleTileSchedulerILb1ELb0ELb1ELi128EEEEEEEEEvNT_6ParamsE:
        .type           _ZN7cutlass13device_kernelIN5flash19enable_sm80_to_sm89INS1_16FlashAttnFwdSm80INS1_25CollectiveMainloopFwdSm80ILi8ELi1ELb0EN4cute5tupleIJNS5_1CILi128EEENS7_ILi32EEENS7_ILi256EEEEEELi256ENS_6half_tEfNS_4arch4Sm80ELb0ELb0ELb1ELb1ELb1ELb1ELb1ELb0EEENS1_21CollectiveEpilogueFwdINS6_IJS8_SA_S9_EEENS6_IJNS7_ILi1EEESI_SI_EEESC_SE_Li256ELb1ELb1ELb0ELb0EEENS1_19SingleTileSchedulerILb1ELb0ELb1ELi128EEEEEEEEEvNT_6ParamsE,@function
        .size           _ZN7cutlass13device_kernelIN5flash19enable_sm80_to_sm89INS1_16FlashAttnFwdSm80INS1_25CollectiveMainloopFwdSm80ILi8ELi1ELb0EN4cute5tupleIJNS5_1CILi128EEENS7_ILi32EEENS7_ILi256EEEEEELi256ENS_6half_tEfNS_4arch4Sm80ELb0ELb0ELb1ELb1ELb1ELb1ELb1ELb0EEENS1_21CollectiveEpilogueFwdINS6_IJS8_SA_S9_EEENS6_IJNS7_ILi1EEESI_SI_EEESC_SE_Li256ELb1ELb1ELb0ELb0EEENS1_19SingleTileSchedulerILb1ELb0ELb1ELi128EEEEEEEEEvNT_6ParamsE,(.L_x_3534 - _ZN7cutlass13device_kernelIN5flash19enable_sm80_to_sm89INS1_16FlashAttnFwdSm80INS1_25CollectiveMainloopFwdSm80ILi8ELi1ELb0EN4cute5tupleIJNS5_1CILi128EEENS7_ILi32EEENS7_ILi256EEEEEELi256ENS_6half_tEfNS_4arch4Sm80ELb0ELb0ELb1ELb1ELb1ELb1ELb1ELb0EEENS1_21CollectiveEpilogueFwdINS6_IJS8_SA_S9_EEENS6_IJNS7_ILi1EEESI_SI_EEESC_SE_Li256ELb1ELb1ELb0ELb0EEENS1_19SingleTileSchedulerILb1ELb0ELb1ELi128EEEEEEEEEvNT_6ParamsE)
        .other          _ZN7cutlass13device_kernelIN5flash19enable_sm80_to_sm89INS1_16FlashAttnFwdSm80INS1_25CollectiveMainloopFwdSm80ILi8ELi1ELb0EN4cute5tupleIJNS5_1CILi128EEENS7_ILi32EEENS7_ILi256EEEEEELi256ENS_6half_tEfNS_4arch4Sm80ELb0ELb0ELb1ELb1ELb1ELb1ELb1ELb0EEENS1_21CollectiveEpilogueFwdINS6_IJS8_SA_S9_EEENS6_IJNS7_ILi1EEESI_SI_EEESC_SE_Li256ELb1ELb1ELb0ELb0EEENS1_19SingleTileSchedulerILb1ELb0ELb1ELi128EEEEEEEEEvNT_6ParamsE,@"STO_CUDA_ENTRY STV_DEFAULT"
_ZN7cutlass13device_kernelIN5flash19enable_sm80_to_sm89INS1_16FlashAttnFwdSm80INS1_25CollectiveMainloopFwdSm80ILi8ELi1ELb0EN4cute5tupleIJNS5_1CILi128EEENS7_ILi32EEENS7_ILi256EEEEEELi256ENS_6half_tEfNS_4arch4Sm80ELb0ELb0ELb1ELb1ELb1ELb1ELb1ELb0EEENS1_21CollectiveEpilogueFwdINS6_IJS8_SA_S9_EEENS6_IJNS7_ILi1EEESI_SI_EEESC_SE_Li256ELb1ELb1ELb0ELb0EEENS1_19SingleTileSchedulerILb1ELb0ELb1ELi128EEEEEEEEEvNT_6ParamsE:
[----:B------:R-:W-:Y:S02]  /*0000*/  MOV R1, c[0x0][0x28] ;  /* 0x00000a0000017a02 */ /* 0x000fe40000000f00 */
[----:B------:R-:W1:Y:S01]  /*0010*/  S2R R62, SR_TID.X ;  /* 0x00000000003e7919 */ /* 0x000e620000002100 */
[----:B------:R-:W2:Y:S01]  /*0020*/  S2UR UR20, SR_CTAID.Z ;  /* 0x00000000001479c3 */ /* 0x000ea20000002700 */
[----:B------:R-:W-:Y:S02]  /*0030*/  UMOV UR6, 0x4 ;  /* 0x0000000400067882 */ /* 0x000fe40000000000 */
[----:B------:R-:W-:Y:S02]  /*0040*/  ULDC.64 UR4, c[0x0][0x568] ;  /* 0x00015a0000047ab9 */ /* 0x000fe40000000a00 */
[----:B------:R-:W-:-:S03]  /*0050*/  ULDC.64 UR22, c[0x0][0x118] ;  /* 0x0000460000167ab9 */ /* 0x000fc60000000a00 */
[----:B------:R-:W3:Y:S01]  /*0060*/  S2UR UR14, SR_CTAID.X ;  /* 0x00000000000e79c3 */ /* 0x000ee20000002500 */
[----:B-1----:R-:W-:Y:S01]  /*0070*/  SHF.R.U32.HI R0, RZ, 0x5, R62 ;  /* 0x00000005ff007819 */ /* 0x002fe2000001163e */
[----:B--2---:R-:W-:-:S05]  /*0080*/  UIMAD.WIDE UR4, UR20, UR6, UR4 ;  /* 0x00000006140472a5 */ /* 0x004fca000f8e0204 */
[----:B------:R-:W1:Y:S02]  /*0090*/  SHFL.IDX PT, R0, R0, RZ, 0x1f ;  /* 0x00001fff00007589 */ /* 0x000e6400000e0000 */
[----:B-1----:R-:W-:-:S13]  /*00a0*/  ISETP.NE.AND P0, PT, R0, RZ, PT ;  /* 0x000000ff0000720c */ /* 0x002fda0003f05270 */
[----:B------:R-:W-:Y:S05]  /*00b0*/  @!P0 BRA `(.L_x_48) ;  /* 0x000001c000008947 */ /* 0x000fea0003800000 */
[----:B---3--:R-:W-:-:S04]  /*00c0*/  ISETP.NE.U32.AND P0, PT, RZ, c[0x0][0x568], PT ;  /* 0x00015a00ff007a0c */ /* 0x008fc80003f05070 */
[----:B------:R-:W-:-:S13]  /*00d0*/  ISETP.NE.AND.EX P0, PT, RZ, c[0x0][0x56c], PT, P0 ;  /* 0x00015b00ff007a0c */ /* 0x000fda0003f05300 */
[----:B------:R-:W-:Y:S05]  /*00e0*/  @!P0 BRA `(.L_x_49) ;  /* 0x0000005000008947 */ /* 0x000fea0003800000 */
[----:B------:R-:W-:Y:S02]  /*00f0*/  MOV R2, UR4 ;  /* 0x0000000400027c02 */ /* 0x000fe40008000f00 */
[----:B------:R-:W-:-:S05]  /*0100*/  MOV R3, UR5 ;  /* 0x0000000500037c02 */ /* 0x000fca0008000f00 */
[----:B------:R-:W2:Y:S02]  /*0110*/  LDG.E R2, [R2.64] ;  /* 0x0000001602027981 */ /* 0x000ea4000c1e1900 */
[----:B--2---:R1:W2:Y:S02]  /*0120*/  R2UR UR7, R2 ;  /* 0x00000000020773c2 */ /* 0x0042a400000e0000 */
[----:B-12---:R-:W-:Y:S05]  /*0130*/  BRA `(.L_x_50) ;  /* 0x000000e000007947 */ /* 0x006fea0003800000 */
.L_x_49:
        /* <DEDUP_REMOVED lines=11> */
[----:B-1----:R-:W-:Y:S01]  /*01f0*/  UIADD3 UR7, -UR4, UR7, URZ ;  /* 0x0000000704077290 */ /* 0x002fe2000fffe13f */
[----:B------:R-:W-:Y:S05]  /*0200*/  BRA `(.L_x_50) ;  /* 0x0000001000007947 */ /* 0x000fea0003800000 */
.L_x_51:
[----:B------:R-:W-:Y:S02]  /*0210*/  ULDC UR7, c[0x0][0x54c] ;  /* 0x0001530000077ab9 */ /* 0x000fe40000000800 */
.L_x_50:
[----:B------:R-:W-:Y:S02]  /*0220*/  ULDC UR4, c[0x0][0x548] ;  /* 0x0001520000047ab9 */ /* 0x000fe40000000800 */
[----:B------:R-:W-:-:S02]  /*0230*/  USHF.L.U32 UR5, UR14, 0x7, URZ ;  /* 0x000000070e057899 */ /* 0x000fc4000800063f */
[----:B------:R-:W-:-:S04]  /*0240*/  UIMAD UR4, UR7, UR4, URZ ;  /* 0x00000004070472a4 */ /* 0x000fc8000f8e023f */
[----:B------:R-:W-:-:S04]  /*0250*/  UISETP.GE.AND UP0, UPT, UR5, UR4, UPT ;  /* 0x000000040500728c */ /* 0x000fc8000bf06270 */
[----:B------:R-:W-:Y:S01]  /*0260*/  USEL UR20, UR20, 0xffffffff, !UP0 ;  /* 0xffffffff14147887 */ /* 0x000fe2000c000000 */
[----:B------:R-:W-:Y:S05]  /*0270*/  BRA `(.L_x_52) ;  /* 0x000001b000007947 */ /* 0x000fea0003800000 */
.L_x_48:
        /* <DEDUP_REMOVED lines=8> */
.L_x_53:
        /* <DEDUP_REMOVED lines=13> */
.L_x_55:
[----:B------:R-:W-:Y:S02]  /*03d0*/  ULDC UR7, c[0x0][0x54c] ;  /* 0x0001530000077ab9 */ /* 0x000fe40000000800 */
.L_x_54:
[----:B------:R-:W-:Y:S02]  /*03e0*/  ULDC UR4, c[0x0][0x548] ;  /* 0x0001520000047ab9 */ /* 0x000fe40000000800 */
[----:B------:R-:W-:-:S02]  /*03f0*/  USHF.L.U32 UR5, UR14, 0x7, URZ ;  /* 0x000000070e057899 */ /* 0x000fc4000800063f */
[----:B------:R-:W-:-:S04]  /*0400*/  UIMAD UR4, UR7, UR4, URZ ;  /* 0x00000004070472a4 */ /* 0x000fc8000f8e023f */
[----:B------:R-:W-:-:S04]  /*0410*/  UISETP.GE.AND UP0, UPT, UR5, UR4, UPT ;  /* 0x000000040500728c */ /* 0x000fc8000bf06270 */
[----:B------:R-:W-:-:S06]  /*0420*/  USEL UR20, UR20, 0xffffffff, !UP0 ;  /* 0xffffffff14147887 */ /* 0x000fcc000c000000 */
.L_x_52:
[----:B------:R-:W-:-:S13]  /*0430*/  ISETP.LE.AND P0, PT, RZ, UR20, PT ;  /* 0x00000014ff007c0c */ /* 0x000fda000bf03270 */
[----:B------:R-:W-:Y:S05]  /*0440*/  @!P0 EXIT ;  /* 0x000000000000894d */ /* 0x000fea0003800000 */
[----:B------:R-:W-:Y:S01]  /*0450*/  ULDC.64 UR4, c[0x0][0x360] ;  /* 0x0000d80000047ab9 */ /* 0x000fe20000000a00 */
[----:B------:R-:W-:Y:S01]  /*0460*/  ISETP.NE.U32.AND P3, PT, RZ, c[0x0][0x348], PT ;  /* 0x0000d200ff007a0c */ /* 0x000fe20003f65070 */
[----:B------:R-:W-:Y:S02]  /*0470*/  UISETP.NE.U32.AND UP0, UPT, URZ, UR4, UPT ;  /* 0x000000043f00728c */ /* 0x000fe4000bf05070 */
[----:B------:R-:W-:Y:S01]  /*0480*/  ULDC.64 UR8, c[0x0][0x370] ;  /* 0x0000dc0000087ab9 */ /* 0x000fe20000000a00 */
[----:B------:R-:W-:Y:S01]  /*0490*/  ISETP.NE.AND.EX P3, PT, RZ, c[0x0][0x34c], PT, P3 ;  /* 0x0000d300ff007a0c */ /* 0x000fe20003f65330 */
[----:B------:R-:W-:Y:S02]  /*04a0*/  UISETP.NE.AND.EX UP0, UPT, URZ, UR5, UPT, UP0 ;  /* 0x000000053f00728c */ /* 0x000fe4000bf05300 */
[----:B------:R-:W-:Y:S02]  /*04b0*/  UISETP.NE.U32.AND UP1, UPT, URZ, UR8, UPT ;  /* 0x000000083f00728c */ /* 0x000fe4000bf25070 */
[----:B------:R-:W-:-:S02]  /*04c0*/  ULDC.64 UR4, c[0x0][0x360] ;  /* 0x0000d80000047ab9 */ /* 0x000fc40000000a00 */
[----:B------:R-:W-:Y:S01]  /*04d0*/  UISETP.NE.AND.EX UP1, UPT, URZ, UR9, UPT, UP1 ;  /* 0x000000093f00728c */ /* 0x000fe2000bf25310 */
[----:B------:R-:W-:Y:S01]  /*04e0*/  PLOP3.LUT P1, PT, PT, PT, UP0, 0x80, 0x0 ;  /* 0x000000000000781c */ /* 0x000fe20003f2f008 */
[----:B------:R-:W-:Y:S02]  /*04f0*/  ULDC.64 UR10, c[0x0][0x370] ;  /* 0x0000dc00000a7ab9 */ /* 0x000fe40000000a00 */
[----:B------:R-:W-:Y:S02]  /*0500*/  ULDC.64 UR8, c[0x0][0x348] ;  /* 0x0000d20000087ab9 */ /* 0x000fe40000000a00 */
[----:B------:R-:W-:Y:S01]  /*0510*/  @UP0 UIMAD.WIDE UR4, UR20, UR6, UR4 ;  /* 0x00000006140402a5 */ /* 0x000fe2000f8e0204 */
[----:B------:R-:W-:Y:S01]  /*0520*/  PLOP3.LUT P2, PT, PT, PT, UP1, 0x80, 0x0 ;  /* 0x000000000000781c */ /* 0x000fe20003f4f018 */
[----:B------:R-:W-:Y:S01]  /*0530*/  UIMAD.WIDE UR8, UR20, UR6, UR8 ;  /* 0x00000006140872a5 */ /* 0x000fe2000f8e0208 */
[----:B------:R-:W-:Y:S02]  /*0540*/  ISETP.NE.U32.AND P4, PT, RZ, c[0x0][0x350], PT ;  /* 0x0000d400ff007a0c */ /* 0x000fe40003f85070 */
[----:B------:R-:W-:Y:S01]  /*0550*/  @UP1 UIMAD.WIDE UR10, UR20, UR6, UR10 ;  /* 0x00000006140a12a5 */ /* 0x000fe2000f8e020a */
[----:B------:R-:W-:Y:S01]  /*0560*/  IMAD.U32 R6, RZ, RZ, UR4 ;  /* 0x00000004ff067e24 */ /* 0x000fe2000f8e00ff */
[----:B------:R-:W-:Y:S01]  /*0570*/  MOV R7, UR5 ;  /* 0x0000000500077c02 */ /* 0x000fe20008000f00 */
[----:B------:R-:W-:Y:S01]  /*0580*/  ULDC.64 UR4, c[0x0][0x358] ;  /* 0x0000d60000047ab9 */ /* 0x000fe20000000a00 */
[----:B------:R-:W-:Y:S01]  /*0590*/  IMAD.U32 R10, RZ, RZ, UR8 ;  /* 0x00000008ff0a7e24 */ /* 0x000fe2000f8e00ff */
[----:B------:R-:W-:Y:S01]  /*05a0*/  UISETP.NE.U32.AND UP2, UPT, URZ, UR4, UPT ;  /* 0x000000043f00728c */ /* 0x000fe2000bf45070 */
[----:B------:R-:W-:Y:S01]  /*05b0*/  IMAD.U32 R11, RZ, RZ, UR9 ;  /* 0x00000009ff0b7e24 */ /* 0x000fe2000f8e00ff */
[----:B------:R-:W-:Y:S01]  /*05c0*/  ISETP.NE.AND.EX P4, PT, RZ, c[0x0][0x354], PT, P4 ;  /* 0x0000d500ff007a0c */ /* 0x000fe20003f85340 */
[----:B------:R-:W-:Y:S01]  /*05d0*/  IMAD.U32 R4, RZ, RZ, UR10 ;  /* 0x0000000aff047e24 */ /* 0x000fe2000f8e00ff */
[----:B------:R-:W-:Y:S01]  /*05e0*/  UISETP.NE.AND.EX UP2, UPT, URZ, UR5, UPT, UP2 ;  /* 0x000000053f00728c */ /* 0x000fe2000bf45320 */
[----:B------:R-:W-:Y:S01]  /*05f0*/  IMAD.U32 R5, RZ, RZ, UR11 ;  /* 0x0000000bff057e24 */ /* 0x000fe2000f8e00ff */
[----:B------:R-:W-:Y:S01]  /*0600*/  ULDC.64 UR8, c[0x0][0x350] ;  /* 0x0000d40000087ab9 */ /* 0x000fe20000000a00 */
[----:B------:R1:W2:Y:S01]  /*0610*/  @P1 LDG.E R0, [R6.64] ;  /* 0x0000001606001981 */ /* 0x0002a2000c1e1900 */
[----:B------:R-:W-:-:S02]  /*0620*/  ULDC.64 UR4, c[0x0][0x358] ;  /* 0x0000d60000047ab9 */ /* 0x000fc40000000a00 */
[----:B------:R-:W-:Y:S01]  /*0630*/  PLOP3.LUT P0, PT, PT, PT, UP2, 0x80, 0x0 ;  /* 0x000000000000781c */ /* 0x000fe20003f0f028 */
[----:B------:R-:W-:Y:S01]  /*0640*/  UIMAD.WIDE UR8, UR20, UR6, UR8 ;  /* 0x00000006140872a5 */ /* 0x000fe2000f8e0208 */
[----:B------:R-:W3:Y:S01]  /*0650*/  @P2 LDG.E R4, [R4.64] ;  /* 0x0000001604042981 */ /* 0x000ee2000c1e1900 */
[----:B------:R-:W-:Y:S01]  /*0660*/  UIMAD.WIDE UR4, UR20, UR6, UR4 ;  /* 0x00000006140472a5 */ /* 0x000fe2000f8e0204 */
[----:B------:R-:W-:Y:S01]  /*0670*/  MOV R73, RZ ;  /* 0x000000ff00497202 */ /* 0x000fe20000000f00 */
[----:B------:R-:W-:Y:S01]  /*0680*/  IMAD.MOV.U32 R2, RZ, RZ, RZ ;  /* 0x000000ffff027224 */ /* 0x000fe200078e00ff */
[----:B------:R-:W4:Y:S01]  /*0690*/  @P3 LDG.E R3, [R10.64] ;  /* 0x000000160a033981 */ /* 0x000f22000c1e1900 */
[----:B------:R-:W-:Y:S01]  /*06a0*/  IMAD.U32 R8, RZ, RZ, UR8 ;  /* 0x00000008ff087e24 */ /* 0x000fe2000f8e00ff */
[----:B------:R-:W-:-:S05]  /*06b0*/  MOV R9, UR9 ;  /* 0x0000000900097c02 */ /* 0x000fca0008000f00 */
[----:B------:R2:W5:Y:S01]  /*06c0*/  @P4 LDG.E R73, [R8.64] ;  /* 0x0000001608494981 */ /* 0x000562000c1e1900 */
[----:B-1----:R-:W-:Y:S01]  /*06d0*/  IMAD.U32 R6, RZ, RZ, UR4 ;  /* 0x00000004ff067e24 */ /* 0x002fe2000f8e00ff */
[----:B------:R-:W-:-:S05]  /*06e0*/  MOV R7, UR5 ;  /* 0x0000000500077c02 */ /* 0x000fca0008000f00 */
[----:B------:R1:W5:Y:S01]  /*06f0*/  @P0 LDG.E R2, [R6.64] ;  /* 0x0000001606020981 */ /* 0x000362000c1e1900 */
[----:B------:R-:W1:Y:S01]  /*0700*/  S2UR UR13, SR_CTAID.Y ;  /* 0x00000000000d79c3 */ /* 0x000e620000002600 */
[----:B------:R-:W-:Y:S02]  /*0710*/  UMOV UR15, URZ ;  /* 0x0000003f000f7c82 */ /* 0x000fe40008000000 */
[----:B------:R-:W-:Y:S02]  /*0720*/  ULDC UR19, c[0x0][0x168] ;  /* 0x00005a0000137ab9 */ /* 0x000fe40000000800 */
[----:B------:R-:W-:Y:S02]  /*0730*/  UMOV UR16, URZ ;  /* 0x0000003f00107c82 */ /* 0x000fe40008000000 */
[----:B------:R-:W-:Y:S02]  /*0740*/  ULDC UR4, c[0x0][0x2ac] ;  /* 0x0000ab0000047ab9 */ /* 0x000fe40000000800 */
[----:B------:R-:W-:-:S02]  /*0750*/  ULDC UR18, c[0x0][0x1d0] ;  /* 0x0000740000127ab9 */ /* 0x000fc40000000800 */
[----:B------:R-:W-:Y:S02]  /*0760*/  UIMAD UR18, UR4, UR18, URZ ;  /* 0x00000012041272a4 */ /* 0x000fe4000f8e023f */
[----:B------:R-:W-:Y:S02]  /*0770*/  ULDC UR17, c[0x0][0x228] ;  /* 0x00008a0000117ab9 */ /* 0x000fe40000000800 */
[----:B-1----:R-:W-:Y:S01]  /*0780*/  USHF.R.S32.HI UR12, URZ, 0x1f, UR13 ;  /* 0x0000001f3f0c7899 */ /* 0x002fe2000801140d */
[----:B--2---:R1:W2:Y:S08]  /*0790*/  @P1 R2UR UR19, R0 ;  /* 0x00000000001313c2 */ /* 0x0042b000000e0000 */
[----:B---3--:R1:W3:Y:S08]  /*07a0*/  @P2 R2UR UR15, R4 ;  /* 0x00000000040f23c2 */ /* 0x0082f000000e0000 */
[----:B----4-:R1:W4:Y:S01]  /*07b0*/  @P3 R2UR UR16, R3 ;  /* 0x00000000031033c2 */ /* 0x01032200000e0000 */
[----:B------:R-:W-:Y:S05]  /*07c0*/  @P1 BRA `(.L_x_56) ;  /* 0x0000006000001947 */ /* 0x000fea0003800000 */
[----:B------:R-:W-:Y:S05]  /*07d0*/  @!P3 BRA `(.L_x_56) ;  /* 0x000000500000b947 */ /* 0x000fea0003800000 */
[----:B-1--4-:R-:W4:Y:S04]  /*07e0*/  LDG.E R0, [R10.64] ;  /* 0x000000160a007981 */ /* 0x012f28000c1e1900 */
[----:B---3--:R-:W3:Y:S01]  /*07f0*/  LDG.E R3, [R10.64+0x4] ;  /* 0x000004160a037981 */ /* 0x008ee2000c1e1900 */
[----:B--2-4-:R-:W1:Y:S08]  /*0800*/  R2UR UR19, R0 ;  /* 0x00000000001373c2 */ /* 0x014e7000000e0000 */
[----:B---3--:R-:W1:Y:S02]  /*0810*/  R2UR UR4, R3 ;  /* 0x00000000030473c2 */ /* 0x008e6400000e0000 */
[----:B-1----:R-:W-:-:S06]  /*0820*/  UIADD3 UR19, -UR19, UR4, URZ ;  /* 0x0000000413137290 */ /* 0x002fcc000fffe13f */
.L_x_56:
[----:B------:R-:W-:-:S04]  /*0830*/  ISETP.NE.U32.AND P1, PT, RZ, c[0x0][0x368], PT ;  /* 0x0000da00ff007a0c */ /* 0x000fc80003f25070 */
[----:B------:R-:W-:-:S13]  /*0840*/  ISETP.NE.AND.EX P1, PT, RZ, c[0x0][0x36c], PT, P1 ;  /* 0x0000db00ff007a0c */ /* 0x000fda0003f25310 */
[----:B------:R-:W-:Y:S05]  /*0850*/  @!P1 BRA `(.L_x_57) ;  /* 0x0000007000009947 */ /* 0x000fea0003800000 */
[----:B------:R-:W-:Y:S02]  /*0860*/  ULDC.64 UR4, c[0x0][0x368] ;  /* 0x0000da0000047ab9 */ /* 0x000fe40000000a00 */
[----:B------:R-:W-:-:S06]  /*0870*/  UIMAD.WIDE UR4, UR20, UR6, UR4 ;  /* 0x00000006140472a5 */ /* 0x000fcc000f8e0204 */
[----:B-1----:R-:W-:Y:S02]  /*0880*/  MOV R4, UR4 ;  /* 0x0000000400047c02 */ /* 0x002fe40008000f00 */
[----:B------:R-:W-:-:S05]  /*0890*/  MOV R5, UR5 ;  /* 0x0000000500057c02 */ /* 0x000fca0008000f00 */
[----:B----4-:R-:W4:Y:S02]  /*08a0*/  LDG.E R0, [R4.64] ;  /* 0x0000001604007981 */ /* 0x010f24000c1e1900 */
[----:B----4-:R1:W4:Y:S01]  /*08b0*/  R2UR UR18, R0 ;  /* 0x00000000001273c2 */ /* 0x01032200000e0000 */
[----:B------:R-:W-:Y:S05]  /*08c0*/  BRA `(.L_x_58) ;  /* 0x0000006000007947 */ /* 0x000fea0003800000 */
.L_x_57:
[----:B------:R-:W-:Y:S05]  /*08d0*/  @!P4 BRA `(.L_x_58) ;  /* 0x000000500000c947 */ /* 0x000fea0003800000 */
[----:B-1--4-:R-:W4:Y:S04]  /*08e0*/  LDG.E R0, [R8.64] ;  /* 0x0000001608007981 */ /* 0x012f28000c1e1900 */
[----:B---3--:R-:W3:Y:S01]  /*08f0*/  LDG.E R3, [R8.64+0x4] ;  /* 0x0000041608037981 */ /* 0x008ee2000c1e1900 */
[----:B----4-:R-:W1:Y:S08]  /*0900*/  R2UR UR18, R0 ;  /* 0x00000000001273c2 */ /* 0x010e7000000e0000 */
[----:B---3--:R-:W1:Y:S02]  /*0910*/  R2UR UR4, R3 ;  /* 0x00000000030473c2 */ /* 0x008e6400000e0000 */
[----:B-1----:R-:W-:-:S06]  /*0920*/  UIADD3 UR18, -UR18, UR4, URZ ;  /* 0x0000000412127290 */ /* 0x002fcc000fffe13f */
.L_x_58:
[----:B-1--4-:R-:W4:Y:S01]  /*0930*/  @P0 LDG.E R0, [R6.64] ;  /* 0x0000001606000981 */ /* 0x012f22000c1e1900 */
[----:B------:R-:W-:-:S03]  /*0940*/  ULDC.64 UR4, c[0x0][0x378] ;  /* 0x0000de0000047ab9 */ /* 0x000fc60000000a00 */
[----:B---3--:R-:W3:Y:S01]  /*0950*/  @P0 LDG.E R3, [R6.64+0x4] ;  /* 0x0000041606030981 */ /* 0x008ee2000c1e1900 */
[----:B------:R-:W-:Y:S01]  /*0960*/  UISETP.NE.U32.AND UP0, UPT, URZ, UR4, UPT ;  /* 0x000000043f00728c */ /* 0x000fe2000bf05070 */
[----:B------:R-:W-:-:S03]  /*0970*/  IMAD.U32 R63, RZ, RZ, UR18 ;  /* 0x00000012ff3f7e24 */ /* 0x000fc6000f8e00ff */
[----:B------:R-:W-:-:S03]  /*0980*/  UISETP.NE.AND.EX UP0, UPT, URZ, UR5, UPT, UP0 ;  /* 0x000000053f00728c */ /* 0x000fc6000bf05300 */
[----:B------:R-:W-:-:S03]  /*0990*/  ULDC.64 UR4, c[0x0][0x378] ;  /* 0x0000de0000047ab9 */ /* 0x000fc60000000a00 */
[----:B------:R-:W-:-:S05]  /*09a0*/  PLOP3.LUT P1, PT, PT, PT, UP0, 0x80, 0x0 ;  /* 0x000000000000781c */ /* 0x000fca0003f2f008 */
[----:B------:R-:W-:-:S06]  /*09b0*/  @UP0 UIMAD.WIDE UR4, UR20, UR6, UR4 ;  /* 0x00000006140402a5 */ /* 0x000fcc000f8e0204 */
[----:B------:R-:W-:Y:S01]  /*09c0*/  MOV R4, UR4 ;  /* 0x0000000400047c02 */ /* 0x000fe20008000f00 */
[----:B------:R-:W-:-:S05]  /*09d0*/  IMAD.U32 R5, RZ, RZ, UR5 ;  /* 0x00000005ff057e24 */ /* 0x000fca000f8e00ff */
[----:B------:R1:W5:Y:S01]  /*09e0*/  @P1 LDG.E R63, [R4.64] ;  /* 0x00000016043f1981 */ /* 0x000362000c1e1900 */
[----:B------:R-:W-:-:S04]  /*09f0*/  UIADD3 UR5, -UR15, UR18, URZ ;  /* 0x000000120f057290 */ /* 0x000fc8000fffe13f */
[----:B------:R-:W-:-:S04]  /*0a00*/  UIADD3 UR8, -UR5, URZ, URZ ;  /* 0x0000003f05087290 */ /* 0x000fc8000fffe13f */
[----:B------:R-:W-:-:S04]  /*0a10*/  UISETP.LT.AND UP1, UPT, URZ, UR8, UPT ;  /* 0x000000083f00728c */ /* 0x000fc8000bf21270 */
[----:B------:R-:W-:Y:S01]  /*0a20*/  USEL UR8, URZ, UR8, !UP1 ;  /* 0x000000083f087287 */ /* 0x000fe2000c800000 */
[----:B----4-:R-:W4:Y:S08]  /*0a30*/  @P0 R2UR UR4, R0 ;  /* 0x00000000000403c2 */ /* 0x010f3000000e0000 */
[----:B---3--:R-:W4:Y:S02]  /*0a40*/  @P0 R2UR UR7, R3 ;  /* 0x00000000030703c2 */ /* 0x008f2400000e0000 */
[----:B----4-:R-:W-:-:S04]  /*0a50*/  @UP2 UIADD3 UR17, -UR4, UR7, URZ ;  /* 0x0000000704112290 */ /* 0x010fc8000fffe13f */
[----:B------:R-:W-:-:S04]  /*0a60*/  UIADD3 UR11, UR5, UR17, URZ ;  /* 0x00000011050b7290 */ /* 0x000fc8000fffe03f */
[----:B------:R-:W-:-:S04]  /*0a70*/  UIADD3 UR4, UR11, 0x1f, URZ ;  /* 0x0000001f0b047890 */ /* 0x000fc8000fffe03f */
[----:B------:R-:W-:-:S04]  /*0a80*/  USHF.R.S32.HI UR10, URZ, 0x1f, UR4 ;  /* 0x0000001f3f0a7899 */ /* 0x000fc80008011404 */
[----:B------:R-:W-:-:S04]  /*0a90*/  ULEA.HI UR10, UR10, UR4, URZ, 0x5 ;  /* 0x000000040a0a7291 */ /* 0x000fc8000f8f283f */
[----:B------:R-:W-:-:S04]  /*0aa0*/  ULOP3.LUT UR9, UR10, 0xffffffe0, URZ, 0xc0, !UPT ;  /* 0xffffffe00a097892 */ /* 0x000fc8000f8ec03f */
[----:B------:R-:W-:-:S04]  /*0ab0*/  UIADD3 UR5, -UR5, UR9, URZ ;  /* 0x0000000905057290 */ /* 0x000fc8000fffe13f */
[----:B------:R-:W-:-:S04]  /*0ac0*/  UISETP.LT.AND UP0, UPT, UR5, UR17, UPT ;  /* 0x000000110500728c */ /* 0x000fc8000bf01270 */
[----:B------:R-:W-:-:S04]  /*0ad0*/  USEL UR5, UR5, UR17, UP0 ;  /* 0x0000001105057287 */ /* 0x000fc80008000000 */
[----:B------:R-:W-:Y:S02]  /*0ae0*/  UISETP.GT.AND UP0, UPT, UR5, UR8, UPT ;  /* 0x000000080500728c */ /* 0x000fe4000bf04270 */
[----:B------:R-:W-:-:S07]  /*0af0*/  USHF.R.U32.HI UR8, URZ, 0x5, UR8 ;  /* 0x000000053f087899 */ /* 0x000fce0008011608 */
[----:B------:R-:W-:Y:S02]  /*0b00*/  UMOV UR7, UR8 ;  /* 0x0000000800077c82 */ /* 0x000fe40008000000 */
[----:B------:R-:W-:-:S04]  /*0b10*/  @UP0 UIADD3 UR5, UR5, 0x1f, URZ ;  /* 0x0000001f05050890 */ /* 0x000fc8000fffe03f */
[----:B------:R-:W-:-:S04]  /*0b20*/  @UP0 USHF.R.S32.HI UR4, URZ, 0x1f, UR5 ;  /* 0x0000001f3f040899 */ /* 0x000fc80008011405 */
[----:B------:R-:W-:-:S04]  /*0b30*/  @UP0 ULEA.HI UR4, UR4, UR5, URZ, 0x5 ;  /* 0x0000000504040291 */ /* 0x000fc8000f8f283f */
[----:B------:R-:W-:-:S04]  /*0b40*/  @UP0 USHF.R.S32.HI UR7, URZ, 0x5, UR4 ;  /* 0x000000053f070899 */ /* 0x000fc80008011404 */
[----:B------:R-:W-:-:S06]  /*0b50*/  UISETP.GT.AND UP0, UPT, UR7, UR8, UPT ;  /* 0x000000080700728c */ /* 0x000fcc000bf04270 */
[----:B------:R-:W-:-:S13]  /*0b60*/  PLOP3.LUT P0, PT, PT, PT, UP0, 0x80, 0x0 ;  /* 0x000000000000781c */ /* 0x000fda0003f0f008 */
[----:B------:R-:W-:Y:S05]  /*0b70*/  @!P0 BRA `(.L_x_59) ;  /* 0x00003dc000008947 */ /* 0x000fea0003800000 */
[----:B-1----:R-:W-:Y:S02]  /*0b80*/  ULDC.64 UR4, c[0x0][0x340] ;  /* 0x0000d00000047ab9 */ /* 0x002fe40000000a00 */
        /* <DEDUP_REMOVED lines=8> */
[----:B------:R-:W-:Y:S02]  /*0c10*/  UIADD3 UR26, UR7, -0x1, URZ ;  /* 0xffffffff071a7890 */ /* 0x000fe4000fffe03f */
[----:B------:R-:W-:Y:S01]  /*0c20*/  ULDC.64 UR4, c[0x0][0x240] ;  /* 0x0000900000047ab9 */ /* 0x000fe20000000a00 */
[----:B------:R1:W3:Y:S01]  /*0c30*/  @P1 LDG.E R4, [R8.64] ;  /* 0x0000001608041981 */ /* 0x0002e2000c1e1900 */
[----:B------:R-:W-:Y:S01]  /*0c40*/  LEA.HI R5, R7, R62, RZ, 0x3 ;  /* 0x0000003e07057211 */ /* 0x000fe200078f18ff */
[----:B------:R-:W-:Y:S01]  /*0c50*/  UMOV UR25, 0x5 ;  /* 0x0000000500197882 */ /* 0x000fe20000000000 */
[----:B------:R-:W-:Y:S01]  /*0c60*/  IMAD.U32 R116, RZ, RZ, UR13 ;  /* 0x0000000dff747e24 */ /* 0x000fe2000f8e00ff */
[----:B------:R-:W-:Y:S01]  /*0c70*/  ULDC.64 UR6, c[0x0][0x238] ;  /* 0x00008e0000067ab9 */ /* 0x000fe20000000a00 */
[----:B------:R-:W-:Y:S01]  /*0c80*/  SHF.R.S32.HI R105, RZ, 0x3, R5 ;  /* 0x00000003ff697819 */ /* 0x000fe20000011405 */
[----:B------:R-:W-:Y:S01]  /*0c90*/  UIMAD UR4, UR12, UR4, URZ ;  /* 0x000000040c0472a4 */ /* 0x000fe2000f8e023f */
[----:B------:R-:W-:Y:S01]  /*0ca0*/  LOP3.LUT R5, R5, 0xfffffff8, RZ, 0xc0, !PT ;  /* 0xfffffff805057812 */ /* 0x000fe200078ec0ff */
[----:B------:R-:W-:Y:S01]  /*0cb0*/  USHF.L.U64.HI UR21, UR6, UR25, UR7 ;  /* 0x0000001906157299 */ /* 0x000fe20008010207 */
[----:B------:R-:W-:Y:S01]  /*0cc0*/  SHF.R.S32.HI R3, RZ, 0x1f, R105 ;  /* 0x0000001fff037819 */ /* 0x000fe20000011469 */
[----:B------:R-:W-:Y:S01]  /*0cd0*/  USHF.L.U32 UR24, UR6, 0x5, URZ ;  /* 0x0000000506187899 */ /* 0x000fe2000800063f */
[C---:B-----5:R-:W-:Y:S01]  /*0ce0*/  IADD3 R118, P0, R105.reuse, R2, RZ ;  /* 0x0000000269767210 */ /* 0x060fe20007f1e0ff */
[----:B------:R-:W-:Y:S01]  /*0cf0*/  IMAD.IADD R0, R62, 0x1, -R5 ;  /* 0x000000013e007824 */ /* 0x000fe200078e0a05 */
[----:B------:R-:W-:Y:S01]  /*0d00*/  IADD3 R77, -R105, UR17, RZ ;  /* 0x00000011694d7c10 */ /* 0x000fe2000fffe1ff */
[----:B------:R-:W-:Y:S01]  /*0d10*/  USHF.R.S32.HI UR6, URZ, 0x1f, UR20 ;  /* 0x0000001f3f067899 */ /* 0x000fe20008011414 */
[----:B------:R-:W-:Y:S01]  /*0d20*/  LEA.HI.X.SX32 R119, R2, R3, 0x1, P0 ;  /* 0x0000000302777211 */ /* 0x000fe200000f0eff */
[C---:B------:R-:W-:Y:S01]  /*0d30*/  IMAD.SHL.U32 R16, R0.reuse, 0x8, RZ ;  /* 0x0000000800107824 */ /* 0x040fe200078e00ff */
[----:B------:R-:W-:Y:S01]  /*0d40*/  UIMAD UR7, UR13, UR5, UR4 ;  /* 0x000000050d0772a4 */ /* 0x000fe2000f8e0204 */
[----:B------:R-:W-:Y:S01]  /*0d50*/  IMAD.SHL.U32 R14, R0, 0x4, RZ ;  /* 0x00000004000e7824 */ /* 0x000fe200078e00ff */
[----:B------:R-:W-:Y:S01]  /*0d60*/  LEA.HI R100, R7, R62, RZ, 0x6 ;  /* 0x0000003e07647211 */ /* 0x000fe200078f30ff */
[----:B------:R-:W-:Y:S01]  /*0d70*/  IMAD.U32 R2, RZ, RZ, UR26 ;  /* 0x0000001aff027e24 */ /* 0x000fe2000f8e00ff */
[----:B------:R-:W-:Y:S01]  /*0d80*/  SHF.R.S32.HI R17, RZ, 0x1f, R16 ;  /* 0x0000001fff117819 */ /* 0x000fe20000011410 */
[----:B------:R-:W-:Y:S01]  /*0d90*/  USEL UR31, UR20, URZ, !UP2 ;  /* 0x0000003f141f7287 */ /* 0x000fe2000d000000 */
[----:B------:R-:W-:Y:S01]  /*0da0*/  IADD3 R12, R14, 0x40, RZ ;  /* 0x000000400e0c7810 */ /* 0x000fe20007ffe0ff */
[----:B------:R-:W-:Y:S01]  /*0db0*/  IMAD R5, R2, -0x20, R77 ;  /* 0xffffffe002057824 */ /* 0x000fe200078e024d */
[----:B------:R-:W-:Y:S01]  /*0dc0*/  USEL UR30, UR6, URZ, !UP2 ;  /* 0x0000003f061e7287 */ /* 0x000fe2000d000000 */
[----:B-1----:R-:W-:Y:S01]  /*0dd0*/  IMAD R9, R119, c[0x0][0x238], RZ ;  /* 0x00008e0077097a24 */ /* 0x002fe200078e02ff */
[----:B------:R-:W-:Y:S01]  /*0de0*/  ULDC.64 UR4, c[0x0][0x248] ;  /* 0x0000920000047ab9 */ /* 0x000fe20000000a00 */
[----:B------:R-:W-:Y:S01]  /*0df0*/  IMAD.IADD R11, R14, 0x1, R12 ;  /* 0x000000010e0b7824 */ /* 0x000fe200078e020c */
[----:B------:R-:W-:Y:S01]  /*0e00*/  ISETP.GT.AND P3, PT, R5, RZ, PT ;  /* 0x000000ff0500720c */ /* 0x000fe20003f64270 */
[----:B------:R-:W-:Y:S01]  /*0e10*/  IMAD R2, R118, c[0x0][0x23c], R9 ;  /* 0x00008f0076027a24 */ /* 0x000fe200078e0209 */
[----:B------:R-:W-:Y:S01]  /*0e20*/  ISETP.GE.AND P2, PT, R16, c[0x0][0x1d4], PT ;  /* 0x0000750010007a0c */ /* 0x000fe20003f46270 */
[----:B------:R-:W-:Y:S01]  /*0e30*/  IMAD.WIDE.U32 R8, R118, c[0x0][0x238], R16 ;  /* 0x00008e0076087a25 */ /* 0x000fe200078e0010 */
[----:B------:R-:W-:Y:S01]  /*0e40*/  ISETP.GE.AND P0, PT, R11, c[0x0][0x1d4], PT ;  /* 0x000075000b007a0c */ /* 0x000fe20003f06270 */
[----:B------:R-:W-:Y:S01]  /*0e50*/  UIMAD UR4, UR30, UR4, URZ ;  /* 0x000000041e0472a4 */ /* 0x000fe2000f8e023f */
[C---:B------:R-:W-:Y:S01]  /*0e60*/  IADD3 R104, R16.reuse, 0x80, RZ ;  /* 0x0000008010687810 */ /* 0x040fe20007ffe0ff */
[----:B------:R-:W-:Y:S01]  /*0e70*/  IMAD.IADD R9, R9, 0x1, R2 ;  /* 0x0000000109097824 */ /* 0x000fe200078e0202 */
[----:B------:R-:W-:Y:S01]  /*0e80*/  SEL R2, RZ, 0xffffffff, P0 ;  /* 0xffffffffff027807 */ /* 0x000fe20000000000 */
[----:B------:R-:W-:Y:S01]  /*0e90*/  IMAD.SHL.U32 R103, R105, 0x40, RZ ;  /* 0x0000004069677824 */ /* 0x000fe200078e00ff */
[----:B------:R-:W-:Y:S01]  /*0ea0*/  IADD3 R102, R16, 0xc0, RZ ;  /* 0x000000c010667810 */ /* 0x000fe20007ffe0ff */
[----:B------:R-:W-:Y:S01]  /*0eb0*/  IMAD.WIDE.U32 R116, R116, c[0x0][0x240], R8 ;  /* 0x0000900074747a25 */ /* 0x000fe200078e0008 */
[----:B------:R-:W-:Y:S01]  /*0ec0*/  SEL R5, RZ, 0x1, P2 ;  /* 0x00000001ff057807 */ /* 0x000fe20001000000 */
[----:B------:R-:W-:Y:S01]  /*0ed0*/  UIMAD UR5, UR31, UR5, UR4 ;  /* 0x000000051f0572a4 */ /* 0x000fe2000f8e0204 */
[----:B------:R-:W-:Y:S01]  /*0ee0*/  LOP3.LUT R103, R103, 0x1c0, RZ, 0xc0, !PT ;  /* 0x000001c067677812 */ /* 0x000fe200078ec0ff */
[----:B------:R-:W-:Y:S01]  /*0ef0*/  IMAD.SHL.U32 R100, R100, 0x8, RZ ;  /* 0x0000000864647824 */ /* 0x000fe200078e00ff */
[----:B------:R-:W-:Y:S01]  /*0f00*/  IADD3 R117, R117, UR7, RZ ;  /* 0x0000000775757c10 */ /* 0x000fe2000fffe0ff */
[----:B------:R-:W-:Y:S01]  /*0f10*/  IMAD.U32 R114, RZ, RZ, UR31 ;  /* 0x0000001fff727e24 */ /* 0x000fe2000f8e00ff */
[----:B------:R-:W-:Y:S01]  /*0f20*/  LOP3.LUT R99, R103, 0x38, R16, 0xf8, !PT ;  /* 0x0000003867637812 */ /* 0x000fe200078ef810 */
[----:B------:R-:W-:Y:S01]  /*0f30*/  IMAD.SHL.U32 R2, R2, 0x2, RZ ;  /* 0x0000000202027824 */ /* 0x000fe200078e00ff */
[----:B------:R-:W-:Y:S01]  /*0f40*/  LOP3.LUT R100, R100, 0xfffffe00, RZ, 0xc0, !PT ;  /* 0xfffffe0064647812 */ /* 0x000fe200078ec0ff */
[----:B------:R-:W-:Y:S01]  /*0f50*/  IMAD.WIDE.U32 R116, R114, c[0x0][0x248], R116 ;  /* 0x0000920072747a25 */ /* 0x000fe200078e0074 */
[----:B------:R-:W-:Y:S01]  /*0f60*/  SHF.R.U32.HI R101, RZ, 0x3, R103 ;  /* 0x00000003ff657819 */ /* 0x000fe20000011667 */
[----:B------:R-:W-:Y:S01]  /*0f70*/  BSSY B0, `(.L_x_60) ;  /* 0x0000028000007945 */ /* 0x000fe20003800000 */
[----:B------:R-:W-:Y:S01]  /*0f80*/  ISETP.GE.AND P0, PT, R102, c[0x0][0x1d4], PT ;  /* 0x0000750066007a0c */ /* 0x000fe20003f06270 */
[----:B------:R-:W-:Y:S01]  /*0f90*/  IMAD.U32 R98, RZ, RZ, UR26 ;  /* 0x0000001aff627e24 */ /* 0x000fe2000f8e00ff */
[----:B------:R-:W-:-:S02]  /*0fa0*/  LOP3.LUT R2, R2, 0x2, R5, 0xe2, !PT ;  /* 0x0000000202027812 */ /* 0x000fc400078ee205 */
[----:B------:R-:W-:Y:S02]  /*0fb0*/  LOP3.LUT R99, R100, R99, R101, 0xf6, !PT ;  /* 0x0000006364637212 */ /* 0x000fe400078ef665 */
[----:B------:R-:W-:Y:S02]  /*0fc0*/  SEL R94, RZ, 0x8, P0 ;  /* 0x00000008ff5e7807 */ /* 0x000fe40000000000 */
[----:B------:R-:W-:Y:S01]  /*0fd0*/  IADD3 R121, R117, UR5, RZ ;  /* 0x0000000575797c10 */ /* 0x000fe2000fffe0ff */
[----:B------:R-:W-:Y:S01]  /*0fe0*/  IMAD.SHL.U32 R99, R99, 0x2, RZ ;  /* 0x0000000263637824 */ /* 0x000fe200078e00ff */
[----:B---3--:R-:W1:Y:S01]  /*0ff0*/  @P1 R2UR UR28, R4 ;  /* 0x00000000041c13c2 */ /* 0x008e6200000e0000 */
[----:B------:R-:W-:-:S04]  /*1000*/  ISETP.GE.AND P1, PT, R104, c[0x0][0x1d4], PT ;  /* 0x0000750068007a0c */ /* 0x000fc80003f26270 */
[----:B------:R-:W-:-:S04]  /*1010*/  SEL R5, RZ, 0x4, P1 ;  /* 0x00000004ff057807 */ /* 0x000fc80000800000 */
[----:B------:R-:W-:Y:S01]  /*1020*/  LOP3.LUT R94, R94, R2, R5, 0xfe, !PT ;  /* 0x000000025e5e7212 */ /* 0x000fe200078efe05 */
[----:B-1----:R-:W-:-:S03]  /*1030*/  @UP0 USHF.R.S32.HI UR29, URZ, 0x1f, UR28 ;  /* 0x0000001f3f1d0899 */ /* 0x002fc6000801141c */
[----:B------:R-:W-:-:S04]  /*1040*/  @!UP0 UMOV UR28, UR20 ;  /* 0x00000014001c8c82 */ /* 0x000fc80008000000 */
[----:B------:R-:W-:Y:S01]  /*1050*/  @!UP0 UMOV UR29, UR6 ;  /* 0x00000006001d8c82 */ /* 0x000fe20008000000 */
[----:B------:R-:W-:Y:S05]  /*1060*/  @!P3 BRA `(.L_x_61) ;  /* 0x000001800000b947 */ /* 0x000fea0003800000 */
[----:B------:R-:W-:Y:S01]  /*1070*/  SHF.R.S32.HI R5, RZ, 0x1f, R98 ;  /* 0x0000001fff057819 */ /* 0x000fe20000011462 */
[----:B------:R-:W-:Y:S01]  /*1080*/  IMAD R2, R98, UR21, RZ ;  /* 0x0000001562027c24 */ /* 0x000fe2000f8e02ff */
[C---:B------:R-:W-:Y:S01]  /*1090*/  LOP3.LUT R4, R94.reuse, 0xff, RZ, 0xc0, !PT ;  /* 0x000000ff5e047812 */ /* 0x040fe200078ec0ff */
[----:B------:R-:W-:Y:S02]  /*10a0*/  IMAD.SHL.U32 R7, R94, 0x10, RZ ;  /* 0x000000105e077824 */ /* 0x000fe400078e00ff */
[----:B------:R-:W-:Y:S02]  /*10b0*/  IMAD.MOV.U32 R120, RZ, RZ, R116 ;  /* 0x000000ffff787224 */ /* 0x000fe400078e0074 */
[----:B------:R-:W-:Y:S01]  /*10c0*/  IMAD R2, R5, UR24, R2 ;  /* 0x0000001805027c24 */ /* 0x000fe2000f8e0202 */
[C---:B------:R-:W-:Y:S01]  /*10d0*/  SHF.L.U32 R5, R4.reuse, 0x2, RZ ;  /* 0x0000000204057819 */ /* 0x040fe200000006ff */
[C---:B------:R-:W-:Y:S01]  /*10e0*/  IMAD.SHL.U32 R6, R4.reuse, 0x8, RZ ;  /* 0x0000000804067824 */ /* 0x040fe200078e00ff */
[----:B------:R-:W-:Y:S01]  /*10f0*/  LOP3.LUT P4, RZ, R7, 0x10, RZ, 0xc0, !PT ;  /* 0x0000001007ff7812 */ /* 0x000fe2000788c0ff */
[----:B------:R-:W-:Y:S01]  /*1100*/  IMAD.SHL.U32 R4, R4, 0x2, RZ ;  /* 0x0000000204047824 */ /* 0x000fe200078e00ff */
[----:B------:R-:W-:Y:S01]  /*1110*/  LOP3.LUT P2, RZ, R5, 0x10, RZ, 0xc0, !PT ;  /* 0x0000001005ff7812 */ /* 0x000fe2000784c0ff */
[----:B------:R-:W-:Y:S01]  /*1120*/  IMAD.WIDE.U32 R8, R98, UR24, R120 ;  /* 0x0000001862087c25 */ /* 0x000fe2000f8e0078 */
[----:B------:R-:W-:-:S02]  /*1130*/  LOP3.LUT P3, RZ, R6, 0x10, RZ, 0xc0, !PT ;  /* 0x0000001006ff7812 */ /* 0x000fc4000786c0ff */
[----:B------:R-:W-:Y:S02]  /*1140*/  LOP3.LUT P1, RZ, R4, 0x10, RZ, 0xc0, !PT ;  /* 0x0000001004ff7812 */ /* 0x000fe4000782c0ff */
[----:B------:R-:W-:Y:S02]  /*1150*/  IADD3 R2, R9, R2, RZ ;  /* 0x0000000209027210 */ /* 0x000fe40007ffe0ff */
[----:B------:R-:W-:-:S04]  /*1160*/  LEA R4, P0, R8, c[0x0][0x220], 0x1 ;  /* 0x0000880008047a11 */ /* 0x000fc800078008ff */
[----:B------:R-:W-:-:S05]  /*1170*/  LEA.HI.X R5, R8, c[0x0][0x224], R2, 0x1, P0 ;  /* 0x0000890008057a11 */ /* 0x000fca00000f0c02 */
[----:B------:R-:W-:Y:S01]  /*1180*/  @!PT LDS RZ, [RZ] ;  /* 0x00000000fffff984 */ /* 0x000fe20000000800 */
[----:B------:R-:W-:Y:S01]  /*1190*/  @!PT LDS RZ, [RZ] ;  /* 0x00000000fffff984 */ /* 0x000fe20000000800 */
[----:B------:R-:W-:Y:S01]  /*11a0*/  @!PT LDS RZ, [RZ] ;  /* 0x00000000fffff984 */ /* 0x000fe20000000800 */
[----:B------:R1:W-:Y:S04]  /*11b0*/  LDGSTS.E.BYPASS.LTC128B.128 [R99+0xc080], [R4.64], P4 ;  /* 0x0c08000004637fae */ /* 0x0003e8000a101d56 */
[----:B------:R1:W-:Y:S04]  /*11c0*/  LDGSTS.E.BYPASS.LTC128B.128 [R99+0xd080], [R4.64+0x80], P3 ;  /* 0x0d08008004637fae */ /* 0x0003e80009901d56 */
[----:B------:R1:W-:Y:S04]  /*11d0*/  LDGSTS.E.BYPASS.LTC128B.128 [R99+0xe080], [R4.64+0x100], P2 ;  /* 0x0e08010004637fae */ /* 0x0003e80009101d56 */
[----:B------:R1:W-:Y:S02]  /*11e0*/  LDGSTS.E.BYPASS.LTC128B.128 [R99+0xf080], [R4.64+0x180], P1 ;  /* 0x0f08018004637fae */ /* 0x0003e40008901d56 */
.L_x_61:
[----:B------:R-:W-:Y:S05]  /*11f0*/  BSYNC B0 ;  /* 0x0000000000007941 */ /* 0x000fea0003800000 */
.L_x_60:
[----:B------:R-:W-:Y:S01]  /*1200*/  ISETP.GE.AND P4, PT, R11, c[0x0][0x27c], PT ;  /* 0x00009f000b007a0c */ /* 0x000fe20003f86270 */
[C---:B------:R-:W-:Y:S01]  /*1210*/  IMAD R108, R3.reuse, c[0x0][0x290], RZ ;  /* 0x0000a400036c7a24 */ /* 0x040fe200078e02ff */
[C---:B------:R-:W-:Y:S01]  /*1220*/  ISETP.GE.AND P3, PT, R16.reuse, c[0x0][0x27c], PT ;  /* 0x00009f0010007a0c */ /* 0x040fe20003f66270 */
[----:B------:R-:W-:Y:S01]  /*1230*/  IMAD R106, R3, c[0x0][0x280], RZ ;  /* 0x0000a000036a7a24 */ /* 0x000fe200078e02ff */
[----:B------:R-:W-:Y:S01]  /*1240*/  SEL R2, RZ, c[0x0][0x27c], !P4 ;  /* 0x00009f00ff027a07 */ /* 0x000fe20006000000 */
[----:B------:R-:W-:Y:S01]  /*1250*/  IMAD.U32 R3, RZ, RZ, UR13 ;  /* 0x0000000dff037e24 */ /* 0x000fe2000f8e00ff */
[----:B-1----:R-:W-:Y:S01]  /*1260*/  SEL R5, RZ, c[0x0][0x27c], !P3 ;  /* 0x00009f00ff057a07 */ /* 0x002fe20005800000 */
[----:B------:R-:W-:Y:S01]  /*1270*/  ULDC.64 UR4, c[0x0][0x260] ;  /* 0x0000980000047ab9 */ /* 0x000fe20000000a00 */
[----:B------:R-:W0:Y:S01]  /*1280*/  LDGDEPBAR ;  /* 0x00000000000079af */ /* 0x000e220000000000 */
[----:B------:R-:W-:Y:S01]  /*1290*/  IMAD.WIDE.U32 R6, R3, c[0x0][0x260], R16 ;  /* 0x0000980003067a25 */ /* 0x000fe200078e0010 */
[----:B------:R-:W-:Y:S01]  /*12a0*/  UIMAD UR4, UR12, UR4, URZ ;  /* 0x000000040c0472a4 */ /* 0x000fe2000f8e023f */
[----:B------:R-:W-:Y:S01]  /*12b0*/  SHF.R.S32.HI R15, RZ, 0x1f, R14 ;  /* 0x0000001fff0f7819 */ /* 0x000fe2000001140e */
[----:B------:R-:W-:Y:S01]  /*12c0*/  ULDC.64 UR6, c[0x0][0x290] ;  /* 0x0000a40000067ab9 */ /* 0x000fe20000000a00 */
[----:B------:R-:W-:Y:S01]  /*12d0*/  IMAD.IADD R3, R11, 0x1, R2 ;  /* 0x000000010b037824 */ /* 0x000fe200078e0202 */
[----:B------:R-:W-:Y:S01]  /*12e0*/  UIMAD UR32, UR13, UR5, UR4 ;  /* 0x000000050d2072a4 */ /* 0x000fe2000f8e0204 */
[----:B------:R-:W-:Y:S01]  /*12f0*/  IMAD.IADD R5, R16, 0x1, R5 ;  /* 0x0000000110057824 */ /* 0x000fe200078e0205 */
[----:B------:R-:W-:Y:S01]  /*1300*/  USHF.L.U64.HI UR26, UR6, UR25, UR7 ;  /* 0x00000019061a7299 */ /* 0x000fe20008010207 */
[----:B------:R-:W-:Y:S01]  /*1310*/  IMAD R93, R0, 0x20, R105 ;  /* 0x00000020005d7824 */ /* 0x000fe200078e0269 */
[----:B------:R-:W-:Y:S01]  /*1320*/  SHF.R.S32.HI R84, RZ, 0x1f, R3 ;  /* 0x0000001fff547819 */ /* 0x000fe20000011403 */
[----:B------:R-:W-:Y:S01]  /*1330*/  ULDC.64 UR4, c[0x0][0x268] ;  /* 0x00009a0000047ab9 */ /* 0x000fe20000000a00 */
[----:B------:R-:W-:Y:S01]  /*1340*/  SHF.R.S32.HI R2, RZ, 0x1f, R5 ;  /* 0x0000001fff027819 */ /* 0x000fe20000011405 */
[----:B------:R-:W-:Y:S01]  /*1350*/  UIMAD UR4, UR30, UR4, URZ ;  /* 0x000000041e0472a4 */ /* 0x000fe2000f8e023f */
[----:B------:R-:W-:Y:S01]  /*1360*/  LEA.HI R80, R84, R3, RZ, 0x3 ;  /* 0x0000000354507211 */ /* 0x000fe200078f18ff */
[----:B------:R-:W-:Y:S01]  /*1370*/  USHF.L.U32 UR27, UR6, 0x5, URZ ;  /* 0x00000005061b7899 */ /* 0x000fe2000800063f */
[----:B------:R-:W-:Y:S01]  /*1380*/  LEA.HI R78, R2, R5, RZ, 0x3 ;  /* 0x00000005024e7211 */ /* 0x000fe200078f18ff */
[----:B------:R-:W-:Y:S01]  /*1390*/  UIMAD UR31, UR31, UR5, UR4 ;  /* 0x000000051f1f72a4 */ /* 0x000fe2000f8e0204 */
[----:B------:R-:W-:Y:S01]  /*13a0*/  LEA.HI R84, R84, R3, RZ, 0x6 ;  /* 0x0000000354547211 */ /* 0x000fe200078f30ff */
[----:B------:R-:W-:Y:S01]  /*13b0*/  ULDC.64 UR6, c[0x0][0x280] ;  /* 0x0000a00000067ab9 */ /* 0x000fe20000000a00 */
[----:B------:R-:W-:Y:S01]  /*13c0*/  IADD3 R7, R7, UR32, RZ ;  /* 0x0000002007077c10 */ /* 0x000fe2000fffe0ff */
[----:B------:R-:W-:Y:S01]  /*13d0*/  ULDC.64 UR4, c[0x0][0x210] ;  /* 0x0000840000047ab9 */ /* 0x000fe20000000a00 */
[----:B------:R-:W-:Y:S01]  /*13e0*/  LEA.HI R2, R2, R5, RZ, 0x6 ;  /* 0x0000000502027211 */ /* 0x000fe200078f30ff */
[----:B------:R-:W-:Y:S01]  /*13f0*/  IMAD.SHL.U32 R84, R84, 0x20, RZ ;  /* 0x0000002054547824 */ /* 0x000fe200078e00ff */
[C---:B------:R-:W-:Y:S01]  /*1400*/  LOP3.LUT R4, R103.reuse, 0x38, R80, 0xf8, !PT ;  /* 0x0000003867047812 */ /* 0x040fe200078ef850 */
[----:B------:R-:W-:Y:S01]  /*1410*/  IMAD.WIDE.U32 R114, R114, c[0x0][0x268], R6 ;  /* 0x00009a0072727a25 */ /* 0x000fe200078e0006 */
[----:B------:R-:W-:Y:S01]  /*1420*/  USHF.L.U64.HI UR7, UR6, UR25, UR7 ;  /* 0x0000001906077299 */ /* 0x000fe20008010207 */
[----:B------:R-:W-:Y:S01]  /*1430*/  LOP3.LUT R6, R103, 0x38, R78, 0xf8, !PT ;  /* 0x0000003867067812 */ /* 0x000fe200078ef84e */
[----:B------:R-:W-:Y:S01]  /*1440*/  UIMAD UR25, UR12, UR4, URZ ;  /* 0x000000040c1972a4 */ /* 0x000fe2000f8e023f */
[----:B------:R-:W-:Y:S01]  /*1450*/  IMAD.SHL.U32 R2, R2, 0x20, RZ ;  /* 0x0000002002027824 */ /* 0x000fe200078e00ff */
[----:B------:R-:W-:Y:S01]  /*1460*/  LOP3.LUT R84, R84, 0x7ffff800, RZ, 0xc0, !PT ;  /* 0x7ffff80054547812 */ /* 0x000fe200078ec0ff */
[----:B------:R-:W-:Y:S01]  /*1470*/  UIMAD.WIDE.U32 UR32, UR13, UR4, URZ ;  /* 0x000000040d2072a5 */ /* 0x000fe2000f8e003f */
[-C--:B------:R-:W-:Y:S01]  /*1480*/  LOP3.LUT R3, R4, R101.reuse, RZ, 0x3c, !PT ;  /* 0x0000006504037212 */ /* 0x080fe200078e3cff */
[----:B------:R-:W-:Y:S01]  /*1490*/  UIMAD UR25, UR13, UR5, UR25 ;  /* 0x000000050d1972a4 */ /* 0x000fe2000f8e0219 */
[----:B------:R-:W-:Y:S01]  /*14a0*/  LOP3.LUT R2, R2, 0x7ffff800, RZ, 0xc0, !PT ;  /* 0x7ffff80002027812 */ /* 0x000fe200078ec0ff */
[C---:B------:R-:W-:Y:S01]  /*14b0*/  IMAD.WIDE.U32 R112, R105.reuse, c[0x0][0x290], R16 ;  /* 0x0000a40069707a25 */ /* 0x040fe200078e0010 */
[----:B------:R-:W-:Y:S01]  /*14c0*/  LOP3.LUT R85, R6, R101, RZ, 0x3c, !PT ;  /* 0x0000006506557212 */ /* 0x000fe200078e3cff */
[----:B------:R-:W-:Y:S01]  /*14d0*/  ULDC.64 UR4, c[0x0][0x1e8] ;  /* 0x00007a0000047ab9 */ /* 0x000fe20000000a00 */
[----:B------:R-:W-:Y:S01]  /*14e0*/  SHF.R.S32.HI R0, RZ, 0x1f, R63 ;  /* 0x0000001fff007819 */ /* 0x000fe2000001143f */
[----:B------:R-:W-:Y:S01]  /*14f0*/  IMAD R108, R105, c[0x0][0x294], R108 ;  /* 0x0000a500696c7a24 */ /* 0x000fe200078e026c */
[----:B------:R-:W-:Y:S01]  /*1500*/  IADD3 R84, R3, R84, R100 ;  /* 0x0000005403547210 */ /* 0x000fe20007ffe064 */
[----:B------:R-:W-:Y:S01]  /*1510*/  IMAD.WIDE.U32 R110, R105, c[0x0][0x280], R16 ;  /* 0x0000a000696e7a25 */ /* 0x000fe200078e0010 */
[----:B------:R-:W-:Y:S01]  /*1520*/  UIMAD UR30, UR12, UR4, URZ ;  /* 0x000000040c1e72a4 */ /* 0x000fe2000f8e023f */
[----:B------:R-:W-:Y:S01]  /*1530*/  IADD3 R85, R85, R2, R100 ;  /* 0x0000000255557210 */ /* 0x000fe20007ffe064 */
[----:B------:R-:W-:Y:S01]  /*1540*/  UIMAD.WIDE.U32 UR34, UR13, UR4, URZ ;  /* 0x000000040d2272a5 */ /* 0x000fe2000f8e003f */
[C---:B------:R-:W-:Y:S01]  /*1550*/  IMAD R106, R105.reuse, c[0x0][0x284], R106 ;  /* 0x0000a100696a7a24 */ /* 0x040fe200078e026a */
[----:B------:R-:W-:Y:S01]  /*1560*/  SHF.R.S32.HI R92, RZ, 0x1f, R11 ;  /* 0x0000001fff5c7819 */ /* 0x000fe2000001140b */
[C---:B------:R-:W-:Y:S01]  /*1570*/  IMAD.WIDE.U32 R18, R105.reuse, c[0x0][0x290], R14 ;  /* 0x0000a40069127a25 */ /* 0x040fe200078e000e */
[----:B------:R-:W-:Y:S01]  /*1580*/  SHF.R.S32.HI R91, RZ, 0x1f, R104 ;  /* 0x0000001fff5b7819 */ /* 0x000fe20000011468 */
[----:B------:R-:W-:Y:S01]  /*1590*/  UIMAD UR30, UR13, UR5, UR30 ;  /* 0x000000050d1e72a4 */ /* 0x000fe2000f8e021e */
[----:B------:R-:W-:Y:S01]  /*15a0*/  SHF.R.S32.HI R3, RZ, 0x1f, R102 ;  /* 0x0000001fff037819 */ /* 0x000fe20000011466 */
[----:B------:R-:W-:Y:S01]  /*15b0*/  IMAD.WIDE.U32 R8, R105, c[0x0][0x280], R14 ;  /* 0x0000a00069087a25 */ /* 0x000fe200078e000e */
[----:B------:R-:W-:Y:S01]  /*15c0*/  SHF.R.S32.HI R89, RZ, 0x3, R78 ;  /* 0x00000003ff597819 */ /* 0x000fe2000001144e */
[----:B------:R-:W-:Y:S01]  /*15d0*/  ULDC.64 UR4, c[0x0][0x2b0] ;  /* 0x0000ac0000047ab9 */ /* 0x000fe20000000a00 */
[----:B------:R-:W-:Y:S01]  /*15e0*/  SHF.R.S32.HI R88, RZ, 0x3, R80 ;  /* 0x00000003ff587819 */ /* 0x000fe20000011450 */
[C---:B------:R-:W-:Y:S01]  /*15f0*/  IMAD.SHL.U32 R97, R94.reuse, 0x10, RZ ;  /* 0x000000105e617824 */ /* 0x040fe200078e00ff */
[----:B------:R-:W-:Y:S01]  /*1600*/  LOP3.LUT R94, R94, 0xff, RZ, 0xc0, !PT ;  /* 0x000000ff5e5e7812 */ /* 0x000fe200078ec0ff */
[----:B------:R-:W-:Y:S01]  /*1610*/  IMAD R2, R0, c[0x0][0x290], RZ ;  /* 0x0000a40000027a24 */ /* 0x000fe200078e02ff */
[----:B------:R-:W-:Y:S01]  /*1620*/  LOP3.LUT R78, R78, 0xfffffff8, RZ, 0xc0, !PT ;  /* 0xfffffff84e4e7812 */ /* 0x000fe200078ec0ff */
[----:B------:R-:W-:Y:S01]  /*1630*/  IMAD R0, R0, c[0x0][0x280], RZ ;  /* 0x0000a00000007a24 */ /* 0x000fe200078e02ff */
[----:B------:R-:W-:Y:S01]  /*1640*/  LOP3.LUT R80, R80, 0xfffffff8, RZ, 0xc0, !PT ;  /* 0xfffffff850507812 */ /* 0x000fe200078ec0ff */
[----:B------:R-:W-:Y:S01]  /*1650*/  IMAD.IADD R113, R113, 0x1, R108 ;  /* 0x0000000171717824 */ /* 0x000fe200078e026c */
[----:B------:R-:W-:Y:S01]  /*1660*/  LEA.HI R92, R92, R11, RZ, 0x3 ;  /* 0x0000000b5c5c7211 */ /* 0x000fe200078f18ff */
[----:B------:R-:W-:Y:S01]  /*1670*/  IMAD.IADD R111, R111, 0x1, R106 ;  /* 0x000000016f6f7824 */ /* 0x000fe200078e026a */
[----:B------:R-:W-:Y:S01]  /*1680*/  LEA.HI R91, R91, R104, RZ, 0x3 ;  /* 0x000000685b5b7211 */ /* 0x000fe200078f18ff */
[----:B------:R-:W-:Y:S01]  /*1690*/  IMAD.IADD R109, R108, 0x1, R19 ;  /* 0x000000016c6d7824 */ /* 0x000fe200078e0213 */
[----:B------:R-:W-:Y:S01]  /*16a0*/  LEA.HI R90, R3, R102, RZ, 0x3 ;  /* 0x00000066035a7211 */ /* 0x000fe200078f18ff */
[----:B------:R-:W-:Y:S01]  /*16b0*/  IMAD.IADD R107, R106, 0x1, R9 ;  /* 0x000000016a6b7824 */ /* 0x000fe200078e0209 */
[----:B------:R-:W-:Y:S01]  /*16c0*/  UIMAD UR29, UR29, UR4, URZ ;  /* 0x000000041d1d72a4 */ /* 0x000fe2000f8e023f */
[----:B------:R-:W-:Y:S01]  /*16d0*/  IMAD.MOV.U32 R108, RZ, RZ, R18 ;  /* 0x000000ffff6c7224 */ /* 0x000fe200078e0012 */
[----:B------:R-:W-:Y:S01]  /*16e0*/  SHF.R.S32.HI R3, RZ, 0x1f, R78 ;  /* 0x0000001fff037819 */ /* 0x000fe2000001144e */
[----:B------:R-:W-:Y:S01]  /*16f0*/  IMAD.MOV.U32 R106, RZ, RZ, R8 ;  /* 0x000000ffff6a7224 */ /* 0x000fe200078e0008 */
[----:B------:R-:W-:Y:S01]  /*1700*/  SHF.R.S32.HI R79, RZ, 0x1f, R80 ;  /* 0x0000001fff4f7819 */ /* 0x000fe20000011450 */
[----:B------:R-:W-:Y:S01]  /*1710*/  IMAD.SHL.U32 R96, R94, 0x8, RZ ;  /* 0x000000085e607824 */ /* 0x000fe200078e00ff */
[----:B------:R-:W-:Y:S01]  /*1720*/  LOP3.LUT R92, R92, 0xfffffff8, RZ, 0xc0, !PT ;  /* 0xfffffff85c5c7812 */ /* 0x000fe200078ec0ff */
[----:B------:R-:W-:Y:S01]  /*1730*/  IMAD.SHL.U32 R95, R94, 0x4, RZ ;  /* 0x000000045e5f7824 */ /* 0x000fe200078e00ff */
[----:B------:R-:W-:Y:S01]  /*1740*/  LOP3.LUT R91, R91, 0xfffffff8, RZ, 0xc0, !PT ;  /* 0xfffffff85b5b7812 */ /* 0x000fe200078ec0ff */
[C---:B------:R-:W-:Y:S01]  /*1750*/  IMAD R5, R63.reuse, c[0x0][0x294], R2 ;  /* 0x0000a5003f057a24 */ /* 0x040fe200078e0202 */
[----:B------:R-:W-:Y:S01]  /*1760*/  LOP3.LUT R90, R90, 0xfffffff8, RZ, 0xc0, !PT ;  /* 0xfffffff85a5a7812 */ /* 0x000fe200078ec0ff */
[C---:B------:R-:W-:Y:S01]  /*1770*/  IMAD R69, R63.reuse, c[0x0][0x284], R0 ;  /* 0x0000a1003f457a24 */ /* 0x040fe200078e0200 */
[----:B------:R-:W-:Y:S01]  /*1780*/  UIMAD.WIDE.U32 UR36, UR28, UR4, URZ ;  /* 0x000000041c2472a5 */ /* 0x000fe2000f8e003f */
[----:B------:R-:W-:Y:S01]  /*1790*/  IMAD.SHL.U32 R94, R94, 0x2, RZ ;  /* 0x000000025e5e7824 */ /* 0x000fe200078e00ff */
[----:B------:R-:W-:Y:S01]  /*17a0*/  UIMAD UR29, UR28, UR5, UR29 ;  /* 0x000000051c1d72a4 */ /* 0x000fe2000f8e021d */
[----:B------:R-:W-:Y:S01]  /*17b0*/  IMAD.WIDE.U32 R110, R63, c[0x0][0x280], R110 ;  /* 0x0000a0003f6e7a25 */ /* 0x000fe200078e006e */
[----:B------:R-:W-:Y:S01]  /*17c0*/  SHF.L.U64.HI R76, R78, 0x1, R3 ;  /* 0x000000014e4c7819 */ /* 0x000fe20000010203 */
[----:B------:R-:W-:Y:S01]  /*17d0*/  USHF.L.U32 UR6, UR6, 0x5, URZ ;  /* 0x0000000506067899 */ /* 0x000fe2000800063f */
[----:B------:R-:W-:Y:S01]  /*17e0*/  SHF.L.U64.HI R79, R80, 0x1, R79 ;  /* 0x00000001504f7819 */ /* 0x000fe2000001024f */
[----:B------:R-:W-:Y:S01]  /*17f0*/  IMAD.MOV.U32 R2, RZ, RZ, c[0x0][0x2b8] ;  /* 0x0000ae00ff027624 */ /* 0x000fe200078e00ff */
[----:B------:R-:W-:Y:S01]  /*1800*/  IADD3 R73, R73, UR18, RZ ;  /* 0x0000001249497c10 */ /* 0x000fe2000fffe0ff */
[----:B------:R-:W-:Y:S01]  /*1810*/  IMAD.MOV.U32 R0, RZ, RZ, c[0x0][0x27c] ;  /* 0x00009f00ff007624 */ /* 0x000fe200078e00ff */
[C---:B------:R-:W-:Y:S01]  /*1820*/  IADD3 R10, R14.reuse, 0x60, RZ ;  /* 0x000000600e0a7810 */ /* 0x040fe20007ffe0ff */
[----:B------:R-:W-:Y:S01]  /*1830*/  IMAD.MOV.U32 R86, RZ, RZ, c[0x0][0x27c] ;  /* 0x00009f00ff567624 */ /* 0x000fe200078e00ff */
[----:B------:R-:W-:Y:S01]  /*1840*/  IADD3 R9, R14, 0x20, RZ ;  /* 0x000000200e097810 */ /* 0x000fe20007ffe0ff */
[----:B------:R-:W-:Y:S01]  /*1850*/  IMAD.WIDE.U32 R112, R63, c[0x0][0x290], R112 ;  /* 0x0000a4003f707a25 */ /* 0x000fe200078e0070 */
[----:B------:R-:W-:Y:S01]  /*1860*/  LOP3.LUT R97, R97, 0x10, RZ, 0xc0, !PT ;  /* 0x0000001061617812 */ /* 0x000fe200078ec0ff */
[----:B------:R-:W-:Y:S01]  /*1870*/  UIADD3 UR25, UR33, UR25, URZ ;  /* 0x0000001921197290 */ /* 0x000fe2000fffe03f */
[----:B------:R-:W-:Y:S01]  /*1880*/  LOP3.LUT R96, R96, 0x10, RZ, 0xc0, !PT ;  /* 0x0000001060607812 */ /* 0x000fe200078ec0ff */
[----:B------:R-:W-:Y:S01]  /*1890*/  IMAD.WIDE.U32 R108, R63, c[0x0][0x290], R108 ;  /* 0x0000a4003f6c7a25 */ /* 0x000fe200078e006c */
[----:B------:R-:W-:Y:S01]  /*18a0*/  LOP3.LUT R95, R95, 0x10, RZ, 0xc0, !PT ;  /* 0x000000105f5f7812 */ /* 0x000fe200078ec0ff */
[----:B------:R-:W-:Y:S01]  /*18b0*/  UIADD3 UR30, UR35, UR30, URZ ;  /* 0x0000001e231e7290 */ /* 0x000fe2000fffe03f */
[----:B------:R-:W-:Y:S01]  /*18c0*/  LOP3.LUT R94, R94, 0x10, RZ, 0xc0, !PT ;  /* 0x000000105e5e7812 */ /* 0x000fe200078ec0ff */
[----:B------:R-:W-:Y:S01]  /*18d0*/  IMAD.WIDE.U32 R106, R63, c[0x0][0x280], R106 ;  /* 0x0000a0003f6a7a25 */ /* 0x000fe200078e006a */
[----:B------:R-:W-:Y:S01]  /*18e0*/  SHF.R.S32.HI R83, RZ, 0x1f, R92 ;  /* 0x0000001fff537819 */ /* 0x000fe2000001145c */
[----:B------:R-:W-:Y:S01]  /*18f0*/  UIADD3 UR29, UR37, UR29, URZ ;  /* 0x0000001d251d7290 */ /* 0x000fe2000fffe03f */
[----:B------:R-:W-:Y:S01]  /*1900*/  SHF.R.S32.HI R82, RZ, 0x1f, R91 ;  /* 0x0000001fff527819 */ /* 0x000fe2000001145b */
[----:B------:R-:W-:Y:S01]  /*1910*/  IMAD.IADD R71, R111, 0x1, R69 ;  /* 0x000000016f477824 */ /* 0x000fe200078e0245 */
[----:B------:R-:W-:Y:S01]  /*1920*/  SHF.R.S32.HI R81, RZ, 0x1f, R90 ;  /* 0x0000001fff517819 */ /* 0x000fe2000001145a */
[----:B------:R-:W-:Y:S01]  /*1930*/  IMAD.SHL.U32 R86, R86, 0x2, RZ ;  /* 0x0000000256567824 */ /* 0x000fe200078e00ff */
[----:B------:R-:W-:Y:S01]  /*1940*/  IADD3 R75, R115, UR31, RZ ;  /* 0x0000001f734b7c10 */ /* 0x000fe2000fffe0ff */
[----:B------:R-:W-:Y:S01]  /*1950*/  IMAD.IADD R72, R113, 0x1, R5 ;  /* 0x0000000171487824 */ /* 0x000fe200078e0205 */
[----:B------:R-:W-:Y:S01]  /*1960*/  ISETP.NE.AND P5, PT, R2, 0x1, PT ;  /* 0x000000010200780c */ /* 0x000fe20003fa5270 */
[----:B------:R-:W-:Y:S01]  /*1970*/  IMAD.IADD R70, R5, 0x1, R109 ;  /* 0x0000000105467824 */ /* 0x000fe200078e026d */
[----:B------:R-:W-:Y:S01]  /*1980*/  BAR.SYNC.DEFER_BLOCKING 0x0 ;  /* 0x0000000000007b1d */ /* 0x000fe20000010000 */
[----:B------:R-:W-:Y:S01]  /*1990*/  IMAD.IADD R69, R69, 0x1, R107 ;  /* 0x0000000145457824 */ /* 0x000fe200078e026b */
[----:B------:R-:W-:Y:S01]  /*19a0*/  ISETP.GE.AND P6, PT, R0, 0x1, PT ;  /* 0x000000010000780c */ /* 0x000fe20003fc6270 */
[----:B------:R-:W-:-:S02]  /*19b0*/  IMAD.SHL.U32 R78, R78, 0x2, RZ ;  /* 0x000000024e4e7824 */ /* 0x000fc400078e00ff */
[----:B------:R-:W-:Y:S01]  /*19c0*/  IMAD.SHL.U32 R80, R80, 0x2, RZ ;  /* 0x0000000250507824 */ /* 0x000fe200078e00ff */
[----:B------:R-:W-:Y:S01]  /*19d0*/  ULDC.U8 UR4, c[0x0][0x298] ;  /* 0x0000a60000047ab9 */ /* 0x000fe20000000000 */
[----:B------:R-:W-:Y:S02]  /*19e0*/  IMAD.SHL.U32 R85, R85, 0x2, RZ ;  /* 0x0000000255557824 */ /* 0x000fe400078e00ff */
[----:B------:R-:W-:Y:S02]  /*19f0*/  IMAD.SHL.U32 R84, R84, 0x2, RZ ;  /* 0x0000000254547824 */ /* 0x000fe400078e00ff */
.L_x_80:
[----:B------:R-:W-:Y:S01]  /*1a00*/  IMAD.SHL.U32 R68, R98, 0x20, RZ ;  /* 0x0000002062447824 */ /* 0x000fe200078e00ff */
[----:B------:R-:W-:Y:S04]  /*1a10*/  DEPBAR.LE SB0, 0x0 ;  /* 0x000080000000791a */ /* 0x000fe80000000000 */
[----:B------:R-:W-:Y:S01]  /*1a20*/  IMAD.IADD R0, R93, 0x1, R68 ;  /* 0x000000015d007824 */ /* 0x000fe200078e0244 */
[----:B------:R-:W-:Y:S01]  /*1a30*/  BSSY B1, `(.L_x_62) ;  /* 0x0000299000017945 */ /* 0x000fe20003800000 */
[----:B------:R-:W-:Y:S02]  /*1a40*/  IMAD.MOV.U32 R87, RZ, RZ, RZ ;  /* 0x000000ffff577224 */ /* 0x000fe400078e00ff */
[----:B------:R-:W-:Y:S01]  /*1a50*/  IMAD.IADD R67, R73, 0x1, R0 ;  /* 0x0000000149437824 */ /* 0x000fe200078e0200 */
[----:B------:R-:W-:Y:S03]  /*1a60*/  ISETP.GE.AND P0, PT, R0, UR17, PT ;  /* 0x0000001100007c0c */ /* 0x000fe6000bf06270 */
[----:B------:R-:W-:Y:S01]  /*1a70*/  @P5 IMAD.HI.U32 R2, R67, c[0x0][0x2bc], RZ ;  /* 0x0000af0043025a27 */ /* 0x000fe200078e00ff */
[----:B------:R-:W-:Y:S02]  /*1a80*/  ISETP.GT.OR P0, PT, R93, 0x1f, P0 ;  /* 0x0000001f5d00780c */ /* 0x000fe40000704670 */
[----:B------:R-:W-:Y:S02]  /*1a90*/  MOV R0, R67 ;  /* 0x0000004300007202 */ /* 0x000fe40000000f00 */
[----:B------:R-:W-:Y:S09]  /*1aa0*/  @P5 SHF.R.U32.HI R0, RZ, c[0x0][0x2c0], R2 ;  /* 0x0000b000ff005a19 */ /* 0x000ff20000011602 */
[C---:B------:R-:W-:Y:S04]  /*1ab0*/  @!P0 IADD3 R3, P1, R0.reuse, UR36, RZ ;  /* 0x0000002400038c10 */ /* 0x040fe8000ff3e0ff */
[----:B------:R-:W-:Y:S01]  /*1ac0*/  @!P0 LEA.HI.X.SX32 R2, R0, UR29, 0x1, P1 ;  /* 0x0000001d00028c11 */ /* 0x000fe200088f0eff */
[----:B------:R-:W-:Y:S01]  /*1ad0*/  IMAD.MOV R0, RZ, RZ, -R0 ;  /* 0x000000ffff007224 */ /* 0x000fe200078e0a00 */
[C---:B-1----:R-:W-:Y:S03]  /*1ae0*/  @!P0 LEA R6, P1, R3.reuse, c[0x0][0x2a0], 0x2 ;  /* 0x0000a80003068a11 */ /* 0x042fe600078210ff */
[----:B------:R-:W-:Y:S01]  /*1af0*/  IMAD R67, R0, c[0x0][0x2b8], R67 ;  /* 0x0000ae0000437a24 */ /* 0x000fe200078e0243 */
[----:B------:R-:W-:Y:S03]  /*1b00*/  @!P0 LEA.HI.X R7, R3, c[0x0][0x2a4], R2, 0x2, P1 ;  /* 0x0000a90003078a11 */ /* 0x000fe600008f1402 */
[C---:B------:R-:W-:Y:S01]  /*1b10*/  IMAD.WIDE.U32 R4, R67.reuse, c[0x0][0x1e0], RZ ;  /* 0x0000780043047a25 */ /* 0x040fe200078e00ff */
[----:B------:R-:W-:Y:S01]  /*1b20*/  SHF.R.S32.HI R66, RZ, 0x1f, R67 ;  /* 0x0000001fff427819 */ /* 0x000fe20000011443 */
[----:B------:R-:W3:Y:S04]  /*1b30*/  @!P0 LDG.E R87, [R6.64] ;  /* 0x0000001606578981 */ /* 0x000ee8000c1e1900 */
[----:B------:R-:W-:Y:S01]  /*1b40*/  IMAD R0, R66, c[0x0][0x1e0], RZ ;  /* 0x0000780042007a24 */ /* 0x000fe200078e02ff */
[----:B------:R-:W-:Y:S03]  /*1b50*/  BAR.SYNC.DEFER_BLOCKING 0x0 ;  /* 0x0000000000007b1d */ /* 0x000fe60000010000 */
[----:B------:R-:W-:Y:S05]  /*1b60*/  IMAD R0, R67, c[0x0][0x1e4], R0 ;  /* 0x0000790043007a24 */ /* 0x000fea00078e0200 */
[----:B------:R-:W-:Y:S02]  /*1b70*/  IADD3 R5, R5, R0, RZ ;  /* 0x0000000005057210 */ /* 0x000fe40007ffe0ff */
[----:B---3--:R-:W-:Y:S03]  /*1b80*/  SHF.R.S32.HI R65, RZ, 0x1f, R87 ;  /* 0x0000001fff417819 */ /* 0x008fe60000011457 */
[----:B------:R-:W-:Y:S04]  /*1b90*/  IMAD.WIDE.U32 R4, R87, c[0x0][0x1f0], R4 ;  /* 0x00007c0057047a25 */ /* 0x000fe800078e0004 */
[----:B------:R-:W-:Y:S01]  /*1ba0*/  IMAD R2, R65, c[0x0][0x1f0], RZ ;  /* 0x00007c0041027a24 */ /* 0x000fe200078e02ff */
[----:B------:R-:W-:Y:S03]  /*1bb0*/  IADD3 R4, P1, R4, UR34, RZ ;  /* 0x0000002204047c10 */ /* 0x000fe6000ff3e0ff */
[----:B------:R-:W-:Y:S01]  /*1bc0*/  IMAD R2, R87, c[0x0][0x1f4], R2 ;  /* 0x00007d0057027a24 */ /* 0x000fe200078e0202 */
[C---:B------:R-:W-:Y:S04]  /*1bd0*/  LEA R0, P0, R4.reuse, c[0x0][0x1c8], 0x1 ;  /* 0x0000720004007a11 */ /* 0x040fe800078008ff */
[----:B------:R-:W-:Y:S04]  /*1be0*/  IADD3.X R3, R5, UR30, R2, P1, !PT ;  /* 0x0000001e05037c10 */ /* 0x000fe80008ffe402 */
[----:B------:R-:W-:Y:S01]  /*1bf0*/  LEA.HI.X R4, R4, c[0x0][0x1cc], R3, 0x1, P0 ;  /* 0x0000730004047a11 */ /* 0x000fe200000f0c03 */
[----:B----45:R-:W-:-:S05]  /*1c00*/  @!P6 BRA `(.L_x_63) ;  /* 0x000026000000e947 */ /* 0x030fca0003800000 */
[C---:B------:R-:W-:Y:S01]  /*1c10*/  IMAD R5, R98.reuse, UR7, RZ ;  /* 0x0000000762057c24 */ /* 0x040fe2000f8e02ff */
[----:B------:R-:W-:Y:S01]  /*1c20*/  ISETP.NE.AND P0, PT, RZ, UR4, PT ;  /* 0x00000004ff007c0c */ /* 0x000fe2000bf05270 */
[C---:B------:R-:W-:Y:S01]  /*1c30*/  IMAD R3, R98.reuse, UR26, RZ ;  /* 0x0000001a62037c24 */ /* 0x040fe2000f8e02ff */
[----:B------:R-:W-:Y:S01]  /*1c40*/  SHF.R.S32.HI R2, RZ, 0x1f, R98 ;  /* 0x0000001fff027819 */ /* 0x000fe20000011462 */
[----:B------:R-:W-:Y:S01]  /*1c50*/  IMAD.WIDE.U32 R20, R98, UR6, RZ ;  /* 0x0000000662147c25 */ /* 0x000fe2000f8e00ff */
[----:B------:R-:W-:Y:S03]  /*1c60*/  IADD3 R64, -R68, UR17, RZ ;  /* 0x0000001144407c10 */ /* 0x000fe6000fffe1ff */
[----:B------:R-:W-:Y:S01]  /*1c70*/  IMAD R5, R2, UR6, R5 ;  /* 0x0000000602057c24 */ /* 0x000fe2000f8e0205 */
[----:B------:R-:W-:Y:S01]  /*1c80*/  IMNMX R64, R64, 0x20, PT ;  /* 0x0000002040407817 */ /* 0x000fe20003800200 */
[----:B------:R-:W-:Y:S02]  /*1c90*/  IMAD R3, R2, UR27, R3 ;  /* 0x0000001b02037c24 */ /* 0x000fe4000f8e0203 */
[----:B------:R-:W-:Y:S01]  /*1ca0*/  IMAD.WIDE.U32 R6, R98, UR27, RZ ;  /* 0x0000001b62067c25 */ /* 0x000fe2000f8e00ff */
[----:B------:R-:W-:Y:S04]  /*1cb0*/  IADD3 R2, R21, R5, RZ ;  /* 0x0000000515027210 */ /* 0x000fe80007ffe0ff */
[----:B------:R-:W-:Y:S01]  /*1cc0*/  IADD3 R3, R7, R3, RZ ;  /* 0x0000000307037210 */ /* 0x000fe20007ffe0ff */
[----:B------:R-:W-:-:S05]  /*1cd0*/  @!P0 BRA `(.L_x_64) ;  /* 0x0000127000008947 */ /* 0x000fca0003800000 */
[----:B------:R-:W-:Y:S01]  /*1ce0*/  ISETP.GE.AND P2, PT, R105, R64, PT ;  /* 0x000000406900720c */ /* 0x000fe20003f46270 */
[----:B------:R-:W-:Y:S01]  /*1cf0*/  BSSY B0, `(.L_x_65) ;  /* 0x0000026000007945 */ /* 0x000fe20003800000 */
[----:B------:R-:W-:Y:S01]  /*1d00*/  CS2R R40, SRZ ;  /* 0x0000000000287805 */ /* 0x000fe2000001ff00 */
[----:B------:R-:W-:Y:S01]  /*1d10*/  CS2R R44, SRZ ;  /* 0x00000000002c7805 */ /* 0x000fe2000001ff00 */
[----:B------:R-:W-:Y:S01]  /*1d20*/  CS2R R46, SRZ ;  /* 0x00000000002e7805 */ /* 0x000fe2000001ff00 */
[----:B------:R-:W-:Y:S01]  /*1d30*/  CS2R R50, SRZ ;  /* 0x0000000000327805 */ /* 0x000fe2000001ff00 */
[----:B------:R-:W-:Y:S01]  /*1d40*/  CS2R R18, SRZ ;  /* 0x0000000000127805 */ /* 0x000fe2000001ff00 */
[----:B------:R-:W-:Y:S01]  /*1d50*/  CS2R R24, SRZ ;  /* 0x0000000000187805 */ /* 0x000fe2000001ff00 */
[----:B------:R-:W-:Y:S01]  /*1d60*/  CS2R R28, SRZ ;  /* 0x00000000001c7805 */ /* 0x000fe2000001ff00 */
[----:B------:R-:W-:Y:S04]  /*1d70*/  CS2R R32, SRZ ;  /* 0x0000000000207805 */ /* 0x000fe8000001ff00 */
[----:B------:R-:W-:-:S05]  /*1d80*/  @P2 BRA `(.L_x_66) ;  /* 0x000001c000002947 */ /* 0x000fca0003800000 */
[----:B------:R-:W-:Y:S01]  /*1d90*/  IADD3 R20, P1, R106, R20, RZ ;  /* 0x000000146a147210 */ /* 0x000fe20007f3e0ff */
[----:B------:R-:W-:Y:S01]  /*1da0*/  CS2R R50, SRZ ;  /* 0x0000000000327805 */ /* 0x000fe2000001ff00 */
[----:B------:R-:W-:Y:S01]  /*1db0*/  IADD3 R6, P0, R108, R6, RZ ;  /* 0x000000066c067210 */ /* 0x000fe20007f1e0ff */
[----:B------:R-:W-:Y:S01]  /*1dc0*/  CS2R R32, SRZ ;  /* 0x0000000000207805 */ /* 0x000fe2000001ff00 */
[----:B------:R-:W-:Y:S01]  /*1dd0*/  CS2R R46, SRZ ;  /* 0x00000000002e7805 */ /* 0x000fe2000001ff00 */
[----:B------:R-:W-:Y:S01]  /*1de0*/  IMAD.X R5, R2, 0x1, R69, P1 ;  /* 0x0000000102057824 */ /* 0x000fe200008e0645 */
[----:B------:R-:W-:Y:S01]  /*1df0*/  LEA R22, P1, R20, c[0x0][0x270], 0x1 ;  /* 0x00009c0014167a11 */ /* 0x000fe200078208ff */
[----:B------:R-:W-:Y:S01]  /*1e00*/  IMAD.X R3, R3, 0x1, R70, P0 ;  /* 0x0000000103037824 */ /* 0x000fe200000e0646 */
[----:B------:R-:W-:Y:S01]  /*1e10*/  LEA R2, P0, R6, c[0x0][0x288], 0x1 ;  /* 0x0000a20006027a11 */ /* 0x000fe200078008ff */
[----:B------:R-:W-:Y:S01]  /*1e20*/  CS2R R28, SRZ ;  /* 0x00000000001c7805 */ /* 0x000fe2000001ff00 */
[----:B------:R-:W-:Y:S01]  /*1e30*/  LEA.HI.X R23, R20, c[0x0][0x274], R5, 0x1, P1 ;  /* 0x00009d0014177a11 */ /* 0x000fe200008f0c05 */
[----:B------:R-:W-:Y:S01]  /*1e40*/  CS2R R44, SRZ ;  /* 0x00000000002c7805 */ /* 0x000fe2000001ff00 */
[----:B------:R-:W-:Y:S01]  /*1e50*/  ISETP.GE.AND P1, PT, R14, c[0x0][0x27c], PT ;  /* 0x00009f000e007a0c */ /* 0x000fe20003f26270 */
[----:B------:R-:W-:Y:S01]  /*1e60*/  CS2R R40, SRZ ;  /* 0x0000000000287805 */ /* 0x000fe2000001ff00 */
[----:B------:R-:W-:Y:S01]  /*1e70*/  LEA.HI.X R3, R6, c[0x0][0x28c], R3, 0x1, P0 ;  /* 0x0000a30006037a11 */ /* 0x000fe200000f0c03 */
[----:B------:R-:W-:Y:S01]  /*1e80*/  CS2R R24, SRZ ;  /* 0x0000000000187805 */ /* 0x000fe2000001ff00 */
[----:B------:R-:W-:Y:S01]  /*1e90*/  ISETP.GE.AND P0, PT, R9, c[0x0][0x27c], PT ;  /* 0x00009f0009007a0c */ /* 0x000fe20003f06270 */
[----:B------:R-:W-:Y:S08]  /*1ea0*/  CS2R R18, SRZ ;  /* 0x0000000000127805 */ /* 0x000ff0000001ff00 */
[----:B------:R1:W5:Y:S04]  /*1eb0*/  @!P1 LDG.E.64 R50, [R22.64] ;  /* 0x0000001616329981 */ /* 0x000368000c1e1b00 */
[----:B------:R1:W5:Y:S01]  /*1ec0*/  @!P1 LDG.E.64 R32, [R2.64] ;  /* 0x0000001602209981 */ /* 0x000362000c1e1b00 */
[----:B------:R-:W-:Y:S03]  /*1ed0*/  ISETP.GE.AND P1, PT, R12, c[0x0][0x27c], PT ;  /* 0x00009f000c007a0c */ /* 0x000fe60003f26270 */
[----:B------:R1:W5:Y:S04]  /*1ee0*/  @!P0 LDG.E.64 R46, [R22.64+0x40] ;  /* 0x00004016162e8981 */ /* 0x000368000c1e1b00 */
[----:B------:R1:W5:Y:S01]  /*1ef0*/  @!P0 LDG.E.64 R28, [R2.64+0x40] ;  /* 0x00004016021c8981 */ /* 0x000362000c1e1b00 */
[----:B------:R-:W-:Y:S05]  /*1f00*/  ISETP.GE.AND P0, PT, R10, c[0x0][0x27c], PT ;  /* 0x00009f000a007a0c */ /* 0x000fea0003f06270 */
[----:B------:R1:W5:Y:S04]  /*1f10*/  @!P1 LDG.E.64 R44, [R22.64+0x80] ;  /* 0x00008016162c9981 */ /* 0x000368000c1e1b00 */
[----:B------:R1:W5:Y:S04]  /*1f20*/  @!P1 LDG.E.64 R24, [R2.64+0x80] ;  /* 0x0000801602189981 */ /* 0x000368000c1e1b00 */
[----:B------:R1:W5:Y:S04]  /*1f30*/  @!P0 LDG.E.64 R40, [R22.64+0xc0] ;  /* 0x0000c01616288981 */ /* 0x000368000c1e1b00 */
[----:B------:R1:W5:Y:S02]  /*1f40*/  @!P0 LDG.E.64 R18, [R2.64+0xc0] ;  /* 0x0000c01602128981 */ /* 0x000364000c1e1b00 */
.L_x_66:
[----:B------:R-:W-:Y:S05]  /*1f50*/  BSYNC B0 ;  /* 0x0000000000007941 */ /* 0x000fea0003800000 */
.L_x_65:
[----:B------:R3:W4:Y:S04]  /*1f60*/  SHFL.IDX PT, R55, R4, RZ, 0x181f ;  /* 0x00181fff04377589 */ /* 0x00072800000e0000 */
[----:B------:R3:W1:Y:S01]  /*1f70*/  SHFL.IDX PT, R53, R0, RZ, 0x181f ;  /* 0x00181fff00357589 */ /* 0x00066200000e0000 */
[----:B------:R-:W-:-:S05]  /*1f80*/  @P2 BRA `(.L_x_67) ;  /* 0x0000243000002947 */ /* 0x000fca0003800000 */
[----:B------:R-:W-:Y:S01]  /*1f90*/  ISETP.GE.AND P0, PT, R16, c[0x0][0x1d4], PT ;  /* 0x0000750010007a0c */ /* 0x000fe20003f06270 */
[----:B-----5:R-:W-:Y:S01]  /*1fa0*/  IMAD.MOV.U32 R13, RZ, RZ, R44 ;  /* 0x000000ffff0d7224 */ /* 0x020fe200078e002c */
[----:B------:R-:W-:Y:S01]  /*1fb0*/  MOV R8, R45 ;  /* 0x0000002d00087202 */ /* 0x000fe20000000f00 */
[----:B---3--:R-:W-:Y:S01]  /*1fc0*/  IMAD.MOV.U32 R0, RZ, RZ, R19 ;  /* 0x000000ffff007224 */ /* 0x008fe200078e0013 */
[----:B-1----:R-:W-:Y:S01]  /*1fd0*/  MOV R2, R18 ;  /* 0x0000001200027202 */ /* 0x002fe20000000f00 */
[----:B------:R-:W-:Y:S01]  /*1fe0*/  IMAD.MOV.U32 R21, RZ, RZ, R40 ;  /* 0x000000ffff157224 */ /* 0x000fe200078e0028 */
[----:B------:R-:W-:Y:S01]  /*1ff0*/  PRMT R42, R8, 0x5410, R13 ;  /* 0x00005410082a7816 */ /* 0x000fe2000000000d */
[----:B------:R-:W-:Y:S01]  /*2000*/  IMAD.MOV.U32 R20, RZ, RZ, R41 ;  /* 0x000000ffff147224 */ /* 0x000fe200078e0029 */
[----:B------:R-:W-:Y:S01]  /*2010*/  PRMT R5, R0, 0x5410, R2 ;  /* 0x0000541000057816 */ /* 0x000fe20000000002 */
[----:B------:R-:W-:Y:S01]  /*2020*/  IMAD.MOV.U32 R13, RZ, RZ, R46 ;  /* 0x000000ffff0d7224 */ /* 0x000fe200078e002e */
[----:B------:R-:W-:Y:S01]  /*2030*/  MOV R3, R25 ;  /* 0x0000001900037202 */ /* 0x000fe20000000f00 */
[----:B------:R-:W-:Y:S01]  /*2040*/  IMAD.MOV.U32 R8, RZ, RZ, R47 ;  /* 0x000000ffff087224 */ /* 0x000fe200078e002f */
[----:B------:R-:W-:Y:S01]  /*2050*/  MOV R0, R29 ;  /* 0x0000001d00007202 */ /* 0x000fe20000000f00 */
[----:B------:R-:W-:Y:S01]  /*2060*/  IMAD.MOV.U32 R4, RZ, RZ, R24 ;  /* 0x000000ffff047224 */ /* 0x000fe200078e0018 */
[----:B------:R-:W-:Y:S01]  /*2070*/  PRMT R38, R20, 0x5410, R21 ;  /* 0x0000541014267816 */ /* 0x000fe20000000015 */
[----:B------:R-:W-:Y:S01]  /*2080*/  IMAD.MOV.U32 R2, RZ, RZ, R28 ;  /* 0x000000ffff027224 */ /* 0x000fe200078e001c */
[----:B------:R-:W-:Y:S01]  /*2090*/  PRMT R43, R8, 0x5410, R13 ;  /* 0x00005410082b7816 */ /* 0x000fe2000000000d */
[----:B------:R-:W-:Y:S01]  /*20a0*/  BSSY B0, `(.L_x_68) ;  /* 0x000003d000007945 */ /* 0x000fe20003800000 */
[----:B------:R-:W-:Y:S02]  /*20b0*/  PRMT R6, R3, 0x5410, R4 ;  /* 0x0000541003067816 */ /* 0x000fe40000000004 */
[----:B------:R-:W-:Y:S01]  /*20c0*/  PRMT R7, R0, 0x5410, R2 ;  /* 0x0000541000077816 */ /* 0x000fe20000000002 */
[----:B------:R-:W-:-:S05]  /*20d0*/  @P0 BRA `(.L_x_69) ;  /* 0x0000039000000947 */ /* 0x000fca0003800000 */
[----:B------:R-:W-:Y:S01]  /*20e0*/  ISETP.GE.AND P0, PT, R14, c[0x0][0x27c], PT ;  /* 0x00009f000e007a0c */ /* 0x000fe20003f06270 */
[----:B------:R-:W1:Y:S01]  /*20f0*/  LDS.128 R20, [R99+0xc080] ;  /* 0x00c0800063147984 */ /* 0x000e620000000c00 */
[----:B------:R-:W-:Y:S01]  /*2100*/  MOV R26, R32 ;  /* 0x00000020001a7202 */ /* 0x000fe20000000f00 */
[----:B------:R-:W-:Y:S01]  /*2110*/  IMAD.MOV.U32 R34, RZ, RZ, R50 ;  /* 0x000000ffff227224 */ /* 0x000fe200078e0032 */
[----:B------:R-:W-:Y:S02]  /*2120*/  MOV R27, R33 ;  /* 0x00000021001b7202 */ /* 0x000fe40000000f00 */
[----:B------:R-:W-:Y:S02]  /*2130*/  MOV R49, R51 ;  /* 0x0000003300317202 */ /* 0x000fe40000000f00 */
[C---:B------:R-:W-:Y:S04]  /*2140*/  LEA R60, P1, R16.reuse, R53, 0x1 ;  /* 0x00000035103c7211 */ /* 0x040fe800078208ff */
[----:B----4-:R-:W-:Y:S01]  /*2150*/  LEA.HI.X R61, R16, R55, R17, 0x1, P1 ;  /* 0x00000037103d7211 */ /* 0x010fe200008f0c11 */
[----:B------:R-:W-:Y:S01]  /*2160*/  @!P0 HADD2.F32 R35, -RZ, R34.H0_H0 ;  /* 0x20000022ff238230 */ /* 0x000fe20000004100 */
[--C-:B------:R-:W-:Y:S01]  /*2170*/  @!P0 SHF.R.U64 R31, R32, 0x10, R33.reuse ;  /* 0x00000010201f8819 */ /* 0x100fe20000001221 */
[----:B------:R-:W-:Y:S01]  /*2180*/  @!P0 HADD2.F32 R27, -RZ, R27.H0_H0 ;  /* 0x2000001bff1b8230 */ /* 0x000fe20000004100 */
[----:B------:R-:W-:Y:S01]  /*2190*/  @!P0 SHF.R.U32.HI R13, RZ, 0x10, R33 ;  /* 0x00000010ff0d8819 */ /* 0x000fe20000011621 */
[----:B------:R-:W-:Y:S01]  /*21a0*/  @!P0 HADD2.F32 R33, -RZ, R26.H0_H0 ;  /* 0x2000001aff218230 */ /* 0x000fe20000004100 */
[--C-:B------:R-:W-:Y:S01]  /*21b0*/  @!P0 SHF.R.U64 R37, R50, 0x10, R51.reuse ;  /* 0x0000001032258819 */ /* 0x100fe20000001233 */
[----:B------:R-:W-:Y:S01]  /*21c0*/  @!P0 HADD2.F32 R31, -RZ, R31.H0_H0 ;  /* 0x2000001fff1f8230 */ /* 0x000fe20000004100 */
[----:B------:R-:W-:Y:S01]  /*21d0*/  @!P0 SHF.R.U32.HI R39, RZ, 0x10, R51 ;  /* 0x00000010ff278819 */ /* 0x000fe20000011633 */
[----:B------:R-:W-:Y:S02]  /*21e0*/  @!P0 HADD2.F32 R13, -RZ, R13.H0_H0 ;  /* 0x2000000dff0d8230 */ /* 0x000fe40000004100 */
[----:B------:R-:W-:Y:S02]  /*21f0*/  @!P0 HADD2.F32 R37, -RZ, R37.H0_H0 ;  /* 0x20000025ff258230 */ /* 0x000fe40000004100 */
[----:B------:R-:W-:Y:S01]  /*2200*/  @!P0 HADD2.F32 R39, -RZ, R39.H0_H0 ;  /* 0x20000027ff278230 */ /* 0x000fe20000004100 */
[----:B-1----:R-:W-:Y:S02]  /*2210*/  @!P0 MOV R8, R20 ;  /* 0x0000001400088202 */ /* 0x002fe40000000f00 */
[----:B------:R-:W-:Y:S03]  /*2220*/  @!P0 MOV R26, R21 ;  /* 0x00000015001a8202 */ /* 0x000fe60000000f00 */
[--C-:B------:R-:W-:Y:S02]  /*2230*/  @!P0 HADD2.F32 R30, -RZ, R8.reuse.H1_H1 ;  /* 0x30000008ff1e8230 */ /* 0x100fe40000004100 */
[----:B------:R-:W-:Y:S02]  /*2240*/  @!P0 HADD2.F32 R8, -RZ, R8.H0_H0 ;  /* 0x20000008ff088230 */ /* 0x000fe40000004100 */
[--C-:B------:R-:W-:Y:S01]  /*2250*/  @!P0 HADD2.F32 R34, -RZ, R26.reuse.H1_H1 ;  /* 0x3000001aff228230 */ /* 0x100fe20000004100 */
[-C--:B------:R-:W-:Y:S02]  /*2260*/  @!P0 FMUL.FTZ R57, R30, R33.reuse ;  /* 0x000000211e398220 */ /* 0x080fe40000410000 */
[C---:B------:R-:W-:Y:S02]  /*2270*/  @!P0 FMUL.FTZ R0, R8.reuse, R33 ;  /* 0x0000002108008220 */ /* 0x040fe40000410000 */
[----:B------:R-:W-:Y:S01]  /*2280*/  @!P0 FFMA.FTZ R57, R8, R35, -R57 ;  /* 0x0000002308398223 */ /* 0x000fe20000010839 */
[----:B------:R-:W-:Y:S01]  /*2290*/  @!P0 HADD2.F32 R8, -RZ, R26.H0_H0 ;  /* 0x2000001aff088230 */ /* 0x000fe20000004100 */
[-C--:B------:R-:W-:Y:S02]  /*22a0*/  @!P0 FMUL.FTZ R59, R34, R31.reuse ;  /* 0x0000001f223b8220 */ /* 0x080fe40000410000 */
[----:B------:R-:W-:Y:S02]  /*22b0*/  @!P0 IMAD.MOV.U32 R26, RZ, RZ, R22 ;  /* 0x000000ffff1a8224 */ /* 0x000fe400078e0016 */
[C---:B------:R-:W-:Y:S02]  /*22c0*/  @!P0 FMUL.FTZ R2, R8.reuse, R31 ;  /* 0x0000001f08028220 */ /* 0x040fe40000410000 */
[----:B------:R-:W-:Y:S01]  /*22d0*/  @!P0 FFMA.FTZ R59, R8, R37, -R59 ;  /* 0x00000025083b8223 */ /* 0x000fe2000001083b */
[----:B------:R-:W-:Y:S01]  /*22e0*/  @!P0 MOV R8, R23 ;  /* 0x0000001700088202 */ /* 0x000fe20000000f00 */
[----:B------:R-:W-:Y:S01]  /*22f0*/  @!P0 FFMA.FTZ R0, R30, R35, R0 ;  /* 0x000000231e008223 */ /* 0x000fe20000010000 */
[--C-:B------:R-:W-:Y:S01]  /*2300*/  @!P0 HADD2.F32 R30, -RZ, R26.reuse.H1_H1 ;  /* 0x3000001aff1e8230 */ /* 0x100fe20000004100 */
[----:B------:R-:W-:Y:S01]  /*2310*/  @!P0 FFMA.FTZ R2, R34, R37, R2 ;  /* 0x0000002522028223 */ /* 0x000fe20000010002 */
[----:B------:R-:W-:Y:S02]  /*2320*/  @!P0 HADD2.F32 R26, -RZ, R26.H0_H0 ;  /* 0x2000001aff1a8230 */ /* 0x000fe40000004100 */
[--C-:B------:R-:W-:Y:S01]  /*2330*/  @!P0 HADD2.F32 R36, -RZ, R8.reuse.H1_H1 ;  /* 0x30000008ff248230 */ /* 0x100fe20000004100 */
[-C--:B------:R-:W-:Y:S01]  /*2340*/  @!P0 FMUL.FTZ R48, R30, R27.reuse ;  /* 0x0000001b1e308220 */ /* 0x080fe20000410000 */
[----:B------:R-:W-:Y:S01]  /*2350*/  @!P0 HADD2.F32 R8, -RZ, R8.H0_H0 ;  /* 0x20000008ff088230 */ /* 0x000fe20000004100 */
[----:B------:R-:W-:Y:S01]  /*2360*/  @!P0 FMUL.FTZ R3, R26, R27 ;  /* 0x0000001b1a038220 */ /* 0x000fe20000410000 */
[----:B------:R-:W-:Y:S01]  /*2370*/  @!P0 F2FP.PACK_AB R54, R2, R59 ;  /* 0x0000003b0236823e */ /* 0x000fe200000000ff */
[----:B------:R-:W-:Y:S01]  /*2380*/  @!P0 FMUL.FTZ R52, R36, R13 ;  /* 0x0000000d24348220 */ /* 0x000fe20000410000 */
[----:B------:R-:W-:Y:S01]  /*2390*/  @!P0 F2FP.PACK_AB R57, R0, R57 ;  /* 0x000000390039823e */ /* 0x000fe200000000ff */
[C---:B------:R-:W-:Y:S01]  /*23a0*/  @!P0 FMUL.FTZ R4, R8.reuse, R13 ;  /* 0x0000000d08048220 */ /* 0x040fe20000410000 */
[----:B------:R-:W-:Y:S01]  /*23b0*/  @!P0 HADD2.F32 R35, -RZ, R49.H0_H0 ;  /* 0x20000031ff238230 */ /* 0x000fe20000004100 */
[----:B------:R-:W-:Y:S01]  /*23c0*/  @!P0 FFMA.FTZ R52, R8, R39, -R52 ;  /* 0x0000002708348223 */ /* 0x000fe20000010834 */
[----:B------:R-:W-:Y:S01]  /*23d0*/  @!P0 MOV R20, R57 ;  /* 0x0000003900148202 */ /* 0x000fe20000000f00 */
[----:B------:R-:W-:Y:S02]  /*23e0*/  @!P0 IMAD.MOV.U32 R21, RZ, RZ, R54 ;  /* 0x000000ffff158224 */ /* 0x000fe400078e0036 */
[-C--:B------:R-:W-:Y:S02]  /*23f0*/  @!P0 FFMA.FTZ R3, R30, R35.reuse, R3 ;  /* 0x000000231e038223 */ /* 0x080fe40000010003 */
[----:B------:R-:W-:Y:S02]  /*2400*/  @!P0 FFMA.FTZ R48, R26, R35, -R48 ;  /* 0x000000231a308223 */ /* 0x000fe40000010830 */
[----:B------:R-:W-:Y:S03]  /*2410*/  @!P0 FFMA.FTZ R4, R36, R39, R4 ;  /* 0x0000002724048223 */ /* 0x000fe60000010004 */
[----:B------:R-:W-:Y:S02]  /*2420*/  @!P0 F2FP.PACK_AB R48, R3, R48 ;  /* 0x000000300330823e */ /* 0x000fe400000000ff */
[----:B------:R-:W-:Y:S02]  /*2430*/  @!P0 F2FP.PACK_AB R59, R4, R52 ;  /* 0x00000034043b823e */ /* 0x000fe400000000ff */
[----:B------:R-:W-:Y:S02]  /*2440*/  @!P0 MOV R22, R48 ;  /* 0x0000003000168202 */ /* 0x000fe40000000f00 */
[----:B------:R-:W-:Y:S05]  /*2450*/  @!P0 MOV R23, R59 ;  /* 0x0000003b00178202 */ /* 0x000fea0000000f00 */
[----:B------:R1:W-:Y:S02]  /*2460*/  ST.E.128 [R60.64], R20 ;  /* 0x000000143c007985 */ /* 0x0003e4000c101d16 */
.L_x_69:
[----:B------:R-:W-:Y:S05]  /*2470*/  BSYNC B0 ;  /* 0x0000000000007941 */ /* 0x000fea0003800000 */
.L_x_68:
[----:B------:R-:W-:Y:S01]  /*2480*/  ISETP.GE.AND P0, PT, R11, c[0x0][0x1d4], PT ;  /* 0x000075000b007a0c */ /* 0x000fe20003f06270 */
[----:B------:R-:W-:Y:S01]  /*2490*/  @!UPT UIADD3 URZ, URZ, URZ, URZ ;  /* 0x0000003f3f3ff290 */ /* 0x000fe2000fffe03f */
[----:B------:R-:W-:Y:S11]  /*24a0*/  BSSY B0, `(.L_x_70) ;  /* 0x0000037000007945 */ /* 0x000ff60003800000 */
[----:B------:R-:W-:-:S05]  /*24b0*/  @P0 BRA `(.L_x_71) ;  /* 0x0000035000000947 */ /* 0x000fca0003800000 */
[----:B------:R-:W-:Y:S01]  /*24c0*/  ISETP.GE.AND P0, PT, R9, c[0x0][0x27c], PT ;  /* 0x00009f0009007a0c */ /* 0x000fe20003f06270 */
[----:B-1----:R-:W1:Y:S01]  /*24d0*/  LDS.128 R20, [R99+0xd080] ;  /* 0x00d0800063147984 */ /* 0x002e620000000c00 */
[C---:B------:R-:W-:Y:S04]  /*24e0*/  LEA R56, P1, R92.reuse, R53, 0x1 ;  /* 0x000000355c387211 */ /* 0x040fe800078208ff */
[----:B----4-:R-:W-:Y:S07]  /*24f0*/  LEA.HI.X R57, R92, R55, R83, 0x1, P1 ;  /* 0x000000375c397211 */ /* 0x010fee00008f0c53 */
[----:B------:R-:W-:Y:S01]  /*2500*/  @!P0 HADD2.F32 R27, -RZ, R7.H1_H1 ;  /* 0x30000007ff1b8230 */ /* 0x000fe20000004100 */
[----:B------:R-:W-:Y:S01]  /*2510*/  @!P0 SHF.R.U64 R8, R28, 0x10, R29 ;  /* 0x000000101c088819 */ /* 0x000fe2000000121d */
[----:B------:R-:W-:Y:S01]  /*2520*/  @!P0 HADD2.F32 R33, -RZ, R43.H1_H1 ;  /* 0x3000002bff218230 */ /* 0x000fe20000004100 */
[----:B------:R-:W-:Y:S01]  /*2530*/  @!P0 SHF.R.U64 R32, R46, 0x10, R47 ;  /* 0x000000102e208819 */ /* 0x000fe2000000122f */
[----:B------:R-:W-:Y:S01]  /*2540*/  @!P0 HADD2.F32 R7, -RZ, R7.H0_H0 ;  /* 0x20000007ff078230 */ /* 0x000fe20000004100 */
[----:B------:R-:W-:Y:S01]  /*2550*/  @!P0 SHF.R.U32.HI R28, RZ, 0x10, R29 ;  /* 0x00000010ff1c8819 */ /* 0x000fe2000001161d */
        /* <DEDUP_REMOVED lines=8> */
[----:B------:R-:W-:Y:S01]  /*25e0*/  @!P0 HADD2.F32 R30, -RZ, R13.H0_H0 ;  /* 0x2000000dff1e8230 */ /* 0x000fe20000004100 */
[----:B------:R-:W-:Y:S01]  /*25f0*/  @!P0 MOV R13, R22 ;  /* 0x00000016000d8202 */ /* 0x000fe20000000f00 */
[--C-:B------:R-:W-:Y:S01]  /*2600*/  @!P0 HADD2.F32 R35, -RZ, R26.reuse.H1_H1 ;  /* 0x3000001aff238230 */ /* 0x100fe20000004100 */
[-C--:B------:R-:W-:Y:S02]  /*2610*/  @!P0 FMUL.FTZ R37, R31, R27.reuse ;  /* 0x0000001b1f258220 */ /* 0x080fe40000410000 */
[C---:B------:R-:W-:Y:S01]  /*2620*/  @!P0 FMUL.FTZ R0, R30.reuse, R27 ;  /* 0x0000001b1e008220 */ /* 0x040fe20000410000 */
[----:B------:R-:W-:Y:S01]  /*2630*/  @!P0 HADD2.F32 R27, -RZ, R26.H0_H0 ;  /* 0x2000001aff1b8230 */ /* 0x000fe20000004100 */
[-C--:B------:R-:W-:Y:S01]  /*2640*/  @!P0 FMUL.FTZ R39, R35, R8.reuse ;  /* 0x0000000823278220 */ /* 0x080fe20000410000 */
[--C-:B------:R-:W-:Y:S01]  /*2650*/  @!P0 HADD2.F32 R26, -RZ, R13.reuse.H0_H0 ;  /* 0x2000000dff1a8230 */ /* 0x100fe20000004100 */
[----:B------:R-:W-:Y:S01]  /*2660*/  @!P0 FFMA.FTZ R37, R30, R33, -R37 ;  /* 0x000000211e258223 */ /* 0x000fe20000010825 */
[----:B------:R-:W-:Y:S01]  /*2670*/  @!P0 HADD2.F32 R34, -RZ, R13.H1_H1 ;  /* 0x3000000dff228230 */ /* 0x000fe20000004100 */
[----:B------:R-:W-:Y:S01]  /*2680*/  @!P0 FMUL.FTZ R2, R27, R8 ;  /* 0x000000081b028220 */ /* 0x000fe20000410000 */
[----:B------:R-:W-:Y:S01]  /*2690*/  @!P0 MOV R8, R23 ;  /* 0x0000001700088202 */ /* 0x000fe20000000f00 */
[----:B------:R-:W-:Y:S01]  /*26a0*/  @!P0 FFMA.FTZ R0, R31, R33, R0 ;  /* 0x000000211f008223 */ /* 0x000fe20000010000 */
[----:B------:R-:W-:Y:S01]  /*26b0*/  @!P0 HADD2.F32 R31, -RZ, R43.H0_H0 ;  /* 0x2000002bff1f8230 */ /* 0x000fe20000004100 */
[-C--:B------:R-:W-:Y:S02]  /*26c0*/  @!P0 FMUL.FTZ R3, R26, R7.reuse ;  /* 0x000000071a038220 */ /* 0x080fe40000410000 */
[----:B------:R-:W-:Y:S01]  /*26d0*/  @!P0 FMUL.FTZ R48, R34, R7 ;  /* 0x0000000722308220 */ /* 0x000fe20000410000 */
[----:B------:R-:W-:Y:S01]  /*26e0*/  @!P0 F2FP.PACK_AB R37, R0, R37 ;  /* 0x000000250025823e */ /* 0x000fe200000000ff */
[-C--:B------:R-:W-:Y:S01]  /*26f0*/  @!P0 FFMA.FTZ R2, R35, R32.reuse, R2 ;  /* 0x0000002023028223 */ /* 0x080fe20000010002 */
[--C-:B------:R-:W-:Y:S01]  /*2700*/  @!P0 HADD2.F32 R33, -RZ, R8.reuse.H1_H1 ;  /* 0x30000008ff218230 */ /* 0x100fe20000004100 */
[----:B------:R-:W-:Y:S01]  /*2710*/  @!P0 FFMA.FTZ R3, R34, R31, R3 ;  /* 0x0000001f22038223 */ /* 0x000fe20000010003 */
[----:B------:R-:W-:Y:S01]  /*2720*/  @!P0 MOV R20, R37 ;  /* 0x0000002500148202 */ /* 0x000fe20000000f00 */
[----:B------:R-:W-:Y:S01]  /*2730*/  @!P0 HADD2.F32 R13, -RZ, R8.H0_H0 ;  /* 0x20000008ff0d8230 */ /* 0x000fe20000004100 */
[----:B------:R-:W-:Y:S02]  /*2740*/  @!P0 FFMA.FTZ R39, R27, R32, -R39 ;  /* 0x000000201b278223 */ /* 0x000fe40000010827 */
[-C--:B------:R-:W-:Y:S02]  /*2750*/  @!P0 FMUL.FTZ R49, R33, R28.reuse ;  /* 0x0000001c21318220 */ /* 0x080fe40000410000 */
[C---:B------:R-:W-:Y:S01]  /*2760*/  @!P0 FMUL.FTZ R4, R13.reuse, R28 ;  /* 0x0000001c0d048220 */ /* 0x040fe20000410000 */
[----:B------:R-:W-:Y:S01]  /*2770*/  @!P0 F2FP.PACK_AB R50, R2, R39 ;  /* 0x000000270232823e */ /* 0x000fe200000000ff */
[----:B------:R-:W-:Y:S02]  /*2780*/  @!P0 FFMA.FTZ R48, R26, R31, -R48 ;  /* 0x0000001f1a308223 */ /* 0x000fe40000010830 */
[----:B------:R-:W-:Y:S01]  /*2790*/  @!P0 FFMA.FTZ R49, R13, R36, -R49 ;  /* 0x000000240d318223 */ /* 0x000fe20000010831 */
[----:B------:R-:W-:Y:S01]  /*27a0*/  @!P0 MOV R21, R50 ;  /* 0x0000003200158202 */ /* 0x000fe20000000f00 */
[----:B------:R-:W-:Y:S01]  /*27b0*/  @!P0 FFMA.FTZ R4, R33, R36, R4 ;  /* 0x0000002421048223 */ /* 0x000fe20000010004 */
[----:B------:R-:W-:Y:S04]  /*27c0*/  @!P0 F2FP.PACK_AB R48, R3, R48 ;  /* 0x000000300330823e */ /* 0x000fe800000000ff */
[----:B------:R-:W-:Y:S02]  /*27d0*/  @!P0 F2FP.PACK_AB R49, R4, R49 ;  /* 0x000000310431823e */ /* 0x000fe400000000ff */
[----:B------:R-:W-:Y:S02]  /*27e0*/  @!P0 MOV R22, R48 ;  /* 0x0000003000168202 */ /* 0x000fe40000000f00 */
[----:B------:R-:W-:Y:S05]  /*27f0*/  @!P0 MOV R23, R49 ;  /* 0x0000003100178202 */ /* 0x000fea0000000f00 */
[----:B------:R1:W-:Y:S02]  /*2800*/  ST.E.128 [R56.64], R20 ;  /* 0x0000001438007985 */ /* 0x0003e4000c101d16 */
.L_x_71:
[----:B------:R-:W-:Y:S05]  /*2810*/  BSYNC B0 ;  /* 0x0000000000007941 */ /* 0x000fea0003800000 */
.L_x_70:
        /* <DEDUP_REMOVED lines=8> */
[--C-:B------:R-:W-:Y:S01]  /*28a0*/  @!P0 HADD2.F32 R29, -RZ, R42.reuse.H1_H1 ;  /* 0x3000002aff1d8230 */ /* 0x100fe20000004100 */
[--C-:B------:R-:W-:Y:S01]  /*28b0*/  @!P0 SHF.R.U64 R7, R24, 0x10, R25.reuse ;  /* 0x0000001018078819 */ /* 0x100fe20000001219 */
[----:B------:R-:W-:Y:S01]  /*28c0*/  @!P0 HADD2.F32 R30, -RZ, R42.H0_H0 ;  /* 0x2000002aff1e8230 */ /* 0x000fe20000004100 */
[----:B------:R-:W-:Y:S01]  /*28d0*/  @!P0 SHF.R.U32.HI R24, RZ, 0x10, R25 ;  /* 0x00000010ff188819 */ /* 0x000fe20000011619 */
[--C-:B------:R-:W-:Y:S01]  /*28e0*/  @!P0 HADD2.F32 R25, -RZ, R6.reuse.H1_H1 ;  /* 0x30000006ff198230 */ /* 0x100fe20000004100 */
[--C-:B------:R-:W-:Y:S01]  /*28f0*/  @!P0 SHF.R.U64 R31, R44, 0x10, R45.reuse ;  /* 0x000000102c1f8819 */ /* 0x100fe2000000122d */
[----:B------:R-:W-:Y:S01]  /*2900*/  @!P0 HADD2.F32 R7, -RZ, R7.H0_H0 ;  /* 0x20000007ff078230 */ /* 0x000fe20000004100 */
[----:B------:R-:W-:Y:S01]  /*2910*/  @!P0 SHF.R.U32.HI R32, RZ, 0x10, R45 ;  /* 0x00000010ff208819 */ /* 0x000fe2000001162d */
[----:B------:R-:W-:Y:S02]  /*2920*/  @!P0 HADD2.F32 R6, -RZ, R6.H0_H0 ;  /* 0x20000006ff068230 */ /* 0x000fe40000004100 */
        /* <DEDUP_REMOVED lines=8> */
[CC--:B------:R-:W-:Y:S01]  /*29b0*/  @!P0 FMUL.FTZ R33, R27.reuse, R25.reuse ;  /* 0x000000191b218220 */ /* 0x0c0fe20000410000 */
[----:B------:R-:W-:Y:S01]  /*29c0*/  @!P0 HADD2.F32 R26, -RZ, R13.H0_H0 ;  /* 0x2000000dff1a8230 */ /* 0x000fe20000004100 */
[C---:B------:R-:W-:Y:S02]  /*29d0*/  @!P0 FMUL.FTZ R0, R8.reuse, R25 ;  /* 0x0000001908008220 */ /* 0x040fe40000410000 */
[----:B------:R-:W-:Y:S01]  /*29e0*/  @!P0 FFMA.FTZ R33, R8, R29, -R33 ;  /* 0x0000001d08218223 */ /* 0x000fe20000010821 */
[----:B------:R-:W-:Y:S01]  /*29f0*/  @!P0 MOV R8, R22 ;  /* 0x0000001600088202 */ /* 0x000fe20000000f00 */
[-C--:B------:R-:W-:Y:S02]  /*2a00*/  @!P0 FMUL.FTZ R35, R28, R7.reuse ;  /* 0x000000071c238220 */ /* 0x080fe40000410000 */
[----:B------:R-:W-:Y:S01]  /*2a10*/  @!P0 FMUL.FTZ R2, R26, R7 ;  /* 0x000000071a028220 */ /* 0x000fe20000410000 */
[----:B------:R-:W-:Y:S01]  /*2a20*/  @!P0 MOV R7, R23 ;  /* 0x0000001700078202 */ /* 0x000fe20000000f00 */
[----:B------:R-:W-:Y:S01]  /*2a30*/  @!P0 FFMA.FTZ R0, R27, R29, R0 ;  /* 0x0000001d1b008223 */ /* 0x000fe20000010000 */
[--C-:B------:R-:W-:Y:S01]  /*2a40*/  @!P0 HADD2.F32 R13, -RZ, R8.reuse.H0_H0 ;  /* 0x20000008ff0d8230 */ /* 0x100fe20000004100 */
[-C--:B------:R-:W-:Y:S01]  /*2a50*/  @!P0 FFMA.FTZ R2, R28, R31.reuse, R2 ;  /* 0x0000001f1c028223 */ /* 0x080fe20000010002 */
[----:B------:R-:W-:Y:S01]  /*2a60*/  @!P0 HADD2.F32 R27, -RZ, R8.H1_H1 ;  /* 0x30000008ff1b8230 */ /* 0x000fe20000004100 */
[----:B------:R-:W-:Y:S01]  /*2a70*/  @!P0 FFMA.FTZ R35, R26, R31, -R35 ;  /* 0x0000001f1a238223 */ /* 0x000fe20000010823 */
[----:B------:R-:W-:Y:S01]  /*2a80*/  @!P0 F2FP.PACK_AB R33, R0, R33 ;  /* 0x000000210021823e */ /* 0x000fe200000000ff */
[-C--:B------:R-:W-:Y:S01]  /*2a90*/  @!P0 FMUL.FTZ R3, R13, R6.reuse ;  /* 0x000000060d038220 */ /* 0x080fe20000410000 */
[--C-:B------:R-:W-:Y:S01]  /*2aa0*/  @!P0 HADD2.F32 R29, -RZ, R7.reuse.H1_H1 ;  /* 0x30000007ff1d8230 */ /* 0x100fe20000004100 */
[----:B------:R-:W-:Y:S01]  /*2ab0*/  @!P0 FMUL.FTZ R34, R27, R6 ;  /* 0x000000061b228220 */ /* 0x000fe20000410000 */
[----:B------:R-:W-:Y:S01]  /*2ac0*/  @!P0 F2FP.PACK_AB R46, R2, R35 ;  /* 0x00000023022e823e */ /* 0x000fe200000000ff */
[----:B------:R-:W-:Y:S01]  /*2ad0*/  @!P0 HADD2.F32 R7, -RZ, R7.H0_H0 ;  /* 0x20000007ff078230 */ /* 0x000fe20000004100 */
[----:B------:R-:W-:Y:S01]  /*2ae0*/  @!P0 MOV R20, R33 ;  /* 0x0000002100148202 */ /* 0x000fe20000000f00 */
[----:B------:R-:W-:Y:S01]  /*2af0*/  @!P0 FMUL.FTZ R36, R29, R24 ;  /* 0x000000181d248220 */ /* 0x000fe20000410000 */
[----:B------:R-:W-:Y:S01]  /*2b00*/  @!P0 MOV R21, R46 ;  /* 0x0000002e00158202 */ /* 0x000fe20000000f00 */
[----:B------:R-:W-:Y:S02]  /*2b10*/  @!P0 FFMA.FTZ R3, R27, R30, R3 ;  /* 0x0000001e1b038223 */ /* 0x000fe40000010003 */
[----:B------:R-:W-:Y:S02]  /*2b20*/  @!P0 FMUL.FTZ R4, R7, R24 ;  /* 0x0000001807048220 */ /* 0x000fe40000410000 */
[----:B------:R-:W-:Y:S02]  /*2b30*/  @!P0 FFMA.FTZ R34, R13, R30, -R34 ;  /* 0x0000001e0d228223 */ /* 0x000fe40000010822 */
[-C--:B------:R-:W-:Y:S02]  /*2b40*/  @!P0 FFMA.FTZ R36, R7, R32.reuse, -R36 ;  /* 0x0000002007248223 */ /* 0x080fe40000010824 */
[----:B------:R-:W-:Y:S01]  /*2b50*/  @!P0 FFMA.FTZ R4, R29, R32, R4 ;  /* 0x000000201d048223 */ /* 0x000fe20000010004 */
[----:B------:R-:W-:Y:S04]  /*2b60*/  @!P0 F2FP.PACK_AB R34, R3, R34 ;  /* 0x000000220322823e */ /* 0x000fe800000000ff */
[----:B------:R-:W-:Y:S02]  /*2b70*/  @!P0 F2FP.PACK_AB R35, R4, R36 ;  /* 0x000000240423823e */ /* 0x000fe400000000ff */
[----:B------:R-:W-:Y:S02]  /*2b80*/  @!P0 MOV R22, R34 ;  /* 0x0000002200168202 */ /* 0x000fe40000000f00 */
[----:B------:R-:W-:Y:S05]  /*2b90*/  @!P0 MOV R23, R35 ;  /* 0x0000002300178202 */ /* 0x000fea0000000f00 */
[----:B------:R1:W-:Y:S02]  /*2ba0*/  ST.E.128 [R48.64], R20 ;  /* 0x0000001430007985 */ /* 0x0003e4000c101d16 */
.L_x_73:
[----:B------:R-:W-:Y:S05]  /*2bb0*/  BSYNC B0 ;  /* 0x0000000000007941 */ /* 0x000fea0003800000 */
.L_x_72:
[----:B------:R-:W-:Y:S11]  /*2bc0*/  ISETP.GE.AND P0, PT, R102, c[0x0][0x1d4], PT ;  /* 0x0000750066007a0c */ /* 0x000ff60003f06270 */
[----:B------:R-:W-:Y:S02]  /*2bd0*/  @!UPT UIADD3 URZ, URZ, URZ, URZ ;  /* 0x0000003f3f3ff290 */ /* 0x000fe4000fffe03f */
[----:B------:R-:W-:-:S05]  /*2be0*/  @P0 BRA `(.L_x_67) ;  /* 0x000017d000000947 */ /* 0x000fca0003800000 */
[----:B------:R-:W-:Y:S01]  /*2bf0*/  ISETP.GE.AND P0, PT, R10, c[0x0][0x27c], PT ;  /* 0x00009f000a007a0c */ /* 0x000fe20003f06270 */
[----:B-1----:R-:W1:Y:S01]  /*2c00*/  LDS.128 R20, [R99+0xf080] ;  /* 0x00f0800063147984 */ /* 0x002e620000000c00 */
[C---:B------:R-:W-:Y:S04]  /*2c10*/  LEA R42, P1, R90.reuse, R53, 0x1 ;  /* 0x000000355a2a7211 */ /* 0x040fe800078208ff */
[----:B----4-:R-:W-:Y:S07]  /*2c20*/  LEA.HI.X R43, R90, R55, R81, 0x1, P1 ;  /* 0x000000375a2b7211 */ /* 0x010fee00008f0c51 */
[--C-:B------:R-:W-:Y:S01]  /*2c30*/  @!P0 HADD2.F32 R13, -RZ, R5.reuse.H1_H1 ;  /* 0x30000005ff0d8230 */ /* 0x100fe20000004100 */
        /* <DEDUP_REMOVED lines=47> */
[----:B------:R1:W-:Y:S01]  /*2f30*/  ST.E.128 [R42.64], R20 ;  /* 0x000000142a007985 */ /* 0x0003e2000c101d16 */
[----:B------:R-:W-:-:S05]  /*2f40*/  BRA `(.L_x_67) ;  /* 0x0000147000007947 */ /* 0x000fca0003800000 */
.L_x_64:
        /* <DEDUP_REMOVED lines=21> */
[----:B------:R-:W-:Y:S02]  /*30a0*/  LEA.HI.X R19, R5, c[0x0][0x274], R2, 0x1, P1 ;  /* 0x00009d0005137a11 */ /* 0x000fe400008f0c02 */
[----:B------:R-:W-:Y:S02]  /*30b0*/  ISETP.GE.AND P1, PT, R16, c[0x0][0x27c], PT ;  /* 0x00009f0010007a0c */ /* 0x000fe40003f26270 */
[----:B------:R-:W-:Y:S02]  /*30c0*/  LEA.HI.X R21, R6, c[0x0][0x28c], R3, 0x1, P0 ;  /* 0x0000a30006157a11 */ /* 0x000fe400000f0c03 */
[----:B------:R-:W-:Y:S09]  /*30d0*/  ISETP.GE.AND P0, PT, R11, c[0x0][0x27c], PT ;  /* 0x00009f000b007a0c */ /* 0x000ff20003f06270 */
[----:B------:R1:W5:Y:S04]  /*30e0*/  @!P1 LDG.E.128 R40, [R18.64] ;  /* 0x0000001612289981 */ /* 0x000368000c1e1d00 */
[----:B------:R1:W5:Y:S04]  /*30f0*/  @!P0 LDG.E.128 R52, [R18.64+0x80] ;  /* 0x0000801612348981 */ /* 0x000368000c1e1d00 */
[----:B------:R1:W5:Y:S04]  /*3100*/  @!P1 LDG.E.128 R28, [R20.64] ;  /* 0x00000016141c9981 */ /* 0x000368000c1e1d00 */
[----:B------:R1:W5:Y:S02]  /*3110*/  @!P0 LDG.E.128 R24, [R20.64+0x80] ;  /* 0x0000801614188981 */ /* 0x000364000c1e1d00 */
.L_x_75:
[----:B------:R-:W-:Y:S05]  /*3120*/  BSYNC B0 ;  /* 0x0000000000007941 */ /* 0x000fea0003800000 */
.L_x_74:
[----:B------:R3:W4:Y:S04]  /*3130*/  SHFL.IDX PT, R123, R4, RZ, 0x181f ;  /* 0x00181fff047b7589 */ /* 0x00072800000e0000 */
[----:B------:R3:W1:Y:S01]  /*3140*/  SHFL.IDX PT, R122, R0, RZ, 0x181f ;  /* 0x00181fff007a7589 */ /* 0x00066200000e0000 */
[----:B------:R-:W-:-:S05]  /*3150*/  @P2 BRA `(.L_x_67) ;  /* 0x0000126000002947 */ /* 0x000fca0003800000 */
[----:B------:R-:W-:Y:S01]  /*3160*/  ISETP.GE.AND P0, PT, R16, c[0x0][0x1d4], PT ;  /* 0x0000750010007a0c */ /* 0x000fe20003f06270 */
[----:B-----5:R-:W-:Y:S01]  /*3170*/  IMAD.MOV.U32 R8, RZ, RZ, R54 ;  /* 0x000000ffff087224 */ /* 0x020fe200078e0036 */
[----:B---3--:R-:W-:Y:S01]  /*3180*/  MOV R4, R26 ;  /* 0x0000001a00047202 */ /* 0x008fe20000000f00 */
[----:B------:R-:W-:Y:S01]  /*3190*/  IMAD.MOV.U32 R7, RZ, RZ, R55 ;  /* 0x000000ffff077224 */ /* 0x000fe200078e0037 */
[----:B------:R-:W-:Y:S01]  /*31a0*/  MOV R0, R25 ;  /* 0x0000001900007202 */ /* 0x000fe20000000f00 */
[----:B------:R-:W-:Y:S01]  /*31b0*/  IMAD.MOV.U32 R6, RZ, RZ, R52 ;  /* 0x000000ffff067224 */ /* 0x000fe200078e0034 */
[----:B------:R-:W-:Y:S01]  /*31c0*/  IADD3 R125, -R86, c[0x0][0x1d4], RZ ;  /* 0x00007500567d7a10 */ /* 0x000fe20007ffe1ff */
[----:B------:R-:W-:Y:S01]  /*31d0*/  IMAD.MOV.U32 R5, RZ, RZ, R53 ;  /* 0x000000ffff057224 */ /* 0x000fe200078e0035 */
[----:B------:R-:W-:Y:S01]  /*31e0*/  PRMT R60, R7, 0x5410, R8 ;  /* 0x00005410073c7816 */ /* 0x000fe20000000008 */
[----:B------:R-:W-:Y:S01]  /*31f0*/  IMAD.MOV.U32 R3, RZ, RZ, R27 ;  /* 0x000000ffff037224 */ /* 0x000fe200078e001b */
[----:B------:R-:W-:Y:S01]  /*3200*/  BSSY B0, `(.L_x_76) ;  /* 0x0000084000007945 */ /* 0x000fe20003800000 */
[----:B------:R-:W-:Y:S01]  /*3210*/  IMAD.MOV.U32 R2, RZ, RZ, R24 ;  /* 0x000000ffff027224 */ /* 0x000fe200078e0018 */
[----:B------:R-:W-:Y:S02]  /*3220*/  PRMT R61, R6, 0x5410, R5 ;  /* 0x00005410063d7816 */ /* 0x000fe40000000005 */
[----:B------:R-:W-:Y:S02]  /*3230*/  PRMT R13, R3, 0x5410, R4 ;  /* 0x00005410030d7816 */ /* 0x000fe40000000004 */
[----:B-1----:R-:W-:Y:S01]  /*3240*/  PRMT R18, R2, 0x5410, R0 ;  /* 0x0000541002127816 */ /* 0x002fe20000000000 */
[----:B------:R-:W-:-:S05]  /*3250*/  @P0 BRA `(.L_x_77) ;  /* 0x000007e000000947 */ /* 0x000fca0003800000 */
[----:B------:R-:W-:Y:S01]  /*3260*/  IMAD.MOV.U32 R33, RZ, RZ, R28 ;  /* 0x000000ffff217224 */ /* 0x000fe200078e001c */
[----:B------:R-:W-:Y:S01]  /*3270*/  SEL R74, R86, R125, !P3 ;  /* 0x0000007d564a7207 */ /* 0x000fe20005800000 */
[----:B------:R-:W-:Y:S01]  /*3280*/  IMAD.MOV.U32 R38, RZ, RZ, R40 ;  /* 0x000000ffff267224 */ /* 0x000fe200078e0028 */
[----:B------:R-:W-:Y:S01]  /*3290*/  ISETP.GE.AND P0, PT, R16, c[0x0][0x27c], PT ;  /* 0x00009f0010007a0c */ /* 0x000fe20003f06270 */
[----:B------:R-:W-:Y:S01]  /*32a0*/  IMAD.MOV.U32 R44, RZ, RZ, R42 ;  /* 0x000000ffff2c7224 */ /* 0x000fe200078e002a */
[----:B------:R-:W-:Y:S01]  /*32b0*/  SHF.R.S32.HI R51, RZ, 0x1f, R74 ;  /* 0x0000001fff337819 */ /* 0x000fe2000001144a */
[----:B------:R-:W1:Y:S01]  /*32c0*/  LDS.128 R20, [R85+0xc080] ;  /* 0x00c0800055147984 */ /* 0x000e620000000c00 */
[----:B------:R-:W-:Y:S02]  /*32d0*/  MOV R48, R41 ;  /* 0x0000002900307202 */ /* 0x000fe40000000f00 */
[----:B------:R-:W-:Y:S02]  /*32e0*/  LEA.HI R74, R51, R74, RZ, 0x4 ;  /* 0x0000004a334a7211 */ /* 0x000fe400078f20ff */
[----:B------:R-:W-:Y:S02]  /*32f0*/  MOV R19, R31 ;  /* 0x0000001f00137202 */ /* 0x000fe40000000f00 */
[----:B------:R-:W-:Y:S02]  /*3300*/  LEA.HI.SX32 R127, R74, R89, 0x1c ;  /* 0x000000594a7f7211 */ /* 0x000fe400078fe2ff */
[----:B------:R-:W-:Y:S01]  /*3310*/  MOV R32, R29 ;  /* 0x0000001d00207202 */ /* 0x000fe20000000f00 */
[----:B------:R-:W-:Y:S01]  /*3320*/  @!P0 HADD2.F32 R36, -RZ, R33.H0_H0 ;  /* 0x20000021ff248230 */ /* 0x000fe20000004100 */
[----:B------:R-:W-:Y:S01]  /*3330*/  SHF.R.S32.HI R124, RZ, 0x1f, R127 ;  /* 0x0000001fff7c7819 */ /* 0x000fe2000001147f */
[----:B------:R-:W-:Y:S01]  /*3340*/  @!P0 HADD2.F32 R38, -RZ, R38.H0_H0 ;  /* 0x20000026ff268230 */ /* 0x000fe20000004100 */
[----:B------:R-:W-:Y:S02]  /*3350*/  SHF.L.U32 R51, R127, 0x3, RZ ;  /* 0x000000037f337819 */ /* 0x000fe400000006ff */
[----:B------:R-:W-:Y:S02]  /*3360*/  LEA.HI R124, R124, R127, RZ, 0x3 ;  /* 0x0000007f7c7c7211 */ /* 0x000fe400078f18ff */
[----:B------:R-:W-:Y:S02]  /*3370*/  ISETP.GE.AND P1, PT, R51, c[0x0][0x1d4], PT ;  /* 0x0000750033007a0c */ /* 0x000fe40003f26270 */
[----:B------:R-:W-:Y:S01]  /*3380*/  @!P0 SHF.R.U64 R40, R40, 0x10, R41 ;  /* 0x0000001028288819 */ /* 0x000fe20000001229 */
[----:B------:R-:W-:Y:S01]  /*3390*/  IMAD.SHL.U32 R124, R124, 0x100, RZ ;  /* 0x000001007c7c7824 */ /* 0x000fe200078e00ff */
[----:B------:R-:W-:Y:S02]  /*33a0*/  LOP3.LUT R126, R103, 0x38, R51, 0xf8, !PT ;  /* 0x00000038677e7812 */ /* 0x000fe400078ef833 */
[----:B------:R-:W-:Y:S01]  /*33b0*/  @!P0 SHF.R.U32.HI R46, RZ, 0x10, R41 ;  /* 0x00000010ff2e8819 */ /* 0x000fe20000011629 */
[----:B------:R-:W-:Y:S01]  /*33c0*/  @!P0 HADD2.F32 R40, -RZ, R40.H0_H0 ;  /* 0x20000028ff288230 */ /* 0x000fe20000004100 */
[----:B------:R-:W-:Y:S02]  /*33d0*/  LOP3.LUT R127, R126, R101, RZ, 0x3c, !PT ;  /* 0x000000657e7f7212 */ /* 0x000fe400078e3cff */
[----:B------:R-:W-:Y:S02]  /*33e0*/  LOP3.LUT R124, R124, 0x7ffff800, RZ, 0xc0, !PT ;  /* 0x7ffff8007c7c7812 */ /* 0x000fe400078ec0ff */
[----:B------:R-:W-:Y:S01]  /*33f0*/  @!P0 SHF.R.U64 R45, R42, 0x10, R43 ;  /* 0x000000102a2d8819 */ /* 0x000fe2000000122b */
[----:B----4-:R-:W-:Y:S01]  /*3400*/  @!P1 IMAD.WIDE R132, R51, 0x2, R122 ;  /* 0x0000000233849825 */ /* 0x010fe200078e027a */
[----:B------:R-:W-:Y:S02]  /*3410*/  IADD3 R124, R127, R124, R100 ;  /* 0x0000007c7f7c7210 */ /* 0x000fe40007ffe064 */
[----:B------:R-:W-:Y:S01]  /*3420*/  MOV R47, R43 ;  /* 0x0000002b002f7202 */ /* 0x000fe20000000f00 */
[----:B------:R-:W-:Y:S01]  /*3430*/  @!P0 HADD2.F32 R45, -RZ, R45.H0_H0 ;  /* 0x2000002dff2d8230 */ /* 0x000fe20000004100 */
[----:B------:R-:W-:Y:S02]  /*3440*/  SHF.L.U32 R74, R124, 0x1, RZ ;  /* 0x000000017c4a7819 */ /* 0x000fe400000006ff */
[--C-:B------:R-:W-:Y:S01]  /*3450*/  @!P0 SHF.R.U64 R34, R28, 0x10, R29.reuse ;  /* 0x000000101c228819 */ /* 0x100fe2000000121d */
[----:B------:R-:W-:Y:S01]  /*3460*/  IMAD.MOV.U32 R28, RZ, RZ, R30 ;  /* 0x000000ffff1c7224 */ /* 0x000fe200078e001e */
[----:B------:R-:W-:Y:S01]  /*3470*/  @!P0 SHF.R.U32.HI R35, RZ, 0x10, R29 ;  /* 0x00000010ff238819 */ /* 0x000fe2000001161d */
[----:B-1----:R-:W-:Y:S01]  /*3480*/  @!P0 IMAD.MOV.U32 R37, RZ, RZ, R20 ;  /* 0x000000ffff258224 */ /* 0x002fe200078e0014 */
[----:B------:R-:W1:Y:S01]  /*3490*/  LDS.128 R56, [R74+0xc080] ;  /* 0x00c080004a387984 */ /* 0x000e620000000c00 */
[--C-:B------:R-:W-:Y:S01]  /*34a0*/  @!P0 SHF.R.U64 R29, R30, 0x10, R31.reuse ;  /* 0x000000101e1d8819 */ /* 0x100fe2000000121f */
[----:B------:R-:W-:Y:S01]  /*34b0*/  @!P0 HADD2.F32 R34, -RZ, R34.H0_H0 ;  /* 0x20000022ff228230 */ /* 0x000fe20000004100 */
[----:B------:R-:W-:Y:S01]  /*34c0*/  @!P0 SHF.R.U32.HI R30, RZ, 0x10, R31 ;  /* 0x00000010ff1e8819 */ /* 0x000fe2000001161f */
[--C-:B------:R-:W-:Y:S01]  /*34d0*/  @!P0 HADD2.F32 R31, -RZ, R37.reuse.H0_H0 ;  /* 0x20000025ff1f8230 */ /* 0x100fe20000004100 */
[----:B------:R-:W-:Y:S01]  /*34e0*/  @!P0 SHF.R.U32.HI R50, RZ, 0x10, R43 ;  /* 0x00000010ff328819 */ /* 0x000fe2000001162b */
[----:B------:R-:W-:Y:S02]  /*34f0*/  @!P0 HADD2.F32 R33, -RZ, R37.H1_H1 ;  /* 0x30000025ff218230 */ /* 0x000fe40000004100 */
[----:B------:R-:W-:Y:S01]  /*3500*/  @!P0 HADD2.F32 R43, -RZ, R44.H0_H0 ;  /* 0x2000002cff2b8230 */ /* 0x000fe20000004100 */
[----:B------:R-:W-:Y:S01]  /*3510*/  @!P0 FMUL.FTZ R0, R31, R36 ;  /* 0x000000241f008220 */ /* 0x000fe20000410000 */
[----:B------:R-:W-:Y:S01]  /*3520*/  @!P0 HADD2.F32 R29, -RZ, R29.H0_H0 ;  /* 0x2000001dff1d8230 */ /* 0x000fe20000004100 */
[----:B------:R-:W-:Y:S01]  /*3530*/  @!P0 FMUL.FTZ R2, R33, R34 ;  /* 0x0000002221028220 */ /* 0x000fe20000410000 */
[----:B------:R-:W-:Y:S02]  /*3540*/  @!P0 HADD2.F32 R50, -RZ, R50.H0_H0 ;  /* 0x20000032ff328230 */ /* 0x000fe40000004100 */
[----:B------:R-:W-:Y:S01]  /*3550*/  @!P0 HADD2.F32 R30, -RZ, R30.H0_H0 ;  /* 0x2000001eff1e8230 */ /* 0x000fe20000004100 */
[----:B-1----:R-:W-:Y:S01]  /*3560*/  @!P0 IMAD.MOV.U32 R42, RZ, RZ, R57 ;  /* 0x000000ffff2a8224 */ /* 0x002fe200078e0039 */
[----:B------:R-:W-:Y:S01]  /*3570*/  @!P0 MOV R41, R56 ;  /* 0x0000003800298202 */ /* 0x000fe20000000f00 */
[----:B------:R-:W-:Y:S04]  /*3580*/  @!P0 IMAD.MOV.U32 R49, RZ, RZ, R59 ;  /* 0x000000ffff318224 */ /* 0x000fe800078e003b */
[--C-:B------:R-:W-:Y:S02]  /*3590*/  @!P0 HADD2.F32 R39, -RZ, R41.reuse.H0_H0 ;  /* 0x20000029ff278230 */ /* 0x100fe40000004100 */
[----:B------:R-:W-:Y:S03]  /*35a0*/  @!P0 HADD2.F32 R41, -RZ, R41.H1_H1 ;  /* 0x30000029ff298230 */ /* 0x000fe60000004100 */
[----:B------:R-:W-:Y:S02]  /*35b0*/  @!P0 FMUL.FTZ R74, R39, R36 ;  /* 0x00000024274a8220 */ /* 0x000fe40000410000 */
[----:B------:R-:W-:Y:S02]  /*35c0*/  @!P0 FMUL.FTZ R127, R41, R34 ;  /* 0x00000022297f8220 */ /* 0x000fe40000410000 */
[-C--:B------:R-:W-:Y:S01]  /*35d0*/  @!P0 FFMA.FTZ R74, R31, R38.reuse, -R74 ;  /* 0x000000261f4a8223 */ /* 0x080fe2000001084a */
[----:B------:R-:W-:Y:S01]  /*35e0*/  @!P0 MOV R31, R21 ;  /* 0x00000015001f8202 */ /* 0x000fe20000000f00 */
[----:B------:R-:W-:Y:S01]  /*35f0*/  @!P0 FFMA.FTZ R0, R39, R38, R0 ;  /* 0x0000002627008223 */ /* 0x000fe20000010000 */
[----:B------:R-:W-:Y:S01]  /*3600*/  @!P0 HADD2.F32 R38, -RZ, R42.H0_H0 ;  /* 0x2000002aff268230 */ /* 0x000fe20000004100 */
[-C--:B------:R-:W-:Y:S01]  /*3610*/  @!P0 FFMA.FTZ R127, R33, R40.reuse, -R127 ;  /* 0x00000028217f8223 */ /* 0x080fe2000001087f */
[----:B------:R-:W-:Y:S01]  /*3620*/  @!P0 HADD2.F32 R33, -RZ, R32.H0_H0 ;  /* 0x20000020ff218230 */ /* 0x000fe20000004100 */
[----:B------:R-:W-:Y:S01]  /*3630*/  @!P0 FFMA.FTZ R2, R41, R40, R2 ;  /* 0x0000002829028223 */ /* 0x000fe20000010002 */
[----:B------:R-:W-:Y:S02]  /*3640*/  @!P0 HADD2.F32 R34, -RZ, R31.H0_H0 ;  /* 0x2000001fff228230 */ /* 0x000fe40000004100 */
[----:B------:R-:W-:Y:S01]  /*3650*/  @!P0 HADD2.F32 R40, -RZ, R46.H0_H0 ;  /* 0x2000002eff288230 */ /* 0x000fe20000004100 */
[----:B------:R-:W-:Y:S01]  /*3660*/  @!P0 IMAD.MOV.U32 R46, RZ, RZ, R58 ;  /* 0x000000ffff2e8224 */ /* 0x000fe200078e003a */
[----:B------:R-:W-:Y:S01]  /*3670*/  @!P0 HADD2.F32 R41, -RZ, R42.H1_H1 ;  /* 0x3000002aff298230 */ /* 0x000fe20000004100 */
[-C--:B------:R-:W-:Y:S01]  /*3680*/  @!P0 FMUL.FTZ R124, R38, R33.reuse ;  /* 0x00000021267c8220 */ /* 0x080fe20000410000 */
[----:B------:R-:W-:Y:S01]  /*3690*/  @!P0 HADD2.F32 R32, -RZ, R35.H0_H0 ;  /* 0x20000023ff208230 */ /* 0x000fe20000004100 */
[----:B------:R-:W-:Y:S01]  /*36a0*/  @!P0 FMUL.FTZ R3, R34, R33 ;  /* 0x0000002122038220 */ /* 0x000fe20000410000 */
[----:B------:R-:W-:Y:S01]  /*36b0*/  @!P0 MOV R33, R22 ;  /* 0x0000001600218202 */ /* 0x000fe20000000f00 */
[----:B------:R-:W-:Y:S02]  /*36c0*/  @!P0 HADD2.F32 R31, -RZ, R31.H1_H1 ;  /* 0x3000001fff1f8230 */ /* 0x000fe40000004100 */
[-C--:B------:R-:W-:Y:S01]  /*36d0*/  @!P0 FMUL.FTZ R129, R41, R32.reuse ;  /* 0x0000002029818220 */ /* 0x080fe20000410000 */
[----:B------:R-:W-:Y:S02]  /*36e0*/  @!P0 HADD2.F32 R44, -RZ, R46.H1_H1 ;  /* 0x3000002eff2c8230 */ /* 0x000fe40000004100 */
[C---:B------:R-:W-:Y:S01]  /*36f0*/  @!P0 FMUL.FTZ R4, R31.reuse, R32 ;  /* 0x000000201f048220 */ /* 0x040fe20000410000 */
[----:B------:R-:W-:Y:S01]  /*3700*/  @!P0 HADD2.F32 R39, -RZ, R48.H0_H0 ;  /* 0x20000030ff278230 */ /* 0x000fe20000004100 */
[-C--:B------:R-:W-:Y:S01]  /*3710*/  @!P0 FFMA.FTZ R129, R31, R40.reuse, -R129 ;  /* 0x000000281f818223 */ /* 0x080fe20000010881 */
[----:B------:R-:W-:Y:S01]  /*3720*/  @!P0 HADD2.F32 R31, -RZ, R28.H0_H0 ;  /* 0x2000001cff1f8230 */ /* 0x000fe20000004100 */
[----:B------:R-:W-:Y:S01]  /*3730*/  @!P0 FMUL.FTZ R131, R44, R29 ;  /* 0x0000001d2c838220 */ /* 0x000fe20000410000 */
[----:B------:R-:W-:Y:S01]  /*3740*/  @!P0 HADD2.F32 R28, -RZ, R33.H1_H1 ;  /* 0x30000021ff1c8230 */ /* 0x000fe20000004100 */
[-C--:B------:R-:W-:Y:S01]  /*3750*/  @!P0 FFMA.FTZ R3, R38, R39.reuse, R3 ;  /* 0x0000002726038223 */ /* 0x080fe20000010003 */
[----:B------:R-:W-:Y:S01]  /*3760*/  @!P0 HADD2.F32 R48, -RZ, R47.H0_H0 ;  /* 0x2000002fff308230 */ /* 0x000fe20000004100 */
[----:B------:R-:W-:Y:S01]  /*3770*/  @!P0 FFMA.FTZ R124, R34, R39, -R124 ;  /* 0x00000027227c8223 */ /* 0x000fe2000001087c */
[----:B------:R-:W-:Y:S01]  /*3780*/  @!P0 HADD2.F32 R42, -RZ, R46.H0_H0 ;  /* 0x2000002eff2a8230 */ /* 0x000fe20000004100 */
[C---:B------:R-:W-:Y:S01]  /*3790*/  @!P0 FMUL.FTZ R6, R28.reuse, R29 ;  /* 0x0000001d1c068220 */ /* 0x040fe20000410000 */
[----:B------:R-:W-:Y:S01]  /*37a0*/  @!P0 HADD2.F32 R46, -RZ, R49.H0_H0 ;  /* 0x20000031ff2e8230 */ /* 0x000fe20000004100 */
[----:B------:R-:W-:Y:S01]  /*37b0*/  @!P0 FFMA.FTZ R131, R28, R45, -R131 ;  /* 0x0000002d1c838223 */ /* 0x000fe20000010883 */
[----:B------:R-:W-:Y:S01]  /*37c0*/  @!P0 HADD2.F32 R28, -RZ, R19.H0_H0 ;  /* 0x20000013ff1c8230 */ /* 0x000fe20000004100 */
[----:B------:R-:W-:Y:S01]  /*37d0*/  @!P0 FMUL.FTZ R126, R42, R31 ;  /* 0x0000001f2a7e8220 */ /* 0x000fe20000410000 */
[----:B------:R-:W-:Y:S01]  /*37e0*/  @!P0 MOV R19, R23 ;  /* 0x0000001700138202 */ /* 0x000fe20000000f00 */
[----:B------:R-:W-:Y:S01]  /*37f0*/  @!P0 FFMA.FTZ R4, R41, R40, R4 ;  /* 0x0000002829048223 */ /* 0x000fe20000010004 */
[----:B------:R-:W-:Y:S01]  /*3800*/  @!P0 F2FP.PACK_AB R124, R129, R124 ;  /* 0x0000007c817c823e */ /* 0x000fe200000000ff */
[----:B------:R-:W-:Y:S01]  /*3810*/  @!P0 FMUL.FTZ R130, R46, R28 ;  /* 0x0000001c2e828220 */ /* 0x000fe20000410000 */
[----:B------:R-:W-:Y:S01]  /*3820*/  @!P0 F2FP.PACK_AB R129, R127, R74 ;  /* 0x0000004a7f81823e */ /* 0x000fe200000000ff */
[----:B------:R-:W-:Y:S01]  /*3830*/  @!P0 HADD2.F32 R47, -RZ, R49.H1_H1 ;  /* 0x30000031ff2f8230 */ /* 0x000fe20000004100 */
[----:B------:R-:W-:Y:S01]  /*3840*/  @!P0 MOV R21, R124 ;  /* 0x0000007c00158202 */ /* 0x000fe20000000f00 */
[----:B------:R-:W-:Y:S01]  /*3850*/  @!P0 HADD2.F32 R32, -RZ, R33.H0_H0 ;  /* 0x20000021ff208230 */ /* 0x000fe20000004100 */
[----:B------:R-:W-:Y:S01]  /*3860*/  @!P0 F2FP.PACK_AB R74, R2, R0 ;  /* 0x00000000024a823e */ /* 0x000fe200000000ff */
[----:B------:R-:W-:Y:S01]  /*3870*/  @!P0 IMAD.MOV.U32 R20, RZ, RZ, R129 ;  /* 0x000000ffff148224 */ /* 0x000fe200078e0081 */
[--C-:B------:R-:W-:Y:S01]  /*3880*/  @!P0 HADD2.F32 R29, -RZ, R19.reuse.H0_H0 ;  /* 0x20000013ff1d8230 */ /* 0x100fe20000004100 */
[----:B------:R-:W-:Y:S01]  /*3890*/  @!P0 FMUL.FTZ R128, R47, R30 ;  /* 0x0000001e2f808220 */ /* 0x000fe20000410000 */
[----:B------:R-:W-:Y:S01]  /*38a0*/  @!P0 HADD2.F32 R19, -RZ, R19.H1_H1 ;  /* 0x30000013ff138230 */ /* 0x000fe20000004100 */
[C---:B------:R-:W-:Y:S01]  /*38b0*/  @!P0 FMUL.FTZ R5, R32.reuse, R31 ;  /* 0x0000001f20058220 */ /* 0x040fe20000410000 */
[----:B------:R-:W-:Y:S01]  /*38c0*/  @!P0 MOV R56, R74 ;  /* 0x0000004a00388202 */ /* 0x000fe20000000f00 */
[----:B------:R-:W-:Y:S02]  /*38d0*/  @!P0 FFMA.FTZ R130, R29, R48, -R130 ;  /* 0x000000301d828223 */ /* 0x000fe40000010882 */
[----:B------:R-:W-:Y:S02]  /*38e0*/  @!P0 FFMA.FTZ R128, R19, R50, -R128 ;  /* 0x0000003213808223 */ /* 0x000fe40000010880 */
[-C--:B------:R-:W-:Y:S02]  /*38f0*/  @!P0 FFMA.FTZ R126, R32, R43.reuse, -R126 ;  /* 0x0000002b207e8223 */ /* 0x080fe4000001087e */
[----:B------:R-:W-:Y:S01]  /*3900*/  @!P0 FFMA.FTZ R5, R42, R43, R5 ;  /* 0x0000002b2a058223 */ /* 0x000fe20000010005 */
[----:B------:R-:W-:Y:S01]  /*3910*/  @!P0 F2FP.PACK_AB R127, R128, R130 ;  /* 0x00000082807f823e */ /* 0x000fe200000000ff */
[----:B------:R-:W-:Y:S01]  /*3920*/  @!P0 FMUL.FTZ R7, R29, R28 ;  /* 0x0000001c1d078220 */ /* 0x000fe20000410000 */
[----:B------:R-:W-:Y:S01]  /*3930*/  @!P0 F2FP.PACK_AB R126, R131, R126 ;  /* 0x0000007e837e823e */ /* 0x000fe200000000ff */
[----:B------:R-:W-:Y:S01]  /*3940*/  @!P0 FFMA.FTZ R6, R44, R45, R6 ;  /* 0x0000002d2c068223 */ /* 0x000fe20000010006 */
[----:B------:R-:W-:Y:S01]  /*3950*/  IADD3 R130, P2, R122, R78, RZ ;  /* 0x0000004e7a827210 */ /* 0x000fe20007f5e0ff */
[----:B------:R-:W-:Y:S01]  /*3960*/  @!P0 FMUL.FTZ R8, R19, R30 ;  /* 0x0000001e13088220 */ /* 0x000fe20000410000 */
[----:B------:R-:W-:Y:S01]  /*3970*/  @!P0 MOV R22, R126 ;  /* 0x0000007e00168202 */ /* 0x000fe20000000f00 */
[----:B------:R-:W-:Y:S01]  /*3980*/  @!P0 FFMA.FTZ R7, R46, R48, R7 ;  /* 0x000000302e078223 */ /* 0x000fe20000010007 */
[----:B------:R-:W-:Y:S01]  /*3990*/  IADD3.X R131, R123, R76, RZ, P2, !PT ;  /* 0x0000004c7b837210 */ /* 0x000fe200017fe4ff */
[----:B------:R-:W-:Y:S01]  /*39a0*/  @!P0 FFMA.FTZ R8, R47, R50, R8 ;  /* 0x000000322f088223 */ /* 0x000fe20000010008 */
[----:B------:R-:W-:Y:S01]  /*39b0*/  @!P0 F2FP.PACK_AB R124, R6, R5 ;  /* 0x00000005067c823e */ /* 0x000fe200000000ff */
[----:B------:R-:W-:Y:S01]  /*39c0*/  @!P0 IMAD.MOV.U32 R23, RZ, RZ, R127 ;  /* 0x000000ffff178224 */ /* 0x000fe200078e007f */
[----:B------:R-:W-:Y:S02]  /*39d0*/  @!P0 F2FP.PACK_AB R127, R4, R3 ;  /* 0x00000003047f823e */ /* 0x000fe400000000ff */
[----:B------:R-:W-:Y:S02]  /*39e0*/  @!P0 F2FP.PACK_AB R129, R8, R7 ;  /* 0x000000070881823e */ /* 0x000fe400000000ff */
[----:B------:R1:W-:Y:S01]  /*39f0*/  ST.E.128 [R130.64], R20 ;  /* 0x0000001482007985 */ /* 0x0003e2000c101d16 */
[----:B------:R-:W-:Y:S01]  /*3a00*/  @!P0 IMAD.MOV.U32 R57, RZ, RZ, R127 ;  /* 0x000000ffff398224 */ /* 0x000fe200078e007f */
[----:B------:R-:W-:Y:S02]  /*3a10*/  @!P0 MOV R58, R124 ;  /* 0x0000007c003a8202 */ /* 0x000fe40000000f00 */
[----:B------:R-:W-:Y:S05]  /*3a20*/  @!P0 MOV R59, R129 ;  /* 0x00000081003b8202 */ /* 0x000fea0000000f00 */
[----:B------:R1:W-:Y:S02]  /*3a30*/  @!P1 ST.E.128 [R132.64], R56 ;  /* 0x0000003884009985 */ /* 0x0003e4000c101d16 */
.L_x_77:
[----:B------:R-:W-:Y:S05]  /*3a40*/  BSYNC B0 ;  /* 0x0000000000007941 */ /* 0x000fea0003800000 */
.L_x_76:
[----:B------:R-:W-:Y:S11]  /*3a50*/  ISETP.GE.AND P0, PT, R11, c[0x0][0x1d4], PT ;  /* 0x000075000b007a0c */ /* 0x000ff60003f06270 */
[----:B------:R-:W-:Y:S02]  /*3a60*/  @!UPT UIADD3 URZ, URZ, URZ, URZ ;  /* 0x0000003f3f3ff290 */ /* 0x000fe4000fffe03f */
[----:B------:R-:W-:-:S05]  /*3a70*/  @P0 BRA `(.L_x_67) ;  /* 0x0000094000000947 */ /* 0x000fca0003800000 */
[----:B------:R-:W-:Y:S01]  /*3a80*/  SEL R125, R86, R125, !P4 ;  /* 0x0000007d567d7207 */ /* 0x000fe20006000000 */
[----:B-1----:R-:W1:Y:S01]  /*3a90*/  LDS.128 R20, [R84+0xc080] ;  /* 0x00c0800054147984 */ /* 0x002e620000000c00 */
[----:B------:R-:W-:Y:S02]  /*3aa0*/  ISETP.GE.AND P0, PT, R11, c[0x0][0x27c], PT ;  /* 0x00009f000b007a0c */ /* 0x000fe40003f06270 */
[----:B------:R-:W-:Y:S02]  /*3ab0*/  SHF.R.S32.HI R46, RZ, 0x1f, R125 ;  /* 0x0000001fff2e7819 */ /* 0x000fe4000001147d */
[----:B------:R-:W-:Y:S02]  /*3ac0*/  IADD3 R128, P1, R122, R80, RZ ;  /* 0x000000507a807210 */ /* 0x000fe40007f3e0ff */
[----:B------:R-:W-:Y:S03]  /*3ad0*/  LEA.HI R59, R46, R125, RZ, 0x4 ;  /* 0x0000007d2e3b7211 */ /* 0x000fe600078f20ff */
[----:B----4-:R-:W-:Y:S01]  /*3ae0*/  IMAD.X R129, R123, 0x1, R79, P1 ;  /* 0x000000017b817824 */ /* 0x010fe200008e064f */
[----:B------:R-:W-:Y:S03]  /*3af0*/  LEA.HI.SX32 R59, R59, R88, 0x1c ;  /* 0x000000583b3b7211 */ /* 0x000fe600078fe2ff */
[----:B------:R-:W-:Y:S01]  /*3b00*/  @!P0 SHF.R.U32.HI R28, RZ, 0x10, R25 ;  /* 0x00000010ff1c8819 */ /* 0x000fe20000011619 */
[--C-:B------:R-:W-:Y:S01]  /*3b10*/  @!P0 HADD2.F32 R33, -RZ, R61.reuse.H0_H0 ;  /* 0x2000003dff218230 */ /* 0x100fe20000004100 */
[----:B------:R-:W-:Y:S01]  /*3b20*/  SHF.R.S32.HI R46, RZ, 0x1f, R59 ;  /* 0x0000001fff2e7819 */ /* 0x000fe2000001143b */
[----:B------:R-:W-:Y:S01]  /*3b30*/  @!P0 HADD2.F32 R40, -RZ, R60.H1_H1 ;  /* 0x3000003cff288230 */ /* 0x000fe20000004100 */
[----:B------:R-:W-:Y:S01]  /*3b40*/  SHF.L.U32 R57, R59, 0x3, RZ ;  /* 0x000000033b397819 */ /* 0x000fe200000006ff */
[----:B------:R-:W-:Y:S01]  /*3b50*/  @!P0 HADD2.F32 R28, -RZ, R28.H0_H0 ;  /* 0x2000001cff1c8230 */ /* 0x000fe20000004100 */
[----:B------:R-:W-:Y:S01]  /*3b60*/  LEA.HI R46, R46, R59, RZ, 0x3 ;  /* 0x0000003b2e2e7211 */ /* 0x000fe200078f18ff */
[----:B------:R-:W-:Y:S01]  /*3b70*/  @!P0 HADD2.F32 R37, -RZ, R61.H1_H1 ;  /* 0x3000003dff258230 */ /* 0x000fe20000004100 */
[----:B------:R-:W-:Y:S01]  /*3b80*/  @!P0 SHF.R.U64 R24, R24, 0x10, R25 ;  /* 0x0000001018188819 */ /* 0x000fe20000001219 */
[----:B------:R-:W-:Y:S01]  /*3b90*/  @!P0 HADD2.F32 R44, -RZ, R60.H0_H0 ;  /* 0x2000003cff2c8230 */ /* 0x000fe20000004100 */
[----:B------:R-:W-:Y:S01]  /*3ba0*/  LOP3.LUT R56, R103, 0x38, R57, 0xf8, !PT ;  /* 0x0000003867387812 */ /* 0x000fe200078ef839 */
[----:B------:R-:W-:Y:S01]  /*3bb0*/  IMAD.SHL.U32 R46, R46, 0x100, RZ ;  /* 0x000001002e2e7824 */ /* 0x000fe200078e00ff */
[--C-:B------:R-:W-:Y:S02]  /*3bc0*/  @!P0 SHF.R.U32.HI R19, RZ, 0x10, R27.reuse ;  /* 0x00000010ff138819 */ /* 0x100fe4000001161b */
[----:B------:R-:W-:Y:S02]  /*3bd0*/  LOP3.LUT R59, R56, R101, RZ, 0x3c, !PT ;  /* 0x00000065383b7212 */ /* 0x000fe400078e3cff */
[----:B------:R-:W-:Y:S02]  /*3be0*/  LOP3.LUT R46, R46, 0x7ffff800, RZ, 0xc0, !PT ;  /* 0x7ffff8002e2e7812 */ /* 0x000fe400078ec0ff */
[----:B------:R-:W-:Y:S01]  /*3bf0*/  @!P0 SHF.R.U64 R26, R26, 0x10, R27 ;  /* 0x000000101a1a8819 */ /* 0x000fe2000000121b */
[----:B------:R-:W-:Y:S01]  /*3c00*/  @!P0 HADD2.F32 R27, -RZ, R18.H1_H1 ;  /* 0x30000012ff1b8230 */ /* 0x000fe20000004100 */
[----:B------:R-:W-:Y:S02]  /*3c10*/  IADD3 R46, R59, R46, R100 ;  /* 0x0000002e3b2e7210 */ /* 0x000fe40007ffe064 */
[--C-:B------:R-:W-:Y:S02]  /*3c20*/  @!P0 SHF.R.U32.HI R36, RZ, 0x10, R53.reuse ;  /* 0x00000010ff248819 */ /* 0x100fe40000011635 */
[----:B------:R-:W-:Y:S02]  /*3c30*/  SHF.L.U32 R58, R46, 0x1, RZ ;  /* 0x000000012e3a7819 */ /* 0x000fe400000006ff */
[----:B-1----:R-:W-:Y:S01]  /*3c40*/  @!P0 MOV R25, R21 ;  /* 0x0000001500198202 */ /* 0x002fe20000000f00 */
[----:B------:R-:W-:Y:S01]  /*3c50*/  @!P0 HADD2.F32 R36, -RZ, R36.H0_H0 ;  /* 0x20000024ff248230 */ /* 0x000fe20000004100 */
[----:B------:R-:W-:Y:S01]  /*3c60*/  @!P0 SHF.R.U64 R35, R52, 0x10, R53 ;  /* 0x0000001034238819 */ /* 0x000fe20000001235 */
[----:B------:R-:W1:Y:S01]  /*3c70*/  LDS.128 R48, [R58+0xc080] ;  /* 0x00c080003a307984 */ /* 0x000e620000000c00 */
[--C-:B------:R-:W-:Y:S01]  /*3c80*/  @!P0 SHF.R.U64 R43, R54, 0x10, R55.reuse ;  /* 0x00000010362b8819 */ /* 0x100fe20000001237 */
[--C-:B------:R-:W-:Y:S01]  /*3c90*/  @!P0 HADD2.F32 R30, -RZ, R25.reuse.H0_H0 ;  /* 0x20000019ff1e8230 */ /* 0x100fe20000004100 */
[----:B------:R-:W-:Y:S01]  /*3ca0*/  @!P0 SHF.R.U32.HI R47, RZ, 0x10, R55 ;  /* 0x00000010ff2f8819 */ /* 0x000fe20000011637 */
[----:B------:R-:W-:Y:S01]  /*3cb0*/  @!P0 HADD2.F32 R25, -RZ, R25.H1_H1 ;  /* 0x30000019ff198230 */ /* 0x000fe20000004100 */
[----:B------:R-:W-:Y:S01]  /*3cc0*/  ISETP.GE.AND P1, PT, R57, c[0x0][0x1d4], PT ;  /* 0x0000750039007a0c */ /* 0x000fe20003f26270 */
[----:B------:R-:W-:Y:S01]  /*3cd0*/  @!P0 HADD2.F32 R35, -RZ, R35.H0_H0 ;  /* 0x20000023ff238230 */ /* 0x000fe20000004100 */
[----:B------:R-:W-:Y:S01]  /*3ce0*/  @!P0 FMUL.FTZ R3, R30, R27 ;  /* 0x0000001b1e038220 */ /* 0x000fe20000410000 */
[----:B------:R-:W-:Y:S01]  /*3cf0*/  @!P0 HADD2.F32 R43, -RZ, R43.H0_H0 ;  /* 0x2000002bff2b8230 */ /* 0x000fe20000004100 */
[-C--:B------:R-:W-:Y:S01]  /*3d00*/  @!P0 FMUL.FTZ R4, R25, R28.reuse ;  /* 0x0000001c19048220 */ /* 0x080fe20000410000 */
[----:B------:R-:W-:Y:S01]  /*3d10*/  @!P0 HADD2.F32 R47, -RZ, R47.H0_H0 ;  /* 0x2000002fff2f8230 */ /* 0x000fe20000004100 */
[----:B-1----:R-:W-:Y:S01]  /*3d20*/  @!P0 IMAD.MOV.U32 R31, RZ, RZ, R49 ;  /* 0x000000ffff1f8224 */ /* 0x002fe200078e0031 */
[----:B------:R-:W-:Y:S01]  /*3d30*/  @!P0 MOV R45, R51 ;  /* 0x00000033002d8202 */ /* 0x000fe20000000f00 */
[----:B------:R-:W-:Y:S02]  /*3d40*/  @!P0 IMAD.MOV.U32 R32, RZ, RZ, R48 ;  /* 0x000000ffff208224 */ /* 0x000fe400078e0030 */
[----:B------:R-:W-:Y:S01]  /*3d50*/  @!P0 IMAD.MOV.U32 R41, RZ, RZ, R50 ;  /* 0x000000ffff298224 */ /* 0x000fe200078e0032 */
[--C-:B------:R-:W-:Y:S02]  /*3d60*/  @!P0 HADD2.F32 R39, -RZ, R31.reuse.H1_H1 ;  /* 0x3000001fff278230 */ /* 0x100fe40000004100 */
[----:B------:R-:W-:Y:S02]  /*3d70*/  @!P0 HADD2.F32 R34, -RZ, R31.H0_H0 ;  /* 0x2000001fff228230 */ /* 0x000fe40000004100 */
[--C-:B------:R-:W-:Y:S01]  /*3d80*/  @!P0 HADD2.F32 R31, -RZ, R32.reuse.H0_H0 ;  /* 0x20000020ff1f8230 */ /* 0x100fe20000004100 */
[----:B------:R-:W-:Y:S01]  /*3d90*/  @!P0 FMUL.FTZ R59, R39, R28 ;  /* 0x0000001c273b8220 */ /* 0x000fe20000410000 */
[----:B------:R-:W-:Y:S01]  /*3da0*/  @!P0 HADD2.F32 R32, -RZ, R32.H1_H1 ;  /* 0x30000020ff208230 */ /* 0x000fe20000004100 */
[----:B------:R-:W-:Y:S01]  /*3db0*/  @!P0 FMUL.FTZ R46, R34, R27 ;  /* 0x0000001b222e8220 */ /* 0x000fe20000410000 */
[----:B------:R-:W-:Y:S01]  /*3dc0*/  @!P0 HADD2.F32 R27, -RZ, R18.H0_H0 ;  /* 0x20000012ff1b8230 */ /* 0x000fe20000004100 */
[----:B------:R-:W-:Y:S01]  /*3dd0*/  @!P0 FFMA.FTZ R59, R25, R36, -R59 ;  /* 0x00000024193b8223 */ /* 0x000fe2000001083b */
[----:B------:R-:W-:Y:S01]  /*3de0*/  @!P0 MOV R18, R20 ;  /* 0x0000001400128202 */ /* 0x000fe20000000f00 */
[----:B------:R-:W-:Y:S01]  /*3df0*/  @!P0 IMAD.MOV.U32 R28, RZ, RZ, R23 ;  /* 0x000000ffff1c8224 */ /* 0x000fe200078e0017 */
[----:B------:R-:W-:Y:S01]  /*3e00*/  @!P0 HADD2.F32 R25, -RZ, R24.H0_H0 ;  /* 0x20000018ff198230 */ /* 0x000fe20000004100 */
[----:B------:R-:W-:Y:S01]  /*3e10*/  @!P0 FMUL.FTZ R56, R31, R27 ;  /* 0x0000001b1f388220 */ /* 0x000fe20000410000 */
[----:B------:R-:W-:Y:S01]  /*3e20*/  @!P0 HADD2.F32 R38, -RZ, R41.H0_H0 ;  /* 0x20000029ff268230 */ /* 0x000fe20000004100 */
[----:B------:R-:W-:Y:S01]  /*3e30*/  @!P0 FFMA.FTZ R46, R30, R37, -R46 ;  /* 0x000000251e2e8223 */ /* 0x000fe2000001082e */
[--C-:B------:R-:W-:Y:S01]  /*3e40*/  @!P0 HADD2.F32 R24, -RZ, R18.reuse.H0_H0 ;  /* 0x20000012ff188230 */ /* 0x100fe20000004100 */
[----:B------:R-:W-:Y:S01]  /*3e50*/  @!P0 FMUL.FTZ R125, R32, R25 ;  /* 0x00000019207d8220 */ /* 0x000fe20000410000 */
[----:B------:R-:W-:Y:S02]  /*3e60*/  @!P0 HADD2.F32 R18, -RZ, R18.H1_H1 ;  /* 0x30000012ff128230 */ /* 0x000fe40000004100 */
[----:B------:R-:W-:Y:S01]  /*3e70*/  @!P0 F2FP.PACK_AB R46, R59, R46 ;  /* 0x0000002e3b2e823e */ /* 0x000fe200000000ff */
[----:B------:R-:W-:Y:S01]  /*3e80*/  @!P0 FMUL.FTZ R0, R24, R27 ;  /* 0x0000001b18008220 */ /* 0x000fe20000410000 */
[----:B------:R-:W-:Y:S01]  /*3e90*/  @!P0 HADD2.F32 R27, -RZ, R26.H0_H0 ;  /* 0x2000001aff1b8230 */ /* 0x000fe20000004100 */
[----:B------:R-:W-:Y:S01]  /*3ea0*/  @!P0 FMUL.FTZ R2, R18, R25 ;  /* 0x0000001912028220 */ /* 0x000fe20000410000 */
[----:B------:R-:W-:Y:S01]  /*3eb0*/  @!P0 MOV R25, R22 ;  /* 0x0000001600198202 */ /* 0x000fe20000000f00 */
[----:B------:R-:W-:Y:S01]  /*3ec0*/  @!P0 FFMA.FTZ R56, R24, R33, -R56 ;  /* 0x0000002118388223 */ /* 0x000fe20000010838 */
[----:B------:R-:W-:Y:S01]  /*3ed0*/  @!P0 HADD2.F32 R24, -RZ, R13.H1_H1 ;  /* 0x3000000dff188230 */ /* 0x000fe20000004100 */
[----:B------:R-:W-:Y:S01]  /*3ee0*/  @!P0 FFMA.FTZ R125, R18, R35, -R125 ;  /* 0x00000023127d8223 */ /* 0x000fe2000001087d */
[----:B------:R-:W-:Y:S01]  /*3ef0*/  @!P0 HADD2.F32 R41, -RZ, R41.H1_H1 ;  /* 0x30000029ff298230 */ /* 0x000fe20000004100 */
[----:B------:R-:W-:Y:S01]  /*3f00*/  @!P0 FFMA.FTZ R0, R31, R33, R0 ;  /* 0x000000211f008223 */ /* 0x000fe20000010000 */
[----:B------:R-:W-:Y:S01]  /*3f10*/  @!P0 HADD2.F32 R18, -RZ, R13.H0_H0 ;  /* 0x2000000dff128230 */ /* 0x000fe20000004100 */
[----:B------:R-:W-:Y:S01]  /*3f20*/  @!P0 FMUL.FTZ R127, R38, R24 ;  /* 0x00000018267f8220 */ /* 0x000fe20000410000 */
[----:B------:R-:W-:Y:S01]  /*3f30*/  @!P0 HADD2.F32 R13, -RZ, R19.H0_H0 ;  /* 0x20000013ff0d8230 */ /* 0x000fe20000004100 */
[----:B------:R-:W-:Y:S01]  /*3f40*/  @!P0 FMUL.FTZ R124, R41, R27 ;  /* 0x0000001b297c8220 */ /* 0x000fe20000410000 */
[--C-:B------:R-:W-:Y:S01]  /*3f50*/  @!P0 HADD2.F32 R42, -RZ, R45.reuse.H0_H0 ;  /* 0x2000002dff2a8230 */ /* 0x100fe20000004100 */
[----:B------:R-:W-:Y:S01]  /*3f60*/  @!P0 FFMA.FTZ R2, R32, R35, R2 ;  /* 0x0000002320028223 */ /* 0x000fe20000010002 */
[----:B------:R-:W-:Y:S01]  /*3f70*/  @!P0 HADD2.F32 R45, -RZ, R45.H1_H1 ;  /* 0x3000002dff2d8230 */ /* 0x000fe20000004100 */
[----:B------:R-:W-:Y:S01]  /*3f80*/  @!P0 FFMA.FTZ R3, R34, R37, R3 ;  /* 0x0000002522038223 */ /* 0x000fe20000010003 */
[--C-:B------:R-:W-:Y:S01]  /*3f90*/  @!P0 HADD2.F32 R19, -RZ, R28.reuse.H0_H0 ;  /* 0x2000001cff138230 */ /* 0x100fe20000004100 */
[----:B------:R-:W-:Y:S01]  /*3fa0*/  @!P0 FMUL.FTZ R74, R42, R18 ;  /* 0x000000122a4a8220 */ /* 0x000fe20000410000 */
[----:B------:R-:W-:Y:S01]  /*3fb0*/  @!P0 HADD2.F32 R26, -RZ, R28.H1_H1 ;  /* 0x3000001cff1a8230 */ /* 0x000fe20000004100 */
[----:B------:R-:W-:Y:S01]  /*3fc0*/  @!P0 FMUL.FTZ R58, R45, R13 ;  /* 0x0000000d2d3a8220 */ /* 0x000fe20000410000 */
[--C-:B------:R-:W-:Y:S01]  /*3fd0*/  @!P0 HADD2.F32 R29, -RZ, R25.reuse.H0_H0 ;  /* 0x20000019ff1d8230 */ /* 0x100fe20000004100 */
[----:B------:R-:W-:Y:S01]  /*3fe0*/  @!P0 FFMA.FTZ R74, R19, R44, -R74 ;  /* 0x0000002c134a8223 */ /* 0x000fe2000001084a */
[----:B------:R-:W-:Y:S01]  /*3ff0*/  @!P0 HADD2.F32 R28, -RZ, R25.H1_H1 ;  /* 0x30000019ff1c8230 */ /* 0x000fe20000004100 */
[----:B------:R-:W-:Y:S01]  /*4000*/  @!P0 FFMA.FTZ R58, R26, R47, -R58 ;  /* 0x0000002f1a3a8223 */ /* 0x000fe2000001083a */
[----:B------:R-:W-:Y:S01]  /*4010*/  @!P0 F2FP.PACK_AB R125, R125, R56 ;  /* 0x000000387d7d823e */ /* 0x000fe200000000ff */
[C---:B------:R-:W-:Y:S01]  /*4020*/  @!P0 FFMA.FTZ R127, R29.reuse, R40, -R127 ;  /* 0x000000281d7f8223 */ /* 0x040fe2000001087f */
[----:B------:R-:W-:Y:S01]  /*4030*/  @!P0 MOV R21, R46 ;  /* 0x0000002e00158202 */ /* 0x000fe20000000f00 */
[----:B------:R-:W-:Y:S01]  /*4040*/  @!P0 FFMA.FTZ R124, R28, R43, -R124 ;  /* 0x0000002b1c7c8223 */ /* 0x000fe2000001087c */
[----:B------:R-:W-:Y:S01]  /*4050*/  @!P0 F2FP.PACK_AB R58, R58, R74 ;  /* 0x0000004a3a3a823e */ /* 0x000fe200000000ff */
[----:B------:R-:W-:Y:S01]  /*4060*/  @!P0 FMUL.FTZ R5, R29, R24 ;  /* 0x000000181d058220 */ /* 0x000fe20000410000 */
[----:B------:R-:W-:Y:S01]  /*4070*/  @!P0 MOV R20, R125 ;  /* 0x0000007d00148202 */ /* 0x000fe20000000f00 */
[----:B------:R-:W-:Y:S01]  /*4080*/  @!P0 FMUL.FTZ R6, R28, R27 ;  /* 0x0000001b1c068220 */ /* 0x000fe20000410000 */
[----:B------:R-:W-:Y:S01]  /*4090*/  @!P0 F2FP.PACK_AB R127, R124, R127 ;  /* 0x0000007f7c7f823e */ /* 0x000fe200000000ff */
[----:B------:R-:W-:Y:S01]  /*40a0*/  @!P0 FFMA.FTZ R4, R39, R36, R4 ;  /* 0x0000002427048223 */ /* 0x000fe20000010004 */
[----:B------:R-:W-:Y:S01]  /*40b0*/  @!P0 MOV R23, R58 ;  /* 0x0000003a00178202 */ /* 0x000fe20000000f00 */
[----:B------:R-:W-:Y:S01]  /*40c0*/  @!P0 FMUL.FTZ R7, R19, R18 ;  /* 0x0000001213078220 */ /* 0x000fe20000410000 */
[----:B------:R-:W-:Y:S01]  /*40d0*/  @!P0 F2FP.PACK_AB R46, R2, R0 ;  /* 0x00000000022e823e */ /* 0x000fe200000000ff */
[----:B------:R-:W-:Y:S01]  /*40e0*/  @!P0 IMAD.MOV.U32 R22, RZ, RZ, R127 ;  /* 0x000000ffff168224 */ /* 0x000fe200078e007f */
[----:B------:R-:W-:Y:S01]  /*40f0*/  @!P0 F2FP.PACK_AB R59, R4, R3 ;  /* 0x00000003043b823e */ /* 0x000fe200000000ff */
[----:B------:R-:W-:Y:S01]  /*4100*/  @!P0 FFMA.FTZ R5, R38, R40, R5 ;  /* 0x0000002826058223 */ /* 0x000fe20000010005 */
[----:B------:R-:W-:Y:S01]  /*4110*/  @!P0 MOV R48, R46 ;  /* 0x0000002e00308202 */ /* 0x000fe20000000f00 */
[----:B------:R-:W-:Y:S01]  /*4120*/  @!P0 FMUL.FTZ R8, R26, R13 ;  /* 0x0000000d1a088220 */ /* 0x000fe20000410000 */
[----:B------:R1:W-:Y:S01]  /*4130*/  ST.E.128 [R128.64], R20 ;  /* 0x0000001480007985 */ /* 0x0003e2000c101d16 */
[----:B------:R-:W-:Y:S02]  /*4140*/  @!P0 FFMA.FTZ R6, R41, R43, R6 ;  /* 0x0000002b29068223 */ /* 0x000fe40000010006 */
[----:B------:R-:W-:Y:S02]  /*4150*/  @!P0 FFMA.FTZ R7, R42, R44, R7 ;  /* 0x0000002c2a078223 */ /* 0x000fe40000010007 */
[----:B------:R-:W-:Y:S01]  /*4160*/  @!P0 FFMA.FTZ R8, R45, R47, R8 ;  /* 0x0000002f2d088223 */ /* 0x000fe20000010008 */
[----:B------:R-:W-:Y:S01]  /*4170*/  @!P0 F2FP.PACK_AB R56, R6, R5 ;  /* 0x000000050638823e */ /* 0x000fe200000000ff */
[----:B------:R-:W-:Y:S03]  /*4180*/  @!P0 IMAD.MOV.U32 R49, RZ, RZ, R59 ;  /* 0x000000ffff318224 */ /* 0x000fe600078e003b */
[----:B------:R-:W-:Y:S02]  /*4190*/  @!P0 F2FP.PACK_AB R125, R8, R7 ;  /* 0x00000007087d823e */ /* 0x000fe400000000ff */
[----:B------:R-:W-:Y:S02]  /*41a0*/  @!P0 MOV R50, R56 ;  /* 0x0000003800328202 */ /* 0x000fe40000000f00 */
[----:B------:R-:W-:Y:S01]  /*41b0*/  @!P0 MOV R51, R125 ;  /* 0x0000007d00338202 */ /* 0x000fe20000000f00 */
[----:B------:R-:W-:-:S05]  /*41c0*/  @P1 BRA `(.L_x_67) ;  /* 0x000001f000001947 */ /* 0x000fca0003800000 */
[C---:B------:R-:W-:Y:S04]  /*41d0*/  LEA R2, P0, R57.reuse, R122, 0x1 ;  /* 0x0000007a39027211 */ /* 0x040fe800078008ff */
[----:B------:R-:W-:Y:S05]  /*41e0*/  LEA.HI.X.SX32 R3, R57, R123, 0x1, P0 ;  /* 0x0000007b39037211 */ /* 0x000fea00000f0eff */
[----:B------:R3:W-:Y:S01]  /*41f0*/  ST.E.128 [R2.64], R48 ;  /* 0x0000003002007985 */ /* 0x0007e2000c101d16 */
[----:B------:R-:W-:-:S05]  /*4200*/  BRA `(.L_x_67) ;  /* 0x000001b000007947 */ /* 0x000fca0003800000 */
.L_x_63:
[----:B------:R1:W3:Y:S01]  /*4210*/  SHFL.IDX PT, R3, R4, RZ, 0x181f ;  /* 0x00181fff04037589 */ /* 0x0002e200000e0000 */
[----:B------:R-:W-:Y:S03]  /*4220*/  IADD3 R64, -R68, UR17, RZ ;  /* 0x0000001144407c10 */ /* 0x000fe6000fffe1ff */
[----:B------:R1:W4:Y:S01]  /*4230*/  SHFL.IDX PT, R13, R0, RZ, 0x181f ;  /* 0x00181fff000d7589 */ /* 0x00032200000e0000 */
[----:B------:R-:W-:Y:S04]  /*4240*/  IMNMX R64, R64, 0x20, PT ;  /* 0x0000002040407817 */ /* 0x000fe80003800200 */
[----:B------:R-:W-:Y:S11]  /*4250*/  ISETP.GT.AND P0, PT, R64, R105, PT ;  /* 0x000000694000720c */ /* 0x000ff60003f04270 */
[----:B------:R-:W-:Y:S02]  /*4260*/  @!UPT UIADD3 URZ, URZ, URZ, URZ ;  /* 0x0000003f3f3ff290 */ /* 0x000fe4000fffe03f */
[----:B------:R-:W-:-:S05]  /*4270*/  @!P0 BRA `(.L_x_67) ;  /* 0x0000014000008947 */ /* 0x000fca0003800000 */
[C---:B------:R-:W-:Y:S02]  /*4280*/  ISETP.GE.AND P0, PT, R16.reuse, c[0x0][0x1d4], PT ;  /* 0x0000750010007a0c */ /* 0x040fe40003f06270 */
[----:B------:R-:W-:Y:S11]  /*4290*/  ISETP.GE.AND P2, PT, R11, c[0x0][0x1d4], PT ;  /* 0x000075000b007a0c */ /* 0x000ff60003f46270 */
[----:B-1----:R-:W1:Y:S01]  /*42a0*/  @!P0 LDS.128 R4, [R99+0xc080] ;  /* 0x00c0800063048984 */ /* 0x002e620000000c00 */
[C---:B----4-:R-:W-:Y:S04]  /*42b0*/  @!P0 LEA R30, P1, R16.reuse, R13, 0x1 ;  /* 0x0000000d101e8211 */ /* 0x050fe800078208ff */
[----:B---3--:R-:W-:Y:S02]  /*42c0*/  @!P0 LEA.HI.X R31, R16, R3, R17, 0x1, P1 ;  /* 0x00000003101f8211 */ /* 0x008fe400008f0c11 */
[----:B------:R-:W-:Y:S03]  /*42d0*/  ISETP.GE.AND P1, PT, R104, c[0x0][0x1d4], PT ;  /* 0x0000750068007a0c */ /* 0x000fe60003f26270 */
[----:B-1----:R-:W-:Y:S01]  /*42e0*/  @!P0 ST.E.128 [R30.64], R4 ;  /* 0x000000041e008985 */ /* 0x002fe2000c101d16 */
[C---:B------:R-:W-:Y:S03]  /*42f0*/  @!P2 LEA R28, P0, R92.reuse, R13, 0x1 ;  /* 0x0000000d5c1ca211 */ /* 0x040fe600078008ff */
[----:B------:R-:W1:Y:S01]  /*4300*/  @!P2 LDS.128 R24, [R99+0xd080] ;  /* 0x00d080006318a984 */ /* 0x000e620000000c00 */
[----:B------:R-:W-:Y:S02]  /*4310*/  @!P2 LEA.HI.X R29, R92, R3, R83, 0x1, P0 ;  /* 0x000000035c1da211 */ /* 0x000fe400000f0c53 */
[----:B------:R-:W-:Y:S03]  /*4320*/  ISETP.GE.AND P0, PT, R102, c[0x0][0x1d4], PT ;  /* 0x0000750066007a0c */ /* 0x000fe60003f06270 */
[----:B-1----:R-:W-:Y:S01]  /*4330*/  @!P2 ST.E.128 [R28.64], R24 ;  /* 0x000000181c00a985 */ /* 0x002fe2000c101d16 */
[C---:B------:R-:W-:Y:S03]  /*4340*/  @!P1 LEA R18, P2, R91.reuse, R13, 0x1 ;  /* 0x0000000d5b129211 */ /* 0x040fe600078408ff */
[----:B------:R-:W1:Y:S01]  /*4350*/  @!P1 LDS.128 R20, [R99+0xe080] ;  /* 0x00e0800063149984 */ /* 0x000e620000000c00 */
[----:B------:R-:W-:Y:S05]  /*4360*/  @!P1 LEA.HI.X R19, R91, R3, R82, 0x1, P2 ;  /* 0x000000035b139211 */ /* 0x000fea00010f0c52 */
[----:B-1----:R-:W-:Y:S01]  /*4370*/  @!P1 ST.E.128 [R18.64], R20 ;  /* 0x0000001412009985 */ /* 0x002fe2000c101d16 */
[C---:B------:R-:W-:Y:S03]  /*4380*/  @!P0 LEA R2, P1, R90.reuse, R13, 0x1 ;  /* 0x0000000d5a028211 */ /* 0x040fe600078208ff */
[----:B------:R-:W1:Y:S01]  /*4390*/  @!P0 LDS.128 R4, [R99+0xf080] ;  /* 0x00f0800063048984 */ /* 0x000e620000000c00 */
[----:B------:R-:W-:Y:S05]  /*43a0*/  @!P0 LEA.HI.X R3, R90, R3, R81, 0x1, P1 ;  /* 0x000000035a038211 */ /* 0x000fea00008f0c51 */
[----:B-1----:R1:W-:Y:S04]  /*43b0*/  @!P0 ST.E.128 [R2.64], R4 ;  /* 0x0000000402008985 */ /* 0x0023e8000c101d16 */
.L_x_67:
[----:B------:R-:W-:Y:S05]  /*43c0*/  BSYNC B1 ;  /* 0x0000000000017941 */ /* 0x000fea0003800000 */
.L_x_62:
[----:B------:R-:W-:Y:S01]  /*43d0*/  IMAD.IADD R68, R77, 0x1, -R68 ;  /* 0x000000014d447824 */ /* 0x000fe200078e0a44 */
[----:B------:R-:W-:Y:S04]  /*43e0*/  BSSY B0, `(.L_x_78) ;  /* 0x000003c000007945 */ /* 0x000fe80003800000 */
[----:B------:R-:W-:Y:S11]  /*43f0*/  ISETP.GE.AND P0, PT, R68, 0x1, PT ;  /* 0x000000014400780c */ /* 0x000ff60003f06270 */
[----:B------:R-:W-:Y:S02]  /*4400*/  @!UPT UIADD3 URZ, URZ, URZ, URZ ;  /* 0x0000003f3f3ff290 */ /* 0x000fe4000fffe03f */
[----:B-1-3--:R-:W-:Y:S01]  /*4410*/  @P0 IMAD.WIDE R4, R98, 0x20, R118 ;  /* 0x0000002062040825 */ /* 0x00afe200078e0276 */
[----:B------:R-:W-:Y:S03]  /*4420*/  @P0 ISETP.NE.U32.AND P2, PT, R97, RZ, PT ;  /* 0x000000ff6100020c */ /* 0x000fe60003f45070 */
[----:B------:R-:W-:Y:S02]  /*4430*/  @P0 IMAD R0, R5, c[0x0][0x258], RZ ;  /* 0x0000960005000a24 */ /* 0x000fe400078e02ff */
[----:B------:R-:W-:Y:S02]  /*4440*/  @P0 IMAD.MOV.U32 R74, RZ, RZ, R114 ;  /* 0x000000ffff4a0224 */ /* 0x000fe400078e0072 */
[C---:B------:R-:W-:Y:S02]  /*4450*/  @P0 IMAD R0, R4.reuse, c[0x0][0x25c], R0 ;  /* 0x0000970004000a24 */ /* 0x040fe400078e0200 */
[----:B------:R-:W-:Y:S05]  /*4460*/  @P0 IMAD.WIDE.U32 R2, R4, c[0x0][0x258], R74 ;  /* 0x0000960004020a25 */ /* 0x000fea00078e004a */
[C---:B------:R-:W-:Y:S02]  /*4470*/  @P0 LEA R4, P1, R2.reuse, c[0x0][0x250], 0x1 ;  /* 0x0000940002040a11 */ /* 0x040fe400078208ff */
[----:B------:R-:W-:Y:S04]  /*4480*/  @P0 IADD3 R0, R3, R0, RZ ;  /* 0x0000000003000210 */ /* 0x000fe80007ffe0ff */
[----:B------:R-:W-:Y:S01]  /*4490*/  @P0 LEA.HI.X R5, R2, c[0x0][0x254], R0, 0x1, P1 ;  /* 0x0000950002050a11 */ /* 0x000fe200008f0c00 */
[----:B------:R-:W-:Y:S01]  /*44a0*/  IMAD R0, R66, c[0x0][0x208], RZ ;  /* 0x0000820042007a24 */ /* 0x000fe200078e02ff */
[----:B------:R-:W-:Y:S01]  /*44b0*/  @P0 ISETP.NE.U32.AND P1, PT, R96, RZ, PT ;  /* 0x000000ff6000020c */ /* 0x000fe20003f25070 */
[----:B------:R-:W-:Y:S02]  /*44c0*/  IMAD.WIDE.U32 R2, R67, c[0x0][0x208], RZ ;  /* 0x0000820043027a25 */ /* 0x000fe400078e00ff */
[----:B------:R-:W-:Y:S01]  /*44d0*/  @!PT LDS RZ, [RZ] ;  /* 0x00000000fffff984 */ /* 0x000fe20000000800 */
[----:B------:R-:W-:Y:S01]  /*44e0*/  @!PT LDS RZ, [RZ] ;  /* 0x00000000fffff984 */ /* 0x000fe20000000800 */
[----:B------:R-:W-:Y:S01]  /*44f0*/  @!PT LDS RZ, [RZ] ;  /* 0x00000000fffff984 */ /* 0x000fe20000000800 */
[----:B------:R1:W-:Y:S01]  /*4500*/  @P0 LDGSTS.E.BYPASS.LTC128B.128 [R99+0x8080], [R4.64], P2 ;  /* 0x0808000004630fae */ /* 0x0003e20009101d56 */
[----:B------:R-:W-:Y:S01]  /*4510*/  @P0 ISETP.NE.U32.AND P2, PT, R95, RZ, PT ;  /* 0x000000ff5f00020c */ /* 0x000fe20003f45070 */
[----:B------:R-:W-:Y:S04]  /*4520*/  IMAD R0, R67, c[0x0][0x20c], R0 ;  /* 0x0000830043007a24 */ /* 0x000fe800078e0200 */
[----:B------:R-:W-:Y:S02]  /*4530*/  IMAD.IADD R3, R3, 0x1, R0 ;  /* 0x0000000103037824 */ /* 0x000fe400078e0200 */
[----:B------:R-:W-:Y:S02]  /*4540*/  IMAD R0, R65, c[0x0][0x218], RZ ;  /* 0x0000860041007a24 */ /* 0x000fe400078e02ff */
[----:B------:R1:W-:Y:S01]  /*4550*/  @P0 LDGSTS.E.BYPASS.LTC128B.128 [R99+0x9080], [R4.64+0x80], P1 ;  /* 0x0908008004630fae */ /* 0x0003e20008901d56 */
[----:B------:R-:W-:Y:S01]  /*4560*/  @P0 ISETP.NE.U32.AND P1, PT, R94, RZ, PT ;  /* 0x000000ff5e00020c */ /* 0x000fe20003f25070 */
[C---:B------:R-:W-:Y:S02]  /*4570*/  IMAD.WIDE.U32 R6, R87.reuse, c[0x0][0x218], R2 ;  /* 0x0000860057067a25 */ /* 0x040fe400078e0002 */
[----:B------:R1:W-:Y:S02]  /*4580*/  @P0 LDGSTS.E.BYPASS.LTC128B.128 [R99+0xa080], [R4.64+0x100], P2 ;  /* 0x0a08010004630fae */ /* 0x0003e40009101d56 */
[----:B------:R-:W-:Y:S08]  /*4590*/  IMAD R0, R87, c[0x0][0x21c], R0 ;  /* 0x0000870057007a24 */ /* 0x000ff000078e0200 */
[----:B------:R1:W-:Y:S01]  /*45a0*/  @P0 LDGSTS.E.BYPASS.LTC128B.128 [R99+0xb080], [R4.64+0x180], P1 ;  /* 0x0b08018004630fae */ /* 0x0003e20008901d56 */
[----:B------:R-:W-:Y:S03]  /*45b0*/  IADD3 R3, P0, R6, UR32, RZ ;  /* 0x0000002006037c10 */ /* 0x000fe6000ff1e0ff */
[----:B------:R-:W0:Y:S01]  /*45c0*/  LDGDEPBAR ;  /* 0x00000000000079af */ /* 0x000e220000000000 */
[----:B------:R-:W-:Y:S02]  /*45d0*/  IADD3.X R0, R7, UR25, R0, P0, !PT ;  /* 0x0000001907007c10 */ /* 0x000fe400087fe400 */
[C---:B------:R-:W-:Y:S04]  /*45e0*/  LEA R2, P0, R3.reuse, c[0x0][0x1f8], 0x1 ;  /* 0x00007e0003027a11 */ /* 0x040fe800078008ff */
[----:B----4-:R-:W-:Y:S02]  /*45f0*/  LEA.HI.X R13, R3, c[0x0][0x1fc], R0, 0x1, P0 ;  /* 0x00007f00030d7a11 */ /* 0x010fe400000f0c00 */
[----:B------:R1:W3:Y:S01]  /*4600*/  SHFL.IDX PT, R3, R2, RZ, 0x181f ;  /* 0x00181fff02037589 */ /* 0x0002e200000e0000 */
[----:B------:R-:W-:Y:S03]  /*4610*/  ISETP.GT.AND P0, PT, R64, R105, PT ;  /* 0x000000694000720c */ /* 0x000fe60003f04270 */
[----:B------:R-:W4:Y:S01]  /*4620*/  SHFL.IDX PT, R13, R13, RZ, 0x181f ;  /* 0x00181fff0d0d7589 */ /* 0x000f2200000e0000 */
[----:B------:R-:W-:Y:S04]  /*4630*/  DEPBAR.LE SB0, 0x0 ;  /* 0x000080000000791a */ /* 0x000fe80000000000 */
[----:B------:R-:W-:Y:S06]  /*4640*/  BAR.SYNC.DEFER_BLOCKING 0x0 ;  /* 0x0000000000007b1d */ /* 0x000fec0000010000 */
[----:B------:R-:W-:-:S05]  /*4650*/  @!P0 BRA `(.L_x_79) ;  /* 0x0000014000008947 */ /* 0x000fca0003800000 */
[C---:B-1-3--:R-:W-:Y:S02]  /*4660*/  ISETP.GE.AND P0, PT, R16.reuse, c[0x0][0x1d4], PT ;  /* 0x0000750010007a0c */ /* 0x04afe40003f06270 */
[----:B------:R-:W-:Y:S11]  /*4670*/  ISETP.GE.AND P2, PT, R11, c[0x0][0x1d4], PT ;  /* 0x000075000b007a0c */ /* 0x000ff60003f46270 */
[----:B------:R-:W1:Y:S01]  /*4680*/  @!P0 LDS.128 R4, [R99+0x8080] ;  /* 0x0080800063048984 */ /* 0x000e620000000c00 */
[C---:B-----5:R-:W-:Y:S04]  /*4690*/  @!P0 LEA R30, P1, R16.reuse, R3, 0x1 ;  /* 0x00000003101e8211 */ /* 0x060fe800078208ff */
[----:B----4-:R-:W-:Y:S02]  /*46a0*/  @!P0 LEA.HI.X R31, R16, R13, R17, 0x1, P1 ;  /* 0x0000000d101f8211 */ /* 0x010fe400008f0c11 */
        /* <DEDUP_REMOVED lines=15> */
.L_x_79:
[----:B-1-3--:R-:W-:Y:S05]  /*47a0*/  BSYNC B0 ;  /* 0x0000000000007941 */ /* 0x00afea0003800000 */
.L_x_78:
[C---:B------:R-:W-:Y:S02]  /*47b0*/  ISETP.GT.AND P0, PT, R98.reuse, UR8, PT ;  /* 0x0000000862007c0c */ /* 0x040fe4000bf04270 */
[----:B------:R-:W-:Y:S11]  /*47c0*/  IADD3 R98, R98, -0x1, RZ ;  /* 0xffffffff62627810 */ /* 0x000ff60007ffe0ff */
[----:B------:R-:W-:Y:S01]  /*47d0*/  @P0 SHF.R.S32.HI R3, RZ, 0x1f, R98 ;  /* 0x0000001fff030819 */ /* 0x000fe20000011462 */
[----:B------:R-:W-:Y:S01]  /*47e0*/  @P0 IMAD.MOV.U32 R4, RZ, RZ, R116 ;  /* 0x000000ffff040224 */ /* 0x000fe200078e0074 */
[----:B------:R-:W-:Y:S01]  /*47f0*/  @P0 ISETP.NE.U32.AND P2, PT, R97, RZ, PT ;  /* 0x000000ff6100020c */ /* 0x000fe20003f45070 */
[----:B------:R-:W-:Y:S02]  /*4800*/  @P0 IMAD.MOV.U32 R5, RZ, RZ, R121 ;  /* 0x000000ffff050224 */ /* 0x000fe400078e0079 */
[C---:B------:R-:W-:Y:S02]  /*4810*/  @P0 IMAD R0, R98.reuse, UR21, RZ ;  /* 0x0000001562000c24 */ /* 0x040fe4000f8e02ff */
[----:B------:R-:W-:Y:S04]  /*4820*/  @P0 IMAD.WIDE.U32 R4, R98, UR24, R4 ;  /* 0x0000001862040c25 */ /* 0x000fe8000f8e0004 */
[----:B------:R-:W-:Y:S01]  /*4830*/  @P0 IMAD R0, R3, UR24, R0 ;  /* 0x0000001803000c24 */ /* 0x000fe2000f8e0200 */
[C---:B------:R-:W-:Y:S03]  /*4840*/  @P0 LEA R6, P1, R4.reuse, c[0x0][0x220], 0x1 ;  /* 0x0000880004060a11 */ /* 0x040fe600078208ff */
[----:B------:R-:W-:Y:S05]  /*4850*/  @P0 IMAD.IADD R0, R5, 0x1, R0 ;  /* 0x0000000105000824 */ /* 0x000fea00078e0200 */
[----:B------:R-:W-:Y:S02]  /*4860*/  @P0 LEA.HI.X R7, R4, c[0x0][0x224], R0, 0x1, P1 ;  /* 0x0000890004070a11 */ /* 0x000fe400008f0c00 */
[----:B------:R-:W-:Y:S03]  /*4870*/  @P0 ISETP.NE.U32.AND P1, PT, R96, RZ, PT ;  /* 0x000000ff6000020c */ /* 0x000fe60003f25070 */
[----:B------:R-:W-:Y:S01]  /*4880*/  @!PT LDS RZ, [RZ] ;  /* 0x00000000fffff984 */ /* 0x000fe20000000800 */
[----:B------:R-:W-:Y:S01]  /*4890*/  @!PT LDS RZ, [RZ] ;  /* 0x00000000fffff984 */ /* 0x000fe20000000800 */
[----:B------:R-:W-:Y:S01]  /*48a0*/  @!PT LDS RZ, [RZ] ;  /* 0x00000000fffff984 */ /* 0x000fe20000000800 */
[----:B------:R1:W-:Y:S01]  /*48b0*/  @P0 LDGSTS.E.BYPASS.LTC128B.128 [R99+0xc080], [R6.64], P2 ;  /* 0x0c08000006630fae */ /* 0x0003e20009101d56 */
[----:B------:R-:W-:Y:S09]  /*48c0*/  @P0 ISETP.NE.U32.AND P2, PT, R95, RZ, PT ;  /* 0x000000ff5f00020c */ /* 0x000ff20003f45070 */
[----:B------:R1:W-:Y:S01]  /*48d0*/  @P0 LDGSTS.E.BYPASS.LTC128B.128 [R99+0xd080], [R6.64+0x80], P1 ;  /* 0x0d08008006630fae */ /* 0x0003e20008901d56 */
[----:B------:R-:W-:Y:S03]  /*48e0*/  @P0 ISETP.NE.U32.AND P1, PT, R94, RZ, PT ;  /* 0x000000ff5e00020c */ /* 0x000fe60003f25070 */
[----:B------:R1:W-:Y:S10]  /*48f0*/  @P0 LDGSTS.E.BYPASS.LTC128B.128 [R99+0xe080], [R6.64+0x100], P2 ;  /* 0x0e08010006630fae */ /* 0x0003f40009101d56 */
[----:B------:R1:W-:Y:S04]  /*4900*/  @P0 LDGSTS.E.BYPASS.LTC128B.128 [R99+0xf080], [R6.64+0x180], P1 ;  /* 0x0f08018006630fae */ /* 0x0003e80008901d56 */
[----:B------:R-:W0:Y:S01]  /*4910*/  LDGDEPBAR ;  /* 0x00000000000079af */ /* 0x000e220000000000 */
[----:B------:R-:W-:-:S05]  /*4920*/  @P0 BRA `(.L_x_80) ;  /* 0xffffd0d000000947 */ /* 0x000fca000383ffff */
[----:B------:R-:W-:Y:S06]  /*4930*/  BAR.SYNC.DEFER_BLOCKING 0x0 ;  /* 0x0000000000007b1d */ /* 0x000fec0000010000 */
.L_x_59:
[----:B-1----:R-:W-:Y:S01]  /*4940*/  UISETP.GE.AND UP0, UPT, UR11, 0x1, UPT ;  /* 0x000000010b00788c */ /* 0x002fe2000bf06270 */
[----:B------:R-:W-:Y:S01]  /*4950*/  PLOP3.LUT P2, PT, PT, PT, PT, 0x80, 0x0 ;  /* 0x000000000000781c */ /* 0x000fe20003f4f070 */
[----:B------:R-:W-:Y:S01]  /*4960*/  CS2R R130, SRZ ;  /* 0x0000000000827805 */ /* 0x000fe2000001ff00 */
[----:B------:R-:W-:Y:S01]  /*4970*/  CS2R R128, SRZ ;  /* 0x0000000000807805 */ /* 0x000fe2000001ff00 */
[----:B------:R-:W-:Y:S01]  /*4980*/  CS2R R126, SRZ ;  /* 0x00000000007e7805 */ /* 0x000fe2000001ff00 */
[----:B------:R-:W-:Y:S01]  /*4990*/  CS2R R124, SRZ ;  /* 0x00000000007c7805 */ /* 0x000fe2000001ff00 */
[----:B------:R-:W-:Y:S01]  /*49a0*/  PLOP3.LUT P0, PT, PT, PT, UP0, 0x80, 0x0 ;  /* 0x000000000000781c */ /* 0x000fe20003f0f008 */
        /* <DEDUP_REMOVED lines=25> */
[----:B-----5:R-:W-:Y:S01]  /*4b40*/  CS2R R72, SRZ ;  /* 0x0000000000487805 */ /* 0x020fe2000001ff00 */
[----:B------:R-:W-:Y:S01]  /*4b50*/  CS2R R70, SRZ ;  /* 0x0000000000467805 */ /* 0x000fe2000001ff00 */
[----:B------:R-:W-:Y:S01]  /*4b60*/  CS2R R68, SRZ ;  /* 0x0000000000447805 */ /* 0x000fe2000001ff00 */
[----:B------:R-:W-:Y:S01]  /*4b70*/  CS2R R66, SRZ ;  /* 0x0000000000427805 */ /* 0x000fe2000001ff00 */
[----:B------:R-:W-:Y:S01]  /*4b80*/  CS2R R64, SRZ ;  /* 0x0000000000407805 */ /* 0x000fe2000001ff00 */
[----:B------:R-:W-:Y:S01]  /*4b90*/  CS2R R6, SRZ ;  /* 0x0000000000067805 */ /* 0x000fe2000001ff00 */
[----:B------:R-:W-:Y:S01]  /*4ba0*/  IMAD.MOV.U32 R4, RZ, RZ, RZ ;  /* 0x000000ffff047224 */ /* 0x000fe200078e00ff */
        /* <DEDUP_REMOVED lines=30> */
[----:B------:R-:W-:Y:S05]  /*4d90*/  @!P0 BRA `(.L_x_81) ;  /* 0x0000c89000008947 */ /* 0x000fea0003800000 */
[----:B------:R-:W-:Y:S02]  /*4da0*/  ULDC.64 UR4, c[0x0][0x340] ;  /* 0x0000d00000047ab9 */ /* 0x000fe40000000a00 */
[----:B------:R-:W-:-:S02]  /*4db0*/  UISETP.NE.U32.AND UP1, UPT, URZ, UR4, UPT ;  /* 0x000000043f00728c */ /* 0x000fc4000bf25070 */
[----:B------:R-:W-:Y:S02]  /*4dc0*/  ULDC.64 UR6, c[0x0][0x340] ;  /* 0x0000d00000067ab9 */ /* 0x000fe40000000a00 */
[----:B------:R-:W-:-:S06]  /*4dd0*/  UISETP.NE.AND.EX UP1, UPT, URZ, UR5, UPT, UP1 ;  /* 0x000000053f00728c */ /* 0x000fcc000bf25310 */
[----:B------:R-:W-:-:S05]  /*4de0*/  PLOP3.LUT P1, PT, PT, PT, UP1, 0x80, 0x0 ;  /* 0x000000000000781c */ /* 0x000fca0003f2f018 */
[----:B------:R-:W-:Y:S02]  /*4df0*/  @UP1 UMOV UR4, 0x4 ;  /* 0x0000000400041882 */ /* 0x000fe40000000000 */
[----:B------:R-:W-:-:S06]  /*4e00*/  @UP1 UIMAD.WIDE UR4, UR20, UR4, UR6 ;  /* 0x00000004140412a5 */ /* 0x000fcc000f8e0206 */
[----:B------:R-:W-:Y:S02]  /*4e10*/  IMAD.U32 R2, RZ, RZ, UR4 ;  /* 0x00000004ff027e24 */ /* 0x000fe4000f8e00ff */
[----:B------:R-:W-:Y:S01]  /*4e20*/  IMAD.U32 R3, RZ, RZ, UR5 ;  /* 0x00000005ff037e24 */ /* 0x000fe2000f8e00ff */
[----:B------:R-:W1:Y:S01]  /*4e30*/  S2R R9, SR_CTAID.X ;  /* 0x0000000000097919 */ /* 0x000e620000002500 */
[----:B------:R-:W-:Y:S02]  /*4e40*/  USHF.R.S32.HI UR6, URZ, 0x1f, UR16 ;  /* 0x0000001f3f067899 */ /* 0x000fe40008011410 */
[----:B------:R-:W-:Y:S01]  /*4e50*/  ULDC.64 UR4, c[0x0][0x178] ;  /* 0x00005e0000047ab9 */ /* 0x000fe20000000a00 */
[----:B------:R3:W5:Y:S01]  /*4e60*/  @P1 LDG.E R0, [R2.64] ;  /* 0x0000001602001981 */ /* 0x000762000c1e1900 */
[----:B------:R-:W-:Y:S01]  /*4e70*/  UIMAD UR6, UR6, UR4, URZ ;  /* 0x00000004060672a4 */ /* 0x000fe2000f8e023f */
[----:B------:R-:W-:Y:S01]  /*4e80*/  IMAD.MOV.U32 R4, RZ, RZ, c[0x0][0x2c4] ;  /* 0x0000b100ff047624 */ /* 0x000fe200078e00ff */
[----:B------:R-:W-:Y:S01]  /*4e90*/  UIMAD.WIDE.U32 UR24, UR16, UR4, URZ ;  /* 0x00000004101872a5 */ /* 0x000fe2000f8e003f */
[----:B------:R-:W-:Y:S01]  /*4ea0*/  BSSY B0, `(.L_x_82) ;  /* 0x000006a000007945 */ /* 0x000fe20003800000 */
[----:B------:R-:W-:-:S02]  /*4eb0*/  UIMAD UR16, UR16, UR5, UR6 ;  /* 0x00000005101072a4 */ /* 0x000fc4000f8e0206 */
[----:B------:R-:W-:Y:S01]  /*4ec0*/  ISETP.NE.AND P0, PT, R4, 0x1, PT ;  /* 0x000000010400780c */ /* 0x000fe20003f05270 */
[----:B------:R-:W-:Y:S02]  /*4ed0*/  ULDC.64 UR6, c[0x0][0x348] ;  /* 0x0000d20000067ab9 */ /* 0x000fe40000000a00 */
[----:B------:R-:W-:Y:S02]  /*4ee0*/  UISETP.NE.U32.AND UP0, UPT, URZ, UR6, UPT ;  /* 0x000000063f00728c */ /* 0x000fe4000bf05070 */
[----:B------:R-:W-:Y:S02]  /*4ef0*/  ULDC.64 UR4, c[0x0][0x1b8] ;  /* 0x00006e0000047ab9 */ /* 0x000fe40000000a00 */
[----:B------:R-:W-:Y:S02]  /*4f00*/  UISETP.NE.AND.EX UP0, UPT, URZ, UR7, UPT, UP0 ;  /* 0x000000073f00728c */ /* 0x000fe4000bf05300 */
[----:B------:R-:W-:Y:S02]  /*4f10*/  UIADD3 UR17, UR25, UR16, URZ ;  /* 0x0000001019117290 */ /* 0x000fe4000fffe03f */
[----:B------:R-:W-:-:S02]  /*4f20*/  UIMAD UR6, UR12, UR4, URZ ;  /* 0x000000040c0672a4 */ /* 0x000fc4000f8e023f */
[----:B------:R-:W-:Y:S02]  /*4f30*/  USHF.R.S32.HI UR7, URZ, 0x1f, UR20 ;  /* 0x0000001f3f077899 */ /* 0x000fe40008011414 */
[----:B------:R-:W-:Y:S02]  /*4f40*/  UMOV UR16, UR24 ;  /* 0x0000001800107c82 */ /* 0x000fe40008000000 */
[----:B------:R-:W-:Y:S01]  /*4f50*/  UIMAD UR6, UR13, UR5, UR6 ;  /* 0x000000050d0672a4 */ /* 0x000fe2000f8e0206 */
[----:B---3--:R-:W-:Y:S01]  /*4f60*/  SHF.R.S32.HI R3, RZ, 0x1f, R62 ;  /* 0x0000001fff037819 */ /* 0x008fe2000001143e */
[----:B------:R-:W-:Y:S02]  /*4f70*/  UIMAD.WIDE.U32 UR16, UR13, UR4, UR16 ;  /* 0x000000040d1072a5 */ /* 0x000fe4000f8e0010 */
[----:B------:R-:W-:Y:S01]  /*4f80*/  USEL UR7, UR7, URZ, !UP0 ;  /* 0x0000003f07077287 */ /* 0x000fe2000c000000 */
[CC--:B------:R-:W-:Y:S01]  /*4f90*/  LEA.HI R19, R3.reuse, R62.reuse, RZ, 0x3 ;  /* 0x0000003e03137211 */ /* 0x0c0fe200078f18ff */
[----:B------:R-:W-:Y:S01]  /*4fa0*/  ULDC.64 UR4, c[0x0][0x1c0] ;  /* 0x0000700000047ab9 */ /* 0x000fe20000000a00 */
[-C--:B------:R-:W-:Y:S01]  /*4fb0*/  LEA.HI R22, R3, R62.reuse, RZ, 0x4 ;  /* 0x0000003e03167211 */ /* 0x080fe200078f20ff */
[----:B------:R-:W-:Y:S01]  /*4fc0*/  USEL UR8, UR20, URZ, !UP0 ;  /* 0x0000003f14087287 */ /* 0x000fe2000c000000 */
[----:B------:R-:W-:Y:S01]  /*4fd0*/  LOP3.LUT R5, R19, 0xfffffff8, RZ, 0xc0, !PT ;  /* 0xfffffff813057812 */ /* 0x000fe200078ec0ff */
[----:B------:R-:W-:Y:S01]  /*4fe0*/  UIMAD UR7, UR7, UR4, URZ ;  /* 0x00000004070772a4 */ /* 0x000fe2000f8e023f */
[----:B------:R-:W-:Y:S01]  /*4ff0*/  SHF.R.S32.HI R19, RZ, 0x3, R19 ;  /* 0x00000003ff137819 */ /* 0x000fe20000011413 */
[----:B------:R-:W-:Y:S01]  /*5000*/  UIADD3 UR17, UR17, UR6, URZ ;  /* 0x0000000611117290 */ /* 0x000fe2000fffe03f */
[----:B------:R-:W-:Y:S01]  /*5010*/  LEA.HI R40, R3, R62, RZ, 0x6 ;  /* 0x0000003e03287211 */ /* 0x000fe200078f30ff */
[----:B------:R-:W-:Y:S01]  /*5020*/  IMAD.IADD R2, R62, 0x1, -R5 ;  /* 0x000000013e027824 */ /* 0x000fe200078e0a05 */
[----:B------:R-:W-:Y:S01]  /*5030*/  UIMAD UR5, UR8, UR5, UR7 ;  /* 0x00000005080572a4 */ /* 0x000fe2000f8e0207 */
[----:B------:R-:W-:Y:S01]  /*5040*/  IMAD.SHL.U32 R43, R19, 0x40, RZ ;  /* 0x00000040132b7824 */ /* 0x000fe200078e00ff */
[----:B------:R-:W-:Y:S01]  /*5050*/  UIMAD.WIDE.U32 UR16, UR8, UR4, UR16 ;  /* 0x00000004081072a5 */ /* 0x000fe2000f8e0010 */
[----:B------:R-:W-:-:S02]  /*5060*/  IMAD R216, R2, 0x20, R19 ;  /* 0x0000002002d87824 */ /* 0x000fc400078e0213 */
[----:B------:R-:W-:Y:S01]  /*5070*/  ULDC UR4, c[0x0][0x2c4] ;  /* 0x0000b10000047ab9 */ /* 0x000fe20000000800 */
[----:B------:R-:W-:Y:S01]  /*5080*/  IMAD.SHL.U32 R150, R2, 0x8, RZ ;  /* 0x0000000802967824 */ /* 0x000fe200078e00ff */
[----:B------:R-:W-:Y:S01]  /*5090*/  UIADD3 UR5, UR17, UR5, URZ ;  /* 0x0000000511057290 */ /* 0x000fe2000fffe03f */
[----:B-1----:R-:W-:Y:S01]  /*50a0*/  IMAD R7, R9, 0x80, R216 ;  /* 0x0000008009077824 */ /* 0x002fe200078e02d8 */
[----:B--2---:R-:W-:Y:S01]  /*50b0*/  UIMAD UR19, UR19, UR4, URZ ;  /* 0x00000004131372a4 */ /* 0x004fe2000f8e023f */
[----:B------:R-:W-:Y:S01]  /*50c0*/  IMAD.U32 R11, RZ, RZ, UR17 ;  /* 0x00000011ff0b7e24 */ /* 0x000fe2000f8e00ff */
[----:B------:R-:W-:Y:S01]  /*50d0*/  LOP3.LUT R43, R43, 0x1c0, RZ, 0xc0, !PT ;  /* 0x000001c02b2b7812 */ /* 0x000fe200078ec0ff */
[----:B------:R-:W-:Y:S01]  /*50e0*/  @P0 IMAD.HI.U32 R4, R7, c[0x0][0x2c8], RZ ;  /* 0x0000b20007040a27 */ /* 0x000fe200078e00ff */
[C---:B------:R-:W-:Y:S02]  /*50f0*/  IADD3 R17, R150.reuse, 0x40, RZ ;  /* 0x0000004096117810 */ /* 0x040fe40007ffe0ff */
[C---:B------:R-:W-:Y:S01]  /*5100*/  IADD3 R16, R150.reuse, 0x80, RZ ;  /* 0x0000008096107810 */ /* 0x040fe20007ffe0ff */
[----:B------:R-:W-:Y:S01]  /*5110*/  IMAD.MOV.U32 R12, RZ, RZ, R7 ;  /* 0x000000ffff0c7224 */ /* 0x000fe200078e0007 */
[----:B------:R-:W-:Y:S01]  /*5120*/  @P0 SHF.R.U32.HI R12, RZ, c[0x0][0x2cc], R4 ;  /* 0x0000b300ff0c0a19 */ /* 0x000fe20000011604 */
[----:B------:R-:W-:Y:S01]  /*5130*/  IMAD.U32 R10, RZ, RZ, UR16 ;  /* 0x00000010ff0a7e24 */ /* 0x000fe2000f8e00ff */
[----:B------:R-:W-:Y:S01]  /*5140*/  SHF.R.U32.HI R41, RZ, 0x3, R43 ;  /* 0x00000003ff297819 */ /* 0x000fe2000001162b */
[----:B------:R-:W-:Y:S01]  /*5150*/  IMAD.U32 R11, RZ, RZ, UR5 ;  /* 0x00000005ff0b7e24 */ /* 0x000fe2000f8e00ff */
[--C-:B------:R-:W-:Y:S01]  /*5160*/  SHF.R.S32.HI R5, RZ, 0x1f, R12.reuse ;  /* 0x0000001fff057819 */ /* 0x100fe2000001140c */
[----:B------:R-:W-:Y:S01]  /*5170*/  IMAD.MOV R6, RZ, RZ, -R12 ;  /* 0x000000ffff067224 */ /* 0x000fe200078e0a0c */
[----:B------:R-:W-:Y:S01]  /*5180*/  ISETP.GE.AND P3, PT, R150, c[0x0][0x198], PT ;  /* 0x0000660096007a0c */ /* 0x000fe20003f66270 */
[----:B------:R-:W-:Y:S01]  /*5190*/  IMAD R9, R9, 0x80, R19 ;  /* 0x0000008009097824 */ /* 0x000fe200078e0213 */
[----:B------:R-:W-:Y:S01]  /*51a0*/  ISETP.GE.AND P4, PT, R17, c[0x0][0x198], PT ;  /* 0x0000660011007a0c */ /* 0x000fe20003f86270 */
[----:B------:R-:W-:Y:S01]  /*51b0*/  IMAD R5, R5, c[0x0][0x1b0], RZ ;  /* 0x00006c0005057a24 */ /* 0x000fe200078e02ff */
[----:B------:R-:W-:Y:S01]  /*51c0*/  ISETP.GE.AND P6, PT, R16, c[0x0][0x198], PT ;  /* 0x0000660010007a0c */ /* 0x000fe20003fc6270 */
[----:B------:R-:W-:Y:S01]  /*51d0*/  IMAD R6, R6, c[0x0][0x2c4], R7 ;  /* 0x0000b10006067a24 */ /* 0x000fe200078e0207 */
[----:B------:R-:W-:Y:S01]  /*51e0*/  LOP3.LUT R7, R22, 0xfffffff0, RZ, 0xc0, !PT ;  /* 0xfffffff016077812 */ /* 0x000fe200078ec0ff */
[----:B------:R-:W-:-:S02]  /*51f0*/  IMAD R5, R12, c[0x0][0x1b4], R5 ;  /* 0x00006d000c057a24 */ /* 0x000fc400078e0205 */
[----:B----4-:R-:W-:Y:S01]  /*5200*/  IMAD.WIDE.U32 R12, R12, c[0x0][0x1b0], R10 ;  /* 0x00006c000c0c7a25 */ /* 0x010fe200078e000a */
[----:B------:R-:W-:-:S03]  /*5210*/  SHF.R.S32.HI R11, RZ, 0x1f, R6 ;  /* 0x0000001fff0b7819 */ /* 0x000fc60000011406 */
[----:B------:R-:W-:Y:S02]  /*5220*/  IMAD.IADD R13, R13, 0x1, R5 ;  /* 0x000000010d0d7824 */ /* 0x000fe400078e0205 */
[----:B------:R-:W-:Y:S02]  /*5230*/  IMAD R11, R11, c[0x0][0x1a8], RZ ;  /* 0x00006a000b0b7a24 */ /* 0x000fe400078e02ff */
[----:B------:R-:W-:Y:S02]  /*5240*/  IMAD.IADD R8, R62, 0x1, -R7 ;  /* 0x000000013e087824 */ /* 0x000fe400078e0a07 */
[C---:B------:R-:W-:Y:S02]  /*5250*/  IMAD R11, R6.reuse, c[0x0][0x1ac], R11 ;  /* 0x00006b00060b7a24 */ /* 0x040fe400078e020b */
[----:B------:R-:W-:Y:S01]  /*5260*/  IMAD.WIDE.U32 R6, R6, c[0x0][0x1a8], R12 ;  /* 0x00006a0006067a25 */ /* 0x000fe200078e000c */
[----:B------:R-:W-:-:S03]  /*5270*/  SHF.R.S32.HI R5, RZ, 0x1f, R8 ;  /* 0x0000001fff057819 */ /* 0x000fc60000011408 */
[----:B------:R-:W-:Y:S01]  /*5280*/  IMAD.IADD R10, R7, 0x1, R11 ;  /* 0x00000001070a7824 */ /* 0x000fe200078e020b */
[----:B------:R-:W-:Y:S01]  /*5290*/  LEA R15, P0, R6, c[0x0][0x160], 0x1 ;  /* 0x00005800060f7a11 */ /* 0x000fe200078008ff */
[----:B------:R-:W-:Y:S01]  /*52a0*/  IMAD.SHL.U32 R40, R40, 0x8, RZ ;  /* 0x0000000828287824 */ /* 0x000fe200078e00ff */
[----:B------:R-:W-:Y:S02]  /*52b0*/  LEA.HI R4, R5, R8, RZ, 0x3 ;  /* 0x0000000805047211 */ /* 0x000fe400078f18ff */
[----:B------:R-:W-:Y:S01]  /*52c0*/  LEA.HI.X R10, R6, c[0x0][0x164], R10, 0x1, P0 ;  /* 0x00005900060a7a11 */ /* 0x000fe200000f0c0a */
[----:B------:R1:W2:Y:S01]  /*52d0*/  SHFL.IDX PT, R20, R15, RZ, 0x181f ;  /* 0x00181fff0f147589 */ /* 0x0002a200000e0000 */
[----:B------:R-:W-:Y:S02]  /*52e0*/  LOP3.LUT R5, R4, 0xfffffff8, RZ, 0xc0, !PT ;  /* 0xfffffff804057812 */ /* 0x000fe400078ec0ff */
[----:B------:R-:W-:Y:S01]  /*52f0*/  ISETP.GE.AND P0, PT, R9, UR19, PT ;  /* 0x0000001309007c0c */ /* 0x000fe2000bf06270 */
[----:B------:R1:W3:Y:S01]  /*5300*/  SHFL.IDX PT, R21, R10, RZ, 0x181f ;  /* 0x00181fff0a157589 */ /* 0x0002e200000e0000 */
[----:B------:R-:W-:Y:S01]  /*5310*/  IADD3 R6, R150, 0xc0, RZ ;  /* 0x000000c096067810 */ /* 0x000fe20007ffe0ff */
[----:B------:R-:W-:Y:S01]  /*5320*/  IMAD.IADD R7, R8, 0x1, -R5 ;  /* 0x0000000108077824 */ /* 0x000fe200078e0a05 */
[----:B------:R-:W-:Y:S01]  /*5330*/  LOP3.LUT R40, R40, 0xfffffe00, RZ, 0xc0, !PT ;  /* 0xfffffe0028287812 */ /* 0x000fe200078ec0ff */
[----:B------:R-:W-:Y:S01]  /*5340*/  IMAD.MOV.U32 R5, RZ, RZ, 0x20 ;  /* 0x00000020ff057424 */ /* 0x000fe200078e00ff */
[----:B------:R-:W-:-:S02]  /*5350*/  ISETP.GE.AND P5, PT, R6, c[0x0][0x198], PT ;  /* 0x0000660006007a0c */ /* 0x000fc40003fa6270 */
[----:B------:R-:W-:Y:S01]  /*5360*/  P2R R8, PR, RZ, 0x1 ;  /* 0x00000001ff087803 */ /* 0x000fe20000000000 */
[----:B-----5:R4:W5:Y:S01]  /*5370*/  @P1 R2UR UR7, R0 ;  /* 0x00000000000713c2 */ /* 0x02096200000e0000 */
[----:B------:R-:W-:Y:S01]  /*5380*/  R2P PR, R7, 0x6 ;  /* 0x0000000607007804 */ /* 0x000fe20000000000 */
[----:B-----5:R-:W-:-:S04]  /*5390*/  @!UP1 UMOV UR7, UR20 ;  /* 0x0000001400079c82 */ /* 0x020fc80008000000 */
[----:B------:R-:W-:Y:S02]  /*53a0*/  SEL R5, R5, 0xffffffe0, !P2 ;  /* 0xffffffe005057807 */ /* 0x000fe40005000000 */
[----:B----4-:R-:W-:-:S04]  /*53b0*/  LOP3.LUT R0, R43, 0x38, R150, 0xf8, !PT ;  /* 0x000000382b007812 */ /* 0x010fc800078ef896 */
[----:B------:R-:W-:Y:S01]  /*53c0*/  LOP3.LUT R11, R0, R41, RZ, 0x3c, !PT ;  /* 0x00000029000b7212 */ /* 0x000fe200078e3cff */
[----:B------:R-:W-:-:S04]  /*53d0*/  IMAD.MOV.U32 R0, RZ, RZ, 0x10 ;  /* 0x00000010ff007424 */ /* 0x000fc800078e00ff */
[----:B------:R-:W-:Y:S01]  /*53e0*/  IMAD.IADD R18, R11, 0x1, R40 ;  /* 0x000000010b127824 */ /* 0x000fe200078e0228 */
[----:B------:R-:W-:Y:S01]  /*53f0*/  SEL R0, R0, 0xfffffff0, !P1 ;  /* 0xfffffff000007807 */ /* 0x000fe20004800000 */
[----:B------:R-:W-:Y:S05]  /*5400*/  @P0 BRA `(.L_x_83) ;  /* 0x0000013000000947 */ /* 0x000fea0003800000 */
[----:B-123--:R-:W-:Y:S01]  /*5410*/  SHF.R.S32.HI R12, RZ, 0x1f, R17 ;  /* 0x0000001fff0c7819 */ /* 0x00efe20000011411 */
[----:B------:R-:W-:Y:S01]  /*5420*/  IMAD.SHL.U32 R14, R18, 0x2, RZ ;  /* 0x00000002120e7824 */ /* 0x000fe200078e00ff */
[----:B------:R-:W-:Y:S01]  /*5430*/  SHF.R.S32.HI R23, RZ, 0x1f, R16 ;  /* 0x0000001fff177819 */ /* 0x000fe20000011410 */
[----:B------:R-:W-:Y:S01]  /*5440*/  IMAD.WIDE R24, R150, 0x2, R20 ;  /* 0x0000000296187825 */ /* 0x000fe200078e0214 */
[----:B------:R-:W-:Y:S02]  /*5450*/  SHF.R.S32.HI R11, RZ, 0x1f, R6 ;  /* 0x0000001fff0b7819 */ /* 0x000fe40000011406 */
[----:B------:R-:W-:Y:S02]  /*5460*/  LEA.HI R13, R12, R17, RZ, 0x3 ;  /* 0x000000110c0d7211 */ /* 0x000fe400078f18ff */
[----:B------:R-:W-:Y:S01]  /*5470*/  LEA.HI R12, R23, R16, RZ, 0x3 ;  /* 0x00000010170c7211 */ /* 0x000fe200078f18ff */
[----:B------:R-:W-:Y:S01]  /*5480*/  @!PT LDS RZ, [RZ] ;  /* 0x00000000fffff984 */ /* 0x000fe20000000800 */
[----:B------:R1:W-:Y:S01]  /*5490*/  LDGSTS.E.BYPASS.LTC128B.128 [R14+0x10080], [R24.64], !P3 ;  /* 0x10080000180e7fae */ /* 0x0003e2000d901d56 */
[----:B------:R-:W-:-:S02]  /*54a0*/  LEA.HI R11, R11, R6, RZ, 0x3 ;  /* 0x000000060b0b7211 */ /* 0x000fc400078f18ff */
[----:B------:R-:W-:Y:S02]  /*54b0*/  LOP3.LUT R13, R13, 0xfffffff8, RZ, 0xc0, !PT ;  /* 0xfffffff80d0d7812 */ /* 0x000fe400078ec0ff */
[----:B------:R-:W-:Y:S02]  /*54c0*/  LOP3.LUT R12, R12, 0xfffffff8, RZ, 0xc0, !PT ;  /* 0xfffffff80c0c7812 */ /* 0x000fe400078ec0ff */
[----:B------:R-:W-:Y:S01]  /*54d0*/  LOP3.LUT R11, R11, 0xfffffff8, RZ, 0xc0, !PT ;  /* 0xfffffff80b0b7812 */ /* 0x000fe200078ec0ff */
[----:B------:R-:W-:-:S04]  /*54e0*/  IMAD.WIDE R26, R13, 0x2, R20 ;  /* 0x000000020d1a7825 */ /* 0x000fc800078e0214 */
[--C-:B------:R-:W-:Y:S01]  /*54f0*/  IMAD.WIDE R12, R12, 0x2, R20.reuse ;  /* 0x000000020c0c7825 */ /* 0x100fe200078e0214 */
[----:B------:R1:W-:Y:S03]  /*5500*/  LDGSTS.E.BYPASS.LTC128B.128 [R14+0x14080], [R26.64], !P4 ;  /* 0x140800001a0e7fae */ /* 0x0003e6000e101d56 */
[----:B------:R-:W-:Y:S01]  /*5510*/  IMAD.WIDE R20, R11, 0x2, R20 ;  /* 0x000000020b147825 */ /* 0x000fe200078e0214 */
[----:B------:R1:W-:Y:S04]  /*5520*/  LDGSTS.E.BYPASS.LTC128B.128 [R14+0x18080], [R12.64], !P6 ;  /* 0x180800000c0e7fae */ /* 0x0003e8000f101d56 */
[----:B------:R1:W-:Y:S02]  /*5530*/  LDGSTS.E.BYPASS.LTC128B.128 [R14+0x1c080], [R20.64], !P5 ;  /* 0x1c080000140e7fae */ /* 0x0003e4000e901d56 */
.L_x_83:
[----:B-123--:R-:W-:Y:S05]  /*5540*/  BSYNC B0 ;  /* 0x0000000000007941 */ /* 0x00efea0003800000 */
.L_x_82:
[----:B------:R-:W-:Y:S01]  /*5550*/  IADD3 R11, R9, 0x20, RZ ;  /* 0x00000020090b7810 */ /* 0x000fe20007ffe0ff */
[----:B------:R1:W2:Y:S01]  /*5560*/  SHFL.IDX PT, R21, R10, 0x1, 0x181f ;  /* 0x00381f000a157f89 */ /* 0x0002a200000e0000 */
[----:B------:R-:W-:Y:S02]  /*5570*/  BSSY B0, `(.L_x_84) ;  /* 0x0000017000007945 */ /* 0x000fe40003800000 */
[----:B------:R-:W-:Y:S01]  /*5580*/  ISETP.GE.AND P0, PT, R11, UR19, PT ;  /* 0x000000130b007c0c */ /* 0x000fe2000bf06270 */
[----:B------:R1:W3:-:S12]  /*5590*/  SHFL.IDX PT, R20, R15, 0x1, 0x181f ;  /* 0x00381f000f147f89 */ /* 0x0002d800000e0000 */
[----:B------:R-:W-:Y:S05]  /*55a0*/  @P0 BRA `(.L_x_85) ;  /* 0x0000013000000947 */ /* 0x000fea0003800000 */
[----:B------:R-:W-:Y:S01]  /*55b0*/  SHF.R.S32.HI R12, RZ, 0x1f, R17 ;  /* 0x0000001fff0c7819 */ /* 0x000fe20000011411 */
[----:B------:R-:W-:Y:S01]  /*55c0*/  IMAD.SHL.U32 R14, R18, 0x2, RZ ;  /* 0x00000002120e7824 */ /* 0x000fe200078e00ff */
[----:B------:R-:W-:Y:S01]  /*55d0*/  SHF.R.S32.HI R23, RZ, 0x1f, R16 ;  /* 0x0000001fff177819 */ /* 0x000fe20000011410 */
[----:B--23--:R-:W-:Y:S01]  /*55e0*/  IMAD.WIDE R24, R150, 0x2, R20 ;  /* 0x0000000296187825 */ /* 0x00cfe200078e0214 */
        /* <DEDUP_REMOVED lines=15> */
.L_x_85:
[----:B------:R-:W-:Y:S05]  /*56e0*/  BSYNC B0 ;  /* 0x0000000000007941 */ /* 0x000fea0003800000 */
.L_x_84:
[----:B------:R-:W-:Y:S01]  /*56f0*/  IADD3 R11, R9, 0x40, RZ ;  /* 0x00000040090b7810 */ /* 0x000fe20007ffe0ff */
[----:B--2---:R2:W4:Y:S01]  /*5700*/  SHFL.IDX PT, R21, R10, 0x2, 0x181f ;  /* 0x00581f000a157f89 */ /* 0x00452200000e0000 */
[----:B------:R-:W-:Y:S02]  /*5710*/  BSSY B0, `(.L_x_86) ;  /* 0x0000017000007945 */ /* 0x000fe40003800000 */
[----:B------:R-:W-:Y:S01]  /*5720*/  ISETP.GE.AND P0, PT, R11, UR19, PT ;  /* 0x000000130b007c0c */ /* 0x000fe2000bf06270 */
[----:B---3--:R2:W3:-:S12]  /*5730*/  SHFL.IDX PT, R20, R15, 0x2, 0x181f ;  /* 0x00581f000f147f89 */ /* 0x0084d800000e0000 */
[----:B------:R-:W-:Y:S05]  /*5740*/  @P0 BRA `(.L_x_87) ;  /* 0x0000013000000947 */ /* 0x000fea0003800000 */
[----:B------:R-:W-:Y:S01]  /*5750*/  SHF.R.S32.HI R12, RZ, 0x1f, R17 ;  /* 0x0000001fff0c7819 */ /* 0x000fe20000011411 */
[----:B------:R-:W-:Y:S01]  /*5760*/  IMAD.SHL.U32 R14, R18, 0x2, RZ ;  /* 0x00000002120e7824 */ /* 0x000fe200078e00ff */
[----:B------:R-:W-:Y:S01]  /*5770*/  SHF.R.S32.HI R23, RZ, 0x1f, R16 ;  /* 0x0000001fff177819 */ /* 0x000fe20000011410 */
[----:B---34-:R-:W-:Y:S01]  /*5780*/  IMAD.WIDE R24, R150, 0x2, R20 ;  /* 0x0000000296187825 */ /* 0x018fe200078e0214 */
        /* <DEDUP_REMOVED lines=15> */
.L_x_87:
[----:B------:R-:W-:Y:S05]  /*5880*/  BSYNC B0 ;  /* 0x0000000000007941 */ /* 0x000fea0003800000 */
.L_x_86:
[----:B------:R-:W-:Y:S01]  /*5890*/  IADD3 R9, R9, 0x60, RZ ;  /* 0x0000006009097810 */ /* 0x000fe20007ffe0ff */
[----:B---3--:R-:W-:Y:S01]  /*58a0*/  SHFL.IDX PT, R24, R15, 0x3, 0x181f ;  /* 0x00781f000f187f89 */ /* 0x008fe200000e0000 */
[----:B------:R-:W-:Y:S01]  /*58b0*/  UIADD3 UR6, UR9, -0x20, URZ ;  /* 0xffffffe009067890 */ /* 0x000fe2000fffe03f */
[----:B------:R-:W-:Y:S01]  /*58c0*/  IMAD.MOV.U32 R215, RZ, RZ, c[0x0][0x2b8] ;  /* 0x0000ae00ffd77624 */ /* 0x000fe200078e00ff */
[----:B------:R-:W-:Y:S01]  /*58d0*/  ISETP.GE.AND P0, PT, R9, UR19, PT ;  /* 0x0000001309007c0c */ /* 0x000fe2000bf06270 */
[----:B------:R3:W5:Y:S01]  /*58e0*/  SHFL.IDX PT, R25, R10, 0x3, 0x181f ;  /* 0x00781f000a197f89 */ /* 0x00076200000e0000 */
[----:B------:R-:W-:Y:S01]  /*58f0*/  USHF.R.S32.HI UR8, URZ, 0x1f, UR7 ;  /* 0x0000001f3f087899 */ /* 0x000fe20008011407 */
[----:B------:R-:W-:Y:S01]  /*5900*/  IMAD.MOV.U32 R217, RZ, RZ, RZ ;  /* 0x000000ffffd97224 */ /* 0x000fe200078e00ff */
[----:B------:R-:W-:Y:S01]  /*5910*/  ISETP.NE.AND P2, PT, R215, 0x1, PT ;  /* 0x00000001d700780c */ /* 0x000fe20003f45270 */
[----:B------:R-:W-:Y:S01]  /*5920*/  ULDC.64 UR4, c[0x0][0x2b0] ;  /* 0x0000ac0000047ab9 */ /* 0x000fe20000000a00 */
[----:B------:R-:W-:Y:S01]  /*5930*/  IADD3 R11, R216, UR6, RZ ;  /* 0x00000006d80b7c10 */ /* 0x000fe2000fffe0ff */
[----:B------:R-:W-:-:S02]  /*5940*/  UIMAD UR8, UR8, UR4, URZ ;  /* 0x00000004080872a4 */ /* 0x000fc4000f8e023f */
[----:B------:R-:W-:Y:S01]  /*5950*/  UIMAD.WIDE.U32 UR16, UR7, UR4, URZ ;  /* 0x00000004071072a5 */ /* 0x000fe2000f8e003f */
[C---:B------:R-:W-:Y:S01]  /*5960*/  IADD3 R218, R11.reuse, UR15, RZ ;  /* 0x0000000f0bda7c10 */ /* 0x040fe2000fffe0ff */
[----:B------:R-:W-:Y:S01]  /*5970*/  UIMAD UR7, UR7, UR5, UR8 ;  /* 0x00000005070772a4 */ /* 0x000fe2000f8e0208 */
[----:B------:R-:W-:Y:S01]  /*5980*/  ISETP.GE.AND P1, PT, R11, UR11, PT ;  /* 0x0000000b0b007c0c */ /* 0x000fe2000bf26270 */
[----:B------:R-:W-:Y:S01]  /*5990*/  @!P0 IMAD.SHL.U32 R9, R18, 0x2, RZ ;  /* 0x0000000212098824 */ /* 0x000fe200078e00ff */
[----:B------:R-:W-:Y:S01]  /*59a0*/  @!P0 SHF.R.S32.HI R12, RZ, 0x1f, R17 ;  /* 0x0000001fff0c8819 */ /* 0x000fe20000011411 */
[----:B------:R-:W-:Y:S01]  /*59b0*/  UIADD3 UR7, UR17, UR7, URZ ;  /* 0x0000000711077290 */ /* 0x000fe2000fffe03f */
[----:B------:R-:W-:Y:S01]  /*59c0*/  @!P0 SHF.R.S32.HI R13, RZ, 0x1f, R16 ;  /* 0x0000001fff0d8819 */ /* 0x000fe20000011410 */
[----:B------:R-:W-:Y:S01]  /*59d0*/  ULDC.64 UR4, c[0x0][0x1e8] ;  /* 0x00007a0000047ab9 */ /* 0x000fe20000000a00 */
[----:B------:R-:W-:Y:S01]  /*59e0*/  @!P0 LEA.HI R11, R12, R17, RZ, 0x3 ;  /* 0x000000110c0b8211 */ /* 0x000fe200078f18ff */
[----:B------:R-:W-:Y:S01]  /*59f0*/  @P2 IMAD.HI.U32 R12, R218, c[0x0][0x2bc], RZ ;  /* 0x0000af00da0c2a27 */ /* 0x000fe200078e00ff */
[----:B------:R-:W-:-:S02]  /*5a00*/  ISETP.GT.OR P1, PT, R216, 0x1f, P1 ;  /* 0x0000001fd800780c */ /* 0x000fc40000f24670 */
[----:B------:R-:W-:Y:S02]  /*5a10*/  @!P0 LOP3.LUT R11, R11, 0xfffffff8, RZ, 0xc0, !PT ;  /* 0xfffffff80b0b8812 */ /* 0x000fe400078ec0ff */
[----:B-123--:R-:W-:Y:S01]  /*5a20*/  P2R R10, PR, RZ, 0x4 ;  /* 0x00000004ff0a7803 */ /* 0x00efe20000000000 */
[----:B------:R-:W-:Y:S01]  /*5a30*/  IMAD.MOV.U32 R10, RZ, RZ, R218 ;  /* 0x000000ffff0a7224 */ /* 0x000fe200078e00da */
[----:B------:R-:W-:Y:S01]  /*5a40*/  @P2 SHF.R.U32.HI R10, RZ, c[0x0][0x2c0], R12 ;  /* 0x0000b000ff0a2a19 */ /* 0x000fe2000001160c */
[----:B-----5:R-:W-:Y:S01]  /*5a50*/  @!P0 IMAD.WIDE R28, R11, 0x2, R24 ;  /* 0x000000020b1c8825 */ /* 0x020fe200078e0218 */
[----:B------:R-:W-:Y:S02]  /*5a60*/  @!P0 SHF.R.S32.HI R11, RZ, 0x1f, R6 ;  /* 0x0000001fff0b8819 */ /* 0x000fe40000011406 */
[----:B------:R-:W-:Y:S01]  /*5a70*/  @!P0 LEA.HI R12, R13, R16, RZ, 0x3 ;  /* 0x000000100d0c8211 */ /* 0x000fe200078f18ff */
[----:B----4-:R-:W-:Y:S01]  /*5a80*/  @!P0 IMAD.WIDE R20, R150, 0x2, R24 ;  /* 0x0000000296148825 */ /* 0x010fe200078e0218 */
[----:B------:R-:W-:-:S02]  /*5a90*/  @!P0 LEA.HI R11, R11, R6, RZ, 0x3 ;  /* 0x000000060b0b8211 */ /* 0x000fc400078f18ff */
[----:B------:R-:W-:Y:S02]  /*5aa0*/  @!P0 LOP3.LUT R12, R12, 0xfffffff8, RZ, 0xc0, !PT ;  /* 0xfffffff80c0c8812 */ /* 0x000fe400078ec0ff */
[----:B------:R-:W-:Y:S01]  /*5ab0*/  @!P0 LOP3.LUT R11, R11, 0xfffffff8, RZ, 0xc0, !PT ;  /* 0xfffffff80b0b8812 */ /* 0x000fe200078ec0ff */
[----:B------:R-:W-:Y:S01]  /*5ac0*/  @!PT LDS RZ, [RZ] ;  /* 0x00000000fffff984 */ /* 0x000fe20000000800 */
[----:B------:R1:W-:Y:S02]  /*5ad0*/  @!P0 LDGSTS.E.BYPASS.LTC128B.128 [R9+0x13080], [R20.64], !P3 ;  /* 0x1308000014098fae */ /* 0x0003e4000d901d56 */
[--C-:B------:R-:W-:Y:S02]  /*5ae0*/  @!P0 IMAD.WIDE R26, R12, 0x2, R24.reuse ;  /* 0x000000020c1a8825 */ /* 0x100fe400078e0218 */
[----:B------:R2:W-:Y:S02]  /*5af0*/  @!P0 LDGSTS.E.BYPASS.LTC128B.128 [R9+0x17080], [R28.64], !P4 ;  /* 0x170800001c098fae */ /* 0x0005e4000e101d56 */
[----:B------:R-:W-:Y:S02]  /*5b00*/  @!P0 IMAD.WIDE R24, R11, 0x2, R24 ;  /* 0x000000020b188825 */ /* 0x000fe400078e0218 */
[----:B------:R2:W-:Y:S04]  /*5b10*/  @!P0 LDGSTS.E.BYPASS.LTC128B.128 [R9+0x1b080], [R26.64], !P6 ;  /* 0x1b0800001a098fae */ /* 0x0005e8000f101d56 */
[----:B------:R2:W-:Y:S04]  /*5b20*/  @!P0 LDGSTS.E.BYPASS.LTC128B.128 [R9+0x1f080], [R24.64], !P5 ;  /* 0x1f08000018098fae */ /* 0x0005e8000e901d56 */
[----:B------:R-:W0:Y:S01]  /*5b30*/  LDGDEPBAR ;  /* 0x00000000000079af */ /* 0x000e220000000000 */
[----:B-1----:R-:W-:-:S04]  /*5b40*/  @!P1 IADD3 R20, P2, R10, UR16, RZ ;  /* 0x000000100a149c10 */ /* 0x002fc8000ff5e0ff */
[----:B------:R-:W-:Y:S02]  /*5b50*/  @!P1 LEA.HI.X.SX32 R13, R10, UR7, 0x1, P2 ;  /* 0x000000070a0d9c11 */ /* 0x000fe400090f0eff */
[----:B------:R-:W-:-:S04]  /*5b60*/  @!P1 LEA R14, P2, R20, c[0x0][0x2a0], 0x2 ;  /* 0x0000a800140e9a11 */ /* 0x000fc800078410ff */
[----:B------:R-:W-:Y:S01]  /*5b70*/  @!P1 LEA.HI.X R15, R20, c[0x0][0x2a4], R13, 0x2, P2 ;  /* 0x0000a900140f9a11 */ /* 0x000fe200010f140d */
[----:B------:R-:W-:Y:S06]  /*5b80*/  BAR.SYNC.DEFER_BLOCKING 0x0 ;  /* 0x0000000000007b1d */ /* 0x000fec0000010000 */
[----:B------:R-:W3:Y:S01]  /*5b90*/  @!P1 LDG.E R217, [R14.64] ;  /* 0x000000160ed99981 */ /* 0x000ee2000c1e1900 */
[----:B------:R-:W-:Y:S01]  /*5ba0*/  IMAD.MOV R11, RZ, RZ, -R10 ;  /* 0x000000ffff0b7224 */ /* 0x000fe200078e0a0a */
[----:B------:R-:W-:Y:S01]  /*5bb0*/  UIMAD UR8, UR12, UR4, URZ ;  /* 0x000000040c0872a4 */ /* 0x000fe2000f8e023f */
[----:B--2---:R-:W-:Y:S01]  /*5bc0*/  IMAD.U32 R9, RZ, RZ, UR13 ;  /* 0x0000000dff097e24 */ /* 0x004fe2000f8e00ff */
[----:B------:R-:W-:Y:S01]  /*5bd0*/  UIMAD.WIDE.U32 UR24, UR13, UR4, URZ ;  /* 0x000000040d1872a5 */ /* 0x000fe2000f8e003f */
[----:B------:R-:W-:Y:S01]  /*5be0*/  IMAD R218, R11, c[0x0][0x2b8], R218 ;  /* 0x0000ae000bda7a24 */ /* 0x000fe200078e02da */
[----:B------:R-:W-:Y:S01]  /*5bf0*/  UIMAD UR5, UR13, UR5, UR8 ;  /* 0x000000050d0572a4 */ /* 0x000fe2000f8e0208 */
[----:B------:R-:W-:Y:S01]  /*5c00*/  ISETP.GE.AND P4, PT, R150, c[0x0][0x1d4], PT ;  /* 0x0000750096007a0c */ /* 0x000fe20003f86270 */
[----:B------:R-:W-:Y:S01]  /*5c10*/  UIADD3 UR8, UR11, -UR6, URZ ;  /* 0x800000060b087290 */ /* 0x000fe2000fffe03f */
[----:B------:R-:W-:Y:S01]  /*5c20*/  IMAD.WIDE.U32 R12, R218, c[0x0][0x1e0], RZ ;  /* 0x00007800da0c7a25 */ /* 0x000fe200078e00ff */
[----:B------:R-:W-:Y:S01]  /*5c30*/  SHF.R.S32.HI R21, RZ, 0x1f, R218 ;  /* 0x0000001fff157819 */ /* 0x000fe200000114da */
[----:B------:R-:W-:Y:S01]  /*5c40*/  UIADD3 UR6, UR25, UR5, URZ ;  /* 0x0000000519067290 */ /* 0x000fe2000fffe03f */
[----:B------:R-:W-:-:S02]  /*5c50*/  ISETP.GE.AND P5, PT, R17, c[0x0][0x1d4], PT ;  /* 0x0000750011007a0c */ /* 0x000fc40003fa6270 */
[----:B------:R-:W-:Y:S01]  /*5c60*/  ISETP.GE.AND P3, PT, R16, c[0x0][0x1d4], PT ;  /* 0x0000750010007a0c */ /* 0x000fe20003f66270 */
[----:B------:R-:W-:Y:S01]  /*5c70*/  IMAD R11, R21, c[0x0][0x1e0], RZ ;  /* 0x00007800150b7a24 */ /* 0x000fe200078e02ff */
[----:B------:R-:W-:Y:S01]  /*5c80*/  ISETP.GE.AND P2, PT, R6, c[0x0][0x1d4], PT ;  /* 0x0000750006007a0c */ /* 0x000fe20003f46270 */
[----:B------:R-:W-:Y:S02]  /*5c90*/  ULDC.64 UR4, c[0x0][0x210] ;  /* 0x0000840000047ab9 */ /* 0x000fe40000000a00 */
[----:B------:R-:W-:Y:S01]  /*5ca0*/  IMAD R10, R218, c[0x0][0x1e4], R11 ;  /* 0x00007900da0a7a24 */ /* 0x000fe200078e020b */
[----:B------:R-:W-:Y:S02]  /*5cb0*/  UIMAD UR12, UR12, UR4, URZ ;  /* 0x000000040c0c72a4 */ /* 0x000fe4000f8e023f */
[----:B------:R-:W-:Y:S01]  /*5cc0*/  UIMAD.WIDE.U32 UR26, UR13, UR4, URZ ;  /* 0x000000040d1a72a5 */ /* 0x000fe2000f8e003f */
[----:B------:R-:W-:Y:S01]  /*5cd0*/  IMAD.IADD R13, R13, 0x1, R10 ;  /* 0x000000010d0d7824 */ /* 0x000fe200078e020a */
[----:B------:R-:W-:-:S04]  /*5ce0*/  UIMAD UR5, UR13, UR5, UR12 ;  /* 0x000000050d0572a4 */ /* 0x000fc8000f8e020c */
[----:B------:R-:W-:Y:S01]  /*5cf0*/  UIADD3 UR5, UR27, UR5, URZ ;  /* 0x000000051b057290 */ /* 0x000fe2000fffe03f */
[----:B---3--:R-:W-:Y:S01]  /*5d00*/  SHF.R.S32.HI R20, RZ, 0x1f, R217 ;  /* 0x0000001fff147819 */ /* 0x008fe200000114d9 */
[----:B------:R-:W-:-:S04]  /*5d10*/  IMAD.WIDE.U32 R12, R217, c[0x0][0x1f0], R12 ;  /* 0x00007c00d90c7a25 */ /* 0x000fc800078e000c */
[----:B------:R-:W-:Y:S01]  /*5d20*/  IMAD R10, R20, c[0x0][0x1f0], RZ ;  /* 0x00007c00140a7a24 */ /* 0x000fe200078e02ff */
[----:B------:R-:W-:Y:S01]  /*5d30*/  IADD3 R11, P0, R12, UR24, RZ ;  /* 0x000000180c0b7c10 */ /* 0x000fe2000ff1e0ff */
[----:B------:R-:W-:Y:S01]  /*5d40*/  IMAD R9, R9, c[0x0][0x1e8], R12 ;  /* 0x00007a0009097a24 */ /* 0x000fe200078e020c */
[----:B------:R-:W-:Y:S01]  /*5d50*/  IADD3 R12, -R19, UR8, RZ ;  /* 0x00000008130c7c10 */ /* 0x000fe2000fffe1ff */
[----:B------:R-:W-:Y:S01]  /*5d60*/  IMAD R10, R217, c[0x0][0x1f4], R10 ;  /* 0x00007d00d90a7a24 */ /* 0x000fe200078e020a */
[----:B------:R-:W-:Y:S02]  /*5d70*/  LEA RZ, P1, R11, c[0x0][0x1c8], 0x1 ;  /* 0x000072000bff7a11 */ /* 0x000fe400078208ff */
[----:B------:R-:W-:Y:S01]  /*5d80*/  LEA R23, R9, c[0x0][0x1c8], 0x1 ;  /* 0x0000720009177a11 */ /* 0x000fe200078e08ff */
[----:B------:R-:W-:-:S04]  /*5d90*/  IMAD.IADD R10, R13, 0x1, R10 ;  /* 0x000000010d0a7824 */ /* 0x000fc800078e020a */
[----:B------:R-:W-:Y:S01]  /*5da0*/  SHFL.IDX PT, R14, R23, RZ, 0x181f ;  /* 0x00181fff170e7589 */ /* 0x000fe200000e0000 */
[----:B------:R-:W-:Y:S02]  /*5db0*/  IADD3.X R10, R10, UR6, RZ, P0, !PT ;  /* 0x000000060a0a7c10 */ /* 0x000fe400087fe4ff */
[----:B------:R-:W-:Y:S02]  /*5dc0*/  ISETP.GE.AND P0, PT, R12, 0x1, PT ;  /* 0x000000010c00780c */ /* 0x000fe40003f06270 */
[----:B------:R-:W-:Y:S02]  /*5dd0*/  LEA.HI.X R15, R11, c[0x0][0x1cc], R10, 0x1, P1 ;  /* 0x000073000b0f7a11 */ /* 0x000fe400008f0c0a */
[----:B------:R-:W-:-:S04]  /*5de0*/  ISETP.GT.AND P1, PT, R216, 0x1f, PT ;  /* 0x0000001fd800780c */ /* 0x000fc80003f24270 */
[----:B------:R-:W1:Y:S05]  /*5df0*/  SHFL.IDX PT, R15, R15, RZ, 0x181f ;  /* 0x00181fff0f0f7589 */ /* 0x000e6a00000e0000 */
[----:B------:R-:W-:Y:S01]  /*5e00*/  @P0 SHF.R.S32.HI R10, RZ, 0x1f, R17 ;  /* 0x0000001fff0a0819 */ /* 0x000fe20000011411 */
[----:B------:R-:W-:Y:S01]  /*5e10*/  @P0 IMAD.SHL.U32 R12, R18, 0x2, RZ ;  /* 0x00000002120c0824 */ /* 0x000fe200078e00ff */
[----:B------:R-:W-:Y:S02]  /*5e20*/  @P0 SHF.R.S32.HI R13, RZ, 0x1f, R16 ;  /* 0x0000001fff0d0819 */ /* 0x000fe40000011410 */
[----:B------:R-:W-:Y:S02]  /*5e30*/  @P0 SHF.R.S32.HI R9, RZ, 0x1f, R6 ;  /* 0x0000001fff090819 */ /* 0x000fe40000011406 */
[----:B------:R-:W-:-:S02]  /*5e40*/  @P0 LEA.HI R11, R10, R17, RZ, 0x3 ;  /* 0x000000110a0b0211 */ /* 0x000fc400078f18ff */
[----:B------:R-:W-:Y:S02]  /*5e50*/  @P0 LEA.HI R10, R13, R16, RZ, 0x3 ;  /* 0x000000100d0a0211 */ /* 0x000fe400078f18ff */
[----:B------:R-:W-:Y:S02]  /*5e60*/  @P0 LEA.HI R9, R9, R6, RZ, 0x3 ;  /* 0x0000000609090211 */ /* 0x000fe400078f18ff */
[----:B------:R-:W-:Y:S02]  /*5e70*/  @P0 LOP3.LUT R11, R11, 0xfffffff8, RZ, 0xc0, !PT ;  /* 0xfffffff80b0b0812 */ /* 0x000fe400078ec0ff */
[----:B------:R-:W-:Y:S02]  /*5e80*/  @P0 LOP3.LUT R10, R10, 0xfffffff8, RZ, 0xc0, !PT ;  /* 0xfffffff80a0a0812 */ /* 0x000fe400078ec0ff */
[----:B------:R-:W-:Y:S01]  /*5e90*/  @P0 LOP3.LUT R9, R9, 0xfffffff8, RZ, 0xc0, !PT ;  /* 0xfffffff809090812 */ /* 0x000fe200078ec0ff */
[----:B-1----:R-:W-:-:S04]  /*5ea0*/  @P0 IMAD.WIDE R24, R150, 0x2, R14 ;  /* 0x0000000296180825 */ /* 0x002fc800078e020e */
[--C-:B------:R-:W-:Y:S01]  /*5eb0*/  @P0 IMAD.WIDE R26, R11, 0x2, R14.reuse ;  /* 0x000000020b1a0825 */ /* 0x100fe200078e020e */
[----:B------:R-:W-:Y:S01]  /*5ec0*/  @!PT LDS RZ, [RZ] ;  /* 0x00000000fffff984 */ /* 0x000fe20000000800 */
[----:B------:R1:W-:Y:S03]  /*5ed0*/  @P0 LDGSTS.E.BYPASS.LTC128B.128 [R12+0xc080], [R24.64], !P4 ;  /* 0x0c080000180c0fae */ /* 0x0003e6000e101d56 */
[--C-:B------:R-:W-:Y:S01]  /*5ee0*/  @P0 IMAD.WIDE R10, R10, 0x2, R14.reuse ;  /* 0x000000020a0a0825 */ /* 0x100fe200078e020e */
[----:B------:R1:W-:Y:S03]  /*5ef0*/  @P0 LDGSTS.E.BYPASS.LTC128B.128 [R12+0xd080], [R26.64], !P5 ;  /* 0x0d0800001a0c0fae */ /* 0x0003e6000e901d56 */
[----:B------:R-:W-:Y:S01]  /*5f00*/  @P0 IMAD.WIDE R14, R9, 0x2, R14 ;  /* 0x00000002090e0825 */ /* 0x000fe200078e020e */
[----:B------:R1:W-:Y:S04]  /*5f10*/  @P0 LDGSTS.E.BYPASS.LTC128B.128 [R12+0xe080], [R10.64], !P3 ;  /* 0x0e0800000a0c0fae */ /* 0x0003e8000d901d56 */
[----:B------:R1:W-:Y:S01]  /*5f20*/  @P0 LDGSTS.E.BYPASS.LTC128B.128 [R12+0xf080], [R14.64], !P2 ;  /* 0x0f0800000e0c0fae */ /* 0x0003e2000d101d56 */
[----:B------:R-:W-:-:S03]  /*5f30*/  ISETP.LT.AND P0, PT, RZ, c[0x0][0x27c], PT ;  /* 0x00009f00ff007a0c */ /* 0x000fc60003f01270 */
[----:B------:R-:W0:Y:S10]  /*5f40*/  LDGDEPBAR ;  /* 0x00000000000079af */ /* 0x000e340000000000 */
[----:B------:R-:W-:Y:S05]  /*5f50*/  @P0 BRA `(.L_x_88) ;  /* 0x0000002000000947 */ /* 0x000fea0003800000 */
[----:B------:R-:W-:-:S04]  /*5f60*/  DEPBAR.LE SB0, 0x1 ;  /* 0x000080400000791a */ /* 0x000fc80000000000 */
[----:B------:R-:W-:Y:S05]  /*5f70*/  BRA `(.L_x_89) ;  /* 0x00006ab000007947 */ /* 0x000fea0003800000 */
.L_x_88:
[----:B-1----:R-:W-:Y:S01]  /*5f80*/  SHF.R.S32.HI R10, RZ, 0x1f, R63 ;  /* 0x0000001fff0a7819 */ /* 0x002fe2000001143f */
[C---:B------:R-:W-:Y:S01]  /*5f90*/  IMAD.WIDE.U32 R12, R63.reuse, c[0x0][0x280], RZ ;  /* 0x0000a0003f0c7a25 */ /* 0x040fe200078e00ff */
[----:B------:R-:W-:Y:S01]  /*5fa0*/  ULDC.U8 UR4, c[0x0][0x298] ;  /* 0x0000a60000047ab9 */ /* 0x000fe20000000000 */
[----:B------:R-:W-:Y:S01]  /*5fb0*/  BSSY B2, `(.L_x_89) ;  /* 0x00006a7000027945 */ /* 0x000fe20003800000 */
[----:B------:R-:W-:Y:S01]  /*5fc0*/  SHF.L.U32 R39, R18, 0x1, RZ ;  /* 0x0000000112277819 */ /* 0x000fe200000006ff */
[----:B------:R-:W-:Y:S01]  /*5fd0*/  IMAD R14, R10, c[0x0][0x280], RZ ;  /* 0x0000a0000a0e7a24 */ /* 0x000fe200078e02ff */
[----:B------:R-:W-:Y:S01]  /*5fe0*/  LEA R28, P0, R12, c[0x0][0x270], 0x1 ;  /* 0x00009c000c1c7a11 */ /* 0x000fe200078008ff */
[----:B------:R-:W-:Y:S02]  /*5ff0*/  IMAD R10, R10, c[0x0][0x290], RZ ;  /* 0x0000a4000a0a7a24 */ /* 0x000fe400078e02ff */
[----:B------:R-:W-:-:S05]  /*6000*/  IMAD R9, R63, c[0x0][0x284], R14 ;  /* 0x0000a1003f097a24 */ /* 0x000fca00078e020e */
[----:B------:R-:W-:-:S04]  /*6010*/  IADD3 R9, R9, R13, RZ ;  /* 0x0000000d09097210 */ /* 0x000fc80007ffe0ff */
[----:B------:R-:W-:Y:S01]  /*6020*/  LEA.HI.X R29, R12, c[0x0][0x274], R9, 0x1, P0 ;  /* 0x00009d000c1d7a11 */ /* 0x000fe200000f0c09 */
[----:B------:R-:W-:-:S04]  /*6030*/  IMAD.WIDE.U32 R12, R63, c[0x0][0x290], RZ ;  /* 0x0000a4003f0c7a25 */ /* 0x000fc800078e00ff */
[----:B------:R-:W-:Y:S01]  /*6040*/  IMAD R9, R63, c[0x0][0x294], R10 ;  /* 0x0000a5003f097a24 */ /* 0x000fe200078e020a */
[----:B------:R-:W-:-:S04]  /*6050*/  LEA R30, P0, R12, c[0x0][0x288], 0x1 ;  /* 0x0000a2000c1e7a11 */ /* 0x000fc800078008ff */
[----:B------:R-:W-:-:S04]  /*6060*/  IADD3 R9, R9, R13, RZ ;  /* 0x0000000d09097210 */ /* 0x000fc80007ffe0ff */
[----:B------:R-:W-:Y:S02]  /*6070*/  LEA.HI.X R31, R12, c[0x0][0x28c], R9, 0x1, P0 ;  /* 0x0000a3000c1f7a11 */ /* 0x000fe400000f0c09 */
[----:B------:R-:W-:-:S13]  /*6080*/  ISETP.NE.AND P0, PT, RZ, UR4, PT ;  /* 0x00000004ff007c0c */ /* 0x000fda000bf05270 */
[----:B------:R-:W-:Y:S05]  /*6090*/  @!P0 BRA `(.L_x_90) ;  /* 0x0000320000008947 */ /* 0x000fea0003800000 */
[----:B------:R-:W-:Y:S01]  /*60a0*/  ISETP.NE.AND P6, PT, R8, RZ, PT ;  /* 0x000000ff0800720c */ /* 0x000fe20003fc5270 */
[----:B------:R-:W-:Y:S01]  /*60b0*/  BSSY B0, `(.L_x_91) ;  /* 0x0000033000007945 */ /* 0x000fe20003800000 */
[----:B------:R-:W-:Y:S01]  /*60c0*/  SHF.L.U32 R27, R2, 0x2, RZ ;  /* 0x00000002021b7819 */ /* 0x000fe200000006ff */
[----:B------:R-:W-:Y:S01]  /*60d0*/  CS2R R36, SRZ ;  /* 0x0000000000247805 */ /* 0x000fe2000001ff00 */
[----:B------:R-:W-:Y:S01]  /*60e0*/  CS2R R14, SRZ ;  /* 0x00000000000e7805 */ /* 0x000fe2000001ff00 */
[----:B------:R-:W-:Y:S01]  /*60f0*/  CS2R R24, SRZ ;  /* 0x0000000000187805 */ /* 0x000fe2000001ff00 */
[----:B------:R-:W-:Y:S01]  /*6100*/  CS2R R32, SRZ ;  /* 0x0000000000207805 */ /* 0x000fe2000001ff00 */
[----:B------:R-:W-:Y:S01]  /*6110*/  CS2R R50, SRZ ;  /* 0x0000000000327805 */ /* 0x000fe2000001ff00 */
[----:B------:R-:W-:Y:S01]  /*6120*/  CS2R R8, SRZ ;  /* 0x0000000000087805 */ /* 0x000fe2000001ff00 */
[----:B------:R-:W-:Y:S01]  /*6130*/  CS2R R12, SRZ ;  /* 0x00000000000c7805 */ /* 0x000fe2000001ff00 */
[----:B------:R-:W-:-:S03]  /*6140*/  CS2R R10, SRZ ;  /* 0x00000000000a7805 */ /* 0x000fc6000001ff00 */
[----:B------:R-:W-:Y:S05]  /*6150*/  @P6 BRA `(.L_x_92) ;  /* 0x0000028000006947 */ /* 0x000fea0003800000 */
[C---:B------:R-:W-:Y:S01]  /*6160*/  ISETP.GE.AND P0, PT, R27.reuse, c[0x0][0x27c], PT ;  /* 0x00009f001b007a0c */ /* 0x040fe20003f06270 */
[----:B------:R-:W-:Y:S01]  /*6170*/  CS2R R32, SRZ ;  /* 0x0000000000207805 */ /* 0x000fe2000001ff00 */
[----:B------:R-:W-:Y:S01]  /*6180*/  CS2R R10, SRZ ;  /* 0x00000000000a7805 */ /* 0x000fe2000001ff00 */
[----:B------:R-:W-:-:S10]  /*6190*/  IADD3 R8, R27, 0x20, RZ ;  /* 0x000000201b087810 */ /* 0x000fd40007ffe0ff */
[----:B------:R-:W-:-:S04]  /*61a0*/  @!P0 IMAD.WIDE R34, R27, 0x2, R28 ;  /* 0x000000021b228825 */ /* 0x000fc800078e021c */
[----:B------:R-:W-:Y:S01]  /*61b0*/  @!P0 IMAD.WIDE R14, R27, 0x2, R30 ;  /* 0x000000021b0e8825 */ /* 0x000fe200078e021e */
[----:B------:R1:W5:Y:S04]  /*61c0*/  @!P0 LD.E.64 R32, [R34.64] ;  /* 0x0000001622208980 */ /* 0x000368000c101b00 */
[----:B------:R2:W5:Y:S01]  /*61d0*/  @!P0 LD.E.64 R10, [R14.64] ;  /* 0x000000160e0a8980 */ /* 0x000562000c101b00 */
[----:B------:R-:W-:Y:S01]  /*61e0*/  ISETP.GE.AND P0, PT, R8, c[0x0][0x27c], PT ;  /* 0x00009f0008007a0c */ /* 0x000fe20003f06270 */
[----:B------:R-:W-:Y:S01]  /*61f0*/  CS2R R24, SRZ ;  /* 0x0000000000187805 */ /* 0x000fe2000001ff00 */
[----:B------:R-:W-:-:S11]  /*6200*/  CS2R R12, SRZ ;  /* 0x00000000000c7805 */ /* 0x000fd6000001ff00 */
[----:B------:R-:W-:-:S04]  /*6210*/  @!P0 SHF.R.S32.HI R9, RZ, 0x1f, R8 ;  /* 0x0000001fff098819 */ /* 0x000fc80000011408 */
[----:B------:R-:W-:Y:S02]  /*6220*/  @!P0 LEA.HI R9, R9, R8, RZ, 0x2 ;  /* 0x0000000809098211 */ /* 0x000fe400078f10ff */
[----:B------:R-:W-:Y:S02]  /*6230*/  IADD3 R8, R27, 0x40, RZ ;  /* 0x000000401b087810 */ /* 0x000fe40007ffe0ff */
[----:B------:R-:W-:-:S05]  /*6240*/  @!P0 LOP3.LUT R9, R9, 0xfffffffc, RZ, 0xc0, !PT ;  /* 0xfffffffc09098812 */ /* 0x000fca00078ec0ff */
[----:B------:R-:W-:-:S04]  /*6250*/  @!P0 IMAD.WIDE R36, R9, 0x2, R28 ;  /* 0x0000000209248825 */ /* 0x000fc800078e021c */
[----:B------:R-:W-:Y:S01]  /*6260*/  @!P0 IMAD.WIDE R42, R9, 0x2, R30 ;  /* 0x00000002092a8825 */ /* 0x000fe200078e021e */
[----:B------:R3:W5:Y:S04]  /*6270*/  @!P0 LD.E.64 R24, [R36.64] ;  /* 0x0000001624188980 */ /* 0x000768000c101b00 */
[----:B------:R4:W5:Y:S01]  /*6280*/  @!P0 LD.E.64 R12, [R42.64] ;  /* 0x000000162a0c8980 */ /* 0x000962000c101b00 */
[----:B------:R-:W-:Y:S01]  /*6290*/  ISETP.GE.AND P0, PT, R8, c[0x0][0x27c], PT ;  /* 0x00009f0008007a0c */ /* 0x000fe20003f06270 */
[----:B--2---:R-:W-:-:S12]  /*62a0*/  CS2R R14, SRZ ;  /* 0x00000000000e7805 */ /* 0x004fd8000001ff00 */
[----:B------:R-:W-:-:S04]  /*62b0*/  @!P0 SHF.R.S32.HI R9, RZ, 0x1f, R8 ;  /* 0x0000001fff098819 */ /* 0x000fc80000011408 */
[----:B------:R-:W-:-:S04]  /*62c0*/  @!P0 LEA.HI R9, R9, R8, RZ, 0x2 ;  /* 0x0000000809098211 */ /* 0x000fc800078f10ff */
[----:B------:R-:W-:Y:S02]  /*62d0*/  @!P0 LOP3.LUT R23, R9, 0xfffffffc, RZ, 0xc0, !PT ;  /* 0xfffffffc09178812 */ /* 0x000fe400078ec0ff */
[----:B------:R-:W-:-:S03]  /*62e0*/  CS2R R8, SRZ ;  /* 0x0000000000087805 */ /* 0x000fc6000001ff00 */
[----:B-1----:R-:W-:-:S04]  /*62f0*/  @!P0 IMAD.WIDE R34, R23, 0x2, R28 ;  /* 0x0000000217228825 */ /* 0x002fc800078e021c */
[----:B------:R-:W-:Y:S01]  /*6300*/  @!P0 IMAD.WIDE R40, R23, 0x2, R30 ;  /* 0x0000000217288825 */ /* 0x000fe200078e021e */
[----:B------:R-:W-:Y:S01]  /*6310*/  IADD3 R23, R27, 0x60, RZ ;  /* 0x000000601b177810 */ /* 0x000fe20007ffe0ff */
[----:B------:R4:W5:Y:S04]  /*6320*/  @!P0 LD.E.64 R14, [R34.64] ;  /* 0x00000016220e8980 */ /* 0x000968000c101b00 */
[----:B------:R4:W5:Y:S01]  /*6330*/  @!P0 LD.E.64 R8, [R40.64] ;  /* 0x0000001628088980 */ /* 0x000962000c101b00 */
[----:B------:R-:W-:Y:S01]  /*6340*/  ISETP.GE.AND P0, PT, R23, c[0x0][0x27c], PT ;  /* 0x00009f0017007a0c */ /* 0x000fe20003f06270 */
[----:B---3--:R-:W-:Y:S01]  /*6350*/  CS2R R36, SRZ ;  /* 0x0000000000247805 */ /* 0x008fe2000001ff00 */
[----:B------:R-:W-:-:S11]  /*6360*/  CS2R R50, SRZ ;  /* 0x0000000000327805 */ /* 0x000fd6000001ff00 */
[----:B------:R-:W-:-:S04]  /*6370*/  @!P0 SHF.R.S32.HI R26, RZ, 0x1f, R23 ;  /* 0x0000001fff1a8819 */ /* 0x000fc80000011417 */
[----:B------:R-:W-:-:S04]  /*6380*/  @!P0 LEA.HI R23, R26, R23, RZ, 0x2 ;  /* 0x000000171a178211 */ /* 0x000fc800078f10ff */
[----:B------:R-:W-:-:S05]  /*6390*/  @!P0 LOP3.LUT R23, R23, 0xfffffffc, RZ, 0xc0, !PT ;  /* 0xfffffffc17178812 */ /* 0x000fca00078ec0ff */
[----:B------:R-:W-:-:S04]  /*63a0*/  @!P0 IMAD.WIDE R28, R23, 0x2, R28 ;  /* 0x00000002171c8825 */ /* 0x000fc800078e021c */
[----:B------:R-:W-:Y:S01]  /*63b0*/  @!P0 IMAD.WIDE R30, R23, 0x2, R30 ;  /* 0x00000002171e8825 */ /* 0x000fe200078e021e */
[----:B------:R4:W5:Y:S04]  /*63c0*/  @!P0 LD.E.64 R36, [R28.64] ;  /* 0x000000161c248980 */ /* 0x000968000c101b00 */
[----:B------:R4:W5:Y:S02]  /*63d0*/  @!P0 LD.E.64 R50, [R30.64] ;  /* 0x000000161e328980 */ /* 0x000964000c101b00 */
.L_x_92:
[----:B------:R-:W-:Y:S05]  /*63e0*/  BSYNC B0 ;  /* 0x0000000000007941 */ /* 0x000fea0003800000 */
.L_x_91:
[----:B------:R-:W-:Y:S01]  /*63f0*/  UIMAD UR4, UR14, -0x80, UR19 ;  /* 0xffffff800e0478a4 */ /* 0x000fe2000f8e0213 */
[----:B-----5:R-:W-:Y:S01]  /*6400*/  IMAD.MOV.U32 R48, RZ, RZ, R32 ;  /* 0x000000ffff307224 */ /* 0x020fe200078e0020 */
[----:B------:R-:W-:Y:S01]  /*6410*/  SHF.R.U64 R47, R32, 0x10, R33 ;  /* 0x00000010202f7819 */ /* 0x000fe20000001221 */
[----:B------:R-:W-:Y:S01]  /*6420*/  IMAD.MOV.U32 R44, RZ, RZ, R14 ;  /* 0x000000ffff2c7224 */ /* 0x000fe200078e000e */
[----:B------:R-:W-:Y:S01]  /*6430*/  UISETP.LT.AND UP0, UPT, UR4, 0x80, UPT ;  /* 0x000000800400788c */ /* 0x000fe2000bf01270 */
[----:B----4-:R-:W-:Y:S01]  /*6440*/  SHF.R.U64 R42, R14, 0x10, R15 ;  /* 0x000000100e2a7819 */ /* 0x010fe2000000120f */
[--C-:B------:R-:W-:Y:S01]  /*6450*/  IMAD.MOV.U32 R43, RZ, RZ, R37.reuse ;  /* 0x000000ffff2b7224 */ /* 0x100fe200078e0025 */
[--C-:B------:R-:W-:Y:S01]  /*6460*/  SHF.R.U64 R40, R36, 0x10, R37.reuse ;  /* 0x0000001024287819 */ /* 0x100fe20000001225 */
[----:B------:R-:W-:Y:S01]  /*6470*/  USEL UR4, UR4, 0x80, UP0 ;  /* 0x0000008004047887 */ /* 0x000fe20008000000 */
[----:B------:R-:W-:Y:S01]  /*6480*/  SHF.R.U32.HI R14, RZ, 0x10, R37 ;  /* 0x00000010ff0e7819 */ /* 0x000fe20000011625 */
[--C-:B------:R-:W-:Y:S01]  /*6490*/  IMAD.MOV.U32 R41, RZ, RZ, R11.reuse ;  /* 0x000000ffff297224 */ /* 0x100fe200078e000b */
[--C-:B------:R-:W-:Y:S01]  /*64a0*/  SHF.R.U64 R38, R10, 0x10, R11.reuse ;  /* 0x000000100a267819 */ /* 0x100fe2000000120b */
[----:B------:R-:W-:Y:S01]  /*64b0*/  IMAD.MOV.U32 R34, RZ, RZ, R10 ;  /* 0x000000ffff227224 */ /* 0x000fe200078e000a */
[----:B------:R-:W-:Y:S01]  /*64c0*/  SHF.R.U32.HI R32, RZ, 0x10, R11 ;  /* 0x00000010ff207819 */ /* 0x000fe2000001160b */
[--C-:B------:R-:W-:Y:S01]  /*64d0*/  IMAD.MOV.U32 R37, RZ, RZ, R13.reuse ;  /* 0x000000ffff257224 */ /* 0x100fe200078e000d */
[----:B------:R-:W-:Y:S01]  /*64e0*/  ISETP.GE.AND P0, PT, R19, UR4, PT ;  /* 0x0000000413007c0c */ /* 0x000fe2000bf06270 */
[----:B------:R-:W-:Y:S01]  /*64f0*/  IMAD.MOV.U32 R46, RZ, RZ, R24 ;  /* 0x000000ffff2e7224 */ /* 0x000fe200078e0018 */
[----:B------:R-:W-:Y:S01]  /*6500*/  SHF.R.U64 R11, R12, 0x10, R13 ;  /* 0x000000100c0b7819 */ /* 0x000fe2000000120d */
[----:B------:R-:W-:Y:S01]  /*6510*/  IMAD.MOV.U32 R31, RZ, RZ, R25 ;  /* 0x000000ffff1f7224 */ /* 0x000fe200078e0019 */
[----:B------:R-:W-:Y:S01]  /*6520*/  SHF.R.U32.HI R28, RZ, 0x10, R13 ;  /* 0x00000010ff1c7819 */ /* 0x000fe2000001160d */
        /* <DEDUP_REMOVED lines=9> */
[----:B------:R-:W-:Y:S01]  /*65c0*/  SHF.R.U32.HI R33, RZ, 0x10, R33 ;  /* 0x00000010ff217819 */ /* 0x000fe20000011621 */
[----:B------:R-:W-:Y:S01]  /*65d0*/  IMAD.MOV.U32 R36, RZ, RZ, R8 ;  /* 0x000000ffff247224 */ /* 0x000fe200078e0008 */
[----:B------:R-:W-:Y:S01]  /*65e0*/  SHF.R.U32.HI R15, RZ, 0x10, R15 ;  /* 0x00000010ff0f7819 */ /* 0x000fe2000001160f */
[----:B------:R-:W-:Y:S01]  /*65f0*/  IMAD.MOV.U32 R24, RZ, RZ, R50 ;  /* 0x000000ffff187224 */ /* 0x000fe200078e0032 */
[--C-:B------:R-:W-:Y:S01]  /*6600*/  SHF.R.U64 R8, R50, 0x10, R51.reuse ;  /* 0x0000001032087819 */ /* 0x100fe20000001233 */
[--C-:B------:R-:W-:Y:S01]  /*6610*/  IMAD.MOV.U32 R9, RZ, RZ, R51.reuse ;  /* 0x000000ffff097224 */ /* 0x100fe200078e0033 */
[----:B------:R-:W-:Y:S01]  /*6620*/  SHF.R.U32.HI R12, RZ, 0x10, R51 ;  /* 0x00000010ff0c7819 */ /* 0x000fe20000011633 */
[----:B------:R-:W-:-:S04]  /*6630*/  DEPBAR.LE SB0, 0x1 ;  /* 0x000080400000791a */ /* 0x000fc80000000000 */
[----:B------:R-:W-:Y:S01]  /*6640*/  BSSY B1, `(.L_x_93) ;  /* 0x00000bc000017945 */ /* 0x000fe20003800000 */
[----:B------:R-:W-:Y:S02]  /*6650*/  PRMT R35, R35, 0x5410, R48 ;  /* 0x0000541023237816 */ /* 0x000fe40000000030 */
[----:B------:R-:W-:Y:S02]  /*6660*/  PRMT R33, R33, 0x5410, R47 ;  /* 0x0000541021217816 */ /* 0x000fe4000000002f */
[----:B------:R-:W-:Y:S02]  /*6670*/  PRMT R31, R31, 0x5410, R46 ;  /* 0x000054101f1f7816 */ /* 0x000fe4000000002e */
[----:B------:R-:W-:Y:S02]  /*6680*/  PRMT R29, R29, 0x5410, R45 ;  /* 0x000054101d1d7816 */ /* 0x000fe4000000002d */
[----:B------:R-:W-:Y:S02]  /*6690*/  PRMT R25, R25, 0x5410, R44 ;  /* 0x0000541019197816 */ /* 0x000fe4000000002c */
[----:B------:R-:W-:-:S02]  /*66a0*/  PRMT R15, R15, 0x5410, R42 ;  /* 0x000054100f0f7816 */ /* 0x000fc4000000002a */
        /* <DEDUP_REMOVED lines=9> */
[----:B------:R-:W-:Y:S01]  /*6740*/  PRMT R12, R12, 0x5410, R8 ;  /* 0x000054100c0c7816 */ /* 0x000fe20000000008 */
[----:B------:R-:W-:Y:S06]  /*6750*/  BAR.SYNC.DEFER_BLOCKING 0x0 ;  /* 0x0000000000007b1d */ /* 0x000fec0000010000 */
[----:B------:R-:W-:Y:S05]  /*6760*/  @P0 BRA `(.L_x_94) ;  /* 0x00000a9000000947 */ /* 0x000fea0003800000 */
[----:B------:R-:W-:Y:S01]  /*6770*/  ISETP.GE.AND P0, PT, R27, c[0x0][0x27c], PT ;  /* 0x00009f001b007a0c */ /* 0x000fe20003f06270 */
[----:B------:R-:W-:-:S12]  /*6780*/  BSSY B0, `(.L_x_95) ;  /* 0x0000028000007945 */ /* 0x000fd80003800000 */
[----:B------:R-:W-:Y:S05]  /*6790*/  @P0 BRA `(.L_x_96) ;  /* 0x0000026000000947 */ /* 0x000fea0003800000 */
[----:B------:R-:W1:Y:S01]  /*67a0*/  LDS.128 R8, [R39+0x10080] ;  /* 0x0100800027087984 */ /* 0x000e620000000c00 */
[--C-:B------:R-:W-:Y:S02]  /*67b0*/  HADD2.F32 R36, -RZ, R34.reuse.H1_H1 ;  /* 0x30000022ff247230 */ /* 0x100fe40000004100 */
[----:B------:R-:W-:Y:S02]  /*67c0*/  HADD2.F32 R43, -RZ, R33.H1_H1 ;  /* 0x30000021ff2b7230 */ /* 0x000fe40000004100 */
[----:B------:R-:W-:Y:S02]  /*67d0*/  HADD2.F32 R44, -RZ, R35.H1_H1 ;  /* 0x30000023ff2c7230 */ /* 0x000fe40000004100 */
[----:B------:R-:W-:Y:S02]  /*67e0*/  HADD2.F32 R47, -RZ, R34.H0_H0 ;  /* 0x20000022ff2f7230 */ /* 0x000fe40000004100 */
[--C-:B-1----:R-:W-:Y:S02]  /*67f0*/  HADD2.F32 R37, -RZ, R8.reuse.H0_H0 ;  /* 0x20000008ff257230 */ /* 0x102fe40000004100 */
[----:B------:R-:W-:-:S02]  /*6800*/  HADD2.F32 R41, -RZ, R8.H1_H1 ;  /* 0x30000008ff297230 */ /* 0x000fc40000004100 */
[--C-:B------:R-:W-:Y:S01]  /*6810*/  HADD2.F32 R8, -RZ, R9.reuse.H0_H0 ;  /* 0x20000009ff087230 */ /* 0x100fe20000004100 */
[-C--:B------:R-:W-:Y:S01]  /*6820*/  FMUL.FTZ R46, R37, R36.reuse ;  /* 0x00000024252e7220 */ /* 0x080fe20000410000 */
[----:B------:R-:W-:Y:S01]  /*6830*/  HADD2.F32 R38, -RZ, R9.H1_H1 ;  /* 0x30000009ff267230 */ /* 0x000fe20000004100 */
[C---:B------:R-:W-:Y:S01]  /*6840*/  FMUL.FTZ R42, R41.reuse, R36 ;  /* 0x00000024292a7220 */ /* 0x040fe20000410000 */
[--C-:B------:R-:W-:Y:S01]  /*6850*/  HADD2.F32 R9, -RZ, R10.reuse.H0_H0 ;  /* 0x2000000aff097230 */ /* 0x100fe20000004100 */
[-C--:B------:R-:W-:Y:S01]  /*6860*/  FFMA.FTZ R41, R41, R44.reuse, R46 ;  /* 0x0000002c29297223 */ /* 0x080fe2000001002e */
[----:B------:R-:W-:Y:S01]  /*6870*/  HADD2.F32 R40, -RZ, R10.H1_H1 ;  /* 0x3000000aff287230 */ /* 0x000fe20000004100 */
[----:B------:R-:W-:Y:S01]  /*6880*/  FFMA.FTZ R42, R37, R44, -R42 ;  /* 0x0000002c252a7223 */ /* 0x000fe2000001082a */
[--C-:B------:R-:W-:Y:S02]  /*6890*/  HADD2.F32 R10, -RZ, R11.reuse.H0_H0 ;  /* 0x2000000bff0a7230 */ /* 0x100fe40000004100 */
[----:B------:R-:W-:-:S02]  /*68a0*/  HADD2.F32 R45, -RZ, R11.H1_H1 ;  /* 0x3000000bff2d7230 */ /* 0x000fc40000004100 */
[----:B------:R-:W-:Y:S02]  /*68b0*/  HADD2.F32 R11, -RZ, R32.H1_H1 ;  /* 0x30000020ff0b7230 */ /* 0x000fe40000004100 */
[----:B------:R-:W-:-:S03]  /*68c0*/  HADD2.F32 R44, -RZ, R35.H0_H0 ;  /* 0x20000023ff2c7230 */ /* 0x000fc60000004100 */
[-C--:B------:R-:W-:Y:S02]  /*68d0*/  FMUL.FTZ R36, R38, R11.reuse ;  /* 0x0000000b26247220 */ /* 0x080fe40000410000 */
[C---:B------:R-:W-:Y:S02]  /*68e0*/  FMUL.FTZ R11, R8.reuse, R11 ;  /* 0x0000000b080b7220 */ /* 0x040fe40000410000 */
[-C--:B------:R-:W-:Y:S01]  /*68f0*/  FFMA.FTZ R36, R8, R43.reuse, -R36 ;  /* 0x0000002b08247223 */ /* 0x080fe20000010824 */
[----:B------:R-:W-:Y:S01]  /*6900*/  HADD2.F32 R8, -RZ, R32.H0_H0 ;  /* 0x20000020ff087230 */ /* 0x000fe20000004100 */
[----:B------:R-:W-:Y:S01]  /*6910*/  FFMA.FTZ R43, R38, R43, R11 ;  /* 0x0000002b262b7223 */ /* 0x000fe2000001000b */
[----:B------:R-:W-:Y:S01]  /*6920*/  HADD2.F32 R38, -RZ, R33.H0_H0 ;  /* 0x20000021ff267230 */ /* 0x000fe20000004100 */
[-C--:B------:R-:W-:Y:S02]  /*6930*/  FMUL.FTZ R11, R40, R47.reuse ;  /* 0x0000002f280b7220 */ /* 0x080fe40000410000 */
[----:B------:R-:W-:-:S02]  /*6940*/  FMUL.FTZ R47, R9, R47 ;  /* 0x0000002f092f7220 */ /* 0x000fc40000410000 */
[-C--:B------:R-:W-:Y:S02]  /*6950*/  FMUL.FTZ R37, R45, R8.reuse ;  /* 0x000000082d257220 */ /* 0x080fe40000410000 */
[----:B------:R-:W-:Y:S02]  /*6960*/  FMUL.FTZ R8, R10, R8 ;  /* 0x000000080a087220 */ /* 0x000fe40000410000 */
[----:B------:R-:W-:Y:S01]  /*6970*/  FFMA.FTZ R11, R9, R44, -R11 ;  /* 0x0000002c090b7223 */ /* 0x000fe2000001080b */
[----:B------:R-:W-:Y:S01]  /*6980*/  F2FP.PACK_AB R9, R43, R36 ;  /* 0x000000242b09723e */ /* 0x000fe200000000ff */
[----:B------:R-:W-:Y:S02]  /*6990*/  FFMA.FTZ R40, R40, R44, R47 ;  /* 0x0000002c28287223 */ /* 0x000fe4000001002f */
[-C--:B------:R-:W-:Y:S02]  /*69a0*/  FFMA.FTZ R37, R10, R38.reuse, -R37 ;  /* 0x000000260a257223 */ /* 0x080fe40000010825 */
[----:B------:R-:W-:Y:S01]  /*69b0*/  FFMA.FTZ R38, R45, R38, R8 ;  /* 0x000000262d267223 */ /* 0x000fe20000010008 */
[----:B------:R-:W-:-:S02]  /*69c0*/  F2FP.PACK_AB R10, R40, R11 ;  /* 0x0000000b280a723e */ /* 0x000fc400000000ff */
[----:B------:R-:W-:Y:S02]  /*69d0*/  F2FP.PACK_AB R8, R41, R42 ;  /* 0x0000002a2908723e */ /* 0x000fe400000000ff */
[----:B------:R-:W-:-:S05]  /*69e0*/  F2FP.PACK_AB R11, R38, R37 ;  /* 0x00000025260b723e */ /* 0x000fca00000000ff */
[----:B------:R1:W-:Y:S02]  /*69f0*/  STS.128 [R39+0x10080], R8 ;  /* 0x0100800827007388 */ /* 0x0003e40000000c00 */
.L_x_96:
[----:B------:R-:W-:Y:S05]  /*6a00*/  BSYNC B0 ;  /* 0x0000000000007941 */ /* 0x000fea0003800000 */
.L_x_95:
[----:B-1----:R-:W-:Y:S01]  /*6a10*/  IADD3 R8, R27, 0x20, RZ ;  /* 0x000000201b087810 */ /* 0x002fe20007ffe0ff */
[----:B------:R-:W-:Y:S03]  /*6a20*/  BSSY B0, `(.L_x_97) ;  /* 0x0000029000007945 */ /* 0x000fe60003800000 */
[----:B------:R-:W-:-:S13]  /*6a30*/  ISETP.GE.AND P0, PT, R8, c[0x0][0x27c], PT ;  /* 0x00009f0008007a0c */ /* 0x000fda0003f06270 */
        /* <DEDUP_REMOVED lines=39> */
.L_x_98:
[----:B------:R-:W-:Y:S05]  /*6cb0*/  BSYNC B0 ;  /* 0x0000000000007941 */ /* 0x000fea0003800000 */
.L_x_97:
[----:B-1----:R-:W-:Y:S01]  /*6cc0*/  IADD3 R8, R27, 0x40, RZ ;  /* 0x000000401b087810 */ /* 0x002fe20007ffe0ff */
[----:B------:R-:W-:Y:S03]  /*6cd0*/  BSSY B0, `(.L_x_99) ;  /* 0x0000029000007945 */ /* 0x000fe60003800000 */
[----:B------:R-:W-:-:S13]  /*6ce0*/  ISETP.GE.AND P0, PT, R8, c[0x0][0x27c], PT ;  /* 0x00009f0008007a0c */ /* 0x000fda0003f06270 */
[----:B------:R-:W-:Y:S05]  /*6cf0*/  @P0 BRA `(.L_x_100) ;  /* 0x0000026000000947 */ /* 0x000fea0003800000 */
[----:B------:R-:W1:Y:S01]  /*6d00*/  LDS.128 R8, [R39+0x18080] ;  /* 0x0180800027087984 */ /* 0x000e620000000c00 */
[----:B------:R-:W-:Y:S02]  /*6d10*/  HADD2.F32 R36, -RZ, R23.H1_H1 ;  /* 0x30000017ff247230 */ /* 0x000fe40000004100 */
        /* <DEDUP_REMOVED lines=36> */
.L_x_100:
[----:B------:R-:W-:Y:S05]  /*6f60*/  BSYNC B0 ;  /* 0x0000000000007941 */ /* 0x000fea0003800000 */
.L_x_99:
[----:B-1----:R-:W-:-:S04]  /*6f70*/  IADD3 R8, R27, 0x60, RZ ;  /* 0x000000601b087810 */ /* 0x002fc80007ffe0ff */
        /* <DEDUP_REMOVED lines=40> */
.L_x_94:
[----:B------:R-:W-:Y:S05]  /*7200*/  BSYNC B1 ;  /* 0x0000000000017941 */ /* 0x000fea0003800000 */
.L_x_93:
[----:B-1----:R-:W-:Y:S01]  /*7210*/  IADD3 R8, R19, 0x20, RZ ;  /* 0x0000002013087810 */ /* 0x002fe20007ffe0ff */
[----:B------:R-:W-:Y:S03]  /*7220*/  BSSY B1, `(.L_x_101) ;  /* 0x00000ac000017945 */ /* 0x000fe60003800000 */
[----:B------:R-:W-:-:S13]  /*7230*/  ISETP.GE.AND P0, PT, R8, UR4, PT ;  /* 0x0000000408007c0c */ /* 0x000fda000bf06270 */
[----:B------:R-:W-:Y:S05]  /*7240*/  @P0 BRA `(.L_x_102) ;  /* 0x00000a9000000947 */ /* 0x000fea0003800000 */
[----:B------:R-:W-:Y:S01]  /*7250*/  ISETP.GE.AND P0, PT, R27, c[0x0][0x27c], PT ;  /* 0x00009f001b007a0c */ /* 0x000fe20003f06270 */
[----:B------:R-:W-:-:S12]  /*7260*/  BSSY B0, `(.L_x_103) ;  /* 0x0000028000007945 */ /* 0x000fd80003800000 */
[----:B------:R-:W-:Y:S05]  /*7270*/  @P0 BRA `(.L_x_104) ;  /* 0x0000026000000947 */ /* 0x000fea0003800000 */
[----:B------:R-:W1:Y:S01]  /*7280*/  LDS.128 R8, [R39+0x11080] ;  /* 0x0110800027087984 */ /* 0x000e620000000c00 */
[----:B------:R-:W-:Y:S02]  /*7290*/  HADD2.F32 R40, -RZ, R34.H1_H1 ;  /* 0x30000022ff287230 */ /* 0x000fe40000004100 */
[----:B------:R-:W-:Y:S02]  /*72a0*/  HADD2.F32 R44, -RZ, R35.H1_H1 ;  /* 0x30000023ff2c7230 */ /* 0x000fe40000004100 */
[----:B------:R-:W-:Y:S02]  /*72b0*/  HADD2.F32 R49, -RZ, R32.H0_H0 ;  /* 0x20000020ff317230 */ /* 0x000fe40000004100 */
[--C-:B-1----:R-:W-:Y:S02]  /*72c0*/  HADD2.F32 R45, -RZ, R8.reuse.H0_H0 ;  /* 0x20000008ff2d7230 */ /* 0x102fe40000004100 */
[----:B------:R-:W-:Y:S02]  /*72d0*/  HADD2.F32 R41, -RZ, R8.H1_H1 ;  /* 0x30000008ff297230 */ /* 0x000fe40000004100 */
[----:B------:R-:W-:-:S02]  /*72e0*/  HADD2.F32 R36, -RZ, R9.H0_H0 ;  /* 0x20000009ff247230 */ /* 0x000fc40000004100 */
[--C-:B------:R-:W-:Y:S01]  /*72f0*/  HADD2.F32 R8, -RZ, R11.reuse.H0_H0 ;  /* 0x2000000bff087230 */ /* 0x100fe20000004100 */
[C---:B------:R-:W-:Y:S01]  /*7300*/  FMUL.FTZ R42, R40.reuse, R41 ;  /* 0x00000029282a7220 */ /* 0x040fe20000410000 */
[----:B------:R-:W-:Y:S01]  /*7310*/  HADD2.F32 R46, -RZ, R11.H1_H1 ;  /* 0x3000000bff2e7230 */ /* 0x000fe20000004100 */
[-C--:B------:R-:W-:Y:S01]  /*7320*/  FMUL.FTZ R40, R40, R45.reuse ;  /* 0x0000002d28287220 */ /* 0x080fe20000410000 */
[----:B------:R-:W-:Y:S01]  /*7330*/  HADD2.F32 R9, -RZ, R9.H1_H1 ;  /* 0x30000009ff097230 */ /* 0x000fe20000004100 */
[C---:B------:R-:W-:Y:S01]  /*7340*/  FFMA.FTZ R45, R44.reuse, R45, -R42 ;  /* 0x0000002d2c2d7223 */ /* 0x040fe2000001082a */
[----:B------:R-:W-:Y:S01]  /*7350*/  HADD2.F32 R11, -RZ, R32.H1_H1 ;  /* 0x30000020ff0b7230 */ /* 0x000fe20000004100 */
[----:B------:R-:W-:Y:S01]  /*7360*/  FFMA.FTZ R44, R44, R41, R40 ;  /* 0x000000292c2c7223 */ /* 0x000fe20000010028 */
[--C-:B------:R-:W-:Y:S01]  /*7370*/  HADD2.F32 R38, -RZ, R10.reuse.H0_H0 ;  /* 0x2000000aff267230 */ /* 0x100fe20000004100 */
[----:B------:R-:W-:Y:S01]  /*7380*/  FMUL.FTZ R41, R49, R46 ;  /* 0x0000002e31297220 */ /* 0x000fe20000410000 */
[----:B------:R-:W-:Y:S01]  /*7390*/  HADD2.F32 R37, -RZ, R10.H1_H1 ;  /* 0x3000000aff257230 */ /* 0x000fe20000004100 */
[C---:B------:R-:W-:Y:S01]  /*73a0*/  FMUL.FTZ R43, R11.reuse, R9 ;  /* 0x000000090b2b7220 */ /* 0x040fe20000410000 */
[----:B------:R-:W-:Y:S01]  /*73b0*/  HADD2.F32 R10, -RZ, R33.H1_H1 ;  /* 0x30000021ff0a7230 */ /* 0x000fe20000004100 */
[----:B------:R-:W-:Y:S01]  /*73c0*/  FMUL.FTZ R11, R11, R36 ;  /* 0x000000240b0b7220 */ /* 0x000fe20000410000 */
[----:B------:R-:W-:Y:S01]  /*73d0*/  HADD2.F32 R40, -RZ, R35.H0_H0 ;  /* 0x20000023ff287230 */ /* 0x000fe20000004100 */
[----:B------:R-:W-:-:S02]  /*73e0*/  FMUL.FTZ R42, R49, R8 ;  /* 0x00000008312a7220 */ /* 0x000fc40000410000 */
[C---:B------:R-:W-:Y:S01]  /*73f0*/  FFMA.FTZ R36, R10.reuse, R36, -R43 ;  /* 0x000000240a247223 */ /* 0x040fe2000001082b */
[----:B------:R-:W-:Y:S01]  /*7400*/  HADD2.F32 R43, -RZ, R34.H0_H0 ;  /* 0x20000022ff2b7230 */ /* 0x000fe20000004100 */
[----:B------:R-:W-:Y:S01]  /*7410*/  FFMA.FTZ R9, R10, R9, R11 ;  /* 0x000000090a097223 */ /* 0x000fe2000001000b */
[----:B------:R-:W-:-:S03]  /*7420*/  HADD2.F32 R11, -RZ, R33.H0_H0 ;  /* 0x20000021ff0b7230 */ /* 0x000fc60000004100 */
[-C--:B------:R-:W-:Y:S01]  /*7430*/  FMUL.FTZ R47, R43, R37.reuse ;  /* 0x000000252b2f7220 */ /* 0x080fe20000410000 */
[----:B------:R-:W-:Y:S01]  /*7440*/  F2FP.PACK_AB R9, R9, R36 ;  /* 0x000000240909723e */ /* 0x000fe200000000ff */
[-C--:B------:R-:W-:Y:S02]  /*7450*/  FMUL.FTZ R43, R43, R38.reuse ;  /* 0x000000262b2b7220 */ /* 0x080fe40000410000 */
[C---:B------:R-:W-:Y:S02]  /*7460*/  FFMA.FTZ R10, R40.reuse, R38, -R47 ;  /* 0x00000026280a7223 */ /* 0x040fe4000001082f */
[----:B------:R-:W-:Y:S02]  /*7470*/  FFMA.FTZ R43, R40, R37, R43 ;  /* 0x00000025282b7223 */ /* 0x000fe4000001002b */
[C---:B------:R-:W-:Y:S01]  /*7480*/  FFMA.FTZ R41, R11.reuse, R8, -R41 ;  /* 0x000000080b297223 */ /* 0x040fe20000010829 */
[----:B------:R-:W-:Y:S01]  /*7490*/  F2FP.PACK_AB R8, R44, R45 ;  /* 0x0000002d2c08723e */ /* 0x000fe200000000ff */
[----:B------:R-:W-:Y:S01]  /*74a0*/  FFMA.FTZ R42, R11, R46, R42 ;  /* 0x0000002e0b2a7223 */ /* 0x000fe2000001002a */
[----:B------:R-:W-:-:S04]  /*74b0*/  F2FP.PACK_AB R10, R43, R10 ;  /* 0x0000000a2b0a723e */ /* 0x000fc800000000ff */
[----:B------:R-:W-:-:S05]  /*74c0*/  F2FP.PACK_AB R11, R42, R41 ;  /* 0x000000292a0b723e */ /* 0x000fca00000000ff */
[----:B------:R1:W-:Y:S02]  /*74d0*/  STS.128 [R39+0x11080], R8 ;  /* 0x0110800827007388 */ /* 0x0003e40000000c00 */
.L_x_104:
[----:B------:R-:W-:Y:S05]  /*74e0*/  BSYNC B0 ;  /* 0x0000000000007941 */ /* 0x000fea0003800000 */
.L_x_103:
[----:B-1----:R-:W-:Y:S01]  /*74f0*/  IADD3 R8, R27, 0x20, RZ ;  /* 0x000000201b087810 */ /* 0x002fe20007ffe0ff */
[----:B------:R-:W-:Y:S03]  /*7500*/  BSSY B0, `(.L_x_105) ;  /* 0x0000029000007945 */ /* 0x000fe60003800000 */
[----:B------:R-:W-:-:S13]  /*7510*/  ISETP.GE.AND P0, PT, R8, c[0x0][0x27c], PT ;  /* 0x00009f0008007a0c */ /* 0x000fda0003f06270 */
        /* <DEDUP_REMOVED lines=39> */
.L_x_106:
[----:B------:R-:W-:Y:S05]  /*7790*/  BSYNC B0 ;  /* 0x0000000000007941 */ /* 0x000fea0003800000 */
.L_x_105:
        /* <DEDUP_REMOVED lines=42> */
.L_x_108:
[----:B------:R-:W-:Y:S05]  /*7a40*/  BSYNC B0 ;  /* 0x0000000000007941 */ /* 0x000fea0003800000 */
.L_x_107:
[----:B-1----:R-:W-:-:S04]  /*7a50*/  IADD3 R8, R27, 0x60, RZ ;  /* 0x000000601b087810 */ /* 0x002fc80007ffe0ff */
        /* <DEDUP_REMOVED lines=40> */
.L_x_102:
[----:B------:R-:W-:Y:S05]  /*7ce0*/  BSYNC B1 ;  /* 0x0000000000017941 */ /* 0x000fea0003800000 */
.L_x_101:
        /* <DEDUP_REMOVED lines=45> */
.L_x_112:
[----:B------:R-:W-:Y:S05]  /*7fc0*/  BSYNC B0 ;  /* 0x0000000000007941 */ /* 0x000fea0003800000 */
.L_x_111:
        /* <DEDUP_REMOVED lines=42> */
.L_x_114:
[----:B------:R-:W-:Y:S05]  /*8270*/  BSYNC B0 ;  /* 0x0000000000007941 */ /* 0x000fea0003800000 */
.L_x_113:
        /* <DEDUP_REMOVED lines=42> */
.L_x_116:
[----:B------:R-:W-:Y:S05]  /*8520*/  BSYNC B0 ;  /* 0x0000000000007941 */ /* 0x000fea0003800000 */
.L_x_115:
        /* <DEDUP_REMOVED lines=41> */
.L_x_110:
[----:B------:R-:W-:Y:S05]  /*87c0*/  BSYNC B1 ;  /* 0x0000000000017941 */ /* 0x000fea0003800000 */
.L_x_109:
[----:B-1----:R-:W-:-:S04]  /*87d0*/  IADD3 R8, R19, 0x60, RZ ;  /* 0x0000006013087810 */ /* 0x002fc80007ffe0ff */
        /* <DEDUP_REMOVED lines=8> */
[----:B------:R-:W-:Y:S02]  /*8860*/  HADD2.F32 R42, -RZ, R35.H1_H1 ;  /* 0x30000023ff2a7230 */ /* 0x000fe40000004100 */
[----:B------:R-:W-:Y:S02]  /*8870*/  HADD2.F32 R45, -RZ, R33.H1_H1 ;  /* 0x30000021ff2d7230 */ /* 0x000fe40000004100 */
[----:B------:R-:W-:Y:S02]  /*8880*/  HADD2.F32 R34, -RZ, R34.H0_H0 ;  /* 0x20000022ff227230 */ /* 0x000fe40000004100 */
[----:B------:R-:W-:-:S02]  /*8890*/  HADD2.F32 R32, -RZ, R32.H0_H0 ;  /* 0x20000020ff207230 */ /* 0x000fc40000004100 */
[----:B------:R-:W-:Y:S02]  /*88a0*/  HADD2.F32 R35, -RZ, R35.H0_H0 ;  /* 0x20000023ff237230 */ /* 0x000fe40000004100 */
[----:B------:R-:W-:Y:S02]  /*88b0*/  HADD2.F32 R33, -RZ, R33.H0_H0 ;  /* 0x20000021ff217230 */ /* 0x000fe40000004100 */
[--C-:B-1----:R-:W-:Y:S02]  /*88c0*/  HADD2.F32 R37, -RZ, R8.reuse.H0_H0 ;  /* 0x20000008ff257230 */ /* 0x102fe40000004100 */
[----:B------:R-:W-:Y:S02]  /*88d0*/  HADD2.F32 R41, -RZ, R8.H1_H1 ;  /* 0x30000008ff297230 */ /* 0x000fe40000004100 */
[--C-:B------:R-:W-:Y:S01]  /*88e0*/  HADD2.F32 R38, -RZ, R9.reuse.H1_H1 ;  /* 0x30000009ff267230 */ /* 0x100fe20000004100 */
[C---:B------:R-:W-:Y:S01]  /*88f0*/  FMUL.FTZ R46, R36.reuse, R37 ;  /* 0x00000025242e7220 */ /* 0x040fe20000410000 */
[----:B------:R-:W-:Y:S01]  /*8900*/  HADD2.F32 R8, -RZ, R9.H0_H0 ;  /* 0x20000009ff087230 */ /* 0x000fe20000004100 */
[----:B------:R-:W-:Y:S01]  /*8910*/  FMUL.FTZ R44, R36, R41 ;  /* 0x00000029242c7220 */ /* 0x000fe20000410000 */
[--C-:B------:R-:W-:Y:S01]  /*8920*/  HADD2.F32 R9, -RZ, R10.reuse.H0_H0 ;  /* 0x2000000aff097230 */ /* 0x100fe20000004100 */
[C---:B------:R-:W-:Y:S01]  /*8930*/  FMUL.FTZ R36, R43.reuse, R38 ;  /* 0x000000262b247220 */ /* 0x040fe20000410000 */
[----:B------:R-:W-:Y:S01]  /*8940*/  HADD2.F32 R40, -RZ, R10.H1_H1 ;  /* 0x3000000aff287230 */ /* 0x000fe20000004100 */
[----:B------:R-:W-:Y:S01]  /*8950*/  FFMA.FTZ R44, R42, R37, -R44 ;  /* 0x000000252a2c7223 */ /* 0x000fe2000001082c */
[--C-:B------:R-:W-:Y:S01]  /*8960*/  HADD2.F32 R10, -RZ, R11.reuse.H0_H0 ;  /* 0x2000000bff0a7230 */ /* 0x100fe20000004100 */
[-C--:B------:R-:W-:Y:S01]  /*8970*/  FMUL.FTZ R43, R43, R8.reuse ;  /* 0x000000082b2b7220 */ /* 0x080fe20000410000 */
[----:B------:R-:W-:Y:S01]  /*8980*/  HADD2.F32 R11, -RZ, R11.H1_H1 ;  /* 0x3000000bff0b7230 */ /* 0x000fe20000004100 */
[----:B------:R-:W-:-:S02]  /*8990*/  FFMA.FTZ R36, R45, R8, -R36 ;  /* 0x000000082d247223 */ /* 0x000fc40000010824 */
[C---:B------:R-:W-:Y:S02]  /*89a0*/  FMUL.FTZ R8, R34.reuse, R40 ;  /* 0x0000002822087220 */ /* 0x040fe40000410000 */
[----:B------:R-:W-:Y:S02]  /*89b0*/  FMUL.FTZ R37, R34, R9 ;  /* 0x0000000922257220 */ /* 0x000fe40000410000 */
[C---:B------:R-:W-:Y:S02]  /*89c0*/  FMUL.FTZ R34, R32.reuse, R11 ;  /* 0x0000000b20227220 */ /* 0x040fe40000410000 */
[----:B------:R-:W-:Y:S02]  /*89d0*/  FMUL.FTZ R32, R32, R10 ;  /* 0x0000000a20207220 */ /* 0x000fe40000410000 */
[----:B------:R-:W-:Y:S02]  /*89e0*/  FFMA.FTZ R43, R45, R38, R43 ;  /* 0x000000262d2b7223 */ /* 0x000fe4000001002b */
[----:B------:R-:W-:-:S02]  /*89f0*/  FFMA.FTZ R41, R42, R41, R46 ;  /* 0x000000292a297223 */ /* 0x000fc4000001002e */
[----:B------:R-:W-:Y:S01]  /*8a00*/  FFMA.FTZ R38, R35, R9, -R8 ;  /* 0x0000000923267223 */ /* 0x000fe20000010808 */
[----:B------:R-:W-:Y:S01]  /*8a10*/  F2FP.PACK_AB R9, R43, R36 ;  /* 0x000000242b09723e */ /* 0x000fe200000000ff */
[----:B------:R-:W-:Y:S01]  /*8a20*/  FFMA.FTZ R37, R35, R40, R37 ;  /* 0x0000002823257223 */ /* 0x000fe20000010025 */
[----:B------:R-:W-:Y:S01]  /*8a30*/  F2FP.PACK_AB R8, R41, R44 ;  /* 0x0000002c2908723e */ /* 0x000fe200000000ff */
[C---:B------:R-:W-:Y:S02]  /*8a40*/  FFMA.FTZ R34, R33.reuse, R10, -R34 ;  /* 0x0000000a21227223 */ /* 0x040fe40000010822 */
[----:B------:R-:W-:Y:S01]  /*8a50*/  FFMA.FTZ R11, R33, R11, R32 ;  /* 0x0000000b210b7223 */ /* 0x000fe20000010020 */
[----:B------:R-:W-:-:S04]  /*8a60*/  F2FP.PACK_AB R10, R37, R38 ;  /* 0x00000026250a723e */ /* 0x000fc800000000ff */
[----:B------:R-:W-:-:S05]  /*8a70*/  F2FP.PACK_AB R11, R11, R34 ;  /* 0x000000220b0b723e */ /* 0x000fca00000000ff */
[----:B------:R1:W-:Y:S02]  /*8a80*/  STS.128 [R39+0x13080], R8 ;  /* 0x0130800827007388 */ /* 0x0003e40000000c00 */
.L_x_119:
[----:B------:R-:W-:Y:S05]  /*8a90*/  BSYNC B0 ;  /* 0x0000000000007941 */ /* 0x000fea0003800000 */
.L_x_118:
        /* <DEDUP_REMOVED lines=42> */
.L_x_121:
[----:B------:R-:W-:Y:S05]  /*8d40*/  BSYNC B0 ;  /* 0x0000000000007941 */ /* 0x000fea0003800000 */
.L_x_120:
        /* <DEDUP_REMOVED lines=22> */
[-C--:B------:R-:W-:Y:S01]  /*8eb0*/  FMUL.FTZ R33, R33, R8.reuse ;  /* 0x0000000821217220 */ /* 0x080fe20000410000 */
[--C-:B------:R-:W-:Y:S01]  /*8ec0*/  HADD2.F32 R10, -RZ, R11.reuse.H0_H0 ;  /* 0x2000000bff0a7230 */ /* 0x100fe20000004100 */
[----:B------:R-:W-:Y:S01]  /*8ed0*/  FFMA.FTZ R35, R34, R29, -R35 ;  /* 0x0000001d22237223 */ /* 0x000fe20000010823 */
[----:B------:R-:W-:Y:S01]  /*8ee0*/  HADD2.F32 R11, -RZ, R11.H1_H1 ;  /* 0x3000000bff0b7230 */ /* 0x000fe20000004100 */
[----:B------:R-:W-:-:S02]  /*8ef0*/  FFMA.FTZ R28, R37, R8, -R28 ;  /* 0x00000008251c7223 */ /* 0x000fc4000001081c */
[----:B------:R-:W-:Y:S02]  /*8f00*/  FFMA.FTZ R33, R37, R30, R33 ;  /* 0x0000001e25217223 */ /* 0x000fe40000010021 */
[C---:B------:R-:W-:Y:S02]  /*8f10*/  FMUL.FTZ R8, R23.reuse, R32 ;  /* 0x0000002017087220 */ /* 0x040fe40000410000 */
[----:B------:R-:W-:Y:S02]  /*8f20*/  FMUL.FTZ R29, R23, R9 ;  /* 0x00000009171d7220 */ /* 0x000fe40000410000 */
[C---:B------:R-:W-:Y:S02]  /*8f30*/  FMUL.FTZ R23, R13.reuse, R11 ;  /* 0x0000000b0d177220 */ /* 0x040fe40000410000 */
[----:B------:R-:W-:Y:S02]  /*8f40*/  FMUL.FTZ R30, R13, R10 ;  /* 0x0000000a0d1e7220 */ /* 0x000fe40000410000 */
        /* <DEDUP_REMOVED lines=10> */
.L_x_123:
[----:B------:R-:W-:Y:S05]  /*8ff0*/  BSYNC B0 ;  /* 0x0000000000007941 */ /* 0x000fea0003800000 */
.L_x_122:
[----:B------:R-:W-:-:S04]  /*9000*/  IADD3 R27, R27, 0x60, RZ ;  /* 0x000000601b1b7810 */ /* 0x000fc80007ffe0ff */
[----:B------:R-:W-:-:S13]  /*9010*/  ISETP.GE.AND P0, PT, R27, c[0x0][0x27c], PT ;  /* 0x00009f001b007a0c */ /* 0x000fda0003f06270 */
[----:B------:R-:W-:Y:S05]  /*9020*/  @P0 BRA `(.L_x_117) ;  /* 0x000039f000000947 */ /* 0x000fea0003800000 */
[----:B-1----:R-:W1:Y:S01]  /*9030*/  LDS.128 R8, [R39+0x1f080] ;  /* 0x01f0800027087984 */ /* 0x002e620000000c00 */
        /* <DEDUP_REMOVED lines=8> */
[--C-:B-1----:R-:W-:Y:S02]  /*90c0*/  HADD2.F32 R30, -RZ, R8.reuse.H1_H1 ;  /* 0x30000008ff1e7230 */ /* 0x102fe40000004100 */
[----:B------:R-:W-:Y:S02]  /*90d0*/  HADD2.F32 R28, -RZ, R8.H0_H0 ;  /* 0x20000008ff1c7230 */ /* 0x000fe40000004100 */
[--C-:B------:R-:W-:Y:S01]  /*90e0*/  HADD2.F32 R8, -RZ, R9.reuse.H0_H0 ;  /* 0x20000009ff087230 */ /* 0x100fe20000004100 */
[C---:B------:R-:W-:Y:S01]  /*90f0*/  FMUL.FTZ R29, R13.reuse, R30 ;  /* 0x0000001e0d1d7220 */ /* 0x040fe20000410000 */
[----:B------:R-:W-:Y:S01]  /*9100*/  HADD2.F32 R15, -RZ, R9.H1_H1 ;  /* 0x30000009ff0f7230 */ /* 0x000fe20000004100 */
[-C--:B------:R-:W-:Y:S01]  /*9110*/  FMUL.FTZ R32, R13, R28.reuse ;  /* 0x0000001c0d207220 */ /* 0x080fe20000410000 */
[--C-:B------:R-:W-:Y:S01]  /*9120*/  HADD2.F32 R9, -RZ, R10.reuse.H0_H0 ;  /* 0x2000000aff097230 */ /* 0x100fe20000004100 */
[----:B------:R-:W-:Y:S01]  /*9130*/  FFMA.FTZ R29, R27, R28, -R29 ;  /* 0x0000001c1b1d7223 */ /* 0x000fe2000001081d */
[----:B------:R-:W-:Y:S01]  /*9140*/  HADD2.F32 R23, -RZ, R10.H1_H1 ;  /* 0x3000000aff177230 */ /* 0x000fe20000004100 */
[C---:B------:R-:W-:Y:S01]  /*9150*/  FMUL.FTZ R13, R25.reuse, R15 ;  /* 0x0000000f190d7220 */ /* 0x040fe20000410000 */
[--C-:B------:R-:W-:Y:S01]  /*9160*/  HADD2.F32 R10, -RZ, R11.reuse.H0_H0 ;  /* 0x2000000bff0a7230 */ /* 0x100fe20000004100 */
[-C--:B------:R-:W-:Y:S01]  /*9170*/  FMUL.FTZ R28, R25, R8.reuse ;  /* 0x00000008191c7220 */ /* 0x080fe20000410000 */
[----:B------:R-:W-:Y:S01]  /*9180*/  HADD2.F32 R11, -RZ, R11.H1_H1 ;  /* 0x3000000bff0b7230 */ /* 0x000fe20000004100 */
[----:B------:R-:W-:-:S02]  /*9190*/  FFMA.FTZ R13, R31, R8, -R13 ;  /* 0x000000081f0d7223 */ /* 0x000fc4000001080d */
[----:B------:R-:W-:Y:S02]  /*91a0*/  FFMA.FTZ R28, R31, R15, R28 ;  /* 0x0000000f1f1c7223 */ /* 0x000fe4000001001c */
[----:B------:R-:W-:Y:S02]  /*91b0*/  FMUL.FTZ R8, R24, R23 ;  /* 0x0000001718087220 */ /* 0x000fe40000410000 */
[----:B------:R-:W-:Y:S02]  /*91c0*/  FMUL.FTZ R15, R12, R11 ;  /* 0x0000000b0c0f7220 */ /* 0x000fe40000410000 */
[----:B------:R-:W-:Y:S02]  /*91d0*/  FMUL.FTZ R24, R24, R9 ;  /* 0x0000000918187220 */ /* 0x000fe40000410000 */
        /* <DEDUP_REMOVED lines=10> */
[----:B------:R1:W-:Y:S01]  /*9280*/  STS.128 [R39+0x1f080], R8 ;  /* 0x01f0800827007388 */ /* 0x0003e20000000c00 */
[----:B------:R-:W-:Y:S05]  /*9290*/  BRA `(.L_x_117) ;  /* 0x0000378000007947 */ /* 0x000fea0003800000 */
.L_x_90:
[----:B------:R-:W-:Y:S01]  /*92a0*/  ISETP.NE.AND P0, PT, R8, RZ, PT ;  /* 0x000000ff0800720c */ /* 0x000fe20003f05270 */
        /* <DEDUP_REMOVED lines=8> */
[----:B------:R-:W-:-:S04]  /*9330*/  CS2R R8, SRZ ;  /* 0x0000000000087805 */ /* 0x000fc8000001ff00 */
[----:B------:R-:W-:Y:S05]  /*9340*/  @P0 BRA `(.L_x_125) ;  /* 0x0000011000000947 */ /* 0x000fea0003800000 */
[----:B------:R-:W-:-:S13]  /*9350*/  ISETP.GE.AND P0, PT, R150, c[0x0][0x27c], PT ;  /* 0x00009f0096007a0c */ /* 0x000fda0003f06270 */
[----:B------:R-:W-:-:S04]  /*9360*/  @!P0 IMAD.WIDE R44, R150, 0x2, R28 ;  /* 0x00000002962c8825 */ /* 0x000fc800078e021c */
[----:B------:R-:W-:Y:S01]  /*9370*/  @!P0 IMAD.WIDE R36, R150, 0x2, R30 ;  /* 0x0000000296248825 */ /* 0x000fe200078e021e */
[----:B------:R1:W5:Y:S04]  /*9380*/  @!P0 LD.E.128 R24, [R44.64] ;  /* 0x000000162c188980 */ /* 0x000368000c101d00 */
[----:B------:R1:W5:Y:S01]  /*9390*/  @!P0 LD.E.128 R8, [R36.64] ;  /* 0x0000001624088980 */ /* 0x000362000c101d00 */
[----:B------:R-:W-:Y:S01]  /*93a0*/  ISETP.GE.AND P0, PT, R17, c[0x0][0x27c], PT ;  /* 0x00009f0011007a0c */ /* 0x000fe20003f06270 */
[----:B------:R-:W-:Y:S01]  /*93b0*/  CS2R R34, SRZ ;  /* 0x0000000000227805 */ /* 0x000fe2000001ff00 */
[----:B------:R-:W-:Y:S01]  /*93c0*/  CS2R R32, SRZ ;  /* 0x0000000000207805 */ /* 0x000fe2000001ff00 */
[----:B------:R-:W-:-:S10]  /*93d0*/  CS2R R14, SRZ ;  /* 0x00000000000e7805 */ /* 0x000fd4000001ff00 */
[----:B------:R-:W-:-:S04]  /*93e0*/  @!P0 SHF.R.S32.HI R12, RZ, 0x1f, R17 ;  /* 0x0000001fff0c8819 */ /* 0x000fc80000011411 */
[----:B------:R-:W-:-:S04]  /*93f0*/  @!P0 LEA.HI R12, R12, R17, RZ, 0x3 ;  /* 0x000000110c0c8211 */ /* 0x000fc800078f18ff */
[----:B------:R-:W-:-:S05]  /*9400*/  @!P0 LOP3.LUT R12, R12, 0xfffffff8, RZ, 0xc0, !PT ;  /* 0xfffffff80c0c8812 */ /* 0x000fca00078ec0ff */
[----:B------:R-:W-:-:S04]  /*9410*/  @!P0 IMAD.WIDE R28, R12, 0x2, R28 ;  /* 0x000000020c1c8825 */ /* 0x000fc800078e021c */
[----:B------:R-:W-:Y:S01]  /*9420*/  @!P0 IMAD.WIDE R30, R12, 0x2, R30 ;  /* 0x000000020c1e8825 */ /* 0x000fe200078e021e */
[----:B------:R1:W5:Y:S01]  /*9430*/  @!P0 LD.E.128 R32, [R28.64] ;  /* 0x000000161c208980 */ /* 0x000362000c101d00 */
[----:B------:R-:W-:-:S06]  /*9440*/  CS2R R12, SRZ ;  /* 0x00000000000c7805 */ /* 0x000fcc000001ff00 */
[----:B------:R1:W5:Y:S02]  /*9450*/  @!P0 LD.E.128 R12, [R30.64] ;  /* 0x000000161e0c8980 */ /* 0x000364000c101d00 */
.L_x_125:
[----:B------:R-:W-:Y:S05]  /*9460*/  BSYNC B0 ;  /* 0x0000000000007941 */ /* 0x000fea0003800000 */
.L_x_124:
[----:B------:R-:W-:Y:S01]  /*9470*/  UIMAD UR4, UR14, -0x80, UR19 ;  /* 0xffffff800e0478a4 */ /* 0x000fe2000f8e0213 */
[--C-:B-1---5:R-:W-:Y:S01]  /*9480*/  IMAD.MOV.U32 R37, RZ, RZ, R25.reuse ;  /* 0x000000ffff257224 */ /* 0x122fe200078e0019 */
[--C-:B------:R-:W-:Y:S01]  /*9490*/  SHF.R.U64 R55, R24, 0x10, R25.reuse ;  /* 0x0000001018377819 */ /* 0x100fe20000001219 */
[----:B------:R-:W-:Y:S01]  /*94a0*/  IMAD.MOV.U32 R50, RZ, RZ, R32 ;  /* 0x000000ffff327224 */ /* 0x000fe200078e0020 */
[----:B------:R-:W-:Y:S01]  /*94b0*/  UISETP.LT.AND UP0, UPT, UR4, 0x80, UPT ;  /* 0x000000800400788c */ /* 0x000fe2000bf01270 */
[----:B------:R-:W-:Y:S01]  /*94c0*/  SHF.R.U32.HI R54, RZ, 0x10, R25 ;  /* 0x00000010ff367819 */ /* 0x000fe20000011619 */
[----:B------:R-:W-:Y:S01]  /*94d0*/  IMAD.MOV.U32 R49, RZ, RZ, R35 ;  /* 0x000000ffff317224 */ /* 0x000fe200078e0023 */
[----:B------:R-:W-:Y:S01]  /*94e0*/  SHF.R.U64 R48, R32, 0x10, R33 ;  /* 0x0000001020307819 */ /* 0x000fe20000001221 */
[----:B------:R-:W-:Y:S01]  /*94f0*/  USEL UR4, UR4, 0x80, UP0 ;  /* 0x0000008004047887 */ /* 0x000fe20008000000 */
[----:B------:R-:W-:Y:S01]  /*9500*/  SHF.R.U64 R47, R34, 0x10, R35 ;  /* 0x00000010222f7819 */ /* 0x000fe20000001223 */
[----:B------:R-:W-:Y:S01]  /*9510*/  IMAD.MOV.U32 R53, RZ, RZ, R27 ;  /* 0x000000ffff357224 */ /* 0x000fe200078e001b */
[----:B------:R-:W-:Y:S01]  /*9520*/  SHF.R.U32.HI R25, RZ, 0x10, R35 ;  /* 0x00000010ff197819 */ /* 0x000fe20000011623 */
[----:B------:R-:W-:Y:S01]  /*9530*/  IMAD.MOV.U32 R35, RZ, RZ, R9 ;  /* 0x000000ffff237224 */ /* 0x000fe200078e0009 */
[----:B------:R-:W-:Y:S01]  /*9540*/  SHF.R.U64 R52, R26, 0x10, R27 ;  /* 0x000000101a347819 */ /* 0x000fe2000000121b */
[----:B------:R-:W-:Y:S01]  /*9550*/  IMAD.MOV.U32 R45, RZ, RZ, R11 ;  /* 0x000000ffff2d7224 */ /* 0x000fe200078e000b */
[----:B------:R-:W-:Y:S01]  /*9560*/  ISETP.GE.AND P0, PT, R19, UR4, PT ;  /* 0x0000000413007c0c */ /* 0x000fe2000bf06270 */
[----:B------:R-:W-:Y:S01]  /*9570*/  IMAD.MOV.U32 R56, RZ, RZ, R24 ;  /* 0x000000ffff387224 */ /* 0x000fe200078e0018 */
[----:B------:R-:W-:Y:S01]  /*9580*/  SHF.R.U32.HI R51, RZ, 0x10, R27 ;  /* 0x00000010ff337819 */ /* 0x000fe2000001161b */
[----:B------:R-:W-:Y:S01]  /*9590*/  IMAD.MOV.U32 R38, RZ, RZ, R26 ;  /* 0x000000ffff267224 */ /* 0x000fe200078e001a */
[----:B------:R-:W-:Y:S01]  /*95a0*/  SHF.R.U64 R44, R8, 0x10, R9 ;  /* 0x00000010082c7819 */ /* 0x000fe20000001209 */
[----:B------:R-:W-:Y:S01]  /*95b0*/  IMAD.MOV.U32 R29, RZ, RZ, R33 ;  /* 0x000000ffff1d7224 */ /* 0x000fe200078e0021 */
[----:B------:R-:W-:Y:S01]  /*95c0*/  SHF.R.U32.HI R32, RZ, 0x10, R9 ;  /* 0x00000010ff207819 */ /* 0x000fe20000011609 */
[----:B------:R-:W-:Y:S01]  /*95d0*/  IMAD.MOV.U32 R30, RZ, RZ, R34 ;  /* 0x000000ffff1e7224 */ /* 0x000fe200078e0022 */
[--C-:B------:R-:W-:Y:S01]  /*95e0*/  SHF.R.U64 R42, R10, 0x10, R11.reuse ;  /* 0x000000100a2a7819 */ /* 0x100fe2000000120b */
        /* <DEDUP_REMOVED lines=33> */
[----:B------:R-:W-:Y:S01]  /*9800*/  IMAD.MOV.U32 R45, RZ, RZ, c[0x0][0x27c] ;  /* 0x00009f00ff2d7624 */ /* 0x000fe200078e00ff */
[----:B------:R-:W-:Y:S04]  /*9810*/  BSSY B0, `(.L_x_128) ;  /* 0x0000059000007945 */ /* 0x000fe80003800000 */
[----:B------:R-:W-:-:S07]  /*9820*/  SHF.R.U32.HI R45, RZ, 0x3, R45 ;  /* 0x00000003ff2d7819 */ /* 0x000fce000001162d */
[----:B------:R-:W-:Y:S05]  /*9830*/  @P0 BRA `(.L_x_129) ;  /* 0x0000056000000947 */ /* 0x000fea0003800000 */
[----:B------:R-:W-:Y:S01]  /*9840*/  IADD3 R9, R2, R45, RZ ;  /* 0x0000002d02097210 */ /* 0x000fe20007ffe0ff */
[----:B------:R-:W1:Y:S01]  /*9850*/  LDS.128 R12, [R39+0x10080] ;  /* 0x01008000270c7984 */ /* 0x000e620000000c00 */
[--C-:B------:R-:W-:Y:S02]  /*9860*/  HADD2.F32 R61, -RZ, R35.reuse.H1_H1 ;  /* 0x30000023ff3d7230 */ /* 0x100fe40000004100 */
[----:B------:R-:W-:Y:S01]  /*9870*/  SHF.R.S32.HI R8, RZ, 0x1f, R9 ;  /* 0x0000001fff087819 */ /* 0x000fe20000011409 */
[----:B------:R-:W-:Y:S01]  /*9880*/  HADD2.F32 R58, -RZ, R32.H1_H1 ;  /* 0x30000020ff3a7230 */ /* 0x000fe20000004100 */
[----:B------:R-:W-:Y:S01]  /*9890*/  SHF.L.U32 R10, R9, 0x3, RZ ;  /* 0x00000003090a7819 */ /* 0x000fe200000006ff */
[----:B------:R-:W-:Y:S01]  /*98a0*/  HADD2.F32 R57, -RZ, R35.H0_H0 ;  /* 0x20000023ff397230 */ /* 0x000fe20000004100 */
[----:B------:R-:W-:Y:S01]  /*98b0*/  LEA.HI R8, R8, R9, RZ, 0x3 ;  /* 0x0000000908087211 */ /* 0x000fe200078f18ff */
[--C-:B------:R-:W-:Y:S01]  /*98c0*/  HADD2.F32 R69, -RZ, R37.reuse.H1_H1 ;  /* 0x30000025ff457230 */ /* 0x100fe20000004100 */
[----:B------:R-:W-:Y:S01]  /*98d0*/  LOP3.LUT R10, R43, 0x38, R10, 0xf8, !PT ;  /* 0x000000382b0a7812 */ /* 0x000fe200078ef80a */
[----:B------:R-:W-:Y:S01]  /*98e0*/  HADD2.F32 R68, -RZ, R34.H1_H1 ;  /* 0x30000022ff447230 */ /* 0x000fe20000004100 */
[----:B------:R-:W-:Y:S01]  /*98f0*/  SHF.L.U32 R8, R8, 0xa, RZ ;  /* 0x0000000a08087819 */ /* 0x000fe200000006ff */
[----:B------:R-:W-:Y:S01]  /*9900*/  HADD2.F32 R67, -RZ, R37.H0_H0 ;  /* 0x20000025ff437230 */ /* 0x000fe20000004100 */
[----:B------:R-:W-:Y:S01]  /*9910*/  LOP3.LUT R9, R10, R41, RZ, 0x3c, !PT ;  /* 0x000000290a097212 */ /* 0x000fe200078e3cff */
[----:B------:R-:W-:Y:S01]  /*9920*/  HADD2.F32 R55, -RZ, R32.H0_H0 ;  /* 0x20000020ff377230 */ /* 0x000fe20000004100 */
[----:B------:R-:W-:Y:S01]  /*9930*/  LOP3.LUT R8, R8, 0x7fffe000, RZ, 0xc0, !PT ;  /* 0x7fffe00008087812 */ /* 0x000fe200078ec0ff */
[----:B------:R-:W-:-:S02]  /*9940*/  HADD2.F32 R54, -RZ, R36.H1_H1 ;  /* 0x30000024ff367230 */ /* 0x000fc40000004100 */
[----:B------:R-:W-:Y:S01]  /*9950*/  HADD2.F32 R66, -RZ, R34.H0_H0 ;  /* 0x20000022ff427230 */ /* 0x000fe20000004100 */
[----:B------:R-:W-:Y:S01]  /*9960*/  IADD3 R8, R9, R8, R40 ;  /* 0x0000000809087210 */ /* 0x000fe20007ffe028 */
[----:B------:R-:W-:Y:S02]  /*9970*/  HADD2.F32 R65, -RZ, R38.H1_H1 ;  /* 0x30000026ff417230 */ /* 0x000fe40000004100 */
[--C-:B------:R-:W-:Y:S01]  /*9980*/  HADD2.F32 R64, -RZ, R33.reuse.H1_H1 ;  /* 0x30000021ff407230 */ /* 0x100fe20000004100 */
[----:B------:R-:W-:Y:S01]  /*9990*/  SHF.L.U32 R42, R8, 0x1, RZ ;  /* 0x00000001082a7819 */ /* 0x000fe200000006ff */
[----:B------:R-:W-:Y:S02]  /*99a0*/  HADD2.F32 R53, -RZ, R36.H0_H0 ;  /* 0x20000024ff357230 */ /* 0x000fe40000004100 */
[----:B------:R-:W-:Y:S02]  /*99b0*/  HADD2.F32 R60, -RZ, R33.H0_H0 ;  /* 0x20000021ff3c7230 */ /* 0x000fe40000004100 */
[----:B------:R-:W2:Y:S01]  /*99c0*/  LDS.128 R8, [R42+0x10080] ;  /* 0x010080002a087984 */ /* 0x000ea20000000c00 */
[----:B-1----:R-:W-:-:S02]  /*99d0*/  HADD2.F32 R44, -RZ, R12.H0_H0 ;  /* 0x2000000cff2c7230 */ /* 0x002fc40000004100 */
[----:B------:R-:W-:Y:S02]  /*99e0*/  HADD2.F32 R47, -RZ, R12.H1_H1 ;  /* 0x3000000cff2f7230 */ /* 0x000fe40000004100 */
[--C-:B------:R-:W-:Y:S01]  /*99f0*/  HADD2.F32 R12, -RZ, R13.reuse.H0_H0 ;  /* 0x2000000dff0c7230 */ /* 0x100fe20000004100 */
[----:B------:R-:W-:Y:S01]  /*9a00*/  FMUL.FTZ R59, R44, R61 ;  /* 0x0000003d2c3b7220 */ /* 0x000fe20000410000 */
[----:B------:R-:W-:Y:S01]  /*9a10*/  HADD2.F32 R48, -RZ, R13.H1_H1 ;  /* 0x3000000dff307230 */ /* 0x000fe20000004100 */
[----:B------:R-:W-:Y:S01]  /*9a20*/  FMUL.FTZ R56, R47, R58 ;  /* 0x0000003a2f387220 */ /* 0x000fe20000410000 */
[--C-:B------:R-:W-:Y:S02]  /*9a30*/  HADD2.F32 R13, -RZ, R14.reuse.H0_H0 ;  /* 0x2000000eff0d7230 */ /* 0x100fe40000004100 */
[----:B------:R-:W-:Y:S02]  /*9a40*/  HADD2.F32 R49, -RZ, R14.H1_H1 ;  /* 0x3000000eff317230 */ /* 0x000fe40000004100 */
[----:B------:R-:W-:-:S02]  /*9a50*/  HADD2.F32 R14, -RZ, R15.H0_H0 ;  /* 0x2000000fff0e7230 */ /* 0x000fc40000004100 */
[----:B------:R-:W-:-:S03]  /*9a60*/  HADD2.F32 R15, -RZ, R15.H1_H1 ;  /* 0x3000000fff0f7230 */ /* 0x000fc60000004100 */
[----:B------:R-:W-:Y:S01]  /*9a70*/  FMUL.FTZ R71, R14, R53 ;  /* 0x000000350e477220 */ /* 0x000fe20000410000 */
[--C-:B--2---:R-:W-:Y:S02]  /*9a80*/  HADD2.F32 R52, -RZ, R8.reuse.H0_H0 ;  /* 0x20000008ff347230 */ /* 0x104fe40000004100 */
[----:B------:R-:W-:Y:S02]  /*9a90*/  HADD2.F32 R51, -RZ, R8.H1_H1 ;  /* 0x30000008ff337230 */ /* 0x000fe40000004100 */
[--C-:B------:R-:W-:Y:S01]  /*9aa0*/  HADD2.F32 R50, -RZ, R9.reuse.H0_H0 ;  /* 0x20000009ff327230 */ /* 0x100fe20000004100 */
[C---:B------:R-:W-:Y:S01]  /*9ab0*/  FMUL.FTZ R61, R52.reuse, R61 ;  /* 0x0000003d343d7220 */ /* 0x040fe20000410000 */
[--C-:B------:R-:W-:Y:S01]  /*9ac0*/  HADD2.F32 R8, -RZ, R10.reuse.H0_H0 ;  /* 0x2000000aff087230 */ /* 0x100fe20000004100 */
[----:B------:R-:W-:Y:S01]  /*9ad0*/  FFMA.FTZ R59, R52, R69, R59 ;  /* 0x00000045343b7223 */ /* 0x000fe2000001003b */
[----:B------:R-:W-:Y:S01]  /*9ae0*/  HADD2.F32 R63, -RZ, R10.H1_H1 ;  /* 0x3000000aff3f7230 */ /* 0x000fe20000004100 */
[-C--:B------:R-:W-:Y:S01]  /*9af0*/  FMUL.FTZ R10, R12, R57.reuse ;  /* 0x000000390c0a7220 */ /* 0x080fe20000410000 */
[----:B------:R-:W-:Y:S01]  /*9b00*/  HADD2.F32 R9, -RZ, R9.H1_H1 ;  /* 0x30000009ff097230 */ /* 0x000fe20000004100 */
[C---:B------:R-:W-:Y:S01]  /*9b10*/  FMUL.FTZ R57, R50.reuse, R57 ;  /* 0x0000003932397220 */ /* 0x040fe20000410000 */
[----:B------:R-:W-:Y:S01]  /*9b20*/  HADD2.F32 R52, -RZ, R31.H1_H1 ;  /* 0x3000001fff347230 */ /* 0x000fe20000004100 */
[C---:B------:R-:W-:Y:S01]  /*9b30*/  FMUL.FTZ R58, R51.reuse, R58 ;  /* 0x0000003a333a7220 */ /* 0x040fe20000410000 */
[--C-:B------:R-:W-:Y:S01]  /*9b40*/  HADD2.F32 R46, -RZ, R11.reuse.H0_H0 ;  /* 0x2000000bff2e7230 */ /* 0x100fe20000004100 */
[----:B------:R-:W-:Y:S01]  /*9b50*/  FFMA.FTZ R56, R51, R68, R56 ;  /* 0x0000004433387223 */ /* 0x000fe20000010038 */
[----:B------:R-:W-:Y:S01]  /*9b60*/  HADD2.F32 R70, -RZ, R11.H1_H1 ;  /* 0x3000000bff467230 */ /* 0x000fe20000004100 */
[----:B------:R-:W-:-:S02]  /*9b70*/  FFMA.FTZ R50, R50, R67, R10 ;  /* 0x0000004332327223 */ /* 0x000fc4000001000a */
[-C--:B------:R-:W-:Y:S02]  /*9b80*/  FMUL.FTZ R10, R48, R55.reuse ;  /* 0x00000037300a7220 */ /* 0x080fe40000410000 */
[----:B------:R-:W-:Y:S02]  /*9b90*/  FMUL.FTZ R51, R13, R54 ;  /* 0x000000360d337220 */ /* 0x000fe40000410000 */
[C---:B------:R-:W-:Y:S02]  /*9ba0*/  FMUL.FTZ R55, R9.reuse, R55 ;  /* 0x0000003709377220 */ /* 0x040fe40000410000 */
[----:B------:R-:W-:Y:S02]  /*9bb0*/  FFMA.FTZ R9, R9, R66, R10 ;  /* 0x0000004209097223 */ /* 0x000fe4000001000a */
[C---:B------:R-:W-:Y:S02]  /*9bc0*/  FMUL.FTZ R54, R8.reuse, R54 ;  /* 0x0000003608367220 */ /* 0x040fe40000410000 */
[----:B------:R-:W-:Y:S01]  /*9bd0*/  FFMA.FTZ R51, R8, R65, R51 ;  /* 0x0000004108337223 */ /* 0x000fe20000010033 */
[----:B------:R-:W-:Y:S01]  /*9be0*/  HADD2.F32 R8, -RZ, R31.H0_H0 ;  /* 0x2000001fff087230 */ /* 0x000fe20000004100 */
[----:B------:R-:W-:Y:S01]  /*9bf0*/  FMUL.FTZ R10, R49, R52 ;  /* 0x00000034310a7220 */ /* 0x000fe20000410000 */
[----:B------:R-:W-:Y:S01]  /*9c00*/  F2FP.PACK_AB R9, R9, R50 ;  /* 0x000000320909723e */ /* 0x000fe200000000ff */
[----:B------:R-:W-:-:S02]  /*9c10*/  FMUL.FTZ R52, R63, R52 ;  /* 0x000000343f347220 */ /* 0x000fc40000410000 */
[----:B------:R-:W-:Y:S01]  /*9c20*/  FFMA.FTZ R10, R63, R64, R10 ;  /* 0x000000403f0a7223 */ /* 0x000fe2000001000a */
[----:B------:R-:W-:Y:S01]  /*9c30*/  HADD2.F32 R63, -RZ, R38.H0_H0 ;  /* 0x20000026ff3f7230 */ /* 0x000fe20000004100 */
[-C--:B------:R-:W-:Y:S02]  /*9c40*/  FMUL.FTZ R11, R15, R8.reuse ;  /* 0x000000080f0b7220 */ /* 0x080fe40000410000 */
[----:B------:R-:W-:Y:S01]  /*9c50*/  FMUL.FTZ R53, R46, R53 ;  /* 0x000000352e357220 */ /* 0x000fe20000410000 */
[----:B------:R-:W-:Y:S01]  /*9c60*/  F2FP.PACK_AB R10, R10, R51 ;  /* 0x000000330a0a723e */ /* 0x000fe200000000ff */
[C---:B------:R-:W-:Y:S02]  /*9c70*/  FMUL.FTZ R8, R70.reuse, R8 ;  /* 0x0000000846087220 */ /* 0x040fe40000410000 */
[----:B------:R-:W-:Y:S02]  /*9c80*/  FFMA.FTZ R11, R70, R60, R11 ;  /* 0x0000003c460b7223 */ /* 0x000fe4000001000b */
[----:B------:R-:W-:-:S02]  /*9c90*/  FFMA.FTZ R61, R44, R69, -R61 ;  /* 0x000000452c3d7223 */ /* 0x000fc4000001083d */
[----:B------:R-:W-:Y:S02]  /*9ca0*/  FFMA.FTZ R58, R47, R68, -R58 ;  /* 0x000000442f3a7223 */ /* 0x000fe4000001083a */
[----:B------:R-:W-:Y:S02]  /*9cb0*/  FFMA.FTZ R57, R12, R67, -R57 ;  /* 0x000000430c397223 */ /* 0x000fe40000010839 */
[----:B------:R-:W-:Y:S01]  /*9cc0*/  FFMA.FTZ R48, R48, R66, -R55 ;  /* 0x0000004230307223 */ /* 0x000fe20000010837 */
[----:B------:R-:W-:Y:S01]  /*9cd0*/  F2FP.PACK_AB R12, R58, R61 ;  /* 0x0000003d3a0c723e */ /* 0x000fe200000000ff */
[----:B------:R-:W-:Y:S02]  /*9ce0*/  FFMA.FTZ R54, R13, R65, -R54 ;  /* 0x000000410d367223 */ /* 0x000fe40000010836 */
[----:B------:R-:W-:Y:S01]  /*9cf0*/  FFMA.FTZ R49, R49, R64, -R52 ;  /* 0x0000004031317223 */ /* 0x000fe20000010834 */
[----:B------:R-:W-:Y:S01]  /*9d00*/  F2FP.PACK_AB R13, R48, R57 ;  /* 0x00000039300d723e */ /* 0x000fe200000000ff */
[----:B------:R-:W-:-:S02]  /*9d10*/  FFMA.FTZ R53, R14, R63, -R53 ;  /* 0x0000003f0e357223 */ /* 0x000fc40000010835 */
[----:B------:R-:W-:Y:S01]  /*9d20*/  FFMA.FTZ R60, R15, R60, -R8 ;  /* 0x0000003c0f3c7223 */ /* 0x000fe20000010808 */
[----:B------:R-:W-:Y:S01]  /*9d30*/  F2FP.PACK_AB R14, R49, R54 ;  /* 0x00000036310e723e */ /* 0x000fe200000000ff */
[----:B------:R-:W-:Y:S01]  /*9d40*/  FFMA.FTZ R46, R46, R63, R71 ;  /* 0x0000003f2e2e7223 */ /* 0x000fe20000010047 */
[----:B------:R-:W-:Y:S02]  /*9d50*/  F2FP.PACK_AB R8, R56, R59 ;  /* 0x0000003b3808723e */ /* 0x000fe400000000ff */
[----:B------:R-:W-:Y:S02]  /*9d60*/  F2FP.PACK_AB R15, R60, R53 ;  /* 0x000000353c0f723e */ /* 0x000fe400000000ff */
[----:B------:R-:W-:-:S03]  /*9d70*/  F2FP.PACK_AB R11, R11, R46 ;  /* 0x0000002e0b0b723e */ /* 0x000fc600000000ff */
[----:B------:R1:W-:Y:S04]  /*9d80*/  STS.128 [R39+0x10080], R12 ;  /* 0x0100800c27007388 */ /* 0x0003e80000000c00 */
[----:B------:R1:W-:Y:S02]  /*9d90*/  STS.128 [R42+0x10080], R8 ;  /* 0x010080082a007388 */ /* 0x0003e40000000c00 */
.L_x_129:
[----:B------:R-:W-:Y:S05]  /*9da0*/  BSYNC B0 ;  /* 0x0000000000007941 */ /* 0x000fea0003800000 */
.L_x_128:
[----:B------:R-:W-:-:S13]  /*9db0*/  ISETP.GE.AND P0, PT, R17, c[0x0][0x27c], PT ;  /* 0x00009f0011007a0c */ /* 0x000fda0003f06270 */
[----:B------:R-:W-:Y:S05]  /*9dc0*/  @P0 BRA `(.L_x_127) ;  /* 0x000005f000000947 */ /* 0x000fea0003800000 */
[----:B-1----:R-:W-:Y:S01]  /*9dd0*/  SHF.R.S32.HI R8, RZ, 0x1f, R17 ;  /* 0x0000001fff087819 */ /* 0x002fe20000011411 */
[--C-:B------:R-:W-:Y:S02]  /*9de0*/  HADD2.F32 R56, -RZ, R27.reuse.H1_H1 ;  /* 0x3000001bff387230 */ /* 0x100fe40000004100 */
[----:B------:R-:W-:Y:S01]  /*9df0*/  HADD2.F32 R53, -RZ, R27.H0_H0 ;  /* 0x2000001bff357230 */ /* 0x000fe20000004100 */
[CC--:B------:R-:W-:Y:S01]  /*9e00*/  LEA.HI R10, R8.reuse, R17.reuse, RZ, 0x3 ;  /* 0x00000011080a7211 */ /* 0x0c0fe200078f18ff */
[--C-:B------:R-:W-:Y:S01]  /*9e10*/  HADD2.F32 R65, -RZ, R29.reuse.H1_H1 ;  /* 0x3000001dff417230 */ /* 0x100fe20000004100 */
[----:B------:R-:W-:Y:S01]  /*9e20*/  LEA.HI R11, R8, R17, RZ, 0x6 ;  /* 0x00000011080b7211 */ /* 0x000fe200078f30ff */
[----:B------:R-:W-:Y:S01]  /*9e30*/  HADD2.F32 R63, -RZ, R29.H0_H0 ;  /* 0x2000001dff3f7230 */ /* 0x000fe20000004100 */
[----:B------:R-:W-:Y:S01]  /*9e40*/  LEA.HI.SX32 R45, R10, R45, 0x1d ;  /* 0x0000002d0a2d7211 */ /* 0x000fe200078feaff */
[--C-:B------:R-:W-:Y:S01]  /*9e50*/  HADD2.F32 R54, -RZ, R24.reuse.H1_H1 ;  /* 0x30000018ff367230 */ /* 0x100fe20000004100 */
[----:B------:R-:W-:Y:S01]  /*9e60*/  LOP3.LUT R10, R43, 0x38, R10, 0xf8, !PT ;  /* 0x000000382b0a7812 */ /* 0x000fe200078ef80a */
[----:B------:R-:W-:Y:S01]  /*9e70*/  HADD2.F32 R51, -RZ, R24.H0_H0 ;  /* 0x20000018ff337230 */ /* 0x000fe20000004100 */
[----:B------:R-:W-:Y:S01]  /*9e80*/  SHF.R.S32.HI R8, RZ, 0x1f, R45 ;  /* 0x0000001fff087819 */ /* 0x000fe2000001142d */
[----:B------:R-:W-:Y:S01]  /*9e90*/  HADD2.F32 R50, -RZ, R28.H1_H1 ;  /* 0x3000001cff327230 */ /* 0x000fe20000004100 */
[----:B------:R-:W-:Y:S01]  /*9ea0*/  LOP3.LUT R9, R10, R41, RZ, 0x3c, !PT ;  /* 0x000000290a097212 */ /* 0x000fe200078e3cff */
[--C-:B------:R-:W-:Y:S01]  /*9eb0*/  HADD2.F32 R64, -RZ, R26.reuse.H1_H1 ;  /* 0x3000001aff407230 */ /* 0x100fe20000004100 */
[----:B------:R-:W-:Y:S01]  /*9ec0*/  SHF.L.U32 R11, R11, 0x7, RZ ;  /* 0x000000070b0b7819 */ /* 0x000fe200000006ff */
[----:B------:R-:W-:Y:S01]  /*9ed0*/  HADD2.F32 R61, -RZ, R26.H0_H0 ;  /* 0x2000001aff3d7230 */ /* 0x000fe20000004100 */
[----:B------:R-:W-:Y:S01]  /*9ee0*/  SHF.L.U32 R10, R45, 0x3, RZ ;  /* 0x000000032d0a7819 */ /* 0x000fe200000006ff */
[--C-:B------:R-:W-:Y:S01]  /*9ef0*/  HADD2.F32 R60, -RZ, R30.reuse.H1_H1 ;  /* 0x3000001eff3c7230 */ /* 0x100fe20000004100 */
[----:B------:R-:W-:Y:S01]  /*9f00*/  LEA.HI R8, R8, R45, RZ, 0x3 ;  /* 0x0000002d08087211 */ /* 0x000fe200078f18ff */
[--C-:B------:R-:W-:Y:S01]  /*9f10*/  HADD2.F32 R59, -RZ, R25.reuse.H1_H1 ;  /* 0x30000019ff3b7230 */ /* 0x100fe20000004100 */
[----:B------:R-:W-:Y:S01]  /*9f20*/  LOP3.LUT R11, R11, 0x7fffe000, RZ, 0xc0, !PT ;  /* 0x7fffe0000b0b7812 */ /* 0x000fe200078ec0ff */
[----:B------:R-:W-:Y:S01]  /*9f30*/  HADD2.F32 R58, -RZ, R30.H0_H0 ;  /* 0x2000001eff3a7230 */ /* 0x000fe20000004100 */
[----:B------:R-:W-:Y:S01]  /*9f40*/  LOP3.LUT R10, R43, 0x38, R10, 0xf8, !PT ;  /* 0x000000382b0a7812 */ /* 0x000fe200078ef80a */
[----:B------:R-:W-:Y:S01]  /*9f50*/  HADD2.F32 R57, -RZ, R25.H0_H0 ;  /* 0x20000019ff397230 */ /* 0x000fe20000004100 */
[----:B------:R-:W-:-:S02]  /*9f60*/  SHF.L.U32 R8, R8, 0xa, RZ ;  /* 0x0000000a08087819 */ /* 0x000fc400000006ff */
[--C-:B------:R-:W-:Y:S02]  /*9f70*/  IADD3 R9, R9, R11, R40.reuse ;  /* 0x0000000b09097210 */ /* 0x100fe40007ffe028 */
[----:B------:R-:W-:Y:S02]  /*9f80*/  LOP3.LUT R41, R10, R41, RZ, 0x3c, !PT ;  /* 0x000000290a297212 */ /* 0x000fe400078e3cff */
[----:B------:R-:W-:Y:S02]  /*9f90*/  LOP3.LUT R8, R8, 0x7fffe000, RZ, 0xc0, !PT ;  /* 0x7fffe00008087812 */ /* 0x000fe400078ec0ff */
[----:B------:R-:W-:Y:S02]  /*9fa0*/  SHF.L.U32 R39, R9, 0x1, RZ ;  /* 0x0000000109277819 */ /* 0x000fe400000006ff */
[----:B------:R-:W-:-:S03]  /*9fb0*/  IADD3 R40, R41, R8, R40 ;  /* 0x0000000829287210 */ /* 0x000fc60007ffe028 */
[----:B------:R-:W1:Y:S01]  /*9fc0*/  LDS.128 R12, [R39+0x10080] ;  /* 0x01008000270c7984 */ /* 0x000e620000000c00 */
[----:B------:R-:W-:-:S05]  /*9fd0*/  SHF.L.U32 R40, R40, 0x1, RZ ;  /* 0x0000000128287819 */ /* 0x000fca00000006ff */
[----:B------:R-:W2:Y:S01]  /*9fe0*/  LDS.128 R8, [R40+0x10080] ;  /* 0x0100800028087984 */ /* 0x000ea20000000c00 */
[--C-:B-1----:R-:W-:Y:S02]  /*9ff0*/  HADD2.F32 R41, -RZ, R12.reuse.H0_H0 ;  /* 0x2000000cff297230 */ /* 0x102fe40000004100 */
[----:B------:R-:W-:Y:S02]  /*a000*/  HADD2.F32 R43, -RZ, R12.H1_H1 ;  /* 0x3000000cff2b7230 */ /* 0x000fe40000004100 */
[----:B------:R-:W-:Y:S01]  /*a010*/  HADD2.F32 R12, -RZ, R13.H0_H0 ;  /* 0x2000000dff0c7230 */ /* 0x000fe20000004100 */
[----:B------:R-:W-:Y:S01]  /*a020*/  FMUL.FTZ R55, R41, R56 ;  /* 0x0000003829377220 */ /* 0x000fe20000410000 */
[----:B--2---:R-:W-:Y:S01]  /*a030*/  HADD2.F32 R46, -RZ, R9.H0_H0 ;  /* 0x20000009ff2e7230 */ /* 0x004fe20000004100 */
[----:B------:R-:W-:Y:S01]  /*a040*/  FMUL.FTZ R52, R43, R54 ;  /* 0x000000362b347220 */ /* 0x000fe20000410000 */
[----:B------:R-:W-:Y:S02]  /*a050*/  HADD2.F32 R44, -RZ, R13.H1_H1 ;  /* 0x3000000dff2c7230 */ /* 0x000fe40000004100 */
[----:B------:R-:W-:-:S02]  /*a060*/  HADD2.F32 R48, -RZ, R8.H0_H0 ;  /* 0x20000008ff307230 */ /* 0x000fc40000004100 */
[----:B------:R-:W-:Y:S01]  /*a070*/  HADD2.F32 R49, -RZ, R8.H1_H1 ;  /* 0x30000008ff317230 */ /* 0x000fe20000004100 */
[-C--:B------:R-:W-:Y:S01]  /*a080*/  FMUL.FTZ R8, R12, R53.reuse ;  /* 0x000000350c087220 */ /* 0x080fe20000410000 */
[----:B------:R-:W-:Y:S01]  /*a090*/  HADD2.F32 R13, -RZ, R14.H0_H0 ;  /* 0x2000000eff0d7230 */ /* 0x000fe20000004100 */
[----:B------:R-:W-:Y:S01]  /*a0a0*/  FMUL.FTZ R53, R46, R53 ;  /* 0x000000352e357220 */ /* 0x000fe20000410000 */
[----:B------:R-:W-:Y:S01]  /*a0b0*/  HADD2.F32 R47, -RZ, R10.H0_H0 ;  /* 0x2000000aff2f7230 */ /* 0x000fe20000004100 */
[C---:B------:R-:W-:Y:S01]  /*a0c0*/  FMUL.FTZ R56, R48.reuse, R56 ;  /* 0x0000003830387220 */ /* 0x040fe20000410000 */
[----:B------:R-:W-:Y:S01]  /*a0d0*/  HADD2.F32 R42, -RZ, R9.H1_H1 ;  /* 0x30000009ff2a7230 */ /* 0x000fe20000004100 */
[----:B------:R-:W-:Y:S01]  /*a0e0*/  FFMA.FTZ R55, R48, R65, R55 ;  /* 0x0000004130377223 */ /* 0x000fe20000010037 */
[----:B------:R-:W-:Y:S01]  /*a0f0*/  HADD2.F32 R45, -RZ, R14.H1_H1 ;  /* 0x3000000eff2d7230 */ /* 0x000fe20000004100 */
[----:B------:R-:W-:Y:S01]  /*a100*/  FFMA.FTZ R46, R46, R63, R8 ;  /* 0x0000003f2e2e7223 */ /* 0x000fe20000010008 */
[----:B------:R-:W-:Y:S01]  /*a110*/  HADD2.F32 R48, -RZ, R23.H1_H1 ;  /* 0x30000017ff307230 */ /* 0x000fe20000004100 */
[-C--:B------:R-:W-:Y:S01]  /*a120*/  FMUL.FTZ R9, R44, R51.reuse ;  /* 0x000000332c097220 */ /* 0x080fe20000410000 */
[----:B------:R-:W-:Y:S01]  /*a130*/  HADD2.F32 R10, -RZ, R10.H1_H1 ;  /* 0x3000000aff0a7230 */ /* 0x000fe20000004100 */
[-C--:B------:R-:W-:Y:S01]  /*a140*/  FMUL.FTZ R8, R13, R50.reuse ;  /* 0x000000320d087220 */ /* 0x080fe20000410000 */
[--C-:B------:R-:W-:Y:S01]  /*a150*/  HADD2.F32 R14, -RZ, R15.reuse.H0_H0 ;  /* 0x2000000fff0e7230 */ /* 0x100fe20000004100 */
[----:B------:R-:W-:Y:S01]  /*a160*/  FMUL.FTZ R50, R47, R50 ;  /* 0x000000322f327220 */ /* 0x000fe20000410000 */
[----:B------:R-:W-:Y:S01]  /*a170*/  HADD2.F32 R15, -RZ, R15.H1_H1 ;  /* 0x3000000fff0f7230 */ /* 0x000fe20000004100 */
[C---:B------:R-:W-:Y:S01]  /*a180*/  FMUL.FTZ R54, R49.reuse, R54 ;  /* 0x0000003631367220 */ /* 0x040fe20000410000 */
[--C-:B------:R-:W-:Y:S01]  /*a190*/  HADD2.F32 R67, -RZ, R11.reuse.H0_H0 ;  /* 0x2000000bff437230 */ /* 0x100fe20000004100 */
[----:B------:R-:W-:Y:S01]  /*a1a0*/  FFMA.FTZ R52, R49, R64, R52 ;  /* 0x0000004031347223 */ /* 0x000fe20000010034 */
[----:B------:R-:W-:Y:S01]  /*a1b0*/  HADD2.F32 R49, -RZ, R28.H0_H0 ;  /* 0x2000001cff317230 */ /* 0x000fe20000004100 */
[C---:B------:R-:W-:Y:S01]  /*a1c0*/  FMUL.FTZ R51, R42.reuse, R51 ;  /* 0x000000332a337220 */ /* 0x040fe20000410000 */
[----:B------:R-:W-:Y:S01]  /*a1d0*/  HADD2.F32 R11, -RZ, R11.H1_H1 ;  /* 0x3000000bff0b7230 */ /* 0x000fe20000004100 */
[----:B------:R-:W-:-:S02]  /*a1e0*/  FFMA.FTZ R9, R42, R61, R9 ;  /* 0x0000003d2a097223 */ /* 0x000fc40000010009 */
[----:B------:R-:W-:Y:S01]  /*a1f0*/  FFMA.FTZ R47, R47, R60, R8 ;  /* 0x0000003c2f2f7223 */ /* 0x000fe20000010008 */
[----:B------:R-:W-:Y:S01]  /*a200*/  HADD2.F32 R8, -RZ, R23.H0_H0 ;  /* 0x20000017ff087230 */ /* 0x000fe20000004100 */
[----:B------:R-:W-:Y:S01]  /*a210*/  FMUL.FTZ R42, R45, R48 ;  /* 0x000000302d2a7220 */ /* 0x000fe20000410000 */
[----:B------:R-:W-:Y:S01]  /*a220*/  F2FP.PACK_AB R9, R9, R46 ;  /* 0x0000002e0909723e */ /* 0x000fe200000000ff */
[C---:B------:R-:W-:Y:S02]  /*a230*/  FMUL.FTZ R48, R10.reuse, R48 ;  /* 0x000000300a307220 */ /* 0x040fe40000410000 */
[----:B------:R-:W-:Y:S02]  /*a240*/  FFMA.FTZ R10, R10, R59, R42 ;  /* 0x0000003b0a0a7223 */ /* 0x000fe4000001002a */
[----:B------:R-:W-:Y:S02]  /*a250*/  FMUL.FTZ R42, R14, R49 ;  /* 0x000000310e2a7220 */ /* 0x000fe40000410000 */
[----:B------:R-:W-:Y:S01]  /*a260*/  FMUL.FTZ R66, R15, R8 ;  /* 0x000000080f427220 */ /* 0x000fe20000410000 */
[----:B------:R-:W-:Y:S01]  /*a270*/  F2FP.PACK_AB R10, R10, R47 ;  /* 0x0000002f0a0a723e */ /* 0x000fe200000000ff */
[----:B------:R-:W-:-:S02]  /*a280*/  FMUL.FTZ R49, R67, R49 ;  /* 0x0000003143317220 */ /* 0x000fc40000410000 */
[----:B------:R-:W-:Y:S02]  /*a290*/  FMUL.FTZ R8, R11, R8 ;  /* 0x000000080b087220 */ /* 0x000fe40000410000 */
[----:B------:R-:W-:Y:S02]  /*a2a0*/  FFMA.FTZ R45, R45, R59, -R48 ;  /* 0x0000003b2d2d7223 */ /* 0x000fe40000010830 */
[----:B------:R-:W-:Y:S02]  /*a2b0*/  FFMA.FTZ R56, R41, R65, -R56 ;  /* 0x0000004129387223 */ /* 0x000fe40000010838 */
[----:B------:R-:W-:Y:S02]  /*a2c0*/  FFMA.FTZ R43, R43, R64, -R54 ;  /* 0x000000402b2b7223 */ /* 0x000fe40000010836 */
[----:B------:R-:W-:Y:S02]  /*a2d0*/  FFMA.FTZ R53, R12, R63, -R53 ;  /* 0x0000003f0c357223 */ /* 0x000fe40000010835 */
[----:B------:R-:W-:Y:S01]  /*a2e0*/  FFMA.FTZ R44, R44, R61, -R51 ;  /* 0x0000003d2c2c7223 */ /* 0x000fe20000010833 */
[----:B------:R-:W-:Y:S01]  /*a2f0*/  F2FP.PACK_AB R12, R43, R56 ;  /* 0x000000382b0c723e */ /* 0x000fe200000000ff */
[----:B------:R-:W-:-:S02]  /*a300*/  FFMA.FTZ R50, R13, R60, -R50 ;  /* 0x0000003c0d327223 */ /* 0x000fc40000010832 */
[----:B------:R-:W-:Y:S01]  /*a310*/  FFMA.FTZ R49, R14, R58, -R49 ;  /* 0x0000003a0e317223 */ /* 0x000fe20000010831 */
[----:B------:R-:W-:Y:S01]  /*a320*/  F2FP.PACK_AB R13, R44, R53 ;  /* 0x000000352c0d723e */ /* 0x000fe200000000ff */
[----:B------:R-:W-:Y:S01]  /*a330*/  FFMA.FTZ R48, R15, R57, -R8 ;  /* 0x000000390f307223 */ /* 0x000fe20000010808 */
[----:B------:R-:W-:Y:S01]  /*a340*/  F2FP.PACK_AB R14, R45, R50 ;  /* 0x000000322d0e723e */ /* 0x000fe200000000ff */
[----:B------:R-:W-:Y:S01]  /*a350*/  FFMA.FTZ R42, R67, R58, R42 ;  /* 0x0000003a432a7223 */ /* 0x000fe2000001002a */
[----:B------:R-:W-:Y:S01]  /*a360*/  F2FP.PACK_AB R8, R52, R55 ;  /* 0x000000373408723e */ /* 0x000fe200000000ff */
[----:B------:R-:W-:Y:S01]  /*a370*/  FFMA.FTZ R11, R11, R57, R66 ;  /* 0x000000390b0b7223 */ /* 0x000fe20000010042 */
[----:B------:R-:W-:-:S04]  /*a380*/  F2FP.PACK_AB R15, R48, R49 ;  /* 0x00000031300f723e */ /* 0x000fc800000000ff */
[----:B------:R-:W-:Y:S01]  /*a390*/  F2FP.PACK_AB R11, R11, R42 ;  /* 0x0000002a0b0b723e */ /* 0x000fe200000000ff */
[----:B------:R1:W-:Y:S04]  /*a3a0*/  STS.128 [R39+0x10080], R12 ;  /* 0x0100800c27007388 */ /* 0x0003e80000000c00 */
[----:B------:R1:W-:Y:S02]  /*a3b0*/  STS.128 [R40+0x10080], R8 ;  /* 0x0100800828007388 */ /* 0x0003e40000000c00 */
.L_x_127:
[----:B------:R-:W-:Y:S05]  /*a3c0*/  BSYNC B1 ;  /* 0x0000000000017941 */ /* 0x000fea0003800000 */
.L_x_126:
[----:B-1----:R-:W-:Y:S01]  /*a3d0*/  IADD3 R39, R19, 0x20, RZ ;  /* 0x0000002013277810 */ /* 0x002fe20007ffe0ff */
[----:B------:R-:W-:Y:S03]  /*a3e0*/  BSSY B1, `(.L_x_130) ;  /* 0x00000cb000017945 */ /* 0x000fe60003800000 */
[----:B------:R-:W-:-:S13]  /*a3f0*/  ISETP.GE.AND P0, PT, R39, UR4, PT ;  /* 0x0000000427007c0c */ /* 0x000fda000bf06270 */
[----:B------:R-:W-:Y:S05]  /*a400*/  @P0 BRA `(.L_x_131) ;  /* 0x00000c8000000947 */ /* 0x000fea0003800000 */
[----:B------:R-:W-:Y:S01]  /*a410*/  ISETP.GE.AND P0, PT, R150, c[0x0][0x27c], PT ;  /* 0x00009f0096007a0c */ /* 0x000fe20003f06270 */
[----:B------:R-:W-:Y:S01]  /*a420*/  IMAD.SHL.U32 R45, R39, 0x40, RZ ;  /* 0x00000040272d7824 */ /* 0x000fe200078e00ff */
[----:B------:R-:W-:Y:S01]  /*a430*/  SHF.R.S32.HI R8, RZ, 0x1f, R39 ;  /* 0x0000001fff087819 */ /* 0x000fe20000011427 */
[----:B------:R-:W-:Y:S01]  /*a440*/  IMAD.MOV.U32 R41, RZ, RZ, c[0x0][0x27c] ;  /* 0x00009f00ff297624 */ /* 0x000fe200078e00ff */
[----:B------:R-:W-:Y:S02]  /*a450*/  BSSY B0, `(.L_x_132) ;  /* 0x0000062000007945 */ /* 0x000fe40003800000 */
[----:B------:R-:W-:Y:S02]  /*a460*/  LEA.HI R39, R8, R39, RZ, 0x3 ;  /* 0x0000002708277211 */ /* 0x000fe400078f18ff */
[----:B------:R-:W-:Y:S02]  /*a470*/  LOP3.LUT R45, R45, 0x1c0, RZ, 0xc0, !PT ;  /* 0x000001c02d2d7812 */ /* 0x000fe400078ec0ff */
[----:B------:R-:W-:Y:S01]  /*a480*/  SHF.R.U32.HI R41, RZ, 0x3, R41 ;  /* 0x00000003ff297819 */ /* 0x000fe20000011629 */
[----:B------:R-:W-:Y:S01]  /*a490*/  IMAD.SHL.U32 R39, R39, 0x40, RZ ;  /* 0x0000004027277824 */ /* 0x000fe200078e00ff */
[----:B------:R-:W-:-:S04]  /*a4a0*/  SHF.R.U32.HI R43, RZ, 0x3, R45 ;  /* 0x00000003ff2b7819 */ /* 0x000fc8000001162d */
[----:B------:R-:W-:Y:S01]  /*a4b0*/  LOP3.LUT R39, R39, 0xfffffe00, RZ, 0xc0, !PT ;  /* 0xfffffe0027277812 */ /* 0x000fe200078ec0ff */
[----:B------:R-:W-:Y:S05]  /*a4c0*/  @P0 BRA `(.L_x_133) ;  /* 0x000005a000000947 */ /* 0x000fea0003800000 */
[----:B------:R-:W-:Y:S01]  /*a4d0*/  IADD3 R9, R2, R41, RZ ;  /* 0x0000002902097210 */ /* 0x000fe20007ffe0ff */
[----:B------:R-:W-:Y:S01]  /*a4e0*/  HADD2.F32 R67, -RZ, R35.H1_H1 ;  /* 0x30000023ff437230 */ /* 0x000fe20000004100 */
[----:B------:R-:W-:Y:S01]  /*a4f0*/  LOP3.LUT R42, R45, 0x38, R150, 0xf8, !PT ;  /* 0x000000382d2a7812 */ /* 0x000fe200078ef896 */
[----:B------:R-:W-:Y:S01]  /*a500*/  HADD2.F32 R66, -RZ, R32.H1_H1 ;  /* 0x30000020ff427230 */ /* 0x000fe20000004100 */
[----:B------:R-:W-:Y:S01]  /*a510*/  SHF.R.S32.HI R8, RZ, 0x1f, R9 ;  /* 0x0000001fff087819 */ /* 0x000fe20000011409 */
[--C-:B------:R-:W-:Y:S01]  /*a520*/  HADD2.F32 R59, -RZ, R37.reuse.H1_H1 ;  /* 0x30000025ff3b7230 */ /* 0x100fe20000004100 */
[----:B------:R-:W-:Y:S01]  /*a530*/  SHF.L.U32 R10, R9, 0x3, RZ ;  /* 0x00000003090a7819 */ /* 0x000fe200000006ff */
[----:B------:R-:W-:Y:S01]  /*a540*/  HADD2.F32 R56, -RZ, R34.H1_H1 ;  /* 0x30000022ff387230 */ /* 0x000fe20000004100 */
[----:B------:R-:W-:Y:S01]  /*a550*/  LEA.HI R8, R8, R9, RZ, 0x3 ;  /* 0x0000000908087211 */ /* 0x000fe200078f18ff */
[----:B------:R-:W-:Y:S01]  /*a560*/  HADD2.F32 R63, -RZ, R32.H0_H0 ;  /* 0x20000020ff3f7230 */ /* 0x000fe20000004100 */
[----:B------:R-:W-:Y:S01]  /*a570*/  LOP3.LUT R10, R45, 0x38, R10, 0xf8, !PT ;  /* 0x000000382d0a7812 */ /* 0x000fe200078ef80a */
[----:B------:R-:W-:Y:S01]  /*a580*/  HADD2.F32 R57, -RZ, R37.H0_H0 ;  /* 0x20000025ff397230 */ /* 0x000fe20000004100 */
[----:B------:R-:W-:Y:S01]  /*a590*/  SHF.L.U32 R8, R8, 0xa, RZ ;  /* 0x0000000a08087819 */ /* 0x000fe200000006ff */
[----:B------:R-:W-:Y:S01]  /*a5a0*/  HADD2.F32 R55, -RZ, R34.H0_H0 ;  /* 0x20000022ff377230 */ /* 0x000fe20000004100 */
[-C--:B------:R-:W-:Y:S01]  /*a5b0*/  LOP3.LUT R42, R42, R43.reuse, RZ, 0x3c, !PT ;  /* 0x0000002b2a2a7212 */ /* 0x080fe200078e3cff */
[--C-:B------:R-:W-:Y:S01]  /*a5c0*/  HADD2.F32 R60, -RZ, R31.reuse.H1_H1 ;  /* 0x3000001fff3c7230 */ /* 0x100fe20000004100 */
[----:B------:R-:W-:Y:S01]  /*a5d0*/  LOP3.LUT R9, R10, R43, RZ, 0x3c, !PT ;  /* 0x0000002b0a097212 */ /* 0x000fe200078e3cff */
[----:B------:R-:W-:Y:S01]  /*a5e0*/  HADD2.F32 R54, -RZ, R38.H1_H1 ;  /* 0x30000026ff367230 */ /* 0x000fe20000004100 */
[----:B------:R-:W-:Y:S01]  /*a5f0*/  LOP3.LUT R8, R8, 0x7fffe000, RZ, 0xc0, !PT ;  /* 0x7fffe00008087812 */ /* 0x000fe200078ec0ff */
[----:B------:R-:W-:Y:S01]  /*a600*/  HADD2.F32 R70, -RZ, R31.H0_H0 ;  /* 0x2000001fff467230 */ /* 0x000fe20000004100 */
[----:B------:R-:W-:Y:S01]  /*a610*/  IADD3 R42, R39, R42, RZ ;  /* 0x0000002a272a7210 */ /* 0x000fe20007ffe0ff */
[----:B------:R-:W-:Y:S01]  /*a620*/  HADD2.F32 R73, -RZ, R36.H0_H0 ;  /* 0x20000024ff497230 */ /* 0x000fe20000004100 */
[----:B------:R-:W-:-:S02]  /*a630*/  IADD3 R8, R9, R8, R39 ;  /* 0x0000000809087210 */ /* 0x000fc40007ffe027 */
[----:B------:R-:W-:Y:S02]  /*a640*/  SHF.L.U32 R42, R42, 0x1, RZ ;  /* 0x000000012a2a7819 */ /* 0x000fe400000006ff */
[----:B------:R-:W-:-:S03]  /*a650*/  SHF.L.U32 R40, R8, 0x1, RZ ;  /* 0x0000000108287819 */ /* 0x000fc600000006ff */
[----:B------:R-:W1:Y:S04]  /*a660*/  LDS.128 R12, [R42+0x10080] ;  /* 0x010080002a0c7984 */ /* 0x000e680000000c00 */
[----:B------:R-:W2:Y:S01]  /*a670*/  LDS.128 R8, [R40+0x10080] ;  /* 0x0100800028087984 */ /* 0x000ea20000000c00 */
[--C-:B-1----:R-:W-:Y:S02]  /*a680*/  HADD2.F32 R44, -RZ, R12.reuse.H0_H0 ;  /* 0x2000000cff2c7230 */ /* 0x102fe40000004100 */
[----:B------:R-:W-:Y:S02]  /*a690*/  HADD2.F32 R47, -RZ, R12.H1_H1 ;  /* 0x3000000cff2f7230 */ /* 0x000fe40000004100 */
[--C-:B--2---:R-:W-:Y:S02]  /*a6a0*/  HADD2.F32 R68, -RZ, R8.reuse.H0_H0 ;  /* 0x20000008ff447230 */ /* 0x104fe40000004100 */
[----:B------:R-:W-:Y:S01]  /*a6b0*/  HADD2.F32 R65, -RZ, R8.H1_H1 ;  /* 0x30000008ff417230 */ /* 0x000fe20000004100 */
[C---:B------:R-:W-:Y:S01]  /*a6c0*/  FMUL.FTZ R8, R67.reuse, R44 ;  /* 0x0000002c43087220 */ /* 0x040fe20000410000 */
[--C-:B------:R-:W-:Y:S01]  /*a6d0*/  HADD2.F32 R50, -RZ, R9.reuse.H0_H0 ;  /* 0x20000009ff327230 */ /* 0x100fe20000004100 */
[-C--:B------:R-:W-:Y:S01]  /*a6e0*/  FMUL.FTZ R67, R67, R68.reuse ;  /* 0x0000004443437220 */ /* 0x080fe20000410000 */
[----:B------:R-:W-:Y:S01]  /*a6f0*/  HADD2.F32 R52, -RZ, R9.H1_H1 ;  /* 0x30000009ff347230 */ /* 0x000fe20000004100 */
[C---:B------:R-:W-:Y:S01]  /*a700*/  FFMA.FTZ R68, R59.reuse, R68, R8 ;  /* 0x000000443b447223 */ /* 0x040fe20000010008 */
[----:B------:R-:W-:Y:S01]  /*a710*/  HADD2.F32 R12, -RZ, R13.H0_H0 ;  /* 0x2000000dff0c7230 */ /* 0x000fe20000004100 */
[----:B------:R-:W-:Y:S01]  /*a720*/  FFMA.FTZ R67, R59, R44, -R67 ;  /* 0x0000002c3b437223 */ /* 0x000fe20000010843 */
[----:B------:R-:W-:-:S02]  /*a730*/  HADD2.F32 R51, -RZ, R10.H0_H0 ;  /* 0x2000000aff337230 */ /* 0x000fc40000004100 */
[----:B------:R-:W-:Y:S01]  /*a740*/  HADD2.F32 R53, -RZ, R10.H1_H1 ;  /* 0x3000000aff357230 */ /* 0x000fe20000004100 */
[C---:B------:R-:W-:Y:S01]  /*a750*/  FMUL.FTZ R10, R66.reuse, R47 ;  /* 0x0000002f420a7220 */ /* 0x040fe20000410000 */
[----:B------:R-:W-:Y:S01]  /*a760*/  HADD2.F32 R9, -RZ, R35.H0_H0 ;  /* 0x20000023ff097230 */ /* 0x000fe20000004100 */
[-C--:B------:R-:W-:Y:S01]  /*a770*/  FMUL.FTZ R66, R66, R65.reuse ;  /* 0x0000004142427220 */ /* 0x080fe20000410000 */
[----:B------:R-:W-:Y:S01]  /*a780*/  HADD2.F32 R48, -RZ, R13.H1_H1 ;  /* 0x3000000dff307230 */ /* 0x000fe20000004100 */
[----:B------:R-:W-:Y:S01]  /*a790*/  FFMA.FTZ R65, R56, R65, R10 ;  /* 0x0000004138417223 */ /* 0x000fe2000001000a */
[----:B------:R-:W-:Y:S01]  /*a7a0*/  HADD2.F32 R13, -RZ, R14.H0_H0 ;  /* 0x2000000eff0d7230 */ /* 0x000fe20000004100 */
[C---:B------:R-:W-:Y:S01]  /*a7b0*/  FMUL.FTZ R8, R9.reuse, R12 ;  /* 0x0000000c09087220 */ /* 0x040fe20000410000 */
[----:B------:R-:W-:Y:S01]  /*a7c0*/  HADD2.F32 R10, -RZ, R36.H1_H1 ;  /* 0x30000024ff0a7230 */ /* 0x000fe20000004100 */
[----:B------:R-:W-:Y:S01]  /*a7d0*/  FMUL.FTZ R64, R9, R50 ;  /* 0x0000003209407220 */ /* 0x000fe20000410000 */
[----:B------:R-:W-:Y:S01]  /*a7e0*/  HADD2.F32 R49, -RZ, R14.H1_H1 ;  /* 0x3000000eff317230 */ /* 0x000fe20000004100 */
[----:B------:R-:W-:Y:S01]  /*a7f0*/  FMUL.FTZ R9, R63, R48 ;  /* 0x000000303f097220 */ /* 0x000fe20000410000 */
[--C-:B------:R-:W-:Y:S01]  /*a800*/  HADD2.F32 R14, -RZ, R15.reuse.H0_H0 ;  /* 0x2000000fff0e7230 */ /* 0x100fe20000004100 */
[----:B------:R-:W-:Y:S01]  /*a810*/  FFMA.FTZ R50, R57, R50, R8 ;  /* 0x0000003239327223 */ /* 0x000fe20000010008 */
[----:B------:R-:W-:Y:S01]  /*a820*/  HADD2.F32 R15, -RZ, R15.H1_H1 ;  /* 0x3000000fff0f7230 */ /* 0x000fe20000004100 */
[-C--:B------:R-:W-:Y:S01]  /*a830*/  FMUL.FTZ R63, R63, R52.reuse ;  /* 0x000000343f3f7220 */ /* 0x080fe20000410000 */
[----:B------:R-:W-:Y:S01]  /*a840*/  HADD2.F32 R46, -RZ, R11.H0_H0 ;  /* 0x2000000bff2e7230 */ /* 0x000fe20000004100 */
[----:B------:R-:W-:Y:S01]  /*a850*/  FFMA.FTZ R9, R55, R52, R9 ;  /* 0x0000003437097223 */ /* 0x000fe20000010009 */
[----:B------:R-:W-:Y:S01]  /*a860*/  HADD2.F32 R52, -RZ, R33.H1_H1 ;  /* 0x30000021ff347230 */ /* 0x000fe20000004100 */
[C---:B------:R-:W-:Y:S01]  /*a870*/  FMUL.FTZ R8, R10.reuse, R13 ;  /* 0x0000000d0a087220 */ /* 0x040fe20000410000 */
[----:B------:R-:W-:Y:S01]  /*a880*/  HADD2.F32 R69, -RZ, R11.H1_H1 ;  /* 0x3000000bff457230 */ /* 0x000fe20000004100 */
[----:B------:R-:W-:Y:S01]  /*a890*/  FMUL.FTZ R61, R10, R51 ;  /* 0x000000330a3d7220 */ /* 0x000fe20000410000 */
[----:B------:R-:W-:Y:S01]  /*a8a0*/  F2FP.PACK_AB R9, R9, R50 ;  /* 0x000000320909723e */ /* 0x000fe200000000ff */
[----:B------:R-:W-:-:S02]  /*a8b0*/  FMUL.FTZ R10, R60, R49 ;  /* 0x000000313c0a7220 */ /* 0x000fc40000410000 */
[----:B------:R-:W-:Y:S01]  /*a8c0*/  FFMA.FTZ R51, R54, R51, R8 ;  /* 0x0000003336337223 */ /* 0x000fe20000010008 */
[----:B------:R-:W-:Y:S01]  /*a8d0*/  HADD2.F32 R8, -RZ, R33.H0_H0 ;  /* 0x20000021ff087230 */ /* 0x000fe20000004100 */
[-C--:B------:R-:W-:Y:S02]  /*a8e0*/  FMUL.FTZ R60, R60, R53.reuse ;  /* 0x000000353c3c7220 */ /* 0x080fe40000410000 */
[----:B------:R-:W-:Y:S01]  /*a8f0*/  FFMA.FTZ R10, R52, R53, R10 ;  /* 0x00000035340a7223 */ /* 0x000fe2000001000a */
[----:B------:R-:W-:Y:S01]  /*a900*/  HADD2.F32 R53, -RZ, R38.H0_H0 ;  /* 0x20000026ff357230 */ /* 0x000fe20000004100 */
[----:B------:R-:W-:Y:S02]  /*a910*/  FMUL.FTZ R11, R70, R15 ;  /* 0x0000000f460b7220 */ /* 0x000fe40000410000 */
[----:B------:R-:W-:Y:S01]  /*a920*/  FMUL.FTZ R58, R73, R46 ;  /* 0x0000002e493a7220 */ /* 0x000fe20000410000 */
[----:B------:R-:W-:Y:S01]  /*a930*/  F2FP.PACK_AB R10, R10, R51 ;  /* 0x000000330a0a723e */ /* 0x000fe200000000ff */
[----:B------:R-:W-:-:S02]  /*a940*/  FMUL.FTZ R70, R70, R69 ;  /* 0x0000004546467220 */ /* 0x000fc40000410000 */
[----:B------:R-:W-:Y:S02]  /*a950*/  FMUL.FTZ R71, R73, R14 ;  /* 0x0000000e49477220 */ /* 0x000fe40000410000 */
        /* <DEDUP_REMOVED lines=10> */
[----:B------:R-:W-:Y:S02]  /*aa00*/  FFMA.FTZ R46, R53, R46, R71 ;  /* 0x0000002e352e7223 */ /* 0x000fe40000010047 */
[----:B------:R-:W-:Y:S01]  /*aa10*/  FFMA.FTZ R11, R8, R69, R11 ;  /* 0x00000045080b7223 */ /* 0x000fe2000001000b */
[----:B------:R-:W-:Y:S02]  /*aa20*/  F2FP.PACK_AB R15, R15, R58 ;  /* 0x0000003a0f0f723e */ /* 0x000fe400000000ff */
[----:B------:R-:W-:Y:S02]  /*aa30*/  F2FP.PACK_AB R8, R65, R68 ;  /* 0x000000444108723e */ /* 0x000fe400000000ff */
[----:B------:R-:W-:Y:S01]  /*aa40*/  F2FP.PACK_AB R11, R11, R46 ;  /* 0x0000002e0b0b723e */ /* 0x000fe200000000ff */
[----:B------:R1:W-:Y:S04]  /*aa50*/  STS.128 [R42+0x10080], R12 ;  /* 0x0100800c2a007388 */ /* 0x0003e80000000c00 */
[----:B------:R1:W-:Y:S02]  /*aa60*/  STS.128 [R40+0x10080], R8 ;  /* 0x0100800828007388 */ /* 0x0003e40000000c00 */
.L_x_133:
[----:B------:R-:W-:Y:S05]  /*aa70*/  BSYNC B0 ;  /* 0x0000000000007941 */ /* 0x000fea0003800000 */
.L_x_132:
[----:B------:R-:W-:-:S13]  /*aa80*/  ISETP.GE.AND P0, PT, R17, c[0x0][0x27c], PT ;  /* 0x00009f0011007a0c */ /* 0x000fda0003f06270 */
[----:B------:R-:W-:Y:S05]  /*aa90*/  @P0 BRA `(.L_x_131) ;  /* 0x000005f000000947 */ /* 0x000fea0003800000 */
[----:B-1----:R-:W-:Y:S01]  /*aaa0*/  SHF.R.S32.HI R12, RZ, 0x1f, R17 ;  /* 0x0000001fff0c7819 */ /* 0x002fe20000011411 */
[----:B------:R-:W-:Y:S02]  /*aab0*/  HADD2.F32 R64, -RZ, R27.H1_H1 ;  /* 0x3000001bff407230 */ /* 0x000fe40000004100 */
[----:B------:R-:W-:Y:S01]  /*aac0*/  HADD2.F32 R52, -RZ, R26.H1_H1 ;  /* 0x3000001aff347230 */ /* 0x000fe20000004100 */
[CC--:B------:R-:W-:Y:S01]  /*aad0*/  LEA.HI R10, R12.reuse, R17.reuse, RZ, 0x3 ;  /* 0x000000110c0a7211 */ /* 0x0c0fe200078f18ff */
[----:B------:R-:W-:Y:S01]  /*aae0*/  HADD2.F32 R54, -RZ, R29.H1_H1 ;  /* 0x3000001dff367230 */ /* 0x000fe20000004100 */
[----:B------:R-:W-:Y:S01]  /*aaf0*/  LEA.HI R12, R12, R17, RZ, 0x6 ;  /* 0x000000110c0c7211 */ /* 0x000fe200078f30ff */
[----:B------:R-:W-:Y:S01]  /*ab00*/  HADD2.F32 R59, -RZ, R27.H0_H0 ;  /* 0x2000001bff3b7230 */ /* 0x000fe20000004100 */
[----:B------:R-:W-:Y:S01]  /*ab10*/  LEA.HI.SX32 R41, R10, R41, 0x1d ;  /* 0x000000290a297211 */ /* 0x000fe200078feaff */
[----:B------:R-:W-:Y:S01]  /*ab20*/  HADD2.F32 R53, -RZ, R29.H0_H0 ;  /* 0x2000001dff357230 */ /* 0x000fe20000004100 */
[----:B------:R-:W-:Y:S01]  /*ab30*/  LOP3.LUT R10, R45, 0x38, R10, 0xf8, !PT ;  /* 0x000000382d0a7812 */ /* 0x000fe200078ef80a */
[--C-:B------:R-:W-:Y:S01]  /*ab40*/  HADD2.F32 R56, -RZ, R23.reuse.H1_H1 ;  /* 0x30000017ff387230 */ /* 0x100fe20000004100 */
[----:B------:R-:W-:Y:S01]  /*ab50*/  SHF.R.S32.HI R8, RZ, 0x1f, R41 ;  /* 0x0000001fff087819 */ /* 0x000fe20000011429 */
[----:B------:R-:W-:Y:S01]  /*ab60*/  HADD2.F32 R50, -RZ, R30.H1_H1 ;  /* 0x3000001eff327230 */ /* 0x000fe20000004100 */
[----:B------:R-:W-:Y:S01]  /*ab70*/  LOP3.LUT R9, R10, R43, RZ, 0x3c, !PT ;  /* 0x0000002b0a097212 */ /* 0x000fe200078e3cff */
[----:B------:R-:W-:Y:S01]  /*ab80*/  HADD2.F32 R55, -RZ, R28.H0_H0 ;  /* 0x2000001cff377230 */ /* 0x000fe20000004100 */
[----:B------:R-:W-:Y:S01]  /*ab90*/  SHF.L.U32 R10, R41, 0x3, RZ ;  /* 0x00000003290a7819 */ /* 0x000fe200000006ff */
[----:B------:R-:W-:Y:S01]  /*aba0*/  HADD2.F32 R66, -RZ, R23.H0_H0 ;  /* 0x20000017ff427230 */ /* 0x000fe20000004100 */
[----:B------:R-:W-:-:S02]  /*abb0*/  LEA.HI R8, R8, R41, RZ, 0x3 ;  /* 0x0000002908087211 */ /* 0x000fc400078f18ff */
[----:B------:R-:W-:Y:S02]  /*abc0*/  SHF.L.U32 R12, R12, 0x7, RZ ;  /* 0x000000070c0c7819 */ /* 0x000fe400000006ff */
[----:B------:R-:W-:Y:S02]  /*abd0*/  LOP3.LUT R10, R45, 0x38, R10, 0xf8, !PT ;  /* 0x000000382d0a7812 */ /* 0x000fe400078ef80a */
[----:B------:R-:W-:Y:S02]  /*abe0*/  SHF.L.U32 R8, R8, 0xa, RZ ;  /* 0x0000000a08087819 */ /* 0x000fe400000006ff */
[----:B------:R-:W-:Y:S02]  /*abf0*/  LOP3.LUT R12, R12, 0x7fffe000, RZ, 0xc0, !PT ;  /* 0x7fffe0000c0c7812 */ /* 0x000fe400078ec0ff */
[----:B------:R-:W-:Y:S02]  /*ac00*/  LOP3.LUT R43, R10, R43, RZ, 0x3c, !PT ;  /* 0x0000002b0a2b7212 */ /* 0x000fe400078e3cff */
[----:B------:R-:W-:-:S02]  /*ac10*/  LOP3.LUT R8, R8, 0x7fffe000, RZ, 0xc0, !PT ;  /* 0x7fffe00008087812 */ /* 0x000fc400078ec0ff */
[--C-:B------:R-:W-:Y:S02]  /*ac20*/  IADD3 R9, R9, R12, R39.reuse ;  /* 0x0000000c09097210 */ /* 0x100fe40007ffe027 */
[----:B------:R-:W-:Y:S02]  /*ac30*/  IADD3 R39, R43, R8, R39 ;  /* 0x000000082b277210 */ /* 0x000fe40007ffe027 */
[----:B------:R-:W-:Y:S02]  /*ac40*/  SHF.L.U32 R40, R9, 0x1, RZ ;  /* 0x0000000109287819 */ /* 0x000fe400000006ff */
[----:B------:R-:W-:-:S03]  /*ac50*/  SHF.L.U32 R39, R39, 0x1, RZ ;  /* 0x0000000127277819 */ /* 0x000fc600000006ff */
[----:B------:R-:W1:Y:S04]  /*ac60*/  LDS.128 R12, [R40+0x10080] ;  /* 0x01008000280c7984 */ /* 0x000e680000000c00 */
[----:B------:R-:W2:Y:S01]  /*ac70*/  LDS.128 R8, [R39+0x10080] ;  /* 0x0100800027087984 */ /* 0x000ea20000000c00 */
[--C-:B-1----:R-:W-:Y:S02]  /*ac80*/  HADD2.F32 R43, -RZ, R12.reuse.H1_H1 ;  /* 0x3000000cff2b7230 */ /* 0x102fe40000004100 */
[----:B------:R-:W-:Y:S02]  /*ac90*/  HADD2.F32 R41, -RZ, R12.H0_H0 ;  /* 0x2000000cff297230 */ /* 0x000fe40000004100 */
[--C-:B--2---:R-:W-:Y:S02]  /*aca0*/  HADD2.F32 R47, -RZ, R10.reuse.H0_H0 ;  /* 0x2000000aff2f7230 */ /* 0x104fe40000004100 */
[----:B------:R-:W-:-:S02]  /*acb0*/  HADD2.F32 R49, -RZ, R10.H1_H1 ;  /* 0x3000000aff317230 */ /* 0x000fc40000004100 */
[----:B------:R-:W-:Y:S02]  /*acc0*/  HADD2.F32 R10, -RZ, R24.H1_H1 ;  /* 0x30000018ff0a7230 */ /* 0x000fe40000004100 */
[--C-:B------:R-:W-:Y:S02]  /*acd0*/  HADD2.F32 R63, -RZ, R8.reuse.H0_H0 ;  /* 0x20000008ff3f7230 */ /* 0x100fe40000004100 */
[----:B------:R-:W-:Y:S01]  /*ace0*/  HADD2.F32 R51, -RZ, R8.H1_H1 ;  /* 0x30000008ff337230 */ /* 0x000fe20000004100 */
[----:B------:R-:W-:Y:S01]  /*acf0*/  FMUL.FTZ R60, R10, R43 ;  /* 0x0000002b0a3c7220 */ /* 0x000fe20000410000 */
[--C-:B------:R-:W-:Y:S01]  /*ad00*/  HADD2.F32 R42, -RZ, R11.reuse.H0_H0 ;  /* 0x2000000bff2a7230 */ /* 0x100fe20000004100 */
[C---:B------:R-:W-:Y:S01]  /*ad10*/  FMUL.FTZ R8, R64.reuse, R41 ;  /* 0x0000002940087220 */ /* 0x040fe20000410000 */
[----:B------:R-:W-:Y:S01]  /*ad20*/  HADD2.F32 R65, -RZ, R11.H1_H1 ;  /* 0x3000000bff417230 */ /* 0x000fe20000004100 */
[----:B------:R-:W-:Y:S01]  /*ad30*/  FMUL.FTZ R64, R64, R63 ;  /* 0x0000003f40407220 */ /* 0x000fe20000410000 */
[--C-:B------:R-:W-:Y:S01]  /*ad40*/  HADD2.F32 R12, -RZ, R13.reuse.H0_H0 ;  /* 0x2000000dff0c7230 */ /* 0x100fe20000004100 */
[-C--:B------:R-:W-:Y:S01]  /*ad50*/  FMUL.FTZ R61, R10, R51.reuse ;  /* 0x000000330a3d7220 */ /* 0x080fe20000410000 */
[----:B------:R-:W-:Y:S01]  /*ad60*/  HADD2.F32 R44, -RZ, R13.H1_H1 ;  /* 0x3000000dff2c7230 */ /* 0x000fe20000004100 */
[----:B------:R-:W-:Y:S01]  /*ad70*/  FFMA.FTZ R60, R52, R51, R60 ;  /* 0x00000033343c7223 */ /* 0x000fe2000001003c */
[----:B------:R-:W-:Y:S01]  /*ad80*/  HADD2.F32 R11, -RZ, R24.H0_H0 ;  /* 0x20000018ff0b7230 */ /* 0x000fe20000004100 */
[----:B------:R-:W-:Y:S01]  /*ad90*/  FFMA.FTZ R63, R54, R63, R8 ;  /* 0x0000003f363f7223 */ /* 0x000fe20000010008 */
[--C-:B------:R-:W-:Y:S01]  /*ada0*/  HADD2.F32 R46, -RZ, R9.reuse.H0_H0 ;  /* 0x20000009ff2e7230 */ /* 0x100fe20000004100 */
[----:B------:R-:W-:Y:S01]  /*adb0*/  FMUL.FTZ R8, R59, R12 ;  /* 0x0000000c3b087220 */ /* 0x000fe20000410000 */
[----:B------:R-:W-:Y:S01]  /*adc0*/  HADD2.F32 R48, -RZ, R9.H1_H1 ;  /* 0x30000009ff307230 */ /* 0x000fe20000004100 */
[----:B------:R-:W-:Y:S01]  /*add0*/  FMUL.FTZ R9, R11, R44 ;  /* 0x0000002c0b097220 */ /* 0x000fe20000410000 */
[----:B------:R-:W-:Y:S01]  /*ade0*/  HADD2.F32 R51, -RZ, R26.H0_H0 ;  /* 0x2000001aff337230 */ /* 0x000fe20000004100 */
[-C--:B------:R-:W-:Y:S01]  /*adf0*/  FMUL.FTZ R59, R59, R46.reuse ;  /* 0x0000002e3b3b7220 */ /* 0x080fe20000410000 */
[----:B------:R-:W-:Y:S01]  /*ae00*/  HADD2.F32 R13, -RZ, R14.H0_H0 ;  /* 0x2000000eff0d7230 */ /* 0x000fe20000004100 */
[----:B------:R-:W-:Y:S01]  /*ae10*/  FFMA.FTZ R46, R53, R46, R8 ;  /* 0x0000002e352e7223 */ /* 0x000fe20000010008 */
[----:B------:R-:W-:Y:S01]  /*ae20*/  HADD2.F32 R10, -RZ, R28.H1_H1 ;  /* 0x3000001cff0a7230 */ /* 0x000fe20000004100 */
        /* <DEDUP_REMOVED lines=9> */
[----:B------:R-:W-:Y:S01]  /*aec0*/  F2FP.PACK_AB R9, R9, R46 ;  /* 0x0000002e0909723e */ /* 0x000fe200000000ff */
[----:B------:R-:W-:Y:S01]  /*aed0*/  FFMA.FTZ R47, R50, R47, R8 ;  /* 0x0000002f322f7223 */ /* 0x000fe20000010008 */
[----:B------:R-:W-:Y:S01]  /*aee0*/  HADD2.F32 R8, -RZ, R25.H0_H0 ;  /* 0x20000019ff087230 */ /* 0x000fe20000004100 */
[----:B------:R-:W-:-:S02]  /*aef0*/  FMUL.FTZ R56, R56, R49 ;  /* 0x0000003138387220 */ /* 0x000fc40000410000 */
[----:B------:R-:W-:Y:S01]  /*af00*/  FFMA.FTZ R10, R48, R49, R10 ;  /* 0x00000031300a7223 */ /* 0x000fe2000001000a */
[----:B------:R-:W-:Y:S01]  /*af10*/  HADD2.F32 R49, -RZ, R30.H0_H0 ;  /* 0x2000001eff317230 */ /* 0x000fe20000004100 */
[C---:B------:R-:W-:Y:S02]  /*af20*/  FMUL.FTZ R67, R55.reuse, R14 ;  /* 0x0000000e37437220 */ /* 0x040fe40000410000 */
[----:B------:R-:W-:Y:S01]  /*af30*/  FMUL.FTZ R11, R66, R15 ;  /* 0x0000000f420b7220 */ /* 0x000fe20000410000 */
[----:B------:R-:W-:Y:S01]  /*af40*/  F2FP.PACK_AB R10, R10, R47 ;  /* 0x0000002f0a0a723e */ /* 0x000fe200000000ff */
[----:B------:R-:W-:Y:S02]  /*af50*/  FMUL.FTZ R55, R55, R42 ;  /* 0x0000002a37377220 */ /* 0x000fe40000410000 */
[----:B------:R-:W-:Y:S02]  /*af60*/  FMUL.FTZ R66, R66, R65 ;  /* 0x0000004142427220 */ /* 0x000fe40000410000 */
        /* <DEDUP_REMOVED lines=18> */
.L_x_131:
[----:B------:R-:W-:Y:S05]  /*b090*/  BSYNC B1 ;  /* 0x0000000000017941 */ /* 0x000fea0003800000 */
.L_x_130:
        /* <DEDUP_REMOVED lines=106> */
.L_x_137:
[----:B------:R-:W-:Y:S05]  /*b740*/  BSYNC B0 ;  /* 0x0000000000007941 */ /* 0x000fea0003800000 */
.L_x_136:
        /* <DEDUP_REMOVED lines=97> */
.L_x_135:
[----:B------:R-:W-:Y:S05]  /*bd60*/  BSYNC B1 ;  /* 0x0000000000017941 */ /* 0x000fea0003800000 */
.L_x_134:
[----:B-1----:R-:W-:-:S04]  /*bd70*/  IADD3 R39, R19, 0x60, RZ ;  /* 0x0000006013277810 */ /* 0x002fc80007ffe0ff */
        /* <DEDUP_REMOVED lines=19> */
[----:B------:R-:W-:Y:S01]  /*beb0*/  HADD2.F32 R35, -RZ, R35.H0_H0 ;  /* 0x20000023ff237230 */ /* 0x000fe20000004100 */
[----:B------:R-:W-:Y:S01]  /*bec0*/  SHF.L.U32 R10, R9, 0x3, RZ ;  /* 0x00000003090a7819 */ /* 0x000fe200000006ff */
[--C-:B------:R-:W-:Y:S01]  /*bed0*/  HADD2.F32 R54, -RZ, R32.reuse.H1_H1 ;  /* 0x30000020ff367230 */ /* 0x100fe20000004100 */
[----:B------:R-:W-:Y:S01]  /*bee0*/  LEA.HI R8, R8, R9, RZ, 0x3 ;  /* 0x0000000908087211 */ /* 0x000fe200078f18ff */
[----:B------:R-:W-:Y:S01]  /*bef0*/  HADD2.F32 R32, -RZ, R32.H0_H0 ;  /* 0x20000020ff207230 */ /* 0x000fe20000004100 */
[----:B------:R-:W-:Y:S01]  /*bf00*/  LOP3.LUT R10, R45, 0x38, R10, 0xf8, !PT ;  /* 0x000000382d0a7812 */ /* 0x000fe200078ef80a */
[----:B------:R-:W-:Y:S01]  /*bf10*/  HADD2.F32 R37, -RZ, R37.H0_H0 ;  /* 0x20000025ff257230 */ /* 0x000fe20000004100 */
[----:B------:R-:W-:Y:S01]  /*bf20*/  SHF.L.U32 R8, R8, 0xa, RZ ;  /* 0x0000000a08087819 */ /* 0x000fe200000006ff */
[----:B------:R-:W-:Y:S01]  /*bf30*/  HADD2.F32 R63, -RZ, R38.H0_H0 ;  /* 0x20000026ff3f7230 */ /* 0x000fe20000004100 */
[----:B------:R-:W-:-:S02]  /*bf40*/  LOP3.LUT R42, R42, R43, RZ, 0x3c, !PT ;  /* 0x0000002b2a2a7212 */ /* 0x000fc400078e3cff */
[----:B------:R-:W-:Y:S02]  /*bf50*/  LOP3.LUT R9, R10, R43, RZ, 0x3c, !PT ;  /* 0x0000002b0a097212 */ /* 0x000fe400078e3cff */
[----:B------:R-:W-:Y:S02]  /*bf60*/  LOP3.LUT R8, R8, 0x7fffe000, RZ, 0xc0, !PT ;  /* 0x7fffe00008087812 */ /* 0x000fe400078ec0ff */
[----:B------:R-:W-:Y:S02]  /*bf70*/  IADD3 R42, R39, R42, RZ ;  /* 0x0000002a272a7210 */ /* 0x000fe40007ffe0ff */
[----:B------:R-:W-:Y:S02]  /*bf80*/  IADD3 R8, R9, R8, R39 ;  /* 0x0000000809087210 */ /* 0x000fe40007ffe027 */
[----:B------:R-:W-:Y:S02]  /*bf90*/  SHF.L.U32 R42, R42, 0x1, RZ ;  /* 0x000000012a2a7819 */ /* 0x000fe400000006ff */
[----:B------:R-:W-:-:S03]  /*bfa0*/  SHF.L.U32 R40, R8, 0x1, RZ ;  /* 0x0000000108287819 */ /* 0x000fc600000006ff */
[----:B------:R-:W1:Y:S04]  /*bfb0*/  LDS.128 R12, [R42+0x10080] ;  /* 0x010080002a0c7984 */ /* 0x000e680000000c00 */
[----:B------:R-:W2:Y:S01]  /*bfc0*/  LDS.128 R8, [R40+0x10080] ;  /* 0x0100800028087984 */ /* 0x000ea20000000c00 */
[--C-:B-1----:R-:W-:Y:S02]  /*bfd0*/  HADD2.F32 R44, -RZ, R12.reuse.H0_H0 ;  /* 0x2000000cff2c7230 */ /* 0x102fe40000004100 */
[----:B------:R-:W-:Y:S02]  /*bfe0*/  HADD2.F32 R46, -RZ, R12.H1_H1 ;  /* 0x3000000cff2e7230 */ /* 0x000fe40000004100 */
[--C-:B--2---:R-:W-:Y:S01]  /*bff0*/  HADD2.F32 R50, -RZ, R8.reuse.H0_H0 ;  /* 0x20000008ff327230 */ /* 0x104fe20000004100 */
[C---:B------:R-:W-:Y:S01]  /*c000*/  FMUL.FTZ R56, R49.reuse, R44 ;  /* 0x0000002c31387220 */ /* 0x040fe20000410000 */
[--C-:B------:R-:W-:Y:S01]  /*c010*/  HADD2.F32 R12, -RZ, R13.reuse.H0_H0 ;  /* 0x2000000dff0c7230 */ /* 0x100fe20000004100 */
[----:B------:R-:W-:Y:S01]  /*c020*/  FMUL.FTZ R58, R54, R46 ;  /* 0x0000002e363a7220 */ /* 0x000fe20000410000 */
[----:B------:R-:W-:Y:S01]  /*c030*/  HADD2.F32 R47, -RZ, R13.H1_H1 ;  /* 0x3000000dff2f7230 */ /* 0x000fe20000004100 */
[-C--:B------:R-:W-:Y:S01]  /*c040*/  FMUL.FTZ R49, R49, R50.reuse ;  /* 0x0000003231317220 */ /* 0x080fe20000410000 */
[----:B------:R-:W-:Y:S01]  /*c050*/  HADD2.F32 R51, -RZ, R8.H1_H1 ;  /* 0x30000008ff337230 */ /* 0x000fe20000004100 */
[----:B------:R-:W-:Y:S01]  /*c060*/  FFMA.FTZ R50, R55, R50, R56 ;  /* 0x0000003237327223 */ /* 0x000fe20000010038 */
[--C-:B------:R-:W-:Y:S01]  /*c070*/  HADD2.F32 R8, -RZ, R9.reuse.H0_H0 ;  /* 0x20000009ff087230 */ /* 0x100fe20000004100 */
[C---:B------:R-:W-:Y:S01]  /*c080*/  FMUL.FTZ R57, R35.reuse, R12 ;  /* 0x0000000c23397220 */ /* 0x040fe20000410000 */
[----:B------:R-:W-:Y:S01]  /*c090*/  HADD2.F32 R52, -RZ, R9.H1_H1 ;  /* 0x30000009ff347230 */ /* 0x000fe20000004100 */
[C---:B------:R-:W-:Y:S01]  /*c0a0*/  FMUL.FTZ R61, R32.reuse, R47 ;  /* 0x0000002f203d7220 */ /* 0x040fe20000410000 */
[--C-:B------:R-:W-:Y:S01]  /*c0b0*/  HADD2.F32 R56, -RZ, R34.reuse.H1_H1 ;  /* 0x30000022ff387230 */ /* 0x100fe20000004100 */
[-C--:B------:R-:W-:Y:S01]  /*c0c0*/  FMUL.FTZ R35, R35, R8.reuse ;  /* 0x0000000823237220 */ /* 0x080fe20000410000 */
[----:B------:R-:W-:Y:S01]  /*c0d0*/  HADD2.F32 R34, -RZ, R34.H0_H0 ;  /* 0x20000022ff227230 */ /* 0x000fe20000004100 */
[----:B------:R-:W-:Y:S01]  /*c0e0*/  FFMA.FTZ R57, R37, R8, R57 ;  /* 0x0000000825397223 */ /* 0x000fe20000010039 */
[----:B------:R-:W-:Y:S01]  /*c0f0*/  HADD2.F32 R13, -RZ, R14.H0_H0 ;  /* 0x2000000eff0d7230 */ /* 0x000fe20000004100 */
[-C--:B------:R-:W-:Y:S01]  /*c100*/  FMUL.FTZ R32, R32, R52.reuse ;  /* 0x0000003420207220 */ /* 0x080fe20000410000 */
[----:B------:R-:W-:Y:S01]  /*c110*/  HADD2.F32 R8, -RZ, R36.H1_H1 ;  /* 0x30000024ff087230 */ /* 0x000fe20000004100 */
[----:B------:R-:W-:Y:S01]  /*c120*/  FFMA.FTZ R52, R34, R52, R61 ;  /* 0x0000003422347223 */ /* 0x000fe2000001003d */
[----:B------:R-:W-:Y:S01]  /*c130*/  HADD2.F32 R48, -RZ, R14.H1_H1 ;  /* 0x3000000eff307230 */ /* 0x000fe20000004100 */
[-C--:B------:R-:W-:Y:S01]  /*c140*/  FMUL.FTZ R59, R54, R51.reuse ;  /* 0x00000033363b7220 */ /* 0x080fe20000410000 */
[--C-:B------:R-:W-:Y:S01]  /*c150*/  HADD2.F32 R14, -RZ, R15.reuse.H0_H0 ;  /* 0x2000000fff0e7230 */ /* 0x100fe20000004100 */
[----:B------:R-:W-:Y:S01]  /*c160*/  FFMA.FTZ R51, R56, R51, R58 ;  /* 0x0000003338337223 */ /* 0x000fe2000001003a */
[----:B------:R-:W-:Y:S01]  /*c170*/  HADD2.F32 R61, -RZ, R36.H0_H0 ;  /* 0x20000024ff3d7230 */ /* 0x000fe20000004100 */
[----:B------:R-:W-:Y:S01]  /*c180*/  FMUL.FTZ R60, R8, R13 ;  /* 0x0000000d083c7220 */ /* 0x000fe20000410000 */
[----:B------:R-:W-:Y:S01]  /*c190*/  HADD2.F32 R9, -RZ, R10.H0_H0 ;  /* 0x2000000aff097230 */ /* 0x000fe20000004100 */
[----:B------:R-:W-:Y:S01]  /*c1a0*/  FFMA.FTZ R49, R55, R44, -R49 ;  /* 0x0000002c37317223 */ /* 0x000fe20000010831 */
[----:B------:R-:W-:Y:S01]  /*c1b0*/  HADD2.F32 R54, -RZ, R38.H1_H1 ;  /* 0x30000026ff367230 */ /* 0x000fe20000004100 */
[----:B------:R-:W-:Y:S01]  /*c1c0*/  FFMA.FTZ R46, R56, R46, -R59 ;  /* 0x0000002e382e7223 */ /* 0x000fe2000001083b */
[----:B------:R-:W-:Y:S01]  /*c1d0*/  HADD2.F32 R53, -RZ, R10.H1_H1 ;  /* 0x3000000aff357230 */ /* 0x000fe20000004100 */
[-C--:B------:R-:W-:Y:S01]  /*c1e0*/  FMUL.FTZ R8, R8, R9.reuse ;  /* 0x0000000908087220 */ /* 0x080fe20000410000 */
[----:B------:R-:W-:Y:S01]  /*c1f0*/  HADD2.F32 R15, -RZ, R15.H1_H1 ;  /* 0x3000000fff0f7230 */ /* 0x000fe20000004100 */
[----:B------:R-:W-:Y:S01]  /*c200*/  FFMA.FTZ R60, R54, R9, R60 ;  /* 0x00000009363c7223 */ /* 0x000fe2000001003c */
[----:B------:R-:W-:Y:S01]  /*c210*/  HADD2.F32 R10, -RZ, R11.H0_H0 ;  /* 0x2000000bff0a7230 */ /* 0x000fe20000004100 */
[----:B------:R-:W-:Y:S01]  /*c220*/  FFMA.FTZ R35, R37, R12, -R35 ;  /* 0x0000000c25237223 */ /* 0x000fe20000010823 */
[--C-:B------:R-:W-:Y:S01]  /*c230*/  HADD2.F32 R58, -RZ, R31.reuse.H1_H1 ;  /* 0x3000001fff3a7230 */ /* 0x100fe20000004100 */
[----:B------:R-:W-:Y:S01]  /*c240*/  FFMA.FTZ R32, R34, R47, -R32 ;  /* 0x0000002f22207223 */ /* 0x000fe20000010820 */
[----:B------:R-:W-:Y:S01]  /*c250*/  HADD2.F32 R36, -RZ, R31.H0_H0 ;  /* 0x2000001fff247230 */ /* 0x000fe20000004100 */
[C---:B------:R-:W-:Y:S01]  /*c260*/  FMUL.FTZ R31, R61.reuse, R14 ;  /* 0x0000000e3d1f7220 */ /* 0x040fe20000410000 */
[----:B------:R-:W-:Y:S01]  /*c270*/  HADD2.F32 R11, -RZ, R11.H1_H1 ;  /* 0x3000000bff0b7230 */ /* 0x000fe20000004100 */
[----:B------:R-:W-:Y:S01]  /*c280*/  FMUL.FTZ R64, R58, R48 ;  /* 0x000000303a407220 */ /* 0x000fe20000410000 */
[--C-:B------:R-:W-:Y:S01]  /*c290*/  HADD2.F32 R9, -RZ, R33.reuse.H1_H1 ;  /* 0x30000021ff097230 */ /* 0x100fe20000004100 */
[-C--:B------:R-:W-:Y:S01]  /*c2a0*/  FMUL.FTZ R61, R61, R10.reuse ;  /* 0x0000000a3d3d7220 */ /* 0x080fe20000410000 */
[----:B------:R-:W-:Y:S01]  /*c2b0*/  HADD2.F32 R38, -RZ, R33.H0_H0 ;  /* 0x20000021ff267230 */ /* 0x000fe20000004100 */
[----:B------:R-:W-:Y:S01]  /*c2c0*/  FMUL.FTZ R33, R36, R15 ;  /* 0x0000000f24217220 */ /* 0x000fe20000410000 */
[----:B------:R-:W-:Y:S01]  /*c2d0*/  F2FP.PACK_AB R12, R46, R49 ;  /* 0x000000312e0c723e */ /* 0x000fe200000000ff */
[----:B------:R-:W-:-:S02]  /*c2e0*/  FFMA.FTZ R31, R63, R10, R31 ;  /* 0x0000000a3f1f7223 */ /* 0x000fc4000001001f */
[----:B------:R-:W-:Y:S02]  /*c2f0*/  FMUL.FTZ R58, R58, R53 ;  /* 0x000000353a3a7220 */ /* 0x000fe40000410000 */
[-C--:B------:R-:W-:Y:S02]  /*c300*/  FMUL.FTZ R10, R36, R11.reuse ;  /* 0x0000000b240a7220 */ /* 0x080fe40000410000 */
[----:B------:R-:W-:Y:S02]  /*c310*/  FFMA.FTZ R36, R38, R11, R33 ;  /* 0x0000000b26247223 */ /* 0x000fe40000010021 */
[----:B------:R-:W-:Y:S01]  /*c320*/  FFMA.FTZ R54, R54, R13, -R8 ;  /* 0x0000000d36367223 */ /* 0x000fe20000010808 */
[----:B------:R-:W-:Y:S01]  /*c330*/  F2FP.PACK_AB R13, R32, R35 ;  /* 0x00000023200d723e */ /* 0x000fe200000000ff */
        /* <DEDUP_REMOVED lines=8> */
[----:B------:R-:W-:Y:S02]  /*c3c0*/  F2FP.PACK_AB R10, R53, R60 ;  /* 0x0000003c350a723e */ /* 0x000fe400000000ff */
[----:B------:R-:W-:Y:S01]  /*c3d0*/  F2FP.PACK_AB R11, R36, R31 ;  /* 0x0000001f240b723e */ /* 0x000fe200000000ff */
[----:B------:R1:W-:Y:S04]  /*c3e0*/  STS.128 [R42+0x10080], R12 ;  /* 0x0100800c2a007388 */ /* 0x0003e80000000c00 */
[----:B------:R1:W-:Y:S02]  /*c3f0*/  STS.128 [R40+0x10080], R8 ;  /* 0x0100800828007388 */ /* 0x0003e40000000c00 */
.L_x_139:
[----:B------:R-:W-:Y:S05]  /*c400*/  BSYNC B0 ;  /* 0x0000000000007941 */ /* 0x000fea0003800000 */
.L_x_138:
        /* <DEDUP_REMOVED lines=10> */
[----:B------:R-:W-:Y:S01]  /*c4b0*/  HADD2.F32 R48, -RZ, R30.H1_H1 ;  /* 0x3000001eff307230 */ /* 0x000fe20000004100 */
[----:B------:R-:W-:-:S02]  /*c4c0*/  LOP3.LUT R10, R45, 0x38, R10, 0xf8, !PT ;  /* 0x000000382d0a7812 */ /* 0x000fc400078ef80a */
[----:B------:R-:W-:Y:S02]  /*c4d0*/  SHF.R.S32.HI R8, RZ, 0x1f, R41 ;  /* 0x0000001fff087819 */ /* 0x000fe40000011429 */
[----:B------:R-:W-:Y:S02]  /*c4e0*/  LOP3.LUT R9, R10, R43, RZ, 0x3c, !PT ;  /* 0x0000002b0a097212 */ /* 0x000fe400078e3cff */
[----:B------:R-:W-:Y:S02]  /*c4f0*/  SHF.L.U32 R12, R12, 0x7, RZ ;  /* 0x000000070c0c7819 */ /* 0x000fe400000006ff */
[----:B------:R-:W-:Y:S02]  /*c500*/  SHF.L.U32 R10, R41, 0x3, RZ ;  /* 0x00000003290a7819 */ /* 0x000fe400000006ff */
[----:B------:R-:W-:Y:S02]  /*c510*/  LEA.HI R8, R8, R41, RZ, 0x3 ;  /* 0x0000002908087211 */ /* 0x000fe400078f18ff */
[----:B------:R-:W-:-:S02]  /*c520*/  LOP3.LUT R12, R12, 0x7fffe000, RZ, 0xc0, !PT ;  /* 0x7fffe0000c0c7812 */ /* 0x000fc400078ec0ff */
[----:B------:R-:W-:Y:S02]  /*c530*/  LOP3.LUT R10, R45, 0x38, R10, 0xf8, !PT ;  /* 0x000000382d0a7812 */ /* 0x000fe400078ef80a */
[----:B------:R-:W-:Y:S02]  /*c540*/  SHF.L.U32 R8, R8, 0xa, RZ ;  /* 0x0000000a08087819 */ /* 0x000fe400000006ff */
[----:B------:R-:W-:Y:S02]  /*c550*/  IADD3 R9, R9, R12, R39 ;  /* 0x0000000c09097210 */ /* 0x000fe40007ffe027 */
[----:B------:R-:W-:Y:S02]  /*c560*/  LOP3.LUT R43, R10, R43, RZ, 0x3c, !PT ;  /* 0x0000002b0a2b7212 */ /* 0x000fe400078e3cff */
[----:B------:R-:W-:Y:S02]  /*c570*/  LOP3.LUT R8, R8, 0x7fffe000, RZ, 0xc0, !PT ;  /* 0x7fffe00008087812 */ /* 0x000fe400078ec0ff */
[----:B------:R-:W-:-:S02]  /*c580*/  SHF.L.U32 R31, R9, 0x1, RZ ;  /* 0x00000001091f7819 */ /* 0x000fc400000006ff */
[----:B------:R-:W-:Y:S01]  /*c590*/  IADD3 R8, R43, R8, R39 ;  /* 0x000000082b087210 */ /* 0x000fe20007ffe027 */
[--C-:B------:R-:W-:Y:S02]  /*c5a0*/  HADD2.F32 R43, -RZ, R24.reuse.H1_H1 ;  /* 0x30000018ff2b7230 */ /* 0x100fe40000004100 */
[----:B------:R-:W1:Y:S01]  /*c5b0*/  LDS.128 R12, [R31+0x10080] ;  /* 0x010080001f0c7984 */ /* 0x000e620000000c00 */
[----:B------:R-:W-:Y:S01]  /*c5c0*/  SHF.L.U32 R32, R8, 0x1, RZ ;  /* 0x0000000108207819 */ /* 0x000fe200000006ff */
[----:B------:R-:W-:-:S04]  /*c5d0*/  HADD2.F32 R24, -RZ, R24.H0_H0 ;  /* 0x20000018ff187230 */ /* 0x000fc80000004100 */
[----:B------:R-:W2:Y:S01]  /*c5e0*/  LDS.128 R8, [R32+0x10080] ;  /* 0x0100800020087984 */ /* 0x000ea20000000c00 */
[--C-:B-1----:R-:W-:Y:S02]  /*c5f0*/  HADD2.F32 R33, -RZ, R12.reuse.H0_H0 ;  /* 0x2000000cff217230 */ /* 0x102fe40000004100 */
[----:B------:R-:W-:Y:S02]  /*c600*/  HADD2.F32 R34, -RZ, R12.H1_H1 ;  /* 0x3000000cff227230 */ /* 0x000fe40000004100 */
[----:B------:R-:W-:Y:S01]  /*c610*/  HADD2.F32 R12, -RZ, R13.H0_H0 ;  /* 0x2000000dff0c7230 */ /* 0x000fe20000004100 */
[C---:B------:R-:W-:Y:S01]  /*c620*/  FMUL.FTZ R44, R38.reuse, R33 ;  /* 0x00000021262c7220 */ /* 0x040fe20000410000 */
[--C-:B--2---:R-:W-:Y:S01]  /*c630*/  HADD2.F32 R37, -RZ, R8.reuse.H0_H0 ;  /* 0x20000008ff257230 */ /* 0x104fe20000004100 */
[----:B------:R-:W-:Y:S01]  /*c640*/  FMUL.FTZ R46, R43, R34 ;  /* 0x000000222b2e7220 */ /* 0x000fe20000410000 */
[----:B------:R-:W-:Y:S01]  /*c650*/  HADD2.F32 R39, -RZ, R8.H1_H1 ;  /* 0x30000008ff277230 */ /* 0x000fe20000004100 */
[C---:B------:R-:W-:Y:S01]  /*c660*/  FMUL.FTZ R45, R27.reuse, R12 ;  /* 0x0000000c1b2d7220 */ /* 0x040fe20000410000 */
[----:B------:R-:W-:Y:S01]  /*c670*/  HADD2.F32 R8, -RZ, R9.H0_H0 ;  /* 0x20000009ff087230 */ /* 0x000fe20000004100 */
[-C--:B------:R-:W-:Y:S01]  /*c680*/  FMUL.FTZ R38, R38, R37.reuse ;  /* 0x0000002526267220 */ /* 0x080fe20000410000 */
[----:B------:R-:W-:Y:S01]  /*c690*/  HADD2.F32 R35, -RZ, R13.H1_H1 ;  /* 0x3000000dff237230 */ /* 0x000fe20000004100 */
[----:B------:R-:W-:Y:S01]  /*c6a0*/  FFMA.FTZ R37, R42, R37, R44 ;  /* 0x000000252a257223 */ /* 0x000fe2000001002c */
[----:B------:R-:W-:Y:S01]  /*c6b0*/  HADD2.F32 R13, -RZ, R14.H0_H0 ;  /* 0x2000000eff0d7230 */ /* 0x000fe20000004100 */
[-C--:B------:R-:W-:Y:S01]  /*c6c0*/  FMUL.FTZ R27, R27, R8.reuse ;  /* 0x000000081b1b7220 */ /* 0x080fe20000410000 */
[----:B------:R-:W-:Y:S01]  /*c6d0*/  HADD2.F32 R44, -RZ, R26.H1_H1 ;  /* 0x3000001aff2c7230 */ /* 0x000fe20000004100 */
[----:B------:R-:W-:Y:S01]  /*c6e0*/  FFMA.FTZ R45, R29, R8, R45 ;  /* 0x000000081d2d7223 */ /* 0x000fe2000001002d */
[----:B------:R-:W-:Y:S01]  /*c6f0*/  HADD2.F32 R8, -RZ, R28.H1_H1 ;  /* 0x3000001cff087230 */ /* 0x000fe20000004100 */
[-C--:B------:R-:W-:Y:S01]  /*c700*/  FMUL.FTZ R43, R43, R39.reuse ;  /* 0x000000272b2b7220 */ /* 0x080fe20000410000 */
[----:B------:R-:W-:Y:S01]  /*c710*/  HADD2.F32 R40, -RZ, R9.H1_H1 ;  /* 0x30000009ff287230 */ /* 0x000fe20000004100 */
[----:B------:R-:W-:Y:S01]  /*c720*/  FFMA.FTZ R46, R44, R39, R46 ;  /* 0x000000272c2e7223 */ /* 0x000fe2000001002e */
[----:B------:R-:W-:Y:S01]  /*c730*/  HADD2.F32 R9, -RZ, R10.H0_H0 ;  /* 0x2000000aff097230 */ /* 0x000fe20000004100 */
[----:B------:R-:W-:Y:S01]  /*c740*/  FMUL.FTZ R47, R8, R13 ;  /* 0x0000000d082f7220 */ /* 0x000fe20000410000 */
[----:B------:R-:W-:Y:S01]  /*c750*/  HADD2.F32 R36, -RZ, R14.H1_H1 ;  /* 0x3000000eff247230 */ /* 0x000fe20000004100 */
[----:B------:R-:W-:Y:S01]  /*c760*/  FMUL.FTZ R49, R24, R35 ;  /* 0x0000002318317220 */ /* 0x000fe20000410000 */
        /* <DEDUP_REMOVED lines=8> */
[--C-:B------:R-:W-:Y:S01]  /*c7f0*/  HADD2.F32 R14, -RZ, R15.reuse.H0_H0 ;  /* 0x2000000fff0e7230 */ /* 0x100fe20000004100 */
[C---:B------:R-:W-:Y:S01]  /*c800*/  FMUL.FTZ R50, R39.reuse, R36 ;  /* 0x0000002427327220 */ /* 0x040fe20000410000 */
[----:B------:R-:W-:Y:S01]  /*c810*/  HADD2.F32 R49, -RZ, R28.H0_H0 ;  /* 0x2000001cff317230 */ /* 0x000fe20000004100 */
[-C--:B------:R-:W-:Y:S01]  /*c820*/  FMUL.FTZ R39, R39, R41.reuse ;  /* 0x0000002927277220 */ /* 0x080fe20000410000 */
[----:B------:R-:W-:Y:S01]  /*c830*/  HADD2.F32 R15, -RZ, R15.H1_H1 ;  /* 0x3000000fff0f7230 */ /* 0x000fe20000004100 */
[----:B------:R-:W-:Y:S01]  /*c840*/  FFMA.FTZ R50, R9, R41, R50 ;  /* 0x0000002909327223 */ /* 0x000fe20000010032 */
[----:B------:R-:W-:Y:S01]  /*c850*/  HADD2.F32 R10, -RZ, R11.H0_H0 ;  /* 0x2000000bff0a7230 */ /* 0x000fe20000004100 */
[----:B------:R-:W-:Y:S01]  /*c860*/  FFMA.FTZ R38, R42, R33, -R38 ;  /* 0x000000212a267223 */ /* 0x000fe20000010826 */
[----:B------:R-:W-:Y:S01]  /*c870*/  HADD2.F32 R28, -RZ, R23.H0_H0 ;  /* 0x20000017ff1c7230 */ /* 0x000fe20000004100 */
[C---:B------:R-:W-:Y:S01]  /*c880*/  FMUL.FTZ R23, R49.reuse, R14 ;  /* 0x0000000e31177220 */ /* 0x040fe20000410000 */
[----:B------:R-:W-:Y:S01]  /*c890*/  HADD2.F32 R41, -RZ, R30.H0_H0 ;  /* 0x2000001eff297230 */ /* 0x000fe20000004100 */
[----:B------:R-:W-:Y:S01]  /*c8a0*/  FMUL.FTZ R49, R49, R10 ;  /* 0x0000000a31317220 */ /* 0x000fe20000410000 */
[----:B------:R-:W-:Y:S01]  /*c8b0*/  HADD2.F32 R11, -RZ, R11.H1_H1 ;  /* 0x3000000bff0b7230 */ /* 0x000fe20000004100 */
[----:B------:R-:W-:Y:S01]  /*c8c0*/  FFMA.FTZ R43, R44, R34, -R43 ;  /* 0x000000222c2b7223 */ /* 0x000fe2000001082b */
[----:B------:R-:W-:Y:S01]  /*c8d0*/  HADD2.F32 R30, -RZ, R25.H0_H0 ;  /* 0x20000019ff1e7230 */ /* 0x000fe20000004100 */
[----:B------:R-:W-:-:S02]  /*c8e0*/  FMUL.FTZ R25, R28, R15 ;  /* 0x0000000f1c197220 */ /* 0x000fc40000410000 */
[----:B------:R-:W-:Y:S02]  /*c8f0*/  FFMA.FTZ R23, R41, R10, R23 ;  /* 0x0000000a29177223 */ /* 0x000fe40000010017 */
[-C--:B------:R-:W-:Y:S02]  /*c900*/  FMUL.FTZ R10, R28, R11.reuse ;  /* 0x0000000b1c0a7220 */ /* 0x080fe40000410000 */
[----:B------:R-:W-:Y:S02]  /*c910*/  FFMA.FTZ R28, R30, R11, R25 ;  /* 0x0000000b1e1c7223 */ /* 0x000fe40000010019 */
[----:B------:R-:W-:Y:S01]  /*c920*/  FFMA.FTZ R27, R29, R12, -R27 ;  /* 0x0000000c1d1b7223 */ /* 0x000fe2000001081b */
[----:B------:R-:W-:Y:S01]  /*c930*/  F2FP.PACK_AB R12, R43, R38 ;  /* 0x000000262b0c723e */ /* 0x000fe200000000ff */
        /* <DEDUP_REMOVED lines=9> */
[----:B------:R-:W-:-:S02]  /*c9d0*/  F2FP.PACK_AB R14, R39, R48 ;  /* 0x00000030270e723e */ /* 0x000fc400000000ff */
[----:B------:R-:W-:Y:S02]  /*c9e0*/  F2FP.PACK_AB R10, R50, R47 ;  /* 0x0000002f320a723e */ /* 0x000fe400000000ff */
[----:B------:R-:W-:-:S05]  /*c9f0*/  F2FP.PACK_AB R15, R30, R49 ;  /* 0x000000311e0f723e */ /* 0x000fca00000000ff */
[----:B------:R1:W-:Y:S04]  /*ca00*/  STS.128 [R31+0x10080], R12 ;  /* 0x0100800c1f007388 */ /* 0x0003e80000000c00 */
[----:B------:R1:W-:Y:S02]  /*ca10*/  STS.128 [R32+0x10080], R8 ;  /* 0x0100800820007388 */ /* 0x0003e40000000c00 */
.L_x_117:
[----:B------:R-:W-:Y:S05]  /*ca20*/  BSYNC B2 ;  /* 0x0000000000027941 */ /* 0x000fea0003800000 */
.L_x_89:
[C---:B-1----:R-:W-:Y:S01]  /*ca30*/  IMAD.SHL.U32 R15, R2.reuse, 0x40, RZ ;  /* 0x00000040020f7824 */ /* 0x042fe200078e00ff */
[----:B------:R-:W-:Y:S01]  /*ca40*/  SHF.R.S32.HI R9, RZ, 0x4, R22 ;  /* 0x00000004ff097819 */ /* 0x000fe20000011416 */
[----:B------:R-:W-:Y:S01]  /*ca50*/  IMAD.SHL.U32 R8, R19, 0x8, RZ ;  /* 0x0000000813087824 */ /* 0x000fe200078e00ff */
[----:B------:R-:W-:Y:S01]  /*ca60*/  LOP3.LUT P0, RZ, R2, 0x2, RZ, 0xc0, !PT ;  /* 0x0000000202ff7812 */ /* 0x000fe2000780c0ff */
[----:B------:R-:W-:Y:S01]  /*ca70*/  IMAD R13, R21, c[0x0][0x208], RZ ;  /* 0x00008200150d7a24 */ /* 0x000fe200078e02ff */
[----:B------:R-:W-:Y:S01]  /*ca80*/  LOP3.LUT R15, R15, 0x1c0, RZ, 0xc0, !PT ;  /* 0x000001c00f0f7812 */ /* 0x000fe200078ec0ff */
[----:B------:R-:W-:Y:S01]  /*ca90*/  IMAD.WIDE.U32 R10, R218, c[0x0][0x208], RZ ;  /* 0x00008200da0a7a25 */ /* 0x000fe200078e00ff */
[----:B------:R-:W-:Y:S01]  /*caa0*/  LEA.HI R12, R22, R9, RZ, 0x1 ;  /* 0x00000009160c7211 */ /* 0x000fe200078f08ff */
[----:B------:R-:W-:-:S04]  /*cab0*/  DEPBAR.LE SB0, 0x0 ;  /* 0x000080000000791a */ /* 0x000fc80000000000 */
[----:B------:R-:W-:Y:S01]  /*cac0*/  LOP3.LUT R8, R15, 0x8, R8, 0xf8, !PT ;  /* 0x000000080f087812 */ /* 0x000fe200078ef808 */
[----:B------:R-:W-:Y:S01]  /*cad0*/  IMAD R13, R218, c[0x0][0x20c], R13 ;  /* 0x00008300da0d7a24 */ /* 0x000fe200078e020d */
[----:B------:R-:W-:Y:S01]  /*cae0*/  SHF.R.U32.HI R15, RZ, 0x3, R15 ;  /* 0x00000003ff0f7819 */ /* 0x000fe2000001160f */
[----:B------:R-:W-:Y:S01]  /*caf0*/  IMAD.SHL.U32 R7, R7, 0x40, RZ ;  /* 0x0000004007077824 */ /* 0x000fe200078e00ff */
[----:B------:R-:W-:Y:S01]  /*cb00*/  LOP3.LUT R12, R12, 0xfffffffe, RZ, 0xc0, !PT ;  /* 0xfffffffe0c0c7812 */ /* 0x000fe200078ec0ff */
[----:B------:R-:W-:Y:S01]  /*cb10*/  IMAD.IADD R11, R11, 0x1, R13 ;  /* 0x000000010b0b7824 */ /* 0x000fe200078e020d */
[----:B------:R-:W-:Y:S01]  /*cb20*/  LOP3.LUT R15, R8, R15, RZ, 0x3c, !PT ;  /* 0x0000000f080f7212 */ /* 0x000fe200078e3cff */
[----:B------:R-:W-:Y:S01]  /*cb30*/  IMAD R8, R20, c[0x0][0x218], RZ ;  /* 0x0000860014087a24 */ /* 0x000fe200078e02ff */
[----:B------:R-:W-:Y:S01]  /*cb40*/  LOP3.LUT R7, R7, 0x1c0, RZ, 0xc0, !PT ;  /* 0x000001c007077812 */ /* 0x000fe200078ec0ff */
[----:B------:R-:W-:Y:S01]  /*cb50*/  IMAD.IADD R12, R9, 0x1, -R12 ;  /* 0x00000001090c7824 */ /* 0x000fe200078e0a0c */
[----:B------:R-:W-:Y:S01]  /*cb60*/  LEA.HI R3, R3, R62, RZ, 0x5 ;  /* 0x0000003e03037211 */ /* 0x000fe200078f28ff */
[----:B------:R-:W-:Y:S01]  /*cb70*/  IMAD.WIDE.U32 R10, R217, c[0x0][0x218], R10 ;  /* 0x00008600d90a7a25 */ /* 0x000fe200078e000a */
[----:B------:R-:W-:Y:S01]  /*cb80*/  SHF.R.S32.HI R149, RZ, 0x1f, R16 ;  /* 0x0000001fff957819 */ /* 0x000fe20000011410 */
[----:B------:R-:W-:Y:S01]  /*cb90*/  UISETP.GE.AND UP0, UPT, UR11, 0x21, UPT ;  /* 0x000000210b00788c */ /* 0x000fe2000bf06270 */
[----:B------:R-:W-:Y:S01]  /*cba0*/  SHF.R.S32.HI R221, RZ, 0x1f, R150 ;  /* 0x0000001fffdd7819 */ /* 0x000fe20000011496 */
[----:B------:R-:W-:Y:S01]  /*cbb0*/  IMAD R213, R12, 0x200, R15 ;  /* 0x000002000cd57824 */ /* 0x000fe200078e020f */
[----:B------:R-:W-:Y:S01]  /*cbc0*/  LEA.HI R149, R149, R16, RZ, 0x3 ;  /* 0x0000001095957211 */ /* 0x000fe200078f18ff */
[----:B------:R-:W-:-:S02]  /*cbd0*/  IMAD R8, R217, c[0x0][0x21c], R8 ;  /* 0x00008700d9087a24 */ /* 0x000fc400078e0208 */
[----:B------:R-:W-:Y:S01]  /*cbe0*/  IMAD.SHL.U32 R213, R213, 0x2, RZ ;  /* 0x00000002d5d57824 */ /* 0x000fe200078e00ff */
[----:B------:R-:W-:Y:S01]  /*cbf0*/  BAR.SYNC.DEFER_BLOCKING 0x0 ;  /* 0x0000000000007b1d */ /* 0x000fe20000010000 */
[----:B------:R-:W-:Y:S01]  /*cc00*/  IMAD.SHL.U32 R12, R12, 0x8, RZ ;  /* 0x000000080c0c7824 */ /* 0x000fe200078e00ff */
[----:B------:R-:W-:Y:S01]  /*cc10*/  LOP3.LUT R149, R149, 0xfffffff8, RZ, 0xc0, !PT ;  /* 0xfffffff895957812 */ /* 0x000fe200078ec0ff */
[----:B------:R-:W-:Y:S01]  /*cc20*/  IMAD.SHL.U32 R219, R18, 0x2, RZ ;  /* 0x0000000212db7824 */ /* 0x000fe200078e00ff */
[C---:B------:R-:W-:Y:S02]  /*cc30*/  IADD3 R9, R213.reuse, 0xc080, RZ ;  /* 0x0000c080d5097810 */ /* 0x040fe40007ffe0ff */
[----:B------:R-:W-:Y:S02]  /*cc40*/  IADD3 R212, R213, 0xc0a0, RZ ;  /* 0x0000c0a0d5d47810 */ /* 0x000fe40007ffe0ff */
[----:B------:R-:W-:Y:S02]  /*cc50*/  @P0 IADD3 R212, R9, -0x20, RZ ;  /* 0xffffffe009d40810 */ /* 0x000fe40007ffe0ff */
[----:B------:R-:W-:-:S02]  /*cc60*/  IADD3 R9, P0, R10, UR26, RZ ;  /* 0x0000001a0a097c10 */ /* 0x000fc4000ff1e0ff */
[----:B------:R-:W-:Y:S02]  /*cc70*/  LOP3.LUT R12, R7, 0x8, R12, 0xf8, !PT ;  /* 0x00000008070c7812 */ /* 0x000fe400078ef80c */
[----:B------:R-:W-:Y:S01]  /*cc80*/  IADD3.X R8, R11, UR5, R8, P0, !PT ;  /* 0x000000050b087c10 */ /* 0x000fe200087fe408 */
[----:B------:R-:W-:Y:S01]  /*cc90*/  IMAD.SHL.U32 R11, R4, 0x40, RZ ;  /* 0x00000040040b7824 */ /* 0x000fe200078e00ff */
[C---:B------:R-:W-:Y:S02]  /*cca0*/  LEA R10, P0, R9.reuse, c[0x0][0x1f8], 0x1 ;  /* 0x00007e00090a7a11 */ /* 0x040fe400078008ff */
[----:B------:R-:W-:Y:S02]  /*ccb0*/  SHF.R.U32.HI R7, RZ, 0x3, R7 ;  /* 0x00000003ff077819 */ /* 0x000fe40000011607 */
[----:B------:R-:W-:Y:S02]  /*ccc0*/  LEA.HI.X R9, R9, c[0x0][0x1fc], R8, 0x1, P0 ;  /* 0x00007f0009097a11 */ /* 0x000fe400000f0c08 */
[----:B------:R-:W-:Y:S01]  /*ccd0*/  LOP3.LUT P0, RZ, R2, 0x4, RZ, 0xc0, !PT ;  /* 0x0000000402ff7812 */ /* 0x000fe2000780c0ff */
[----:B------:R-:W-:Y:S01]  /*cce0*/  IMAD.SHL.U32 R2, R3, 0x20, RZ ;  /* 0x0000002003027824 */ /* 0x000fe200078e00ff */
[----:B------:R-:W-:Y:S01]  /*ccf0*/  LOP3.LUT R4, R12, R7, RZ, 0x3c, !PT ;  /* 0x000000070c047212 */ /* 0x000fe200078e3cff */
[----:B------:R1:W-:Y:S01]  /*cd00*/  SHFL.IDX PT, R8, R10, RZ, 0x181f ;  /* 0x00181fff0a087589 */ /* 0x0003e200000e0000 */
[----:B------:R-:W-:Y:S01]  /*cd10*/  LOP3.LUT R7, R11, 0xfffffe00, RZ, 0xc0, !PT ;  /* 0xfffffe000b077812 */ /* 0x000fe200078ec0ff */
[----:B------:R-:W-:Y:S01]  /*cd20*/  IMAD.MOV.U32 R12, RZ, RZ, 0x40 ;  /* 0x00000040ff0c7424 */ /* 0x000fe200078e00ff */
[----:B------:R-:W-:Y:S01]  /*cd30*/  LOP3.LUT R214, R2, 0x7ffffc00, RZ, 0xc0, !PT ;  /* 0x7ffffc0002d67812 */ /* 0x000fe200078ec0ff */
[----:B------:R-:W2:Y:S01]  /*cd40*/  SHFL.IDX PT, R9, R9, RZ, 0x181f ;  /* 0x00181fff09097589 */ /* 0x000ea200000e0000 */
[----:B------:R-:W-:-:S02]  /*cd50*/  SHF.R.S32.HI R11, RZ, 0x1f, R6 ;  /* 0x0000001fff0b7819 */ /* 0x000fc40000011406 */
[-C--:B------:R-:W-:Y:S01]  /*cd60*/  IADD3 R214, R4, R7.reuse, R214 ;  /* 0x0000000704d67210 */ /* 0x080fe20007ffe0d6 */
[----:B------:R-:W-:Y:S01]  /*cd70*/  LDSM.16.M88.4 R28, [R213+0xc080] ;  /* 0x00c08000d51c783b */ /* 0x000fe20000000200 */
[----:B------:R-:W-:Y:S02]  /*cd80*/  SEL R2, R12, 0xffffffc0, !P0 ;  /* 0xffffffc00c027807 */ /* 0x000fe40004000000 */
[----:B------:R-:W-:Y:S01]  /*cd90*/  ISETP.LT.AND P0, PT, R19, UR8, PT ;  /* 0x0000000813007c0c */ /* 0x000fe2000bf01270 */
[----:B------:R-:W-:Y:S01]  /*cda0*/  IMAD.SHL.U32 R214, R214, 0x2, RZ ;  /* 0x00000002d6d67824 */ /* 0x000fe200078e00ff */
[----:B------:R-:W-:Y:S01]  /*cdb0*/  LDSM.16.M88.4 R44, [R213+0xc880] ;  /* 0x00c88000d52c783b */ /* 0x000fe20000000200 */
[----:B------:R-:W-:Y:S01]  /*cdc0*/  LEA.HI R220, R11, R6, RZ, 0x3 ;  /* 0x000000060bdc7211 */ /* 0x000fe200078f18ff */
[----:B------:R-:W-:Y:S01]  /*cdd0*/  IMAD.IADD R208, R213, 0x1, R2 ;  /* 0x00000001d5d07824 */ /* 0x000fe200078e0202 */
[----:B------:R-:W-:Y:S01]  /*cde0*/  ISETP.GE.OR P6, PT, R150, c[0x0][0x1d4], !P0 ;  /* 0x0000750096007a0c */ /* 0x000fe200047c6670 */
[----:B------:R-:W3:Y:S01]  /*cdf0*/  LDSM.16.M88.4 R24, [R214+0x10080] ;  /* 0x01008000d618783b */ /* 0x000ee20000000200 */
[--C-:B------:R-:W-:Y:S01]  /*ce00*/  IMAD R210, R0, 0x2, R214.reuse ;  /* 0x0000000200d27824 */ /* 0x100fe200078e02d6 */
[----:B------:R-:W-:Y:S01]  /*ce10*/  LOP3.LUT R220, R220, 0xfffffff8, RZ, 0xc0, !PT ;  /* 0xfffffff8dcdc7812 */ /* 0x000fe200078ec0ff */
[C---:B------:R-:W-:Y:S01]  /*ce20*/  IMAD R209, R5.reuse, 0x2, R214 ;  /* 0x0000000205d17824 */ /* 0x040fe200078e02d6 */
[----:B------:R-:W-:Y:S01]  /*ce30*/  LDSM.16.M88.4 R20, [R212] ;  /* 0x00000000d414783b */ /* 0x000fe20000000200 */
[----:B------:R-:W-:Y:S01]  /*ce40*/  IMAD R207, R5, 0x2, R210 ;  /* 0x0000000205cf7824 */ /* 0x000fe200078e02d2 */
[----:B-1----:R-:W-:Y:S01]  /*ce50*/  SHF.R.S32.HI R10, RZ, 0x1f, R17 ;  /* 0x0000001fff0a7819 */ /* 0x002fe20000011411 */
[----:B------:R-:W-:Y:S01]  /*ce60*/  IMAD.IADD R202, R2, 0x1, R212 ;  /* 0x0000000102ca7824 */ /* 0x000fe200078e02d4 */
[----:B------:R-:W-:Y:S01]  /*ce70*/  LDSM.16.M88.4 R48, [R212+0x800] ;  /* 0x00080000d430783b */ /* 0x000fe20000000200 */
[----:B------:R-:W-:Y:S01]  /*ce80*/  LOP3.LUT R211, R4, R7, RZ, 0xfc, !PT ;  /* 0x0000000704d37212 */ /* 0x000fe200078efcff */
[----:B--2---:R-:W-:-:S02]  /*ce90*/  IMAD.WIDE R34, R150, 0x2, R8 ;  /* 0x0000000296227825 */ /* 0x004fc400078e0208 */
[----:B------:R-:W1:Y:S01]  /*cea0*/  LDSM.16.M88.4 R12, [R210+0x10080] ;  /* 0x01008000d20c783b */ /* 0x000e620000000200 */
[----:B------:R-:W-:Y:S01]  /*ceb0*/  LEA.HI R151, R10, R17, RZ, 0x3 ;  /* 0x000000110a977211 */ /* 0x000fe200078f18ff */
[--C-:B------:R-:W-:Y:S02]  /*cec0*/  IMAD.WIDE R32, R149, 0x2, R8.reuse ;  /* 0x0000000295207825 */ /* 0x100fe400078e0208 */
[----:B------:R-:W-:Y:S01]  /*ced0*/  @!PT LDS RZ, [RZ] ;  /* 0x00000000fffff984 */ /* 0x000fe20000000800 */
[----:B------:R-:W-:Y:S01]  /*cee0*/  @!PT LDS RZ, [RZ] ;  /* 0x00000000fffff984 */ /* 0x000fe20000000800 */
[----:B------:R-:W-:Y:S01]  /*cef0*/  @!PT LDS RZ, [RZ] ;  /* 0x00000000fffff984 */ /* 0x000fe20000000800 */
[----:B------:R2:W-:Y:S01]  /*cf00*/  LDGSTS.E.BYPASS.LTC128B.128 [R219+0x8080], [R34.64], !P6 ;  /* 0x0808000022db7fae */ /* 0x0005e2000f101d56 */
[----:B------:R-:W-:Y:S02]  /*cf10*/  ISETP.GE.OR P6, PT, R17, c[0x0][0x1d4], !P0 ;  /* 0x0000750011007a0c */ /* 0x000fe400047c6670 */
[----:B------:R-:W-:Y:S01]  /*cf20*/  LOP3.LUT R151, R151, 0xfffffff8, RZ, 0xc0, !PT ;  /* 0xfffffff897977812 */ /* 0x000fe200078ec0ff */
[----:B------:R-:W-:Y:S01]  /*cf30*/  IMAD.WIDE R56, R220, 0x2, R8 ;  /* 0x00000002dc387825 */ /* 0x000fe200078e0208 */
[----:B------:R-:W-:Y:S02]  /*cf40*/  SHF.R.S32.HI R2, RZ, 0x1f, R149 ;  /* 0x0000001fff027819 */ /* 0x000fe40000011495 */
[----:B------:R-:W-:Y:S01]  /*cf50*/  SHF.R.S32.HI R224, RZ, 0x1f, R151 ;  /* 0x0000001fffe07819 */ /* 0x000fe20000011497 */
[----:B------:R-:W-:Y:S01]  /*cf60*/  IMAD.WIDE R18, R151, 0x2, R8 ;  /* 0x0000000297127825 */ /* 0x000fe200078e0208 */
[----:B------:R-:W-:-:S02]  /*cf70*/  SHF.R.S32.HI R7, RZ, 0x1f, R220 ;  /* 0x0000001fff077819 */ /* 0x000fc400000114dc */
[C---:B------:R-:W-:Y:S02]  /*cf80*/  IADD3 R203, R212.reuse, 0x800, RZ ;  /* 0x00000800d4cb7810 */ /* 0x040fe40007ffe0ff */
[----:B------:R-:W-:Y:S01]  /*cf90*/  IADD3 R201, R212, 0x1000, RZ ;  /* 0x00001000d4c97810 */ /* 0x000fe20007ffe0ff */
[----:B------:R4:W-:Y:S01]  /*cfa0*/  LDGSTS.E.BYPASS.LTC128B.128 [R219+0x9080], [R18.64], !P6 ;  /* 0x0908000012db7fae */ /* 0x0009e2000f101d56 */
[----:B------:R-:W-:Y:S02]  /*cfb0*/  ISETP.GE.OR P6, PT, R16, c[0x0][0x1d4], !P0 ;  /* 0x0000750010007a0c */ /* 0x000fe400047c6670 */
[----:B------:R-:W-:Y:S02]  /*cfc0*/  ISETP.GE.OR P0, PT, R6, c[0x0][0x1d4], !P0 ;  /* 0x0000750006007a0c */ /* 0x000fe40004706670 */
[C---:B------:R-:W-:Y:S02]  /*cfd0*/  IADD3 R200, R212.reuse, 0x1800, RZ ;  /* 0x00001800d4c87810 */ /* 0x040fe40007ffe0ff */
[----:B------:R-:W-:-:S02]  /*cfe0*/  IADD3 R199, R212, 0x2000, RZ ;  /* 0x00002000d4c77810 */ /* 0x000fc40007ffe0ff */
[C---:B------:R-:W-:Y:S01]  /*cff0*/  IADD3 R198, R212.reuse, 0x2800, RZ ;  /* 0x00002800d4c67810 */ /* 0x040fe20007ffe0ff */
[----:B---3--:R-:W-:Y:S01]  /*d000*/  HMMA.16816.F32 R40, R24, R44, RZ ;  /* 0x0000002c1828723c */ /* 0x008fe200000018ff */
[C---:B------:R-:W-:Y:S02]  /*d010*/  IADD3 R197, R212.reuse, 0x3000, RZ ;  /* 0x00003000d4c57810 */ /* 0x040fe40007ffe0ff */
[----:B------:R-:W-:Y:S01]  /*d020*/  IADD3 R196, R212, 0x3800, RZ ;  /* 0x00003800d4c47810 */ /* 0x000fe20007ffe0ff */
[----:B------:R2:W-:Y:S04]  /*d030*/  LDGSTS.E.BYPASS.LTC128B.128 [R219+0xa080], [R32.64], !P6 ;  /* 0x0a08000020db7fae */ /* 0x0005e8000f101d56 */
[----:B------:R3:W-:Y:S01]  /*d040*/  LDGSTS.E.BYPASS.LTC128B.128 [R219+0xb080], [R56.64], !P0 ;  /* 0x0b08000038db7fae */ /* 0x0007e2000c101d56 */
[----:B------:R-:W-:-:S03]  /*d050*/  PLOP3.LUT P0, PT, PT, PT, UP0, 0x40, 0x0 ;  /* 0x000000000000781c */ /* 0x000fc60003f0e808 */
[----:B------:R-:W-:Y:S04]  /*d060*/  LDSM.16.M88.4 R52, [R209+0x10080] ;  /* 0x01008000d134783b */ /* 0x000fe80000000200 */
[----:B------:R-:W5:Y:S01]  /*d070*/  LDSM.16.M88.4 R8, [R208+0xc080] ;  /* 0x00c08000d008783b */ /* 0x000f620000000200 */
[C---:B----4-:R-:W-:Y:S03]  /*d080*/  HMMA.16816.F32 R16, R24.reuse, R28, RZ ;  /* 0x0000001c1810723c */ /* 0x050fe600000018ff */
[----:B------:R-:W4:Y:S04]  /*d090*/  LDSM.16.M88.4 R68, [R208+0xc880] ;  /* 0x00c88000d044783b */ /* 0x000f280000000200 */
[----:B------:R-:W-:Y:S01]  /*d0a0*/  LDSM.16.M88.4 R36, [R207+0x10080] ;  /* 0x01008000cf24783b */ /* 0x000fe20000000200 */
[C---:B------:R-:W-:Y:S03]  /*d0b0*/  HMMA.16816.F32 R28, R24.reuse, R30, RZ ;  /* 0x0000001e181c723c */ /* 0x040fe600000018ff */
[----:B------:R-:W-:Y:S04]  /*d0c0*/  LDSM.16.M88.4 R64, [R213+0xd080] ;  /* 0x00d08000d540783b */ /* 0x000fe80000000200 */
[----:B--2---:R-:W2:Y:S01]  /*d0d0*/  LDSM.16.M88.4 R32, [R202] ;  /* 0x00000000ca20783b */ /* 0x004ea20000000200 */
[----:B------:R-:W-:Y:S03]  /*d0e0*/  HMMA.16816.F32 R24, R24, R46, RZ ;  /* 0x0000002e1818723c */ /* 0x000fe600000018ff */
[----:B---3--:R-:W3:Y:S04]  /*d0f0*/  LDSM.16.M88.4 R56, [R202+0x800] ;  /* 0x00080000ca38783b */ /* 0x008ee80000000200 */
[----:B------:R-:W-:Y:S01]  /*d100*/  LDSM.16.M88.4 R44, [R212+0x1000] ;  /* 0x00100000d42c783b */ /* 0x000fe20000000200 */
[C---:B-1----:R-:W-:Y:S03]  /*d110*/  HMMA.16816.F32 R16, R12.reuse, R20, R16 ;  /* 0x000000140c10723c */ /* 0x042fe60000001810 */
[----:B------:R-:W0:Y:S05]  /*d120*/  LDGDEPBAR ;  /* 0x00000000000079af */ /* 0x000e2a0000000000 */
[C---:B------:R-:W-:Y:S01]  /*d130*/  HMMA.16816.F32 R28, R12.reuse, R22, R28 ;  /* 0x000000160c1c723c */ /* 0x040fe2000000181c */
[----:B------:R-:W1:Y:S07]  /*d140*/  LDSM.16.M88.4 R20, [R214+0x14080] ;  /* 0x01408000d614783b */ /* 0x000e6e0000000200 */
[C---:B------:R-:W-:Y:S08]  /*d150*/  HMMA.16816.F32 R40, R12.reuse, R48, R40 ;  /* 0x000000300c28723c */ /* 0x040ff00000001828 */
[----:B------:R-:W-:Y:S01]  /*d160*/  HMMA.16816.F32 R12, R12, R50, R24 ;  /* 0x000000320c0c723c */ /* 0x000fe20000001818 */
[----:B------:R-:W1:Y:S04]  /*d170*/  LDSM.16.M88.4 R48, [R213+0xd880] ;  /* 0x00d88000d530783b */ /* 0x000e680000000200 */
[----:B------:R-:W-:Y:S03]  /*d180*/  LDSM.16.M88.4 R24, [R209+0x14080] ;  /* 0x01408000d118783b */ /* 0x000fe60000000200 */
[C---:B-----5:R-:W-:Y:S08]  /*d190*/  HMMA.16816.F32 R16, R52.reuse, R8, R16 ;  /* 0x000000083410723c */ /* 0x060ff00000001810 */
[C---:B------:R-:W-:Y:S01]  /*d1a0*/  HMMA.16816.F32 R28, R52.reuse, R10, R28 ;  /* 0x0000000a341c723c */ /* 0x040fe2000000181c */
[----:B------:R-:W5:Y:S07]  /*d1b0*/  LDSM.16.M88.4 R8, [R210+0x14080] ;  /* 0x01408000d208783b */ /* 0x000f6e0000000200 */
[C---:B----4-:R-:W-:Y:S08]  /*d1c0*/  HMMA.16816.F32 R40, R52.reuse, R68, R40 ;  /* 0x000000443428723c */ /* 0x050ff00000001828 */
[----:B------:R-:W-:Y:S01]  /*d1d0*/  HMMA.16816.F32 R52, R52, R70, R12 ;  /* 0x000000463434723c */ /* 0x000fe2000000180c */
[----:B------:R-:W4:Y:S04]  /*d1e0*/  LDSM.16.M88.4 R68, [R212+0x1800] ;  /* 0x00180000d444783b */ /* 0x000f280000000200 */
[----:B------:R-:W-:Y:S03]  /*d1f0*/  LDSM.16.M88.4 R12, [R207+0x14080] ;  /* 0x01408000cf0c783b */ /* 0x000fe60000000200 */
[C---:B--2---:R-:W-:Y:S08]  /*d200*/  HMMA.16816.F32 R16, R36.reuse, R32, R16 ;  /* 0x000000202410723c */ /* 0x044ff00000001810 */
[C---:B------:R-:W-:Y:S01]  /*d210*/  HMMA.16816.F32 R28, R36.reuse, R34, R28 ;  /* 0x00000022241c723c */ /* 0x040fe2000000181c */
[----:B------:R-:W2:Y:S07]  /*d220*/  LDSM.16.M88.4 R32, [R208+0xd080] ;  /* 0x00d08000d020783b */ /* 0x000eae0000000200 */
[C---:B---3--:R-:W-:Y:S08]  /*d230*/  HMMA.16816.F32 R40, R36.reuse, R56, R40 ;  /* 0x000000382428723c */ /* 0x048ff00000001828 */
[----:B------:R-:W-:Y:S01]  /*d240*/  HMMA.16816.F32 R52, R36, R58, R52 ;  /* 0x0000003a2434723c */ /* 0x000fe20000001834 */
[----:B------:R-:W3:Y:S04]  /*d250*/  LDSM.16.M88.4 R56, [R208+0xd880] ;  /* 0x00d88000d038783b */ /* 0x000ee80000000200 */
[----:B------:R-:W-:Y:S03]  /*d260*/  LDSM.16.M88.4 R36, [R214+0x18080] ;  /* 0x01808000d624783b */ /* 0x000fe60000000200 */
[C---:B-1----:R-:W-:Y:S08]  /*d270*/  HMMA.16816.F32 R16, R20.reuse, R64, R16 ;  /* 0x000000401410723c */ /* 0x042ff00000001810 */
        /* <DEDUP_REMOVED lines=18> */
[----:B------:R-:W-:Y:S04]  /*d3a0*/  LDSM.16.M88.4 R56, [R207+0x18080] ;  /* 0x01808000cf38783b */ /* 0x000fe80000000200 */
[----:B------:R-:W-:Y:S03]  /*d3b0*/  LDSM.16.M88.4 R24, [R202+0x2000] ;  /* 0x00200000ca18783b */ /* 0x000fe60000000200 */
[C---:B-1----:R-:W-:Y:S08]  /*d3c0*/  HMMA.16816.F32 R16, R12.reuse, R64, R16 ;  /* 0x000000400c10723c */ /* 0x042ff00000001810 */
[C---:B------:R-:W-:Y:S01]  /*d3d0*/  HMMA.16816.F32 R28, R12.reuse, R66, R28 ;  /* 0x000000420c1c723c */ /* 0x040fe2000000181c */
[----:B------:R-:W-:Y:S07]  /*d3e0*/  LDSM.16.M88.4 R64, [R208+0xe080] ;  /* 0x00e08000d040783b */ /* 0x000fee0000000200 */
[C---:B------:R-:W-:Y:S08]  /*d3f0*/  HMMA.16816.F32 R40, R12.reuse, R48, R40 ;  /* 0x000000300c28723c */ /* 0x040ff00000001828 */
[----:B------:R-:W-:Y:S01]  /*d400*/  HMMA.16816.F32 R52, R12, R50, R52 ;  /* 0x000000320c34723c */ /* 0x000fe20000001834 */
[----:B------:R-:W-:Y:S04]  /*d410*/  LDSM.16.M88.4 R48, [R214+0x1c080] ;  /* 0x01c08000d630783b */ /* 0x000fe80000000200 */
[----:B------:R-:W-:Y:S03]  /*d420*/  LDSM.16.M88.4 R12, [R213+0xf080] ;  /* 0x00f08000d50c783b */ /* 0x000fe60000000200 */
[C---:B-----5:R-:W-:Y:S08]  /*d430*/  HMMA.16816.F32 R16, R36.reuse, R44, R16 ;  /* 0x0000002c2410723c */ /* 0x060ff00000001810 */
[C---:B------:R-:W-:Y:S01]  /*d440*/  HMMA.16816.F32 R28, R36.reuse, R46, R28 ;  /* 0x0000002e241c723c */ /* 0x040fe2000000181c */
[----:B------:R-:W1:Y:S07]  /*d450*/  LDSM.16.M88.4 R44, [R212+0x2800] ;  /* 0x00280000d42c783b */ /* 0x000e6e0000000200 */
[C---:B----4-:R-:W-:Y:S08]  /*d460*/  HMMA.16816.F32 R40, R36.reuse, R68, R40 ;  /* 0x000000442428723c */ /* 0x050ff00000001828 */
[----:B------:R-:W-:Y:S01]  /*d470*/  HMMA.16816.F32 R52, R36, R70, R52 ;  /* 0x000000462434723c */ /* 0x000fe20000001834 */
[----:B------:R-:W-:Y:S04]  /*d480*/  LDSM.16.M88.4 R68, [R202+0x2800] ;  /* 0x00280000ca44783b */ /* 0x000fe80000000200 */
[----:B------:R-:W-:Y:S03]  /*d490*/  LDSM.16.M88.4 R36, [R210+0x1c080] ;  /* 0x01c08000d224783b */ /* 0x000fe60000000200 */
[C---:B--2---:R-:W-:Y:S08]  /*d4a0*/  HMMA.16816.F32 R16, R20.reuse, R32, R16 ;  /* 0x000000201410723c */ /* 0x044ff00000001810 */
[C---:B------:R-:W-:Y:S01]  /*d4b0*/  HMMA.16816.F32 R28, R20.reuse, R34, R28 ;  /* 0x00000022141c723c */ /* 0x040fe2000000181c */
[----:B------:R-:W2:Y:S07]  /*d4c0*/  LDSM.16.M88.4 R32, [R208+0xe880] ;  /* 0x00e88000d020783b */ /* 0x000eae0000000200 */
[C---:B-1----:R-:W-:Y:S08]  /*d4d0*/  HMMA.16816.F32 R40, R20.reuse, R44, R40 ;  /* 0x0000002c1428723c */ /* 0x042ff00000001828 */
[----:B------:R-:W-:Y:S01]  /*d4e0*/  HMMA.16816.F32 R52, R20, R46, R52 ;  /* 0x0000002e1434723c */ /* 0x000fe20000001834 */
[----:B------:R-:W1:Y:S04]  /*d4f0*/  LDSM.16.M88.4 R44, [R213+0xf880] ;  /* 0x00f88000d52c783b */ /* 0x000e680000000200 */
[----:B------:R-:W-:Y:S03]  /*d500*/  LDSM.16.M88.4 R20, [R208+0xf080] ;  /* 0x00f08000d014783b */ /* 0x000fe60000000200 */
[C---:B------:R-:W-:Y:S08]  /*d510*/  HMMA.16816.F32 R16, R8.reuse, R64, R16 ;  /* 0x000000400810723c */ /* 0x040ff00000001810 */
[C---:B------:R-:W-:Y:S01]  /*d520*/  HMMA.16816.F32 R28, R8.reuse, R66, R28 ;  /* 0x00000042081c723c */ /* 0x040fe2000000181c */
[----:B------:R-:W3:Y:S07]  /*d530*/  LDSM.16.M88.4 R64, [R212+0x3000] ;  /* 0x00300000d440783b */ /* 0x000eee0000000200 */
[C---:B--2---:R-:W-:Y:S08]  /*d540*/  HMMA.16816.F32 R40, R8.reuse, R32, R40 ;  /* 0x000000200828723c */ /* 0x044ff00000001828 */
[----:B------:R-:W-:Y:S01]  /*d550*/  HMMA.16816.F32 R52, R8, R34, R52 ;  /* 0x000000220834723c */ /* 0x000fe20000001834 */
[----:B------:R-:W2:Y:S04]  /*d560*/  LDSM.16.M88.4 R32, [R212+0x3800] ;  /* 0x00380000d420783b */ /* 0x000ea80000000200 */
[----:B------:R-:W-:Y:S03]  /*d570*/  LDSM.16.M88.4 R8, [R202+0x3000] ;  /* 0x00300000ca08783b */ /* 0x000fe60000000200 */
[C---:B------:R-:W-:Y:S08]  /*d580*/  HMMA.16816.F32 R16, R56.reuse, R24, R16 ;  /* 0x000000183810723c */ /* 0x040ff00000001810 */
[C---:B------:R-:W-:Y:S01]  /*d590*/  HMMA.16816.F32 R28, R56.reuse, R26, R28 ;  /* 0x0000001a381c723c */ /* 0x040fe2000000181c */
[----:B------:R-:W4:Y:S07]  /*d5a0*/  LDSM.16.M88.4 R24, [R209+0x1c080] ;  /* 0x01c08000d118783b */ /* 0x000f2e0000000200 */
[C---:B------:R-:W-:Y:S08]  /*d5b0*/  HMMA.16816.F32 R40, R56.reuse, R68, R40 ;  /* 0x000000443828723c */ /* 0x040ff00000001828 */
[----:B------:R-:W-:Y:S01]  /*d5c0*/  HMMA.16816.F32 R52, R56, R70, R52 ;  /* 0x000000463834723c */ /* 0x000fe20000001834 */
[----:B------:R-:W5:Y:S07]  /*d5d0*/  LDSM.16.M88.4 R56, [R208+0xf880] ;  /* 0x00f88000d038783b */ /* 0x000f6e0000000200 */
[C---:B------:R-:W-:Y:S08]  /*d5e0*/  HMMA.16816.F32 R16, R48.reuse, R12, R16 ;  /* 0x0000000c3010723c */ /* 0x040ff00000001810 */
[C---:B------:R-:W-:Y:S01]  /*d5f0*/  HMMA.16816.F32 R28, R48.reuse, R14, R28 ;  /* 0x0000000e301c723c */ /* 0x040fe2000000181c */
[----:B------:R-:W4:Y:S07]  /*d600*/  LDSM.16.M88.4 R12, [R207+0x1c080] ;  /* 0x01c08000cf0c783b */ /* 0x000f2e0000000200 */
[C---:B-1----:R-:W-:Y:S08]  /*d610*/  HMMA.16816.F32 R40, R48.reuse, R44, R40 ;  /* 0x0000002c3028723c */ /* 0x042ff00000001828 */
[----:B------:R-:W-:Y:S08]  /*d620*/  HMMA.16816.F32 R52, R48, R46, R52 ;  /* 0x0000002e3034723c */ /* 0x000ff00000001834 */
[C---:B---3--:R-:W-:Y:S08]  /*d630*/  HMMA.16816.F32 R16, R36.reuse, R64, R16 ;  /* 0x000000402410723c */ /* 0x048ff00000001810 */
[C---:B------:R-:W-:Y:S08]  /*d640*/  HMMA.16816.F32 R28, R36.reuse, R66, R28 ;  /* 0x00000042241c723c */ /* 0x040ff0000000181c */
[C---:B--2---:R-:W-:Y:S08]  /*d650*/  HMMA.16816.F32 R40, R36.reuse, R32, R40 ;  /* 0x000000202428723c */ /* 0x044ff00000001828 */
[----:B------:R-:W-:Y:S08]  /*d660*/  HMMA.16816.F32 R52, R36, R34, R52 ;  /* 0x000000222434723c */ /* 0x000ff00000001834 */
[C---:B----4-:R-:W-:Y:S08]  /*d670*/  HMMA.16816.F32 R16, R24.reuse, R20, R16 ;  /* 0x000000141810723c */ /* 0x050ff00000001810 */
[----:B------:R-:W-:Y:S01]  /*d680*/  HMMA.16816.F32 R28, R24, R22, R28 ;  /* 0x00000016181c723c */ /* 0x000fe2000000181c */
[----:B------:R-:W1:Y:S01]  /*d690*/  LDSM.16.M88.4 R20, [R202+0x3800] ;  /* 0x00380000ca14783b */ /* 0x000e620000000200 */
[----:B------:R-:W-:-:S06]  /*d6a0*/  DEPBAR.LE SB0, 0x0 ;  /* 0x000080000000791a */ /* 0x000fcc0000000000 */
[C---:B-----5:R-:W-:Y:S08]  /*d6b0*/  HMMA.16816.F32 R40, R24.reuse, R56, R40 ;  /* 0x000000381828723c */ /* 0x060ff00000001828 */
[----:B------:R-:W-:Y:S08]  /*d6c0*/  HMMA.16816.F32 R52, R24, R58, R52 ;  /* 0x0000003a1834723c */ /* 0x000ff00000001834 */
[C---:B------:R-:W-:Y:S08]  /*d6d0*/  HMMA.16816.F32 R16, R12.reuse, R8, R16 ;  /* 0x000000080c10723c */ /* 0x040ff00000001810 */
[C---:B------:R-:W-:Y:S08]  /*d6e0*/  HMMA.16816.F32 R28, R12.reuse, R10, R28 ;  /* 0x0000000a0c1c723c */ /* 0x040ff0000000181c */
[C---:B-1----:R-:W-:Y:S08]  /*d6f0*/  HMMA.16816.F32 R40, R12.reuse, R20, R40 ;  /* 0x000000140c28723c */ /* 0x042ff00000001828 */
[----:B------:R-:W-:Y:S01]  /*d700*/  FMUL.FTZ R6, R16, c[0x0][0x320] ;  /* 0x0000c80010067a20 */ /* 0x000fe20000410000 */
[----:B------:R-:W-:Y:S01]  /*d710*/  HMMA.16816.F32 R52, R12, R22, R52 ;  /* 0x000000160c34723c */ /* 0x000fe20000001834 */
[----:B------:R-:W-:-:S02]  /*d720*/  FMUL.FTZ R8, R17, c[0x0][0x320] ;  /* 0x0000c80011087a20 */ /* 0x000fc40000410000 */
[----:B------:R-:W-:Y:S02]  /*d730*/  FMUL.FTZ R9, R18, c[0x0][0x320] ;  /* 0x0000c80012097a20 */ /* 0x000fe40000410000 */
[----:B------:R-:W-:Y:S01]  /*d740*/  FMUL.FTZ R10, R19, c[0x0][0x320] ;  /* 0x0000c800130a7a20 */ /* 0x000fe20000410000 */
[----:B------:R-:W1:Y:S01]  /*d750*/  MUFU.TANH R6, R6 ;  /* 0x0000000600067308 */ /* 0x000e620000002400 */
[----:B------:R-:W-:Y:S02]  /*d760*/  FMUL.FTZ R16, R28, c[0x0][0x320] ;  /* 0x0000c8001c107a20 */ /* 0x000fe40000410000 */
[----:B------:R-:W-:Y:S02]  /*d770*/  FMUL.FTZ R11, R29, c[0x0][0x320] ;  /* 0x0000c8001d0b7a20 */ /* 0x000fe40000410000 */
[----:B------:R-:W-:Y:S02]  /*d780*/  FMUL.FTZ R18, R30, c[0x0][0x320] ;  /* 0x0000c8001e127a20 */ /* 0x000fe40000410000 */
[----:B------:R-:W-:Y:S01]  /*d790*/  FMUL.FTZ R17, R31, c[0x0][0x320] ;  /* 0x0000c8001f117a20 */ /* 0x000fe20000410000 */
[----:B------:R-:W2:Y:S01]  /*d7a0*/  MUFU.TANH R8, R8 ;  /* 0x0000000800087308 */ /* 0x000ea20000002400 */
[----:B------:R-:W-:-:S02]  /*d7b0*/  FMUL.FTZ R15, R40, c[0x0][0x320] ;  /* 0x0000c800280f7a20 */ /* 0x000fc40000410000 */
[----:B------:R-:W-:Y:S02]  /*d7c0*/  FMUL.FTZ R13, R41, c[0x0][0x320] ;  /* 0x0000c800290d7a20 */ /* 0x000fe40000410000 */
[----:B------:R-:W-:Y:S02]  /*d7d0*/  FMUL.FTZ R12, R42, c[0x0][0x320] ;  /* 0x0000c8002a0c7a20 */ /* 0x000fe40000410000 */
[----:B------:R-:W-:Y:S01]  /*d7e0*/  FMUL.FTZ R21, R43, c[0x0][0x320] ;  /* 0x0000c8002b157a20 */ /* 0x000fe20000410000 */
[----:B------:R-:W3:Y:S02]  /*d7f0*/  MUFU.TANH R9, R9 ;  /* 0x0000000900097308 */ /* 0x000ee40000002400 */
[----:B------:R-:W-:Y:S02]  /*d800*/  FMUL.FTZ R20, R52, c[0x0][0x320] ;  /* 0x0000c80034147a20 */ /* 0x000fe40000410000 */
[----:B------:R-:W-:Y:S02]  /*d810*/  FMUL.FTZ R14, R53, c[0x0][0x320] ;  /* 0x0000c800350e7a20 */ /* 0x000fe40000410000 */
[----:B------:R-:W-:-:S02]  /*d820*/  FMUL.FTZ R23, R54, c[0x0][0x320] ;  /* 0x0000c80036177a20 */ /* 0x000fc40000410000 */
[----:B------:R-:W-:Y:S01]  /*d830*/  FMUL.FTZ R22, R55, c[0x0][0x320] ;  /* 0x0000c80037167a20 */ /* 0x000fe20000410000 */
[----:B------:R-:W4:Y:S08]  /*d840*/  MUFU.TANH R10, R10 ;  /* 0x0000000a000a7308 */ /* 0x000f300000002400 */
[----:B------:R-:W1:Y:S08]  /*d850*/  MUFU.TANH R16, R16 ;  /* 0x0000001000107308 */ /* 0x000e700000002400 */
        /* <DEDUP_REMOVED lines=10> */
[----:B------:R-:W1:Y:S01]  /*d900*/  MUFU.TANH R22, R22 ;  /* 0x0000001600167308 */ /* 0x000e620000002400 */
[----:B------:R-:W-:Y:S06]  /*d910*/  BAR.SYNC.DEFER_BLOCKING 0x0 ;  /* 0x0000000000007b1d */ /* 0x000fec0000010000 */
[----:B------:R-:W-:Y:S05]  /*d920*/  @P0 BRA `(.L_x_140) ;  /* 0x000002b000000947 */ /* 0x000fea0003800000 */
[----:B--234-:R-:W-:Y:S01]  /*d930*/  IMAD.U32 R19, RZ, RZ, UR9 ;  /* 0x00000009ff137e24 */ /* 0x01cfe2000f8e00ff */
[----:B------:R-:W-:Y:S01]  /*d940*/  ISETP.NE.AND P6, PT, R215, 0x1, PT ;  /* 0x00000001d700780c */ /* 0x000fe20003fc5270 */
[----:B------:R-:W-:-:S03]  /*d950*/  IMAD.MOV.U32 R217, RZ, RZ, RZ ;  /* 0x000000ffffd97224 */ /* 0x000fc600078e00ff */
[----:B------:R-:W-:-:S04]  /*d960*/  IADD3 R19, R216, UR15, R19 ;  /* 0x0000000fd8137c10 */ /* 0x000fc8000fffe013 */
[----:B------:R-:W-:-:S05]  /*d970*/  IADD3 R218, R19, -0x40, RZ ;  /* 0xffffffc013da7810 */ /* 0x000fca0007ffe0ff */
[----:B------:R-:W-:-:S04]  /*d980*/  @P6 IMAD.HI.U32 R19, R218, c[0x0][0x2bc], RZ ;  /* 0x0000af00da136a27 */ /* 0x000fc800078e00ff */
[----:B------:R-:W-:Y:S01]  /*d990*/  IMAD.MOV.U32 R4, RZ, RZ, R218 ;  /* 0x000000ffff047224 */ /* 0x000fe200078e00da */
[----:B------:R-:W-:-:S04]  /*d9a0*/  @P6 SHF.R.U32.HI R4, RZ, c[0x0][0x2c0], R19 ;  /* 0x0000b000ff046a19 */ /* 0x000fc80000011613 */
[----:B------:R-:W-:-:S04]  /*d9b0*/  @!P1 IADD3 R26, P0, R4, UR16, RZ ;  /* 0x00000010041a9c10 */ /* 0x000fc8000ff1e0ff */
[----:B------:R-:W-:Y:S02]  /*d9c0*/  @!P1 LEA.HI.X.SX32 R19, R4, UR7, 0x1, P0 ;  /* 0x0000000704139c11 */ /* 0x000fe400080f0eff */
[----:B------:R-:W-:-:S04]  /*d9d0*/  @!P1 LEA R24, P0, R26, c[0x0][0x2a0], 0x2 ;  /* 0x0000a8001a189a11 */ /* 0x000fc800078010ff */
[----:B------:R-:W-:-:S05]  /*d9e0*/  @!P1 LEA.HI.X R25, R26, c[0x0][0x2a4], R19, 0x2, P0 ;  /* 0x0000a9001a199a11 */ /* 0x000fca00000f1413 */
[----:B------:R-:W2:Y:S01]  /*d9f0*/  @!P1 LDG.E R217, [R24.64] ;  /* 0x0000001618d99981 */ /* 0x000ea2000c1e1900 */
[----:B------:R-:W-:-:S04]  /*da00*/  IMAD.MOV R19, RZ, RZ, -R4 ;  /* 0x000000ffff137224 */ /* 0x000fc800078e0a04 */
[----:B------:R-:W-:-:S04]  /*da10*/  IMAD R218, R19, c[0x0][0x2b8], R218 ;  /* 0x0000ae0013da7a24 */ /* 0x000fc800078e02da */
[----:B------:R-:W-:Y:S01]  /*da20*/  IMAD.WIDE.U32 R26, R218, c[0x0][0x1e0], RZ ;  /* 0x00007800da1a7a25 */ /* 0x000fe200078e00ff */
[----:B------:R-:W-:-:S05]  /*da30*/  SHF.R.S32.HI R19, RZ, 0x1f, R218 ;  /* 0x0000001fff137819 */ /* 0x000fca00000114da */
[----:B------:R-:W-:-:S04]  /*da40*/  IMAD R19, R19, c[0x0][0x1e0], RZ ;  /* 0x0000780013137a24 */ /* 0x000fc800078e02ff */
[----:B------:R-:W-:-:S04]  /*da50*/  IMAD R19, R218, c[0x0][0x1e4], R19 ;  /* 0x00007900da137a24 */ /* 0x000fc800078e0213 */
[----:B------:R-:W-:Y:S01]  /*da60*/  IMAD.IADD R27, R27, 0x1, R19 ;  /* 0x000000011b1b7824 */ /* 0x000fe200078e0213 */
[----:B--2---:R-:W-:-:S03]  /*da70*/  SHF.R.S32.HI R4, RZ, 0x1f, R217 ;  /* 0x0000001fff047819 */ /* 0x004fc600000114d9 */
[----:B------:R-:W-:-:S04]  /*da80*/  IMAD.WIDE.U32 R24, R217, c[0x0][0x1f0], R26 ;  /* 0x00007c00d9187a25 */ /* 0x000fc800078e001a */
[----:B------:R-:W-:Y:S01]  /*da90*/  IMAD R4, R4, c[0x0][0x1f0], RZ ;  /* 0x00007c0004047a24 */ /* 0x000fe200078e02ff */
[----:B------:R-:W-:-:S03]  /*daa0*/  IADD3 R19, P0, R24, UR24, RZ ;  /* 0x0000001818137c10 */ /* 0x000fc6000ff1e0ff */
[----:B------:R-:W-:-:S05]  /*dab0*/  IMAD R4, R217, c[0x0][0x1f4], R4 ;  /* 0x00007d00d9047a24 */ /* 0x000fca00078e0204 */
[----:B------:R-:W-:Y:S02]  /*dac0*/  IADD3.X R24, R25, UR6, R4, P0, !PT ;  /* 0x0000000619187c10 */ /* 0x000fe400087fe404 */
[----:B------:R-:W-:-:S04]  /*dad0*/  LEA R4, P0, R19, c[0x0][0x1c8], 0x1 ;  /* 0x0000720013047a11 */ /* 0x000fc800078008ff */
[----:B------:R-:W-:Y:S02]  /*dae0*/  LEA.HI.X R19, R19, c[0x0][0x1cc], R24, 0x1, P0 ;  /* 0x0000730013137a11 */ /* 0x000fe400000f0c18 */
[----:B------:R-:W2:Y:S04]  /*daf0*/  SHFL.IDX PT, R4, R4, RZ, 0x181f ;  /* 0x00181fff04047589 */ /* 0x000ea800000e0000 */
[----:B------:R-:W3:Y:S01]  /*db00*/  SHFL.IDX PT, R19, R19, RZ, 0x181f ;  /* 0x00181fff13137589 */ /* 0x000ee200000e0000 */
[----:B--2---:R-:W-:-:S04]  /*db10*/  LEA R28, P0, R150, R4, 0x1 ;  /* 0x00000004961c7211 */ /* 0x004fc800078008ff */
[----:B---3--:R-:W-:Y:S02]  /*db20*/  LEA.HI.X R29, R150, R19, R221, 0x1, P0 ;  /* 0x00000013961d7211 */ /* 0x008fe400000f0cdd */
[----:B------:R-:W-:-:S03]  /*db30*/  LEA R26, P0, R151, R4, 0x1 ;  /* 0x00000004971a7211 */ /* 0x000fc600078008ff */
[----:B------:R-:W-:Y:S01]  /*db40*/  @!PT LDS RZ, [RZ] ;  /* 0x00000000fffff984 */ /* 0x000fe20000000800 */
[----:B------:R2:W-:Y:S01]  /*db50*/  LDGSTS.E.BYPASS.LTC128B.128 [R219+0xc080], [R28.64], !P4 ;  /* 0x0c0800001cdb7fae */ /* 0x0005e2000e101d56 */
[----:B------:R-:W-:Y:S02]  /*db60*/  LEA.HI.X R27, R151, R19, R224, 0x1, P0 ;  /* 0x00000013971b7211 */ /* 0x000fe400000f0ce0 */
[----:B------:R-:W-:-:S03]  /*db70*/  LEA R24, P0, R149, R4, 0x1 ;  /* 0x0000000495187211 */ /* 0x000fc600078008ff */
[----:B------:R2:W-:Y:S01]  /*db80*/  LDGSTS.E.BYPASS.LTC128B.128 [R219+0xd080], [R26.64], !P5 ;  /* 0x0d0800001adb7fae */ /* 0x0005e2000e901d56 */
[----:B------:R-:W-:Y:S02]  /*db90*/  LEA.HI.X R25, R149, R19, R2, 0x1, P0 ;  /* 0x0000001395197211 */ /* 0x000fe400000f0c02 */
[----:B------:R-:W-:-:S03]  /*dba0*/  LEA R30, P0, R220, R4, 0x1 ;  /* 0x00000004dc1e7211 */ /* 0x000fc600078008ff */
[----:B------:R2:W-:Y:S01]  /*dbb0*/  LDGSTS.E.BYPASS.LTC128B.128 [R219+0xe080], [R24.64], !P3 ;  /* 0x0e08000018db7fae */ /* 0x0005e2000d901d56 */
[----:B------:R-:W-:-:S05]  /*dbc0*/  LEA.HI.X R31, R220, R19, R7, 0x1, P0 ;  /* 0x00000013dc1f7211 */ /* 0x000fca00000f0c07 */
[----:B------:R2:W-:Y:S04]  /*dbd0*/  LDGSTS.E.BYPASS.LTC128B.128 [R219+0xf080], [R30.64], !P2 ;  /* 0x0f0800001edb7fae */ /* 0x0005e8000d101d56 */
.L_x_140:
[----:B--234-:R-:W-:Y:S01]  /*dbe0*/  LOP3.LUT R3, R3, 0xffffffe0, RZ, 0xc0, !PT ;  /* 0xffffffe003037812 */ /* 0x01cfe200078ec0ff */
[----:B------:R-:W-:Y:S01]  /*dbf0*/  IMAD.U32 R25, RZ, RZ, UR8 ;  /* 0x00000008ff197e24 */ /* 0x000fe2000f8e00ff */
[----:B------:R-:W0:Y:S01]  /*dc00*/  LDGDEPBAR ;  /* 0x00000000000079af */ /* 0x000e220000000000 */
[----:B------:R-:W-:Y:S02]  /*dc10*/  IMAD.SHL.U32 R211, R211, 0x2, RZ ;  /* 0x00000002d3d37824 */ /* 0x000fe400078e00ff */
[----:B------:R-:W-:Y:S02]  /*dc20*/  IMAD.IADD R62, R62, 0x1, -R3 ;  /* 0x000000013e3e7824 */ /* 0x000fe400078e0a03 */
[--C-:B------:R-:W-:Y:S01]  /*dc30*/  IMAD R206, R0, 0x2, R211.reuse ;  /* 0x0000000200ce7824 */ /* 0x100fe200078e02d3 */
[----:B------:R-:W-:Y:S01]  /*dc40*/  LDSM.16.MT88.4 R140, [R211+0x8080] ;  /* 0x00808000d38c783b */ /* 0x000fe20000004200 */
[C---:B------:R-:W-:Y:S01]  /*dc50*/  IMAD R205, R5.reuse, 0x2, R211 ;  /* 0x0000000205cd7824 */ /* 0x040fe200078e02d3 */
[----:B------:R-:W-:Y:S01]  /*dc60*/  SHF.R.S32.HI R3, RZ, 0x1f, R62 ;  /* 0x0000001fff037819 */ /* 0x000fe2000001143e */
[----:B------:R-:W-:Y:S01]  /*dc70*/  IMAD R204, R5, 0x2, R206 ;  /* 0x0000000205cc7824 */ /* 0x000fe200078e02ce */
[----:B------:R-:W-:Y:S02]  /*dc80*/  LDSM.16.MT88.4 R132, [R206+0x8080] ;  /* 0x00808000ce84783b */ /* 0x000fe40000004200 */
[----:B------:R-:W-:-:S02]  /*dc90*/  LEA.HI R3, R3, R62, RZ, 0x2 ;  /* 0x0000003e03037211 */ /* 0x000fc400078f10ff */
[----:B------:R-:W-:Y:S02]  /*dca0*/  LDSM.16.MT88.4 R32, [R204+0x8080] ;  /* 0x00808000cc20783b */ /* 0x000fe40000004200 */
[----:B------:R-:W-:Y:S02]  /*dcb0*/  LOP3.LUT R3, R3, 0x7ffffffc, RZ, 0xc0, !PT ;  /* 0x7ffffffc03037812 */ /* 0x000fe400078ec0ff */
[----:B------:R-:W-:Y:S03]  /*dcc0*/  LDSM.16.MT88.4 R40, [R211+0x9080] ;  /* 0x00908000d328783b */ /* 0x000fe60000004200 */
[----:B------:R-:W-:Y:S01]  /*dcd0*/  IMAD.IADD R62, R62, 0x1, -R3 ;  /* 0x000000013e3e7824 */ /* 0x000fe200078e0a03 */
[----:B------:R-:W-:Y:S03]  /*dce0*/  LDSM.16.MT88.4 R48, [R206+0x9080] ;  /* 0x00908000ce30783b */ /* 0x000fe60000004200 */
[----:B------:R-:W-:Y:S01]  /*dcf0*/  IMAD R25, R62, -0x2, R25 ;  /* 0xfffffffe3e197824 */ /* 0x000fe200078e0219 */
[----:B------:R-:W-:Y:S04]  /*dd00*/  LDSM.16.MT88.4 R56, [R205+0x9080] ;  /* 0x00908000cd38783b */ /* 0x000fe80000004200 */
[----:B------:R-:W-:Y:S01]  /*dd10*/  ISETP.GT.AND P0, PT, R25, RZ, PT ;  /* 0x000000ff1900720c */ /* 0x000fe20003f04270 */
[----:B------:R-:W-:Y:S03]  /*dd20*/  LDSM.16.MT88.4 R72, [R211+0xa080] ;  /* 0x00a08000d348783b */ /* 0x000fe60000004200 */
[----:B------:R-:W-:Y:S01]  /*dd30*/  FSEL R19, R9, -INF , P0 ;  /* 0xff80000009137808 */ /* 0x000fe20000000000 */
[----:B------:R-:W-:Y:S01]  /*dd40*/  LDSM.16.MT88.4 R64, [R204+0x9080] ;  /* 0x00908000cc40783b */ /* 0x000fe20000004200 */
[----:B-1----:R-:W-:-:S02]  /*dd50*/  FSEL R3, R6, -INF , P0 ;  /* 0xff80000006037808 */ /* 0x002fc40000000000 */
[C---:B------:R-:W-:Y:S01]  /*dd60*/  ISETP.GT.AND P0, PT, R25.reuse, 0x1, PT ;  /* 0x000000011900780c */ /* 0x040fe20003f04270 */
[----:B------:R-:W-:Y:S03]  /*dd70*/  LDSM.16.MT88.4 R80, [R206+0xa080] ;  /* 0x00a08000ce50783b */ /* 0x000fe60000004200 */
[----:B------:R-:W-:Y:S01]  /*dd80*/  FSEL R228, R10, -INF , P0 ;  /* 0xff8000000ae47808 */ /* 0x000fe20000000000 */
[----:B------:R-:W-:Y:S01]  /*dd90*/  LDSM.16.MT88.4 R88, [R205+0xa080] ;  /* 0x00a08000cd58783b */ /* 0x000fe20000004200 */
[----:B------:R-:W-:Y:S02]  /*dda0*/  FSEL R24, R8, -INF , P0 ;  /* 0xff80000008187808 */ /* 0x000fe40000000000 */
[----:B------:R-:W-:Y:S01]  /*ddb0*/  ISETP.GT.AND P0, PT, R25, 0x8, PT ;  /* 0x000000081900780c */ /* 0x000fe20003f04270 */
[----:B------:R-:W-:Y:S01]  /*ddc0*/  LDSM.16.MT88.4 R96, [R204+0xa080] ;  /* 0x00a08000cc60783b */ /* 0x000fe20000004200 */
[----:B------:R-:W-:-:S02]  /*ddd0*/  FMNMX.FTZ R8, R3, R24, !PT ;  /* 0x0000001803087209 */ /* 0x000fc40007810000 */
[----:B------:R-:W-:Y:S01]  /*dde0*/  FSEL R6, R18, -INF , P0 ;  /* 0xff80000012067808 */ /* 0x000fe20000000000 */
[----:B------:R-:W-:Y:S01]  /*ddf0*/  LDSM.16.MT88.4 R104, [R211+0xb080] ;  /* 0x00b08000d368783b */ /* 0x000fe20000004200 */
[----:B------:R-:W-:Y:S02]  /*de00*/  FSEL R9, R16, -INF , P0 ;  /* 0xff80000010097808 */ /* 0x000fe40000000000 */
[----:B------:R-:W-:Y:S01]  /*de10*/  ISETP.GT.AND P0, PT, R25, 0x9, PT ;  /* 0x000000091900780c */ /* 0x000fe20003f04270 */
[----:B------:R-:W-:Y:S01]  /*de20*/  LDSM.16.MT88.4 R112, [R206+0xb080] ;  /* 0x00b08000ce70783b */ /* 0x000fe20000004200 */
[----:B------:R-:W-:Y:S02]  /*de30*/  FMNMX.FTZ R8, R9, R8, !PT ;  /* 0x0000000809087209 */ /* 0x000fe40007810000 */
[----:B------:R-:W-:Y:S01]  /*de40*/  FSEL R4, R17, -INF , P0 ;  /* 0xff80000011047808 */ /* 0x000fe20000000000 */
[----:B------:R-:W-:Y:S01]  /*de50*/  LDSM.16.MT88.4 R120, [R205+0xb080] ;  /* 0x00b08000cd78783b */ /* 0x000fe20000004200 */
[----:B------:R-:W-:-:S02]  /*de60*/  FSEL R17, R11, -INF , P0 ;  /* 0xff8000000b117808 */ /* 0x000fc40000000000 */
[----:B------:R-:W-:Y:S01]  /*de70*/  ISETP.GT.AND P0, PT, R25, 0x10, PT ;  /* 0x000000101900780c */ /* 0x000fe20003f04270 */
[----:B------:R-:W-:Y:S01]  /*de80*/  LDSM.16.MT88.4 R192, [R205+0x8880] ;  /* 0x00888000cdc0783b */ /* 0x000fe20000004200 */
[----:B------:R-:W-:Y:S02]  /*de90*/  FMNMX.FTZ R8, R17, R8, !PT ;  /* 0x0000000811087209 */ /* 0x000fe40007810000 */
        /* <DEDUP_REMOVED lines=20> */
[----:B------:R-:W-:Y:S02]  /*dfe0*/  FMNMX.FTZ R14, R7, R8, !PT ;  /* 0x00000008070e7209 */ /* 0x000fe40007810000 */
[----:B------:R-:W-:Y:S01]  /*dff0*/  FMNMX.FTZ R21, R6, R21, !PT ;  /* 0x0000001506157209 */ /* 0x000fe20007810000 */
[----:B------:R-:W-:Y:S01]  /*e000*/  LDSM.16.MT88.4 R160, [R205+0xa880] ;  /* 0x00a88000cda0783b */ /* 0x000fe20000004200 */
[----:B------:R-:W-:-:S02]  /*e010*/  FMNMX.FTZ R14, R11, R14, !PT ;  /* 0x0000000e0b0e7209 */ /* 0x000fc40007810000 */
[----:B------:R-:W-:Y:S01]  /*e020*/  FMNMX.FTZ R21, R4, R21, !PT ;  /* 0x0000001504157209 */ /* 0x000fe20007810000 */
[----:B------:R-:W-:Y:S01]  /*e030*/  LDSM.16.MT88.4 R156, [R204+0xa880] ;  /* 0x00a88000cc9c783b */ /* 0x000fe20000004200 */
[----:B------:R-:W-:Y:S02]  /*e040*/  FSEL R8, R22, -INF , P0 ;  /* 0xff80000016087808 */ /* 0x000fe40000000000 */
[----:B------:R-:W-:Y:S01]  /*e050*/  FMNMX.FTZ R21, R12, R21, !PT ;  /* 0x000000150c157209 */ /* 0x000fe20007810000 */
[----:B------:R-:W1:Y:S03]  /*e060*/  SHFL.BFLY PT, R23, R14, 0x2, 0x1f ;  /* 0x0c401f000e177f89 */ /* 0x000e6600000e0000 */
[----:B------:R-:W-:Y:S01]  /*e070*/  FMNMX.FTZ R21, R16, R21, !PT ;  /* 0x0000001510157209 */ /* 0x000fe20007810000 */
[----:B------:R-:W-:Y:S03]  /*e080*/  LDSM.16.MT88.4 R152, [R211+0xb880] ;  /* 0x00b88000d398783b */ /* 0x000fe60000004200 */
[----:B------:R-:W-:-:S04]  /*e090*/  FMNMX.FTZ R21, R10, R21, !PT ;  /* 0x000000150a157209 */ /* 0x000fc80007810000 */
[----:B------:R-:W-:-:S05]  /*e0a0*/  FMNMX.FTZ R20, R8, R21, !PT ;  /* 0x0000001508147209 */ /* 0x000fca0007810000 */
[----:B------:R-:W2:Y:S01]  /*e0b0*/  SHFL.BFLY PT, R21, R20, 0x2, 0x1f ;  /* 0x0c401f0014157f89 */ /* 0x000ea200000e0000 */
[----:B-1----:R-:W-:-:S05]  /*e0c0*/  FMNMX.FTZ R23, R14, R23, !PT ;  /* 0x000000170e177209 */ /* 0x002fca0007810000 */
[----:B------:R-:W1:Y:S01]  /*e0d0*/  SHFL.BFLY PT, R148, R23, 0x1, 0x1f ;  /* 0x0c201f0017947f89 */ /* 0x000e6200000e0000 */
[----:B--2---:R-:W-:-:S05]  /*e0e0*/  FMNMX.FTZ R21, R20, R21, !PT ;  /* 0x0000001514157209 */ /* 0x004fca0007810000 */
[----:B------:R-:W2:Y:S01]  /*e0f0*/  SHFL.BFLY PT, R18, R21, 0x1, 0x1f ;  /* 0x0c201f0015127f89 */ /* 0x000ea200000e0000 */
[----:B-1----:R-:W-:-:S04]  /*e100*/  FMNMX.FTZ R148, R23, R148, !PT ;  /* 0x0000009417947209 */ /* 0x002fc80007810000 */
[C---:B------:R-:W-:Y:S01]  /*e110*/  FSETP.NEU.FTZ.AND P0, PT, R148.reuse, -INF , PT ;  /* 0xff8000009400780b */ /* 0x040fe20003f1d000 */
[----:B------:R-:W-:-:S05]  /*e120*/  FMUL.FTZ R14, R148, c[0x0][0x2d0] ;  /* 0x0000b400940e7a20 */ /* 0x000fca0000410000 */
[----:B------:R-:W-:-:S05]  /*e130*/  FSEL R14, R14, RZ, P0 ;  /* 0x000000ff0e0e7208 */ /* 0x000fca0000000000 */
[--C-:B------:R-:W-:Y:S01]  /*e140*/  FFMA.FTZ R226, R3, c[0x0][0x2d0], -R14.reuse ;  /* 0x0000b40003e27a23 */ /* 0x100fe2000001080e */
[----:B--2---:R-:W-:Y:S01]  /*e150*/  FMNMX.FTZ R3, R18, R21, !PT ;  /* 0x0000001512037209 */ /* 0x004fe20007810000 */
[--C-:B------:R-:W-:Y:S02]  /*e160*/  FFMA.FTZ R223, R9, c[0x0][0x2d0], -R14.reuse ;  /* 0x0000b40009df7a23 */ /* 0x100fe4000001080e */
[--C-:B------:R-:W-:Y:S01]  /*e170*/  FFMA.FTZ R225, R24, c[0x0][0x2d0], -R14.reuse ;  /* 0x0000b40018e17a23 */ /* 0x100fe2000001080e */
[C---:B------:R-:W-:Y:S01]  /*e180*/  FSETP.NEU.FTZ.AND P0, PT, R3.reuse, -INF , PT ;  /* 0xff8000000300780b */ /* 0x040fe20003f1d000 */
[----:B------:R-:W-:Y:S01]  /*e190*/  FMUL.FTZ R9, R3, c[0x0][0x2d0] ;  /* 0x0000b40003097a20 */ /* 0x000fe20000410000 */
[----:B------:R-:W1:Y:S01]  /*e1a0*/  LDSM.16.MT88.4 R24, [R205+0x8080] ;  /* 0x00808000cd18783b */ /* 0x000e620000004200 */
[--C-:B------:R-:W-:Y:S01]  /*e1b0*/  FFMA.FTZ R222, R17, c[0x0][0x2d0], -R14.reuse ;  /* 0x0000b40011de7a23 */ /* 0x100fe2000001080e */
[----:B------:R-:W-:Y:S01]  /*e1c0*/  MUFU.EX2 R226, R226 ;  /* 0x000000e200e27308 */ /* 0x000fe20000000800 */
[--C-:B------:R-:W-:Y:S01]  /*e1d0*/  FFMA.FTZ R232, R7, c[0x0][0x2d0], -R14.reuse ;  /* 0x0000b40007e87a23 */ /* 0x100fe2000001080e */
[----:B------:R-:W-:Y:S01]  /*e1e0*/  FSEL R9, R9, RZ, P0 ;  /* 0x000000ff09097208 */ /* 0x000fe20000000000 */
[--C-:B------:R-:W-:Y:S01]  /*e1f0*/  FFMA.FTZ R230, R15, c[0x0][0x2d0], -R14.reuse ;  /* 0x0000b4000fe67a23 */ /* 0x100fe2000001080e */
[----:B------:R-:W-:Y:S01]  /*e200*/  PLOP3.LUT P0, PT, PT, PT, UP0, 0x40, 0x0 ;  /* 0x000000000000781c */ /* 0x000fe20003f0e808 */
[----:B------:R-:W-:-:S02]  /*e210*/  FFMA.FTZ R231, R13, c[0x0][0x2d0], -R14 ;  /* 0x0000b4000de77a23 */ /* 0x000fc4000001080e */
[--C-:B------:R-:W-:Y:S01]  /*e220*/  FFMA.FTZ R227, R19, c[0x0][0x2d0], -R9.reuse ;  /* 0x0000b40013e37a23 */ /* 0x100fe20000010809 */
[----:B------:R-:W2:Y:S01]  /*e230*/  MUFU.EX2 R225, R225 ;  /* 0x000000e100e17308 */ /* 0x000ea20000000800 */
[--C-:B------:R-:W-:Y:S02]  /*e240*/  FFMA.FTZ R228, R228, c[0x0][0x2d0], -R9.reuse ;  /* 0x0000b400e4e47a23 */ /* 0x100fe40000010809 */
[--C-:B------:R-:W-:Y:S02]  /*e250*/  FFMA.FTZ R229, R6, c[0x0][0x2d0], -R9.reuse ;  /* 0x0000b40006e57a23 */ /* 0x100fe40000010809 */
[----:B------:R-:W-:Y:S02]  /*e260*/  FFMA.FTZ R0, R4, c[0x0][0x2d0], -R9 ;  /* 0x0000b40004007a23 */ /* 0x000fe40000010809 */
[----:B------:R-:W3:Y:S01]  /*e270*/  LDSM.16.MT88.4 R4, [R204+0xb080] ;  /* 0x00b08000cc04783b */ /* 0x000ee20000004200 */
[----:B------:R-:W-:Y:S01]  /*e280*/  MUFU.EX2 R223, R223 ;  /* 0x000000df00df7308 */ /* 0x000fe20000000800 */
[----:B------:R-:W-:-:S02]  /*e290*/  FFMA.FTZ R233, R11, c[0x0][0x2d0], -R14 ;  /* 0x0000b4000be97a23 */ /* 0x000fc4000001080e */
[--C-:B------:R-:W-:Y:S02]  /*e2a0*/  FFMA.FTZ R234, R12, c[0x0][0x2d0], -R9.reuse ;  /* 0x0000b4000cea7a23 */ /* 0x100fe40000010809 */
[--C-:B------:R-:W-:Y:S01]  /*e2b0*/  FFMA.FTZ R235, R16, c[0x0][0x2d0], -R9.reuse ;  /* 0x0000b40010eb7a23 */ /* 0x100fe20000010809 */
[----:B------:R-:W4:Y:S01]  /*e2c0*/  LDSM.16.MT88.4 R12, [R211+0x8880] ;  /* 0x00888000d30c783b */ /* 0x000f220000004200 */
[--C-:B------:R-:W-:Y:S01]  /*e2d0*/  FFMA.FTZ R236, R10, c[0x0][0x2d0], -R9.reuse ;  /* 0x0000b4000aec7a23 */ /* 0x100fe20000010809 */
[----:B------:R-:W5:Y:S01]  /*e2e0*/  MUFU.EX2 R222, R222 ;  /* 0x000000de00de7308 */ /* 0x000f620000000800 */
[----:B------:R-:W-:Y:S01]  /*e2f0*/  FFMA.FTZ R237, R8, c[0x0][0x2d0], -R9 ;  /* 0x0000b40008ed7a23 */ /* 0x000fe20000010809 */
[----:B--2---:R-:W-:Y:S01]  /*e300*/  F2FP.PACK_AB R128, R225, R226 ;  /* 0x000000e2e180723e */ /* 0x004fe200000000ff */
[----:B------:R-:W2:Y:S01]  /*e310*/  LDSM.16.MT88.4 R8, [R206+0x8880] ;  /* 0x00888000ce08783b */ /* 0x000ea20000004200 */
[----:B------:R-:W-:-:S03]  /*e320*/  FADD.FTZ R226, R226, R225 ;  /* 0x000000e1e2e27221 */ /* 0x000fc60000010000 */
[----:B------:R-:W1:Y:S01]  /*e330*/  LDSM.16.MT88.4 R16, [R206+0xb880] ;  /* 0x00b88000ce10783b */ /* 0x000e620000004200 */
[----:B------:R-:W-:Y:S08]  /*e340*/  MUFU.EX2 R227, R227 ;  /* 0x000000e300e37308 */ /* 0x000ff00000000800 */
[----:B------:R-:W3:Y:S01]  /*e350*/  MUFU.EX2 R228, R228 ;  /* 0x000000e400e47308 */ /* 0x000ee20000000800 */
[----:B-----5:R-:W-:Y:S01]  /*e360*/  F2FP.PACK_AB R130, R222, R223 ;  /* 0x000000dfde82723e */ /* 0x020fe200000000ff */
[----:B------:R-:W-:-:S04]  /*e370*/  FADD.FTZ R223, R223, R226 ;  /* 0x000000e2dfdf7221 */ /* 0x000fc80000010000 */
[----:B------:R-:W-:Y:S02]  /*e380*/  FADD.FTZ R223, R222, R223 ;  /* 0x000000dfdedf7221 */ /* 0x000fe40000010000 */
[----:B------:R-:W-:Y:S08]  /*e390*/  MUFU.EX2 R229, R229 ;  /* 0x000000e500e57308 */ /* 0x000ff00000000800 */
[----:B------:R-:W5:Y:S01]  /*e3a0*/  MUFU.EX2 R0, R0 ;  /* 0x0000000000007308 */ /* 0x000f620000000800 */
[----:B---3--:R-:W-:Y:S01]  /*e3b0*/  F2FP.PACK_AB R129, R228, R227 ;  /* 0x000000e3e481723e */ /* 0x008fe200000000ff */
[----:B------:R-:W-:-:S06]  /*e3c0*/  FADD.FTZ R228, R227, R228 ;  /* 0x000000e4e3e47221 */ /* 0x000fcc0000010000 */
[----:B------:R-:W-:Y:S01]  /*e3d0*/  MUFU.EX2 R230, R230 ;  /* 0x000000e600e67308 */ /* 0x000fe20000000800 */
[----:B-----5:R-:W-:-:S07]  /*e3e0*/  F2FP.PACK_AB R131, R0, R229 ;  /* 0x000000e50083723e */ /* 0x020fce00000000ff */
[----:B------:R-:W3:Y:S01]  /*e3f0*/  MUFU.EX2 R231, R231 ;  /* 0x000000e700e77308 */ /* 0x000ee20000000800 */
[----:B------:R-:W-:-:S04]  /*e400*/  FADD.FTZ R229, R229, R228 ;  /* 0x000000e4e5e57221 */ /* 0x000fc80000010000 */
[----:B------:R-:W-:Y:S01]  /*e410*/  FADD.FTZ R229, R0, R229 ;  /* 0x000000e500e57221 */ /* 0x000fe20000010000 */
[C---:B------:R-:W-:Y:S02]  /*e420*/  HMMA.16816.F32 R144, R128.reuse, R140, RZ ;  /* 0x0000008c8090723c */ /* 0x040fe400000018ff */
[----:B------:R-:W-:Y:S06]  /*e430*/  MUFU.EX2 R232, R232 ;  /* 0x000000e800e87308 */ /* 0x000fec0000000800 */
[C---:B------:R-:W-:Y:S02]  /*e440*/  HMMA.16816.F32 R136, R128.reuse, R132, RZ ;  /* 0x000000848088723c */ /* 0x040fe400000018ff */
[----:B------:R-:W-:Y:S06]  /*e450*/  MUFU.EX2 R233, R233 ;  /* 0x000000e900e97308 */ /* 0x000fec0000000800 */
[C---:B------:R-:W-:Y:S02]  /*e460*/  HMMA.16816.F32 R140, R128.reuse, R142, RZ ;  /* 0x0000008e808c723c */ /* 0x040fe400000018ff */
[----:B------:R-:W-:Y:S06]  /*e470*/  MUFU.EX2 R234, R234 ;  /* 0x000000ea00ea7308 */ /* 0x000fec0000000800 */
[C---:B------:R-:W-:Y:S02]  /*e480*/  HMMA.16816.F32 R132, R128.reuse, R134, RZ ;  /* 0x000000868084723c */ /* 0x040fe400000018ff */
[----:B------:R-:W5:Y:S06]  /*e490*/  MUFU.EX2 R235, R235 ;  /* 0x000000eb00eb7308 */ /* 0x000f6c0000000800 */
[C---:B-1----:R-:W-:Y:S02]  /*e4a0*/  HMMA.16816.F32 R20, R128.reuse, R24, RZ ;  /* 0x000000188014723c */ /* 0x042fe400000018ff */
[----:B------:R-:W-:Y:S06]  /*e4b0*/  MUFU.EX2 R236, R236 ;  /* 0x000000ec00ec7308 */ /* 0x000fec0000000800 */
[C---:B------:R-:W-:Y:S02]  /*e4c0*/  HMMA.16816.F32 R28, R128.reuse, R32, RZ ;  /* 0x00000020801c723c */ /* 0x040fe400000018ff */
[----:B------:R-:W1:Y:S06]  /*e4d0*/  MUFU.EX2 R237, R237 ;  /* 0x000000ed00ed7308 */ /* 0x000e6c0000000800 */
[C---:B------:R-:W-:Y:S08]  /*e4e0*/  HMMA.16816.F32 R36, R128.reuse, R40, RZ ;  /* 0x000000288024723c */ /* 0x040ff000000018ff */
        /* <DEDUP_REMOVED lines=23> */
[C---:B------:R-:W-:Y:S07]  /*e660*/  HMMA.16816.F32 R124, R128.reuse, R4, RZ ;  /* 0x00000004807c723c */ /* 0x040fee00000018ff */
[----:B---3--:R-:W-:Y:S01]  /*e670*/  F2FP.PACK_AB R4, R231, R230 ;  /* 0x000000e6e704723e */ /* 0x008fe200000000ff */
[----:B------:R-:W-:Y:S01]  /*e680*/  HMMA.16816.F32 R128, R128, R6, RZ ;  /* 0x000000068080723c */ /* 0x000fe200000018ff */
[----:B-----5:R-:W-:Y:S01]  /*e690*/  F2FP.PACK_AB R5, R235, R234 ;  /* 0x000000eaeb05723e */ /* 0x020fe200000000ff */
[----:B------:R-:W-:-:S02]  /*e6a0*/  FADD.FTZ R230, R230, R223 ;  /* 0x000000dfe6e67221 */ /* 0x000fc40000010000 */
[----:B------:R-:W-:Y:S02]  /*e6b0*/  FADD.FTZ R234, R234, R229 ;  /* 0x000000e5eaea7221 */ /* 0x000fe40000010000 */
[----:B------:R-:W-:Y:S01]  /*e6c0*/  FADD.FTZ R231, R231, R230 ;  /* 0x000000e6e7e77221 */ /* 0x000fe20000010000 */
[----:B------:R-:W-:Y:S01]  /*e6d0*/  F2FP.PACK_AB R6, R233, R232 ;  /* 0x000000e8e906723e */ /* 0x000fe200000000ff */
[----:B------:R-:W-:Y:S01]  /*e6e0*/  FADD.FTZ R235, R235, R234 ;  /* 0x000000eaebeb7221 */ /* 0x000fe20000010000 */
[----:B-1----:R-:W-:Y:S01]  /*e6f0*/  F2FP.PACK_AB R7, R237, R236 ;  /* 0x000000eced07723e */ /* 0x002fe200000000ff */
[----:B------:R-:W-:Y:S02]  /*e700*/  FADD.FTZ R232, R232, R231 ;  /* 0x000000e7e8e87221 */ /* 0x000fe40000010000 */
[----:B------:R-:W-:Y:S02]  /*e710*/  FADD.FTZ R236, R236, R235 ;  /* 0x000000ebecec7221 */ /* 0x000fe40000010000 */
[----:B------:R-:W-:-:S02]  /*e720*/  FADD.FTZ R231, R233, R232 ;  /* 0x000000e8e9e77221 */ /* 0x000fc40000010000 */
[----:B----4-:R-:W-:Y:S01]  /*e730*/  HMMA.16816.F32 R144, R4, R12, R144 ;  /* 0x0000000c0490723c */ /* 0x010fe20000001890 */
[----:B------:R-:W-:-:S07]  /*e740*/  FADD.FTZ R229, R237, R236 ;  /* 0x000000ecede57221 */ /* 0x000fce0000010000 */
[C---:B------:R-:W-:Y:S01]  /*e750*/  HMMA.16816.F32 R140, R4.reuse, R14, R140 ;  /* 0x0000000e048c723c */ /* 0x040fe2000000188c */
[----:B------:R-:W1:Y:S07]  /*e760*/  LDSM.16.MT88.4 R12, [R205+0xb880] ;  /* 0x00b88000cd0c783b */ /* 0x000e6e0000004200 */
[C---:B--2---:R-:W-:Y:S08]  /*e770*/  HMMA.16816.F32 R136, R4.reuse, R8, R136 ;  /* 0x000000080488723c */ /* 0x044ff00000001888 */
[C---:B------:R-:W-:Y:S01]  /*e780*/  HMMA.16816.F32 R132, R4.reuse, R10, R132 ;  /* 0x0000000a0484723c */ /* 0x040fe20000001884 */
[----:B------:R-:W2:Y:S07]  /*e790*/  LDSM.16.MT88.4 R8, [R204+0xb880] ;  /* 0x00b88000cc08783b */ /* 0x000eae0000004200 */
[C---:B------:R-:W-:Y:S08]  /*e7a0*/  HMMA.16816.F32 R20, R4.reuse, R192, R20 ;  /* 0x000000c00414723c */ /* 0x040ff00000001814 */
        /* <DEDUP_REMOVED lines=23> */
[C---:B-1----:R-:W-:Y:S08]  /*e920*/  HMMA.16816.F32 R116, R4.reuse, R12, R116 ;  /* 0x0000000c0474723c */ /* 0x042ff00000001874 */
[C---:B------:R-:W-:Y:S08]  /*e930*/  HMMA.16816.F32 R120, R4.reuse, R14, R120 ;  /* 0x0000000e0478723c */ /* 0x040ff00000001878 */
[C---:B--2---:R-:W-:Y:S08]  /*e940*/  HMMA.16816.F32 R124, R4.reuse, R8, R124 ;  /* 0x00000008047c723c */ /* 0x044ff0000000187c */
[----:B------:R-:W-:Y:S01]  /*e950*/  HMMA.16816.F32 R128, R4, R10, R128 ;  /* 0x0000000a0480723c */ /* 0x000fe20000001880 */
[----:B------:R-:W-:Y:S07]  /*e960*/  @P0 BRA `(.L_x_141) ;  /* 0x0000231000000947 */ /* 0x000fee0003800000 */
[C---:B------:R-:W-:Y:S01]  /*e970*/  SHF.L.U64.HI R222, R150.reuse, 0x1, R221 ;  /* 0x0000000196de7819 */ /* 0x040fe200000102dd */
[----:B------:R-:W-:Y:S01]  /*e980*/  IMAD.SHL.U32 R223, R150, 0x2, RZ ;  /* 0x0000000296df7824 */ /* 0x000fe200078e00ff */
[----:B------:R-:W-:Y:S01]  /*e990*/  SHF.L.U64.HI R226, R149, 0x1, R2 ;  /* 0x0000000195e27819 */ /* 0x000fe20000010202 */
[----:B------:R-:W-:Y:S01]  /*e9a0*/  IMAD.SHL.U32 R225, R151, 0x2, RZ ;  /* 0x0000000297e17824 */ /* 0x000fe200078e00ff */
[----:B------:R-:W-:Y:S01]  /*e9b0*/  SHF.L.U32 R227, R149, 0x1, RZ ;  /* 0x0000000195e37819 */ /* 0x000fe200000006ff */
[----:B------:R-:W-:Y:S01]  /*e9c0*/  IMAD.MOV.U32 R0, RZ, RZ, R3 ;  /* 0x000000ffff007224 */ /* 0x000fe200078e0003 */
[----:B------:R-:W-:Y:S01]  /*e9d0*/  SHF.L.U64.HI R224, R151, 0x1, R224 ;  /* 0x0000000197e07819 */ /* 0x000fe200000102e0 */
[----:B------:R-:W-:Y:S01]  /*e9e0*/  ULDC UR8, c[0x0][0x210] ;  /* 0x0000840000087ab9 */ /* 0x000fe20000000800 */
[----:B------:R-:W-:Y:S01]  /*e9f0*/  MOV R149, R148 ;  /* 0x0000009400957202 */ /* 0x000fe20000000f00 */
[----:B------:R-:W-:Y:S01]  /*ea00*/  ULDC UR4, c[0x0][0x1e8] ;  /* 0x00007a0000047ab9 */ /* 0x000fe20000000800 */
[----:B------:R-:W-:Y:S01]  /*ea10*/  SHF.R.S32.HI R221, RZ, 0x1f, R220 ;  /* 0x0000001fffdd7819 */ /* 0x000fe200000114dc */
[----:B------:R-:W-:-:S02]  /*ea20*/  ULEA.HI.SX32 UR10, UR10, 0xfffffffe, 0x1b ;  /* 0xfffffffe0a0a7891 */ /* 0x000fc4000f8fda3f */
[----:B------:R-:W-:Y:S02]  /*ea30*/  UIMAD UR8, UR13, UR8, URZ ;  /* 0x000000080d0872a4 */ /* 0x000fe4000f8e023f */
[----:B------:R-:W-:Y:S02]  /*ea40*/  UIMAD UR4, UR13, UR4, URZ ;  /* 0x000000040d0472a4 */ /* 0x000fe4000f8e023f */
[----:B------:R-:W-:Y:S01]  /*ea50*/  ULDC.64 UR18, c[0x0][0x118] ;  /* 0x0000460000127ab9 */ /* 0x000fe20000000a00 */
[----:B------:R-:W-:Y:S05]  /*ea60*/  BRA `(.L_x_142) ;  /* 0x000002c000007947 */ /* 0x000fea0003800000 */
.L_x_144:
[----:B------:R-:W-:Y:S01]  /*ea70*/  IMAD.MOV.U32 R217, RZ, RZ, RZ ;  /* 0x000000ffffd97224 */ /* 0x000fe200078e00ff */
[----:B------:R-:W-:Y:S01]  /*ea80*/  ISETP.NE.AND P6, PT, R215, 0x1, PT ;  /* 0x00000001d700780c */ /* 0x000fe20003fc5270 */
[----:B------:R-:W-:Y:S06]  /*ea90*/  ULEA UR9, UR10, UR15, 0x5 ;  /* 0x0000000f0a097291 */ /* 0x000fec000f8e283f */
[----:B------:R-:W-:Y:S05]  /*eaa0*/  IMAD.U32 R3, RZ, RZ, UR9 ;  /* 0x00000009ff037e24 */ /* 0x000fea000f8e00ff */
[----:B------:R-:W-:Y:S05]  /*eab0*/  IADD3 R218, R3, -0x20, R216 ;  /* 0xffffffe003da7810 */ /* 0x000fea0007ffe0d8 */
[----:B------:R-:W-:Y:S04]  /*eac0*/  @P6 IMAD.HI.U32 R3, R218, c[0x0][0x2bc], RZ ;  /* 0x0000af00da036a27 */ /* 0x000fe800078e00ff */
[----:B------:R-:W-:Y:S01]  /*ead0*/  IMAD.MOV.U32 R2, RZ, RZ, R218 ;  /* 0x000000ffff027224 */ /* 0x000fe200078e00da */
[----:B------:R-:W-:Y:S04]  /*eae0*/  @P6 SHF.R.U32.HI R2, RZ, c[0x0][0x2c0], R3 ;  /* 0x0000b000ff026a19 */ /* 0x000fe80000011603 */
[C---:B------:R-:W-:Y:S04]  /*eaf0*/  @!P1 IADD3 R6, P0, R2.reuse, UR16, RZ ;  /* 0x0000001002069c10 */ /* 0x040fe8000ff1e0ff */
[----:B------:R-:W-:Y:S02]  /*eb00*/  @!P1 LEA.HI.X.SX32 R3, R2, UR7, 0x1, P0 ;  /* 0x0000000702039c11 */ /* 0x000fe400080f0eff */
[C---:B------:R-:W-:Y:S04]  /*eb10*/  @!P1 LEA R4, P0, R6.reuse, c[0x0][0x2a0], 0x2 ;  /* 0x0000a80006049a11 */ /* 0x040fe800078010ff */
[----:B------:R-:W-:Y:S01]  /*eb20*/  @!P1 LEA.HI.X R5, R6, c[0x0][0x2a4], R3, 0x2, P0 ;  /* 0x0000a90006059a11 */ /* 0x000fe200000f1403 */
[----:B------:R-:W-:Y:S04]  /*eb30*/  IMAD.MOV R3, RZ, RZ, -R2 ;  /* 0x000000ffff037224 */ /* 0x000fe800078e0a02 */
[----:B------:R1:W2:Y:S01]  /*eb40*/  @!P1 LDG.E R217, [R4.64] ;  /* 0x0000001204d99981 */ /* 0x0002a2000c1e1900 */
[----:B------:R-:W-:Y:S05]  /*eb50*/  IMAD R218, R3, c[0x0][0x2b8], R218 ;  /* 0x0000ae0003da7a24 */ /* 0x000fea00078e02da */
[----:B------:R-:W-:Y:S05]  /*eb60*/  SHF.R.S32.HI R3, RZ, 0x1f, R218 ;  /* 0x0000001fff037819 */ /* 0x000fea00000114da */
[----:B------:R-:W-:Y:S04]  /*eb70*/  IMAD R3, R3, c[0x0][0x1e0], RZ ;  /* 0x0000780003037a24 */ /* 0x000fe800078e02ff */
[C---:B------:R-:W-:Y:S02]  /*eb80*/  IMAD R3, R218.reuse, c[0x0][0x1e4], R3 ;  /* 0x00007900da037a24 */ /* 0x040fe400078e0203 */
[----:B-1----:R-:W-:Y:S04]  /*eb90*/  IMAD.WIDE.U32 R4, R218, c[0x0][0x1e0], RZ ;  /* 0x00007800da047a25 */ /* 0x002fe800078e00ff */
[----:B------:R-:W-:Y:S01]  /*eba0*/  IMAD.IADD R5, R5, 0x1, R3 ;  /* 0x0000000105057824 */ /* 0x000fe200078e0203 */
[----:B--2---:R-:W-:Y:S03]  /*ebb0*/  SHF.R.S32.HI R2, RZ, 0x1f, R217 ;  /* 0x0000001fff027819 */ /* 0x004fe600000114d9 */
[C---:B------:R-:W-:Y:S04]  /*ebc0*/  IMAD.WIDE.U32 R4, R217.reuse, c[0x0][0x1f0], R4 ;  /* 0x00007c00d9047a25 */ /* 0x040fe800078e0004 */
[----:B------:R-:W-:Y:S01]  /*ebd0*/  IMAD R2, R2, c[0x0][0x1f0], RZ ;  /* 0x00007c0002027a24 */ /* 0x000fe200078e02ff */
[----:B------:R-:W-:Y:S03]  /*ebe0*/  IADD3 R3, P0, R4, UR4, RZ ;  /* 0x0000000404037c10 */ /* 0x000fe6000ff1e0ff */
[----:B------:R-:W-:Y:S05]  /*ebf0*/  IMAD R2, R217, c[0x0][0x1f4], R2 ;  /* 0x00007d00d9027a24 */ /* 0x000fea00078e0202 */
[----:B------:R-:W-:Y:S02]  /*ec00*/  IADD3.X R2, R5, UR6, R2, P0, !PT ;  /* 0x0000000605027c10 */ /* 0x000fe400087fe402 */
[C---:B------:R-:W-:Y:S04]  /*ec10*/  LEA R11, P0, R3.reuse, c[0x0][0x1c8], 0x1 ;  /* 0x00007200030b7a11 */ /* 0x040fe800078008ff */
[----:B------:R-:W-:Y:S02]  /*ec20*/  LEA.HI.X R10, R3, c[0x0][0x1cc], R2, 0x1, P0 ;  /* 0x00007300030a7a11 */ /* 0x000fe400000f0c02 */
[----:B------:R-:W1:Y:S04]  /*ec30*/  SHFL.IDX PT, R2, R11, RZ, 0x181f ;  /* 0x00181fff0b027589 */ /* 0x000e6800000e0000 */
[----:B------:R-:W2:Y:S01]  /*ec40*/  SHFL.IDX PT, R3, R10, RZ, 0x181f ;  /* 0x00181fff0a037589 */ /* 0x000ea200000e0000 */
[C---:B-1----:R-:W-:Y:S05]  /*ec50*/  IADD3 R8, P0, R2.reuse, R223, RZ ;  /* 0x000000df02087210 */ /* 0x042fea0007f1e0ff */
[C---:B--2---:R-:W-:Y:S01]  /*ec60*/  IMAD.X R9, R3.reuse, 0x1, R222, P0 ;  /* 0x0000000103097824 */ /* 0x044fe200000e06de */
[C---:B------:R-:W-:Y:S04]  /*ec70*/  IADD3 R6, P0, R2.reuse, R225, RZ ;  /* 0x000000e102067210 */ /* 0x040fe80007f1e0ff */
[----:B------:R-:W-:Y:S01]  /*ec80*/  @!PT LDS RZ, [RZ] ;  /* 0x00000000fffff984 */ /* 0x000fe20000000800 */
[----:B------:R1:W-:Y:S01]  /*ec90*/  LDGSTS.E.BYPASS.LTC128B.128 [R219+0xc080], [R8.64], !P4 ;  /* 0x0c08000008db7fae */ /* 0x0003e2000e101d52 */
[C---:B------:R-:W-:Y:S01]  /*eca0*/  IMAD.X R7, R3.reuse, 0x1, R224, P0 ;  /* 0x0000000103077824 */ /* 0x040fe200000e06e0 */
[----:B------:R-:W-:Y:S04]  /*ecb0*/  IADD3 R4, P0, R2, R227, RZ ;  /* 0x000000e302047210 */ /* 0x000fe80007f1e0ff */
[----:B------:R1:W-:Y:S01]  /*ecc0*/  LDGSTS.E.BYPASS.LTC128B.128 [R219+0xd080], [R6.64], !P5 ;  /* 0x0d08000006db7fae */ /* 0x0003e2000e901d52 */
[----:B------:R-:W-:Y:S01]  /*ecd0*/  IMAD.X R5, R3, 0x1, R226, P0 ;  /* 0x0000000103057824 */ /* 0x000fe200000e06e2 */
[C---:B------:R-:W-:Y:S04]  /*ece0*/  LEA R2, P0, R220.reuse, R2, 0x1 ;  /* 0x00000002dc027211 */ /* 0x040fe800078008ff */
[----:B------:R1:W-:Y:S01]  /*ecf0*/  LDGSTS.E.BYPASS.LTC128B.128 [R219+0xe080], [R4.64], !P3 ;  /* 0x0e08000004db7fae */ /* 0x0003e2000d901d52 */
[----:B------:R-:W-:Y:S05]  /*ed00*/  LEA.HI.X R3, R220, R3, R221, 0x1, P0 ;  /* 0x00000003dc037211 */ /* 0x000fea00000f0cdd */
[----:B------:R1:W-:Y:S01]  /*ed10*/  LDGSTS.E.BYPASS.LTC128B.128 [R219+0xf080], [R2.64], !P2 ;  /* 0x0f08000002db7fae */ /* 0x0003e2000d101d52 */
[----:B------:R-:W-:-:S05]  /*ed20*/  BRA `(.L_x_143) ;  /* 0x00000b7000007947 */ /* 0x000fca0003800000 */
.L_x_142:
[----:B------:R-:W-:Y:S04]  /*ed30*/  DEPBAR.LE SB0, 0x0 ;  /* 0x000080000000791a */ /* 0x000fe80000000000 */
[----:B------:R-:W-:Y:S01]  /*ed40*/  BAR.SYNC.DEFER_BLOCKING 0x0 ;  /* 0x0000000000007b1d */ /* 0x000fe20000010000 */
[----:B------:R-:W-:Y:S01]  /*ed50*/  SHF.R.S32.HI R3, RZ, 0x1f, R218 ;  /* 0x0000001fff037819 */ /* 0x000fe200000114da */
[----:B------:R-:W-:Y:S01]  /*ed60*/  IMAD.WIDE.U32 R150, R218, c[0x0][0x208], RZ ;  /* 0x00008200da967a25 */ /* 0x000fe200078e00ff */
[----:B------:R-:W-:Y:S01]  /*ed70*/  SHF.R.S32.HI R2, RZ, 0x1f, R217 ;  /* 0x0000001fff027819 */ /* 0x000fe200000114d9 */
[----:B------:R-:W-:Y:S02]  /*ed80*/  UISETP.GE.AND UP0, UPT, UR10, 0x1, UPT ;  /* 0x000000010a00788c */ /* 0x000fe4000bf06270 */
[----:B------:R-:W-:Y:S02]  /*ed90*/  IMAD R3, R3, c[0x0][0x208], RZ ;  /* 0x0000820003037a24 */ /* 0x000fe400078e02ff */
[----:B------:R-:W-:Y:S02]  /*eda0*/  IMAD R2, R2, c[0x0][0x218], RZ ;  /* 0x0000860002027a24 */ /* 0x000fe400078e02ff */
[----:B------:R-:W-:Y:S02]  /*edb0*/  IMAD R3, R218, c[0x0][0x20c], R3 ;  /* 0x00008300da037a24 */ /* 0x000fe400078e0203 */
[----:B------:R-:W-:Y:S03]  /*edc0*/  IMAD R2, R217, c[0x0][0x21c], R2 ;  /* 0x00008700d9027a24 */ /* 0x000fe600078e0202 */
[----:B------:R-:W-:Y:S05]  /*edd0*/  IADD3 R151, R151, R3, RZ ;  /* 0x0000000397977210 */ /* 0x000fea0007ffe0ff */
[----:B------:R-:W-:Y:S01]  /*ede0*/  IMAD.WIDE.U32 R150, R217, c[0x0][0x218], R150 ;  /* 0x00008600d9967a25 */ /* 0x000fe200078e0096 */
[----:B------:R-:W-:Y:S04]  /*edf0*/  LDSM.16.M88.4 R152, [R214+0x10080] ;  /* 0x01008000d698783b */ /* 0x000fe80000000200 */
[----:B------:R-:W-:Y:S01]  /*ee00*/  IADD3 R3, P0, R150, UR8, RZ ;  /* 0x0000000896037c10 */ /* 0x000fe2000ff1e0ff */
[----:B------:R-:W1:Y:S03]  /*ee10*/  LDSM.16.M88.4 R156, [R213+0xc080] ;  /* 0x00c08000d59c783b */ /* 0x000e660000000200 */
[----:B------:R-:W-:Y:S02]  /*ee20*/  IADD3.X R2, R151, UR5, R2, P0, !PT ;  /* 0x0000000597027c10 */ /* 0x000fe400087fe402 */
[C---:B------:R-:W-:Y:S01]  /*ee30*/  LEA R188, P0, R3.reuse, c[0x0][0x1f8], 0x1 ;  /* 0x00007e0003bc7a11 */ /* 0x040fe200078008ff */
[----:B------:R-:W-:Y:S03]  /*ee40*/  LDSM.16.M88.4 R160, [R213+0xc880] ;  /* 0x00c88000d5a0783b */ /* 0x000fe60000000200 */
[----:B------:R-:W-:Y:S02]  /*ee50*/  LEA.HI.X R148, R3, c[0x0][0x1fc], R2, 0x1, P0 ;  /* 0x00007f0003947a11 */ /* 0x000fe400000f0c02 */
[----:B------:R-:W2:Y:S05]  /*ee60*/  SHFL.IDX PT, R2, R188, RZ, 0x181f ;  /* 0x00181fffbc027589 */ /* 0x000eaa00000e0000 */
[----:B------:R-:W3:Y:S05]  /*ee70*/  SHFL.IDX PT, R3, R148, RZ, 0x181f ;  /* 0x00181fff94037589 */ /* 0x000eea00000e0000 */
[----:B------:R-:W-:Y:S05]  /*ee80*/  LDSM.16.M88.4 R164, [R210+0x10080] ;  /* 0x01008000d2a4783b */ /* 0x000fea0000000200 */
[----:B------:R-:W4:Y:S05]  /*ee90*/  LDSM.16.M88.4 R168, [R212] ;  /* 0x00000000d4a8783b */ /* 0x000f2a0000000200 */
[----:B------:R-:W5:Y:S01]  /*eea0*/  LDSM.16.M88.4 R172, [R203] ;  /* 0x00000000cbac783b */ /* 0x000f620000000200 */
[C---:B-1----:R-:W-:Y:S03]  /*eeb0*/  HMMA.16816.F32 R4, R152.reuse, R156, RZ ;  /* 0x0000009c9804723c */ /* 0x042fe600000018ff */
[C---:B--2---:R-:W-:Y:S04]  /*eec0*/  IADD3 R186, P0, R2.reuse, R223, RZ ;  /* 0x000000df02ba7210 */ /* 0x044fe80007f1e0ff */
[C---:B---3--:R-:W-:Y:S01]  /*eed0*/  IADD3.X R187, R3.reuse, R222, RZ, P0, !PT ;  /* 0x000000de03bb7210 */ /* 0x048fe200007fe4ff */
[C---:B------:R-:W-:Y:S01]  /*eee0*/  HMMA.16816.F32 R8, R152.reuse, R158, RZ ;  /* 0x0000009e9808723c */ /* 0x040fe200000018ff */
[C---:B------:R-:W-:Y:S03]  /*eef0*/  IADD3 R184, P0, R2.reuse, R225, RZ ;  /* 0x000000e102b87210 */ /* 0x040fe60007f1e0ff */
[----:B------:R-:W-:Y:S01]  /*ef00*/  @!PT LDS RZ, [RZ] ;  /* 0x00000000fffff984 */ /* 0x000fe20000000800 */
[----:B------:R-:W-:Y:S01]  /*ef10*/  @!PT LDS RZ, [RZ] ;  /* 0x00000000fffff984 */ /* 0x000fe20000000800 */
[----:B------:R-:W-:Y:S01]  /*ef20*/  @!PT LDS RZ, [RZ] ;  /* 0x00000000fffff984 */ /* 0x000fe20000000800 */
[----:B------:R1:W-:Y:S01]  /*ef30*/  LDGSTS.E.BYPASS.LTC128B.128 [R219+0x8080], [R186.64], !P4 ;  /* 0x08080000badb7fae */ /* 0x0003e2000e101d52 */
[C---:B------:R-:W-:Y:S02]  /*ef40*/  IADD3.X R185, R3.reuse, R224, RZ, P0, !PT ;  /* 0x000000e003b97210 */ /* 0x040fe400007fe4ff */
[----:B------:R-:W-:Y:S01]  /*ef50*/  IADD3 R150, P0, R2, R227, RZ ;  /* 0x000000e302967210 */ /* 0x000fe20007f1e0ff */
[C---:B------:R-:W-:Y:S02]  /*ef60*/  HMMA.16816.F32 R12, R152.reuse, R160, RZ ;  /* 0x000000a0980c723c */ /* 0x040fe400000018ff */
[----:B------:R2:W-:Y:S02]  /*ef70*/  LDGSTS.E.BYPASS.LTC128B.128 [R219+0x9080], [R184.64], !P5 ;  /* 0x09080000b8db7fae */ /* 0x0005e4000e901d52 */
[----:B------:R-:W-:Y:S02]  /*ef80*/  IADD3.X R151, R3, R226, RZ, P0, !PT ;  /* 0x000000e203977210 */ /* 0x000fe400007fe4ff */
[C---:B------:R-:W-:Y:S02]  /*ef90*/  LEA R2, P0, R220.reuse, R2, 0x1 ;  /* 0x00000002dc027211 */ /* 0x040fe400078008ff */
[----:B------:R-:W-:Y:S01]  /*efa0*/  HMMA.16816.F32 R16, R152, R162, RZ ;  /* 0x000000a29810723c */ /* 0x000fe200000018ff */
[----:B------:R3:W-:Y:S03]  /*efb0*/  LDGSTS.E.BYPASS.LTC128B.128 [R219+0xa080], [R150.64], !P3 ;  /* 0x0a08000096db7fae */ /* 0x0007e6000d901d52 */
[----:B------:R-:W-:Y:S02]  /*efc0*/  LEA.HI.X R3, R220, R3, R221, 0x1, P0 ;  /* 0x00000003dc037211 */ /* 0x000fe400000f0cdd */
[----:B------:R-:W-:Y:S02]  /*efd0*/  PLOP3.LUT P0, PT, PT, PT, UP0, 0x80, 0x0 ;  /* 0x000000000000781c */ /* 0x000fe40003f0f008 */
[C---:B----4-:R-:W-:Y:S01]  /*efe0*/  HMMA.16816.F32 R4, R164.reuse, R168, R4 ;  /* 0x000000a8a404723c */ /* 0x050fe20000001804 */
[----:B------:R4:W-:Y:S05]  /*eff0*/  LDGSTS.E.BYPASS.LTC128B.128 [R219+0xb080], [R2.64], !P2 ;  /* 0x0b08000002db7fae */ /* 0x0009ea000d101d52 */
[----:B------:R-:W-:Y:S02]  /*f000*/  LDSM.16.M88.4 R176, [R209+0x10080] ;  /* 0x01008000d1b0783b */ /* 0x000fe40000000200 */
[C---:B------:R-:W-:Y:S03]  /*f010*/  HMMA.16816.F32 R8, R164.reuse, R170, R8 ;  /* 0x000000aaa408723c */ /* 0x040fe60000001808 */
[----:B------:R-:W1:Y:S05]  /*f020*/  LDSM.16.M88.4 R180, [R208+0xc080] ;  /* 0x00c08000d0b4783b */ /* 0x000e6a0000000200 */
[C---:B-----5:R-:W-:Y:S01]  /*f030*/  HMMA.16816.F32 R12, R164.reuse, R172, R12 ;  /* 0x000000aca40c723c */ /* 0x060fe2000000180c */
[----:B------:R-:W5:Y:S05]  /*f040*/  LDSM.16.M88.4 R152, [R208+0xc880] ;  /* 0x00c88000d098783b */ /* 0x000f6a0000000200 */
[----:B------:R-:W0:Y:S02]  /*f050*/  LDGDEPBAR ;  /* 0x00000000000079af */ /* 0x000e240000000000 */
[----:B------:R-:W-:Y:S03]  /*f060*/  HMMA.16816.F32 R16, R164, R174, R16 ;  /* 0x000000aea410723c */ /* 0x000fe60000001810 */
[----:B------:R-:W-:Y:S05]  /*f070*/  LDSM.16.M88.4 R156, [R207+0x10080] ;  /* 0x01008000cf9c783b */ /* 0x000fea0000000200 */
[----:B------:R-:W2:Y:S05]  /*f080*/  LDSM.16.M88.4 R160, [R202] ;  /* 0x00000000caa0783b */ /* 0x000eaa0000000200 */
[----:B------:R-:W2:Y:S05]  /*f090*/  LDSM.16.M88.4 R164, [R202+0x800] ;  /* 0x00080000caa4783b */ /* 0x000eaa0000000200 */
[----:B------:R-:W-:Y:S05]  /*f0a0*/  LDSM.16.M88.4 R168, [R214+0x14080] ;  /* 0x01408000d6a8783b */ /* 0x000fea0000000200 */
[----:B------:R-:W3:Y:S01]  /*f0b0*/  LDSM.16.M88.4 R172, [R213+0xd080] ;  /* 0x00d08000d5ac783b */ /* 0x000ee20000000200 */
[C---:B-1----:R-:W-:Y:S08]  /*f0c0*/  HMMA.16816.F32 R4, R176.reuse, R180, R4 ;  /* 0x000000b4b004723c */ /* 0x042ff00000001804 */
[C---:B------:R-:W-:Y:S01]  /*f0d0*/  HMMA.16816.F32 R8, R176.reuse, R182, R8 ;  /* 0x000000b6b008723c */ /* 0x040fe20000001808 */
[----:B------:R-:W-:Y:S07]  /*f0e0*/  LDSM.16.M88.4 R180, [R201] ;  /* 0x00000000c9b4783b */ /* 0x000fee0000000200 */
[C---:B-----5:R-:W-:Y:S08]  /*f0f0*/  HMMA.16816.F32 R12, R176.reuse, R152, R12 ;  /* 0x00000098b00c723c */ /* 0x060ff0000000180c */
[----:B------:R-:W-:Y:S01]  /*f100*/  HMMA.16816.F32 R16, R176, R154, R16 ;  /* 0x0000009ab010723c */ /* 0x000fe20000001810 */
[----:B------:R-:W1:Y:S05]  /*f110*/  LDSM.16.M88.4 R152, [R213+0xd880] ;  /* 0x00d88000d598783b */ /* 0x000e6a0000000200 */
[----:B------:R-:W5:Y:S02]  /*f120*/  LDSM.16.M88.4 R176, [R210+0x14080] ;  /* 0x01408000d2b0783b */ /* 0x000f640000000200 */
[C---:B--2---:R-:W-:Y:S08]  /*f130*/  HMMA.16816.F32 R4, R156.reuse, R160, R4 ;  /* 0x000000a09c04723c */ /* 0x044ff00000001804 */
[C---:B------:R-:W-:Y:S01]  /*f140*/  HMMA.16816.F32 R8, R156.reuse, R162, R8 ;  /* 0x000000a29c08723c */ /* 0x040fe20000001808 */
[----:B------:R-:W-:Y:S07]  /*f150*/  LDSM.16.M88.4 R160, [R209+0x14080] ;  /* 0x01408000d1a0783b */ /* 0x000fee0000000200 */
[C---:B------:R-:W-:Y:S08]  /*f160*/  HMMA.16816.F32 R12, R156.reuse, R164, R12 ;  /* 0x000000a49c0c723c */ /* 0x040ff0000000180c */
[----:B------:R-:W-:Y:S01]  /*f170*/  HMMA.16816.F32 R16, R156, R166, R16 ;  /* 0x000000a69c10723c */ /* 0x000fe20000001810 */
[----:B------:R-:W2:Y:S05]  /*f180*/  LDSM.16.M88.4 R156, [R200] ;  /* 0x00000000c89c783b */ /* 0x000eaa0000000200 */
[----:B------:R-:W2:Y:S02]  /*f190*/  LDSM.16.M88.4 R164, [R208+0xd080] ;  /* 0x00d08000d0a4783b */ /* 0x000ea40000000200 */
[C---:B---3--:R-:W-:Y:S08]  /*f1a0*/  HMMA.16816.F32 R4, R168.reuse, R172, R4 ;  /* 0x000000aca804723c */ /* 0x048ff00000001804 */
[C---:B------:R-:W-:Y:S01]  /*f1b0*/  HMMA.16816.F32 R8, R168.reuse, R174, R8 ;  /* 0x000000aea808723c */ /* 0x040fe20000001808 */
[----:B------:R-:W-:Y:S07]  /*f1c0*/  LDSM.16.M88.4 R172, [R202+0x1000] ;  /* 0x00100000caac783b */ /* 0x000fee0000000200 */
[C---:B-1----:R-:W-:Y:S08]  /*f1d0*/  HMMA.16816.F32 R12, R168.reuse, R152, R12 ;  /* 0x00000098a80c723c */ /* 0x042ff0000000180c */
[----:B------:R-:W-:Y:S01]  /*f1e0*/  HMMA.16816.F32 R16, R168, R154, R16 ;  /* 0x0000009aa810723c */ /* 0x000fe20000001810 */
[----:B------:R-:W1:Y:S05]  /*f1f0*/  LDSM.16.M88.4 R152, [R208+0xd880] ;  /* 0x00d88000d098783b */ /* 0x000e6a0000000200 */
[----:B------:R-:W3:Y:S02]  /*f200*/  LDSM.16.M88.4 R168, [R207+0x14080] ;  /* 0x01408000cfa8783b */ /* 0x000ee40000000200 */
[C---:B-----5:R-:W-:Y:S08]  /*f210*/  HMMA.16816.F32 R4, R176.reuse, R180, R4 ;  /* 0x000000b4b004723c */ /* 0x060ff00000001804 */
[C---:B------:R-:W-:Y:S01]  /*f220*/  HMMA.16816.F32 R8, R176.reuse, R182, R8 ;  /* 0x000000b6b008723c */ /* 0x040fe20000001808 */
[----:B------:R-:W-:Y:S07]  /*f230*/  LDSM.16.M88.4 R180, [R213+0xe080] ;  /* 0x00e08000d5b4783b */ /* 0x000fee0000000200 */
[C---:B--2---:R-:W-:Y:S08]  /*f240*/  HMMA.16816.F32 R12, R176.reuse, R156, R12 ;  /* 0x0000009cb00c723c */ /* 0x044ff0000000180c */
[----:B------:R-:W-:Y:S01]  /*f250*/  HMMA.16816.F32 R16, R176, R158, R16 ;  /* 0x0000009eb010723c */ /* 0x000fe20000001810 */
[----:B------:R-:W2:Y:S05]  /*f260*/  LDSM.16.M88.4 R156, [R202+0x1800] ;  /* 0x00180000ca9c783b */ /* 0x000eaa0000000200 */
[----:B------:R-:W5:Y:S02]  /*f270*/  LDSM.16.M88.4 R176, [R214+0x18080] ;  /* 0x01808000d6b0783b */ /* 0x000f640000000200 */
[C---:B------:R-:W-:Y:S08]  /*f280*/  HMMA.16816.F32 R4, R160.reuse, R164, R4 ;  /* 0x000000a4a004723c */ /* 0x040ff00000001804 */
[C---:B------:R-:W-:Y:S01]  /*f290*/  HMMA.16816.F32 R8, R160.reuse, R166, R8 ;  /* 0x000000a6a008723c */ /* 0x040fe20000001808 */
[----:B------:R-:W-:Y:S07]  /*f2a0*/  LDSM.16.M88.4 R164, [R199] ;  /* 0x00000000c7a4783b */ /* 0x000fee0000000200 */
[C---:B-1----:R-:W-:Y:S08]  /*f2b0*/  HMMA.16816.F32 R12, R160.reuse, R152, R12 ;  /* 0x00000098a00c723c */ /* 0x042ff0000000180c */
[----:B------:R-:W-:Y:S01]  /*f2c0*/  HMMA.16816.F32 R16, R160, R154, R16 ;  /* 0x0000009aa010723c */ /* 0x000fe20000001810 */
[----:B------:R-:W1:Y:S05]  /*f2d0*/  LDSM.16.M88.4 R152, [R213+0xe880] ;  /* 0x00e88000d598783b */ /* 0x000e6a0000000200 */
[----:B------:R-:W1:Y:S02]  /*f2e0*/  LDSM.16.M88.4 R160, [R210+0x18080] ;  /* 0x01808000d2a0783b */ /* 0x000e640000000200 */
[C---:B---3--:R-:W-:Y:S08]  /*f2f0*/  HMMA.16816.F32 R4, R168.reuse, R172, R4 ;  /* 0x000000aca804723c */ /* 0x048ff00000001804 */
[C---:B------:R-:W-:Y:S01]  /*f300*/  HMMA.16816.F32 R8, R168.reuse, R174, R8 ;  /* 0x000000aea808723c */ /* 0x040fe20000001808 */
[----:B------:R-:W-:Y:S07]  /*f310*/  LDSM.16.M88.4 R172, [R208+0xe080] ;  /* 0x00e08000d0ac783b */ /* 0x000fee0000000200 */
[C---:B--2---:R-:W-:Y:S08]  /*f320*/  HMMA.16816.F32 R12, R168.reuse, R156, R12 ;  /* 0x0000009ca80c723c */ /* 0x044ff0000000180c */
[----:B------:R-:W-:Y:S01]  /*f330*/  HMMA.16816.F32 R16, R168, R158, R16 ;  /* 0x0000009ea810723c */ /* 0x000fe20000001810 */
[----:B------:R-:W2:Y:S05]  /*f340*/  LDSM.16.M88.4 R156, [R198] ;  /* 0x00000000c69c783b */ /* 0x000eaa0000000200 */
[----:B------:R-:W3:Y:S02]  /*f350*/  LDSM.16.M88.4 R168, [R209+0x18080] ;  /* 0x01808000d1a8783b */ /* 0x000ee40000000200 */
[C---:B-----5:R-:W-:Y:S08]  /*f360*/  HMMA.16816.F32 R4, R176.reuse, R180, R4 ;  /* 0x000000b4b004723c */ /* 0x060ff00000001804 */
[C---:B------:R-:W-:Y:S01]  /*f370*/  HMMA.16816.F32 R8, R176.reuse, R182, R8 ;  /* 0x000000b6b008723c */ /* 0x040fe20000001808 */
[----:B------:R-:W-:Y:S07]  /*f380*/  LDSM.16.M88.4 R180, [R202+0x2000] ;  /* 0x00200000cab4783b */ /* 0x000fee0000000200 */
[C---:B-1----:R-:W-:Y:S08]  /*f390*/  HMMA.16816.F32 R12, R176.reuse, R152, R12 ;  /* 0x00000098b00c723c */ /* 0x042ff0000000180c */
[----:B------:R-:W-:Y:S01]  /*f3a0*/  HMMA.16816.F32 R16, R176, R154, R16 ;  /* 0x0000009ab010723c */ /* 0x000fe20000001810 */
[----:B------:R-:W1:Y:S05]  /*f3b0*/  LDSM.16.M88.4 R152, [R208+0xe880] ;  /* 0x00e88000d098783b */ /* 0x000e6a0000000200 */
[----:B------:R-:W5:Y:S02]  /*f3c0*/  LDSM.16.M88.4 R176, [R207+0x18080] ;  /* 0x01808000cfb0783b */ /* 0x000f640000000200 */
[C---:B------:R-:W-:Y:S08]  /*f3d0*/  HMMA.16816.F32 R4, R160.reuse, R164, R4 ;  /* 0x000000a4a004723c */ /* 0x040ff00000001804 */
[C---:B------:R-:W-:Y:S01]  /*f3e0*/  HMMA.16816.F32 R8, R160.reuse, R166, R8 ;  /* 0x000000a6a008723c */ /* 0x040fe20000001808 */
[----:B------:R-:W-:Y:S07]  /*f3f0*/  LDSM.16.M88.4 R164, [R213+0xf080] ;  /* 0x00f08000d5a4783b */ /* 0x000fee0000000200 */
[C---:B--2---:R-:W-:Y:S08]  /*f400*/  HMMA.16816.F32 R12, R160.reuse, R156, R12 ;  /* 0x0000009ca00c723c */ /* 0x044ff0000000180c */
[----:B------:R-:W-:Y:S01]  /*f410*/  HMMA.16816.F32 R16, R160, R158, R16 ;  /* 0x0000009ea010723c */ /* 0x000fe20000001810 */
[----:B------:R-:W2:Y:S05]  /*f420*/  LDSM.16.M88.4 R156, [R202+0x2800] ;  /* 0x00280000ca9c783b */ /* 0x000eaa0000000200 */
[----:B------:R-:W2:Y:S02]  /*f430*/  LDSM.16.M88.4 R160, [R214+0x1c080] ;  /* 0x01c08000d6a0783b */ /* 0x000ea40000000200 */
[C---:B---3--:R-:W-:Y:S08]  /*f440*/  HMMA.16816.F32 R4, R168.reuse, R172, R4 ;  /* 0x000000aca804723c */ /* 0x048ff00000001804 */
[C---:B------:R-:W-:Y:S01]  /*f450*/  HMMA.16816.F32 R8, R168.reuse, R174, R8 ;  /* 0x000000aea808723c */ /* 0x040fe20000001808 */
[----:B------:R-:W-:Y:S07]  /*f460*/  LDSM.16.M88.4 R172, [R197] ;  /* 0x00000000c5ac783b */ /* 0x000fee0000000200 */
        /* <DEDUP_REMOVED lines=9> */
[----:B------:R-:W2:Y:S05]  /*f500*/  LDSM.16.M88.4 R156, [R196] ;  /* 0x00000000c49c783b */ /* 0x000eaa0000000200 */
[----:B------:R-:W5:Y:S02]  /*f510*/  LDSM.16.M88.4 R176, [R209+0x1c080] ;  /* 0x01c08000d1b0783b */ /* 0x000f640000000200 */
[C---:B------:R-:W-:Y:S08]  /*f520*/  HMMA.16816.F32 R4, R160.reuse, R164, R4 ;  /* 0x000000a4a004723c */ /* 0x040ff00000001804 */
[C---:B------:R-:W-:Y:S01]  /*f530*/  HMMA.16816.F32 R8, R160.reuse, R166, R8 ;  /* 0x000000a6a008723c */ /* 0x040fe20000001808 */
[----:B------:R-:W-:Y:S07]  /*f540*/  LDSM.16.M88.4 R164, [R202+0x3000] ;  /* 0x00300000caa4783b */ /* 0x000fee0000000200 */
[C---:B-1----:R-:W-:Y:S08]  /*f550*/  HMMA.16816.F32 R12, R160.reuse, R152, R12 ;  /* 0x00000098a00c723c */ /* 0x042ff0000000180c */
[----:B------:R-:W-:Y:S01]  /*f560*/  HMMA.16816.F32 R16, R160, R154, R16 ;  /* 0x0000009aa010723c */ /* 0x000fe20000001810 */
[----:B------:R-:W1:Y:S05]  /*f570*/  LDSM.16.M88.4 R152, [R208+0xf880] ;  /* 0x00f88000d098783b */ /* 0x000e6a0000000200 */
[----:B------:R-:W1:Y:S02]  /*f580*/  LDSM.16.M88.4 R160, [R207+0x1c080] ;  /* 0x01c08000cfa0783b */ /* 0x000e640000000200 */
[C---:B---3--:R-:W-:Y:S08]  /*f590*/  HMMA.16816.F32 R4, R168.reuse, R172, R4 ;  /* 0x000000aca804723c */ /* 0x048ff00000001804 */
[C---:B------:R-:W-:Y:S08]  /*f5a0*/  HMMA.16816.F32 R8, R168.reuse, R174, R8 ;  /* 0x000000aea808723c */ /* 0x040ff00000001808 */
[C---:B--2---:R-:W-:Y:S08]  /*f5b0*/  HMMA.16816.F32 R12, R168.reuse, R156, R12 ;  /* 0x0000009ca80c723c */ /* 0x044ff0000000180c */
[----:B------:R-:W-:Y:S08]  /*f5c0*/  HMMA.16816.F32 R16, R168, R158, R16 ;  /* 0x0000009ea810723c */ /* 0x000ff00000001810 */
[C---:B-----5:R-:W-:Y:S08]  /*f5d0*/  HMMA.16816.F32 R4, R176.reuse, R180, R4 ;  /* 0x000000b4b004723c */ /* 0x060ff00000001804 */
[C---:B------:R-:W-:Y:S08]  /*f5e0*/  HMMA.16816.F32 R8, R176.reuse, R182, R8 ;  /* 0x000000b6b008723c */ /* 0x040ff00000001808 */
[C---:B-1----:R-:W-:Y:S08]  /*f5f0*/  HMMA.16816.F32 R12, R176.reuse, R152, R12 ;  /* 0x00000098b00c723c */ /* 0x042ff0000000180c */
[----:B------:R-:W-:Y:S01]  /*f600*/  HMMA.16816.F32 R16, R176, R154, R16 ;  /* 0x0000009ab010723c */ /* 0x000fe20000001810 */
[----:B------:R-:W1:Y:S01]  /*f610*/  LDSM.16.M88.4 R152, [R202+0x3800] ;  /* 0x00380000ca98783b */ /* 0x000e620000000200 */
[----:B------:R-:W-:Y:S04]  /*f620*/  DEPBAR.LE SB0, 0x0 ;  /* 0x000080000000791a */ /* 0x000fe80000000000 */
[----:B------:R-:W-:Y:S02]  /*f630*/  BAR.SYNC.DEFER_BLOCKING 0x0 ;  /* 0x0000000000007b1d */ /* 0x000fe40000010000 */
[C---:B------:R-:W-:Y:S08]  /*f640*/  HMMA.16816.F32 R4, R160.reuse, R164, R4 ;  /* 0x000000a4a004723c */ /* 0x040ff00000001804 */
[C---:B------:R-:W-:Y:S11]  /*f650*/  HMMA.16816.F32 R8, R160.reuse, R166, R8 ;  /* 0x000000a6a008723c */ /* 0x040ff60000001808 */
[----:B------:R-:W-:Y:S05]  /*f660*/  @!UPT UIADD3 URZ, URZ, URZ, URZ ;  /* 0x0000003f3f3ff290 */ /* 0x000fea000fffe03f */
[----:B------:R-:W-:Y:S02]  /*f670*/  FMUL.FTZ R190, R4, c[0x0][0x320] ;  /* 0x0000c80004be7a20 */ /* 0x000fe40000410000 */
[----:B------:R-:W-:Y:S02]  /*f680*/  FMUL.FTZ R192, R5, c[0x0][0x320] ;  /* 0x0000c80005c07a20 */ /* 0x000fe40000410000 */
[----:B------:R-:W-:Y:S02]  /*f690*/  FMUL.FTZ R193, R6, c[0x0][0x320] ;  /* 0x0000c80006c17a20 */ /* 0x000fe40000410000 */
[----:B------:R-:W2:Y:S01]  /*f6a0*/  MUFU.TANH R190, R190 ;  /* 0x000000be00be7308 */ /* 0x000ea20000002400 */
[----:B------:R-:W-:Y:S01]  /*f6b0*/  FMUL.FTZ R191, R7, c[0x0][0x320] ;  /* 0x0000c80007bf7a20 */ /* 0x000fe20000410000 */
[C---:B-1----:R-:W-:Y:S03]  /*f6c0*/  HMMA.16816.F32 R12, R160.reuse, R152, R12 ;  /* 0x00000098a00c723c */ /* 0x042fe6000000180c */
[----:B------:R-:W-:Y:S02]  /*f6d0*/  FMUL.FTZ R228, R8, c[0x0][0x320] ;  /* 0x0000c80008e47a20 */ /* 0x000fe40000410000 */
[----:B------:R-:W-:Y:S03]  /*f6e0*/  FMUL.FTZ R194, R9, c[0x0][0x320] ;  /* 0x0000c80009c27a20 */ /* 0x000fe60000410000 */
[----:B------:R-:W1:Y:S01]  /*f6f0*/  MUFU.TANH R192, R192 ;  /* 0x000000c000c07308 */ /* 0x000e620000002400 */
[----:B------:R-:W-:Y:S03]  /*f700*/  HMMA.16816.F32 R16, R160, R154, R16 ;  /* 0x0000009aa010723c */ /* 0x000fe60000001810 */
[----:B------:R-:W-:Y:S02]  /*f710*/  FMUL.FTZ R233, R10, c[0x0][0x320] ;  /* 0x0000c8000ae97a20 */ /* 0x000fe40000410000 */
[----:B------:R-:W-:Y:S04]  /*f720*/  FMUL.FTZ R195, R11, c[0x0][0x320] ;  /* 0x0000c8000bc37a20 */ /* 0x000fe80000410000 */
[----:B------:R-:W3:Y:S06]  /*f730*/  MUFU.TANH R193, R193 ;  /* 0x000000c100c17308 */ /* 0x000eec0000002400 */
[----:B------:R-:W-:Y:S02]  /*f740*/  FMUL.FTZ R188, R12, c[0x0][0x320] ;  /* 0x0000c8000cbc7a20 */ /* 0x000fe40000410000 */
[----:B------:R-:W-:Y:S02]  /*f750*/  FMUL.FTZ R186, R13, c[0x0][0x320] ;  /* 0x0000c8000dba7a20 */ /* 0x000fe40000410000 */
[----:B------:R-:W1:Y:S01]  /*f760*/  MUFU.TANH R191, R191 ;  /* 0x000000bf00bf7308 */ /* 0x000e620000002400 */
[----:B------:R-:W-:Y:S02]  /*f770*/  FMUL.FTZ R189, R14, c[0x0][0x320] ;  /* 0x0000c8000ebd7a20 */ /* 0x000fe40000410000 */
[----:B------:R-:W-:Y:S02]  /*f780*/  FMUL.FTZ R187, R15, c[0x0][0x320] ;  /* 0x0000c8000fbb7a20 */ /* 0x000fe40000410000 */
[----:B------:R-:W-:Y:S02]  /*f790*/  FMUL.FTZ R185, R16, c[0x0][0x320] ;  /* 0x0000c80010b97a20 */ /* 0x000fe40000410000 */
[----:B------:R-:W-:Y:S02]  /*f7a0*/  FMUL.FTZ R184, R17, c[0x0][0x320] ;  /* 0x0000c80011b87a20 */ /* 0x000fe40000410000 */
[----:B------:R-:W-:Y:S01]  /*f7b0*/  FMUL.FTZ R151, R18, c[0x0][0x320] ;  /* 0x0000c80012977a20 */ /* 0x000fe20000410000 */
[----:B------:R-:W1:Y:S01]  /*f7c0*/  MUFU.TANH R228, R228 ;  /* 0x000000e400e47308 */ /* 0x000e620000002400 */
[----:B------:R-:W-:Y:S09]  /*f7d0*/  FMUL.FTZ R19, R19, c[0x0][0x320] ;  /* 0x0000c80013137a20 */ /* 0x000ff20000410000 */
        /* <DEDUP_REMOVED lines=12> */
.L_x_143:
[----:B-1----:R-:W-:Y:S01]  /*f8a0*/  FMNMX.FTZ R3, R190, R149, !PT ;  /* 0x00000095be037209 */ /* 0x002fe20007810000 */
[----:B------:R-:W-:Y:S01]  /*f8b0*/  LDSM.16.MT88.4 R12, [R211+0x8080] ;  /* 0x00808000d30c783b */ /* 0x000fe20000004200 */
[----:B------:R-:W-:Y:S02]  /*f8c0*/  FMNMX.FTZ R2, R193, R0, !PT ;  /* 0x00000000c1027209 */ /* 0x000fe40007810000 */
[----:B------:R-:W-:Y:S02]  /*f8d0*/  FMNMX.FTZ R3, R192, R3, !PT ;  /* 0x00000003c0037209 */ /* 0x000fe40007810000 */
[----:B------:R-:W-:Y:S02]  /*f8e0*/  FMNMX.FTZ R2, R191, R2, !PT ;  /* 0x00000002bf027209 */ /* 0x000fe40007810000 */
[----:B------:R-:W-:Y:S01]  /*f8f0*/  FMNMX.FTZ R3, R228, R3, !PT ;  /* 0x00000003e4037209 */ /* 0x000fe20007810000 */
        /* <DEDUP_REMOVED lines=11> */
[----:B------:R-:W-:Y:S01]  /*f9b0*/  ISETP.LT.AND P0, PT, RZ, UR10, PT ;  /* 0x0000000aff007c0c */ /* 0x000fe2000bf01270 */
[----:B------:R-:W-:Y:S01]  /*f9c0*/  UIADD3 UR10, UR10, -0x1, URZ ;  /* 0xffffffff0a0a7890 */ /* 0x000fe2000fffe03f */
[----:B------:R-:W-:Y:S02]  /*f9d0*/  FMNMX.FTZ R5, R184, R3, !PT ;  /* 0x00000003b8057209 */ /* 0x000fe40007810000 */
[----:B------:R-:W-:Y:S03]  /*f9e0*/  FMNMX.FTZ R3, R151, R2, !PT ;  /* 0x0000000297037209 */ /* 0x000fe60007810000 */
[----:B------:R-:W1:Y:S01]  /*f9f0*/  SHFL.BFLY PT, R6, R5, 0x2, 0x1f ;  /* 0x0c401f0005067f89 */ /* 0x000e6200000e0000 */
[----:B------:R-:W-:Y:S07]  /*fa00*/  FMNMX.FTZ R7, R150, R3, !PT ;  /* 0x0000000396077209 */ /* 0x000fee0007810000 */
[----:B------:R-:W2:Y:S08]  /*fa10*/  SHFL.BFLY PT, R2, R7, 0x2, 0x1f ;  /* 0x0c401f0007027f89 */ /* 0x000eb000000e0000 */
[----:B------:R-:W-:Y:S08]  /*fa20*/  LDSM.16.MT88.4 R168, [R206+0x9880] ;  /* 0x00988000cea8783b */ /* 0x000ff00000004200 */
[----:B------:R-:W-:Y:S08]  /*fa30*/  LDSM.16.MT88.4 R172, [R204+0x9880] ;  /* 0x00988000ccac783b */ /* 0x000ff00000004200 */
[----:B------:R-:W-:Y:S08]  /*fa40*/  LDSM.16.MT88.4 R176, [R211+0xa880] ;  /* 0x00a88000d3b0783b */ /* 0x000ff00000004200 */
[----:B------:R-:W-:Y:S08]  /*fa50*/  LDSM.16.MT88.4 R180, [R206+0xa880] ;  /* 0x00a88000ceb4783b */ /* 0x000ff00000004200 */
[----:B------:R-:W0:Y:S01]  /*fa60*/  LDGDEPBAR ;  /* 0x00000000000079af */ /* 0x000e220000000000 */
[----:B-1----:R-:W-:Y:S02]  /*fa70*/  FMNMX.FTZ R9, R5, R6, !PT ;  /* 0x0000000605097209 */ /* 0x002fe40007810000 */
[----:B--2---:R-:W-:Y:S05]  /*fa80*/  FMNMX.FTZ R4, R7, R2, !PT ;  /* 0x0000000207047209 */ /* 0x004fea0007810000 */
[----:B------:R-:W1:Y:S08]  /*fa90*/  SHFL.BFLY PT, R148, R9, 0x1, 0x1f ;  /* 0x0c201f0009947f89 */ /* 0x000e7000000e0000 */
[----:B------:R-:W2:Y:S01]  /*faa0*/  SHFL.BFLY PT, R3, R4, 0x1, 0x1f ;  /* 0x0c201f0004037f89 */ /* 0x000ea200000e0000 */
[----:B-1----:R-:W-:Y:S05]  /*fab0*/  FMNMX.FTZ R148, R9, R148, !PT ;  /* 0x0000009409947209 */ /* 0x002fea0007810000 */
[C---:B------:R-:W-:Y:S02]  /*fac0*/  FMUL.FTZ R161, R148.reuse, c[0x0][0x2d0] ;  /* 0x0000b40094a17a20 */ /* 0x040fe40000410000 */
[----:B------:R-:W-:Y:S01]  /*fad0*/  FADD.FTZ R2, -R148, R149 ;  /* 0x0000009594027221 */ /* 0x000fe20000010100 */
[----:B--2---:R-:W-:Y:S01]  /*fae0*/  FMNMX.FTZ R3, R3, R4, !PT ;  /* 0x0000000403037209 */ /* 0x004fe20007810000 */
[--C-:B------:R-:W-:Y:S01]  /*faf0*/  FFMA.FTZ R239, R190, c[0x0][0x2d0], -R161.reuse ;  /* 0x0000b400beef7a23 */ /* 0x100fe200000108a1 */
[----:B------:R-:W-:Y:S01]  /*fb00*/  MOV R149, R148 ;  /* 0x0000009400957202 */ /* 0x000fe20000000f00 */
[--C-:B------:R-:W-:Y:S02]  /*fb10*/  FFMA.FTZ R234, R192, c[0x0][0x2d0], -R161.reuse ;  /* 0x0000b400c0ea7a23 */ /* 0x100fe400000108a1 */
[C---:B------:R-:W-:Y:S02]  /*fb20*/  FMUL.FTZ R160, R3.reuse, c[0x0][0x2d0] ;  /* 0x0000b40003a07a20 */ /* 0x040fe40000410000 */
[----:B------:R-:W-:Y:S01]  /*fb30*/  FADD.FTZ R5, -R3, R0 ;  /* 0x0000000003057221 */ /* 0x000fe20000010100 */
[----:B------:R-:W-:Y:S01]  /*fb40*/  MUFU.EX2 R239, R239 ;  /* 0x000000ef00ef7308 */ /* 0x000fe20000000800 */
[--C-:B------:R-:W-:Y:S02]  /*fb50*/  FFMA.FTZ R232, R194, c[0x0][0x2d0], -R161.reuse ;  /* 0x0000b400c2e87a23 */ /* 0x100fe400000108a1 */
[--C-:B------:R-:W-:Y:S02]  /*fb60*/  FFMA.FTZ R235, R193, c[0x0][0x2d0], -R160.reuse ;  /* 0x0000b400c1eb7a23 */ /* 0x100fe400000108a0 */
[--C-:B------:R-:W-:Y:S02]  /*fb70*/  FFMA.FTZ R230, R191, c[0x0][0x2d0], -R160.reuse ;  /* 0x0000b400bfe67a23 */ /* 0x100fe400000108a0 */
[--C-:B------:R-:W-:Y:S02]  /*fb80*/  FFMA.FTZ R237, R228, c[0x0][0x2d0], -R161.reuse ;  /* 0x0000b400e4ed7a23 */ /* 0x100fe400000108a1 */
[--C-:B------:R-:W-:Y:S01]  /*fb90*/  FFMA.FTZ R228, R195, c[0x0][0x2d0], -R160.reuse ;  /* 0x0000b400c3e47a23 */ /* 0x100fe200000108a0 */
[----:B------:R-:W-:Y:S01]  /*fba0*/  MUFU.EX2 R234, R234 ;  /* 0x000000ea00ea7308 */ /* 0x000fe20000000800 */
[--C-:B------:R-:W-:Y:S01]  /*fbb0*/  FFMA.FTZ R233, R233, c[0x0][0x2d0], -R160.reuse ;  /* 0x0000b400e9e97a23 */ /* 0x100fe200000108a0 */
[----:B------:R-:W-:Y:S01]  /*fbc0*/  LDSM.16.MT88.4 R192, [R206+0xb880] ;  /* 0x00b88000cec0783b */ /* 0x000fe20000004200 */
[----:B------:R-:W-:Y:S02]  /*fbd0*/  FMUL.FTZ R0, R5, c[0x0][0x2d0] ;  /* 0x0000b40005007a20 */ /* 0x000fe40000410000 */
[----:B------:R-:W-:Y:S02]  /*fbe0*/  FMUL.FTZ R6, R2, c[0x0][0x2d0] ;  /* 0x0000b40002067a20 */ /* 0x000fe40000410000 */
[--C-:B------:R-:W-:Y:S02]  /*fbf0*/  FFMA.FTZ R236, R188, c[0x0][0x2d0], -R161.reuse ;  /* 0x0000b400bcec7a23 */ /* 0x100fe400000108a1 */
[--C-:B------:R-:W-:Y:S01]  /*fc00*/  FFMA.FTZ R241, R186, c[0x0][0x2d0], -R161.reuse ;  /* 0x0000b400baf17a23 */ /* 0x100fe200000108a1 */
[----:B------:R-:W1:Y:S01]  /*fc10*/  MUFU.EX2 R2, R6 ;  /* 0x0000000600027308 */ /* 0x000e620000000800 */
[--C-:B------:R-:W-:Y:S02]  /*fc20*/  FFMA.FTZ R238, R189, c[0x0][0x2d0], -R160.reuse ;  /* 0x0000b400bdee7a23 */ /* 0x100fe400000108a0 */
[----:B------:R-:W-:Y:S01]  /*fc30*/  LDSM.16.MT88.4 R188, [R211+0xb880] ;  /* 0x00b88000d3bc783b */ /* 0x000fe20000004200 */
[--C-:B------:R-:W-:Y:S02]  /*fc40*/  FFMA.FTZ R243, R187, c[0x0][0x2d0], -R160.reuse ;  /* 0x0000b400bbf37a23 */ /* 0x100fe400000108a0 */
[--C-:B------:R-:W-:Y:S02]  /*fc50*/  FFMA.FTZ R240, R185, c[0x0][0x2d0], -R161.reuse ;  /* 0x0000b400b9f07a23 */ /* 0x100fe400000108a1 */
[----:B------:R-:W-:Y:S02]  /*fc60*/  FFMA.FTZ R161, R184, c[0x0][0x2d0], -R161 ;  /* 0x0000b400b8a17a23 */ /* 0x000fe400000108a1 */
[----:B------:R-:W2:Y:S01]  /*fc70*/  MUFU.EX2 R0, R0 ;  /* 0x0000000000007308 */ /* 0x000ea20000000800 */
[----:B------:R-:W-:Y:S01]  /*fc80*/  LDSM.16.MT88.4 R184, [R204+0xa880] ;  /* 0x00a88000ccb8783b */ /* 0x000fe20000004200 */
[--C-:B------:R-:W-:Y:S02]  /*fc90*/  FFMA.FTZ R151, R151, c[0x0][0x2d0], -R160.reuse ;  /* 0x0000b40097977a23 */ /* 0x100fe400000108a0 */
[----:B------:R-:W-:Y:S06]  /*fca0*/  FFMA.FTZ R160, R150, c[0x0][0x2d0], -R160 ;  /* 0x0000b40096a07a23 */ /* 0x000fec00000108a0 */
[----:B------:R-:W-:Y:S01]  /*fcb0*/  MUFU.EX2 R237, R237 ;  /* 0x000000ed00ed7308 */ /* 0x000fe20000000800 */
[----:B-1----:R-:W-:Y:S01]  /*fcc0*/  FMUL.FTZ R4, R2, R144 ;  /* 0x0000009002047220 */ /* 0x002fe20000410000 */
[----:B------:R-:W-:Y:S01]  /*fcd0*/  F2FP.PACK_AB R144, R234, R239 ;  /* 0x000000efea90723e */ /* 0x000fe200000000ff */
[C---:B------:R-:W-:Y:S02]  /*fce0*/  FMUL.FTZ R5, R2.reuse, R145 ;  /* 0x0000009102057220 */ /* 0x040fe40000410000 */
[C---:B------:R-:W-:Y:S05]  /*fcf0*/  FMUL.FTZ R8, R2.reuse, R140 ;  /* 0x0000008c02087220 */ /* 0x040fea0000410000 */
[----:B------:R-:W1:Y:S01]  /*fd00*/  MUFU.EX2 R232, R232 ;  /* 0x000000e800e87308 */ /* 0x000e620000000800 */
[C---:B------:R-:W-:Y:S02]  /*fd10*/  FMUL.FTZ R9, R2.reuse, R141 ;  /* 0x0000008d02097220 */ /* 0x040fe40000410000 */
[----:B------:R-:W-:Y:S02]  /*fd20*/  FMUL.FTZ R16, R2, R132 ;  /* 0x0000008402107220 */ /* 0x000fe40000410000 */
[C---:B--2---:R-:W-:Y:S02]  /*fd30*/  FMUL.FTZ R6, R0.reuse, R146 ;  /* 0x0000009200067220 */ /* 0x044fe40000410000 */
[C---:B------:R-:W-:Y:S02]  /*fd40*/  FMUL.FTZ R7, R0.reuse, R147 ;  /* 0x0000009300077220 */ /* 0x040fe40000410000 */
[C---:B------:R-:W-:Y:S01]  /*fd50*/  FMUL.FTZ R10, R0.reuse, R142 ;  /* 0x0000008e000a7220 */ /* 0x040fe20000410000 */
[----:B------:R-:W-:Y:S01]  /*fd60*/  MUFU.EX2 R235, R235 ;  /* 0x000000eb00eb7308 */ /* 0x000fe20000000800 */
[----:B------:R-:W-:Y:S02]  /*fd70*/  FMUL.FTZ R11, R0, R143 ;  /* 0x0000008f000b7220 */ /* 0x000fe40000410000 */
[----:B------:R-:W-:Y:S01]  /*fd80*/  LDSM.16.MT88.4 R140, [R206+0x9080] ;  /* 0x00908000ce8c783b */ /* 0x000fe20000004200 */
[----:B------:R-:W-:Y:S02]  /*fd90*/  FMUL.FTZ R17, R2, R133 ;  /* 0x0000008502117220 */ /* 0x000fe40000410000 */
[C---:B------:R-:W-:Y:S02]  /*fda0*/  FMUL.FTZ R18, R0.reuse, R134 ;  /* 0x0000008600127220 */ /* 0x040fe40000410000 */
[----:B------:R-:W-:Y:S02]  /*fdb0*/  FMUL.FTZ R19, R0, R135 ;  /* 0x0000008700137220 */ /* 0x000fe40000410000 */
[----:B------:R-:W2:Y:S01]  /*fdc0*/  MUFU.EX2 R230, R230 ;  /* 0x000000e600e67308 */ /* 0x000ea20000000800 */
[----:B------:R-:W-:Y:S01]  /*fdd0*/  LDSM.16.MT88.4 R132, [R211+0x9080] ;  /* 0x00908000d384783b */ /* 0x000fe20000004200 */
[----:B------:R-:W-:Y:S01]  /*fde0*/  FMUL.FTZ R20, R2, R20 ;  /* 0x0000001402147220 */ /* 0x000fe20000410000 */
[----:B-1----:R-:W-:Y:S01]  /*fdf0*/  F2FP.PACK_AB R146, R232, R237 ;  /* 0x000000ede892723e */ /* 0x002fe200000000ff */
[----:B------:R-:W-:Y:S02]  /*fe00*/  FMUL.FTZ R21, R2, R21 ;  /* 0x0000001502157220 */ /* 0x000fe40000410000 */
[C---:B------:R-:W-:Y:S02]  /*fe10*/  FMUL.FTZ R22, R0.reuse, R22 ;  /* 0x0000001600167220 */ /* 0x040fe40000410000 */
[----:B------:R-:W-:Y:S02]  /*fe20*/  FMUL.FTZ R23, R0, R23 ;  /* 0x0000001700177220 */ /* 0x000fe40000410000 */
[----:B------:R-:W-:Y:S01]  /*fe30*/  MUFU.EX2 R233, R233 ;  /* 0x000000e900e97308 */ /* 0x000fe20000000800 */
[C---:B------:R-:W-:Y:S02]  /*fe40*/  FMUL.FTZ R24, R2.reuse, R24 ;  /* 0x0000001802187220 */ /* 0x040fe40000410000 */
[----:B------:R-:W-:Y:S02]  /*fe50*/  FMUL.FTZ R25, R2, R25 ;  /* 0x0000001902197220 */ /* 0x000fe40000410000 */
[C---:B------:R-:W-:Y:S02]  /*fe60*/  FMUL.FTZ R26, R0.reuse, R26 ;  /* 0x0000001a001a7220 */ /* 0x040fe40000410000 */
[----:B------:R-:W-:Y:S02]  /*fe70*/  FMUL.FTZ R27, R0, R27 ;  /* 0x0000001b001b7220 */ /* 0x000fe40000410000 */
[C---:B------:R-:W-:Y:S01]  /*fe80*/  FMUL.FTZ R28, R2.reuse, R28 ;  /* 0x0000001c021c7220 */ /* 0x040fe20000410000 */
[----:B------:R-:W1:Y:S01]  /*fe90*/  MUFU.EX2 R228, R228 ;  /* 0x000000e400e47308 */ /* 0x000e620000000800 */
[----:B------:R-:W-:Y:S02]  /*fea0*/  FMUL.FTZ R29, R2, R29 ;  /* 0x0000001d021d7220 */ /* 0x000fe40000410000 */
[----:B------:R-:W-:Y:S01]  /*feb0*/  FMUL.FTZ R30, R0, R30 ;  /* 0x0000001e001e7220 */ /* 0x000fe20000410000 */
[----:B--2---:R-:W-:Y:S01]  /*fec0*/  F2FP.PACK_AB R145, R230, R235 ;  /* 0x000000ebe691723e */ /* 0x004fe200000000ff */
[----:B------:R-:W-:Y:S02]  /*fed0*/  FMUL.FTZ R31, R0, R31 ;  /* 0x0000001f001f7220 */ /* 0x000fe40000410000 */
[C---:B------:R-:W-:Y:S02]  /*fee0*/  FMUL.FTZ R32, R2.reuse, R32 ;  /* 0x0000002002207220 */ /* 0x040fe40000410000 */
[----:B------:R-:W-:Y:S01]  /*fef0*/  FMUL.FTZ R33, R2, R33 ;  /* 0x0000002102217220 */ /* 0x000fe20000410000 */
[----:B------:R-:W-:Y:S01]  /*ff00*/  MUFU.EX2 R245, R161 ;  /* 0x000000a100f57308 */ /* 0x000fe20000000800 */
[C---:B------:R-:W-:Y:S02]  /*ff10*/  FMUL.FTZ R34, R0.reuse, R34 ;  /* 0x0000002200227220 */ /* 0x040fe40000410000 */
[----:B------:R-:W-:Y:S02]  /*ff20*/  FMUL.FTZ R35, R0, R35 ;  /* 0x0000002300237220 */ /* 0x000fe40000410000 */
[C---:B------:R-:W-:Y:S02]  /*ff30*/  FMUL.FTZ R36, R2.reuse, R36 ;  /* 0x0000002402247220 */ /* 0x040fe40000410000 */
[----:B------:R-:W-:Y:S02]  /*ff40*/  FMUL.FTZ R37, R2, R37 ;  /* 0x0000002502257220 */ /* 0x000fe40000410000 */
[C---:B------:R-:W-:Y:S01]  /*ff50*/  FMUL.FTZ R38, R0.reuse, R38 ;  /* 0x0000002600267220 */ /* 0x040fe20000410000 */
[----:B------:R2:W-:Y:S01]  /*ff60*/  MUFU.EX2 R150, R160 ;  /* 0x000000a000967308 */ /* 0x0005e20000000800 */
[----:B------:R-:W-:Y:S02]  /*ff70*/  FMUL.FTZ R39, R0, R39 ;  /* 0x0000002700277220 */ /* 0x000fe40000410000 */
[----:B------:R-:W-:Y:S01]  /*ff80*/  FMUL.FTZ R40, R2, R40 ;  /* 0x0000002802287220 */ /* 0x000fe20000410000 */
[----:B-1----:R-:W-:Y:S01]  /*ff90*/  F2FP.PACK_AB R147, R228, R233 ;  /* 0x000000e9e493723e */ /* 0x002fe200000000ff */
[----:B------:R-:W-:Y:S02]  /*ffa0*/  FMUL.FTZ R41, R2, R41 ;  /* 0x0000002902297220 */ /* 0x000fe40000410000 */
[C---:B------:R-:W-:Y:S02]  /*ffb0*/  FMUL.FTZ R42, R0.reuse, R42 ;  /* 0x0000002a002a7220 */ /* 0x040fe40000410000 */
[----:B------:R-:W-:Y:S01]  /*ffc0*/  FMUL.FTZ R43, R0, R43 ;  /* 0x0000002b002b7220 */ /* 0x000fe20000410000 */
[----:B------:R-:W-:Y:S01]  /*ffd0*/  MUFU.EX2 R236, R236 ;  /* 0x000000ec00ec7308 */ /* 0x000fe20000000800 */
[C---:B------:R-:W-:Y:S05]  /*ffe0*/  HMMA.16816.F32 R4, R144.reuse, R12, R4 ;  /* 0x0000000c9004723c */ /* 0x040fea0000001804 */
[C---:B------:R-:W-:Y:S02]  /*fff0*/  FMUL.FTZ R44, R2.reuse, R44 ;  /* 0x0000002c022c7220 */ /* 0x040fe40000410000 */
[C---:B------:R-:W-:Y:S01]  /*10000*/  FMUL.FTZ R12, R2.reuse, R136 ;  /* 0x00000088020c7220 */ /* 0x040fe20000410000 */
[C---:B------:R-:W-:Y:S01]  /*10010*/  HMMA.16816.F32 R8, R144.reuse, R14, R8 ;  /* 0x0000000e9008723c */ /* 0x040fe20000001808 */
[----:B------:R-:W1:Y:S03]  /*10020*/  MUFU.EX2 R241, R241 ;  /* 0x000000f100f17308 */ /* 0x000e660000000800 */
[C---:B------:R-:W-:Y:S01]  /*10030*/  FMUL.FTZ R13, R2.reuse, R137 ;  /* 0x00000089020d7220 */ /* 0x040fe20000410000 */
[----:B--2---:R-:W-:Y:S01]  /*10040*/  LDSM.16.MT88.4 R160, [R205+0x8880] ;  /* 0x00888000cda0783b */ /* 0x004fe20000004200 */
[----:B------:R-:W-:Y:S02]  /*10050*/  FMUL.FTZ R45, R2, R45 ;  /* 0x0000002d022d7220 */ /* 0x000fe40000410000 */
[C---:B------:R-:W-:Y:S03]  /*10060*/  FMUL.FTZ R14, R0.reuse, R138 ;  /* 0x0000008a000e7220 */ /* 0x040fe60000410000 */
[----:B------:R-:W-:Y:S01]  /*10070*/  MUFU.EX2 R238, R238 ;  /* 0x000000ee00ee7308 */ /* 0x000fe20000000800 */
[C---:B------:R-:W-:Y:S02]  /*10080*/  FMUL.FTZ R15, R0.reuse, R139 ;  /* 0x0000008b000f7220 */ /* 0x040fe40000410000 */
[----:B------:R-:W2:Y:S01]  /*10090*/  LDSM.16.MT88.4 R136, [R204+0x8080] ;  /* 0x00808000cc88783b */ /* 0x000ea20000004200 */
[C---:B------:R-:W-:Y:S02]  /*100a0*/  FMUL.FTZ R46, R0.reuse, R46 ;  /* 0x0000002e002e7220 */ /* 0x040fe40000410000 */
[----:B------:R-:W-:Y:S02]  /*100b0*/  FMUL.FTZ R47, R0, R47 ;  /* 0x0000002f002f7220 */ /* 0x000fe40000410000 */
[C---:B------:R-:W-:Y:S02]  /*100c0*/  HMMA.16816.F32 R12, R144.reuse, R152, R12 ;  /* 0x00000098900c723c */ /* 0x040fe4000000180c */
[----:B------:R-:W3:Y:S01]  /*100d0*/  MUFU.EX2 R243, R243 ;  /* 0x000000f300f37308 */ /* 0x000ee20000000800 */
[C---:B------:R-:W-:Y:S02]  /*100e0*/  FMUL.FTZ R48, R2.reuse, R48 ;  /* 0x0000003002307220 */ /* 0x040fe40000410000 */
[----:B------:R-:W-:Y:S02]  /*100f0*/  FMUL.FTZ R49, R2, R49 ;  /* 0x0000003102317220 */ /* 0x000fe40000410000 */
[C---:B------:R-:W-:Y:S01]  /*10100*/  FMUL.FTZ R50, R0.reuse, R50 ;  /* 0x0000003200327220 */ /* 0x040fe20000410000 */
[C---:B------:R-:W-:Y:S04]  /*10110*/  HMMA.16816.F32 R16, R144.reuse, R154, R16 ;  /* 0x0000009a9010723c */ /* 0x040fe80000001810 */
[----:B------:R-:W-:Y:S01]  /*10120*/  FMUL.FTZ R51, R0, R51 ;  /* 0x0000003300337220 */ /* 0x000fe20000410000 */
[----:B-1----:R-:W-:Y:S01]  /*10130*/  F2FP.PACK_AB R152, R241, R236 ;  /* 0x000000ecf198723e */ /* 0x002fe200000000ff */
[C---:B------:R-:W-:Y:S01]  /*10140*/  FMUL.FTZ R52, R2.reuse, R52 ;  /* 0x0000003402347220 */ /* 0x040fe20000410000 */
[----:B------:R-:W1:Y:S01]  /*10150*/  MUFU.EX2 R240, R240 ;  /* 0x000000f000f07308 */ /* 0x000e620000000800 */
[C---:B------:R-:W-:Y:S04]  /*10160*/  HMMA.16816.F32 R20, R144.reuse, R156, R20 ;  /* 0x0000009c9014723c */ /* 0x040fe80000001814 */
[----:B------:R-:W-:Y:S02]  /*10170*/  FMUL.FTZ R53, R2, R53 ;  /* 0x0000003502357220 */ /* 0x000fe40000410000 */
[C---:B------:R-:W-:Y:S02]  /*10180*/  FMUL.FTZ R54, R0.reuse, R54 ;  /* 0x0000003600367220 */ /* 0x040fe40000410000 */
[C---:B------:R-:W-:Y:S01]  /*10190*/  HMMA.16816.F32 R24, R144.reuse, R158, R24 ;  /* 0x0000009e9018723c */ /* 0x040fe20000001818 */
[----:B------:R-:W-:Y:S01]  /*101a0*/  LDSM.16.MT88.4 R156, [R206+0x8880] ;  /* 0x00888000ce9c783b */ /* 0x000fe20000004200 */
[----:B------:R-:W4:Y:S02]  /*101b0*/  MUFU.EX2 R151, R151 ;  /* 0x0000009700977308 */ /* 0x000f240000000800 */
[----:B------:R-:W-:Y:S01]  /*101c0*/  FMUL.FTZ R55, R0, R55 ;  /* 0x0000003700377220 */ /* 0x000fe20000410000 */
[----:B---3--:R-:W-:Y:S01]  /*101d0*/  F2FP.PACK_AB R153, R243, R238 ;  /* 0x000000eef399723e */ /* 0x008fe200000000ff */
[C---:B------:R-:W-:Y:S02]  /*101e0*/  FMUL.FTZ R56, R2.reuse, R56 ;  /* 0x0000003802387220 */ /* 0x040fe40000410000 */
[----:B------:R-:W-:Y:S01]  /*101f0*/  FMUL.FTZ R57, R2, R57 ;  /* 0x0000003902397220 */ /* 0x000fe20000410000 */
[C---:B--2---:R-:W-:Y:S03]  /*10200*/  HMMA.16816.F32 R28, R144.reuse, R136, R28 ;  /* 0x00000088901c723c */ /* 0x044fe6000000181c */
[C---:B------:R-:W-:Y:S01]  /*10210*/  FMUL.FTZ R58, R0.reuse, R58 ;  /* 0x0000003a003a7220 */ /* 0x040fe20000410000 */
[----:B-1----:R-:W-:Y:S01]  /*10220*/  F2FP.PACK_AB R154, R245, R240 ;  /* 0x000000f0f59a723e */ /* 0x002fe200000000ff */
[----:B------:R-:W-:Y:S02]  /*10230*/  FMUL.FTZ R59, R0, R59 ;  /* 0x0000003b003b7220 */ /* 0x000fe40000410000 */
[C---:B------:R-:W-:Y:S01]  /*10240*/  FMUL.FTZ R60, R2.reuse, R60 ;  /* 0x0000003c023c7220 */ /* 0x040fe20000410000 */
[C---:B------:R-:W-:Y:S01]  /*10250*/  HMMA.16816.F32 R32, R144.reuse, R138, R32 ;  /* 0x0000008a9020723c */ /* 0x040fe20000001820 */
[----:B------:R-:W1:Y:S03]  /*10260*/  LDSM.16.MT88.4 R136, [R205+0x9080] ;  /* 0x00908000cd88783b */ /* 0x000e660000004200 */
[----:B------:R-:W-:Y:S02]  /*10270*/  FMUL.FTZ R61, R2, R61 ;  /* 0x0000003d023d7220 */ /* 0x000fe40000410000 */
[----:B------:R-:W-:Y:S01]  /*10280*/  FMUL.FTZ R62, R0, R62 ;  /* 0x0000003e003e7220 */ /* 0x000fe20000410000 */
[----:B----4-:R-:W-:Y:S01]  /*10290*/  F2FP.PACK_AB R155, R150, R151 ;  /* 0x00000097969b723e */ /* 0x010fe200000000ff */
[C---:B------:R-:W-:Y:S04]  /*102a0*/  HMMA.16816.F32 R36, R144.reuse, R132, R36 ;  /* 0x000000849024723c */ /* 0x040fe80000001824 */
[----:B------:R-:W-:Y:S02]  /*102b0*/  FMUL.FTZ R63, R0, R63 ;  /* 0x0000003f003f7220 */ /* 0x000fe40000410000 */
[C---:B------:R-:W-:Y:S02]  /*102c0*/  FMUL.FTZ R64, R2.reuse, R64 ;  /* 0x0000004002407220 */ /* 0x040fe40000410000 */
[C---:B------:R-:W-:Y:S01]  /*102d0*/  HMMA.16816.F32 R40, R144.reuse, R134, R40 ;  /* 0x000000869028723c */ /* 0x040fe20000001828 */
[----:B------:R-:W2:Y:S03]  /*102e0*/  LDSM.16.MT88.4 R132, [R204+0x9080] ;  /* 0x00908000cc84783b */ /* 0x000ea60000004200 */
[----:B------:R-:W-:Y:S02]  /*102f0*/  FMUL.FTZ R65, R2, R65 ;  /* 0x0000004102417220 */ /* 0x000fe40000410000 */
[C---:B------:R-:W-:Y:S02]  /*10300*/  FMUL.FTZ R66, R0.reuse, R66 ;  /* 0x0000004200427220 */ /* 0x040fe40000410000 */
[C---:B------:R-:W-:Y:S04]  /*10310*/  HMMA.16816.F32 R44, R144.reuse, R140, R44 ;  /* 0x0000008c902c723c */ /* 0x040fe8000000182c */
[----:B------:R-:W-:Y:S02]  /*10320*/  FMUL.FTZ R67, R0, R67 ;  /* 0x0000004300437220 */ /* 0x000fe40000410000 */
[C---:B------:R-:W-:Y:S02]  /*10330*/  FMUL.FTZ R68, R2.reuse, R68 ;  /* 0x0000004402447220 */ /* 0x040fe40000410000 */
[C---:B------:R-:W-:Y:S01]  /*10340*/  HMMA.16816.F32 R48, R144.reuse, R142, R48 ;  /* 0x0000008e9030723c */ /* 0x040fe20000001830 */
[----:B------:R-:W3:Y:S03]  /*10350*/  LDSM.16.MT88.4 R140, [R211+0xa080] ;  /* 0x00a08000d38c783b */ /* 0x000ee60000004200 */
[----:B------:R-:W-:Y:S02]  /*10360*/  FMUL.FTZ R69, R2, R69 ;  /* 0x0000004502457220 */ /* 0x000fe40000410000 */
[C---:B------:R-:W-:Y:S02]  /*10370*/  FMUL.FTZ R70, R0.reuse, R70 ;  /* 0x0000004600467220 */ /* 0x040fe40000410000 */
[----:B------:R-:W-:Y:S01]  /*10380*/  FMUL.FTZ R71, R0, R71 ;  /* 0x0000004700477220 */ /* 0x000fe20000410000 */
[C---:B-1----:R-:W-:Y:S03]  /*10390*/  HMMA.16816.F32 R52, R144.reuse, R136, R52 ;  /* 0x000000889034723c */ /* 0x042fe60000001834 */
[C---:B------:R-:W-:Y:S02]  /*103a0*/  FMUL.FTZ R72, R2.reuse, R72 ;  /* 0x0000004802487220 */ /* 0x040fe40000410000 */
[----:B------:R-:W-:Y:S02]  /*103b0*/  FMUL.FTZ R73, R2, R73 ;  /* 0x0000004902497220 */ /* 0x000fe40000410000 */
[C---:B------:R-:W-:Y:S01]  /*103c0*/  FMUL.FTZ R74, R0.reuse, R74 ;  /* 0x0000004a004a7220 */ /* 0x040fe20000410000 */
[C---:B------:R-:W-:Y:S01]  /*103d0*/  HMMA.16816.F32 R56, R144.reuse, R138, R56 ;  /* 0x0000008a9038723c */ /* 0x040fe20000001838 */
[----:B------:R-:W1:Y:S03]  /*103e0*/  LDSM.16.MT88.4 R136, [R206+0xa080] ;  /* 0x00a08000ce88783b */ /* 0x000e660000004200 */
[----:B------:R-:W-:Y:S02]  /*103f0*/  FMUL.FTZ R75, R0, R75 ;  /* 0x0000004b004b7220 */ /* 0x000fe40000410000 */
[C---:B------:R-:W-:Y:S02]  /*10400*/  FMUL.FTZ R76, R2.reuse, R76 ;  /* 0x0000004c024c7220 */ /* 0x040fe40000410000 */
[C---:B--2---:R-:W-:Y:S04]  /*10410*/  HMMA.16816.F32 R60, R144.reuse, R132, R60 ;  /* 0x00000084903c723c */ /* 0x044fe8000000183c */
[----:B------:R-:W-:Y:S02]  /*10420*/  FMUL.FTZ R77, R2, R77 ;  /* 0x0000004d024d7220 */ /* 0x000fe40000410000 */
[C---:B------:R-:W-:Y:S02]  /*10430*/  FMUL.FTZ R78, R0.reuse, R78 ;  /* 0x0000004e004e7220 */ /* 0x040fe40000410000 */
[C---:B------:R-:W-:Y:S01]  /*10440*/  HMMA.16816.F32 R64, R144.reuse, R134, R64 ;  /* 0x000000869040723c */ /* 0x040fe20000001840 */
[----:B------:R-:W2:Y:S03]  /*10450*/  LDSM.16.MT88.4 R132, [R205+0xa080] ;  /* 0x00a08000cd84783b */ /* 0x000ea60000004200 */
[----:B------:R-:W-:Y:S02]  /*10460*/  FMUL.FTZ R79, R0, R79 ;  /* 0x0000004f004f7220 */ /* 0x000fe40000410000 */
[C---:B------:R-:W-:Y:S02]  /*10470*/  FMUL.FTZ R80, R2.reuse, R80 ;  /* 0x0000005002507220 */ /* 0x040fe40000410000 */
[C---:B---3--:R-:W-:Y:S04]  /*10480*/  HMMA.16816.F32 R68, R144.reuse, R140, R68 ;  /* 0x0000008c9044723c */ /* 0x048fe80000001844 */
        /* <DEDUP_REMOVED lines=18> */
[----:B------:R-:W-:Y:S03]  /*105b0*/  FMUL.FTZ R93, R2, R93 ;  /* 0x0000005d025d7220 */ /* 0x000fe60000410000 */
[C---:B------:R-:W-:Y:S01]  /*105c0*/  HMMA.16816.F32 R88, R144.reuse, R134, R88 ;  /* 0x000000869058723c */ /* 0x040fe20000001858 */
[----:B------:R-:W2:Y:S02]  /*105d0*/  LDSM.16.MT88.4 R132, [R206+0xb080] ;  /* 0x00b08000ce84783b */ /* 0x000ea40000004200 */
[C---:B------:R-:W-:Y:S02]  /*105e0*/  FMUL.FTZ R94, R0.reuse, R94 ;  /* 0x0000005e005e7220 */ /* 0x040fe40000410000 */
[----:B------:R-:W-:Y:S02]  /*105f0*/  FMUL.FTZ R95, R0, R95 ;  /* 0x0000005f005f7220 */ /* 0x000fe40000410000 */
[C---:B------:R-:W-:Y:S02]  /*10600*/  FMUL.FTZ R96, R2.reuse, R96 ;  /* 0x0000006002607220 */ /* 0x040fe40000410000 */
[----:B------:R-:W-:Y:S03]  /*10610*/  FMUL.FTZ R97, R2, R97 ;  /* 0x0000006102617220 */ /* 0x000fe60000410000 */
[C---:B---3--:R-:W-:Y:S03]  /*10620*/  HMMA.16816.F32 R92, R144.reuse, R140, R92 ;  /* 0x0000008c905c723c */ /* 0x048fe6000000185c */
[C---:B------:R-:W-:Y:S02]  /*10630*/  FMUL.FTZ R98, R0.reuse, R98 ;  /* 0x0000006200627220 */ /* 0x040fe40000410000 */
[----:B------:R-:W-:Y:S02]  /*10640*/  FMUL.FTZ R99, R0, R99 ;  /* 0x0000006300637220 */ /* 0x000fe40000410000 */
[C---:B------:R-:W-:Y:S02]  /*10650*/  FMUL.FTZ R100, R2.reuse, R100 ;  /* 0x0000006402647220 */ /* 0x040fe40000410000 */
[----:B------:R-:W-:Y:S03]  /*10660*/  FMUL.FTZ R101, R2, R101 ;  /* 0x0000006502657220 */ /* 0x000fe60000410000 */
[C---:B------:R-:W-:Y:S01]  /*10670*/  HMMA.16816.F32 R96, R144.reuse, R142, R96 ;  /* 0x0000008e9060723c */ /* 0x040fe20000001860 */
[----:B------:R-:W3:Y:S02]  /*10680*/  LDSM.16.MT88.4 R140, [R205+0xb080] ;  /* 0x00b08000cd8c783b */ /* 0x000ee40000004200 */
[C---:B------:R-:W-:Y:S02]  /*10690*/  FMUL.FTZ R102, R0.reuse, R102 ;  /* 0x0000006600667220 */ /* 0x040fe40000410000 */
[----:B------:R-:W-:Y:S02]  /*106a0*/  FMUL.FTZ R103, R0, R103 ;  /* 0x0000006700677220 */ /* 0x000fe40000410000 */
[C---:B------:R-:W-:Y:S02]  /*106b0*/  FMUL.FTZ R104, R2.reuse, R104 ;  /* 0x0000006802687220 */ /* 0x040fe40000410000 */
[----:B------:R-:W-:Y:S03]  /*106c0*/  FMUL.FTZ R105, R2, R105 ;  /* 0x0000006902697220 */ /* 0x000fe60000410000 */
[C---:B-1----:R-:W-:Y:S03]  /*106d0*/  HMMA.16816.F32 R100, R144.reuse, R136, R100 ;  /* 0x000000889064723c */ /* 0x042fe60000001864 */
[C---:B------:R-:W-:Y:S02]  /*106e0*/  FMUL.FTZ R106, R0.reuse, R106 ;  /* 0x0000006a006a7220 */ /* 0x040fe40000410000 */
[----:B------:R-:W-:Y:S02]  /*106f0*/  FMUL.FTZ R107, R0, R107 ;  /* 0x0000006b006b7220 */ /* 0x000fe40000410000 */
[C---:B------:R-:W-:Y:S02]  /*10700*/  FMUL.FTZ R108, R2.reuse, R108 ;  /* 0x0000006c026c7220 */ /* 0x040fe40000410000 */
[----:B------:R-:W-:Y:S03]  /*10710*/  FMUL.FTZ R109, R2, R109 ;  /* 0x0000006d026d7220 */ /* 0x000fe60000410000 */
[C---:B------:R-:W-:Y:S01]  /*10720*/  HMMA.16816.F32 R104, R144.reuse, R138, R104 ;  /* 0x0000008a9068723c */ /* 0x040fe20000001868 */
[----:B------:R-:W1:Y:S02]  /*10730*/  LDSM.16.MT88.4 R136, [R204+0xb080] ;  /* 0x00b08000cc88783b */ /* 0x000e640000004200 */
[C---:B------:R-:W-:Y:S02]  /*10740*/  FMUL.FTZ R110, R0.reuse, R110 ;  /* 0x0000006e006e7220 */ /* 0x040fe40000410000 */
[----:B------:R-:W-:Y:S02]  /*10750*/  FMUL.FTZ R111, R0, R111 ;  /* 0x0000006f006f7220 */ /* 0x000fe40000410000 */
[C---:B------:R-:W-:Y:S02]  /*10760*/  FMUL.FTZ R112, R2.reuse, R112 ;  /* 0x0000007002707220 */ /* 0x040fe40000410000 */
[----:B------:R-:W-:Y:S03]  /*10770*/  FMUL.FTZ R113, R2, R113 ;  /* 0x0000007102717220 */ /* 0x000fe60000410000 */
[C---:B--2---:R-:W-:Y:S03]  /*10780*/  HMMA.16816.F32 R108, R144.reuse, R132, R108 ;  /* 0x00000084906c723c */ /* 0x044fe6000000186c */
[C---:B------:R-:W-:Y:S02]  /*10790*/  FMUL.FTZ R114, R0.reuse, R114 ;  /* 0x0000007200727220 */ /* 0x040fe40000410000 */
        /* <DEDUP_REMOVED lines=14> */
[C---:B------:R-:W-:Y:S03]  /*10880*/  HMMA.16816.F32 R120, R144.reuse, R142, R120 ;  /* 0x0000008e9078723c */ /* 0x040fe60000001878 */
[C---:B------:R-:W-:Y:S02]  /*10890*/  FMUL.FTZ R126, R0.reuse, R126 ;  /* 0x0000007e007e7220 */ /* 0x040fe40000410000 */
[----:B------:R-:W-:Y:S02]  /*108a0*/  FMUL.FTZ R127, R0, R127 ;  /* 0x0000007f007f7220 */ /* 0x000fe40000410000 */
[C---:B------:R-:W-:Y:S02]  /*108b0*/  FMUL.FTZ R128, R2.reuse, R128 ;  /* 0x0000008002807220 */ /* 0x040fe40000410000 */
[----:B------:R-:W-:Y:S03]  /*108c0*/  FMUL.FTZ R129, R2, R129 ;  /* 0x0000008102817220 */ /* 0x000fe60000410000 */
[C---:B-1----:R-:W-:Y:S03]  /*108d0*/  HMMA.16816.F32 R124, R144.reuse, R136, R124 ;  /* 0x00000088907c723c */ /* 0x042fe6000000187c */
[C---:B------:R-:W-:Y:S02]  /*108e0*/  FMUL.FTZ R130, R0.reuse, R130 ;  /* 0x0000008200827220 */ /* 0x040fe40000410000 */
[----:B------:R-:W-:Y:S02]  /*108f0*/  FMUL.FTZ R131, R0, R131 ;  /* 0x0000008300837220 */ /* 0x000fe40000410000 */
[----:B------:R-:W-:Y:S02]  /*10900*/  FFMA.FTZ R239, R2, R231, R239 ;  /* 0x000000e702ef7223 */ /* 0x000fe400000100ef */
[----:B------:R-:W-:Y:S03]  /*10910*/  FFMA.FTZ R235, R0, R229, R235 ;  /* 0x000000e500eb7223 */ /* 0x000fe600000100eb */
[----:B------:R-:W-:Y:S03]  /*10920*/  HMMA.16816.F32 R128, R144, R138, R128 ;  /* 0x0000008a9080723c */ /* 0x000fe60000001880 */
[----:B------:R-:W-:Y:S01]  /*10930*/  MOV R0, R3 ;  /* 0x0000000300007202 */ /* 0x000fe20000000f00 */
[----:B------:R-:W-:Y:S02]  /*10940*/  FADD.FTZ R234, R234, R239 ;  /* 0x000000efeaea7221 */ /* 0x000fe40000010000 */
[----:B------:R-:W-:Y:S02]  /*10950*/  FADD.FTZ R230, R230, R235 ;  /* 0x000000ebe6e67221 */ /* 0x000fe40000010000 */
[C---:B--2---:R-:W-:Y:S01]  /*10960*/  HMMA.16816.F32 R144, R152.reuse, R132, R4 ;  /* 0x000000849890723c */ /* 0x044fe20000001804 */
[----:B------:R-:W1:Y:S07]  /*10970*/  LDSM.16.MT88.4 R4, [R204+0x8880] ;  /* 0x00888000cc04783b */ /* 0x000e6e0000004200 */
[C---:B------:R-:W-:Y:S01]  /*10980*/  HMMA.16816.F32 R140, R152.reuse, R134, R8 ;  /* 0x00000086988c723c */ /* 0x040fe20000001808 */
[----:B------:R-:W2:Y:S07]  /*10990*/  LDSM.16.MT88.4 R8, [R205+0x9880] ;  /* 0x00988000cd08783b */ /* 0x000eae0000004200 */
[C---:B------:R-:W-:Y:S01]  /*109a0*/  HMMA.16816.F32 R136, R152.reuse, R156, R12 ;  /* 0x0000009c9888723c */ /* 0x040fe2000000180c */
[----:B------:R-:W3:Y:S07]  /*109b0*/  LDSM.16.MT88.4 R12, [R205+0xa880] ;  /* 0x00a88000cd0c783b */ /* 0x000eee0000004200 */
[C---:B------:R-:W-:Y:S01]  /*109c0*/  HMMA.16816.F32 R132, R152.reuse, R158, R16 ;  /* 0x0000009e9884723c */ /* 0x040fe20000001810 */
[----:B------:R-:W4:Y:S07]  /*109d0*/  LDSM.16.MT88.4 R16, [R205+0xb880] ;  /* 0x00b88000cd10783b */ /* 0x000f2e0000004200 */
[C---:B------:R-:W-:Y:S01]  /*109e0*/  HMMA.16816.F32 R20, R152.reuse, R160, R20 ;  /* 0x000000a09814723c */ /* 0x040fe20000001814 */
[----:B------:R-:W5:Y:S07]  /*109f0*/  LDSM.16.MT88.4 R156, [R204+0xb880] ;  /* 0x00b88000cc9c783b */ /* 0x000f6e0000004200 */
[C---:B------:R-:W-:Y:S08]  /*10a00*/  HMMA.16816.F32 R24, R152.reuse, R162, R24 ;  /* 0x000000a29818723c */ /* 0x040ff00000001818 */
[C---:B-1----:R-:W-:Y:S07]  /*10a10*/  HMMA.16816.F32 R28, R152.reuse, R4, R28 ;  /* 0x00000004981c723c */ /* 0x042fee000000181c */
[----:B------:R-:W-:Y:S01]  /*10a20*/  FADD.FTZ R5, R237, R234 ;  /* 0x000000eaed057221 */ /* 0x000fe20000010000 */
[C---:B------:R-:W-:Y:S04]  /*10a30*/  HMMA.16816.F32 R32, R152.reuse, R6, R32 ;  /* 0x000000069820723c */ /* 0x040fe80000001820 */
[----:B------:R-:W-:Y:S03]  /*10a40*/  FADD.FTZ R5, R232, R5 ;  /* 0x00000005e8057221 */ /* 0x000fe60000010000 */
[----:B------:R-:W-:Y:S01]  /*10a50*/  FADD.FTZ R7, R233, R230 ;  /* 0x000000e6e9077221 */ /* 0x000fe20000010000 */
[C---:B------:R-:W-:Y:S04]  /*10a60*/  HMMA.16816.F32 R36, R152.reuse, R164, R36 ;  /* 0x000000a49824723c */ /* 0x040fe80000001824 */
[----:B------:R-:W-:Y:S02]  /*10a70*/  FADD.FTZ R7, R228, R7 ;  /* 0x00000007e4077221 */ /* 0x000fe40000010000 */
[----:B------:R-:W-:Y:S02]  /*10a80*/  FADD.FTZ R236, R236, R5 ;  /* 0x00000005ecec7221 */ /* 0x000fe40000010000 */
        /* <DEDUP_REMOVED lines=9> */
[C---:B--2---:R-:W-:Y:S04]  /*10b20*/  HMMA.16816.F32 R52, R152.reuse, R8, R52 ;  /* 0x000000089834723c */ /* 0x044fe80000001834 */
[----:B------:R-:W-:Y:S04]  /*10b30*/  FADD.FTZ R229, R150, R151 ;  /* 0x0000009796e57221 */ /* 0x000fe80000010000 */
[C---:B------:R-:W-:Y:S08]  /*10b40*/  HMMA.16816.F32 R56, R152.reuse, R10, R56 ;  /* 0x0000000a9838723c */ /* 0x040ff00000001838 */
[C---:B------:R-:W-:Y:S08]  /*10b50*/  HMMA.16816.F32 R60, R152.reuse, R172, R60 ;  /* 0x000000ac983c723c */ /* 0x040ff0000000183c */
[C---:B------:R-:W-:Y:S08]  /*10b60*/  HMMA.16816.F32 R64, R152.reuse, R174, R64 ;  /* 0x000000ae9840723c */ /* 0x040ff00000001840 */
[C---:B------:R-:W-:Y:S08]  /*10b70*/  HMMA.16816.F32 R68, R152.reuse, R176, R68 ;  /* 0x000000b09844723c */ /* 0x040ff00000001844 */
[C---:B------:R-:W-:Y:S08]  /*10b80*/  HMMA.16816.F32 R72, R152.reuse, R178, R72 ;  /* 0x000000b29848723c */ /* 0x040ff00000001848 */
[C---:B------:R-:W-:Y:S08]  /*10b90*/  HMMA.16816.F32 R76, R152.reuse, R180, R76 ;  /* 0x000000b4984c723c */ /* 0x040ff0000000184c */
[C---:B------:R-:W-:Y:S08]  /*10ba0*/  HMMA.16816.F32 R80, R152.reuse, R182, R80 ;  /* 0x000000b69850723c */ /* 0x040ff00000001850 */
[C---:B---3--:R-:W-:Y:S08]  /*10bb0*/  HMMA.16816.F32 R84, R152.reuse, R12, R84 ;  /* 0x0000000c9854723c */ /* 0x048ff00000001854 */
[C---:B------:R-:W-:Y:S08]  /*10bc0*/  HMMA.16816.F32 R88, R152.reuse, R14, R88 ;  /* 0x0000000e9858723c */ /* 0x040ff00000001858 */
[C---:B------:R-:W-:Y:S08]  /*10bd0*/  HMMA.16816.F32 R92, R152.reuse, R184, R92 ;  /* 0x000000b8985c723c */ /* 0x040ff0000000185c */
[C---:B------:R-:W-:Y:S08]  /*10be0*/  HMMA.16816.F32 R96, R152.reuse, R186, R96 ;  /* 0x000000ba9860723c */ /* 0x040ff00000001860 */
[C---:B------:R-:W-:Y:S08]  /*10bf0*/  HMMA.16816.F32 R100, R152.reuse, R188, R100 ;  /* 0x000000bc9864723c */ /* 0x040ff00000001864 */
[C---:B------:R-:W-:Y:S08]  /*10c00*/  HMMA.16816.F32 R104, R152.reuse, R190, R104 ;  /* 0x000000be9868723c */ /* 0x040ff00000001868 */
[C---:B------:R-:W-:Y:S08]  /*10c10*/  HMMA.16816.F32 R108, R152.reuse, R192, R108 ;  /* 0x000000c0986c723c */ /* 0x040ff0000000186c */
[C---:B------:R-:W-:Y:S08]  /*10c20*/  HMMA.16816.F32 R112, R152.reuse, R194, R112 ;  /* 0x000000c29870723c */ /* 0x040ff00000001870 */
[C---:B----4-:R-:W-:Y:S08]  /*10c30*/  HMMA.16816.F32 R116, R152.reuse, R16, R116 ;  /* 0x000000109874723c */ /* 0x050ff00000001874 */
[C---:B------:R-:W-:Y:S08]  /*10c40*/  HMMA.16816.F32 R120, R152.reuse, R18, R120 ;  /* 0x000000129878723c */ /* 0x040ff00000001878 */
[C---:B-----5:R-:W-:Y:S08]  /*10c50*/  HMMA.16816.F32 R124, R152.reuse, R156, R124 ;  /* 0x0000009c987c723c */ /* 0x060ff0000000187c */
[----:B------:R-:W-:Y:S01]  /*10c60*/  HMMA.16816.F32 R128, R152, R158, R128 ;  /* 0x0000009e9880723c */ /* 0x000fe20000001880 */
[----:B------:R-:W-:-:S07]  /*10c70*/  @P0 BRA `(.L_x_142) ;  /* 0xffffe0b000000947 */ /* 0x000fce000383ffff */
.L_x_141:
[----:B------:R-:W1:Y:S01]  /*10c80*/  SHFL.BFLY PT, R6, R231, 0x2, 0x1f ;  /* 0x0c401f00e7067f89 */ /* 0x000e6200000e0000 */
[----:B------:R-:W-:-:S02]  /*10c90*/  MOV R4, RZ ;  /* 0x000000ff00047202 */ /* 0x000fc40000000f00 */
[----:B------:R-:W-:Y:S01]  /*10ca0*/  MOV R2, RZ ;  /* 0x000000ff00027202 */ /* 0x000fe20000000f00 */
[----:B------:R-:W2:Y:S01]  /*10cb0*/  SHFL.BFLY PT, R0, R229, 0x2, 0x1f ;  /* 0x0c401f00e5007f89 */ /* 0x000ea200000e0000 */
[----:B------:R-:W-:Y:S02]  /*10cc0*/  MOV R8, 0xff800000 ;  /* 0xff80000000087802 */ /* 0x000fe40000000f00 */
[----:B------:R-:W-:Y:S01]  /*10cd0*/  PLOP3.LUT P2, PT, PT, PT, PT, 0x8, 0x0 ;  /* 0x000000000000781c */ /* 0x000fe20003f4e170 */
[----:B-1----:R-:W-:Y:S02]  /*10ce0*/  FADD.FTZ R6, R6, R231 ;  /* 0x000000e706067221 */ /* 0x002fe40000010000 */
[----:B--2---:R-:W-:-:S03]  /*10cf0*/  FADD.FTZ R7, R0, R229 ;  /* 0x000000e500077221 */ /* 0x004fc60000010000 */
[----:B------:R-:W1:Y:S04]  /*10d00*/  SHFL.BFLY PT, R5, R6, 0x1, 0x1f ;  /* 0x0c201f0006057f89 */ /* 0x000e6800000e0000 */
[----:B------:R-:W2:Y:S01]  /*10d10*/  SHFL.BFLY PT, R0, R7, 0x1, 0x1f ;  /* 0x0c201f0007007f89 */ /* 0x000ea200000e0000 */
[----:B-1----:R-:W-:Y:S01]  /*10d20*/  FADD.FTZ R5, R6, R5 ;  /* 0x0000000506057221 */ /* 0x002fe20000010000 */
[----:B------:R-:W-:Y:S01]  /*10d30*/  MOV R6, 0xff800000 ;  /* 0xff80000000067802 */ /* 0x000fe20000000f00 */
[----:B--2---:R-:W-:-:S03]  /*10d40*/  FADD.FTZ R0, R0, R7 ;  /* 0x0000000700007221 */ /* 0x004fc60000010000 */
[----:B------:R-:W-:Y:S02]  /*10d50*/  FSETP.NE.FTZ.AND P1, PT, R5, RZ, PT ;  /* 0x000000ff0500720b */ /* 0x000fe40003f35000 */
[----:B------:R-:W-:-:S11]  /*10d60*/  FSETP.NE.FTZ.AND P0, PT, R0, RZ, PT ;  /* 0x000000ff0000720b */ /* 0x000fd60003f15000 */
[----:B------:R-:W1:Y:S01]  /*10d70*/  @P1 MUFU.RCP R4, R5 ;  /* 0x0000000500041308 */ /* 0x000e620000001000 */
[----:B------:R-:W-:Y:S02]  /*10d80*/  @P1 MOV R10, 0x3f317218 ;  /* 0x3f317218000a1802 */ /* 0x000fe40000000f00 */
[----:B------:R-:W-:-:S03]  /*10d90*/  @P0 MOV R9, 0x3f317218 ;  /* 0x3f31721800090802 */ /* 0x000fc60000000f00 */
[----:B------:R-:W-:Y:S02]  /*10da0*/  @P1 FMUL.FTZ R10, R10, c[0x0][0x2d0] ;  /* 0x0000b4000a0a1a20 */ /* 0x000fe40000410000 */
[----:B------:R-:W-:Y:S01]  /*10db0*/  @P0 MUFU.RCP R2, R0 ;  /* 0x0000000000020308 */ /* 0x000fe20000001000 */
[----:B------:R-:W-:-:S07]  /*10dc0*/  @P0 FMUL.FTZ R9, R9, c[0x0][0x2d0] ;  /* 0x0000b40009090a20 */ /* 0x000fce0000410000 */
[----:B------:R-:W2:Y:S01]  /*10dd0*/  @P1 MUFU.LG2 R5, R5 ;  /* 0x0000000500051308 */ /* 0x000ea20000000c00 */
[C---:B-1----:R-:W-:Y:S02]  /*10de0*/  FMUL.FTZ R144, R4.reuse, R144 ;  /* 0x0000009004907220 */ /* 0x042fe40000410000 */
[C---:B------:R-:W-:Y:S02]  /*10df0*/  FMUL.FTZ R145, R4.reuse, R145 ;  /* 0x0000009104917220 */ /* 0x040fe40000410000 */
[C---:B------:R-:W-:Y:S02]  /*10e00*/  FMUL.FTZ R140, R4.reuse, R140 ;  /* 0x0000008c048c7220 */ /* 0x040fe40000410000 */
[C---:B------:R-:W-:Y:S01]  /*10e10*/  FMUL.FTZ R141, R4.reuse, R141 ;  /* 0x0000008d048d7220 */ /* 0x040fe20000410000 */
[----:B------:R-:W1:Y:S01]  /*10e20*/  @P0 MUFU.LG2 R0, R0 ;  /* 0x0000000000000308 */ /* 0x000e620000000c00 */
[C---:B------:R-:W-:Y:S02]  /*10e30*/  FMUL.FTZ R136, R4.reuse, R136 ;  /* 0x0000008804887220 */ /* 0x040fe40000410000 */
[----:B------:R-:W-:-:S02]  /*10e40*/  FMUL.FTZ R137, R4, R137 ;  /* 0x0000008904897220 */ /* 0x000fc40000410000 */
[C---:B------:R-:W-:Y:S02]  /*10e50*/  FMUL.FTZ R132, R4.reuse, R132 ;  /* 0x0000008404847220 */ /* 0x040fe40000410000 */
[C---:B------:R-:W-:Y:S02]  /*10e60*/  FMUL.FTZ R133, R4.reuse, R133 ;  /* 0x0000008504857220 */ /* 0x040fe40000410000 */
[----:B--2---:R-:W-:Y:S02]  /*10e70*/  @P1 FMUL.FTZ R5, R5, 0.69314718246459960938 ;  /* 0x3f31721805051820 */ /* 0x004fe40000410000 */
[C---:B------:R-:W-:Y:S02]  /*10e80*/  FMUL.FTZ R20, R4.reuse, R20 ;  /* 0x0000001404147220 */ /* 0x040fe40000410000 */
[C---:B------:R-:W-:Y:S02]  /*10e90*/  FMUL.FTZ R21, R4.reuse, R21 ;  /* 0x0000001504157220 */ /* 0x040fe40000410000 */
[----:B------:R-:W-:-:S02]  /*10ea0*/  FMUL.FTZ R24, R4, R24 ;  /* 0x0000001804187220 */ /* 0x000fc40000410000 */
[----:B-1----:R-:W-:Y:S02]  /*10eb0*/  @P0 FMUL.FTZ R0, R0, 0.69314718246459960938 ;  /* 0x3f31721800000820 */ /* 0x002fe40000410000 */
        /* <DEDUP_REMOVED lines=116> */
[----:B------:R-:W-:Y:S02]  /*11600*/  FMUL.FTZ R131, R2, R131 ;  /* 0x0000008302837220 */ /* 0x000fe40000410000 */
[----:B------:R-:W-:Y:S02]  /*11610*/  @P1 FFMA.FTZ R6, R10, R148, R5 ;  /* 0x000000940a061223 */ /* 0x000fe40000010005 */
[----:B------:R-:W-:-:S02]  /*11620*/  @P0 FFMA.FTZ R8, R9, R3, R0 ;  /* 0x0000000309080223 */ /* 0x000fc40000010000 */
.L_x_81:
[----:B------:R-:W-:Y:S02]  /*11630*/  USHF.R.S32.HI UR8, URZ, 0x1f, UR13 ;  /* 0x0000001f3f087899 */ /* 0x000fe4000801140d */
[----:B------:R-:W-:Y:S01]  /*11640*/  ULDC.64 UR10, c[0x0][0x118] ;  /* 0x00004600000a7ab9 */ /* 0x000fe20000000a00 */
        /* <DEDUP_REMOVED lines=22> */
[----:B------:R-:W-:Y:S02]  /*117b0*/  LEA.HI R2, R3, R0, RZ, 0x2 ;  /* 0x0000000003027211 */ /* 0x000fe400078f10ff */
[----:B------:R-:W-:Y:S02]  /*117c0*/  F2FP.PACK_AB R28, R29, R28 ;  /* 0x0000001c1d1c723e */ /* 0x000fe400000000ff */
[----:B------:R-:W-:-:S02]  /*117d0*/  SHF.R.S32.HI R10, RZ, 0x2, R2 ;  /* 0x00000002ff0a7819 */ /* 0x000fc40000011402 */
[----:B------:R-:W-:Y:S02]  /*117e0*/  SHF.R.S32.HI R5, RZ, 0x1f, R2 ;  /* 0x0000001fff057819 */ /* 0x000fe40000011402 */
[----:B------:R-:W-:Y:S02]  /*117f0*/  LOP3.LUT R7, R2, 0xfffffffc, RZ, 0xc0, !PT ;  /* 0xfffffffc02077812 */ /* 0x000fe400078ec0ff */
[----:B------:R-:W-:Y:S02]  /*11800*/  LEA.HI R5, R5, R10, RZ, 0x3 ;  /* 0x0000000a05057211 */ /* 0x000fe400078f18ff */
[----:B------:R-:W-:Y:S01]  /*11810*/  F2FP.PACK_AB R30, R31, R30 ;  /* 0x0000001e1f1e723e */ /* 0x000fe200000000ff */
[----:B------:R-:W-:Y:S01]  /*11820*/  IMAD.IADD R7, R0, 0x1, -R7 ;  /* 0x0000000100077824 */ /* 0x000fe200078e0a07 */
[----:B------:R-:W-:Y:S02]  /*11830*/  LOP3.LUT R5, R5, 0xfffffff8, RZ, 0xc0, !PT ;  /* 0xfffffff805057812 */ /* 0x000fe400078ec0ff */
[----:B------:R-:W-:-:S02]  /*11840*/  F2FP.PACK_AB R32, R33, R32 ;  /* 0x000000202120723e */ /* 0x000fc400000000ff */
[----:B------:R-:W-:Y:S01]  /*11850*/  F2FP.PACK_AB R34, R35, R34 ;  /* 0x000000222322723e */ /* 0x000fe200000000ff */
[----:B------:R-:W-:Y:S01]  /*11860*/  IMAD.IADD R10, R10, 0x1, -R5 ;  /* 0x000000010a0a7824 */ /* 0x000fe200078e0a05 */
[----:B------:R-:W-:Y:S02]  /*11870*/  LEA.HI R5, R3, R0, RZ, 0x5 ;  /* 0x0000000003057211 */ /* 0x000fe400078f28ff */
[----:B------:R-:W-:Y:S01]  /*11880*/  F2FP.PACK_AB R36, R37, R36 ;  /* 0x000000242524723e */ /* 0x000fe200000000ff */
[C---:B------:R-:W-:Y:S01]  /*11890*/  IMAD.SHL.U32 R9, R10.reuse, 0x40, RZ ;  /* 0x000000400a097824 */ /* 0x040fe200078e00ff */
[----:B------:R-:W-:Y:S02]  /*118a0*/  SHF.R.S32.HI R2, RZ, 0x5, R5 ;  /* 0x00000005ff027819 */ /* 0x000fe40000011405 */
[----:B------:R-:W-:Y:S02]  /*118b0*/  LOP3.LUT R12, R10, 0x1, RZ, 0xc0, !PT ;  /* 0x000000010a0c7812 */ /* 0x000fe400078ec0ff */
        /* <DEDUP_REMOVED lines=13> */
[C---:B----4-:R-:W-:Y:S01]  /*11990*/  IMAD.IADD R13, R11.reuse, 0x1, R10 ;  /* 0x000000010b0d7824 */ /* 0x050fe200078e020a */
[C---:B------:R-:W-:Y:S02]  /*119a0*/  IADD3 R12, R11.reuse, 0x80, RZ ;  /* 0x000000800b0c7810 */ /* 0x040fe40007ffe0ff */
[----:B------:R-:W-:Y:S02]  /*119b0*/  IADD3 R9, R11, 0x70, RZ ;  /* 0x000000700b097810 */ /* 0x000fe40007ffe0ff */
[----:B------:R-:W-:Y:S01]  /*119c0*/  @P0 IADD3 R9, R12, 0x10, RZ ;  /* 0x000000100c090810 */ /* 0x000fe20007ffe0ff */
[----:B------:R-:W-:Y:S01]  /*119d0*/  IMAD.MOV.U32 R12, RZ, RZ, 0x40 ;  /* 0x00000040ff0c7424 */ /* 0x000fe200078e00ff */
[----:B------:R-:W-:Y:S02]  /*119e0*/  F2FP.PACK_AB R44, R45, R44 ;  /* 0x0000002c2d2c723e */ /* 0x000fe400000000ff */
[----:B------:R-:W-:Y:S01]  /*119f0*/  F2FP.PACK_AB R46, R47, R46 ;  /* 0x0000002e2f2e723e */ /* 0x000fe200000000ff */
[----:B------:R-:W-:Y:S01]  /*11a00*/  IMAD.IADD R15, R10, 0x1, R9 ;  /* 0x000000010a0f7824 */ /* 0x000fe200078e0209 */
[----:B------:R-:W-:Y:S01]  /*11a10*/  SEL R12, R12, 0xffffffc0, !P2 ;  /* 0xffffffc00c0c7807 */ /* 0x000fe20005000000 */
[----:B------:R-:W-:Y:S01]  /*11a20*/  IMAD.U32 R10, RZ, RZ, UR4 ;  /* 0x00000004ff0a7e24 */ /* 0x000fe2000f8e00ff */
[----:B------:R-:W-:-:S02]  /*11a30*/  F2FP.PACK_AB R48, R49, R48 ;  /* 0x000000303130723e */ /* 0x000fc400000000ff */
[----:B------:R-:W-:Y:S01]  /*11a40*/  F2FP.PACK_AB R50, R51, R50 ;  /* 0x000000323332723e */ /* 0x000fe200000000ff */
[--C-:B------:R-:W-:Y:S01]  /*11a50*/  IMAD.IADD R17, R11, 0x1, R12.reuse ;  /* 0x000000010b117824 */ /* 0x100fe200078e020c */
[----:B------:R-:W-:Y:S01]  /*11a60*/  F2FP.PACK_AB R52, R53, R52 ;  /* 0x000000343534723e */ /* 0x000fe200000000ff */
[C---:B------:R-:W-:Y:S01]  /*11a70*/  IMAD.IADD R19, R12.reuse, 0x1, R9 ;  /* 0x000000010c137824 */ /* 0x040fe200078e0209 */
[----:B------:R-:W-:Y:S01]  /*11a80*/  F2FP.PACK_AB R54, R55, R54 ;  /* 0x000000363736723e */ /* 0x000fe200000000ff */
[----:B------:R-:W-:Y:S01]  /*11a90*/  IMAD.IADD R21, R12, 0x1, R13 ;  /* 0x000000010c157824 */ /* 0x000fe200078e020d */
[----:B------:R-:W-:Y:S01]  /*11aa0*/  STS [R11+0x80], R144 ;  /* 0x000080900b007388 */ /* 0x000fe20000000800 */
[----:B------:R-:W-:Y:S01]  /*11ab0*/  IMAD.IADD R23, R15, 0x1, R12 ;  /* 0x000000010f177824 */ /* 0x000fe200078e020c */
[----:B------:R-:W-:Y:S02]  /*11ac0*/  F2FP.PACK_AB R56, R57, R56 ;  /* 0x000000383938723e */ /* 0x000fe400000000ff */
[----:B------:R-:W-:Y:S01]  /*11ad0*/  STS [R11+0x480], R146 ;  /* 0x000480920b007388 */ /* 0x000fe20000000800 */
[----:B------:R-:W-:-:S02]  /*11ae0*/  F2FP.PACK_AB R58, R59, R58 ;  /* 0x0000003a3b3a723e */ /* 0x000fc400000000ff */
[----:B------:R-:W-:Y:S01]  /*11af0*/  F2FP.PACK_AB R60, R61, R60 ;  /* 0x0000003c3d3c723e */ /* 0x000fe200000000ff */
[----:B------:R-:W-:Y:S01]  /*11b00*/  STS [R9], R140 ;  /* 0x0000008c09007388 */ /* 0x000fe20000000800 */
[----:B------:R-:W-:Y:S02]  /*11b10*/  F2FP.PACK_AB R64, R65, R64 ;  /* 0x000000404140723e */ /* 0x000fe400000000ff */
[----:B------:R-:W-:Y:S01]  /*11b20*/  F2FP.PACK_AB R66, R67, R66 ;  /* 0x000000424342723e */ /* 0x000fe200000000ff */
[----:B------:R-:W-:Y:S01]  /*11b30*/  STS [R9+0x400], R142 ;  /* 0x0004008e09007388 */ /* 0x000fe20000000800 */
[----:B------:R-:W-:Y:S02]  /*11b40*/  F2FP.PACK_AB R68, R69, R68 ;  /* 0x000000444544723e */ /* 0x000fe400000000ff */
[----:B------:R-:W-:Y:S01]  /*11b50*/  F2FP.PACK_AB R70, R71, R70 ;  /* 0x000000464746723e */ /* 0x000fe200000000ff */
[----:B------:R-:W-:Y:S01]  /*11b60*/  STS [R13+0x80], R136 ;  /* 0x000080880d007388 */ /* 0x000fe20000000800 */
[----:B------:R-:W-:-:S02]  /*11b70*/  F2FP.PACK_AB R72, R73, R72 ;  /* 0x000000484948723e */ /* 0x000fc400000000ff */
[----:B------:R-:W-:Y:S01]  /*11b80*/  F2FP.PACK_AB R74, R75, R74 ;  /* 0x0000004a4b4a723e */ /* 0x000fe200000000ff */
[----:B------:R-:W-:Y:S01]  /*11b90*/  STS [R13+0x480], R138 ;  /* 0x0004808a0d007388 */ /* 0x000fe20000000800 */
[----:B------:R-:W-:Y:S02]  /*11ba0*/  F2FP.PACK_AB R76, R77, R76 ;  /* 0x0000004c4d4c723e */ /* 0x000fe400000000ff */
[----:B------:R-:W-:Y:S01]  /*11bb0*/  F2FP.PACK_AB R78, R79, R78 ;  /* 0x0000004e4f4e723e */ /* 0x000fe200000000ff */
[----:B------:R-:W-:Y:S01]  /*11bc0*/  STS [R15], R132 ;  /* 0x000000840f007388 */ /* 0x000fe20000000800 */
        /* <DEDUP_REMOVED lines=71> */
[----:B------:R3:W-:Y:S04]  /*12040*/  STS [R9+0xc400], R106 ;  /* 0x00c4006a09007388 */ /* 0x0007e80000000800 */
[----:B------:R-:W-:Y:S04]  /*12050*/  STS [R13+0xc080], R108 ;  /* 0x00c0806c0d007388 */ /* 0x000fe80000000800 */
[----:B------:R4:W-:Y:S04]  /*12060*/  STS [R13+0xc480], R110 ;  /* 0x00c4806e0d007388 */ /* 0x0009e80000000800 */
[----:B------:R2:W-:Y:S04]  /*12070*/  STS [R15+0xc000], R112 ;  /* 0x00c000700f007388 */ /* 0x0005e80000000800 */
[----:B------:R2:W-:Y:S01]  /*12080*/  STS [R15+0xc400], R114 ;  /* 0x00c400720f007388 */ /* 0x0005e20000000800 */
[----:B-1----:R-:W-:Y:S01]  /*12090*/  IMAD.U32 R11, RZ, RZ, UR5 ;  /* 0x00000005ff0b7e24 */ /* 0x002fe2000f8e00ff */
[----:B------:R-:W-:-:S02]  /*120a0*/  ULDC.64 UR4, c[0x0][0x508] ;  /* 0x0001420000047ab9 */ /* 0x000fc40000000a00 */
[----:B------:R2:W-:Y:S04]  /*120b0*/  STS [R17+0xc080], R116 ;  /* 0x00c0807411007388 */ /* 0x0005e80000000800 */
[----:B------:R2:W-:Y:S04]  /*120c0*/  STS [R17+0xc480], R118 ;  /* 0x00c4807611007388 */ /* 0x0005e80000000800 */
[----:B------:R2:W-:Y:S04]  /*120d0*/  STS [R19+0xc000], R120 ;  /* 0x00c0007813007388 */ /* 0x0005e80000000800 */
[----:B------:R2:W-:Y:S04]  /*120e0*/  STS [R19+0xc400], R122 ;  /* 0x00c4007a13007388 */ /* 0x0005e80000000800 */
[----:B------:R2:W-:Y:S04]  /*120f0*/  STS [R21+0xc080], R124 ;  /* 0x00c0807c15007388 */ /* 0x0005e80000000800 */
[----:B------:R2:W-:Y:S04]  /*12100*/  STS [R21+0xc480], R126 ;  /* 0x00c4807e15007388 */ /* 0x0005e80000000800 */
[----:B------:R2:W-:Y:S04]  /*12110*/  STS [R23+0xc000], R128 ;  /* 0x00c0008017007388 */ /* 0x0005e80000000800 */
[----:B------:R2:W-:Y:S04]  /*12120*/  STS [R23+0xc400], R130 ;  /* 0x00c4008217007388 */ /* 0x0005e80000000800 */
[----:B------:R-:W-:Y:S01]  /*12130*/  BAR.SYNC.DEFER_BLOCKING 0x1, 0x100 ;  /* 0x0044000000007b1d */ /* 0x000fe20000010000 */
[----:B------:R-:W-:-:S04]  /*12140*/  UISETP.NE.U32.AND UP0, UPT, URZ, UR4, UPT ;  /* 0x000000043f00728c */ /* 0x000fc8000bf05070 */
[----:B------:R-:W-:Y:S01]  /*12150*/  UISETP.NE.AND.EX UP0, UPT, URZ, UR5, UPT, UP0 ;  /* 0x000000053f00728c */ /* 0x000fe2000bf05300 */
[----:B---3--:R-:W3:Y:S02]  /*12160*/  @P0 LDG.E R9, [R10.64] ;  /* 0x0000000a0a090981 */ /* 0x008ee4000c1e1900 */
[----:B------:R-:W-:-:S03]  /*12170*/  ULDC.64 UR4, c[0x0][0x508] ;  /* 0x0001420000047ab9 */ /* 0x000fc60000000a00 */
[----:B------:R-:W-:-:S05]  /*12180*/  PLOP3.LUT P1, PT, PT, PT, UP0, 0x80, 0x0 ;  /* 0x000000000000781c */ /* 0x000fca0003f2f008 */
[----:B------:R-:W-:Y:S01]  /*12190*/  @UP0 UIMAD.WIDE UR4, UR20, UR6, UR4 ;  /* 0x00000006140402a5 */ /* 0x000fe2000f8e0204 */
[----:B------:R-:W-:-:S05]  /*121a0*/  IMAD.MOV.U32 R4, RZ, RZ, c[0x0][0x388] ;  /* 0x0000e200ff047624 */ /* 0x000fca00078e00ff */
[----:B------:R-:W-:Y:S02]  /*121b0*/  IMAD.U32 R12, RZ, RZ, UR4 ;  /* 0x00000004ff0c7e24 */ /* 0x000fe4000f8e00ff */
[----:B----4-:R-:W-:-:S05]  /*121c0*/  IMAD.U32 R13, RZ, RZ, UR5 ;  /* 0x00000005ff0d7e24 */ /* 0x010fca000f8e00ff */
[----:B------:R2:W5:Y:S01]  /*121d0*/  @P1 LDG.E R4, [R12.64] ;  /* 0x0000000a0c041981 */ /* 0x000562000c1e1900 */
[----:B------:R-:W-:Y:S02]  /*121e0*/  UMOV UR22, URZ ;  /* 0x0000003f00167c82 */ /* 0x000fe40008000000 */
[----:B------:R-:W-:Y:S01]  /*121f0*/  UMOV UR23, URZ ;  /* 0x0000003f00177c82 */ /* 0x000fe20008000000 */
[----:B---3--:R-:W1:Y:S02]  /*12200*/  @P0 R2UR UR5, R9 ;  /* 0x00000000090503c2 */ /* 0x008e6400000e0000 */
[----:B-1----:R-:W-:Y:S02]  /*12210*/  @UP1 USHF.R.S32.HI UR4, URZ, 0x1f, UR5 ;  /* 0x0000001f3f041899 */ /* 0x002fe40008011405 */
[----:B------:R-:W-:-:S05]  /*12220*/  @UP1 UMOV UR22, UR5 ;  /* 0x0000000500161c82 */ /* 0x000fca0008000000 */
[----:B------:R-:W-:Y:S01]  /*12230*/  @UP1 UMOV UR23, UR4 ;  /* 0x0000000400171c82 */ /* 0x000fe20008000000 */
[----:B------:R-:W-:Y:S05]  /*12240*/  @P1 BRA `(.L_x_146) ;  /* 0x0000004000001947 */ /* 0x000fea0003800000 */
[----:B--2---:R-:W-:Y:S05]  /*12250*/  @!P0 BRA `(.L_x_146) ;  /* 0x0000003000008947 */ /* 0x004fea0003800000 */
[----:B-----5:R-:W2:Y:S04]  /*12260*/  LDG.E R4, [R10.64] ;  /* 0x0000000a0a047981 */ /* 0x020ea8000c1e1900 */
[----:B------:R-:W2:Y:S02]  /*12270*/  LDG.E R9, [R10.64+0x4] ;  /* 0x0000040a0a097981 */ /* 0x000ea4000c1e1900 */
[----:B--2---:R-:W-:Y:S02]  /*12280*/  IADD3 R4, -R4, R9, RZ ;  /* 0x0000000904047210 */ /* 0x004fe40007ffe1ff */
.L_x_146:
[----:B--2---:R-:W-:Y:S01]  /*12290*/  SHF.R.S32.HI R11, RZ, 0x1f, R2 ;  /* 0x0000001fff0b7819 */ /* 0x004fe20000011402 */
[----:B------:R-:W1:Y:S01]  /*122a0*/  S2R R73, SR_CTAID.X ;  /* 0x0000000000497919 */ /* 0x000e620000002500 */
[----:B------:R-:W-:Y:S01]  /*122b0*/  LOP3.LUT R5, R5, 0xffffffe0, RZ, 0xc0, !PT ;  /* 0xffffffe005057812 */ /* 0x000fe200078ec0ff */
[----:B------:R-:W-:Y:S01]  /*122c0*/  IMAD.MOV.U32 R9, RZ, RZ, c[0x0][0x4e8] ;  /* 0x00013a00ff097624 */ /* 0x000fe200078e00ff */
[----:B------:R-:W-:Y:S01]  /*122d0*/  LEA.HI R11, R11, R2, RZ, 0x3 ;  /* 0x000000020b0b7211 */ /* 0x000fe200078f18ff */
[----:B------:R-:W-:Y:S01]  /*122e0*/  ULDC.64 UR6, c[0x0][0x490] ;  /* 0x0001240000067ab9 */ /* 0x000fe20000000a00 */
[-C--:B------:R-:W-:Y:S01]  /*122f0*/  LEA.HI R16, R3, R0.reuse, RZ, 0x3 ;  /* 0x0000000003107211 */ /* 0x080fe200078f18ff */
[----:B------:R-:W-:Y:S01]  /*12300*/  IMAD.IADD R5, R0, 0x1, -R5 ;  /* 0x0000000100057824 */ /* 0x000fe200078e0a05 */
[----:B------:R-:W-:Y:S01]  /*12310*/  LOP3.LUT R11, R11, 0xffffff8, RZ, 0xc0, !PT ;  /* 0x0ffffff80b0b7812 */ /* 0x000fe200078ec0ff */
[----:B------:R-:W-:Y:S01]  /*12320*/  USHF.R.S32.HI UR12, URZ, 0x1f, UR20 ;  /* 0x0000001f3f0c7899 */ /* 0x000fe20008011414 */
[----:B------:R-:W-:Y:S01]  /*12330*/  ISETP.NE.AND P1, PT, R9, 0x1, PT ;  /* 0x000000010900780c */ /* 0x000fe20003f25270 */
[----:B------:R-:W-:Y:S01]  /*12340*/  UIMAD UR9, UR8, UR6, URZ ;  /* 0x00000006080972a4 */ /* 0x000fe2000f8e023f */
[----:B------:R-:W-:Y:S01]  /*12350*/  LEA.HI R9, R7, R7, RZ, 0x1 ;  /* 0x0000000707097211 */ /* 0x000fe200078f08ff */
[----:B------:R-:W-:Y:S01]  /*12360*/  IMAD.IADD R11, R2, 0x1, -R11 ;  /* 0x00000001020b7824 */ /* 0x000fe200078e0a0b */
[----:B------:R-:W-:Y:S01]  /*12370*/  SHF.R.S32.HI R2, RZ, 0x1f, R5 ;  /* 0x0000001fff027819 */ /* 0x000fe20000011405 */
[----:B------:R-:W-:Y:S01]  /*12380*/  UMOV UR14, UR22 ;  /* 0x00000016000e7c82 */ /* 0x000fe20008000000 */
[----:B------:R-:W-:Y:S01]  /*12390*/  LOP3.LUT R10, R9, 0x1ffffffe, RZ, 0xc0, !PT ;  /* 0x1ffffffe090a7812 */ /* 0x000fe200078ec0ff */
[----:B------:R-:W-:Y:S01]  /*123a0*/  UMOV UR15, UR23 ;  /* 0x00000017000f7c82 */ /* 0x000fe20008000000 */
[----:B------:R-:W-:Y:S01]  /*123b0*/  LEA.HI R2, R2, R5, RZ, 0x2 ;  /* 0x0000000502027211 */ /* 0x000fe200078f10ff */
[----:B------:R-:W-:Y:S01]  /*123c0*/  USEL UR12, UR12, URZ, !UP1 ;  /* 0x0000003f0c0c7287 */ /* 0x000fe2000c800000 */
[----:B------:R-:W-:Y:S01]  /*123d0*/  LOP3.LUT P2, RZ, R5, 0x3, RZ, 0xc0, !PT ;  /* 0x0000000305ff7812 */ /* 0x000fe2000784c0ff */
[----:B------:R-:W-:Y:S01]  /*123e0*/  IMAD.IADD R7, R7, 0x1, -R10 ;  /* 0x0000000107077824 */ /* 0x000fe200078e0a0a */
[----:B------:R-:W-:Y:S01]  /*123f0*/  SHF.R.S32.HI R2, RZ, 0x2, R2 ;  /* 0x00000002ff027819 */ /* 0x000fe20000011402 */
[----:B------:R-:W-:Y:S01]  /*12400*/  UIMAD.WIDE.U32 UR14, UR13, UR6, UR14 ;  /* 0x000000060d0e72a5 */ /* 0x000fe2000f8e000e */
[----:B------:R-:W-:Y:S01]  /*12410*/  LEA.HI R3, R3, R0, RZ, 0x6 ;  /* 0x0000000003037211 */ /* 0x000fe200078f30ff */
[----:B------:R-:W-:Y:S01]  /*12420*/  UIMAD UR9, UR13, UR7, UR9 ;  /* 0x000000070d0972a4 */ /* 0x000fe2000f8e0209 */
[----:B------:R-:W-:Y:S01]  /*12430*/  BSSY B0, `(.L_x_147) ;  /* 0x0000083000007945 */ /* 0x000fe20003800000 */
[----:B------:R-:W-:Y:S01]  /*12440*/  IMAD R2, R11, 0x10, R2 ;  /* 0x000000100b027824 */ /* 0x000fe200078e0202 */
[----:B------:R-:W-:-:S02]  /*12450*/  ULDC.64 UR6, c[0x0][0x498] ;  /* 0x0001260000067ab9 */ /* 0x000fc40000000a00 */
[----:B------:R-:W-:Y:S01]  /*12460*/  USEL UR20, UR20, URZ, !UP1 ;  /* 0x0000003f14147287 */ /* 0x000fe2000c800000 */
[----:B------:R-:W-:Y:S01]  /*12470*/  IMAD R10, R7, 0x8, R2 ;  /* 0x00000008070a7824 */ /* 0x000fe200078e0202 */
[----:B------:R-:W-:Y:S02]  /*12480*/  UIMAD UR17, UR12, UR6, URZ ;  /* 0x000000060c1172a4 */ /* 0x000fe4000f8e023f */
[----:B------:R-:W-:Y:S02]  /*12490*/  UIADD3 UR15, UR15, UR9, URZ ;  /* 0x000000090f0f7290 */ /* 0x000fe4000fffe03f */
[----:B-1----:R-:W-:Y:S01]  /*124a0*/  LEA R7, R73, R10, 0x7 ;  /* 0x0000000a49077211 */ /* 0x002fe200078e38ff */
[----:B------:R-:W-:Y:S02]  /*124b0*/  UIMAD UR7, UR20, UR7, UR17 ;  /* 0x00000007140772a4 */ /* 0x000fe4000f8e0211 */
[----:B------:R-:W-:Y:S02]  /*124c0*/  UIMAD.WIDE.U32 UR14, UR20, UR6, UR14 ;  /* 0x00000006140e72a5 */ /* 0x000fe4000f8e000e */
[----:B------:R-:W-:Y:S01]  /*124d0*/  @P1 IMAD.HI.U32 R5, R7, c[0x0][0x4ec], RZ ;  /* 0x00013b0007051a27 */ /* 0x000fe200078e00ff */
[----:B------:R-:W-:-:S02]  /*124e0*/  ULDC.64 UR4, c[0x0][0x3a0] ;  /* 0x0000e80000047ab9 */ /* 0x000fc40000000a00 */
[----:B------:R-:W-:Y:S01]  /*124f0*/  UIMAD UR16, UR23, UR4, URZ ;  /* 0x00000004171072a4 */ /* 0x000fe2000f8e023f */
[----:B------:R-:W-:Y:S01]  /*12500*/  IMAD.MOV.U32 R12, RZ, RZ, R7 ;  /* 0x000000ffff0c7224 */ /* 0x000fe200078e0007 */
[----:B------:R-:W-:Y:S01]  /*12510*/  @P1 SHF.R.U32.HI R12, RZ, c[0x0][0x4f0], R5 ;  /* 0x00013c00ff0c1a19 */ /* 0x000fe20000011605 */
[----:B------:R-:W-:Y:S01]  /*12520*/  UIMAD.WIDE.U32 UR18, UR22, UR4, URZ ;  /* 0x00000004161272a5 */ /* 0x000fe2000f8e003f */
[----:B------:R-:W-:Y:S01]  /*12530*/  LOP3.LUT R5, R16, 0xfffffff8, RZ, 0xc0, !PT ;  /* 0xfffffff810057812 */ /* 0x000fe200078ec0ff */
[----:B------:R-:W-:Y:S01]  /*12540*/  UIMAD UR16, UR22, UR5, UR16 ;  /* 0x00000005161072a4 */ /* 0x000fe2000f8e0210 */
[----:B------:R-:W-:Y:S01]  /*12550*/  SHF.R.S32.HI R16, RZ, 0x3, R16 ;  /* 0x00000003ff107819 */ /* 0x000fe20000011410 */
[--C-:B------:R-:W-:Y:S01]  /*12560*/  IMAD.MOV R10, RZ, RZ, -R12.reuse ;  /* 0x000000ffff0a7224 */ /* 0x100fe200078e0a0c */
[----:B------:R-:W-:Y:S01]  /*12570*/  ULDC.64 UR4, c[0x0][0x3e8] ;  /* 0x0000fa0000047ab9 */ /* 0x000fe20000000a00 */
[----:B------:R-:W-:Y:S01]  /*12580*/  IMAD.IADD R5, R0, 0x1, -R5 ;  /* 0x0000000100057824 */ /* 0x000fe200078e0a05 */
[----:B------:R-:W-:Y:S01]  /*12590*/  UIMAD UR8, UR8, UR4, URZ ;  /* 0x00000004080872a4 */ /* 0x000fe2000f8e023f */
[----:B------:R-:W-:Y:S01]  /*125a0*/  IMAD R10, R10, c[0x0][0x4e8], R7 ;  /* 0x00013a000a0a7a24 */ /* 0x000fe200078e0207 */
[----:B------:R-:W-:Y:S01]  /*125b0*/  SHF.R.S32.HI R7, RZ, 0x1f, R12 ;  /* 0x0000001fff077819 */ /* 0x000fe2000001140c */
[----:B------:R-:W-:Y:S01]  /*125c0*/  IMAD.U32 R0, RZ, RZ, UR7 ;  /* 0x00000007ff007e24 */ /* 0x000fe2000f8e00ff */
[----:B------:R-:W-:Y:S01]  /*125d0*/  IADD3 R12, P0, R12, UR14, RZ ;  /* 0x0000000e0c0c7c10 */ /* 0x000fe2000ff1e0ff */
[----:B------:R-:W-:Y:S01]  /*125e0*/  IMAD.SHL.U32 R17, R16, 0x40, RZ ;  /* 0x0000004010117824 */ /* 0x000fe200078e00ff */
[----:B------:R-:W-:Y:S01]  /*125f0*/  SHF.R.S32.HI R15, RZ, 0x1f, R10 ;  /* 0x0000001fff0f7819 */ /* 0x000fe2000001140a */
[----:B------:R-:W-:Y:S01]  /*12600*/  UIADD3 UR19, UR19, UR16, URZ ;  /* 0x0000001013137290 */ /* 0x000fe2000fffe03f */
[----:B------:R-:W-:Y:S01]  /*12610*/  IADD3.X R13, R7, UR15, R0, P0, !PT ;  /* 0x0000000f070d7c10 */ /* 0x000fe200087fe400 */
[----:B------:R-:W-:Y:S01]  /*12620*/  UIMAD UR5, UR13, UR5, UR8 ;  /* 0x000000050d0572a4 */ /* 0x000fe2000f8e0208 */
[----:B------:R-:W-:Y:S01]  /*12630*/  LEA R0, R5, R16, 0x5 ;  /* 0x0000001005007211 */ /* 0x000fe200078e28ff */
[----:B------:R-:W-:Y:S01]  /*12640*/  IMAD R15, R15, c[0x0][0x488], RZ ;  /* 0x000122000f0f7a24 */ /* 0x000fe200078e02ff */
[----:B------:R-:W-:Y:S01]  /*12650*/  LOP3.LUT R17, R17, 0x1c0, RZ, 0xc0, !PT ;  /* 0x000001c011117812 */ /* 0x000fe200078ec0ff */
[----:B------:R-:W-:Y:S01]  /*12660*/  IMAD.WIDE.U32 R12, R10, c[0x0][0x488], R12 ;  /* 0x000122000a0c7a25 */ /* 0x000fe200078e000c */
[----:B------:R-:W-:-:S02]  /*12670*/  UIMAD.WIDE.U32 UR18, UR13, UR4, UR18 ;  /* 0x000000040d1272a5 */ /* 0x000fc4000f8e0012 */
[----:B------:R-:W-:Y:S01]  /*12680*/  ULDC.64 UR6, c[0x0][0x3f0] ;  /* 0x0000fc0000067ab9 */ /* 0x000fe20000000a00 */
[----:B------:R-:W-:Y:S01]  /*12690*/  IMAD R9, R73, 0x80, R0 ;  /* 0x0000008049097824 */ /* 0x000fe200078e0200 */
[----:B------:R-:W-:Y:S01]  /*126a0*/  UIMAD UR12, UR12, UR6, URZ ;  /* 0x000000060c0c72a4 */ /* 0x000fe2000f8e023f */
[----:B------:R-:W-:Y:S01]  /*126b0*/  IMAD.SHL.U32 R0, R5, 0x8, RZ ;  /* 0x0000000805007824 */ /* 0x000fe200078e00ff */
[----:B------:R-:W-:Y:S01]  /*126c0*/  SHF.R.U32.HI R5, RZ, 0x3, R17 ;  /* 0x00000003ff057819 */ /* 0x000fe20000011611 */
[----:B------:R-:W-:Y:S01]  /*126d0*/  IMAD R15, R10, c[0x0][0x48c], R15 ;  /* 0x000123000a0f7a24 */ /* 0x000fe200078e020f */
[----:B------:R-:W-:Y:S01]  /*126e0*/  UIADD3 UR19, UR19, UR5, URZ ;  /* 0x0000000513137290 */ /* 0x000fe2000fffe03f */
[----:B------:R-:W-:Y:S01]  /*126f0*/  @P1 IMAD.HI.U32 R11, R9, c[0x0][0x4ec], RZ ;  /* 0x00013b00090b1a27 */ /* 0x000fe200078e00ff */
[----:B------:R-:W-:Y:S01]  /*12700*/  LOP3.LUT R10, R17, 0x38, R0, 0xf8, !PT ;  /* 0x00000038110a7812 */ /* 0x000fe200078ef800 */
[----:B------:R-:W-:Y:S01]  /*12710*/  UIMAD UR7, UR20, UR7, UR12 ;  /* 0x00000007140772a4 */ /* 0x000fe2000f8e020c */
[----:B------:R-:W-:Y:S01]  /*12720*/  LEA R17, P0, R12, c[0x0][0x450], 0x2 ;  /* 0x000114000c117a11 */ /* 0x000fe200078010ff */
[----:B------:R-:W-:Y:S01]  /*12730*/  IMAD.IADD R14, R13, 0x1, R15 ;  /* 0x000000010d0e7824 */ /* 0x000fe200078e020f */
[----:B------:R-:W-:Y:S01]  /*12740*/  LOP3.LUT R5, R10, R5, RZ, 0x3c, !PT ;  /* 0x000000050a057212 */ /* 0x000fe200078e3cff */
[----:B------:R-:W-:Y:S01]  /*12750*/  IMAD.MOV.U32 R7, RZ, RZ, R9 ;  /* 0x000000ffff077224 */ /* 0x000fe200078e0009 */
[----:B------:R-:W-:Y:S01]  /*12760*/  @P1 SHF.R.U32.HI R7, RZ, c[0x0][0x4f0], R11 ;  /* 0x00013c00ff071a19 */ /* 0x000fe2000001160b */
[----:B------:R-:W-:Y:S01]  /*12770*/  UIMAD.WIDE.U32 UR18, UR20, UR6, UR18 ;  /* 0x00000006141272a5 */ /* 0x000fe2000f8e0012 */
[----:B------:R-:W-:Y:S01]  /*12780*/  LEA.HI.X R14, R12, c[0x0][0x454], R14, 0x2, P0 ;  /* 0x000115000c0e7a11 */ /* 0x000fe200000f140e */
[----:B------:R-:W-:Y:S01]  /*12790*/  SHFL.IDX PT, R10, R17, 0x1, 0x1c1f ;  /* 0x003c1f00110a7f89 */ /* 0x000fe200000e0000 */
[--C-:B------:R-:W-:Y:S01]  /*127a0*/  SHF.R.S32.HI R15, RZ, 0x1f, R7.reuse ;  /* 0x0000001fff0f7819 */ /* 0x100fe20000011407 */
[----:B------:R-:W-:Y:S01]  /*127b0*/  IMAD.MOV R18, RZ, RZ, -R7 ;  /* 0x000000ffff127224 */ /* 0x000fe200078e0a07 */
[----:B------:R-:W-:Y:S01]  /*127c0*/  UIADD3 UR7, UR19, UR7, URZ ;  /* 0x0000000713077290 */ /* 0x000fe2000fffe03f */
[----:B------:R-:W-:Y:S01]  /*127d0*/  SHFL.IDX PT, R12, R17, RZ, 0x1c1f ;  /* 0x001c1fff110c7589 */ /* 0x000fe200000e0000 */
[----:B------:R-:W-:Y:S01]  /*127e0*/  MOV R20, UR18 ;  /* 0x0000001200147c02 */ /* 0x000fe20008000f00 */
[----:B------:R-:W-:-:S02]  /*127f0*/  IMAD R18, R18, c[0x0][0x4e8], R9 ;  /* 0x00013a0012127a24 */ /* 0x000fc400078e0209 */
[----:B------:R-:W1:Y:S01]  /*12800*/  SHFL.IDX PT, R13, R14, RZ, 0x1c1f ;  /* 0x001c1fff0e0d7589 */ /* 0x000e6200000e0000 */
[----:B------:R-:W-:Y:S02]  /*12810*/  IMAD R9, R73, 0x80, R2 ;  /* 0x0000008049097824 */ /* 0x000fe400078e0202 */
[----:B-----5:R-:W-:Y:S01]  /*12820*/  IMAD R2, R4, c[0x0][0x4e8], RZ ;  /* 0x00013a0004027a24 */ /* 0x020fe200078e02ff */
[----:B------:R2:W3:Y:S01]  /*12830*/  SHFL.IDX PT, R11, R14, 0x1, 0x1c1f ;  /* 0x003c1f000e0b7f89 */ /* 0x0004e200000e0000 */
[----:B------:R-:W-:Y:S01]  /*12840*/  IMAD R22, R15, c[0x0][0x3e0], RZ ;  /* 0x0000f8000f167a24 */ /* 0x000fe200078e02ff */
[C---:B------:R-:W-:Y:S01]  /*12850*/  IADD3 R15, R9.reuse, 0x8, RZ ;  /* 0x00000008090f7810 */ /* 0x040fe20007ffe0ff */
[----:B------:R-:W-:Y:S01]  /*12860*/  IMAD.U32 R21, RZ, RZ, UR19 ;  /* 0x00000013ff157e24 */ /* 0x000fe2000f8e00ff */
[-C--:B------:R-:W-:Y:S01]  /*12870*/  ISETP.GE.OR P1, PT, R9, R2.reuse, P2 ;  /* 0x000000020900720c */ /* 0x080fe20001726670 */
[----:B------:R-:W-:Y:S01]  /*12880*/  IMAD.U32 R21, RZ, RZ, UR7 ;  /* 0x00000007ff157e24 */ /* 0x000fe2000f8e00ff */
[----:B------:R-:W-:Y:S01]  /*12890*/  ISETP.GE.OR P0, PT, R15, R2, P2 ;  /* 0x000000020f00720c */ /* 0x000fe20001706670 */
[C---:B------:R-:W-:Y:S01]  /*128a0*/  IMAD R22, R7.reuse, c[0x0][0x3e4], R22 ;  /* 0x0000f90007167a24 */ /* 0x040fe200078e0216 */
[----:B------:R-:W-:Y:S01]  /*128b0*/  SHF.R.S32.HI R4, RZ, 0x1f, R18 ;  /* 0x0000001fff047819 */ /* 0x000fe20000011412 */
[----:B------:R-:W-:-:S04]  /*128c0*/  IMAD.WIDE.U32 R20, R7, c[0x0][0x3e0], R20 ;  /* 0x0000f80007147a25 */ /* 0x000fc800078e0014 */
[----:B------:R-:W-:Y:S01]  /*128d0*/  IMAD R73, R73, 0x80, R16 ;  /* 0x0000008049497824 */ /* 0x000fe200078e0210 */
[----:B------:R-:W-:-:S05]  /*128e0*/  IADD3 R21, R21, R22, RZ ;  /* 0x0000001615157210 */ /* 0x000fca0007ffe0ff */
[----:B------:R-:W-:Y:S01]  /*128f0*/  IMAD.WIDE.U32 R74, R18, c[0x0][0x3d8], R20 ;  /* 0x0000f600124a7a25 */ /* 0x000fe200078e0014 */
[----:B-1----:R1:W-:Y:S03]  /*12900*/  @!P1 ST.E [R12.64], R6 ;  /* 0x000000060c009985 */ /* 0x0023e6000c10190a */
[----:B--2---:R-:W-:Y:S01]  /*12910*/  IMAD.SHL.U32 R14, R3, 0x8, RZ ;  /* 0x00000008030e7824 */ /* 0x004fe200078e00ff */
[----:B---3--:R1:W-:Y:S01]  /*12920*/  @!P0 ST.E [R10.64], R8 ;  /* 0x000000080a008985 */ /* 0x0083e2000c10190a */
[----:B------:R-:W-:-:S03]  /*12930*/  IMAD R3, R4, c[0x0][0x3d8], RZ ;  /* 0x0000f60004037a24 */ /* 0x000fc600078e02ff */
[----:B------:R-:W-:Y:S01]  /*12940*/  LOP3.LUT R5, R5, 0x7ffffe00, R14, 0xf8, !PT ;  /* 0x7ffffe0005057812 */ /* 0x000fe200078ef80e */
[----:B------:R-:W-:-:S04]  /*12950*/  IMAD R3, R18, c[0x0][0x3dc], R3 ;  /* 0x0000f70012037a24 */ /* 0x000fc800078e0203 */
[----:B------:R-:W-:Y:S02]  /*12960*/  IMAD.SHL.U32 R76, R5, 0x2, RZ ;  /* 0x00000002054c7824 */ /* 0x000fe400078e00ff */
[----:B------:R-:W-:Y:S01]  /*12970*/  IMAD.IADD R3, R75, 0x1, R3 ;  /* 0x000000014b037824 */ /* 0x000fe200078e0203 */
[C---:B------:R-:W-:Y:S02]  /*12980*/  LEA R75, P0, R74.reuse, c[0x0][0x380], 0x1 ;  /* 0x0000e0004a4b7a11 */ /* 0x040fe400078008ff */
[----:B------:R1:W2:Y:S02]  /*12990*/  LDS.128 R60, [R76+0x1080] ;  /* 0x001080004c3c7984 */ /* 0x0002a40000000c00 */
[----:B------:R-:W-:Y:S02]  /*129a0*/  LEA.HI.X R74, R74, c[0x0][0x384], R3, 0x1, P0 ;  /* 0x0000e1004a4a7a11 */ /* 0x000fe400000f0c03 */
[----:B------:R1:W3:Y:S01]  /*129b0*/  LDS.128 R56, [R76+0x2080] ;  /* 0x002080004c387984 */ /* 0x0002e20000000c00 */
[----:B------:R-:W-:-:S03]  /*129c0*/  ISETP.GE.AND P0, PT, R73, R2, PT ;  /* 0x000000024900720c */ /* 0x000fc60003f06270 */
        /* <DEDUP_REMOVED lines=22> */
[----:B------:R5:W1:Y:S01]  /*12b30*/  LDS.128 R16, [R76+0xc080] ;  /* 0x00c080004c107984 */ /* 0x000a620000000c00 */
[----:B------:R-:W-:-:S07]  /*12b40*/  ISETP.GE.AND P3, PT, R0, c[0x0][0x3c8], PT ;  /* 0x0000f20000007a0c */ /* 0x000fce0003f66270 */
[----:B------:R-:W-:Y:S02]  /*12b50*/  @!P2 SHF.R.S32.HI R71, RZ, 0x1f, R72 ;  /* 0x0000001fff47a819 */ /* 0x000fe40000011448 */
[----:B------:R-:W-:Y:S02]  /*12b60*/  @!P1 SHF.R.S32.HI R69, RZ, 0x1f, R70 ;  /* 0x0000001fff459819 */ /* 0x000fe40000011446 */
[----:B------:R-:W-:Y:S02]  /*12b70*/  @!P0 SHF.R.S32.HI R3, RZ, 0x1f, R68 ;  /* 0x0000001fff038819 */ /* 0x000fe40000011444 */
[----:B------:R-:W-:Y:S02]  /*12b80*/  @!P2 LEA.HI R71, R71, R72, RZ, 0x3 ;  /* 0x000000484747a211 */ /* 0x000fe400078f18ff */
[----:B------:R-:W-:Y:S02]  /*12b90*/  @!P1 LEA.HI R69, R69, R70, RZ, 0x3 ;  /* 0x0000004645459211 */ /* 0x000fe400078f18ff */
[----:B------:R-:W-:-:S02]  /*12ba0*/  @!P0 LEA.HI R3, R3, R68, RZ, 0x3 ;  /* 0x0000004403038211 */ /* 0x000fc400078f18ff */
[----:B------:R-:W-:Y:S02]  /*12bb0*/  @!P2 LOP3.LUT R71, R71, 0xfffffff8, RZ, 0xc0, !PT ;  /* 0xfffffff84747a812 */ /* 0x000fe400078ec0ff */
[----:B------:R-:W-:Y:S01]  /*12bc0*/  @!P1 LOP3.LUT R69, R69, 0xfffffff8, RZ, 0xc0, !PT ;  /* 0xfffffff845459812 */ /* 0x000fe200078ec0ff */
[----:B-1---5:R-:W-:Y:S01]  /*12bd0*/  @!P3 IMAD.WIDE R76, R0, 0x2, R78 ;  /* 0x00000002004cb825 */ /* 0x022fe200078e024e */
[----:B------:R-:W-:-:S03]  /*12be0*/  @!P0 LOP3.LUT R3, R3, 0xfffffff8, RZ, 0xc0, !PT ;  /* 0xfffffff803038812 */ /* 0x000fc600078ec0ff */
[--C-:B------:R-:W-:Y:S01]  /*12bf0*/  @!P2 IMAD.WIDE R70, R71, 0x2, R78.reuse ;  /* 0x000000024746a825 */ /* 0x100fe200078e024e */
[----:B--2---:R1:W-:Y:S03]  /*12c00*/  @!P3 ST.E.128 [R76.64], R64 ;  /* 0x000000404c00b985 */ /* 0x0043e6000c101d0a */
[--C-:B------:R-:W-:Y:S01]  /*12c10*/  @!P1 IMAD.WIDE R68, R69, 0x2, R78.reuse ;  /* 0x0000000245449825 */ /* 0x100fe200078e024e */
[----:B---3--:R1:W-:Y:S03]  /*12c20*/  @!P2 ST.E.128 [R70.64], R48 ;  /* 0x000000304600a985 */ /* 0x0083e6000c101d0a */
[----:B------:R-:W-:Y:S01]  /*12c30*/  @!P0 IMAD.WIDE R78, R3, 0x2, R78 ;  /* 0x00000002034e8825 */ /* 0x000fe200078e024e */
[----:B----4-:R1:W-:Y:S04]  /*12c40*/  @!P1 ST.E.128 [R68.64], R32 ;  /* 0x0000002044009985 */ /* 0x0103e8000c101d0a */
[----:B------:R1:W-:Y:S02]  /*12c50*/  @!P0 ST.E.128 [R78.64], R16 ;  /* 0x000000104e008985 */ /* 0x0003e4000c101d0a */
.L_x_148:
[----:B--234-:R-:W-:Y:S05]  /*12c60*/  BSYNC B0 ;  /* 0x0000000000007941 */ /* 0x01cfea0003800000 */
.L_x_147:
[----:B------:R-:W-:Y:S01]  /*12c70*/  IADD3 R3, R73, 0x20, RZ ;  /* 0x0000002049037810 */ /* 0x000fe20007ffe0ff */
[----:B-1----:R1:W2:Y:S01]  /*12c80*/  SHFL.IDX PT, R35, R74, 0x1, 0x181f ;  /* 0x00381f004a237f89 */ /* 0x0022a200000e0000 */
        /* <DEDUP_REMOVED lines=28> */
.L_x_150:
[----:B------:R-:W-:Y:S05]  /*12e50*/  BSYNC B0 ;  /* 0x0000000000007941 */ /* 0x000fea0003800000 */
.L_x_149:
[----:B------:R-:W-:Y:S01]  /*12e60*/  IADD3 R3, R73, 0x40, RZ ;  /* 0x0000004049037810 */ /* 0x000fe20007ffe0ff */
[----:B--2---:R2:W4:Y:S01]  /*12e70*/  SHFL.IDX PT, R19, R74, 0x2, 0x181f ;  /* 0x00581f004a137f89 */ /* 0x00452200000e0000 */
[----:B------:R-:W-:Y:S02]  /*12e80*/  BSSY B0, `(.L_x_151) ;  /* 0x000001c000007945 */ /* 0x000fe40003800000 */
[----:B------:R-:W-:Y:S01]  /*12e90*/  ISETP.GE.AND P0, PT, R3, R2, PT ;  /* 0x000000020300720c */ /* 0x000fe20003f06270 */
[----:B------:R2:W1:-:S12]  /*12ea0*/  SHFL.IDX PT, R18, R75, 0x2, 0x181f ;  /* 0x00581f004b127f89 */ /* 0x00045800000e0000 */
        /* <DEDUP_REMOVED lines=25> */
.L_x_152:
[----:B------:R-:W-:Y:S05]  /*13040*/  BSYNC B0 ;  /* 0x0000000000007941 */ /* 0x000fea0003800000 */
.L_x_151:
[----:B------:R-:W-:Y:S01]  /*13050*/  IADD3 R73, R73, 0x60, RZ ;  /* 0x0000006049497810 */ /* 0x000fe20007ffe0ff */
[----:B-1----:R1:W2:Y:S03]  /*13060*/  SHFL.IDX PT, R11, R74, 0x3, 0x181f ;  /* 0x00781f004a0b7f89 */ /* 0x0022a600000e0000 */
[----:B------:R-:W-:Y:S01]  /*13070*/  ISETP.GE.AND P0, PT, R73, R2, PT ;  /* 0x000000024900720c */ /* 0x000fe20003f06270 */
[----:B------:R1:W4:-:S12]  /*13080*/  SHFL.IDX PT, R10, R75, 0x3, 0x181f ;  /* 0x00781f004b0a7f89 */ /* 0x00031800000e0000 */
[----:B------:R-:W-:Y:S05]  /*13090*/  @P0 EXIT ;  /* 0x000000000000094d */ /* 0x000fea0003800000 */
[C---:B------:R-:W-:Y:S02]  /*130a0*/  IADD3 R9, R0.reuse, 0x40, RZ ;  /* 0x0000004000097810 */ /* 0x040fe40007ffe0ff */
[C---:B------:R-:W-:Y:S02]  /*130b0*/  IADD3 R3, R0.reuse, 0x80, RZ ;  /* 0x0000008000037810 */ /* 0x040fe40007ffe0ff */
[----:B------:R-:W-:Y:S02]  /*130c0*/  ISETP.GE.AND P1, PT, R9, c[0x0][0x3c8], PT ;  /* 0x0000f20009007a0c */ /* 0x000fe40003f26270 */
[----:B------:R-:W-:Y:S02]  /*130d0*/  ISETP.GE.AND P0, PT, R3, c[0x0][0x3c8], PT ;  /* 0x0000f20003007a0c */ /* 0x000fe40003f06270 */
[C---:B------:R-:W-:Y:S02]  /*130e0*/  ISETP.GE.AND P2, PT, R0.reuse, c[0x0][0x3c8], PT ;  /* 0x0000f20000007a0c */ /* 0x040fe40003f46270 */
[----:B------:R-:W-:-:S07]  /*130f0*/  IADD3 R15, R0, 0xc0, RZ ;  /* 0x000000c0000f7810 */ /* 0x000fce0007ffe0ff */
[----:B------:R-:W-:Y:S02]  /*13100*/  @!P1 SHF.R.S32.HI R8, RZ, 0x1f, R9 ;  /* 0x0000001fff089819 */ /* 0x000fe40000011409 */
[----:B------:R-:W-:Y:S02]  /*13110*/  @!P0 SHF.R.S32.HI R2, RZ, 0x1f, R3 ;  /* 0x0000001fff028819 */ /* 0x000fe40000011403 */
[----:B------:R-:W-:Y:S01]  /*13120*/  @!P1 LEA.HI R8, R8, R9, RZ, 0x3 ;  /* 0x0000000908089211 */ /* 0x000fe200078f18ff */
[--C-:B--2-4-:R-:W-:Y:S01]  /*13130*/  @!P2 IMAD.WIDE R12, R0, 0x2, R10.reuse ;  /* 0x00000002000ca825 */ /* 0x114fe200078e020a */
[----:B------:R-:W-:Y:S02]  /*13140*/  @!P0 LEA.HI R2, R2, R3, RZ, 0x3 ;  /* 0x0000000302028211 */ /* 0x000fe400078f18ff */
[----:B------:R-:W-:Y:S02]  /*13150*/  @!P1 LOP3.LUT R8, R8, 0xfffffff8, RZ, 0xc0, !PT ;  /* 0xfffffff808089812 */ /* 0x000fe400078ec0ff */
[----:B------:R-:W-:Y:S01]  /*13160*/  @!P0 LOP3.LUT R2, R2, 0xfffffff8, RZ, 0xc0, !PT ;  /* 0xfffffff802028812 */ /* 0x000fe200078ec0ff */
[----:B------:R2:W-:Y:S02]  /*13170*/  @!P2 ST.E.128 [R12.64], R52 ;  /* 0x000000340c00a985 */ /* 0x0005e4000c101d0a */
[----:B------:R-:W-:-:S04]  /*13180*/  @!P1 IMAD.WIDE R8, R8, 0x2, R10 ;  /* 0x0000000208089825 */ /* 0x000fc800078e020a */
[----:B------:R-:W-:Y:S01]  /*13190*/  @!P0 IMAD.WIDE R2, R2, 0x2, R10 ;  /* 0x0000000202028825 */ /* 0x000fe200078e020a */
[----:B------:R2:W-:Y:S04]  /*131a0*/  @!P1 ST.E.128 [R8.64], R36 ;  /* 0x0000002408009985 */ /* 0x0005e8000c101d0a */
[----:B------:R2:W-:Y:S01]  /*131b0*/  @!P0 ST.E.128 [R2.64], R20 ;  /* 0x0000001402008985 */ /* 0x0005e2000c101d0a */
[----:B------:R-:W-:-:S13]  /*131c0*/  ISETP.GE.AND P0, PT, R15, c[0x0][0x3c8], PT ;  /* 0x0000f2000f007a0c */ /* 0x000fda0003f06270 */
[----:B------:R-:W-:Y:S05]  /*131d0*/  @P0 EXIT ;  /* 0x000000000000094d */ /* 0x000fea0003800000 */
[----:B------:R-:W-:-:S04]  /*131e0*/  SHF.R.S32.HI R0, RZ, 0x1f, R15 ;  /* 0x0000001fff007819 */ /* 0x000fc8000001140f */
[----:B------:R-:W-:-:S04]  /*131f0*/  LEA.HI R0, R0, R15, RZ, 0x3 ;  /* 0x0000000f00007211 */ /* 0x000fc800078f18ff */
[----:B--2---:R-:W-:-:S05]  /*13200*/  LOP3.LUT R3, R0, 0xfffffff8, RZ, 0xc0, !PT ;  /* 0xfffffff800037812 */ /* 0x004fca00078ec0ff */
[----:B------:R-:W-:-:S05]  /*13210*/  IMAD.WIDE R10, R3, 0x2, R10 ;  /* 0x00000002030a7825 */ /* 0x000fca00078e020a */
[----:B------:R-:W-:Y:S01]  /*13220*/  ST.E.128 [R10.64], R4 ;  /* 0x000000040a007985 */ /* 0x000fe2000c101d0a */
[----:B------:R-:W-:Y:S05]  /*13230*/  EXIT ;  /* 0x000000000000794d */ /* 0x000fea0003800000 */
.L_x_145:
        /* <DEDUP_REMOVED lines=10> */
[----:B------:R-:W3:Y:S01]  /*132e0*/  @P0 LDG.E R0, [R6.64] ;  /* 0x0000000a06000981 */ /* 0x000ee2000c1e1900 */
        /* <DEDUP_REMOVED lines=11> */
[----:B---3--:R-:W3:Y:S02]  /*133a0*/  @P0 R2UR UR5, R0 ;  /* 0x00000000000503c2 */ /* 0x008ee400000e0000 */
[----:B---3--:R-:W-:Y:S02]  /*133b0*/  @UP1 USHF.R.S32.HI UR4, URZ, 0x1f, UR5 ;  /* 0x0000001f3f041899 */ /* 0x008fe40008011405 */
[----:B------:R-:W-:-:S05]  /*133c0*/  @UP1 UMOV UR14, UR5 ;  /* 0x00000005000e1c82 */ /* 0x000fca0008000000 */
[----:B------:R-:W-:Y:S01]  /*133d0*/  @UP1 UMOV UR15, UR4 ;  /* 0x00000004000f1c82 */ /* 0x000fe20008000000 */
[----:B------:R-:W-:Y:S05]  /*133e0*/  @P1 BRA `(.L_x_153) ;  /* 0x0000004000001947 */ /* 0x000fea0003800000 */
[----:B-1----:R-:W-:Y:S05]  /*133f0*/  @!P0 BRA `(.L_x_153) ;  /* 0x0000003000008947 */ /* 0x002fea0003800000 */
[----:B-----5:R-:W3:Y:S04]  /*13400*/  LDG.E R5, [R6.64] ;  /* 0x0000000a06057981 */ /* 0x020ee8000c1e1900 */
[----:B------:R-:W3:Y:S02]  /*13410*/  LDG.E R0, [R6.64+0x4] ;  /* 0x0000040a06007981 */ /* 0x000ee4000c1e1900 */
[----:B---3--:R-:W-:Y:S02]  /*13420*/  IADD3 R5, -R5, R0, RZ ;  /* 0x0000000005057210 */ /* 0x008fe40007ffe1ff */
.L_x_153:
        /* <DEDUP_REMOVED lines=37> */
[----:B------:R-:W-:Y:S01]  /*13680*/  IMAD R0, R4, c[0x0][0x48c], R3 ;  /* 0x0001230004007a24 */ /* 0x000fe200078e0203 */
[----:B------:R-:W-:-:S04]  /*13690*/  LEA R2, P0, R6, c[0x0][0x450], 0x2 ;  /* 0x0001140006027a11 */ /* 0x000fc800078010ff */
[----:B------:R-:W-:Y:S01]  /*136a0*/  IADD3 R3, R7, R0, RZ ;  /* 0x0000000007037210 */ /* 0x000fe20007ffe0ff */
[----:B------:R-:W-:-:S03]  /*136b0*/  IMAD.MOV.U32 R7, RZ, RZ, -0x800000 ;  /* 0xff800000ff077424 */ /* 0x000fc600078e00ff */
[----:B------:R-:W-:-:S05]  /*136c0*/  LEA.HI.X R3, R6, c[0x0][0x454], R3, 0x2, P0 ;  /* 0x0001150006037a11 */ /* 0x000fca00000f1403 */
[----:B------:R1:W-:Y:S02]  /*136d0*/  STG.E [R2.64], R7 ;  /* 0x0000000702007986 */ /* 0x0003e4000c10190a */
.L_x_155:
[----:B------:R-:W-:Y:S05]  /*136e0*/  BSYNC B0 ;  /* 0x0000000000007941 */ /* 0x000fea0003800000 */
.L_x_154:
[----:B-1----:R-:W1:Y:S01]  /*136f0*/  S2R R3, SR_CTAID.X ;  /* 0x0000000000037919 */ /* 0x002e620000002500 */
[----:B------:R-:W-:Y:S01]  /*13700*/  SHF.R.S32.HI R4, RZ, 0x1f, R9 ;  /* 0x0000001fff047819 */ /* 0x000fe20000011409 */
        /* <DEDUP_REMOVED lines=15> */
[C---:B------:R-:W-:Y:S01]  /*13800*/  LEA R2, R9.reuse, R4, 0x5 ;  /* 0x0000000409027211 */ /* 0x040fe200078e28ff */
[----:B------:R-:W-:Y:S01]  /*13810*/  UIMAD.WIDE.U32 UR16, UR13, UR4, UR16 ;  /* 0x000000040d1072a5 */ /* 0x000fe2000f8e0010 */
[----:B------:R-:W-:Y:S01]  /*13820*/  SHF.L.U32 R9, R9, 0x3, RZ ;  /* 0x0000000309097819 */ /* 0x000fe200000006ff */
[----:B------:R-:W-:Y:S02]  /*13830*/  UIMAD UR7, UR13, UR5, UR7 ;  /* 0x000000050d0772a4 */ /* 0x000fe4000f8e0207 */
[C---:B-1----:R-:W-:Y:S01]  /*13840*/  IMAD R2, R3.reuse, 0x80, R2 ;  /* 0x0000008003027824 */ /* 0x042fe200078e0202 */
[----:B------:R-:W-:Y:S01]  /*13850*/  ULDC.64 UR4, c[0x0][0x3f0] ;  /* 0x0000fc0000047ab9 */ /* 0x000fe20000000a00 */
[----:B------:R-:W-:Y:S01]  /*13860*/  IMAD R4, R3, 0x80, R4 ;  /* 0x0000008003047824 */ /* 0x000fe200078e0204 */
[----:B------:R-:W-:Y:S01]  /*13870*/  UIMAD UR6, UR6, UR4, URZ ;  /* 0x00000004060672a4 */ /* 0x000fe2000f8e023f */
[----:B------:R-:W-:Y:S01]  /*13880*/  @P0 IMAD.HI.U32 R0, R2, c[0x0][0x4ec], RZ ;  /* 0x00013b0002000a27 */ /* 0x000fe200078e00ff */
[----:B------:R-:W-:Y:S01]  /*13890*/  UIADD3 UR17, UR7, UR17, URZ ;  /* 0x0000001107117290 */ /* 0x000fe2000fffe03f */
[----:B------:R-:W-:Y:S01]  /*138a0*/  IADD3 R8, R9, 0x40, RZ ;  /* 0x0000004009087810 */ /* 0x000fe20007ffe0ff */
[----:B------:R-:W-:Y:S01]  /*138b0*/  UIMAD UR5, UR20, UR5, UR6 ;  /* 0x00000005140572a4 */ /* 0x000fe2000f8e0206 */
[----:B------:R-:W-:Y:S01]  /*138c0*/  IMAD.MOV.U32 R7, RZ, RZ, R2 ;  /* 0x000000ffff077224 */ /* 0x000fe200078e0002 */
[----:B------:R-:W-:Y:S01]  /*138d0*/  @P0 SHF.R.U32.HI R7, RZ, c[0x0][0x4f0], R0 ;  /* 0x00013c00ff070a19 */ /* 0x000fe20000011600 */
[----:B------:R-:W-:-:S03]  /*138e0*/  UIMAD.WIDE.U32 UR16, UR20, UR4, UR16 ;  /* 0x00000004141072a5 */ /* 0x000fc6000f8e0010 */
[----:B------:R-:W-:Y:S01]  /*138f0*/  IADD3 R11, -R7, RZ, RZ ;  /* 0x000000ff070b7210 */ /* 0x000fe20007ffe1ff */
[----:B------:R-:W-:Y:S01]  /*13900*/  UIADD3 UR5, UR17, UR5, URZ ;  /* 0x0000000511057290 */ /* 0x000fe2000fffe03f */
[----:B------:R-:W-:Y:S01]  /*13910*/  SHF.R.S32.HI R0, RZ, 0x1f, R7 ;  /* 0x0000001fff007819 */ /* 0x000fe20000011407 */
[----:B------:R-:W-:Y:S02]  /*13920*/  IMAD.U32 R10, RZ, RZ, UR16 ;  /* 0x00000010ff0a7e24 */ /* 0x000fe4000f8e00ff */
[----:B------:R-:W-:Y:S02]  /*13930*/  IMAD R6, R11, c[0x0][0x4e8], R2 ;  /* 0x00013a000b067a24 */ /* 0x000fe400078e0202 */
[----:B------:R-:W-:Y:S01]  /*13940*/  IMAD.U32 R11, RZ, RZ, UR17 ;  /* 0x00000011ff0b7e24 */ /* 0x000fe2000f8e00ff */
[----:B------:R-:W-:Y:S01]  /*13950*/  MOV R11, UR5 ;  /* 0x00000005000b7c02 */ /* 0x000fe20008000f00 */
[----:B------:R-:W-:Y:S01]  /*13960*/  IMAD R0, R0, c[0x0][0x3e0], RZ ;  /* 0x0000f80000007a24 */ /* 0x000fe200078e02ff */
[----:B------:R-:W-:-:S03]  /*13970*/  SHF.R.S32.HI R2, RZ, 0x1f, R6 ;  /* 0x0000001fff027819 */ /* 0x000fc60000011406 */
[C---:B------:R-:W-:Y:S02]  /*13980*/  IMAD R0, R7.reuse, c[0x0][0x3e4], R0 ;  /* 0x0000f90007007a24 */ /* 0x040fe400078e0200 */
[----:B------:R-:W-:-:S04]  /*13990*/  IMAD.WIDE.U32 R10, R7, c[0x0][0x3e0], R10 ;  /* 0x0000f800070a7a25 */ /* 0x000fc800078e000a */
[----:B------:R-:W-:Y:S02]  /*139a0*/  IMAD R7, R2, c[0x0][0x3d8], RZ ;  /* 0x0000f60002077a24 */ /* 0x000fe400078e02ff */
[----:B------:R-:W-:Y:S02]  /*139b0*/  IMAD.IADD R11, R11, 0x1, R0 ;  /* 0x000000010b0b7824 */ /* 0x000fe400078e0200 */
[C---:B------:R-:W-:Y:S02]  /*139c0*/  IMAD R7, R6.reuse, c[0x0][0x3dc], R7 ;  /* 0x0000f70006077a24 */ /* 0x040fe400078e0207 */
[----:B------:R-:W-:Y:S01]  /*139d0*/  IMAD.WIDE.U32 R10, R6, c[0x0][0x3d8], R10 ;  /* 0x0000f600060a7a25 */ /* 0x000fe200078e000a */
[----:B------:R-:W-:-:S04]  /*139e0*/  IADD3 R6, R9, 0xc0, RZ ;  /* 0x000000c009067810 */ /* 0x000fc80007ffe0ff */
[----:B------:R-:W-:Y:S02]  /*139f0*/  IADD3 R7, R11, R7, RZ ;  /* 0x000000070b077210 */ /* 0x000fe40007ffe0ff */
[----:B------:R-:W-:-:S04]  /*13a00*/  LEA R11, P0, R10, c[0x0][0x380], 0x1 ;  /* 0x0000e0000a0b7a11 */ /* 0x000fc800078008ff */
[----:B------:R-:W-:Y:S01]  /*13a10*/  LEA.HI.X R10, R10, c[0x0][0x384], R7, 0x1, P0 ;  /* 0x0000e1000a0a7a11 */ /* 0x000fe200000f0c07 */
[----:B------:R1:W3:Y:S01]  /*13a20*/  SHFL.IDX PT, R12, R11, RZ, 0x181f ;  /* 0x00181fff0b0c7589 */ /* 0x0002e200000e0000 */
[----:B------:R-:W-:Y:S02]  /*13a30*/  ISETP.GE.AND P0, PT, R4, R5, PT ;  /* 0x000000050400720c */ /* 0x000fe40003f06270 */
[----:B------:R-:W-:Y:S01]  /*13a40*/  IADD3 R7, R9, 0x80, RZ ;  /* 0x0000008009077810 */ /* 0x000fe20007ffe0ff */
[----:B----4-:R1:W4:Y:S10]  /*13a50*/  SHFL.IDX PT, R13, R10, RZ, 0x181f ;  /* 0x00181fff0a0d7589 */ /* 0x01033400000e0000 */
[----:B------:R-:W-:Y:S05]  /*13a60*/  @P0 BRA `(.L_x_157) ;  /* 0x0000015000000947 */ /* 0x000fea0003800000 */
[----:B------:R-:W-:Y:S02]  /*13a70*/  ISETP.GE.AND P2, PT, R8, c[0x0][0x3c8], PT ;  /* 0x0000f20008007a0c */ /* 0x000fe40003f46270 */
[----:B------:R-:W-:-:S02]  /*13a80*/  ISETP.GE.AND P1, PT, R7, c[0x0][0x3c8], PT ;  /* 0x0000f20007007a0c */ /* 0x000fc40003f26270 */
[----:B------:R-:W-:Y:S02]  /*13a90*/  ISETP.GE.AND P0, PT, R6, c[0x0][0x3c8], PT ;  /* 0x0000f20006007a0c */ /* 0x000fe40003f06270 */
        /* <DEDUP_REMOVED lines=12> */
[----:B------:R3:W-:Y:S03]  /*13b60*/  @!P3 ST.E.128 [R14.64], RZ ;  /* 0x000000ff0e00b985 */ /* 0x0007e6000c101d0a */
[--C-:B------:R-:W-:Y:S01]  /*13b70*/  @!P1 IMAD.WIDE R2, R2, 0x2, R12.reuse ;  /* 0x0000000202029825 */ /* 0x100fe200078e020c */
[----:B------:R3:W-:Y:S03]  /*13b80*/  @!P2 ST.E.128 [R16.64], RZ ;  /* 0x000000ff1000a985 */ /* 0x0007e6000c101d0a */
[----:B------:R-:W-:Y:S01]  /*13b90*/  @!P0 IMAD.WIDE R12, R0, 0x2, R12 ;  /* 0x00000002000c8825 */ /* 0x000fe200078e020c */
[----:B------:R3:W-:Y:S04]  /*13ba0*/  @!P1 ST.E.128 [R2.64], RZ ;  /* 0x000000ff02009985 */ /* 0x0007e8000c101d0a */
[----:B------:R3:W-:Y:S02]  /*13bb0*/  @!P0 ST.E.128 [R12.64], RZ ;  /* 0x000000ff0c008985 */ /* 0x0007e4000c101d0a */
.L_x_157:
[----:B------:R-:W-:Y:S05]  /*13bc0*/  BSYNC B0 ;  /* 0x0000000000007941 */ /* 0x000fea0003800000 */
.L_x_156:
[----:B------:R-:W-:Y:S01]  /*13bd0*/  IADD3 R0, R4, 0x20, RZ ;  /* 0x0000002004007810 */ /* 0x000fe20007ffe0ff */
[----:B---34-:R3:W4:Y:S01]  /*13be0*/  SHFL.IDX PT, R13, R10, 0x1, 0x181f ;  /* 0x00381f000a0d7f89 */ /* 0x01872200000e0000 */
[----:B------:R-:W-:Y:S02]  /*13bf0*/  BSSY B0, `(.L_x_158) ;  /* 0x0000019000007945 */ /* 0x000fe40003800000 */
[----:B------:R-:W-:Y:S01]  /*13c00*/  ISETP.GE.AND P0, PT, R0, R5, PT ;  /* 0x000000050000720c */ /* 0x000fe20003f06270 */
[----:B------:R3:W1:-:S12]  /*13c10*/  SHFL.IDX PT, R12, R11, 0x1, 0x181f ;  /* 0x00381f000b0c7f89 */ /* 0x00065800000e0000 */
        /* <DEDUP_REMOVED lines=11> */
[----:B-1--4-:R-:W-:Y:S01]  /*13cd0*/  @!P3 IMAD.WIDE R14, R9, 0x2, R12 ;  /* 0x00000002090eb825 */ /* 0x012fe200078e020c */
        /* <DEDUP_REMOVED lines=10> */
.L_x_159:
[----:B------:R-:W-:Y:S05]  /*13d80*/  BSYNC B0 ;  /* 0x0000000000007941 */ /* 0x000fea0003800000 */
.L_x_158:
[----:B------:R-:W-:Y:S01]  /*13d90*/  IADD3 R0, R4, 0x40, RZ ;  /* 0x0000004004007810 */ /* 0x000fe20007ffe0ff */
[----:B-1--4-:R1:W4:Y:S01]  /*13da0*/  SHFL.IDX PT, R13, R10, 0x2, 0x181f ;  /* 0x00581f000a0d7f89 */ /* 0x01232200000e0000 */
[----:B------:R-:W-:Y:S02]  /*13db0*/  BSSY B0, `(.L_x_160) ;  /* 0x0000019000007945 */ /* 0x000fe40003800000 */
[----:B------:R-:W-:Y:S01]  /*13dc0*/  ISETP.GE.AND P0, PT, R0, R5, PT ;  /* 0x000000050000720c */ /* 0x000fe20003f06270 */
[----:B------:R1:W3:-:S12]  /*13dd0*/  SHFL.IDX PT, R12, R11, 0x2, 0x181f ;  /* 0x00581f000b0c7f89 */ /* 0x0002d800000e0000 */
        /* <DEDUP_REMOVED lines=22> */
.L_x_161:
[----:B------:R-:W-:Y:S05]  /*13f40*/  BSYNC B0 ;  /* 0x0000000000007941 */ /* 0x000fea0003800000 */
.L_x_160:
[----:B------:R-:W-:Y:S01]  /*13f50*/  IADD3 R4, R4, 0x60, RZ ;  /* 0x0000006004047810 */ /* 0x000fe20007ffe0ff */
[----:B---3--:R3:W1:Y:S03]  /*13f60*/  SHFL.IDX PT, R3, R10, 0x3, 0x181f ;  /* 0x00781f000a037f89 */ /* 0x00866600000e0000 */
[----:B------:R-:W-:Y:S01]  /*13f70*/  ISETP.GE.AND P0, PT, R4, R5, PT ;  /* 0x000000050400720c */ /* 0x000fe20003f06270 */
[----:B------:R3:W4:-:S12]  /*13f80*/  SHFL.IDX PT, R2, R11, 0x3, 0x181f ;  /* 0x00781f000b027f89 */ /* 0x00071800000e0000 */
[----:B------:R-:W-:Y:S05]  /*13f90*/  @P0 EXIT ;  /* 0x000000000000094d */ /* 0x000fea0003800000 */
        /* <DEDUP_REMOVED lines=10> */
[----:B------:R1:W-:Y:S02]  /*14040*/  @!P2 ST.E.128 [R8.64], RZ ;  /* 0x000000ff0800a985 */ /* 0x0003e4000c101d0a */
[----:B------:R-:W-:-:S04]  /*14050*/  @!P1 IMAD.WIDE R4, R5, 0x2, R2 ;  /* 0x0000000205049825 */ /* 0x000fc800078e0202 */
[----:B---3--:R-:W-:Y:S01]  /*14060*/  @!P0 IMAD.WIDE R10, R7, 0x2, R2 ;  /* 0x00000002070a8825 */ /* 0x008fe200078e0202 */
[----:B------:R1:W-:Y:S04]  /*14070*/  @!P1 ST.E.128 [R4.64], RZ ;  /* 0x000000ff04009985 */ /* 0x0003e8000c101d0a */
[----:B------:R1:W-:Y:S01]  /*14080*/  @!P0 ST.E.128 [R10.64], RZ ;  /* 0x000000ff0a008985 */ /* 0x0003e2000c101d0a */
[----:B------:R-:W-:-:S13]  /*14090*/  ISETP.GE.AND P0, PT, R6, c[0x0][0x3c8], PT ;  /* 0x0000f20006007a0c */ /* 0x000fda0003f06270 */
[----:B------:R-:W-:Y:S05]  /*140a0*/  @P0 EXIT ;  /* 0x000000000000094d */ /* 0x000fea0003800000 */
[----:B-1----:R-:W-:-:S04]  /*140b0*/  SHF.R.S32.HI R5, RZ, 0x1f, R6 ;  /* 0x0000001fff057819 */ /* 0x002fc80000011406 */
[----:B------:R-:W-:-:S04]  /*140c0*/  LEA.HI R5, R5, R6, RZ, 0x3 ;  /* 0x0000000605057211 */ /* 0x000fc800078f18ff */
[----:B------:R-:W-:-:S05]  /*140d0*/  LOP3.LUT R5, R5, 0xfffffff8, RZ, 0xc0, !PT ;  /* 0xfffffff805057812 */ /* 0x000fca00078ec0ff */
[----:B------:R-:W-:-:S05]  /*140e0*/  IMAD.WIDE R2, R5, 0x2, R2 ;  /* 0x0000000205027825 */ /* 0x000fca00078e0202 */
[----:B------:R-:W-:Y:S01]  /*140f0*/  ST.E.128 [R2.64], RZ ;  /* 0x000000ff02007985 */ /* 0x000fe2000c101d0a */
[----:B------:R-:W-:Y:S05]  /*14100*/  EXIT ;  /* 0x000000000000794d */ /* 0x000fea0003800000 */
.L_x_162:
        /* <DEDUP_REMOVED lines=15> */
.L_x_3534:


//--------------------- .text._ZN7cutlass13device_kernelIN5flash19enable_sm80_to_sm89INS1_16FlashAttnFwdSm80INS1_25CollectiveMainloopFwdSm80ILi8ELi1ELb1EN4cute5tupleIJNS5_1CILi128EEENS7_ILi48EEENS7_ILi256EEEEEELi256ENS_6half_tEfNS_4arch4Sm80ELb0ELb1ELb1ELb0ELb1ELb0ELb1ELb0EEENS1_21CollectiveEpilogueFwdINS6_IJS8_SA_S9_EEENS6_IJNS7_ILi1EEESI_SI_EEESC_SE_Li256ELb0ELb1ELb0ELb0EEENS1_19SingleTileSchedulerILb0ELb0ELb1ELi128EEEEEEEEEvNT_6ParamsE --------------------------
	.section	.text._ZN7cutlass13device_kernelIN5flash19enable_sm80_to_sm89INS1_16FlashAttnFwdSm80INS1_25CollectiveMainloopFwdSm80ILi8ELi1ELb1EN4cute5tupleIJNS5_1CILi128EEENS7_ILi48EEENS7_ILi256EEEEEELi256ENS_6half_tEfNS_4arch4Sm80ELb0ELb1ELb1ELb0ELb1ELb0ELb1ELb0EEENS1_21CollectiveEpilogueFwdINS6_IJS8_SA_S9_EEENS6_IJNS7_ILi1EEESI_SI_EEESC_SE_Li256ELb0ELb1ELb0ELb0EEENS1_19SingleTileSchedulerILb0ELb0ELb1ELi128EEEEEEEEEvNT_6ParamsE,"ax",@progbits
	.sectioninfo	@"SHI_REGISTERS=255"
	.align	128
.text._ZN7cutlass13device_kernelIN5flash19enable_sm80_to_sm89INS1_16FlashAttnFwdSm80INS1_25CollectiveMainloopFwdSm80ILi8ELi1ELb1EN4cute5tupleIJNS5_1CILi128EEENS7_ILi48EEENS7_ILi256EEEEEELi256ENS_6half_tEfNS_4arch4Sm80ELb0ELb1ELb1ELb0ELb1ELb0ELb1ELb0EEENS1_21CollectiveEpilogueFwdINS6_IJS8_SA_S9_EEENS6_IJNS7_ILi1EEESI_SI_EEESC_SE_Li256ELb0ELb1ELb0ELb0EEENS1_19SingleTileSchedulerILb0ELb0ELb1ELi128EEEEEEEEEvNT_6ParamsE:
        .type           _ZN7cutlass13device_kernelIN5flash19enable_sm80_to_sm89INS1_16FlashAttnFwdSm80INS1_25CollectiveMainloopFwdSm80ILi8ELi1ELb1EN4cute5tupleIJNS5_1CILi128EEENS7_ILi48EEENS7_ILi256EEEEEELi256ENS_6half_tEfNS_4arch4Sm80ELb0ELb1ELb1ELb0ELb1ELb0ELb1ELb0EEENS1_21CollectiveEpilogueFwdINS6_IJS8_SA_S9_EEENS6_IJNS7_ILi1EEESI_SI_EEESC_SE_Li256ELb0ELb1ELb0ELb0EEENS1_19SingleTileSchedulerILb0ELb0ELb1ELi128EEEEEEEEEvNT_6ParamsE,@function
        .size           _ZN7cutlass13device_kernelIN5flash19enable_sm80_to_sm89INS1_16FlashAttnFwdSm80INS1_25CollectiveMainloopFwdSm80ILi8ELi1ELb1EN4cute5tupleIJNS5_1CILi128EEENS7_ILi48EEENS7_ILi256EEEEEELi256ENS_6half_tEfNS_4arch4Sm80ELb0ELb1ELb1ELb0ELb1ELb0ELb1ELb0EEENS1_21CollectiveEpilogueFwdINS6_IJS8_SA_S9_EEENS6_IJNS7_ILi1EEESI_SI_EEESC_SE_Li256ELb0ELb1ELb0ELb0EEENS1_19SingleTileSchedulerILb0ELb0ELb1ELi128EEEEEEEEEvNT_6ParamsE,(.L_x_3535 - _ZN7cutlass13device_kernelIN5flash19enable_sm80_to_sm89INS1_16FlashAttnFwdSm80INS1_25CollectiveMainloopFwdSm80ILi8ELi1ELb1EN4cute5tupleIJNS5_1CILi128EEENS7_ILi48EEENS7_ILi256EEEEEELi256ENS_6half_tEfNS_4arch4Sm80ELb0ELb1ELb1ELb0ELb1ELb0ELb1ELb0EEENS1_21CollectiveEpilogueFwdINS6_IJS8_SA_S9_EEENS6_IJNS7_ILi1EEESI_SI_EEESC_SE_Li256ELb0ELb1ELb0ELb0EEENS1_19SingleTileSchedulerILb0ELb0ELb1ELi128EEEEEEEEEvNT_6ParamsE)
        .other          _ZN7cutlass13device_kernelIN5flash19enable_sm80_to_sm89INS1_16FlashAttnFwdSm80INS1_25CollectiveMainloopFwdSm80ILi8ELi1ELb1EN4cute5tupleIJNS5_1CILi128EEENS7_ILi48EEENS7_ILi256EEEEEELi256ENS_6half_tEfNS_4arch4Sm80ELb0ELb1ELb1ELb0ELb1ELb0ELb1ELb0EEENS1_21CollectiveEpilogueFwdINS6_IJS8_SA_S9_EEENS6_IJNS7_ILi1EEESI_SI_EEESC_SE_Li256ELb0ELb1ELb0ELb0EEENS1_19SingleTileSchedulerILb0ELb0ELb1ELi128EEEEEEEEEvNT_6ParamsE,@"STO_CUDA_ENTRY STV_DEFAULT"
_ZN7cutlass13device_kernelIN5flash19enable_sm80_to_sm89INS1_16FlashAttnFwdSm80INS1_25CollectiveMainloopFwdSm80ILi8ELi1ELb1EN4cute5tupleIJNS5_1CILi128EEENS7_ILi48EEENS7_ILi256EEEEEELi256ENS_6half_tEfNS_4arch4Sm80ELb0ELb1ELb1ELb0ELb1ELb0ELb1ELb0EEENS1_21CollectiveEpilogueFwdINS6_IJS8_SA_S9_EEENS6_IJNS7_ILi1EEESI_SI_EEESC_SE_Li256ELb0ELb1ELb0ELb0EEENS1_19SingleTileSchedulerILb0ELb0ELb1ELi128EEEEEEEEEvNT_6ParamsE:
        /* <DEDUP_REMOVED lines=9> */
[----:B------:R-:W-:-:S04]  /*0090*/  ULDC.64 UR18, c[0x0][0x118] ;  /* 0x0000460000127ab9 */ /* 0x000fc80000000a00 */
[----:B------:R-:W-:-:S05]  /*00a0*/  PLOP3.LUT P0, PT, PT, PT, UP0, 0x80, 0x0 ;  /* 0x000000000000781c */ /* 0x000fca0003f0f008 */
[----:B------:R-:W-:Y:S02]  /*00b0*/  @UP0 UMOV UR4, 0x4 ;  /* 0x0000000400040882 */ /* 0x000fe40000000000 */
[----:B------:R-:W-:-:S06]  /*00c0*/  @UP0 UIMAD.WIDE UR4, UR15, UR4, UR6 ;  /* 0x000000040f0402a5 */ /* 0x000fcc000f8e0206 */
[----:B------:R-:W-:Y:S02]  /*00d0*/  IMAD.U32 R2, RZ, RZ, UR4 ;  /* 0x00000004ff027e24 */ /* 0x000fe4000f8e00ff */
[----:B------:R-:W-:Y:S01]  /*00e0*/  IMAD.U32 R3, RZ, RZ, UR5 ;  /* 0x00000005ff037e24 */ /* 0x000fe2000f8e00ff */
[----:B------:R-:W1:Y:S01]  /*00f0*/  S2UR UR27, SR_CTAID.X ;  /* 0x00000000001b79c3 */ /* 0x000e620000002500 */
[----:B------:R-:W-:Y:S02]  /*0100*/  ULDC UR8, c[0x0][0x2c4] ;  /* 0x0000b10000087ab9 */ /* 0x000fe40000000800 */
[----:B------:R-:W-:Y:S01]  /*0110*/  ULDC.64 UR4, c[0x0][0x2c8] ;  /* 0x0000b20000047ab9 */ /* 0x000fe20000000a00 */
[----:B------:R-:W2:Y:S01]  /*0120*/  @P0 LDG.E R2, [R2.64] ;  /* 0x0000001202020981 */ /* 0x000ea2000c1e1900 */
[----:B------:R-:W-:Y:S02]  /*0130*/  UISETP.NE.AND UP1, UPT, UR8, 0x1, UPT ;  /* 0x000000010800788c */ /* 0x000fe4000bf25270 */
[----:B------:R-:W-:Y:S01]  /*0140*/  ULDC UR10, c[0x0][0x1d0] ;  /* 0x00007400000a7ab9 */ /* 0x000fe20000000800 */
[----:B------:R-:W3:Y:S01]  /*0150*/  S2UR UR11, SR_CTAID.Y ;  /* 0x00000000000b79c3 */ /* 0x000ee20000002600 */
[----:B------:R-:W4:Y:S01]  /*0160*/  S2R R129, SR_TID.X ;  /* 0x0000000000817919 */ /* 0x000f220000002100 */
[----:B------:R-:W-:-:S02]  /*0170*/  ULDC UR9, c[0x0][0x168] ;  /* 0x00005a0000097ab9 */ /* 0x000fc40000000800 */
[----:B------:R-:W-:Y:S02]  /*0180*/  UP2UR UR14, UPR, URZ, 0x2 ;  /* 0x000000023f0e7883 */ /* 0x000fe40008000000 */
[----:B-1----:R-:W-:-:S04]  /*0190*/  USHF.L.U32 UR27, UR27, 0x7, URZ ;  /* 0x000000071b1b7899 */ /* 0x002fc8000800063f */
[----:B------:R-:W-:Y:S02]  /*01a0*/  @UP1 UIADD3 UR12, UR27, 0x7f, URZ ;  /* 0x0000007f1b0c1890 */ /* 0x000fe4000fffe03f */
[----:B------:R-:W-:Y:S02]  /*01b0*/  UIADD3 UR6, UR27, 0x7f, URZ ;  /* 0x0000007f1b067890 */ /* 0x000fe4000fffe03f */
[----:B------:R-:W-:-:S03]  /*01c0*/  UIMAD.WIDE.U32 UR12, UR12, UR4, URZ ;  /* 0x000000040c0c72a5 */ /* 0x000fc6000f8e003f */
[----:B------:R-:W-:Y:S02]  /*01d0*/  ULDC UR4, c[0x0][0x2ac] ;  /* 0x0000ab0000047ab9 */ /* 0x000fe40000000800 */
[----:B------:R-:W-:Y:S02]  /*01e0*/  UIMAD UR10, UR4, UR10, URZ ;  /* 0x0000000a040a72a4 */ /* 0x000fe4000f8e023f */
[----:B------:R-:W-:Y:S02]  /*01f0*/  @UP1 UMOV UR7, UR13 ;  /* 0x0000000d00071c82 */ /* 0x000fe40008000000 */
[----:B------:R-:W-:Y:S02]  /*0200*/  @UP1 USHF.R.U32.HI UR6, URZ, UR5, UR7 ;  /* 0x000000053f061299 */ /* 0x000fe40008011607 */
[----:B------:R-:W-:Y:S02]  /*0210*/  UMOV UR12, URZ ;  /* 0x0000003f000c7c82 */ /* 0x000fe40008000000 */
[----:B------:R-:W-:-:S02]  /*0220*/  UMOV UR7, 0x1 ;  /* 0x0000000100077882 */ /* 0x000fc40000000000 */
[----:B------:R-:W-:Y:S02]  /*0230*/  ULDC.64 UR4, c[0x0][0x328] ;  /* 0x0000ca0000047ab9 */ /* 0x000fe40000000a00 */
[----:B------:R-:W-:Y:S02]  /*0240*/  UISETP.LE.AND UP0, UPT, UR7, UR5, UPT ;  /* 0x000000050700728c */ /* 0x000fe4000bf03270 */
[----:B------:R-:W-:Y:S02]  /*0250*/  UIADD3 UR9, UR10, -UR9, UR7 ;  /* 0x800000090a097290 */ /* 0x000fe4000fffe007 */
[----:B------:R-:W-:Y:S02]  /*0260*/  UP2UR UR13, UPR, URZ, 0x1 ;  /* 0x000000013f0d7883 */ /* 0x000fe40008000000 */
[----:B------:R-:W-:Y:S02]  /*0270*/  UIADD3 UR5, UR9, UR6, URZ ;  /* 0x0000000609057290 */ /* 0x000fe4000fffe03f */
[----:B---3--:R-:W-:-:S02]  /*0280*/  USHF.R.S32.HI UR9, URZ, 0x1f, UR11 ;  /* 0x0000001f3f097899 */ /* 0x008fc4000801140b */
[----:B------:R-:W-:Y:S01]  /*0290*/  UIADD3 UR6, UR5, UR4, URZ ;  /* 0x0000000405067290 */ /* 0x000fe2000fffe03f */
[----:B--2---:R1:W2:Y:S01]  /*02a0*/  @P0 R2UR UR12, R2 ;  /* 0x00000000020c03c2 */ /* 0x0042a200000e0000 */
[----:B------:R-:W-:-:S13]  /*02b0*/  PLOP3.LUT P0, PT, PT, PT, UP0, 0x40, 0x0 ;  /* 0x000000000000781c */ /* 0x000fda0003f0e808 */
[----:B------:R-:W-:Y:S05]  /*02c0*/  @P0 BRA `(.L_x_163) ;  /* 0x0000016000000947 */ /* 0x000fea0003800000 */
[----:B----4-:R-:W-:Y:S01]  /*02d0*/  ISETP.LT.AND P0, PT, RZ, UR5, PT ;  /* 0x00000005ff007c0c */ /* 0x010fe2000bf01270 */
[----:B------:R-:W-:-:S12]  /*02e0*/  UIADD3 UR16, UR5, -0x1, URZ ;  /* 0xffffffff05107890 */ /* 0x000fd8000fffe03f */
[----:B------:R-:W-:Y:S05]  /*02f0*/  @P0 BRA `(.L_x_164) ;  /* 0x0000009000000947 */ /* 0x000fea0003800000 */
[----:B------:R-:W-:Y:S02]  /*0300*/  ULDC UR4, c[0x0][0x32c] ;  /* 0x0000cb0000047ab9 */ /* 0x000fe40000000800 */
[----:B------:R-:W-:Y:S02]  /*0310*/  UISETP.NE.AND UP0, UPT, UR7, UR4, UPT ;  /* 0x000000040700728c */ /* 0x000fe4000bf05270 */
[----:B------:R-:W-:-:S03]  /*0320*/  UIADD3 UR16, -UR5, URZ, URZ ;  /* 0x0000003f05107290 */ /* 0x000fc6000fffe13f */
[----:B------:R-:W-:Y:S02]  /*0330*/  ULDC.64 UR4, c[0x0][0x330] ;  /* 0x0000cc0000047ab9 */ /* 0x000fe40000000a00 */
[----:B------:R-:W-:-:S07]  /*0340*/  UIMAD.WIDE.U32 UR20, UR16, UR4, URZ ;  /* 0x00000004101472a5 */ /* 0x000fce000f8e003f */
[----:B------:R-:W-:Y:S02]  /*0350*/  @UP0 UMOV UR7, UR21 ;  /* 0x0000001500070c82 */ /* 0x000fe40008000000 */
[----:B------:R-:W-:-:S04]  /*0360*/  @UP0 USHF.R.U32.HI UR16, URZ, UR5, UR7 ;  /* 0x000000053f100299 */ /* 0x000fc80008011607 */
[----:B------:R-:W-:Y:S01]  /*0370*/  ULOP3.LUT UR16, URZ, UR16, URZ, 0x33, !UPT ;  /* 0x000000103f107292 */ /* 0x000fe2000f8e333f */
[----:B------:R-:W-:Y:S05]  /*0380*/  BRA `(.L_x_165) ;  /* 0x0000006000007947 */ /* 0x000fea0003800000 */
.L_x_164:
[----:B------:R-:W-:Y:S02]  /*0390*/  ULDC UR4, c[0x0][0x32c] ;  /* 0x0000cb0000047ab9 */ /* 0x000fe40000000800 */
[----:B------:R-:W-:-:S03]  /*03a0*/  UISETP.NE.AND UP0, UPT, UR7, UR4, UPT ;  /* 0x000000040700728c */ /* 0x000fc6000bf05270 */
[----:B------:R-:W-:Y:S02]  /*03b0*/  ULDC.64 UR4, c[0x0][0x330] ;  /* 0x0000cc0000047ab9 */ /* 0x000fe40000000a00 */
[----:B------:R-:W-:-:S07]  /*03c0*/  UIMAD.WIDE.U32 UR20, UR16, UR4, URZ ;  /* 0x00000004101472a5 */ /* 0x000fce000f8e003f */
[----:B------:R-:W-:Y:S02]  /*03d0*/  @UP0 UMOV UR7, UR21 ;  /* 0x0000001500070c82 */ /* 0x000fe40008000000 */
[----:B------:R-:W-:Y:S02]  /*03e0*/  @UP0 USHF.R.U32.HI UR16, URZ, UR5, UR7 ;  /* 0x000000053f100299 */ /* 0x000fe40008011607 */
.L_x_165:
[----:B------:R-:W-:Y:S02]  /*03f0*/  ULDC UR4, c[0x0][0x32c] ;  /* 0x0000cb0000047ab9 */ /* 0x000fe40000000800 */
[----:B------:R-:W-:-:S04]  /*0400*/  UIMAD UR4, UR16, UR4, UR4 ;  /* 0x00000004100472a4 */ /* 0x000fc8000f8e0204 */
[----:B------:R-:W-:-:S04]  /*0410*/  UISETP.LT.AND UP0, UPT, UR6, UR4, UPT ;  /* 0x000000040600728c */ /* 0x000fc8000bf01270 */
[----:B------:R-:W-:Y:S02]  /*0420*/  USEL UR6, UR6, UR4, UP0 ;  /* 0x0000000406067287 */ /* 0x000fe40008000000 */
.L_x_163:
[----:B----4-:R-:W-:Y:S02]  /*0430*/  UISETP.NE.AND UP0, UPT, UR8, 0x1, UPT ;  /* 0x000000010800788c */ /* 0x010fe4000bf05270 */
[----:B------:R-:W-:Y:S02]  /*0440*/  UIADD3 UR7, UR10, 0x2f, URZ ;  /* 0x0000002f0a077890 */ /* 0x000fe4000fffe03f */
[----:B------:R-:W-:Y:S02]  /*0450*/  ULDC.64 UR4, c[0x0][0x2c8] ;  /* 0x0000b20000047ab9 */ /* 0x000fe40000000a00 */
[----:B------:R-:W-:Y:S02]  /*0460*/  UIMAD.WIDE.U32 UR16, UR27, UR4, URZ ;  /* 0x000000041b1072a5 */ /* 0x000fe4000f8e003f */
[----:B------:R-:W-:Y:S02]  /*0470*/  UIMAD.WIDE UR20, UR7, 0x2aaaaaab, URZ ;  /* 0x2aaaaaab071478a5 */ /* 0x000fe4000f8e023f */
[----:B------:R-:W-:-:S02]  /*0480*/  UIADD3 UR6, UR6, 0x2f, URZ ;  /* 0x0000002f06067890 */ /* 0x000fc4000fffe03f */
[----:B------:R-:W-:Y:S02]  /*0490*/  UISETP.NE.AND UP1, UPT, UR13, URZ, UPT ;  /* 0x0000003f0d00728c */ /* 0x000fe4000bf25270 */
[----:B------:R-:W-:Y:S02]  /*04a0*/  UMOV UR4, UR27 ;  /* 0x0000001b00047c82 */ /* 0x000fe40008000000 */
[----:B------:R-:W-:Y:S02]  /*04b0*/  UIMAD.WIDE UR6, UR6, 0x2aaaaaab, URZ ;  /* 0x2aaaaaab060678a5 */ /* 0x000fe4000f8e023f */
[----:B------:R-:W-:Y:S01]  /*04c0*/  @UP0 USHF.R.U32.HI UR4, URZ, UR5, UR17 ;  /* 0x000000053f040299 */ /* 0x000fe20008011611 */
[----:B------:R-:W-:Y:S01]  /*04d0*/  PLOP3.LUT P0, PT, PT, PT, UP1, 0x40, 0x0 ;  /* 0x000000000000781c */ /* 0x000fe20003f0e818 */
[----:B------:R-:W-:Y:S02]  /*04e0*/  USHF.R.U32.HI UR6, URZ, 0x1f, UR7 ;  /* 0x0000001f3f067899 */ /* 0x000fe40008011607 */
[----:B------:R-:W-:-:S02]  /*04f0*/  UMOV UR17, UR21 ;  /* 0x0000001500117c82 */ /* 0x000fc40008000000 */
[----:B------:R-:W-:Y:S02]  /*0500*/  USHF.R.U32.HI UR16, URZ, 0x1f, UR17 ;  /* 0x0000001f3f107899 */ /* 0x000fe40008011611 */
[----:B------:R-:W-:Y:S02]  /*0510*/  ULDC UR26, c[0x0][0x168] ;  /* 0x00005a00001a7ab9 */ /* 0x000fe40000000800 */
[----:B------:R-:W-:Y:S02]  /*0520*/  UIADD3 UR26, UR10, -UR26, URZ ;  /* 0x8000001a0a1a7290 */ /* 0x000fe4000fffe03f */
[----:B------:R-:W-:Y:S02]  /*0530*/  ULEA.HI.SX32 UR16, UR17, UR16, 0x1d ;  /* 0x0000001011107291 */ /* 0x000fe4000f8fea3f */
[----:B------:R-:W-:Y:S02]  /*0540*/  ULEA.HI.SX32 UR7, UR7, UR6, 0x1d ;  /* 0x0000000607077291 */ /* 0x000fe4000f8fea3f */
[----:B------:R-:W-:-:S02]  /*0550*/  UIADD3 UR4, UR26, UR4, URZ ;  /* 0x000000041a047290 */ /* 0x000fc4000fffe03f */
[----:B------:R-:W-:Y:S02]  /*0560*/  UISETP.LT.AND UP0, UPT, UR16, UR7, UPT ;  /* 0x000000071000728c */ /* 0x000fe4000bf01270 */
[----:B------:R-:W-:Y:S02]  /*0570*/  ULDC UR5, c[0x0][0x324] ;  /* 0x0000c90000057ab9 */ /* 0x000fe40000000800 */
[----:B------:R-:W-:Y:S02]  /*0580*/  UIADD3 UR6, UR4, -UR5, URZ ;  /* 0x8000000504067290 */ /* 0x000fe4000fffe03f */
[----:B------:R-:W-:Y:S01]  /*0590*/  USEL UR23, UR16, UR7, UP0 ;  /* 0x0000000710177287 */ /* 0x000fe20008000000 */
[----:B------:R-:W-:Y:S05]  /*05a0*/  @P0 BRA `(.L_x_166) ;  /* 0x0000015000000947 */ /* 0x000fea0003800000 */
[----:B------:R-:W-:Y:S02]  /*05b0*/  UMOV UR7, UR4 ;  /* 0x0000000400077c82 */ /* 0x000fe40008000000 */
[----:B------:R-:W-:-:S06]  /*05c0*/  UISETP.GT.AND UP0, UPT, UR7, -0x1, UPT ;  /* 0xffffffff0700788c */ /* 0x000fcc000bf04270 */
[----:B------:R-:W-:-:S13]  /*05d0*/  PLOP3.LUT P0, PT, PT, PT, UP0, 0x80, 0x0 ;  /* 0x000000000000781c */ /* 0x000fda0003f0f008 */
[----:B------:R-:W-:Y:S05]  /*05e0*/  @P0 BRA `(.L_x_167) ;  /* 0x0000008000000947 */ /* 0x000fea0003800000 */
[----:B------:R-:W-:Y:S02]  /*05f0*/  ULDC UR4, c[0x0][0x32c] ;  /* 0x0000cb0000047ab9 */ /* 0x000fe40000000800 */
[----:B------:R-:W-:Y:S02]  /*0600*/  UISETP.NE.AND UP0, UPT, UR4, 0x1, UPT ;  /* 0x000000010400788c */ /* 0x000fe4000bf05270 */
[----:B------:R-:W-:Y:S02]  /*0610*/  ULOP3.LUT UR7, URZ, UR7, URZ, 0x33, !UPT ;  /* 0x000000073f077292 */ /* 0x000fe4000f8e333f */
[----:B------:R-:W-:Y:S02]  /*0620*/  ULDC.64 UR4, c[0x0][0x330] ;  /* 0x0000cc0000047ab9 */ /* 0x000fe40000000a00 */
[----:B------:R-:W-:-:S05]  /*0630*/  UIMAD.WIDE.U32 UR16, UR7, UR4, URZ ;  /* 0x00000004071072a5 */ /* 0x000fca000f8e003f */
[----:B------:R-:W-:-:S04]  /*0640*/  @UP0 USHF.R.U32.HI UR7, URZ, UR5, UR17 ;  /* 0x000000053f070299 */ /* 0x000fc80008011611 */
[----:B------:R-:W-:Y:S01]  /*0650*/  ULOP3.LUT UR7, URZ, UR7, URZ, 0x33, !UPT ;  /* 0x000000073f077292 */ /* 0x000fe2000f8e333f */
[----:B------:R-:W-:Y:S05]  /*0660*/  BRA `(.L_x_168) ;  /* 0x0000005000007947 */ /* 0x000fea0003800000 */
.L_x_167:
[----:B------:R-:W-:Y:S02]  /*0670*/  ULDC UR4, c[0x0][0x32c] ;  /* 0x0000cb0000047ab9 */ /* 0x000fe40000000800 */
[----:B------:R-:W-:-:S03]  /*0680*/  UISETP.NE.AND UP0, UPT, UR4, 0x1, UPT ;  /* 0x000000010400788c */ /* 0x000fc6000bf05270 */
[----:B------:R-:W-:Y:S02]  /*0690*/  ULDC.64 UR4, c[0x0][0x330] ;  /* 0x0000cc0000047ab9 */ /* 0x000fe40000000a00 */
[----:B------:R-:W-:-:S06]  /*06a0*/  UIMAD.WIDE.U32 UR16, UR7, UR4, URZ ;  /* 0x00000004071072a5 */ /* 0x000fcc000f8e003f */
[----:B------:R-:W-:Y:S02]  /*06b0*/  @UP0 USHF.R.U32.HI UR7, URZ, UR5, UR17 ;  /* 0x000000053f070299 */ /* 0x000fe40008011611 */
.L_x_168:
[----:B------:R-:W-:Y:S02]  /*06c0*/  ULDC UR4, c[0x0][0x32c] ;  /* 0x0000cb0000047ab9 */ /* 0x000fe40000000800 */
[----:B------:R-:W-:-:S04]  /*06d0*/  UIMAD UR4, UR7, UR4, URZ ;  /* 0x00000004070472a4 */ /* 0x000fc8000f8e023f */
[----:B------:R-:W-:-:S04]  /*06e0*/  UISETP.LT.AND UP0, UPT, UR6, UR4, UPT ;  /* 0x000000040600728c */ /* 0x000fc8000bf01270 */
[----:B------:R-:W-:-:S04]  /*06f0*/  USEL UR6, UR6, UR4, !UP0 ;  /* 0x0000000406067287 */ /* 0x000fc8000c000000 */
.L_x_166:
[----:B------:R-:W-:Y:S01]  /*0700*/  UIMAD.WIDE UR4, UR6, 0x2aaaaaab, URZ ;  /* 0x2aaaaaab060478a5 */ /* 0x000fe2000f8e023f */
[----:B------:R-:W-:Y:S01]  /*0710*/  PLOP3.LUT P2, PT, PT, PT, PT, 0x80, 0x0 ;  /* 0x000000000000781c */ /* 0x000fe20003f4f070 */
[----:B------:R-:W-:Y:S01]  /*0720*/  IMAD.MOV.U32 R5, RZ, RZ, RZ ;  /* 0x000000ffff057224 */ /* 0x000fe200078e00ff */
[----:B------:R-:W-:Y:S01]  /*0730*/  CS2R R6, SRZ ;  /* 0x0000000000067805 */ /* 0x000fe2000001ff00 */
[----:B------:R-:W-:Y:S01]  /*0740*/  USHF.R.U32.HI UR4, URZ, 0x1f, UR5 ;  /* 0x0000001f3f047899 */ /* 0x000fe20008011605 */
[----:B------:R-:W-:Y:S01]  /*0750*/  IMAD.MOV.U32 R130, RZ, RZ, RZ ;  /* 0x000000ffff827224 */ /* 0x000fe200078e00ff */
[----:B------:R-:W-:Y:S01]  /*0760*/  MOV R128, RZ ;  /* 0x000000ff00807202 */ /* 0x000fe20000000f00 */
[----:B------:R-:W-:Y:S01]  /*0770*/  CS2R R126, SRZ ;  /* 0x00000000007e7805 */ /* 0x000fe2000001ff00 */
[----:B------:R-:W-:Y:S01]  /*0780*/  ULEA.HI.SX32 UR4, UR5, UR4, 0x1d ;  /* 0x0000000405047291 */ /* 0x000fe2000f8fea3f */
[----:B------:R-:W-:Y:S01]  /*0790*/  CS2R R124, SRZ ;  /* 0x00000000007c7805 */ /* 0x000fe2000001ff00 */
[----:B------:R-:W-:Y:S01]  /*07a0*/  CS2R R122, SRZ ;  /* 0x00000000007a7805 */ /* 0x000fe2000001ff00 */
[----:B------:R-:W-:Y:S01]  /*07b0*/  CS2R R120, SRZ ;  /* 0x0000000000787805 */ /* 0x000fe2000001ff00 */
[----:B------:R-:W-:Y:S01]  /*07c0*/  UISETP.LT.AND UP0, UPT, URZ, UR4, UPT ;  /* 0x000000043f00728c */ /* 0x000fe2000bf01270 */
[----:B------:R-:W-:Y:S01]  /*07d0*/  CS2R R118, SRZ ;  /* 0x0000000000767805 */ /* 0x000fe2000001ff00 */
[----:B------:R-:W-:Y:S01]  /*07e0*/  CS2R R116, SRZ ;  /* 0x0000000000747805 */ /* 0x000fe2000001ff00 */
[----:B------:R-:W-:Y:S01]  /*07f0*/  CS2R R114, SRZ ;  /* 0x0000000000727805 */ /* 0x000fe2000001ff00 */
[----:B------:R-:W-:Y:S01]  /*0800*/  USEL UR7, URZ, UR4, !UP0 ;  /* 0x000000043f077287 */ /* 0x000fe2000c000000 */
[----:B------:R-:W-:Y:S01]  /*0810*/  CS2R R112, SRZ ;  /* 0x0000000000707805 */ /* 0x000fe2000001ff00 */
[----:B------:R-:W-:Y:S01]  /*0820*/  CS2R R110, SRZ ;  /* 0x00000000006e7805 */ /* 0x000fe2000001ff00 */
[----:B------:R-:W-:Y:S01]  /*0830*/  CS2R R108, SRZ ;  /* 0x00000000006c7805 */ /* 0x000fe2000001ff00 */
[----:B------:R-:W-:Y:S01]  /*0840*/  UISETP.GT.AND UP0, UPT, UR23, UR7, UPT ;  /* 0x000000071700728c */ /* 0x000fe2000bf04270 */
[----:B------:R-:W-:Y:S01]  /*0850*/  CS2R R106, SRZ ;  /* 0x00000000006a7805 */ /* 0x000fe2000001ff00 */
        /* <DEDUP_REMOVED lines=57> */
[----:B------:R-:W-:Y:S02]  /*0bf0*/  UISETP.NE.AND.EX UP0, UPT, URZ, UR5, UPT, UP0 ;  /* 0x000000053f00728c */ /* 0x000fe4000bf05300 */
[----:B------:R-:W-:-:S04]  /*0c00*/  UISETP.NE.AND UP1, UPT, UR14, URZ, UPT ;  /* 0x0000003f0e00728c */ /* 0x000fc8000bf25270 */
[----:B------:R-:W-:-:S05]  /*0c10*/  PLOP3.LUT P0, PT, PT, PT, UP0, 0x80, 0x0 ;  /* 0x000000000000781c */ /* 0x000fca0003f0f008 */
[----:B------:R-:W-:Y:S02]  /*0c20*/  @UP0 UMOV UR4, 0x4 ;  /* 0x0000000400040882 */ /* 0x000fe40000000000 */
[----:B------:R-:W-:-:S06]  /*0c30*/  @UP0 UIMAD.WIDE UR4, UR15, UR4, UR16 ;  /* 0x000000040f0402a5 */ /* 0x000fcc000f8e0210 */
[----:B-1----:R-:W-:Y:S02]  /*0c40*/  IMAD.U32 R2, RZ, RZ, UR4 ;  /* 0x00000004ff027e24 */ /* 0x002fe4000f8e00ff */
[----:B------:R-:W-:Y:S01]  /*0c50*/  IMAD.U32 R3, RZ, RZ, UR5 ;  /* 0x00000005ff037e24 */ /* 0x000fe2000f8e00ff */
[----:B------:R-:W-:Y:S02]  /*0c60*/  UMOV UR29, 0x30 ;  /* 0x00000030001d7882 */ /* 0x000fe40000000000 */
[----:B------:R-:W-:Y:S02]  /*0c70*/  UIMAD UR22, UR23, UR29, -0x30 ;  /* 0xffffffd0171674a4 */ /* 0x000fe4000f8e021d */
[----:B------:R-:W-:Y:S01]  /*0c80*/  UIMAD UR29, UR23, -0x30, UR29 ;  /* 0xffffffd0171d78a4 */ /* 0x000fe2000f8e021d */
[----:B------:R1:W3:Y:S01]  /*0c90*/  @P0 LDG.E R0, [R2.64] ;  /* 0x0000001202000981 */ /* 0x0002e2000c1e1900 */
[----:B------:R-:W-:Y:S01]  /*0ca0*/  IMAD.MOV.U32 R4, RZ, RZ, c[0x0][0x2b8] ;  /* 0x0000ae00ff047624 */ /* 0x000fe200078e00ff */
[----:B------:R-:W-:Y:S01]  /*0cb0*/  ULDC.64 UR4, c[0x0][0x2b0] ;  /* 0x0000ac0000047ab9 */ /* 0x000fe20000000a00 */
[----:B------:R-:W-:Y:S01]  /*0cc0*/  IMAD.MOV.U32 R31, RZ, RZ, RZ ;  /* 0x000000ffff1f7224 */ /* 0x000fe200078e00ff */
[----:B------:R-:W-:Y:S02]  /*0cd0*/  BAR.SYNC.DEFER_BLOCKING 0x0 ;  /* 0x0000000000007b1d */ /* 0x000fe40000010000 */
[----:B------:R-:W-:-:S02]  /*0ce0*/  ISETP.NE.AND P1, PT, R4, 0x1, PT ;  /* 0x000000010400780c */ /* 0x000fc40003f25270 */
[----:B-1----:R-:W-:Y:S01]  /*0cf0*/  SHF.R.S32.HI R2, RZ, 0x1f, R129 ;  /* 0x0000001fff027819 */ /* 0x002fe20000011481 */
[----:B------:R-:W-:Y:S01]  /*0d00*/  USHF.R.S32.HI UR21, URZ, 0x1f, UR15 ;  /* 0x0000001f3f157899 */ /* 0x000fe2000801140f */
[----:B---3--:R1:W3:Y:S02]  /*0d10*/  @P0 R2UR UR20, R0 ;  /* 0x00000000001403c2 */ /* 0x0082e400000e0000 */
[----:B---3--:R-:W-:Y:S02]  /*0d20*/  @!UP0 UMOV UR20, UR15 ;  /* 0x0000000f00148c82 */ /* 0x008fe40008000000 */
[----:B------:R-:W-:Y:S02]  /*0d30*/  USHF.R.S32.HI UR6, URZ, 0x1f, UR20 ;  /* 0x0000001f3f067899 */ /* 0x000fe40008011414 */
[----:B------:R-:W-:Y:S02]  /*0d40*/  UIMAD.WIDE.U32 UR16, UR20, UR4, URZ ;  /* 0x00000004141072a5 */ /* 0x000fe4000f8e003f */
[----:B------:R-:W-:-:S04]  /*0d50*/  UIMAD UR6, UR6, UR4, URZ ;  /* 0x00000004060672a4 */ /* 0x000fc8000f8e023f */
[----:B------:R-:W-:-:S03]  /*0d60*/  UIMAD UR6, UR20, UR5, UR6 ;  /* 0x00000005140672a4 */ /* 0x000fc6000f8e0206 */
[----:B------:R-:W-:Y:S02]  /*0d70*/  ULDC.64 UR4, c[0x0][0x1b8] ;  /* 0x00006e0000047ab9 */ /* 0x000fe40000000a00 */
[----:B------:R-:W-:Y:S01]  /*0d80*/  UIADD3 UR6, UR17, UR6, URZ ;  /* 0x0000000611067290 */ /* 0x000fe2000fffe03f */
[----:B-1----:R-:W-:-:S04]  /*0d90*/  LEA.HI R0, R2, R129, RZ, 0x3 ;  /* 0x0000008102007211 */ /* 0x002fc800078f18ff */
[----:B------:R-:W-:Y:S02]  /*0da0*/  LOP3.LUT R10, R0, 0xfffffff8, RZ, 0xc0, !PT ;  /* 0xfffffff8000a7812 */ /* 0x000fe400078ec0ff */
[----:B------:R-:W-:-:S03]  /*0db0*/  SHF.R.S32.HI R30, RZ, 0x3, R0 ;  /* 0x00000003ff1e7819 */ /* 0x000fc60000011400 */
[----:B------:R-:W-:-:S04]  /*0dc0*/  IMAD.IADD R10, R129, 0x1, -R10 ;  /* 0x00000001810a7824 */ /* 0x000fc800078e0a0a */
[----:B------:R-:W-:-:S05]  /*0dd0*/  IMAD R32, R10, 0x20, R30 ;  /* 0x000000200a207824 */ /* 0x000fca00078e021e */
[----:B------:R-:W-:Y:S01]  /*0de0*/  IADD3 R0, R32, UR22, RZ ;  /* 0x0000001620007c10 */ /* 0x000fe2000fffe0ff */
[----:B------:R-:W-:Y:S02]  /*0df0*/  UIMAD UR20, UR9, UR4, URZ ;  /* 0x00000004091472a4 */ /* 0x000fe4000f8e023f */
[----:B------:R-:W-:Y:S01]  /*0e00*/  UIMAD.WIDE.U32 UR24, UR11, UR4, URZ ;  /* 0x000000040b1872a5 */ /* 0x000fe2000f8e003f */
[----:B------:R-:W-:Y:S01]  /*0e10*/  ISETP.GE.AND P0, PT, R0, UR10, PT ;  /* 0x0000000a00007c0c */ /* 0x000fe2000bf06270 */
[----:B------:R-:W-:Y:S01]  /*0e20*/  IMAD.SHL.U32 R16, R30, 0x40, RZ ;  /* 0x000000401e107824 */ /* 0x000fe200078e00ff */
[----:B--2---:R-:W-:Y:S01]  /*0e30*/  IADD3 R0, R0, UR12, RZ ;  /* 0x0000000c00007c10 */ /* 0x004fe2000fffe0ff */
[----:B------:R-:W-:Y:S01]  /*0e40*/  IMAD.SHL.U32 R40, R10, 0x8, RZ ;  /* 0x000000080a287824 */ /* 0x000fe200078e00ff */
[----:B------:R-:W-:Y:S01]  /*0e50*/  ISETP.GT.OR P0, PT, R32, 0x2f, P0 ;  /* 0x0000002f2000780c */ /* 0x000fe20000704670 */
[----:B------:R-:W-:Y:S01]  /*0e60*/  UIADD3 UR28, UR29, UR10, URZ ;  /* 0x0000000a1d1c7290 */ /* 0x000fe2000fffe03f */
[----:B------:R-:W-:Y:S01]  /*0e70*/  STL [R1+0x20], R32 ;  /* 0x0000202001007387 */ /* 0x000fe20000100800 */
        /* <DEDUP_REMOVED lines=8> */
[----:B------:R-:W-:Y:S01]  /*0f00*/  PLOP3.LUT P1, PT, PT, PT, UP1, 0x80, 0x0 ;  /* 0x000000000000781c */ /* 0x000fe20003f2f018 */
[----:B------:R-:W-:Y:S01]  /*0f10*/  UIMAD UR20, UR11, UR5, UR20 ;  /* 0x000000050b1472a4 */ /* 0x000fe2000f8e0214 */
[----:B------:R-:W-:Y:S01]  /*0f20*/  PLOP3.LUT P0, PT, PT, PT, UP1, 0x80, 0x0 ;  /* 0x000000000000781c */ /* 0x000fe20003f0f018 */
[----:B------:R-:W-:Y:S01]  /*0f30*/  IMAD.MOV R5, RZ, RZ, -R5 ;  /* 0x000000ffff057224 */ /* 0x000fe200078e0a05 */
[----:B------:R-:W-:Y:S01]  /*0f40*/  IADD3 R3, R32, UR27, RZ ;  /* 0x0000001b20037c10 */ /* 0x000fe2000fffe0ff */
[----:B------:R-:W-:Y:S01]  /*0f50*/  ULDC.64 UR4, c[0x0][0x1c0] ;  /* 0x0000700000047ab9 */ /* 0x000fe20000000a00 */
[----:B------:R-:W-:Y:S01]  /*0f60*/  LOP3.LUT R16, R16, 0x1c0, RZ, 0xc0, !PT ;  /* 0x000001c010107812 */ /* 0x000fe200078ec0ff */
[----:B------:R-:W-:Y:S01]  /*0f70*/  UIADD3 UR25, UR25, UR20, URZ ;  /* 0x0000001419197290 */ /* 0x000fe2000fffe03f */
[C---:B------:R-:W-:Y:S01]  /*0f80*/  IADD3 R14, R40.reuse, 0x80, RZ ;  /* 0x00000080280e7810 */ /* 0x040fe20007ffe0ff */
[----:B------:R-:W-:Y:S01]  /*0f90*/  UIMAD UR21, UR21, UR4, URZ ;  /* 0x00000004151572a4 */ /* 0x000fe2000f8e023f */
[C---:B------:R-:W-:Y:S01]  /*0fa0*/  IADD3 R13, R40.reuse, 0xc0, RZ ;  /* 0x000000c0280d7810 */ /* 0x040fe20007ffe0ff */
[----:B------:R-:W-:Y:S01]  /*0fb0*/  UIMAD.WIDE.U32 UR24, UR15, UR4, UR24 ;  /* 0x000000040f1872a5 */ /* 0x000fe2000f8e0018 */
[----:B------:R-:W-:Y:S01]  /*0fc0*/  SHF.R.S32.HI R11, RZ, 0x1f, R14 ;  /* 0x0000001fff0b7819 */ /* 0x000fe2000001140e */
[----:B------:R-:W-:Y:S01]  /*0fd0*/  @P1 IMAD.HI.U32 R4, R3, c[0x0][0x2c8], RZ ;  /* 0x0000b20003041a27 */ /* 0x000fe200078e00ff */
[----:B------:R-:W-:Y:S01]  /*0fe0*/  UIMAD UR5, UR15, UR5, UR21 ;  /* 0x000000050f0572a4 */ /* 0x000fe2000f8e0215 */
[----:B------:R-:W-:Y:S01]  /*0ff0*/  ISETP.GE.AND P3, PT, R40, c[0x0][0x198], PT ;  /* 0x0000660028007a0c */ /* 0x000fe20003f66270 */
[----:B------:R-:W-:Y:S01]  /*1000*/  UISETP.LT.AND UP0, UPT, UR28, 0x30, UPT ;  /* 0x000000301c00788c */ /* 0x000fe2000bf01270 */
[----:B------:R-:W-:Y:S01]  /*1010*/  IMAD.U32 R9, RZ, RZ, UR25 ;  /* 0x00000019ff097e24 */ /* 0x000fe2000f8e00ff */
[----:B------:R-:W-:Y:S01]  /*1020*/  UIADD3 UR5, UR25, UR5, URZ ;  /* 0x0000000519057290 */ /* 0x000fe2000fffe03f */
[----:B------:R-:W-:Y:S01]  /*1030*/  IMAD.U32 R8, RZ, RZ, UR24 ;  /* 0x00000018ff087e24 */ /* 0x000fe2000f8e00ff */
[----:B------:R-:W-:Y:S01]  /*1040*/  ULDC UR15, c[0x0][0x168] ;  /* 0x00005a00000f7ab9 */ /* 0x000fe20000000800 */
[----:B------:R-:W-:Y:S01]  /*1050*/  LEA.HI R11, R11, R14, RZ, 0x3 ;  /* 0x0000000e0b0b7211 */ /* 0x000fe200078f18ff */
[----:B------:R-:W-:Y:S01]  /*1060*/  UIMAD UR15, UR8, UR15, URZ ;  /* 0x0000000f080f72a4 */ /* 0x000fe2000f8e023f */
[----:B------:R-:W-:Y:S01]  /*1070*/  ISETP.GE.AND P5, PT, R14, c[0x0][0x198], PT ;  /* 0x000066000e007a0c */ /* 0x000fe20003fa6270 */
[----:B-1----:R-:W-:Y:S01]  /*1080*/  IMAD.MOV.U32 R7, RZ, RZ, R3 ;  /* 0x000000ffff077224 */ /* 0x002fe200078e0003 */
[----:B------:R-:W-:Y:S01]  /*1090*/  @P0 SHF.R.U32.HI R7, RZ, c[0x0][0x2cc], R4 ;  /* 0x0000b300ff070a19 */ /* 0x000fe20000011604 */
[----:B------:R-:W-:Y:S01]  /*10a0*/  IMAD.U32 R9, RZ, RZ, UR5 ;  /* 0x00000005ff097e24 */ /* 0x000fe2000f8e00ff */
[----:B------:R-:W-:Y:S01]  /*10b0*/  ISETP.GE.AND P6, PT, R13, c[0x0][0x198], PT ;  /* 0x000066000d007a0c */ /* 0x000fe20003fc6270 */
[----:B------:R-:W-:Y:S01]  /*10c0*/  IMAD R36, R5, c[0x0][0x2b8], R0 ;  /* 0x0000ae0005247a24 */ /* 0x000fe200078e0200 */
[--C-:B------:R-:W-:Y:S01]  /*10d0*/  SHF.R.S32.HI R6, RZ, 0x1f, R7.reuse ;  /* 0x0000001fff067819 */ /* 0x100fe20000011407 */
[----:B------:R-:W-:Y:S01]  /*10e0*/  IMAD.MOV R4, RZ, RZ, -R7 ;  /* 0x000000ffff047224 */ /* 0x000fe200078e0a07 */
[----:B------:R-:W-:Y:S01]  /*10f0*/  LOP3.LUT R34, R11, 0xfffffff8, RZ, 0xc0, !PT ;  /* 0xfffffff80b227812 */ /* 0x000fe200078ec0ff */
[C---:B------:R-:W-:Y:S01]  /*1100*/  IMAD.WIDE.U32 R8, R7.reuse, c[0x0][0x1b0], R8 ;  /* 0x00006c0007087a25 */ /* 0x040fe200078e0008 */
[----:B------:R-:W-:Y:S01]  /*1110*/  ULDC.64 UR4, c[0x0][0x1e8] ;  /* 0x00007a0000047ab9 */ /* 0x000fe20000000a00 */
[----:B------:R-:W-:Y:S01]  /*1120*/  SHF.R.S32.HI R12, RZ, 0x1f, R40 ;  /* 0x0000001fff0c7819 */ /* 0x000fe20000011428 */
[----:B------:R-:W-:Y:S01]  /*1130*/  UIMAD UR8, UR9, UR4, URZ ;  /* 0x00000004090872a4 */ /* 0x000fe2000f8e023f */
[----:B------:R-:W-:Y:S01]  /*1140*/  IMAD R4, R4, c[0x0][0x2c4], R3 ;  /* 0x0000b10004047a24 */ /* 0x000fe200078e0203 */
[----:B------:R-:W-:Y:S01]  /*1150*/  UIMAD.WIDE.U32 UR20, UR11, UR4, URZ ;  /* 0x000000040b1472a5 */ /* 0x000fe2000f8e003f */
[----:B------:R-:W-:Y:S01]  /*1160*/  IMAD R6, R6, c[0x0][0x1b0], RZ ;  /* 0x00006c0006067a24 */ /* 0x000fe200078e02ff */
[----:B------:R-:W-:Y:S01]  /*1170*/  UIMAD UR8, UR11, UR5, UR8 ;  /* 0x000000050b0872a4 */ /* 0x000fe2000f8e0208 */
[----:B------:R-:W-:Y:S01]  /*1180*/  BSSY B0, `(.L_x_170) ;  /* 0x0000123000007945 */ /* 0x000fe20003800000 */
[----:B------:R-:W-:Y:S01]  /*1190*/  SHF.R.S32.HI R3, RZ, 0x1f, R4 ;  /* 0x0000001fff037819 */ /* 0x000fe20000011404 */
[----:B------:R-:W-:Y:S01]  /*11a0*/  IMAD R6, R7, c[0x0][0x1b4], R6 ;  /* 0x00006d0007067a24 */ /* 0x000fe200078e0206 */
[----:B------:R-:W-:-:S02]  /*11b0*/  UIADD3 UR8, UR21, UR8, URZ ;  /* 0x0000000815087290 */ /* 0x000fc4000fffe03f */
[----:B------:R-:W-:Y:S01]  /*11c0*/  USEL UR4, UR28, 0x30, UP0 ;  /* 0x000000301c047887 */ /* 0x000fe20008000000 */
[----:B------:R-:W-:Y:S01]  /*11d0*/  IMAD.IADD R7, R9, 0x1, R6 ;  /* 0x0000000109077824 */ /* 0x000fe200078e0206 */
[----:B------:R-:W-:Y:S01]  /*11e0*/  IADD3 R9, R40, 0x40, RZ ;  /* 0x0000004028097810 */ /* 0x000fe20007ffe0ff */
[----:B------:R-:W-:Y:S02]  /*11f0*/  IMAD R3, R3, c[0x0][0x1a8], RZ ;  /* 0x00006a0003037a24 */ /* 0x000fe400078e02ff */
[----:B------:R-:W-:Y:S01]  /*1200*/  IMAD.MOV.U32 R6, RZ, RZ, R8 ;  /* 0x000000ffff067224 */ /* 0x000fe200078e0008 */
[----:B------:R-:W-:Y:S01]  /*1210*/  LEA.HI R8, R2, R129, RZ, 0x6 ;  /* 0x0000008102087211 */ /* 0x000fe200078f30ff */
[C---:B------:R-:W-:Y:S01]  /*1220*/  IMAD R3, R4.reuse, c[0x0][0x1ac], R3 ;  /* 0x00006b0004037a24 */ /* 0x040fe200078e0203 */
[----:B------:R-:W-:Y:S01]  /*1230*/  SHF.R.S32.HI R15, RZ, 0x1f, R9 ;  /* 0x0000001fff0f7819 */ /* 0x000fe20000011409 */
[----:B------:R-:W-:Y:S01]  /*1240*/  IMAD.WIDE.U32 R6, R4, c[0x0][0x1a8], R6 ;  /* 0x00006a0004067a25 */ /* 0x000fe200078e0006 */
[----:B------:R-:W-:-:S02]  /*1250*/  SHF.R.U32.HI R4, RZ, 0x3, R16 ;  /* 0x00000003ff047819 */ /* 0x000fc40000011610 */
[----:B------:R-:W-:Y:S01]  /*1260*/  LOP3.LUT R16, R16, 0x38, R40, 0xf8, !PT ;  /* 0x0000003810107812 */ /* 0x000fe200078ef828 */
[----:B------:R-:W-:Y:S01]  /*1270*/  IMAD.IADD R3, R7, 0x1, R3 ;  /* 0x0000000107037824 */ /* 0x000fe200078e0203 */
[----:B------:R-:W-:Y:S01]  /*1280*/  LEA R20, P0, R6, c[0x0][0x160], 0x1 ;  /* 0x0000580006147a11 */ /* 0x000fe200078008ff */
[----:B------:R-:W-:Y:S01]  /*1290*/  IMAD.SHL.U32 R8, R8, 0x8, RZ ;  /* 0x0000000808087824 */ /* 0x000fe200078e00ff */
[----:B------:R-:W-:Y:S02]  /*12a0*/  LOP3.LUT R16, R16, R4, RZ, 0x3c, !PT ;  /* 0x0000000410107212 */ /* 0x000fe400078e3cff */
[----:B------:R-:W-:Y:S01]  /*12b0*/  LEA.HI.X R3, R6, c[0x0][0x164], R3, 0x1, P0 ;  /* 0x0000590006037a11 */ /* 0x000fe200000f0c03 */
[----:B------:R-:W-:Y:S01]  /*12c0*/  SHFL.IDX PT, R22, R20, 0x1, 0x181f ;  /* 0x00381f0014167f89 */ /* 0x000fe200000e0000 */
[----:B------:R-:W-:Y:S02]  /*12d0*/  IADD3 R4, R30, UR27, RZ ;  /* 0x0000001b1e047c10 */ /* 0x000fe4000fffe0ff */
[----:B------:R-:W-:Y:S01]  /*12e0*/  LOP3.LUT R16, R16, 0xfffffe00, R8, 0xf8, !PT ;  /* 0xfffffe0010107812 */ /* 0x000fe200078ef808 */
[----:B------:R-:W-:Y:S01]  /*12f0*/  SHFL.IDX PT, R6, R20, RZ, 0x181f ;  /* 0x00181fff14067589 */ /* 0x000fe200000e0000 */
[----:B------:R-:W-:-:S02]  /*1300*/  ISETP.GE.AND P0, PT, R4, UR15, PT ;  /* 0x0000000f04007c0c */ /* 0x000fc4000bf06270 */
[----:B------:R-:W-:Y:S01]  /*1310*/  SHF.R.S32.HI R8, RZ, 0x1f, R13 ;  /* 0x0000001fff087819 */ /* 0x000fe2000001140d */
[----:B------:R-:W1:Y:S01]  /*1320*/  SHFL.IDX PT, R7, R3, RZ, 0x181f ;  /* 0x00181fff03077589 */ /* 0x000e6200000e0000 */
[----:B------:R-:W-:Y:S01]  /*1330*/  LEA.HI R15, R15, R9, RZ, 0x3 ;  /* 0x000000090f0f7211 */ /* 0x000fe200078f18ff */
[----:B------:R-:W-:Y:S01]  /*1340*/  IMAD.SHL.U32 R41, R16, 0x2, RZ ;  /* 0x0000000210297824 */ /* 0x000fe200078e00ff */
[----:B------:R-:W-:Y:S01]  /*1350*/  ISETP.GE.AND P4, PT, R9, c[0x0][0x198], PT ;  /* 0x0000660009007a0c */ /* 0x000fe20003f86270 */
[----:B------:R-:W3:Y:S01]  /*1360*/  SHFL.IDX PT, R23, R3, 0x1, 0x181f ;  /* 0x00381f0003177f89 */ /* 0x000ee200000e0000 */
[----:B------:R-:W-:Y:S02]  /*1370*/  LEA.HI R8, R8, R13, RZ, 0x3 ;  /* 0x0000000d08087211 */ /* 0x000fe400078f18ff */
[----:B------:R-:W-:Y:S01]  /*1380*/  LOP3.LUT R35, R15, 0xfffffff8, RZ, 0xc0, !PT ;  /* 0xfffffff80f237812 */ /* 0x000fe200078ec0ff */
[----:B------:R-:W-:Y:S01]  /*1390*/  SHFL.IDX PT, R21, R3, 0x3, 0x181f ;  /* 0x00781f0003157f89 */ /* 0x000fe200000e0000 */
[----:B------:R-:W-:-:S02]  /*13a0*/  LOP3.LUT R33, R8, 0xfffffff8, RZ, 0xc0, !PT ;  /* 0xfffffff808217812 */ /* 0x000fc400078ec0ff */
[----:B------:R-:W-:-:S04]  /*13b0*/  IADD3 R0, R4, 0x20, RZ ;  /* 0x0000002004007810 */ /* 0x000fc80007ffe0ff */
[----:B------:R-:W-:Y:S02]  /*13c0*/  ISETP.GE.AND P1, PT, R0, UR15, PT ;  /* 0x0000000f00007c0c */ /* 0x000fe4000bf26270 */
[C---:B------:R-:W-:Y:S02]  /*13d0*/  IADD3 R0, R4.reuse, 0x40, RZ ;  /* 0x0000004004007810 */ /* 0x040fe40007ffe0ff */
[----:B------:R-:W-:-:S04]  /*13e0*/  IADD3 R4, R4, 0x60, RZ ;  /* 0x0000006004047810 */ /* 0x000fc80007ffe0ff */
[----:B------:R-:W-:Y:S01]  /*13f0*/  ISETP.GE.AND P2, PT, R4, UR15, PT ;  /* 0x0000000f04007c0c */ /* 0x000fe2000bf46270 */
[----:B-1----:R-:W-:-:S04]  /*1400*/  @!P0 IMAD.WIDE R16, R40, 0x2, R6 ;  /* 0x0000000228108825 */ /* 0x002fc800078e0206 */
[--C-:B------:R-:W-:Y:S01]  /*1410*/  @!P0 IMAD.WIDE R18, R35, 0x2, R6.reuse ;  /* 0x0000000223128825 */ /* 0x100fe200078e0206 */
[----:B------:R1:W-:Y:S03]  /*1420*/  @!P0 LDGSTS.E.BYPASS.LTC128B.128 [R41+0x4080], [R16.64], !P3 ;  /* 0x0408000010298fae */ /* 0x0003e6000d901d52 */
[--C-:B------:R-:W-:Y:S01]  /*1430*/  @!P0 IMAD.WIDE R24, R34, 0x2, R6.reuse ;  /* 0x0000000222188825 */ /* 0x100fe200078e0206 */
[----:B------:R4:W-:Y:S03]  /*1440*/  @!P0 LDGSTS.E.BYPASS.LTC128B.128 [R41+0x8080], [R18.64], !P4 ;  /* 0x0808000012298fae */ /* 0x0009e6000e101d52 */
[----:B------:R-:W-:Y:S01]  /*1450*/  @!P0 IMAD.WIDE R6, R33, 0x2, R6 ;  /* 0x0000000221068825 */ /* 0x000fe200078e0206 */
[----:B------:R5:W-:Y:S03]  /*1460*/  @!P0 LDGSTS.E.BYPASS.LTC128B.128 [R41+0xc080], [R24.64], !P5 ;  /* 0x0c08000018298fae */ /* 0x000be6000e901d52 */
[----:B---3--:R-:W-:Y:S01]  /*1470*/  @!P1 IMAD.WIDE R26, R40, 0x2, R22 ;  /* 0x00000002281a9825 */ /* 0x008fe200078e0216 */
[----:B------:R3:W-:Y:S01]  /*1480*/  @!P0 LDGSTS.E.BYPASS.LTC128B.128 [R41+0x10080], [R6.64], !P6 ;  /* 0x1008000006298fae */ /* 0x0007e2000f101d52 */
[----:B------:R-:W-:-:S02]  /*1490*/  ISETP.GE.AND P0, PT, R0, UR15, PT ;  /* 0x0000000f00007c0c */ /* 0x000fc4000bf06270 */
[----:B------:R-:W-:Y:S01]  /*14a0*/  @!P1 IMAD.WIDE R28, R34, 0x2, R22 ;  /* 0x00000002221c9825 */ /* 0x000fe200078e0216 */
[----:B------:R3:W-:Y:S01]  /*14b0*/  @!P1 LDGSTS.E.BYPASS.LTC128B.128 [R41+0x5080], [R26.64], !P3 ;  /* 0x050800001a299fae */ /* 0x0007e2000d901d52 */
[----:B-1----:R-:W-:Y:S02]  /*14c0*/  SHF.R.S32.HI R16, RZ, 0x1f, R36 ;  /* 0x0000001fff107819 */ /* 0x002fe40000011424 */
[----:B----4-:R-:W-:-:S04]  /*14d0*/  IMAD.WIDE.U32 R18, R36, c[0x0][0x1e0], RZ ;  /* 0x0000780024127a25 */ /* 0x010fc800078e00ff */
[----:B-----5:R-:W-:-:S04]  /*14e0*/  @!P1 IMAD.WIDE R24, R35, 0x2, R22 ;  /* 0x0000000223189825 */ /* 0x020fc800078e0216 */
[----:B---3--:R-:W-:Y:S01]  /*14f0*/  IMAD R6, R16, c[0x0][0x1e0], RZ ;  /* 0x0000780010067a24 */ /* 0x008fe200078e02ff */
[----:B------:R1:W-:Y:S01]  /*1500*/  @!P1 LDGSTS.E.BYPASS.LTC128B.128 [R41+0x9080], [R24.64], !P4 ;  /* 0x0908000018299fae */ /* 0x0003e2000e101d52 */
[----:B------:R-:W-:-:S03]  /*1510*/  @!P1 IMAD.WIDE R22, R33, 0x2, R22 ;  /* 0x0000000221169825 */ /* 0x000fc600078e0216 */
[----:B------:R3:W-:Y:S01]  /*1520*/  @!P1 LDGSTS.E.BYPASS.LTC128B.128 [R41+0xd080], [R28.64], !P5 ;  /* 0x0d0800001c299fae */ /* 0x0007e2000e901d52 */
[----:B------:R-:W-:Y:S02]  /*1530*/  IMAD R6, R36, c[0x0][0x1e4], R6 ;  /* 0x0000790024067a24 */ /* 0x000fe400078e0206 */
[----:B------:R-:W-:Y:S01]  /*1540*/  IMAD R16, R16, c[0x0][0x208], RZ ;  /* 0x0000820010107a24 */ /* 0x000fe200078e02ff */
[----:B------:R4:W-:Y:S01]  /*1550*/  @!P1 LDGSTS.E.BYPASS.LTC128B.128 [R41+0x11080], [R22.64], !P6 ;  /* 0x1108000016299fae */ /* 0x0009e2000f101d52 */
[----:B------:R-:W-:Y:S02]  /*1560*/  IMAD.IADD R7, R19, 0x1, R6 ;  /* 0x0000000113077824 */ /* 0x000fe400078e0206 */
[----:B------:R-:W-:Y:S01]  /*1570*/  IMAD.MOV.U32 R6, RZ, RZ, R18 ;  /* 0x000000ffff067224 */ /* 0x000fe200078e0012 */
[----:B------:R-:W-:Y:S01]  /*1580*/  SHFL.IDX PT, R19, R3, 0x2, 0x181f ;  /* 0x00581f0003137f89 */ /* 0x000fe200000e0000 */
[----:B------:R-:W-:-:S03]  /*1590*/  IMAD R16, R36, c[0x0][0x20c], R16 ;  /* 0x0000830024107a24 */ /* 0x000fc600078e0210 */
[----:B------:R-:W4:Y:S04]  /*15a0*/  SHFL.IDX PT, R18, R20, 0x2, 0x181f ;  /* 0x00581f0014127f89 */ /* 0x000f2800000e0000 */
[----:B------:R-:W1:Y:S01]  /*15b0*/  SHFL.IDX PT, R20, R20, 0x3, 0x181f ;  /* 0x00781f0014147f89 */ /* 0x000e6200000e0000 */
[----:B----4-:R-:W-:-:S04]  /*15c0*/  @!P0 IMAD.WIDE R22, R35, 0x2, R18 ;  /* 0x0000000223168825 */ /* 0x010fc800078e0212 */
[----:B------:R-:W-:-:S04]  /*15d0*/  @!P0 IMAD.WIDE R26, R33, 0x2, R18 ;  /* 0x00000002211a8825 */ /* 0x000fc800078e0212 */
[----:B-1----:R-:W-:Y:S01]  /*15e0*/  @!P2 IMAD.WIDE R24, R40, 0x2, R20 ;  /* 0x000000022818a825 */ /* 0x002fe200078e0214 */
[----:B--2---:R-:W-:-:S03]  /*15f0*/  SHF.R.S32.HI R0, RZ, 0x1f, R31 ;  /* 0x0000001fff007819 */ /* 0x004fc6000001141f */
[C---:B------:R-:W-:Y:S01]  /*1600*/  IMAD.WIDE.U32 R6, R31.reuse, c[0x0][0x1f0], R6 ;  /* 0x00007c001f067a25 */ /* 0x040fe200078e0006 */
[----:B------:R-:W-:Y:S03]  /*1610*/  STL [R1+0x8], R31 ;  /* 0x0000081f01007387 */ /* 0x000fe60000100800 */
[C---:B------:R-:W-:Y:S01]  /*1620*/  IMAD R5, R0.reuse, c[0x0][0x1f0], RZ ;  /* 0x00007c0000057a24 */ /* 0x040fe200078e02ff */
[----:B------:R-:W-:Y:S01]  /*1630*/  STL [R1+0x24], R40 ;  /* 0x0000242801007387 */ /* 0x000fe20000100800 */
[----:B------:R-:W-:Y:S02]  /*1640*/  IMAD R11, R0, c[0x0][0x218], RZ ;  /* 0x00008600000b7a24 */ /* 0x000fe400078e02ff */
[C---:B------:R-:W-:Y:S01]  /*1650*/  IMAD R3, R31.reuse, c[0x0][0x1f4], R5 ;  /* 0x00007d001f037a24 */ /* 0x040fe200078e0205 */
[----:B------:R-:W-:Y:S01]  /*1660*/  IADD3 R5, P1, R6, UR20, RZ ;  /* 0x0000001406057c10 */ /* 0x000fe2000ff3e0ff */
[----:B------:R-:W-:Y:S01]  /*1670*/  IMAD R11, R31, c[0x0][0x21c], R11 ;  /* 0x000087001f0b7a24 */ /* 0x000fe200078e020b */
[----:B------:R-:W-:Y:S01]  /*1680*/  STL [R1+0x1c], R41 ;  /* 0x00001c2901007387 */ /* 0x000fe20000100800 */
[----:B------:R-:W-:Y:S01]  /*1690*/  IMAD.SHL.U32 R0, R30, 0x8, RZ ;  /* 0x000000081e007824 */ /* 0x000fe200078e00ff */
[----:B------:R-:W-:-:S02]  /*16a0*/  IADD3.X R3, R7, UR8, R3, P1, !PT ;  /* 0x0000000807037c10 */ /* 0x000fc40008ffe403 */
[C---:B------:R-:W-:Y:S01]  /*16b0*/  LEA R6, P1, R5.reuse, c[0x0][0x1c8], 0x1 ;  /* 0x0000720005067a11 */ /* 0x040fe200078208ff */
[----:B------:R-:W-:Y:S03]  /*16c0*/  STL [R1+0x18], R35 ;  /* 0x0000182301007387 */ /* 0x000fe60000100800 */
[----:B------:R-:W-:Y:S01]  /*16d0*/  LEA.HI.X R3, R5, c[0x0][0x1cc], R3, 0x1, P1 ;  /* 0x0000730005037a11 */ /* 0x000fe200008f0c03 */
[--C-:B------:R-:W-:Y:S01]  /*16e0*/  @!P0 IMAD.WIDE R4, R40, 0x2, R18.reuse ;  /* 0x0000000228048825 */ /* 0x100fe200078e0212 */
[----:B------:R-:W-:Y:S04]  /*16f0*/  STL [R1+0x14], R34 ;  /* 0x0000142201007387 */ /* 0x000fe80000100800 */
[----:B------:R1:W-:Y:S04]  /*1700*/  @!P0 LDGSTS.E.BYPASS.LTC128B.128 [R41+0x6080], [R4.64], !P3 ;  /* 0x0608000004298fae */ /* 0x0003e8000d901d52 */
[----:B------:R2:W-:Y:S04]  /*1710*/  @!P0 LDGSTS.E.BYPASS.LTC128B.128 [R41+0xa080], [R22.64], !P4 ;  /* 0x0a08000016298fae */ /* 0x0005e8000e101d52 */
[----:B------:R-:W-:Y:S04]  /*1720*/  SHFL.IDX PT, R7, R3, 0x1, 0x181f ;  /* 0x00381f0003077f89 */ /* 0x000fe800000e0000 */
[----:B------:R-:W-:Y:S04]  /*1730*/  STL [R1+0x10], R33 ;  /* 0x0000102101007387 */ /* 0x000fe80000100800 */
[----:B------:R-:W-:Y:S01]  /*1740*/  STL [R1+0xc], R36 ;  /* 0x00000c2401007387 */ /* 0x000fe20000100800 */
[----:B-1----:R-:W-:-:S03]  /*1750*/  @!P0 IMAD.WIDE R4, R34, 0x2, R18 ;  /* 0x0000000222048825 */ /* 0x002fc600078e0212 */
[----:B------:R-:W-:Y:S01]  /*1760*/  SHFL.IDX PT, R18, R6, RZ, 0x181f ;  /* 0x00181fff06127589 */ /* 0x000fe200000e0000 */
[----:B--2---:R-:W-:-:S03]  /*1770*/  IMAD.WIDE.U32 R22, R36, c[0x0][0x208], RZ ;  /* 0x0000820024167a25 */ /* 0x004fc600078e00ff */
[----:B------:R-:W1:Y:S01]  /*1780*/  SHFL.IDX PT, R19, R3, RZ, 0x181f ;  /* 0x00181fff03137589 */ /* 0x000e6200000e0000 */
[----:B------:R-:W-:-:S03]  /*1790*/  IMAD.IADD R17, R23, 0x1, R16 ;  /* 0x0000000117117824 */ /* 0x000fc600078e0210 */
[----:B------:R2:W-:Y:S01]  /*17a0*/  @!P0 LDGSTS.E.BYPASS.LTC128B.128 [R41+0xe080], [R4.64], !P5 ;  /* 0x0e08000004298fae */ /* 0x0005e2000e901d52 */
[----:B------:R-:W-:-:S03]  /*17b0*/  IMAD.MOV.U32 R16, RZ, RZ, R22 ;  /* 0x000000ffff107224 */ /* 0x000fc600078e0016 */
[----:B------:R4:W-:Y:S01]  /*17c0*/  @!P0 LDGSTS.E.BYPASS.LTC128B.128 [R41+0x12080], [R26.64], !P6 ;  /* 0x120800001a298fae */ /* 0x0009e2000f101d52 */
[----:B------:R-:W-:Y:S01]  /*17d0*/  ISETP.GE.AND P6, PT, R9, c[0x0][0x1d4], PT ;  /* 0x0000750009007a0c */ /* 0x000fe20003fc6270 */
[----:B------:R-:W-:Y:S02]  /*17e0*/  IMAD.WIDE.U32 R16, R31, c[0x0][0x218], R16 ;  /* 0x000086001f107a25 */ /* 0x000fe400078e0010 */
[----:B------:R5:W-:Y:S01]  /*17f0*/  @!P2 LDGSTS.E.BYPASS.LTC128B.128 [R41+0x7080], [R24.64], !P3 ;  /* 0x070800001829afae */ /* 0x000be2000d901d52 */
[----:B------:R-:W-:-:S03]  /*1800*/  ISETP.GE.AND P3, PT, R40, c[0x0][0x1d4], PT ;  /* 0x0000750028007a0c */ /* 0x000fc60003f66270 */
[----:B------:R-:W1:Y:S01]  /*1810*/  SHFL.IDX PT, R6, R6, 0x1, 0x181f ;  /* 0x00381f0006067f89 */ /* 0x000e6200000e0000 */
[----:B--2---:R-:W-:Y:S01]  /*1820*/  IADD3 R4, -R30, UR4, RZ ;  /* 0x000000041e047c10 */ /* 0x004fe2000fffe1ff */
[----:B------:R-:W-:Y:S02]  /*1830*/  ULDC.64 UR4, c[0x0][0x210] ;  /* 0x0000840000047ab9 */ /* 0x000fe40000000a00 */
[----:B------:R-:W-:Y:S01]  /*1840*/  UIMAD.WIDE.U32 UR24, UR11, UR4, URZ ;  /* 0x000000040b1872a5 */ /* 0x000fe2000f8e003f */
[--C-:B----4-:R-:W-:Y:S01]  /*1850*/  @!P2 IMAD.WIDE R26, R35, 0x2, R20.reuse ;  /* 0x00000002231aa825 */ /* 0x110fe200078e0214 */
[C---:B------:R-:W-:Y:S01]  /*1860*/  ISETP.GE.AND P1, PT, R4.reuse, 0x1, PT ;  /* 0x000000010400780c */ /* 0x040fe20003f26270 */
[----:B------:R-:W-:Y:S01]  /*1870*/  UIMAD UR4, UR9, UR4, URZ ;  /* 0x00000004090472a4 */ /* 0x000fe2000f8e023f */
[----:B------:R-:W-:Y:S01]  /*1880*/  ISETP.GT.AND P0, PT, R4, 0x20, PT ;  /* 0x000000200400780c */ /* 0x000fe20003f04270 */
[--C-:B-----5:R-:W-:Y:S01]  /*1890*/  @!P2 IMAD.WIDE R24, R34, 0x2, R20.reuse ;  /* 0x000000022218a825 */ /* 0x120fe200078e0214 */
[----:B------:R2:W-:Y:S01]  /*18a0*/  @!P2 LDGSTS.E.BYPASS.LTC128B.128 [R41+0xb080], [R26.64], !P4 ;  /* 0x0b0800001a29afae */ /* 0x0005e2000e101d52 */
[----:B------:R-:W-:Y:S01]  /*18b0*/  ISETP.GE.AND P4, PT, R13, c[0x0][0x198], PT ;  /* 0x000066000d007a0c */ /* 0x000fe20003f86270 */
[----:B------:R-:W-:Y:S01]  /*18c0*/  UIMAD UR4, UR11, UR5, UR4 ;  /* 0x000000050b0472a4 */ /* 0x000fe2000f8e0204 */
[----:B------:R-:W-:Y:S01]  /*18d0*/  @!P2 IMAD.WIDE R20, R33, 0x2, R20 ;  /* 0x000000022114a825 */ /* 0x000fe200078e0214 */
[----:B------:R4:W-:Y:S01]  /*18e0*/  @!P2 LDGSTS.E.BYPASS.LTC128B.128 [R41+0xf080], [R24.64], !P5 ;  /* 0x0f0800001829afae */ /* 0x0009e2000e901d52 */
[----:B------:R-:W-:Y:S01]  /*18f0*/  ISETP.GE.AND P5, PT, R14, c[0x0][0x1d4], PT ;  /* 0x000075000e007a0c */ /* 0x000fe20003fa6270 */
[----:B------:R-:W-:-:S02]  /*1900*/  UIADD3 UR15, UR25, UR4, URZ ;  /* 0x00000004190f7290 */ /* 0x000fc4000fffe03f */
[----:B------:R-:W-:Y:S01]  /*1910*/  UIADD3 UR4, UR23, -0x1, URZ ;  /* 0xffffffff17047890 */ /* 0x000fe2000fffe03f */
[----:B-1----:R-:W-:-:S05]  /*1920*/  @P1 IMAD.WIDE R4, R35, 0x2, R18 ;  /* 0x0000000223041825 */ /* 0x002fca00078e0212 */
[----:B------:R1:W-:Y:S01]  /*1930*/  @!P2 LDGSTS.E.BYPASS.LTC128B.128 [R41+0x13080], [R20.64], !P4 ;  /* 0x130800001429afae */ /* 0x0003e2000e101d52 */
[----:B------:R-:W-:-:S03]  /*1940*/  ISETP.GE.AND P4, PT, R13, c[0x0][0x1d4], PT ;  /* 0x000075000d007a0c */ /* 0x000fc60003f86270 */
[----:B------:R-:W0:Y:S01]  /*1950*/  LDGDEPBAR ;  /* 0x00000000000079af */ /* 0x000e220000000000 */
[----:B-1----:R-:W-:-:S05]  /*1960*/  @P1 IMAD.WIDE R20, R40, 0x2, R18 ;  /* 0x0000000228141825 */ /* 0x002fca00078e0212 */
[----:B------:R1:W-:Y:S04]  /*1970*/  @P1 LDGSTS.E.BYPASS.LTC128B.128 [R41+0x14080], [R20.64], !P3 ;  /* 0x1408000014291fae */ /* 0x0003e8000d901d52 */
[----:B------:R5:W-:Y:S01]  /*1980*/  @P1 LDGSTS.E.BYPASS.LTC128B.128 [R41+0x15880], [R4.64], !P6 ;  /* 0x1588000004291fae */ /* 0x000be2000f101d52 */
[----:B-1----:R-:W-:-:S04]  /*1990*/  @P1 IMAD.WIDE R20, R34, 0x2, R18 ;  /* 0x0000000222141825 */ /* 0x002fc800078e0212 */
[----:B------:R-:W-:Y:S01]  /*19a0*/  @P1 IMAD.WIDE R18, R33, 0x2, R18 ;  /* 0x0000000221121825 */ /* 0x000fe200078e0212 */
[----:B-----5:R-:W-:Y:S01]  /*19b0*/  LEA.HI R5, R2, R129, RZ, 0x4 ;  /* 0x0000008102057211 */ /* 0x020fe200078f20ff */
[----:B------:R1:W-:Y:S04]  /*19c0*/  @P1 LDGSTS.E.BYPASS.LTC128B.128 [R41+0x17080], [R20.64], !P5 ;  /* 0x1708000014291fae */ /* 0x0003e8000e901d52 */
[----:B------:R5:W-:Y:S01]  /*19d0*/  @P1 LDGSTS.E.BYPASS.LTC128B.128 [R41+0x18880], [R18.64], !P4 ;  /* 0x1888000012291fae */ /* 0x000be2000e101d52 */
[----:B------:R-:W-:-:S04]  /*19e0*/  IADD3 R15, P1, R16, UR24, RZ ;  /* 0x00000018100f7c10 */ /* 0x000fc8000ff3e0ff */
[----:B------:R-:W-:Y:S01]  /*19f0*/  IADD3.X R11, R17, UR15, R11, P1, !PT ;  /* 0x0000000f110b7c10 */ /* 0x000fe20008ffe40b */
[----:B------:R-:W-:Y:S01]  /*1a00*/  @P0 IMAD.WIDE R16, R40, 0x2, R6 ;  /* 0x0000000228100825 */ /* 0x000fe200078e0206 */
[----:B------:R-:W-:-:S04]  /*1a10*/  LEA R8, P1, R15, c[0x0][0x1f8], 0x1 ;  /* 0x00007e000f087a11 */ /* 0x000fc800078208ff */
[----:B------:R2:W-:Y:S01]  /*1a20*/  @P0 LDGSTS.E.BYPASS.LTC128B.128 [R41+0x15080], [R16.64], !P3 ;  /* 0x1508000010290fae */ /* 0x0005e2000d901d52 */
[----:B------:R-:W-:Y:S02]  /*1a30*/  LEA.HI.X R11, R15, c[0x0][0x1fc], R11, 0x1, P1 ;  /* 0x00007f000f0b7a11 */ /* 0x000fe400008f0c0b */
[----:B-1----:R-:W-:Y:S02]  /*1a40*/  SHF.R.S32.HI R20, RZ, 0x4, R5 ;  /* 0x00000004ff147819 */ /* 0x002fe40000011405 */
[C---:B-----5:R-:W-:Y:S01]  /*1a50*/  LOP3.LUT R18, R5.reuse, 0xfffffff0, RZ, 0xc0, !PT ;  /* 0xfffffff005127812 */ /* 0x060fe200078ec0ff */
[----:B------:R-:W-:Y:S01]  /*1a60*/  IMAD.SHL.U32 R19, R10, 0x40, RZ ;  /* 0x000000400a137824 */ /* 0x000fe200078e00ff */
[----:B------:R-:W-:-:S03]  /*1a70*/  LEA.HI R5, R5, R20, RZ, 0x1 ;  /* 0x0000001405057211 */ /* 0x000fc600078f08ff */
[----:B------:R-:W-:Y:S01]  /*1a80*/  IMAD.IADD R18, R129, 0x1, -R18 ;  /* 0x0000000181127824 */ /* 0x000fe200078e0a12 */
[----:B------:R-:W-:Y:S02]  /*1a90*/  LOP3.LUT R19, R19, 0x1c0, RZ, 0xc0, !PT ;  /* 0x000001c013137812 */ /* 0x000fe400078ec0ff */
[----:B------:R-:W-:Y:S02]  /*1aa0*/  LOP3.LUT R5, R5, 0xfffffffe, RZ, 0xc0, !PT ;  /* 0xfffffffe05057812 */ /* 0x000fe400078ec0ff */
[----:B------:R-:W-:Y:S01]  /*1ab0*/  SHF.R.S32.HI R4, RZ, 0x1f, R18 ;  /* 0x0000001fff047819 */ /* 0x000fe20000011412 */
[----:B--2---:R-:W-:Y:S01]  /*1ac0*/  @P0 IMAD.WIDE R16, R34, 0x2, R6 ;  /* 0x0000000222100825 */ /* 0x004fe200078e0206 */
[----:B------:R-:W-:Y:S02]  /*1ad0*/  LOP3.LUT R0, R19, 0x8, R0, 0xf8, !PT ;  /* 0x0000000813007812 */ /* 0x000fe400078ef800 */
[----:B------:R-:W-:Y:S01]  /*1ae0*/  LEA.HI R4, R4, R18, RZ, 0x3 ;  /* 0x0000001204047211 */ /* 0x000fe200078f18ff */
[----:B------:R-:W-:Y:S01]  /*1af0*/  IMAD.IADD R5, R20, 0x1, -R5 ;  /* 0x0000000114057824 */ /* 0x000fe200078e0a05 */
[----:B------:R-:W-:-:S02]  /*1b00*/  SHF.R.U32.HI R19, RZ, 0x3, R19 ;  /* 0x00000003ff137819 */ /* 0x000fc40000011613 */
[C---:B------:R-:W-:Y:S01]  /*1b10*/  LOP3.LUT R3, R4.reuse, 0xfffffff8, RZ, 0xc0, !PT ;  /* 0xfffffff804037812 */ /* 0x040fe200078ec0ff */
[----:B------:R-:W-:Y:S01]  /*1b20*/  IMAD.SHL.U32 R4, R4, 0x40, RZ ;  /* 0x0000004004047824 */ /* 0x000fe200078e00ff */
[----:B------:R-:W-:-:S03]  /*1b30*/  LOP3.LUT R0, R0, R19, RZ, 0x3c, !PT ;  /* 0x0000001300007212 */ /* 0x000fc600078e3cff */
[----:B------:R-:W-:Y:S02]  /*1b40*/  IMAD.IADD R3, R18, 0x1, -R3 ;  /* 0x0000000112037824 */ /* 0x000fe400078e0a03 */
[----:B------:R-:W-:-:S04]  /*1b50*/  @P0 IMAD.WIDE R18, R35, 0x2, R6 ;  /* 0x0000000223120825 */ /* 0x000fc800078e0206 */
[----:B------:R-:W-:Y:S01]  /*1b60*/  @P0 IMAD.WIDE R6, R33, 0x2, R6 ;  /* 0x0000000221060825 */ /* 0x000fe200078e0206 */
[----:B------:R1:W-:Y:S03]  /*1b70*/  @P0 LDGSTS.E.BYPASS.LTC128B.128 [R41+0x16880], [R18.64], !P6 ;  /* 0x1688000012290fae */ /* 0x0003e6000f101d52 */
[----:B------:R-:W-:Y:S01]  /*1b80*/  IMAD.SHL.U32 R15, R3, 0x40, RZ ;  /* 0x00000040030f7824 */ /* 0x000fe200078e00ff */
[----:B------:R2:W-:Y:S01]  /*1b90*/  @P0 LDGSTS.E.BYPASS.LTC128B.128 [R41+0x18080], [R16.64], !P5 ;  /* 0x1808000010290fae */ /* 0x0005e2000e901d52 */
[C---:B------:R-:W-:Y:S02]  /*1ba0*/  IMAD R0, R5.reuse, 0x200, R0 ;  /* 0x0000020005007824 */ /* 0x040fe400078e0200 */
[----:B------:R-:W-:Y:S01]  /*1bb0*/  IMAD.SHL.U32 R5, R5, 0x8, RZ ;  /* 0x0000000805057824 */ /* 0x000fe200078e00ff */
[----:B------:R5:W-:Y:S01]  /*1bc0*/  @P0 LDGSTS.E.BYPASS.LTC128B.128 [R41+0x19880], [R6.64], !P4 ;  /* 0x1988000006290fae */ /* 0x000be2000e101d52 */
[----:B------:R-:W-:Y:S01]  /*1bd0*/  LOP3.LUT R15, R15, 0x1c0, RZ, 0xc0, !PT ;  /* 0x000001c00f0f7812 */ /* 0x000fe200078ec0ff */
[----:B------:R-:W-:Y:S01]  /*1be0*/  IMAD.SHL.U32 R21, R0, 0x2, RZ ;  /* 0x0000000200157824 */ /* 0x000fe200078e00ff */
[----:B------:R-:W-:Y:S01]  /*1bf0*/  LOP3.LUT P0, RZ, R10, 0x2, RZ, 0xc0, !PT ;  /* 0x000000020aff7812 */ /* 0x000fe2000780c0ff */
[----:B------:R-:W0:Y:S01]  /*1c00*/  LDGDEPBAR ;  /* 0x00000000000079af */ /* 0x000e220000000000 */
[----:B------:R-:W-:-:S02]  /*1c10*/  LOP3.LUT R5, R15, 0x8, R5, 0xf8, !PT ;  /* 0x000000080f057812 */ /* 0x000fc400078ef805 */
[----:B------:R-:W-:Y:S01]  /*1c20*/  SHF.R.U32.HI R15, RZ, 0x3, R15 ;  /* 0x00000003ff0f7819 */ /* 0x000fe2000001160f */
[----:B------:R-:W-:Y:S01]  /*1c30*/  STL [R1+0x4], R21 ;  /* 0x0000041501007387 */ /* 0x000fe20000100800 */
[----:B------:R-:W-:Y:S01]  /*1c40*/  R2P PR, R3, 0x6 ;  /* 0x0000000603007804 */ /* 0x000fe20000000000 */
[----:B------:R-:W-:Y:S01]  /*1c50*/  IMAD.MOV.U32 R3, RZ, RZ, 0x20 ;  /* 0x00000020ff037424 */ /* 0x000fe200078e00ff */
[----:B------:R-:W-:Y:S02]  /*1c60*/  LOP3.LUT R5, R5, R15, RZ, 0x3c, !PT ;  /* 0x0000000f05057212 */ /* 0x000fe400078e3cff */
[----:B------:R-:W-:Y:S02]  /*1c70*/  IADD3 R0, R21, 0x14080, RZ ;  /* 0x0001408015007810 */ /* 0x000fe40007ffe0ff */
[----:B------:R-:W-:Y:S01]  /*1c80*/  LOP3.LUT R5, R5, 0xfffffe00, R4, 0xf8, !PT ;  /* 0xfffffe0005057812 */ /* 0x000fe200078ef804 */
[----:B------:R-:W-:Y:S01]  /*1c90*/  IMAD.MOV.U32 R4, RZ, RZ, 0x10 ;  /* 0x00000010ff047424 */ /* 0x000fe200078e00ff */
[----:B------:R-:W-:Y:S01]  /*1ca0*/  SEL R3, R3, 0xffffffe0, !P2 ;  /* 0xffffffe003037807 */ /* 0x000fe20005000000 */
[----:B-1----:R-:W-:Y:S01]  /*1cb0*/  SHFL.IDX PT, R18, R8, RZ, 0x181f ;  /* 0x00181fff08127589 */ /* 0x002fe200000e0000 */
[----:B----4-:R-:W-:-:S02]  /*1cc0*/  IADD3 R24, R21, 0x140a0, RZ ;  /* 0x000140a015187810 */ /* 0x010fc40007ffe0ff */
[----:B------:R-:W-:Y:S01]  /*1cd0*/  SEL R4, R4, 0xfffffff0, !P1 ;  /* 0xfffffff004047807 */ /* 0x000fe20004800000 */
[----:B------:R-:W2:Y:S01]  /*1ce0*/  SHFL.IDX PT, R19, R11, RZ, 0x181f ;  /* 0x00181fff0b137589 */ /* 0x000ea200000e0000 */
[----:B------:R-:W-:Y:S02]  /*1cf0*/  @P0 IADD3 R24, R0, -0x20, RZ ;  /* 0xffffffe000180810 */ /* 0x000fe40007ffe0ff */
[----:B------:R-:W-:Y:S02]  /*1d00*/  IADD3 R0, -R30, UR28, RZ ;  /* 0x0000001c1e007c10 */ /* 0x000fe4000fffe1ff */
[----:B-----5:R-:W-:Y:S01]  /*1d10*/  LEA.HI R7, R2, R129, RZ, 0x5 ;  /* 0x0000008102077211 */ /* 0x020fe200078f28ff */
[----:B------:R-:W-:-:S04]  /*1d20*/  DEPBAR.LE SB0, 0x1 ;  /* 0x000080400000791a */ /* 0x000fc80000000000 */
[----:B------:R-:W-:Y:S01]  /*1d30*/  SHF.R.S32.HI R6, RZ, 0x5, R7 ;  /* 0x00000005ff067819 */ /* 0x000fe20000011407 */
[----:B------:R-:W-:Y:S01]  /*1d40*/  STL [R1], R24 ;  /* 0x0000001801007387 */ /* 0x000fe20000100800 */
[----:B------:R-:W-:Y:S02]  /*1d50*/  ISETP.GE.AND P3, PT, R40, c[0x0][0x1d4], PT ;  /* 0x0000750028007a0c */ /* 0x000fe40003f66270 */
[----:B------:R-:W-:Y:S01]  /*1d60*/  ISETP.GE.AND P1, PT, R9, c[0x0][0x1d4], PT ;  /* 0x0000750009007a0c */ /* 0x000fe20003f26270 */
[----:B------:R-:W-:Y:S01]  /*1d70*/  IMAD R220, R6, 0x400, R5 ;  /* 0x0000040006dc7824 */ /* 0x000fe200078e0205 */
[----:B------:R-:W-:Y:S01]  /*1d80*/  BAR.SYNC.DEFER_BLOCKING 0x0 ;  /* 0x0000000000007b1d */ /* 0x000fe20000010000 */
[----:B------:R-:W-:Y:S02]  /*1d90*/  ISETP.LT.OR P0, PT, R0, 0x1, P3 ;  /* 0x000000010000780c */ /* 0x000fe40001f01670 */
[----:B------:R-:W-:Y:S02]  /*1da0*/  ISETP.GE.AND P2, PT, R14, c[0x0][0x1d4], PT ;  /* 0x000075000e007a0c */ /* 0x000fe40003f46270 */
[C---:B------:R-:W-:Y:S01]  /*1db0*/  LEA R228, R220.reuse, 0x4080, 0x1 ;  /* 0x00004080dce47811 */ /* 0x040fe200078e08ff */
[----:B------:R-:W-:Y:S01]  /*1dc0*/  IMAD.SHL.U32 R220, R220, 0x2, RZ ;  /* 0x00000002dcdc7824 */ /* 0x000fe200078e00ff */
[----:B------:R-:W-:Y:S01]  /*1dd0*/  SHF.R.S32.HI R14, RZ, 0x1f, R35 ;  /* 0x0000001fff0e7819 */ /* 0x000fe20000011423 */
[----:B--2---:R-:W-:Y:S01]  /*1de0*/  IMAD.WIDE R16, R40, 0x2, R18 ;  /* 0x0000000228107825 */ /* 0x004fe200078e0212 */
[----:B------:R1:W-:Y:S01]  /*1df0*/  STL [R1+0x3c], R12 ;  /* 0x00003c0c01007387 */ /* 0x0003e20000100800 */
[----:B------:R-:W-:-:S02]  /*1e00*/  IADD3 R247, R24, 0x800, RZ ;  /* 0x0000080018f77810 */ /* 0x000fc40007ffe0ff */
[--C-:B------:R-:W-:Y:S01]  /*1e10*/  IMAD R224, R4, 0x2, R228.reuse ;  /* 0x0000000204e07824 */ /* 0x100fe200078e02e4 */
[----:B------:R2:W-:Y:S01]  /*1e20*/  STL [R1+0x30], R14 ;  /* 0x0000300e01007387 */ /* 0x0005e20000100800 */
[C---:B------:R-:W-:Y:S01]  /*1e30*/  IMAD R228, R3.reuse, 0x2, R228 ;  /* 0x0000000203e47824 */ /* 0x040fe200078e02e4 */
[----:B------:R-:W-:Y:S01]  /*1e40*/  IADD3 R246, R24, 0x1000, RZ ;  /* 0x0000100018f67810 */ /* 0x000fe20007ffe0ff */
[----:B------:R-:W-:Y:S01]  /*1e50*/  IMAD R232, R3, 0x2, R224 ;  /* 0x0000000203e87824 */ /* 0x000fe200078e02e0 */
[----:B------:R-:W-:Y:S01]  /*1e60*/  ISETP.GT.AND P3, PT, R32, 0x2f, PT ;  /* 0x0000002f2000780c */ /* 0x000fe20003f64270 */
[----:B------:R2:W4:Y:S04]  /*1e70*/  LDSM.16.M88.4 R160, [R220+0x4080] ;  /* 0x00408000dca0783b */ /* 0x0005280000000200 */
[----:B------:R2:W2:Y:S04]  /*1e80*/  LDSM.16.M88.4 R188, [R220+0x8080] ;  /* 0x00808000dcbc783b */ /* 0x0004a80000000200 */
[----:B------:R2:W2:Y:S01]  /*1e90*/  LDSM.16.M88.4 R204, [R220+0xc080] ;  /* 0x00c08000dccc783b */ /* 0x0004a20000000200 */
[----:B-1----:R-:W-:-:S03]  /*1ea0*/  SHF.R.S32.HI R12, RZ, 0x1f, R33 ;  /* 0x0000001fff0c7819 */ /* 0x002fc60000011421 */
[----:B------:R1:W1:Y:S04]  /*1eb0*/  LDSM.16.M88.4 R164, [R224] ;  /* 0x00000000e0a4783b */ /* 0x0002680000000200 */
[----:B------:R1:W1:Y:S04]  /*1ec0*/  LDSM.16.M88.4 R192, [R224+0x4000] ;  /* 0x00400000e0c0783b */ /* 0x0002680000000200 */
[----:B------:R1:W1:Y:S04]  /*1ed0*/  LDSM.16.M88.4 R208, [R224+0x8000] ;  /* 0x00800000e0d0783b */ /* 0x0002680000000200 */
[----:B------:R1:W1:Y:S04]  /*1ee0*/  LDSM.16.M88.4 R180, [R228] ;  /* 0x00000000e4b4783b */ /* 0x0002680000000200 */
[----:B------:R1:W1:Y:S04]  /*1ef0*/  LDSM.16.M88.4 R196, [R228+0x4000] ;  /* 0x00400000e4c4783b */ /* 0x0002680000000200 */
[----:B------:R1:W1:Y:S04]  /*1f00*/  LDSM.16.M88.4 R212, [R228+0x8000] ;  /* 0x00800000e4d4783b */ /* 0x0002680000000200 */
[----:B------:R1:W1:Y:S04]  /*1f10*/  LDSM.16.M88.4 R184, [R232] ;  /* 0x00000000e8b8783b */ /* 0x0002680000000200 */
[----:B------:R1:W1:Y:S04]  /*1f20*/  LDSM.16.M88.4 R200, [R232+0x4000] ;  /* 0x00400000e8c8783b */ /* 0x0002680000000200 */
[----:B------:R1:W1:Y:S04]  /*1f30*/  LDSM.16.M88.4 R216, [R232+0x8000] ;  /* 0x00800000e8d8783b */ /* 0x0002680000000200 */
[----:B------:R-:W1:Y:S04]  /*1f40*/  LDSM.16.M88.4 R220, [R220+0x10080] ;  /* 0x01008000dcdc783b */ /* 0x000e680000000200 */
[----:B------:R-:W1:Y:S04]  /*1f50*/  LDSM.16.M88.4 R224, [R224+0xc000] ;  /* 0x00c00000e0e0783b */ /* 0x000e680000000200 */
[----:B------:R-:W1:Y:S04]  /*1f60*/  LDSM.16.M88.4 R228, [R228+0xc000] ;  /* 0x00c00000e4e4783b */ /* 0x000e680000000200 */
[----:B------:R-:W1:Y:S04]  /*1f70*/  LDSM.16.M88.4 R232, [R232+0xc000] ;  /* 0x00c00000e8e8783b */ /* 0x000e680000000200 */
[----:B------:R-:W-:Y:S06]  /*1f80*/  BAR.SYNC.DEFER_BLOCKING 0x0 ;  /* 0x0000000000007b1d */ /* 0x000fec0000010000 */
[----:B------:R-:W-:-:S04]  /*1f90*/  DEPBAR.LE SB0, 0x0 ;  /* 0x000080000000791a */ /* 0x000fc80000000000 */
[----:B------:R-:W-:Y:S06]  /*1fa0*/  BAR.SYNC.DEFER_BLOCKING 0x0 ;  /* 0x0000000000007b1d */ /* 0x000fec0000010000 */
[----:B------:R1:W1:Y:S04]  /*1fb0*/  LDSM.16.M88.4 R44, [R21+0x14080] ;  /* 0x01408000152c783b */ /* 0x0002680000000200 */
[----:B------:R1:W1:Y:S04]  /*1fc0*/  LDSM.16.M88.4 R36, [R21+0x14880] ;  /* 0x014880001524783b */ /* 0x0002680000000200 */
[----:B---3--:R3:W1:Y:S04]  /*1fd0*/  LDSM.16.M88.4 R28, [R21+0x15080] ;  /* 0x01508000151c783b */ /* 0x0086680000000200 */
[----:B------:R3:W1:Y:S04]  /*1fe0*/  LDSM.16.M88.4 R56, [R24] ;  /* 0x000000001838783b */ /* 0x0006680000000200 */
[----:B------:R3:W1:Y:S04]  /*1ff0*/  LDSM.16.M88.4 R20, [R24+0x800] ;  /* 0x000800001814783b */ /* 0x0006680000000200 */
[----:B------:R3:W1:Y:S04]  /*2000*/  LDSM.16.M88.4 R48, [R24+0x1000] ;  /* 0x001000001830783b */ /* 0x0006680000000200 */
[----:B------:R-:W-:Y:S01]  /*2010*/  @!PT LDS RZ, [RZ] ;  /* 0x00000000fffff984 */ /* 0x000fe20000000800 */
[----:B------:R-:W-:Y:S01]  /*2020*/  @!PT LDS RZ, [RZ] ;  /* 0x00000000fffff984 */ /* 0x000fe20000000800 */
[----:B------:R-:W-:Y:S01]  /*2030*/  @!PT LDS RZ, [RZ] ;  /* 0x00000000fffff984 */ /* 0x000fe20000000800 */
[----:B------:R5:W-:Y:S01]  /*2040*/  LDGSTS.E.BYPASS.LTC128B.128 [R41+0x4080], [R16.64], !P0 ;  /* 0x0408000010297fae */ /* 0x000be2000c101d52 */
[----:B------:R-:W-:-:S02]  /*2050*/  ISETP.LT.OR P0, PT, R0, 0x1, P1 ;  /* 0x000000010000780c */ /* 0x000fc40000f01670 */
[----:B------:R-:W-:Y:S02]  /*2060*/  ISETP.GE.AND P1, PT, R13, c[0x0][0x1d4], PT ;  /* 0x000075000d007a0c */ /* 0x000fe40003f26270 */
[----:B------:R-:W-:-:S05]  /*2070*/  SHF.R.S32.HI R13, RZ, 0x1f, R34 ;  /* 0x0000001fff0d7819 */ /* 0x000fca0000011422 */
[----:B------:R3:W-:Y:S04]  /*2080*/  STL [R1+0x2c], R13 ;  /* 0x00002c0d01007387 */ /* 0x0007e80000100800 */
[----:B------:R3:W-:Y:S01]  /*2090*/  STL [R1+0x28], R12 ;  /* 0x0000280c01007387 */ /* 0x0007e20000100800 */
[----:B-----5:R-:W-:-:S05]  /*20a0*/  IMAD.WIDE R16, R35, 0x2, R18 ;  /* 0x0000000223107825 */ /* 0x020fca00078e0212 */
[----:B------:R5:W-:Y:S01]  /*20b0*/  LDGSTS.E.BYPASS.LTC128B.128 [R41+0x5880], [R16.64], !P0 ;  /* 0x0588000010297fae */ /* 0x000be2000c101d52 */
[----:B------:R-:W-:Y:S01]  /*20c0*/  ISETP.LT.OR P0, PT, R0, 0x1, P2 ;  /* 0x000000010000780c */ /* 0x000fe20001701670 */
[----:B-----5:R-:W-:-:S04]  /*20d0*/  IMAD.WIDE R16, R34, 0x2, R18 ;  /* 0x0000000222107825 */ /* 0x020fc800078e0212 */
[----:B------:R-:W-:-:S08]  /*20e0*/  IMAD.WIDE R18, R33, 0x2, R18 ;  /* 0x0000000221127825 */ /* 0x000fd000078e0212 */
[----:B------:R3:W-:Y:S01]  /*20f0*/  LDGSTS.E.BYPASS.LTC128B.128 [R41+0x7080], [R16.64], !P0 ;  /* 0x0708000010297fae */ /* 0x0007e2000c101d52 */
[----:B------:R-:W-:-:S13]  /*2100*/  ISETP.LT.OR P0, PT, R0, 0x1, P1 ;  /* 0x000000010000780c */ /* 0x000fda0000f01670 */
[----:B------:R3:W-:Y:S01]  /*2110*/  LDGSTS.E.BYPASS.LTC128B.128 [R41+0x8880], [R18.64], !P0 ;  /* 0x0888000012297fae */ /* 0x0007e2000c101d52 */
[----:B------:R-:W-:-:S13]  /*2120*/  ISETP.GT.AND P0, PT, R129, 0x7f, PT ;  /* 0x0000007f8100780c */ /* 0x000fda0003f04270 */
[----:B------:R-:W-:Y:S05]  /*2130*/  @P0 BRA `(.L_x_171) ;  /* 0x0000027000000947 */ /* 0x000fea0003800000 */
[----:B-12-4-:R-:W-:Y:S05]  /*2140*/  BRA.DIV ~URZ, `(.L_x_172) ;  /* 0x000119927f007947 */ /* 0x016fea000b800000 */
[----:B------:R-:W1:Y:S04]  /*2150*/  SHFL.IDX PT, R11, R11, 0x1, 0x181f ;  /* 0x00381f000b0b7f89 */ /* 0x000e6800000e0000 */
[----:B------:R-:W2:Y:S02]  /*2160*/  SHFL.IDX PT, R8, R8, 0x1, 0x181f ;  /* 0x00381f0008087f89 */ /* 0x000ea400000e0000 */
.L_x_237:
[----:B---3--:R-:W3:Y:S04]  /*2170*/  LDL R16, [R1+0x14] ;  /* 0x0000140001107983 */ /* 0x008ee80000100800 */
[----:B------:R-:W4:Y:S04]  /*2180*/  LDL R17, [R1+0x2c] ;  /* 0x00002c0001117983 */ /* 0x000f280000100800 */
[----:B------:R-:W5:Y:S04]  /*2190*/  LDL R18, [R1+0x1c] ;  /* 0x00001c0001127983 */ /* 0x000f680000100800 */
[----:B--2---:R-:W2:Y:S04]  /*21a0*/  LDL R19, [R1+0x10] ;  /* 0x0000100001137983 */ /* 0x004ea80000100800 */
[----:B------:R-:W2:Y:S01]  /*21b0*/  LDL R24, [R1+0x28] ;  /* 0x0000280001187983 */ /* 0x000ea20000100800 */
[----:B------:R-:W-:-:S02]  /*21c0*/  SHF.R.S32.HI R12, RZ, 0x1f, R9 ;  /* 0x0000001fff0c7819 */ /* 0x000fc40000011409 */
[----:B------:R-:W-:Y:S02]  /*21d0*/  SHF.R.S32.HI R13, RZ, 0x1f, R9 ;  /* 0x0000001fff0d7819 */ /* 0x000fe40000011409 */
[-C--:B------:R-:W-:Y:S02]  /*21e0*/  LEA.HI R12, R12, R9.reuse, RZ, 0x3 ;  /* 0x000000090c0c7211 */ /* 0x080fe400078f18ff */
[----:B------:R-:W-:Y:S02]  /*21f0*/  LEA.HI R13, R13, R9, RZ, 0x3 ;  /* 0x000000090d0d7211 */ /* 0x000fe400078f18ff */
[----:B------:R-:W-:Y:S02]  /*2200*/  LOP3.LUT R12, R12, 0xfffffff8, RZ, 0xc0, !PT ;  /* 0xfffffff80c0c7812 */ /* 0x000fe400078ec0ff */
[----:B------:R-:W-:Y:S02]  /*2210*/  LOP3.LUT R13, R13, 0xfffffff8, RZ, 0xc0, !PT ;  /* 0xfffffff80d0d7812 */ /* 0x000fe400078ec0ff */
[----:B------:R-:W-:-:S02]  /*2220*/  LEA R14, P0, R12, R8, 0x1 ;  /* 0x000000080c0e7211 */ /* 0x000fc400078008ff */
[----:B------:R-:W-:Y:S01]  /*2230*/  SHF.R.S32.HI R13, RZ, 0x1f, R13 ;  /* 0x0000001fff0d7819 */ /* 0x000fe2000001140d */
[C---:B------:R-:W-:Y:S02]  /*2240*/  IMAD.SHL.U32 R25, R10.reuse, 0x8, RZ ;  /* 0x000000080a197824 */ /* 0x040fe400078e00ff */
[----:B------:R-:W-:Y:S01]  /*2250*/  IMAD.SHL.U32 R26, R10, 0x8, RZ ;  /* 0x000000080a1a7824 */ /* 0x000fe200078e00ff */
[----:B-1----:R-:W-:-:S04]  /*2260*/  LEA.HI.X R15, R12, R11, R13, 0x1, P0 ;  /* 0x0000000b0c0f7211 */ /* 0x002fc800000f0c0d */
[----:B------:R-:W-:Y:S02]  /*2270*/  SHF.R.S32.HI R26, RZ, 0x1f, R26 ;  /* 0x0000001fff1a7819 */ /* 0x000fe4000001141a */
[----:B---3--:R-:W-:-:S04]  /*2280*/  LEA R12, P0, R16, R8, 0x1 ;  /* 0x00000008100c7211 */ /* 0x008fc800078008ff */
[----:B----4-:R-:W-:Y:S02]  /*2290*/  LEA.HI.X R13, R16, R11, R17, 0x1, P0 ;  /* 0x0000000b100d7211 */ /* 0x010fe400000f0c11 */
[----:B------:R-:W-:-:S04]  /*22a0*/  LEA R16, P0, R25, R8, 0x1 ;  /* 0x0000000819107211 */ /* 0x000fc800078008ff */
[C---:B------:R-:W-:Y:S02]  /*22b0*/  LEA.HI.X R17, R25.reuse, R11, R26, 0x1, P0 ;  /* 0x0000000b19117211 */ /* 0x040fe400000f0c1a */
[----:B------:R-:W-:-:S04]  /*22c0*/  ISETP.GE.AND P0, PT, R25, c[0x0][0x1d4], PT ;  /* 0x0000750019007a0c */ /* 0x000fc80003f06270 */
[----:B------:R-:W-:-:S13]  /*22d0*/  ISETP.LT.OR P0, PT, R0, 0x21, P0 ;  /* 0x000000210000780c */ /* 0x000fda0000701670 */
[----:B------:R-:W-:Y:S01]  /*22e0*/  @!PT LDS RZ, [RZ] ;  /* 0x00000000fffff984 */ /* 0x000fe20000000800 */
[----:B------:R-:W-:Y:S01]  /*22f0*/  @!PT LDS RZ, [RZ] ;  /* 0x00000000fffff984 */ /* 0x000fe20000000800 */
[----:B------:R-:W-:Y:S01]  /*2300*/  @!PT LDS RZ, [RZ] ;  /* 0x00000000fffff984 */ /* 0x000fe20000000800 */
[----:B-----5:R2:W-:Y:S02]  /*2310*/  LDGSTS.E.BYPASS.LTC128B.128 [R18+0x5080], [R16.64], !P0 ;  /* 0x0508000010127fae */ /* 0x0205e4000c101d52 */
[----:B--2---:R-:W-:-:S04]  /*2320*/  LEA R16, P0, R19, R8, 0x1 ;  /* 0x0000000813107211 */ /* 0x004fc800078008ff */
[----:B------:R-:W-:Y:S02]  /*2330*/  LEA.HI.X R17, R19, R11, R24, 0x1, P0 ;  /* 0x0000000b13117211 */ /* 0x000fe400000f0c18 */
[----:B------:R-:W-:-:S04]  /*2340*/  ISETP.GE.AND P0, PT, R9, c[0x0][0x1d4], PT ;  /* 0x0000750009007a0c */ /* 0x000fc80003f06270 */
[----:B------:R-:W-:-:S13]  /*2350*/  ISETP.LT.OR P0, PT, R0, 0x21, P0 ;  /* 0x000000210000780c */ /* 0x000fda0000701670 */
[----:B------:R1:W-:Y:S01]  /*2360*/  LDGSTS.E.BYPASS.LTC128B.128 [R18+0x6880], [R14.64], !P0 ;  /* 0x068800000e127fae */ /* 0x0003e2000c101d52 */
[----:B------:R-:W-:-:S13]  /*2370*/  ISETP.LT.OR P0, PT, R0, 0x21, P2 ;  /* 0x000000210000780c */ /* 0x000fda0001701670 */
[----:B------:R1:W-:Y:S01]  /*2380*/  LDGSTS.E.BYPASS.LTC128B.128 [R18+0x8080], [R12.64], !P0 ;  /* 0x080800000c127fae */ /* 0x0003e2000c101d52 */
[----:B------:R-:W-:-:S13]  /*2390*/  ISETP.LT.OR P0, PT, R0, 0x21, P1 ;  /* 0x000000210000780c */ /* 0x000fda0000f01670 */
[----:B------:R1:W-:Y:S02]  /*23a0*/  LDGSTS.E.BYPASS.LTC128B.128 [R18+0x9880], [R16.64], !P0 ;  /* 0x0988000010127fae */ /* 0x0003e4000c101d52 */
.L_x_171:
[----:B-12-4-:R-:W-:Y:S05]  /*23b0*/  BSYNC B0 ;  /* 0x0000000000007941 */ /* 0x016fea0003800000 */
.L_x_170:
[----:B------:R-:W2:Y:S04]  /*23c0*/  LDL R61, [R1+0x4] ;  /* 0x00000400013d7983 */ /* 0x000ea80000100800 */
[----:B------:R-:W4:Y:S01]  /*23d0*/  LDL R60, [R1] ;  /* 0x00000000013c7983 */ /* 0x000f220000100800 */
[----:B------:R-:W-:Y:S01]  /*23e0*/  IMAD.MOV.U32 R0, RZ, RZ, 0x40 ;  /* 0x00000040ff007424 */ /* 0x000fe200078e00ff */
[----:B------:R-:W-:Y:S02]  /*23f0*/  LOP3.LUT P0, RZ, R10, 0x4, RZ, 0xc0, !PT ;  /* 0x000000040aff7812 */ /* 0x000fe4000780c0ff */
[----:B------:R-:W0:Y:S01]  /*2400*/  LDGDEPBAR ;  /* 0x00000000000079af */ /* 0x000e220000000000 */
[----:B------:R-:W-:Y:S01]  /*2410*/  WARPSYNC 0xffffffff ;  /* 0xffffffff00007948 */ /* 0x000fe20003800000 */
[----:B------:R-:W-:Y:S01]  /*2420*/  SEL R0, R0, 0xffffffc0, !P0 ;  /* 0xffffffc000007807 */ /* 0x000fe20004000000 */
[----:B---3--:R-:W-:Y:S01]  /*2430*/  HMMA.16816.F32 R12, R160, R44, RZ ;  /* 0x0000002ca00c723c */ /* 0x008fe200000018ff */
[----:B------:R-:W-:-:S06]  /*2440*/  UISETP.GT.AND UP0, UPT, UR4, UR7, UPT ;  /* 0x000000070400728c */ /* 0x000fcc000bf04270 */
[----:B------:R-:W-:Y:S01]  /*2450*/  PLOP3.LUT P0, PT, PT, PT, UP0, 0x40, 0x0 ;  /* 0x000000000000781c */ /* 0x000fe20003f0e808 */
[C---:B------:R-:W-:Y:S08]  /*2460*/  HMMA.16816.F32 R44, R160.reuse, R46, RZ ;  /* 0x0000002ea02c723c */ /* 0x040ff000000018ff */
[----:B------:R-:W-:Y:S08]  /*2470*/  HMMA.16816.F32 R40, R160, R36, RZ ;  /* 0x00000024a028723c */ /* 0x000ff000000018ff */
[C---:B------:R-:W-:Y:S08]  /*2480*/  HMMA.16816.F32 R12, R164.reuse, R56, R12 ;  /* 0x00000038a40c723c */ /* 0x040ff0000000180c */
[----:B------:R-:W-:Y:S08]  /*2490*/  HMMA.16816.F32 R44, R164, R58, R44 ;  /* 0x0000003aa42c723c */ /* 0x000ff0000000182c */
[C---:B------:R-:W-:Y:S08]  /*24a0*/  HMMA.16816.F32 R36, R160.reuse, R38, RZ ;  /* 0x00000026a024723c */ /* 0x040ff000000018ff */
[C---:B------:R-:W-:Y:S08]  /*24b0*/  HMMA.16816.F32 R32, R160.reuse, R28, RZ ;  /* 0x0000001ca020723c */ /* 0x040ff000000018ff */
[----:B------:R-:W-:Y:S08]  /*24c0*/  HMMA.16816.F32 R28, R160, R30, RZ ;  /* 0x0000001ea01c723c */ /* 0x000ff000000018ff */
[C---:B------:R-:W-:Y:S08]  /*24d0*/  HMMA.16816.F32 R40, R164.reuse, R20, R40 ;  /* 0x00000014a428723c */ /* 0x040ff00000001828 */
[C---:B------:R-:W-:Y:S08]  /*24e0*/  HMMA.16816.F32 R36, R164.reuse, R22, R36 ;  /* 0x00000016a424723c */ /* 0x040ff00000001824 */
[C---:B------:R-:W-:Y:S08]  /*24f0*/  HMMA.16816.F32 R32, R164.reuse, R48, R32 ;  /* 0x00000030a420723c */ /* 0x040ff00000001820 */
[----:B------:R-:W-:Y:S01]  /*2500*/  HMMA.16816.F32 R28, R164, R50, R28 ;  /* 0x00000032a41c723c */ /* 0x000fe2000000181c */
[--C-:B--2---:R-:W-:Y:S01]  /*2510*/  IMAD.IADD R251, R61, 0x1, R0.reuse ;  /* 0x000000013dfb7824 */ /* 0x104fe200078e0200 */
[----:B------:R-:W-:Y:S01]  /*2520*/  LDSM.16.M88.4 R56, [R61+0x15880] ;  /* 0x015880003d38783b */ /* 0x000fe20000000200 */
[----:B----4-:R-:W-:-:S03]  /*2530*/  IMAD.IADD R245, R60, 0x1, R0 ;  /* 0x000000013cf57824 */ /* 0x010fc600078e0200 */
[----:B------:R-:W1:Y:S01]  /*2540*/  LDSM.16.M88.4 R52, [R251+0x14080] ;  /* 0x01408000fb34783b */ /* 0x000e620000000200 */
[C---:B------:R-:W-:Y:S02]  /*2550*/  IADD3 R244, R60.reuse, 0x1800, RZ ;  /* 0x000018003cf47810 */ /* 0x040fe40007ffe0ff */
[C---:B------:R-:W-:Y:S01]  /*2560*/  IADD3 R243, R60.reuse, 0x2000, RZ ;  /* 0x000020003cf37810 */ /* 0x040fe20007ffe0ff */
[----:B------:R-:W-:Y:S01]  /*2570*/  LDSM.16.M88.4 R24, [R245] ;  /* 0x00000000f518783b */ /* 0x000fe20000000200 */
[C---:B------:R-:W-:Y:S02]  /*2580*/  IADD3 R242, R60.reuse, 0x2800, RZ ;  /* 0x000028003cf27810 */ /* 0x040fe40007ffe0ff */
[C---:B------:R-:W-:Y:S01]  /*2590*/  IADD3 R241, R60.reuse, 0x3000, RZ ;  /* 0x000030003cf17810 */ /* 0x040fe20007ffe0ff */
[----:B------:R-:W2:Y:S01]  /*25a0*/  LDSM.16.M88.4 R8, [R251+0x14880] ;  /* 0x01488000fb08783b */ /* 0x000ea20000000200 */
[C---:B------:R-:W-:Y:S02]  /*25b0*/  IADD3 R240, R60.reuse, 0x3800, RZ ;  /* 0x000038003cf07810 */ /* 0x040fe40007ffe0ff */
[C---:B------:R-:W-:Y:S01]  /*25c0*/  IADD3 R239, R60.reuse, 0x4000, RZ ;  /* 0x000040003cef7810 */ /* 0x040fe20007ffe0ff */
[----:B------:R-:W3:Y:S01]  /*25d0*/  LDSM.16.M88.4 R16, [R251+0x15080] ;  /* 0x01508000fb10783b */ /* 0x000ee20000000200 */
[----:B------:R-:W-:-:S02]  /*25e0*/  IADD3 R238, R60, 0x4800, RZ ;  /* 0x000048003cee7810 */ /* 0x000fc40007ffe0ff */
[C---:B------:R-:W-:Y:S01]  /*25f0*/  IADD3 R237, R60.reuse, 0x5000, RZ ;  /* 0x000050003ced7810 */ /* 0x040fe20007ffe0ff */
[----:B------:R-:W4:Y:S01]  /*2600*/  LDSM.16.M88.4 R20, [R245+0x800] ;  /* 0x00080000f514783b */ /* 0x000f220000000200 */
[----:B------:R-:W-:-:S03]  /*2610*/  IADD3 R236, R60, 0x5800, RZ ;  /* 0x000058003cec7810 */ /* 0x000fc60007ffe0ff */
[----:B------:R-:W5:Y:S01]  /*2620*/  LDSM.16.M88.4 R48, [R245+0x1000] ;  /* 0x00100000f530783b */ /* 0x000f620000000200 */
[C---:B-1----:R-:W-:Y:S08]  /*2630*/  HMMA.16816.F32 R12, R180.reuse, R52, R12 ;  /* 0x00000034b40c723c */ /* 0x042ff0000000180c */
[C---:B------:R-:W-:Y:S01]  /*2640*/  HMMA.16816.F32 R44, R180.reuse, R54, R44 ;  /* 0x00000036b42c723c */ /* 0x040fe2000000182c */
[----:B------:R-:W1:Y:S07]  /*2650*/  LDSM.16.M88.4 R52, [R60+0x1800] ;  /* 0x001800003c34783b */ /* 0x000e6e0000000200 */
[----:B--2---:R-:W-:Y:S08]  /*2660*/  HMMA.16816.F32 R40, R180, R8, R40 ;  /* 0x00000008b428723c */ /* 0x004ff00000001828 */
[C---:B------:R-:W-:Y:S08]  /*2670*/  HMMA.16816.F32 R12, R184.reuse, R24, R12 ;  /* 0x00000018b80c723c */ /* 0x040ff0000000180c */
[----:B------:R-:W-:Y:S01]  /*2680*/  HMMA.16816.F32 R44, R184, R26, R44 ;  /* 0x0000001ab82c723c */ /* 0x000fe2000000182c */
[----:B------:R-:W-:Y:S07]  /*2690*/  LDSM.16.M88.4 R24, [R251+0x15880] ;  /* 0x01588000fb18783b */ /* 0x000fee0000000200 */
[C---:B------:R-:W-:Y:S01]  /*26a0*/  HMMA.16816.F32 R36, R180.reuse, R10, R36 ;  /* 0x0000000ab424723c */ /* 0x040fe20000001824 */
[----:B------:R-:W2:Y:S07]  /*26b0*/  LDSM.16.M88.4 R8, [R61+0x16080] ;  /* 0x016080003d08783b */ /* 0x000eae0000000200 */
[C---:B---3--:R-:W-:Y:S08]  /*26c0*/  HMMA.16816.F32 R32, R180.reuse, R16, R32 ;  /* 0x00000010b420723c */ /* 0x048ff00000001820 */
[----:B------:R-:W-:Y:S01]  /*26d0*/  HMMA.16816.F32 R28, R180, R18, R28 ;  /* 0x00000012b41c723c */ /* 0x000fe2000000181c */
[----:B------:R-:W3:Y:S07]  /*26e0*/  LDSM.16.M88.4 R16, [R61+0x16880] ;  /* 0x016880003d10783b */ /* 0x000eee0000000200 */
[C---:B------:R-:W-:Y:S08]  /*26f0*/  HMMA.16816.F32 R12, R188.reuse, R56, R12 ;  /* 0x00000038bc0c723c */ /* 0x040ff0000000180c */
[----:B------:R-:W-:Y:S01]  /*2700*/  HMMA.16816.F32 R44, R188, R58, R44 ;  /* 0x0000003abc2c723c */ /* 0x000fe2000000182c */
[----:B------:R-:W-:Y:S07]  /*2710*/  LDSM.16.M88.4 R56, [R245+0x1800] ;  /* 0x00180000f538783b */ /* 0x000fee0000000200 */
[C---:B----4-:R-:W-:Y:S08]  /*2720*/  HMMA.16816.F32 R40, R184.reuse, R20, R40 ;  /* 0x00000014b828723c */ /* 0x050ff00000001828 */
[C---:B------:R-:W-:Y:S01]  /*2730*/  HMMA.16816.F32 R36, R184.reuse, R22, R36 ;  /* 0x00000016b824723c */ /* 0x040fe20000001824 */
[----:B------:R-:W4:Y:S07]  /*2740*/  LDSM.16.M88.4 R20, [R60+0x2000] ;  /* 0x002000003c14783b */ /* 0x000f2e0000000200 */
[C---:B-----5:R-:W-:Y:S08]  /*2750*/  HMMA.16816.F32 R32, R184.reuse, R48, R32 ;  /* 0x00000030b820723c */ /* 0x060ff00000001820 */
[----:B------:R-:W-:Y:S01]  /*2760*/  HMMA.16816.F32 R28, R184, R50, R28 ;  /* 0x00000032b81c723c */ /* 0x000fe2000000181c */
[----:B------:R-:W5:Y:S07]  /*2770*/  LDSM.16.M88.4 R48, [R60+0x2800] ;  /* 0x002800003c30783b */ /* 0x000f6e0000000200 */
[C---:B-1----:R-:W-:Y:S08]  /*2780*/  HMMA.16816.F32 R12, R192.reuse, R52, R12 ;  /* 0x00000034c00c723c */ /* 0x042ff0000000180c */
[----:B------:R-:W-:Y:S01]  /*2790*/  HMMA.16816.F32 R44, R192, R54, R44 ;  /* 0x00000036c02c723c */ /* 0x000fe2000000182c */
[----:B------:R-:W-:Y:S07]  /*27a0*/  LDSM.16.M88.4 R52, [R61+0x17080] ;  /* 0x017080003d34783b */ /* 0x000fee0000000200 */
[C---:B--2---:R-:W-:Y:S08]  /*27b0*/  HMMA.16816.F32 R40, R188.reuse, R8, R40 ;  /* 0x00000008bc28723c */ /* 0x044ff00000001828 */
[C---:B------:R-:W-:Y:S01]  /*27c0*/  HMMA.16816.F32 R36, R188.reuse, R10, R36 ;  /* 0x0000000abc24723c */ /* 0x040fe20000001824 */
[----:B------:R-:W1:Y:S07]  /*27d0*/  LDSM.16.M88.4 R8, [R251+0x16080] ;  /* 0x01608000fb08783b */ /* 0x000e6e0000000200 */
[C---:B---3--:R-:W-:Y:S08]  /*27e0*/  HMMA.16816.F32 R32, R188.reuse, R16, R32 ;  /* 0x00000010bc20723c */ /* 0x048ff00000001820 */
[----:B------:R-:W-:Y:S01]  /*27f0*/  HMMA.16816.F32 R28, R188, R18, R28 ;  /* 0x00000012bc1c723c */ /* 0x000fe2000000181c */
[----:B------:R-:W2:Y:S07]  /*2800*/  LDSM.16.M88.4 R16, [R251+0x16880] ;  /* 0x01688000fb10783b */ /* 0x000eae0000000200 */
[C---:B------:R-:W-:Y:S08]  /*2810*/  HMMA.16816.F32 R12, R196.reuse, R24, R12 ;  /* 0x00000018c40c723c */ /* 0x040ff0000000180c */
[----:B------:R-:W-:Y:S01]  /*2820*/  HMMA.16816.F32 R44, R196, R26, R44 ;  /* 0x0000001ac42c723c */ /* 0x000fe2000000182c */
[----:B------:R-:W-:Y:S07]  /*2830*/  LDSM.16.M88.4 R24, [R60+0x3000] ;  /* 0x003000003c18783b */ /* 0x000fee0000000200 */
[C---:B----4-:R-:W-:Y:S08]  /*2840*/  HMMA.16816.F32 R40, R192.reuse, R20, R40 ;  /* 0x00000014c028723c */ /* 0x050ff00000001828 */
[C---:B------:R-:W-:Y:S01]  /*2850*/  HMMA.16816.F32 R36, R192.reuse, R22, R36 ;  /* 0x00000016c024723c */ /* 0x040fe20000001824 */
[----:B------:R-:W3:Y:S07]  /*2860*/  LDSM.16.M88.4 R20, [R245+0x2000] ;  /* 0x00200000f514783b */ /* 0x000eee0000000200 */
[C---:B-----5:R-:W-:Y:S08]  /*2870*/  HMMA.16816.F32 R32, R192.reuse, R48, R32 ;  /* 0x00000030c020723c */ /* 0x060ff00000001820 */
[----:B------:R-:W-:Y:S01]  /*2880*/  HMMA.16816.F32 R28, R192, R50, R28 ;  /* 0x00000032c01c723c */ /* 0x000fe2000000181c */
[----:B------:R-:W4:Y:S07]  /*2890*/  LDSM.16.M88.4 R48, [R245+0x2800] ;  /* 0x00280000f530783b */ /* 0x000f2e0000000200 */
[C---:B------:R-:W-:Y:S08]  /*28a0*/  HMMA.16816.F32 R12, R200.reuse, R56, R12 ;  /* 0x00000038c80c723c */ /* 0x040ff0000000180c */
[----:B------:R-:W-:Y:S01]  /*28b0*/  HMMA.16816.F32 R44, R200, R58, R44 ;  /* 0x0000003ac82c723c */ /* 0x000fe2000000182c */
[----:B------:R-:W-:Y:S07]  /*28c0*/  LDSM.16.M88.4 R56, [R251+0x17080] ;  /* 0x01708000fb38783b */ /* 0x000fee0000000200 */
[C---:B-1----:R-:W-:Y:S08]  /*28d0*/  HMMA.16816.F32 R40, R196.reuse, R8, R40 ;  /* 0x00000008c428723c */ /* 0x042ff00000001828 */
[C---:B------:R-:W-:Y:S01]  /*28e0*/  HMMA.16816.F32 R36, R196.reuse, R10, R36 ;  /* 0x0000000ac424723c */ /* 0x040fe20000001824 */
[----:B------:R-:W1:Y:S07]  /*28f0*/  LDSM.16.M88.4 R8, [R61+0x17880] ;  /* 0x017880003d08783b */ /* 0x000e6e0000000200 */
[C---:B--2---:R-:W-:Y:S08]  /*2900*/  HMMA.16816.F32 R32, R196.reuse, R16, R32 ;  /* 0x00000010c420723c */ /* 0x044ff00000001820 */
[----:B------:R-:W-:Y:S01]  /*2910*/  HMMA.16816.F32 R28, R196, R18, R28 ;  /* 0x00000012c41c723c */ /* 0x000fe2000000181c */
[----:B------:R-:W2:Y:S07]  /*2920*/  LDSM.16.M88.4 R16, [R61+0x18080] ;  /* 0x018080003d10783b */ /* 0x000eae0000000200 */
[C---:B------:R-:W-:Y:S08]  /*2930*/  HMMA.16816.F32 R12, R204.reuse, R52, R12 ;  /* 0x00000034cc0c723c */ /* 0x040ff0000000180c */
[----:B------:R-:W-:Y:S01]  /*2940*/  HMMA.16816.F32 R44, R204, R54, R44 ;  /* 0x00000036cc2c723c */ /* 0x000fe2000000182c */
[----:B------:R-:W-:Y:S07]  /*2950*/  LDSM.16.M88.4 R52, [R245+0x3000] ;  /* 0x00300000f534783b */ /* 0x000fee0000000200 */
[C---:B---3--:R-:W-:Y:S08]  /*2960*/  HMMA.16816.F32 R40, R200.reuse, R20, R40 ;  /* 0x00000014c828723c */ /* 0x048ff00000001828 */
[C---:B------:R-:W-:Y:S01]  /*2970*/  HMMA.16816.F32 R36, R200.reuse, R22, R36 ;  /* 0x00000016c824723c */ /* 0x040fe20000001824 */
[----:B------:R-:W3:Y:S07]  /*2980*/  LDSM.16.M88.4 R20, [R60+0x3800] ;  /* 0x003800003c14783b */ /* 0x000eee0000000200 */
[C---:B----4-:R-:W-:Y:S08]  /*2990*/  HMMA.16816.F32 R32, R200.reuse, R48, R32 ;  /* 0x00000030c820723c */ /* 0x050ff00000001820 */
        /* <DEDUP_REMOVED lines=29> */
[C---:B---3--:R-:W-:Y:S08]  /*2b70*/  HMMA.16816.F32 R12, R220.reuse, R20, R12 ;  /* 0x00000014dc0c723c */ /* 0x048ff0000000180c */
[----:B------:R-:W-:Y:S01]  /*2b80*/  HMMA.16816.F32 R44, R220, R22, R44 ;  /* 0x00000016dc2c723c */ /* 0x000fe2000000182c */
[----:B------:R-:W-:Y:S07]  /*2b90*/  LDSM.16.M88.4 R20, [R251+0x19080] ;  /* 0x01908000fb14783b */ /* 0x000fee0000000200 */
[C---:B------:R-:W-:Y:S08]  /*2ba0*/  HMMA.16816.F32 R40, R216.reuse, R24, R40 ;  /* 0x00000018d828723c */ /* 0x040ff00000001828 */
[C---:B------:R-:W-:Y:S01]  /*2bb0*/  HMMA.16816.F32 R36, R216.reuse, R26, R36 ;  /* 0x0000001ad824723c */ /* 0x040fe20000001824 */
[----:B------:R-:W3:Y:S07]  /*2bc0*/  LDSM.16.M88.4 R24, [R251+0x18880] ;  /* 0x01888000fb18783b */ /* 0x000eee0000000200 */
[C---:B----4-:R-:W-:Y:S08]  /*2bd0*/  HMMA.16816.F32 R32, R216.reuse, R48, R32 ;  /* 0x00000030d820723c */ /* 0x050ff00000001820 */
[----:B------:R-:W-:Y:S01]  /*2be0*/  HMMA.16816.F32 R28, R216, R50, R28 ;  /* 0x00000032d81c723c */ /* 0x000fe2000000181c */
[----:B------:R-:W4:Y:S07]  /*2bf0*/  LDSM.16.M88.4 R48, [R60+0x5800] ;  /* 0x005800003c30783b */ /* 0x000f2e0000000200 */
[C---:B------:R-:W-:Y:S08]  /*2c00*/  HMMA.16816.F32 R12, R224.reuse, R56, R12 ;  /* 0x00000038e00c723c */ /* 0x040ff0000000180c */
[----:B------:R-:W-:Y:S08]  /*2c10*/  HMMA.16816.F32 R44, R224, R58, R44 ;  /* 0x0000003ae02c723c */ /* 0x000ff0000000182c */
[C---:B-1----:R-:W-:Y:S08]  /*2c20*/  HMMA.16816.F32 R40, R220.reuse, R8, R40 ;  /* 0x00000008dc28723c */ /* 0x042ff00000001828 */
[C---:B------:R-:W-:Y:S01]  /*2c30*/  HMMA.16816.F32 R36, R220.reuse, R10, R36 ;  /* 0x0000000adc24723c */ /* 0x040fe20000001824 */
[----:B------:R-:W1:Y:S07]  /*2c40*/  LDSM.16.M88.4 R8, [R245+0x4800] ;  /* 0x00480000f508783b */ /* 0x000e6e0000000200 */
[C---:B--2---:R-:W-:Y:S08]  /*2c50*/  HMMA.16816.F32 R32, R220.reuse, R16, R32 ;  /* 0x00000010dc20723c */ /* 0x044ff00000001820 */
[----:B------:R-:W-:Y:S01]  /*2c60*/  HMMA.16816.F32 R28, R220, R18, R28 ;  /* 0x00000012dc1c723c */ /* 0x000fe2000000181c */
[----:B------:R-:W2:Y:S07]  /*2c70*/  LDSM.16.M88.4 R16, [R251+0x19880] ;  /* 0x01988000fb10783b */ /* 0x000eae0000000200 */
[C---:B---3--:R-:W-:Y:S08]  /*2c80*/  HMMA.16816.F32 R12, R228.reuse, R24, R12 ;  /* 0x00000018e40c723c */ /* 0x048ff0000000180c */
[----:B------:R-:W-:Y:S08]  /*2c90*/  HMMA.16816.F32 R44, R228, R26, R44 ;  /* 0x0000001ae42c723c */ /* 0x000ff0000000182c */
[C---:B------:R-:W-:Y:S08]  /*2ca0*/  HMMA.16816.F32 R40, R224.reuse, R52, R40 ;  /* 0x00000034e028723c */ /* 0x040ff00000001828 */
[C---:B------:R-:W-:Y:S08]  /*2cb0*/  HMMA.16816.F32 R36, R224.reuse, R54, R36 ;  /* 0x00000036e024723c */ /* 0x040ff00000001824 */
[C---:B----4-:R-:W-:Y:S01]  /*2cc0*/  HMMA.16816.F32 R52, R224.reuse, R48, R32 ;  /* 0x00000030e034723c */ /* 0x050fe20000001820 */
[----:B------:R-:W3:Y:S07]  /*2cd0*/  LDSM.16.M88.4 R32, [R245+0x5000] ;  /* 0x00500000f520783b */ /* 0x000eee0000000200 */
[----:B------:R-:W-:Y:S01]  /*2ce0*/  HMMA.16816.F32 R48, R224, R50, R28 ;  /* 0x00000032e030723c */ /* 0x000fe2000000181c */
[----:B------:R-:W4:Y:S01]  /*2cf0*/  LDSM.16.M88.4 R28, [R245+0x5800] ;  /* 0x00580000f51c783b */ /* 0x000f220000000200 */
[----:B------:R-:W-:-:S06]  /*2d00*/  DEPBAR.LE SB0, 0x0 ;  /* 0x000080000000791a */ /* 0x000fcc0000000000 */
[C---:B-1----:R-:W-:Y:S08]  /*2d10*/  HMMA.16816.F32 R12, R232.reuse, R8, R12 ;  /* 0x00000008e80c723c */ /* 0x042ff0000000180c */
[----:B------:R-:W-:Y:S08]  /*2d20*/  HMMA.16816.F32 R44, R232, R10, R44 ;  /* 0x0000000ae82c723c */ /* 0x000ff0000000182c */
[C---:B------:R-:W-:Y:S08]  /*2d30*/  HMMA.16816.F32 R40, R228.reuse, R20, R40 ;  /* 0x00000014e428723c */ /* 0x040ff00000001828 */
[----:B------:R-:W-:Y:S01]  /*2d40*/  HMMA.16816.F32 R36, R228, R22, R36 ;  /* 0x00000016e424723c */ /* 0x000fe20000001824 */
[----:B------:R-:W-:-:S02]  /*2d50*/  FMUL.FTZ R0, R12, c[0x0][0x320] ;  /* 0x0000c8000c007a20 */ /* 0x000fc40000410000 */
[----:B------:R-:W-:Y:S02]  /*2d60*/  FMUL.FTZ R10, R14, c[0x0][0x320] ;  /* 0x0000c8000e0a7a20 */ /* 0x000fe40000410000 */
[----:B------:R-:W-:Y:S02]  /*2d70*/  FMUL.FTZ R12, R15, c[0x0][0x320] ;  /* 0x0000c8000f0c7a20 */ /* 0x000fe40000410000 */
[----:B------:R-:W-:Y:S01]  /*2d80*/  FMUL.FTZ R13, R13, c[0x0][0x320] ;  /* 0x0000c8000d0d7a20 */ /* 0x000fe20000410000 */
[----:B--2---:R-:W-:Y:S01]  /*2d90*/  HMMA.16816.F32 R52, R228, R16, R52 ;  /* 0x00000010e434723c */ /* 0x004fe20000001834 */
[----:B------:R-:W-:Y:S01]  /*2da0*/  FMUL.FTZ R15, R44, c[0x0][0x320] ;  /* 0x0000c8002c0f7a20 */ /* 0x000fe20000410000 */
[----:B------:R-:W1:Y:S01]  /*2db0*/  MUFU.TANH R0, R0 ;  /* 0x0000000000007308 */ /* 0x000e620000002400 */
[----:B------:R-:W-:-:S05]  /*2dc0*/  FMUL.FTZ R14, R45, c[0x0][0x320] ;  /* 0x0000c8002d0e7a20 */ /* 0x000fca0000410000 */
[----:B------:R-:W-:Y:S02]  /*2dd0*/  HMMA.16816.F32 R48, R228, R18, R48 ;  /* 0x00000012e430723c */ /* 0x000fe40000001830 */
[----:B------:R2:W1:Y:S06]  /*2de0*/  MUFU.TANH R16, R13 ;  /* 0x0000000d00107308 */ /* 0x00046c0000002400 */
[C---:B---3--:R-:W-:Y:S02]  /*2df0*/  HMMA.16816.F32 R40, R232.reuse, R32, R40 ;  /* 0x00000020e828723c */ /* 0x048fe40000001828 */
[----:B------:R-:W3:Y:S06]  /*2e00*/  MUFU.TANH R10, R10 ;  /* 0x0000000a000a7308 */ /* 0x000eec0000002400 */
[C---:B------:R-:W-:Y:S02]  /*2e10*/  HMMA.16816.F32 R36, R232.reuse, R34, R36 ;  /* 0x00000022e824723c */ /* 0x040fe40000001824 */
[----:B------:R-:W1:Y:S06]  /*2e20*/  MUFU.TANH R12, R12 ;  /* 0x0000000c000c7308 */ /* 0x000e6c0000002400 */
[C---:B----4-:R-:W-:Y:S02]  /*2e30*/  HMMA.16816.F32 R52, R232.reuse, R28, R52 ;  /* 0x0000001ce834723c */ /* 0x050fe40000001834 */
[----:B------:R-:W4:Y:S06]  /*2e40*/  MUFU.TANH R15, R15 ;  /* 0x0000000f000f7308 */ /* 0x000f2c0000002400 */
[----:B------:R-:W-:Y:S02]  /*2e50*/  HMMA.16816.F32 R48, R232, R30, R48 ;  /* 0x0000001ee830723c */ /* 0x000fe40000001830 */
[----:B------:R-:W1:Y:S01]  /*2e60*/  MUFU.TANH R14, R14 ;  /* 0x0000000e000e7308 */ /* 0x000e620000002400 */
[----:B------:R-:W-:Y:S06]  /*2e70*/  BAR.SYNC.DEFER_BLOCKING 0x0 ;  /* 0x0000000000007b1d */ /* 0x000fec0000010000 */
[----:B------:R-:W-:Y:S05]  /*2e80*/  @P0 BRA `(.L_x_173) ;  /* 0x0000056000000947 */ /* 0x000fea0003800000 */
[----:B--23--:R-:W2:Y:S01]  /*2e90*/  S2R R71, SR_TID.X ;  /* 0x0000000000477919 */ /* 0x00cea20000002100 */
[----:B------:R-:W-:-:S02]  /*2ea0*/  IMAD.MOV.U32 R70, RZ, RZ, c[0x0][0x2b8] ;  /* 0x0000ae00ff467624 */ /* 0x000fc400078e00ff */
[----:B------:R-:W-:Y:S01]  /*2eb0*/  IMAD.U32 R8, RZ, RZ, UR12 ;  /* 0x0000000cff087e24 */ /* 0x000fe2000f8e00ff */
[----:B------:R-:W3:Y:S02]  /*2ec0*/  LDL R65, [R1+0x3c] ;  /* 0x00003c0001417983 */ /* 0x000ee40000100800 */
[----:B------:R-:W-:Y:S02]  /*2ed0*/  ISETP.NE.AND P1, PT, R70, 0x1, PT ;  /* 0x000000014600780c */ /* 0x000fe40003f25270 */
[----:B------:R-:W5:Y:S04]  /*2ee0*/  LDL R66, [R1+0x18] ;  /* 0x0000180001427983 */ /* 0x000f680000100800 */
[----:B----4-:R-:W4:Y:S04]  /*2ef0*/  LDL R67, [R1+0x30] ;  /* 0x0000300001437983 */ /* 0x010f280000100800 */
[----:B------:R-:W4:Y:S04]  /*2f00*/  LDL R63, [R1+0x14] ;  /* 0x00001400013f7983 */ /* 0x000f280000100800 */
[----:B------:R-:W4:Y:S01]  /*2f10*/  LDL R64, [R1+0x2c] ;  /* 0x00002c0001407983 */ /* 0x000f220000100800 */
[----:B--2---:R-:W-:-:S03]  /*2f20*/  LEA.HI R68, R2, R71, RZ, 0x3 ;  /* 0x0000004702447211 */ /* 0x004fc600078f18ff */
[----:B------:R-:W2:Y:S01]  /*2f30*/  LDL R61, [R1+0x10] ;  /* 0x00001000013d7983 */ /* 0x000ea20000100800 */
[----:B------:R-:W-:Y:S02]  /*2f40*/  LEA.HI R69, R2, R71, RZ, 0x3 ;  /* 0x0000004702457211 */ /* 0x000fe400078f18ff */
[----:B------:R-:W-:Y:S01]  /*2f50*/  LOP3.LUT R68, R68, 0xfffffff8, RZ, 0xc0, !PT ;  /* 0xfffffff844447812 */ /* 0x000fe200078ec0ff */
[----:B------:R-:W2:Y:S01]  /*2f60*/  LDL R62, [R1+0x28] ;  /* 0x00002800013e7983 */ /* 0x000ea20000100800 */
[----:B------:R-:W-:-:S03]  /*2f70*/  SHF.R.S32.HI R69, RZ, 0x3, R69 ;  /* 0x00000003ff457819 */ /* 0x000fc60000011445 */
[----:B------:R-:W-:Y:S01]  /*2f80*/  IMAD.IADD R68, R71, 0x1, -R68 ;  /* 0x0000000147447824 */ /* 0x000fe200078e0a44 */
[----:B------:R-:W2:Y:S03]  /*2f90*/  LDL R60, [R1+0x1c] ;  /* 0x00001c00013c7983 */ /* 0x000ea60000100800 */
[----:B------:R-:W-:-:S05]  /*2fa0*/  IMAD R68, R68, 0x20, R69 ;  /* 0x0000002044447824 */ /* 0x000fca00078e0245 */
[----:B------:R-:W-:-:S04]  /*2fb0*/  IADD3 R8, R68, UR22, R8 ;  /* 0x0000001644087c10 */ /* 0x000fc8000fffe008 */
[----:B------:R-:W-:-:S05]  /*2fc0*/  IADD3 R8, R8, -0x30, RZ ;  /* 0xffffffd008087810 */ /* 0x000fca0007ffe0ff */
[----:B------:R-:W-:-:S04]  /*2fd0*/  @P1 IMAD.HI.U32 R11, R8, c[0x0][0x2bc], RZ ;  /* 0x0000af00080b1a27 */ /* 0x000fc800078e00ff */
[----:B------:R-:W-:Y:S01]  /*2fe0*/  IMAD.MOV.U32 R9, RZ, RZ, R8 ;  /* 0x000000ffff097224 */ /* 0x000fe200078e0008 */
[----:B------:R-:W-:-:S04]  /*2ff0*/  @P1 SHF.R.U32.HI R9, RZ, c[0x0][0x2c0], R11 ;  /* 0x0000b000ff091a19 */ /* 0x000fc8000001160b */
[----:B------:R-:W-:-:S04]  /*3000*/  @!P3 IADD3 R13, P0, R9, UR16, RZ ;  /* 0x00000010090dbc10 */ /* 0x000fc8000ff1e0ff */
[----:B------:R-:W-:Y:S02]  /*3010*/  @!P3 LEA.HI.X.SX32 R11, R9, UR6, 0x1, P0 ;  /* 0x00000006090bbc11 */ /* 0x000fe400080f0eff */
[----:B------:R-:W-:Y:S01]  /*3020*/  @!P3 LEA R18, P0, R13, c[0x0][0x2a0], 0x2 ;  /* 0x0000a8000d12ba11 */ /* 0x000fe200078010ff */
[----:B------:R-:W-:-:S03]  /*3030*/  IMAD.MOV.U32 R17, RZ, RZ, RZ ;  /* 0x000000ffff117224 */ /* 0x000fc600078e00ff */
[----:B------:R-:W-:-:S05]  /*3040*/  @!P3 LEA.HI.X R19, R13, c[0x0][0x2a4], R11, 0x2, P0 ;  /* 0x0000a9000d13ba11 */ /* 0x000fca00000f140b */
[----:B------:R1:W2:Y:S01]  /*3050*/  @!P3 LDG.E R17, [R18.64] ;  /* 0x000000121211b981 */ /* 0x0002a2000c1e1900 */
[----:B------:R-:W-:-:S04]  /*3060*/  IMAD.MOV R9, RZ, RZ, -R9 ;  /* 0x000000ffff097224 */ /* 0x000fc800078e0a09 */
[----:B------:R-:W-:-:S05]  /*3070*/  IMAD R20, R9, c[0x0][0x2b8], R8 ;  /* 0x0000ae0009147a24 */ /* 0x000fca00078e0208 */
[----:B------:R-:W-:Y:S01]  /*3080*/  SHF.R.S32.HI R8, RZ, 0x1f, R20 ;  /* 0x0000001fff087819 */ /* 0x000fe20000011414 */
[----:B------:R-:W3:Y:S04]  /*3090*/  S2R R69, SR_TID.X ;  /* 0x0000000000457919 */ /* 0x000ee80000002100 */
[----:B------:R-:W-:-:S04]  /*30a0*/  IMAD R8, R8, c[0x0][0x1e0], RZ ;  /* 0x0000780008087a24 */ /* 0x000fc800078e02ff */
[C---:B------:R-:W-:Y:S02]  /*30b0*/  IMAD R8, R20.reuse, c[0x0][0x1e4], R8 ;  /* 0x0000790014087a24 */ /* 0x040fe400078e0208 */
[----:B-1----:R-:W-:-:S04]  /*30c0*/  IMAD.WIDE.U32 R18, R20, c[0x0][0x1e0], RZ ;  /* 0x0000780014127a25 */ /* 0x002fc800078e00ff */
[----:B------:R-:W-:Y:S01]  /*30d0*/  IMAD.IADD R19, R19, 0x1, R8 ;  /* 0x0000000113137824 */ /* 0x000fe200078e0208 */
[----:B------:R-:W-:Y:S01]  /*30e0*/  STL [R1+0xc], R20 ;  /* 0x00000c1401007387 */ /* 0x000fe20000100800 */
[----:B---3--:R-:W-:Y:S01]  /*30f0*/  IMAD.MOV.U32 R68, RZ, RZ, R65 ;  /* 0x000000ffff447224 */ /* 0x008fe200078e0041 */
[----:B------:R-:W-:-:S04]  /*3100*/  LEA.HI R65, R2, R69, RZ, 0x3 ;  /* 0x0000004502417211 */ /* 0x000fc800078f18ff */
[----:B------:R-:W-:-:S05]  /*3110*/  LOP3.LUT R65, R65, 0xfffffff8, RZ, 0xc0, !PT ;  /* 0xfffffff841417812 */ /* 0x000fca00078ec0ff */
[----:B------:R-:W-:-:S04]  /*3120*/  IMAD.IADD R65, R69, 0x1, -R65 ;  /* 0x0000000145417824 */ /* 0x000fc800078e0a41 */
[----:B------:R-:W-:Y:S01]  /*3130*/  IMAD.SHL.U32 R65, R65, 0x8, RZ ;  /* 0x0000000841417824 */ /* 0x000fe200078e00ff */
[----:B--2---:R-:W-:Y:S01]  /*3140*/  SHF.R.S32.HI R8, RZ, 0x1f, R17 ;  /* 0x0000001fff087819 */ /* 0x004fe20000011411 */
[----:B------:R-:W-:-:S04]  /*3150*/  IMAD.WIDE.U32 R18, R17, c[0x0][0x1f0], R18 ;  /* 0x00007c0011127a25 */ /* 0x000fc800078e0012 */
[----:B------:R-:W-:Y:S01]  /*3160*/  IMAD R8, R8, c[0x0][0x1f0], RZ ;  /* 0x00007c0008087a24 */ /* 0x000fe200078e02ff */
[----:B------:R-:W-:-:S03]  /*3170*/  IADD3 R11, P0, R18, UR20, RZ ;  /* 0x00000014120b7c10 */ /* 0x000fc6000ff1e0ff */
[----:B------:R-:W-:Y:S01]  /*3180*/  IMAD R8, R17, c[0x0][0x1f4], R8 ;  /* 0x00007d0011087a24 */ /* 0x000fe200078e0208 */
[----:B------:R1:W-:Y:S04]  /*3190*/  STL [R1+0x8], R17 ;  /* 0x0000081101007387 */ /* 0x0003e80000100800 */
[----:B------:R-:W-:Y:S02]  /*31a0*/  IADD3.X R8, R19, UR8, R8, P0, !PT ;  /* 0x0000000813087c10 */ /* 0x000fe400087fe408 */
[----:B------:R-:W-:-:S04]  /*31b0*/  LEA R13, P0, R11, c[0x0][0x1c8], 0x1 ;  /* 0x000072000b0d7a11 */ /* 0x000fc800078008ff */
[----:B------:R-:W-:Y:S02]  /*31c0*/  LEA.HI.X R11, R11, c[0x0][0x1cc], R8, 0x1, P0 ;  /* 0x000073000b0b7a11 */ /* 0x000fe400000f0c08 */
[----:B------:R-:W2:Y:S04]  /*31d0*/  SHFL.IDX PT, R8, R13, RZ, 0x181f ;  /* 0x00181fff0d087589 */ /* 0x000ea800000e0000 */
[----:B------:R-:W3:Y:S01]  /*31e0*/  SHFL.IDX PT, R9, R11, RZ, 0x181f ;  /* 0x00181fff0b097589 */ /* 0x000ee200000e0000 */
[----:B-1----:R-:W-:-:S04]  /*31f0*/  LEA.HI R17, R2, R69, RZ, 0x3 ;  /* 0x0000004502117211 */ /* 0x002fc800078f18ff */
[----:B------:R-:W-:-:S04]  /*3200*/  SHF.R.S32.HI R17, RZ, 0x3, R17 ;  /* 0x00000003ff117819 */ /* 0x000fc80000011411 */
[----:B------:R-:W-:-:S04]  /*3210*/  IADD3 R17, -R17, 0x30, RZ ;  /* 0x0000003011117810 */ /* 0x000fc80007ffe1ff */
[----:B------:R-:W-:Y:S01]  /*3220*/  ISETP.GE.AND P1, PT, R17, 0x1, PT ;  /* 0x000000011100780c */ /* 0x000fe20003f26270 */
[----:B------:R-:W1:-:S12]  /*3230*/  SHFL.IDX PT, R13, R13, 0x1, 0x181f ;  /* 0x00381f000d0d7f89 */ /* 0x000e5800000e0000 */
[----:B--2---:R-:W-:-:S04]  /*3240*/  @P1 LEA R22, P0, R65, R8, 0x1 ;  /* 0x0000000841161211 */ /* 0x004fc800078008ff */
[----:B---3--:R-:W-:Y:S02]  /*3250*/  @P1 LEA.HI.X R23, R65, R9, R68, 0x1, P0 ;  /* 0x0000000941171211 */ /* 0x008fe400000f0c44 */
[----:B-----5:R-:W-:-:S04]  /*3260*/  @P1 LEA R20, P0, R66, R8, 0x1 ;  /* 0x0000000842141211 */ /* 0x020fc800078008ff */
[-C--:B----4-:R-:W-:Y:S02]  /*3270*/  @P1 LEA.HI.X R21, R66, R9.reuse, R67, 0x1, P0 ;  /* 0x0000000942151211 */ /* 0x090fe400000f0c43 */
[CC--:B------:R-:W-:Y:S01]  /*3280*/  @P1 LEA R18, P0, R63.reuse, R8.reuse, 0x1 ;  /* 0x000000083f121211 */ /* 0x0c0fe200078008ff */
[----:B------:R-:W2:Y:S03]  /*3290*/  SHFL.IDX PT, R11, R11, 0x1, 0x181f ;  /* 0x00381f000b0b7f89 */ /* 0x000ea600000e0000 */
[----:B------:R-:W-:Y:S02]  /*32a0*/  @P1 LEA.HI.X R19, R63, R9, R64, 0x1, P0 ;  /* 0x000000093f131211 */ /* 0x000fe400000f0c40 */
[----:B------:R-:W-:-:S04]  /*32b0*/  @P1 LEA R8, P0, R61, R8, 0x1 ;  /* 0x000000083d081211 */ /* 0x000fc800078008ff */
[----:B------:R-:W-:Y:S02]  /*32c0*/  @P1 LEA.HI.X R9, R61, R9, R62, 0x1, P0 ;  /* 0x000000093d091211 */ /* 0x000fe400000f0c3e */
[----:B------:R-:W-:-:S13]  /*32d0*/  ISETP.GE.AND P0, PT, R17, 0x21, PT ;  /* 0x000000211100780c */ /* 0x000fda0003f06270 */
[----:B-1----:R-:W-:-:S04]  /*32e0*/  @P0 LEA R26, P2, R65, R13, 0x1 ;  /* 0x0000000d411a0211 */ /* 0x002fc800078408ff */
[----:B--2---:R-:W-:Y:S02]  /*32f0*/  @P0 LEA.HI.X R27, R65, R11, R68, 0x1, P2 ;  /* 0x0000000b411b0211 */ /* 0x004fe400010f0c44 */
[----:B------:R-:W-:-:S04]  /*3300*/  @P0 LEA R24, P2, R66, R13, 0x1 ;  /* 0x0000000d42180211 */ /* 0x000fc800078408ff */
[----:B------:R-:W-:Y:S02]  /*3310*/  @P0 LEA.HI.X R25, R66, R11, R67, 0x1, P2 ;  /* 0x0000000b42190211 */ /* 0x000fe400010f0c43 */
[----:B------:R-:W-:-:S13]  /*3320*/  ISETP.GE.AND P2, PT, R65, c[0x0][0x1d4], PT ;  /* 0x0000750041007a0c */ /* 0x000fda0003f46270 */
[----:B------:R1:W-:Y:S04]  /*3330*/  @P1 LDGSTS.E.BYPASS.LTC128B.128 [R60+0x14080], [R22.64], !P2 ;  /* 0x14080000163c1fae */ /* 0x0003e8000d101d52 */
[----:B------:R1:W-:Y:S04]  /*3340*/  @P1 LDGSTS.E.BYPASS.LTC128B.128 [R60+0x15880], [R20.64], !P6 ;  /* 0x15880000143c1fae */ /* 0x0003e8000f101d52 */
[----:B------:R2:W-:Y:S04]  /*3350*/  @P1 LDGSTS.E.BYPASS.LTC128B.128 [R60+0x17080], [R18.64], !P5 ;  /* 0x17080000123c1fae */ /* 0x0005e8000e901d52 */
[----:B------:R3:W-:Y:S04]  /*3360*/  @P1 LDGSTS.E.BYPASS.LTC128B.128 [R60+0x18880], [R8.64], !P4 ;  /* 0x18880000083c1fae */ /* 0x0007e8000e101d52 */
[----:B------:R1:W-:Y:S04]  /*3370*/  @P0 LDGSTS.E.BYPASS.LTC128B.128 [R60+0x15080], [R26.64], !P2 ;  /* 0x150800001a3c0fae */ /* 0x0003e8000d101d52 */
[----:B------:R1:W-:Y:S01]  /*3380*/  @P0 LDGSTS.E.BYPASS.LTC128B.128 [R60+0x16880], [R24.64], !P6 ;  /* 0x16880000183c0fae */ /* 0x0003e2000f101d52 */
[----:B---3--:R-:W-:-:S04]  /*3390*/  @P0 LEA R8, P1, R63, R13, 0x1 ;  /* 0x0000000d3f080211 */ /* 0x008fc800078208ff */
[----:B------:R-:W-:Y:S02]  /*33a0*/  @P0 LEA.HI.X R9, R63, R11, R64, 0x1, P1 ;  /* 0x0000000b3f090211 */ /* 0x000fe400008f0c40 */
[----:B--2---:R-:W-:-:S03]  /*33b0*/  @P0 LEA R18, P1, R61, R13, 0x1 ;  /* 0x0000000d3d120211 */ /* 0x004fc600078208ff */
[----:B------:R1:W-:Y:S01]  /*33c0*/  @P0 LDGSTS.E.BYPASS.LTC128B.128 [R60+0x18080], [R8.64], !P5 ;  /* 0x18080000083c0fae */ /* 0x0003e2000e901d52 */
[----:B------:R-:W-:-:S05]  /*33d0*/  @P0 LEA.HI.X R19, R61, R11, R62, 0x1, P1 ;  /* 0x0000000b3d130211 */ /* 0x000fca00008f0c3e */
[----:B------:R1:W-:Y:S04]  /*33e0*/  @P0 LDGSTS.E.BYPASS.LTC128B.128 [R60+0x19880], [R18.64], !P4 ;  /* 0x19880000123c0fae */ /* 0x0003e8000e101d52 */
.L_x_173:
[----:B--23--:R-:W2:Y:S01]  /*33f0*/  S2R R13, SR_TID.X ;  /* 0x00000000000d7919 */ /* 0x00cea20000002100 */
[----:B------:R-:W-:Y:S01]  /*3400*/  LOP3.LUT R7, R7, 0xffffffe0, RZ, 0xc0, !PT ;  /* 0xffffffe007077812 */ /* 0x000fe200078ec0ff */
[----:B------:R-:W-:Y:S01]  /*3410*/  UISETP.NE.AND UP0, UPT, UR14, URZ, UPT ;  /* 0x0000003f0e00728c */ /* 0x000fe2000bf05270 */
[----:B------:R-:W-:Y:S01]  /*3420*/  SHF.R.S32.HI R11, RZ, 0x1f, R6 ;  /* 0x0000001fff0b7819 */ /* 0x000fe20000011406 */
[----:B-1----:R-:W-:Y:S01]  /*3430*/  IMAD.U32 R19, RZ, RZ, UR28 ;  /* 0x0000001cff137e24 */ /* 0x002fe2000f8e00ff */
[----:B------:R-:W-:Y:S01]  /*3440*/  ULDC UR22, c[0x0][0x324] ;  /* 0x0000c90000167ab9 */ /* 0x000fe20000000800 */
[----:B------:R-:W-:Y:S01]  /*3450*/  FMUL.FTZ R52, R52, c[0x0][0x320] ;  /* 0x0000c80034347a20 */ /* 0x000fe20000410000 */
[----:B------:R-:W-:Y:S01]  /*3460*/  LEA.HI R11, R11, R6, RZ, 0x3 ;  /* 0x000000060b0b7211 */ /* 0x000fe200078f18ff */
[----:B------:R-:W-:Y:S01]  /*3470*/  FMUL.FTZ R53, R53, c[0x0][0x320] ;  /* 0x0000c80035357a20 */ /* 0x000fe20000410000 */
[----:B------:R-:W-:Y:S01]  /*3480*/  PLOP3.LUT P0, PT, PT, PT, UP0, 0x80, 0x0 ;  /* 0x000000000000781c */ /* 0x000fe20003f0f008 */
[----:B------:R-:W-:Y:S01]  /*3490*/  FMUL.FTZ R48, R48, c[0x0][0x320] ;  /* 0x0000c80030307a20 */ /* 0x000fe20000410000 */
[----:B------:R-:W-:Y:S01]  /*34a0*/  LOP3.LUT R11, R11, 0xffffff8, RZ, 0xc0, !PT ;  /* 0x0ffffff80b0b7812 */ /* 0x000fe200078ec0ff */
[----:B------:R-:W-:Y:S01]  /*34b0*/  FMUL.FTZ R49, R49, c[0x0][0x320] ;  /* 0x0000c80031317a20 */ /* 0x000fe20000410000 */
[----:B------:R1:W3:Y:S01]  /*34c0*/  MUFU.TANH R127, R52 ;  /* 0x00000034007f7308 */ /* 0x0002e20000002400 */
[----:B------:R-:W-:Y:S01]  /*34d0*/  ULDC UR28, c[0x0][0x2ac] ;  /* 0x0000ab00001c7ab9 */ /* 0x000fe20000000800 */
[----:B------:R-:W0:Y:S01]  /*34e0*/  LDGDEPBAR ;  /* 0x00000000000079af */ /* 0x000e220000000000 */
[----:B------:R-:W-:Y:S01]  /*34f0*/  IMAD.IADD R11, R6, 0x1, -R11 ;  /* 0x00000001060b7824 */ /* 0x000fe200078e0a0b */
[----:B------:R-:W-:-:S02]  /*3500*/  ULDC UR4, c[0x0][0x1d0] ;  /* 0x0000740000047ab9 */ /* 0x000fc40000000800 */
[----:B------:R-:W-:Y:S02]  /*3510*/  ULOP3.LUT UR22, URZ, UR22, URZ, 0x33, !UPT ;  /* 0x000000163f167292 */ /* 0x000fe4000f8e333f */
[----:B------:R1:W4:Y:S01]  /*3520*/  MUFU.TANH R126, R53 ;  /* 0x00000035007e7308 */ /* 0x0003220000002400 */
[----:B------:R-:W-:Y:S01]  /*3530*/  UIMAD UR4, UR28, UR4, UR29 ;  /* 0x000000041c0472a4 */ /* 0x000fe2000f8e021d */
[----:B--2---:R-:W-:Y:S01]  /*3540*/  LEA.HI R9, R2, R13, RZ, 0x2 ;  /* 0x0000000d02097211 */ /* 0x004fe200078f10ff */
[----:B------:R-:W-:-:S03]  /*3550*/  IMAD.IADD R7, R13, 0x1, -R7 ;  /* 0x000000010d077824 */ /* 0x000fc600078e0a07 */
[----:B------:R-:W-:Y:S02]  /*3560*/  LOP3.LUT R9, R9, 0xfffffffc, RZ, 0xc0, !PT ;  /* 0xfffffffc09097812 */ /* 0x000fe400078ec0ff */
[----:B------:R1:W2:Y:S01]  /*3570*/  MUFU.TANH R125, R48 ;  /* 0x00000030007d7308 */ /* 0x0002a20000002400 */
[----:B------:R-:W-:Y:S02]  /*3580*/  SHF.R.S32.HI R8, RZ, 0x1f, R7 ;  /* 0x0000001fff087819 */ /* 0x000fe40000011407 */
[----:B------:R-:W-:Y:S02]  /*3590*/  IMAD.IADD R9, R13, 0x1, -R9 ;  /* 0x000000010d097824 */ /* 0x000fe400078e0a09 */
[----:B------:R-:W-:-:S03]  /*35a0*/  LEA.HI R8, R8, R7, RZ, 0x2 ;  /* 0x0000000708087211 */ /* 0x000fc600078f10ff */
[----:B------:R1:W1:Y:S01]  /*35b0*/  MUFU.TANH R124, R49 ;  /* 0x00000031007c7308 */ /* 0x0002620000002400 */
[----:B------:R-:W-:Y:S02]  /*35c0*/  LEA.HI R2, R9, R9, RZ, 0x1 ;  /* 0x0000000909027211 */ /* 0x000fe400078f08ff */
[----:B------:R-:W-:Y:S02]  /*35d0*/  LEA.HI.SX32 R6, R8, UR27, 0x1e ;  /* 0x0000001b08067c11 */ /* 0x000fe4000f8ff2ff */
[----:B------:R-:W-:Y:S02]  /*35e0*/  LOP3.LUT R2, R2, 0x1ffffffe, RZ, 0xc0, !PT ;  /* 0x1ffffffe02027812 */ /* 0x000fe400078ec0ff */
[----:B------:R-:W-:Y:S01]  /*35f0*/  LOP3.LUT R8, R8, 0x7ffffffc, RZ, 0xc0, !PT ;  /* 0x7ffffffc08087812 */ /* 0x000fe200078ec0ff */
[----:B------:R-:W-:Y:S02]  /*3600*/  IMAD R6, R11, 0x10, R6 ;  /* 0x000000100b067824 */ /* 0x000fe400078e0206 */
[----:B------:R-:W-:-:S02]  /*3610*/  IMAD.IADD R2, R9, 0x1, -R2 ;  /* 0x0000000109027824 */ /* 0x000fc400078e0a02 */
[----:B------:R-:W-:Y:S02]  /*3620*/  IMAD.IADD R7, R7, 0x1, -R8 ;  /* 0x0000000107077824 */ /* 0x000fe400078e0a08 */
[----:B------:R-:W-:Y:S02]  /*3630*/  IMAD R13, R2, 0x8, R6 ;  /* 0x00000008020d7824 */ /* 0x000fe400078e0206 */
[----:B------:R-:W-:Y:S02]  /*3640*/  IMAD.SHL.U32 R20, R7, 0x2, RZ ;  /* 0x0000000207147824 */ /* 0x000fe400078e00ff */
[----:B------:R-:W-:Y:S01]  /*3650*/  @P0 IMAD.HI.U32 R6, R13, c[0x0][0x2c8], RZ ;  /* 0x0000b2000d060a27 */ /* 0x000fe200078e00ff */
[----:B------:R-:W-:Y:S01]  /*3660*/  PLOP3.LUT P0, PT, PT, PT, UP0, 0x80, 0x0 ;  /* 0x000000000000781c */ /* 0x000fe20003f0f008 */
[----:B------:R-:W-:Y:S01]  /*3670*/  UISETP.NE.AND UP0, UPT, UR13, URZ, UPT ;  /* 0x0000003f0d00728c */ /* 0x000fe2000bf05270 */
[----:B------:R5:W-:Y:S01]  /*3680*/  STL [R1+0x34], R13 ;  /* 0x0000340d01007387 */ /* 0x000be20000100800 */
[----:B------:R-:W-:Y:S01]  /*3690*/  IMAD.MOV.U32 R2, RZ, RZ, R13 ;  /* 0x000000ffff027224 */ /* 0x000fe200078e000d */
[----:B------:R-:W-:Y:S01]  /*36a0*/  IADD3 R19, -R20, 0x1, R19 ;  /* 0x0000000114137810 */ /* 0x000fe20007ffe113 */
[----:B------:R-:W-:Y:S01]  /*36b0*/  FMUL.FTZ R9, R36, c[0x0][0x320] ;  /* 0x0000c80024097a20 */ /* 0x000fe20000410000 */
[C---:B------:R-:W-:Y:S01]  /*36c0*/  IADD3 R18, -R20.reuse, UR4, RZ ;  /* 0x0000000414127c10 */ /* 0x040fe2000fffe1ff */
[----:B------:R-:W-:Y:S01]  /*36d0*/  FMUL.FTZ R11, R41, c[0x0][0x320] ;  /* 0x0000c800290b7a20 */ /* 0x000fe20000410000 */
[----:B------:R-:W-:Y:S01]  /*36e0*/  IADD3 R19, R19, -c[0x0][0x168], RZ ;  /* 0x80005a0013137a10 */ /* 0x000fe20007ffe0ff */
[----:B------:R-:W-:Y:S01]  /*36f0*/  FMUL.FTZ R8, R37, c[0x0][0x320] ;  /* 0x0000c80025087a20 */ /* 0x000fe20000410000 */
[----:B------:R-:W-:Y:S01]  /*3700*/  STL [R1+0x38], R20 ;  /* 0x0000381401007387 */ /* 0x000fe20000100800 */
[----:B------:R-:W1:Y:S01]  /*3710*/  MUFU.TANH R9, R9 ;  /* 0x0000000900097308 */ /* 0x000e620000002400 */
[----:B------:R-:W-:-:S02]  /*3720*/  IADD3 R7, -R20, UR29, RZ ;  /* 0x0000001d14077c10 */ /* 0x000fc4000fffe1ff */
[----:B------:R-:W-:Y:S02]  /*3730*/  @P0 SHF.R.U32.HI R2, RZ, c[0x0][0x2cc], R6 ;  /* 0x0000b300ff020a19 */ /* 0x000fe40000011606 */
[----:B------:R-:W-:Y:S02]  /*3740*/  PLOP3.LUT P0, PT, PT, PT, UP0, 0x40, 0x0 ;  /* 0x000000000000781c */ /* 0x000fe40003f0e808 */
[C---:B------:R-:W-:Y:S01]  /*3750*/  IADD3 R6, R19.reuse, c[0x0][0x328], RZ ;  /* 0x0000ca0013067a10 */ /* 0x040fe20007ffe0ff */
[----:B------:R-:W1:Y:S01]  /*3760*/  SHFL.IDX PT, R17, R2, RZ, 0x1c1f ;  /* 0x001c1fff02117589 */ /* 0x000e6200000e0000 */
[----:B------:R-:W1:Y:S01]  /*3770*/  MUFU.TANH R11, R11 ;  /* 0x0000000b000b7308 */ /* 0x000e620000002400 */
[----:B------:R-:W-:Y:S01]  /*3780*/  IADD3 R19, R19, UR22, RZ ;  /* 0x0000001613137c10 */ /* 0x000fe2000fffe0ff */
[----:B-----5:R-:W-:-:S06]  /*3790*/  FMUL.FTZ R13, R40, c[0x0][0x320] ;  /* 0x0000c800280d7a20 */ /* 0x020fcc0000410000 */
[----:B------:R-:W2:Y:S08]  /*37a0*/  MUFU.TANH R8, R8 ;  /* 0x0000000800087308 */ /* 0x000eb00000002400 */
[----:B------:R-:W2:Y:S01]  /*37b0*/  MUFU.TANH R13, R13 ;  /* 0x0000000d000d7308 */ /* 0x000ea20000002400 */
[--C-:B-1----:R-:W-:Y:S02]  /*37c0*/  IMAD.IADD R21, R6, 0x1, R17.reuse ;  /* 0x0000000106157824 */ /* 0x102fe400078e0211 */
[----:B------:R-:W-:-:S03]  /*37d0*/  IMAD.IADD R20, R19, 0x1, R17 ;  /* 0x0000000113147824 */ /* 0x000fc600078e0211 */
[----:B------:R-:W-:Y:S01]  /*37e0*/  IMNMX R21, R21, R18, PT ;  /* 0x0000001215157217 */ /* 0x000fe20003800200 */
[----:B------:R-:W-:Y:S05]  /*37f0*/  @P0 BRA `(.L_x_174) ;  /* 0x0000015000000947 */ /* 0x000fea0003800000 */
[----:B---34-:R-:W-:Y:S01]  /*3800*/  IMAD.U32 R22, RZ, RZ, UR10 ;  /* 0x0000000aff167e24 */ /* 0x018fe2000f8e00ff */
[----:B------:R-:W-:Y:S04]  /*3810*/  BSSY B0, `(.L_x_175) ;  /* 0x000000f000007945 */ /* 0x000fe80003800000 */
[----:B------:R-:W-:-:S04]  /*3820*/  IADD3 R22, R22, -c[0x0][0x168], R17 ;  /* 0x80005a0016167a10 */ /* 0x000fc80007ffe011 */
[----:B------:R-:W-:-:S13]  /*3830*/  ISETP.GT.AND P0, PT, R22, -0x1, PT ;  /* 0xffffffff1600780c */ /* 0x000fda0003f04270 */
[----:B------:R-:W-:Y:S05]  /*3840*/  @P0 BRA `(.L_x_176) ;  /* 0x0000007000000947 */ /* 0x000fea0003800000 */
[----:B------:R-:W-:Y:S01]  /*3850*/  IMAD.MOV.U32 R17, RZ, RZ, c[0x0][0x32c] ;  /* 0x0000cb00ff117624 */ /* 0x000fe200078e00ff */
[----:B------:R-:W-:-:S04]  /*3860*/  LOP3.LUT R22, RZ, R22, RZ, 0x33, !PT ;  /* 0x00000016ff167212 */ /* 0x000fc800078e33ff */
[----:B------:R-:W-:-:S13]  /*3870*/  ISETP.NE.AND P0, PT, R17, 0x1, PT ;  /* 0x000000011100780c */ /* 0x000fda0003f05270 */
[----:B------:R-:W-:-:S05]  /*3880*/  @P0 IMAD.HI.U32 R17, R22, c[0x0][0x330], RZ ;  /* 0x0000cc0016110a27 */ /* 0x000fca00078e00ff */
[----:B------:R-:W-:-:S04]  /*3890*/  @P0 SHF.R.U32.HI R22, RZ, c[0x0][0x334], R17 ;  /* 0x0000cd00ff160a19 */ /* 0x000fc80000011611 */
[----:B------:R-:W-:Y:S01]  /*38a0*/  LOP3.LUT R22, RZ, R22, RZ, 0x33, !PT ;  /* 0x00000016ff167212 */ /* 0x000fe200078e33ff */
[----:B------:R-:W-:Y:S05]  /*38b0*/  BRA `(.L_x_177) ;  /* 0x0000004000007947 */ /* 0x000fea0003800000 */
.L_x_176:
[----:B------:R-:W-:-:S04]  /*38c0*/  MOV R17, c[0x0][0x32c] ;  /* 0x0000cb0000117a02 */ /* 0x000fc80000000f00 */
[----:B------:R-:W-:-:S13]  /*38d0*/  ISETP.NE.AND P0, PT, R17, 0x1, PT ;  /* 0x000000011100780c */ /* 0x000fda0003f05270 */
[----:B------:R-:W-:-:S05]  /*38e0*/  @P0 IMAD.HI.U32 R17, R22, c[0x0][0x330], RZ ;  /* 0x0000cc0016110a27 */ /* 0x000fca00078e00ff */
[----:B------:R-:W-:Y:S02]  /*38f0*/  @P0 SHF.R.U32.HI R22, RZ, c[0x0][0x334], R17 ;  /* 0x0000cd00ff160a19 */ /* 0x000fe40000011611 */
.L_x_177:
[----:B------:R-:W-:Y:S05]  /*3900*/  BSYNC B0 ;  /* 0x0000000000007941 */ /* 0x000fea0003800000 */
.L_x_175:
[----:B------:R-:W-:-:S05]  /*3910*/  IMAD R22, R22, c[0x0][0x32c], R7 ;  /* 0x0000cb0016167a24 */ /* 0x000fca00078e0207 */
[----:B------:R-:W-:Y:S02]  /*3920*/  IADD3 R17, R22, c[0x0][0x32c], RZ ;  /* 0x0000cb0016117a10 */ /* 0x000fe40007ffe0ff */
[----:B------:R-:W-:Y:S02]  /*3930*/  IMNMX R20, R20, R22, !PT ;  /* 0x0000001614147217 */ /* 0x000fe40007800200 */
[----:B------:R-:W-:Y:S02]  /*3940*/  IMNMX R21, R21, R17, PT ;  /* 0x0000001115157217 */ /* 0x000fe40003800200 */
.L_x_174:
[----:B---34-:R-:W-:Y:S01]  /*3950*/  UISETP.GE.AND UP0, UPT, UR29, 0x1, UPT ;  /* 0x000000011d00788c */ /* 0x018fe2000bf06270 */
[----:B------:R-:W1:Y:S01]  /*3960*/  SHFL.IDX PT, R23, R2, 0x1, 0x1c1f ;  /* 0x003c1f0002177f89 */ /* 0x000e6200000e0000 */
[----:B------:R-:W-:Y:S01]  /*3970*/  UISETP.GE.AND UP6, UPT, UR29, 0x12, UPT ;  /* 0x000000121d00788c */ /* 0x000fe2000bfc6270 */
[----:B------:R-:W-:Y:S01]  /*3980*/  FMUL.FTZ R22, R42, c[0x0][0x320] ;  /* 0x0000c8002a167a20 */ /* 0x000fe20000410000 */
[----:B------:R-:W-:Y:S01]  /*3990*/  UP2UR UR32, UPR, URZ, 0x1 ;  /* 0x000000013f207883 */ /* 0x000fe20008000000 */
[----:B------:R-:W-:Y:S01]  /*39a0*/  FMUL.FTZ R38, R38, c[0x0][0x320] ;  /* 0x0000c80026267a20 */ /* 0x000fe20000410000 */
[----:B------:R-:W-:Y:S01]  /*39b0*/  PLOP3.LUT P0, PT, PT, PT, UP0, 0x40, 0x0 ;  /* 0x000000000000781c */ /* 0x000fe20003f0e808 */
[----:B------:R-:W-:Y:S01]  /*39c0*/  UISETP.GE.AND UP0, UPT, UR29, 0x2, UPT ;  /* 0x000000021d00788c */ /* 0x000fe2000bf06270 */
[----:B------:R-:W-:Y:S01]  /*39d0*/  FMUL.FTZ R39, R39, c[0x0][0x320] ;  /* 0x0000c80027277a20 */ /* 0x000fe20000410000 */
[----:B------:R-:W-:Y:S01]  /*39e0*/  UISETP.GE.AND UP5, UPT, UR29, 0x19, UPT ;  /* 0x000000191d00788c */ /* 0x000fe2000bfa6270 */
[----:B------:R-:W-:Y:S01]  /*39f0*/  ISETP.GT.AND P0, PT, R20, RZ, P0 ;  /* 0x000000ff1400720c */ /* 0x000fe20000704270 */
[----:B------:R-:W-:Y:S01]  /*3a00*/  UP2UR UR31, UPR, URZ, 0x1 ;  /* 0x000000013f1f7883 */ /* 0x000fe20008000000 */
[----:B------:R-:W-:Y:S01]  /*3a10*/  FMUL.FTZ R54, R54, c[0x0][0x320] ;  /* 0x0000c80036367a20 */ /* 0x000fe20000410000 */
[----:B------:R-:W-:Y:S01]  /*3a20*/  UISETP.GE.AND UP4, UPT, UR29, 0x1a, UPT ;  /* 0x0000001a1d00788c */ /* 0x000fe2000bf86270 */
[----:B------:R-:W-:Y:S01]  /*3a30*/  ISETP.LT.OR P0, PT, R21, 0x1, P0 ;  /* 0x000000011500780c */ /* 0x000fe20000701670 */
[----:B------:R-:W-:Y:S01]  /*3a40*/  UISETP.GE.AND UP3, UPT, UR29, 0x21, UPT ;  /* 0x000000211d00788c */ /* 0x000fe2000bf66270 */
[----:B------:R-:W-:Y:S01]  /*3a50*/  FMUL.FTZ R55, R55, c[0x0][0x320] ;  /* 0x0000c80037377a20 */ /* 0x000fe20000410000 */
[----:B------:R-:W-:Y:S01]  /*3a60*/  UISETP.GE.AND UP2, UPT, UR29, 0x22, UPT ;  /* 0x000000221d00788c */ /* 0x000fe2000bf46270 */
[----:B------:R-:W-:Y:S01]  /*3a70*/  FSEL R17, R0, -INF , !P0 ;  /* 0xff80000000117808 */ /* 0x000fe20004000000 */
[----:B------:R-:W-:Y:S01]  /*3a80*/  UISETP.GE.AND UP1, UPT, UR29, 0x29, UPT ;  /* 0x000000291d00788c */ /* 0x000fe2000bf26270 */
[----:B------:R-:W-:Y:S01]  /*3a90*/  PLOP3.LUT P0, PT, PT, PT, UP0, 0x40, 0x0 ;  /* 0x000000000000781c */ /* 0x000fe20003f0e808 */
[----:B------:R-:W-:Y:S01]  /*3aa0*/  UISETP.GE.AND UP0, UPT, UR29, 0x9, UPT ;  /* 0x000000091d00788c */ /* 0x000fe2000bf06270 */
[----:B------:R-:W-:Y:S01]  /*3ab0*/  FMUL.FTZ R0, R47, c[0x0][0x320] ;  /* 0x0000c8002f007a20 */ /* 0x000fe20000410000 */
[----:B------:R-:W-:Y:S01]  /*3ac0*/  UP2UR UR33, UPR, URZ, 0x40 ;  /* 0x000000403f217883 */ /* 0x000fe20008000000 */
[----:B------:R-:W-:Y:S01]  /*3ad0*/  ISETP.GT.AND P0, PT, R20, 0x1, P0 ;  /* 0x000000011400780c */ /* 0x000fe20000704270 */
[----:B------:R-:W-:Y:S01]  /*3ae0*/  UP2UR UR30, UPR, URZ, 0x1 ;  /* 0x000000013f1e7883 */ /* 0x000fe20008000000 */
[----:B------:R-:W-:Y:S01]  /*3af0*/  FMUL.FTZ R50, R50, c[0x0][0x320] ;  /* 0x0000c80032327a20 */ /* 0x000fe20000410000 */
[----:B------:R3:W4:Y:S01]  /*3b00*/  MUFU.TANH R170, R38 ;  /* 0x0000002600aa7308 */ /* 0x0007220000002400 */
[----:B------:R-:W-:Y:S01]  /*3b10*/  ISETP.LT.OR P0, PT, R21, 0x2, P0 ;  /* 0x000000021500780c */ /* 0x000fe20000701670 */
[----:B------:R-:W-:-:S02]  /*3b20*/  FMUL.FTZ R51, R51, c[0x0][0x320] ;  /* 0x0000c80033337a20 */ /* 0x000fc40000410000 */
[----:B------:R-:W-:Y:S01]  /*3b30*/  FMUL.FTZ R43, R43, c[0x0][0x320] ;  /* 0x0000c8002b2b7a20 */ /* 0x000fe20000410000 */
[----:B------:R-:W-:Y:S01]  /*3b40*/  FSEL R16, R16, -INF , !P0 ;  /* 0xff80000010107808 */ /* 0x000fe20004000000 */
[----:B-1----:R-:W-:Y:S01]  /*3b50*/  IMAD.IADD R2, R6, 0x1, R23 ;  /* 0x0000000106027824 */ /* 0x002fe200078e0217 */
[----:B------:R-:W-:Y:S01]  /*3b60*/  PLOP3.LUT P0, PT, PT, PT, UP0, 0x40, 0x0 ;  /* 0x000000000000781c */ /* 0x000fe20003f0e808 */
[----:B------:R-:W-:Y:S01]  /*3b70*/  UISETP.GE.AND UP0, UPT, UR29, 0xa, UPT ;  /* 0x0000000a1d00788c */ /* 0x000fe2000bf06270 */
[----:B------:R3:W1:Y:S02]  /*3b80*/  MUFU.TANH R171, R39 ;  /* 0x0000002700ab7308 */ /* 0x0006640000002400 */
[----:B------:R-:W-:Y:S01]  /*3b90*/  ISETP.GT.AND P0, PT, R20, 0x8, P0 ;  /* 0x000000081400780c */ /* 0x000fe20000704270 */
[----:B------:R-:W-:Y:S01]  /*3ba0*/  UP2UR UR5, UPR, URZ, 0x1 ;  /* 0x000000013f057883 */ /* 0x000fe20008000000 */
[----:B------:R-:W-:Y:S02]  /*3bb0*/  IMNMX R2, R2, R18, PT ;  /* 0x0000001202027217 */ /* 0x000fe40003800200 */
[----:B------:R-:W-:-:S02]  /*3bc0*/  ISETP.LT.OR P0, PT, R21, 0x9, P0 ;  /* 0x000000091500780c */ /* 0x000fc40000701670 */
[----:B------:R-:W2:Y:S02]  /*3bd0*/  MUFU.TANH R0, R0 ;  /* 0x0000000000007308 */ /* 0x000ea40000002400 */
[----:B------:R-:W-:Y:S02]  /*3be0*/  FSEL R15, R15, -INF , !P0 ;  /* 0xff8000000f0f7808 */ /* 0x000fe40004000000 */
[----:B------:R-:W-:Y:S01]  /*3bf0*/  PLOP3.LUT P0, PT, PT, PT, UP0, 0x40, 0x0 ;  /* 0x000000000000781c */ /* 0x000fe20003f0e808 */
[----:B------:R-:W-:-:S03]  /*3c00*/  UISETP.GE.AND UP0, UPT, UR29, 0x11, UPT ;  /* 0x000000111d00788c */ /* 0x000fc6000bf06270 */
[----:B------:R-:W-:Y:S01]  /*3c10*/  ISETP.GT.AND P0, PT, R20, 0x9, P0 ;  /* 0x000000091400780c */ /* 0x000fe20000704270 */
[----:B------:R-:W-:Y:S01]  /*3c20*/  UP2UR UR4, UPR, URZ, 0x1 ;  /* 0x000000013f047883 */ /* 0x000fe20008000000 */
[----:B------:R3:W1:Y:S02]  /*3c30*/  MUFU.TANH R169, R54 ;  /* 0x0000003600a97308 */ /* 0x0006640000002400 */
[----:B------:R-:W-:-:S04]  /*3c40*/  ISETP.LT.OR P0, PT, R21, 0xa, P0 ;  /* 0x0000000a1500780c */ /* 0x000fc80000701670 */
[----:B------:R-:W-:Y:S02]  /*3c50*/  FSEL R14, R14, -INF , !P0 ;  /* 0xff8000000e0e7808 */ /* 0x000fe40004000000 */
[----:B------:R-:W-:Y:S01]  /*3c60*/  PLOP3.LUT P0, PT, PT, PT, UP0, 0x40, 0x0 ;  /* 0x000000000000781c */ /* 0x000fe20003f0e808 */
[----:B------:R-:W-:Y:S01]  /*3c70*/  UISETP.GE.AND UP0, UPT, UR29, 0x2a, UPT ;  /* 0x0000002a1d00788c */ /* 0x000fe2000bf06270 */
[----:B------:R3:W1:Y:S02]  /*3c80*/  MUFU.TANH R168, R55 ;  /* 0x0000003700a87308 */ /* 0x0006640000002400 */
[----:B------:R-:W-:-:S04]  /*3c90*/  ISETP.GT.AND P0, PT, R20, 0x10, P0 ;  /* 0x000000101400780c */ /* 0x000fc80000704270 */
[----:B------:R-:W-:Y:S02]  /*3ca0*/  ISETP.LT.OR P0, PT, R21, 0x11, P0 ;  /* 0x000000111500780c */ /* 0x000fe40000701670 */
[----:B------:R3:W1:Y:S02]  /*3cb0*/  MUFU.TANH R159, R50 ;  /* 0x00000032009f7308 */ /* 0x0006640000002400 */
[----:B--2---:R-:W-:Y:S02]  /*3cc0*/  FSEL R13, R13, -INF , !P0 ;  /* 0xff8000000d0d7808 */ /* 0x004fe40004000000 */
[----:B------:R-:W-:Y:S01]  /*3cd0*/  PLOP3.LUT P0, PT, PT, PT, UP6, 0x40, 0x0 ;  /* 0x000000000000781c */ /* 0x000fe20003f0e868 */
[----:B------:R-:W-:-:S03]  /*3ce0*/  UISETP.NE.AND UP6, UPT, UR13, URZ, UPT ;  /* 0x0000003f0d00728c */ /* 0x000fc6000bfc5270 */
[----:B------:R-:W-:Y:S01]  /*3cf0*/  ISETP.GT.AND P0, PT, R20, 0x11, P0 ;  /* 0x000000111400780c */ /* 0x000fe20000704270 */
[----:B------:R3:W2:Y:S03]  /*3d00*/  MUFU.TANH R158, R51 ;  /* 0x00000033009e7308 */ /* 0x0006a60000002400 */
[----:B------:R-:W-:-:S04]  /*3d10*/  ISETP.LT.OR P0, PT, R21, 0x12, P0 ;  /* 0x000000121500780c */ /* 0x000fc80000701670 */
[----:B------:R-:W-:Y:S01]  /*3d20*/  FSEL R11, R11, -INF , !P0 ;  /* 0xff8000000b0b7808 */ /* 0x000fe20004000000 */
[----:B------:R-:W1:Y:S01]  /*3d30*/  MUFU.TANH R22, R22 ;  /* 0x0000001600167308 */ /* 0x000e620000002400 */
[----:B------:R-:W-:-:S04]  /*3d40*/  PLOP3.LUT P0, PT, PT, PT, UP5, 0x40, 0x0 ;  /* 0x000000000000781c */ /* 0x000fc80003f0e858 */
[----:B------:R-:W-:-:S03]  /*3d50*/  ISETP.GT.AND P0, PT, R20, 0x18, P0 ;  /* 0x000000181400780c */ /* 0x000fc60000704270 */
[----:B------:R3:W1:Y:S01]  /*3d60*/  MUFU.TANH R6, R43 ;  /* 0x0000002b00067308 */ /* 0x0006620000002400 */
[----:B------:R-:W-:-:S04]  /*3d70*/  ISETP.LT.OR P0, PT, R21, 0x19, P0 ;  /* 0x000000191500780c */ /* 0x000fc80000701670 */
[----:B------:R-:W-:Y:S02]  /*3d80*/  FSEL R9, R9, -INF , !P0 ;  /* 0xff80000009097808 */ /* 0x000fe40004000000 */
[----:B------:R-:W-:-:S04]  /*3d90*/  PLOP3.LUT P0, PT, PT, PT, UP4, 0x40, 0x0 ;  /* 0x000000000000781c */ /* 0x000fc80003f0e848 */
[----:B------:R-:W-:-:S04]  /*3da0*/  ISETP.GT.AND P0, PT, R20, 0x19, P0 ;  /* 0x000000191400780c */ /* 0x000fc80000704270 */
        /* <DEDUP_REMOVED lines=15> */
[----:B------:R-:W-:Y:S01]  /*3ea0*/  ISETP.GT.AND P0, PT, R20, 0x29, P0 ;  /* 0x000000291400780c */ /* 0x000fe20000704270 */
[----:B------:R-:W-:-:S03]  /*3eb0*/  FMUL.FTZ R20, R46, c[0x0][0x320] ;  /* 0x0000c8002e147a20 */ /* 0x000fc60000410000 */
[----:B------:R-:W-:Y:S01]  /*3ec0*/  ISETP.LT.OR P0, PT, R21, 0x2a, P0 ;  /* 0x0000002a1500780c */ /* 0x000fe20000701670 */
[----:B------:R-:W-:Y:S02]  /*3ed0*/  IMAD.IADD R21, R19, 0x1, R23 ;  /* 0x0000000113157824 */ /* 0x000fe400078e0217 */
[----:B------:R-:W1:Y:S01]  /*3ee0*/  MUFU.TANH R20, R20 ;  /* 0x0000001400147308 */ /* 0x000e620000002400 */
[----:B------:R-:W-:Y:S02]  /*3ef0*/  FSEL R124, R124, -INF , !P0 ;  /* 0xff8000007c7c7808 */ /* 0x000fe40004000000 */
[----:B------:R-:W-:Y:S01]  /*3f00*/  PLOP3.LUT P0, PT, PT, PT, UP6, 0x40, 0x0 ;  /* 0x000000000000781c */ /* 0x000fe20003f0e868 */
[----:B------:R-:W-:-:S12]  /*3f10*/  UISETP.NE.AND UP6, UPT, UR33, URZ, UPT ;  /* 0x0000003f2100728c */ /* 0x000fd8000bfc5270 */
[----:B------:R-:W-:Y:S05]  /*3f20*/  @P0 BRA `(.L_x_178) ;  /* 0x0000015000000947 */ /* 0x000fea0003800000 */
[----:B-1234-:R-:W-:Y:S01]  /*3f30*/  IMAD.U32 R18, RZ, RZ, UR10 ;  /* 0x0000000aff127e24 */ /* 0x01efe2000f8e00ff */
        /* <DEDUP_REMOVED lines=11> */
.L_x_180:
[----:B------:R-:W-:-:S04]  /*3ff0*/  MOV R18, c[0x0][0x32c] ;  /* 0x0000cb0000127a02 */ /* 0x000fc80000000f00 */
[----:B------:R-:W-:-:S13]  /*4000*/  ISETP.NE.AND P0, PT, R18, 0x1, PT ;  /* 0x000000011200780c */ /* 0x000fda0003f05270 */
[----:B------:R-:W-:-:S05]  /*4010*/  @P0 IMAD.HI.U32 R18, R23, c[0x0][0x330], RZ ;  /* 0x0000cc0017120a27 */ /* 0x000fca00078e00ff */
[----:B------:R-:W-:Y:S02]  /*4020*/  @P0 SHF.R.U32.HI R23, RZ, c[0x0][0x334], R18 ;  /* 0x0000cd00ff170a19 */ /* 0x000fe40000011612 */
.L_x_181:
[----:B------:R-:W-:Y:S05]  /*4030*/  BSYNC B0 ;  /* 0x0000000000007941 */ /* 0x000fea0003800000 */
.L_x_179:
[----:B------:R-:W-:-:S05]  /*4040*/  IMAD R23, R23, c[0x0][0x32c], R7 ;  /* 0x0000cb0017177a24 */ /* 0x000fca00078e0207 */
[----:B------:R-:W-:Y:S02]  /*4050*/  IADD3 R7, R23, c[0x0][0x32c], RZ ;  /* 0x0000cb0017077a10 */ /* 0x000fe40007ffe0ff */
[----:B------:R-:W-:Y:S02]  /*4060*/  IMNMX R21, R21, R23, !PT ;  /* 0x0000001715157217 */ /* 0x000fe40007800200 */
[----:B------:R-:W-:Y:S02]  /*4070*/  IMNMX R2, R2, R7, PT ;  /* 0x0000000702027217 */ /* 0x000fe40003800200 */
.L_x_178:
[----:B-1234-:R-:W-:Y:S01]  /*4080*/  UP2UR UR29, UPR, URZ, 0x10 ;  /* 0x000000103f1d7883 */ /* 0x01efe20008000000 */
[----:B------:R-:W-:Y:S01]  /*4090*/  IMAD.SHL.U32 R252, R5, 0x2, RZ ;  /* 0x0000000205fc7824 */ /* 0x000fe200078e00ff */
[----:B------:R-:W-:Y:S02]  /*40a0*/  UISETP.NE.AND UP4, UPT, UR32, URZ, UPT ;  /* 0x0000003f2000728c */ /* 0x000fe4000bf85270 */
[----:B------:R-:W-:Y:S01]  /*40b0*/  UP2UR UR32, UPR, URZ, 0x8 ;  /* 0x000000083f207883 */ /* 0x000fe20008000000 */
[----:B------:R-:W-:Y:S01]  /*40c0*/  IMAD R250, R4, 0x2, R252 ;  /* 0x0000000204fa7824 */ /* 0x000fe200078e02fc */
[----:B------:R-:W-:Y:S01]  /*40d0*/  UISETP.NE.AND UP3, UPT, UR31, URZ, UPT ;  /* 0x0000003f1f00728c */ /* 0x000fe2000bf65270 */
[----:B------:R-:W-:Y:S01]  /*40e0*/  LDSM.16.MT88.4 R136, [R252+0x4080] ;  /* 0x00408000fc88783b */ /* 0x000fe20000004200 */
[----:B------:R-:W-:Y:S01]  /*40f0*/  PLOP3.LUT P0, PT, PT, PT, UP4, 0x40, 0x0 ;  /* 0x000000000000781c */ /* 0x000fe20003f0e848 */
[----:B------:R-:W-:Y:S01]  /*4100*/  UP2UR UR31, UPR, URZ, 0x4 ;  /* 0x000000043f1f7883 */ /* 0x000fe20008000000 */
[----:B------:R-:W-:Y:S01]  /*4110*/  IMAD R248, R3, 0x2, R250 ;  /* 0x0000000203f87824 */ /* 0x000fe200078e02fa */
[----:B------:R-:W-:Y:S01]  /*4120*/  UISETP.NE.AND UP2, UPT, UR30, URZ, UPT ;  /* 0x0000003f1e00728c */ /* 0x000fe2000bf45270 */
[----:B------:R-:W-:Y:S01]  /*4130*/  ISETP.GT.AND P0, PT, R21, RZ, P0 ;  /* 0x000000ff1500720c */ /* 0x000fe20000704270 */
[----:B------:R-:W-:Y:S01]  /*4140*/  UP2UR UR30, UPR, URZ, 0x2 ;  /* 0x000000023f1e7883 */ /* 0x000fe20008000000 */
[----:B------:R-:W-:Y:S01]  /*4150*/  LDSM.16.MT88.4 R48, [R250+0x5880] ;  /* 0x00588000fa30783b */ /* 0x000fe20000004200 */
[----:B------:R-:W-:Y:S01]  /*4160*/  UISETP.NE.AND UP1, UPT, UR5, URZ, UPT ;  /* 0x0000003f0500728c */ /* 0x000fe2000bf25270 */
[----:B------:R-:W-:Y:S01]  /*4170*/  ISETP.LT.OR P0, PT, R2, 0x1, P0 ;  /* 0x000000010200780c */ /* 0x000fe20000701670 */
[----:B------:R-:W-:Y:S01]  /*4180*/  UP2UR UR5, UPR, URZ, 0x1 ;  /* 0x000000013f057883 */ /* 0x000fe20008000000 */
[----:B------:R-:W-:Y:S01]  /*4190*/  LDSM.16.MT88.4 R72, [R252+0x7080] ;  /* 0x00708000fc48783b */ /* 0x000fe20000004200 */
[----:B------:R-:W-:Y:S01]  /*41a0*/  UISETP.NE.AND UP0, UPT, UR4, URZ, UPT ;  /* 0x0000003f0400728c */ /* 0x000fe2000bf05270 */
[----:B------:R-:W-:Y:S01]  /*41b0*/  FSEL R19, R10, -INF , !P0 ;  /* 0xff8000000a137808 */ /* 0x000fe20004000000 */
[----:B------:R-:W-:Y:S01]  /*41c0*/  UISETP.NE.AND UP4, UPT, UR29, URZ, UPT ;  /* 0x0000003f1d00728c */ /* 0x000fe2000bf85270 */
[----:B------:R-:W-:Y:S01]  /*41d0*/  PLOP3.LUT P0, PT, PT, PT, UP3, 0x40, 0x0 ;  /* 0x000000000000781c */ /* 0x000fe20003f0e838 */
[----:B------:R-:W-:Y:S01]  /*41e0*/  UISETP.NE.AND UP3, UPT, UR32, URZ, UPT ;  /* 0x0000003f2000728c */ /* 0x000fe2000bf65270 */
[----:B------:R-:W-:Y:S01]  /*41f0*/  LDSM.16.MT88.4 R40, [R252+0x5880] ;  /* 0x00588000fc28783b */ /* 0x000fe20000004200 */
[----:B------:R-:W-:Y:S01]  /*4200*/  IMAD R249, R3, 0x2, R252 ;  /* 0x0000000203f97824 */ /* 0x000fe200078e02fc */
[----:B------:R-:W-:Y:S01]  /*4210*/  ISETP.GT.AND P0, PT, R21, 0x1, P0 ;  /* 0x000000011500780c */ /* 0x000fe20000704270 */
[----:B------:R-:W-:Y:S01]  /*4220*/  UIADD3 UR23, UR23, -0x2, URZ ;  /* 0xfffffffe17177890 */ /* 0x000fe2000fffe03f */
[----:B------:R-:W-:Y:S02]  /*4230*/  LDSM.16.MT88.4 R96, [R248+0x7080] ;  /* 0x00708000f860783b */ /* 0x000fe40000004200 */
[----:B------:R-:W-:-:S02]  /*4240*/  ISETP.LT.OR P0, PT, R2, 0x2, P0 ;  /* 0x000000020200780c */ /* 0x000fc40000701670 */
[----:B------:R-:W-:Y:S02]  /*4250*/  LDSM.16.MT88.4 R64, [R248+0x5880] ;  /* 0x00588000f840783b */ /* 0x000fe40000004200 */
[----:B------:R-:W-:Y:S02]  /*4260*/  FSEL R18, R12, -INF , !P0 ;  /* 0xff8000000c127808 */ /* 0x000fe40004000000 */
[----:B------:R-:W-:Y:S01]  /*4270*/  PLOP3.LUT P0, PT, PT, PT, UP2, 0x40, 0x0 ;  /* 0x000000000000781c */ /* 0x000fe20003f0e828 */
[----:B------:R-:W-:Y:S01]  /*4280*/  UISETP.NE.AND UP2, UPT, UR31, URZ, UPT ;  /* 0x0000003f1f00728c */ /* 0x000fe2000bf45270 */
[----:B------:R-:W-:Y:S02]  /*4290*/  LDSM.16.MT88.4 R104, [R252+0x8880] ;  /* 0x00888000fc68783b */ /* 0x000fe40000004200 */
[----:B------:R-:W-:Y:S02]  /*42a0*/  ISETP.GT.AND P0, PT, R21, 0x8, P0 ;  /* 0x000000081500780c */ /* 0x000fe40000704270 */
        /* <DEDUP_REMOVED lines=14> */
[----:B------:R-:W-:Y:S01]  /*4390*/  FMNMX.FTZ R0, R17, R16, !PT ;  /* 0x0000001011007209 */ /* 0x000fe20007810000 */
[----:B------:R-:W-:Y:S01]  /*43a0*/  LDSM.16.MT88.4 R152, [R249+0x4080] ;  /* 0x00408000f998783b */ /* 0x000fe20000004200 */
[----:B------:R-:W-:Y:S01]  /*43b0*/  ISETP.GT.AND P0, PT, R21, 0x10, P0 ;  /* 0x000000101500780c */ /* 0x000fe20000704270 */
[----:B------:R-:W-:Y:S01]  /*43c0*/  ULDC.64 UR4, c[0x0][0x2c8] ;  /* 0x0000b20000047ab9 */ /* 0x000fe20000000a00 */
[----:B------:R-:W-:Y:S01]  /*43d0*/  FMNMX.FTZ R0, R15, R0, !PT ;  /* 0x000000000f007209 */ /* 0x000fe20007810000 */
[----:B------:R-:W-:Y:S01]  /*43e0*/  LDSM.16.MT88.4 R56, [R249+0x5880] ;  /* 0x00588000f938783b */ /* 0x000fe20000004200 */
[----:B------:R-:W-:Y:S01]  /*43f0*/  ISETP.LT.OR P0, PT, R2, 0x11, P0 ;  /* 0x000000110200780c */ /* 0x000fe20000701670 */
[----:B------:R-:W-:Y:S01]  /*4400*/  UIMAD.WIDE.U32 UR30, UR27, UR4, URZ ;  /* 0x000000041b1e72a5 */ /* 0x000fe2000f8e003f */
[----:B------:R-:W-:Y:S01]  /*4410*/  FMNMX.FTZ R0, R14, R0, !PT ;  /* 0x000000000e007209 */ /* 0x000fe20007810000 */
[----:B------:R-:W-:Y:S01]  /*4420*/  LDSM.16.MT88.4 R80, [R250+0x7080] ;  /* 0x00708000fa50783b */ /* 0x000fe20000004200 */
[----:B------:R-:W-:-:S02]  /*4430*/  FSEL R7, R22, -INF , !P0 ;  /* 0xff80000016077808 */ /* 0x000fc40004000000 */
[----:B------:R-:W-:Y:S01]  /*4440*/  PLOP3.LUT P0, PT, PT, PT, UP6, 0x40, 0x0 ;  /* 0x000000000000781c */ /* 0x000fe20003f0e868 */
[----:B------:R-:W-:Y:S01]  /*4450*/  LDSM.16.MT88.4 R24, [R249+0x4880] ;  /* 0x00488000f918783b */ /* 0x000fe20000004200 */
[----:B------:R-:W-:Y:S01]  /*4460*/  FMNMX.FTZ R0, R13, R0, !PT ;  /* 0x000000000d007209 */ /* 0x000fe20007810000 */
[----:B------:R-:W-:Y:S01]  /*4470*/  UISETP.NE.AND UP6, UPT, UR13, URZ, UPT ;  /* 0x0000003f0d00728c */ /* 0x000fe2000bfc5270 */
[----:B------:R-:W-:Y:S02]  /*4480*/  ISETP.GT.AND P0, PT, R21, 0x11, P0 ;  /* 0x000000111500780c */ /* 0x000fe40000704270 */
[----:B------:R-:W-:Y:S02]  /*4490*/  FMNMX.FTZ R0, R11, R0, !PT ;  /* 0x000000000b007209 */ /* 0x000fe40007810000 */
[----:B------:R-:W-:Y:S02]  /*44a0*/  ISETP.LT.OR P0, PT, R2, 0x12, P0 ;  /* 0x000000120200780c */ /* 0x000fe40000701670 */
[----:B------:R-:W-:-:S02]  /*44b0*/  FMNMX.FTZ R0, R9, R0, !PT ;  /* 0x0000000009007209 */ /* 0x000fc40007810000 */
[----:B------:R-:W-:Y:S02]  /*44c0*/  FSEL R6, R6, -INF , !P0 ;  /* 0xff80000006067808 */ /* 0x000fe40004000000 */
[----:B------:R-:W-:Y:S01]  /*44d0*/  PLOP3.LUT P0, PT, PT, PT, UP5, 0x40, 0x0 ;  /* 0x000000000000781c */ /* 0x000fe20003f0e858 */
[----:B------:R-:W-:Y:S01]  /*44e0*/  UISETP.NE.AND UP5, UPT, UR14, URZ, UPT ;  /* 0x0000003f0e00728c */ /* 0x000fe2000bfa5270 */
[----:B------:R-:W-:Y:S02]  /*44f0*/  FMNMX.FTZ R0, R8, R0, !PT ;  /* 0x0000000008007209 */ /* 0x000fe40007810000 */
[----:B------:R-:W-:Y:S02]  /*4500*/  ISETP.GT.AND P0, PT, R21, 0x18, P0 ;  /* 0x000000181500780c */ /* 0x000fe40000704270 */
[----:B------:R-:W-:Y:S02]  /*4510*/  FMNMX.FTZ R0, R127, R0, !PT ;  /* 0x000000007f007209 */ /* 0x000fe40007810000 */
[----:B------:R-:W-:-:S02]  /*4520*/  ISETP.LT.OR P0, PT, R2, 0x19, P0 ;  /* 0x000000190200780c */ /* 0x000fc40000701670 */
[----:B------:R-:W-:Y:S02]  /*4530*/  FMNMX.FTZ R0, R126, R0, !PT ;  /* 0x000000007e007209 */ /* 0x000fe40007810000 */
[----:B------:R-:W-:Y:S01]  /*4540*/  FSEL R170, R170, -INF , !P0 ;  /* 0xff800000aaaa7808 */ /* 0x000fe20004000000 */
[----:B------:R-:W-:Y:S01]  /*4550*/  @UP5 UMOV UR29, UR31 ;  /* 0x0000001f001d5c82 */ /* 0x000fe20008000000 */
[----:B------:R-:W-:Y:S01]  /*4560*/  PLOP3.LUT P0, PT, PT, PT, UP4, 0x40, 0x0 ;  /* 0x000000000000781c */ /* 0x000fe20003f0e848 */
[----:B------:R-:W-:Y:S01]  /*4570*/  @UP5 USHF.R.U32.HI UR27, URZ, UR5, UR29 ;  /* 0x000000053f1b5299 */ /* 0x000fe2000801161d */
[----:B------:R-:W-:Y:S02]  /*4580*/  FMNMX.FTZ R0, R125, R0, !PT ;  /* 0x000000007d007209 */ /* 0x000fe40007810000 */
[----:B------:R-:W-:Y:S01]  /*4590*/  ISETP.GT.AND P0, PT, R21, 0x19, P0 ;  /* 0x000000191500780c */ /* 0x000fe20000704270 */
[----:B------:R-:W-:Y:S01]  /*45a0*/  UIADD3 UR4, UR26, UR27, URZ ;  /* 0x0000001b1a047290 */ /* 0x000fe2000fffe03f */
[----:B------:R-:W-:-:S02]  /*45b0*/  FMNMX.FTZ R0, R124, R0, !PT ;  /* 0x000000007c007209 */ /* 0x000fc40007810000 */
[----:B------:R-:W-:Y:S01]  /*45c0*/  ISETP.LT.OR P0, PT, R2, 0x1a, P0 ;  /* 0x0000001a0200780c */ /* 0x000fe20000701670 */
[----:B------:R-:W-:Y:S02]  /*45d0*/  ULDC UR27, c[0x0][0x328] ;  /* 0x0000ca00001b7ab9 */ /* 0x000fe40000000800 */
[----:B------:R-:W-:Y:S01]  /*45e0*/  UIADD3 UR27, UR4, UR27, URZ ;  /* 0x0000001b041b7290 */ /* 0x000fe2000fffe03f */
        /* <DEDUP_REMOVED lines=15> */
[----:B------:R-:W-:Y:S02]  /*46e0*/  ISETP.LT.OR P0, PT, R2, 0x2a, P0 ;  /* 0x0000002a0200780c */ /* 0x000fe40000701670 */
[----:B------:R-:W1:Y:S02]  /*46f0*/  SHFL.BFLY PT, R2, R0, 0x2, 0x1f ;  /* 0x0c401f0000027f89 */ /* 0x000e6400000e0000 */
[----:B------:R-:W-:Y:S02]  /*4700*/  FSEL R158, R158, -INF , !P0 ;  /* 0xff8000009e9e7808 */ /* 0x000fe40004000000 */
[----:B-1----:R-:W-:-:S05]  /*4710*/  FMNMX.FTZ R2, R0, R2, !PT ;  /* 0x0000000200027209 */ /* 0x002fca0007810000 */
[----:B------:R-:W1:Y:S02]  /*4720*/  SHFL.BFLY PT, R0, R2, 0x1, 0x1f ;  /* 0x0c201f0002007f89 */ /* 0x000e6400000e0000 */
[----:B-1----:R-:W-:Y:S02]  /*4730*/  FMNMX.FTZ R0, R2, R0, !PT ;  /* 0x0000000002007209 */ /* 0x002fe40007810000 */
[----:B------:R-:W-:Y:S02]  /*4740*/  FMNMX.FTZ R2, R19, R18, !PT ;  /* 0x0000001213027209 */ /* 0x000fe40007810000 */
[C---:B------:R-:W-:Y:S01]  /*4750*/  FSETP.NEU.FTZ.AND P0, PT, R0.reuse, -INF , PT ;  /* 0xff8000000000780b */ /* 0x040fe20003f1d000 */
[----:B------:R-:W-:Y:S01]  /*4760*/  FMUL.FTZ R173, R0, c[0x0][0x2d0] ;  /* 0x0000b40000ad7a20 */ /* 0x000fe20000410000 */
[----:B------:R-:W-:-:S04]  /*4770*/  FMNMX.FTZ R2, R12, R2, !PT ;  /* 0x000000020c027209 */ /* 0x000fc80007810000 */
[----:B------:R-:W-:Y:S02]  /*4780*/  FMNMX.FTZ R2, R10, R2, !PT ;  /* 0x000000020a027209 */ /* 0x000fe40007810000 */
[----:B------:R-:W-:Y:S02]  /*4790*/  FSEL R173, R173, RZ, P0 ;  /* 0x000000ffadad7208 */ /* 0x000fe40000000000 */
[----:B------:R-:W-:-:S03]  /*47a0*/  FMNMX.FTZ R2, R7, R2, !PT ;  /* 0x0000000207027209 */ /* 0x000fc60007810000 */
[--C-:B------:R-:W-:Y:S01]  /*47b0*/  FFMA.FTZ R110, R17, c[0x0][0x2d0], -R173.reuse ;  /* 0x0000b400116e7a23 */ /* 0x100fe200000108ad */
[----:B------:R-:W-:Y:S01]  /*47c0*/  FMNMX.FTZ R2, R6, R2, !PT ;  /* 0x0000000206027209 */ /* 0x000fe20007810000 */
[--C-:B------:R-:W-:Y:S02]  /*47d0*/  FFMA.FTZ R109, R16, c[0x0][0x2d0], -R173.reuse ;  /* 0x0000b400106d7a23 */ /* 0x100fe400000108ad */
[--C-:B------:R-:W-:Y:S01]  /*47e0*/  FFMA.FTZ R108, R15, c[0x0][0x2d0], -R173.reuse ;  /* 0x0000b4000f6c7a23 */ /* 0x100fe200000108ad */
[----:B------:R-:W-:Y:S01]  /*47f0*/  FMNMX.FTZ R2, R170, R2, !PT ;  /* 0x00000002aa027209 */ /* 0x000fe20007810000 */
[--C-:B------:R-:W-:Y:S01]  /*4800*/  FFMA.FTZ R120, R14, c[0x0][0x2d0], -R173.reuse ;  /* 0x0000b4000e787a23 */ /* 0x100fe200000108ad */
[----:B------:R-:W-:Y:S01]  /*4810*/  MUFU.EX2 R110, R110 ;  /* 0x0000006e006e7308 */ /* 0x000fe20000000800 */
[--C-:B------:R-:W-:Y:S01]  /*4820*/  FFMA.FTZ R116, R11, c[0x0][0x2d0], -R173.reuse ;  /* 0x0000b4000b747a23 */ /* 0x100fe200000108ad */
[----:B------:R-:W-:Y:S01]  /*4830*/  FMNMX.FTZ R2, R171, R2, !PT ;  /* 0x00000002ab027209 */ /* 0x000fe20007810000 */
[----:B------:R-:W-:-:S02]  /*4840*/  FFMA.FTZ R172, R9, c[0x0][0x2d0], -R173 ;  /* 0x0000b40009ac7a23 */ /* 0x000fc400000108ad */
[--C-:B------:R-:W-:Y:S01]  /*4850*/  FFMA.FTZ R157, R8, c[0x0][0x2d0], -R173.reuse ;  /* 0x0000b400089d7a23 */ /* 0x100fe200000108ad */
[----:B------:R-:W-:Y:S01]  /*4860*/  FMNMX.FTZ R2, R169, R2, !PT ;  /* 0x00000002a9027209 */ /* 0x000fe20007810000 */
[----:B------:R-:W-:Y:S01]  /*4870*/  FFMA.FTZ R119, R13, c[0x0][0x2d0], -R173 ;  /* 0x0000b4000d777a23 */ /* 0x000fe200000108ad */
[----:B------:R-:W1:Y:S02]  /*4880*/  MUFU.EX2 R109, R109 ;  /* 0x0000006d006d7308 */ /* 0x000e640000000800 */
[----:B------:R-:W-:-:S04]  /*4890*/  FMNMX.FTZ R2, R168, R2, !PT ;  /* 0x00000002a8027209 */ /* 0x000fc80007810000 */
[----:B------:R-:W-:Y:S02]  /*48a0*/  FMNMX.FTZ R2, R159, R2, !PT ;  /* 0x000000029f027209 */ /* 0x000fe40007810000 */
[----:B------:R-:W2:Y:S02]  /*48b0*/  MUFU.EX2 R108, R108 ;  /* 0x0000006c006c7308 */ /* 0x000ea40000000800 */
[----:B------:R-:W-:-:S05]  /*48c0*/  FMNMX.FTZ R2, R158, R2, !PT ;  /* 0x000000029e027209 */ /* 0x000fca0007810000 */
[----:B------:R-:W3:Y:S01]  /*48d0*/  SHFL.BFLY PT, R20, R2, 0x2, 0x1f ;  /* 0x0c401f0002147f89 */ /* 0x000ee200000e0000 */
[----:B------:R-:W4:Y:S01]  /*48e0*/  MUFU.EX2 R120, R120 ;  /* 0x0000007800787308 */ /* 0x000f220000000800 */
[----:B-1----:R-:W-:Y:S01]  /*48f0*/  F2FP.PACK_AB R128, R109, R110 ;  /* 0x0000006e6d80723e */ /* 0x002fe200000000ff */
[----:B------:R-:W-:-:S06]  /*4900*/  FADD.FTZ R3, R110, R109 ;  /* 0x0000006d6e037221 */ /* 0x000fcc0000010000 */
[----:B------:R-:W-:Y:S01]  /*4910*/  MUFU.EX2 R119, R119 ;  /* 0x0000007700777308 */ /* 0x000fe20000000800 */
[----:B--2---:R-:W-:Y:S01]  /*4920*/  FADD.FTZ R3, R108, R3 ;  /* 0x000000036c037221 */ /* 0x004fe20000010000 */
[----:B----4-:R-:W-:-:S06]  /*4930*/  F2FP.PACK_AB R130, R120, R108 ;  /* 0x0000006c7882723e */ /* 0x010fcc00000000ff */
[----:B------:R-:W1:Y:S01]  /*4940*/  MUFU.EX2 R116, R116 ;  /* 0x0000007400747308 */ /* 0x000e620000000800 */
[----:B------:R-:W-:Y:S01]  /*4950*/  FADD.FTZ R3, R120, R3 ;  /* 0x0000000378037221 */ /* 0x000fe20000010000 */
[----:B---3--:R-:W-:-:S06]  /*4960*/  FMNMX.FTZ R20, R2, R20, !PT ;  /* 0x0000001402147209 */ /* 0x008fcc0007810000 */
[----:B------:R-:W-:Y:S01]  /*4970*/  MUFU.EX2 R172, R172 ;  /* 0x000000ac00ac7308 */ /* 0x000fe20000000800 */
[----:B------:R-:W2:Y:S07]  /*4980*/  SHFL.BFLY PT, R2, R20, 0x1, 0x1f ;  /* 0x0c201f0014027f89 */ /* 0x000eae00000e0000 */
[----:B------:R-:W3:Y:S01]  /*4990*/  MUFU.EX2 R157, R157 ;  /* 0x0000009d009d7308 */ /* 0x000ee20000000800 */
[----:B-1----:R-:W-:Y:S02]  /*49a0*/  F2FP.PACK_AB R4, R116, R119 ;  /* 0x000000777404723e */ /* 0x002fe400000000ff */
[----:B--2---:R-:W-:-:S02]  /*49b0*/  FMNMX.FTZ R2, R20, R2, !PT ;  /* 0x0000000214027209 */ /* 0x004fc40007810000 */
[----:B------:R-:W-:Y:S02]  /*49c0*/  LDSM.16.MT88.4 R20, [R249+0x6080] ;  /* 0x00608000f914783b */ /* 0x000fe40000004200 */
[C---:B------:R-:W-:Y:S01]  /*49d0*/  FSETP.NEU.FTZ.AND P0, PT, R2.reuse, -INF , PT ;  /* 0xff8000000200780b */ /* 0x040fe20003f1d000 */
[----:B------:R-:W-:-:S05]  /*49e0*/  FMUL.FTZ R156, R2, c[0x0][0x2d0] ;  /* 0x0000b400029c7a20 */ /* 0x000fca0000410000 */
[----:B------:R-:W-:Y:S02]  /*49f0*/  FSEL R156, R156, RZ, P0 ;  /* 0x000000ff9c9c7208 */ /* 0x000fe40000000000 */
[----:B------:R-:W-:-:S03]  /*4a00*/  PLOP3.LUT P0, PT, PT, PT, UP6, 0x40, 0x0 ;  /* 0x000000000000781c */ /* 0x000fc60003f0e868 */
[--C-:B------:R-:W-:Y:S02]  /*4a10*/  FFMA.FTZ R118, R19, c[0x0][0x2d0], -R156.reuse ;  /* 0x0000b40013767a23 */ /* 0x100fe4000001089c */
[--C-:B------:R-:W-:Y:S02]  /*4a20*/  FFMA.FTZ R122, R18, c[0x0][0x2d0], -R156.reuse ;  /* 0x0000b400127a7a23 */ /* 0x100fe4000001089c */
[--C-:B------:R-:W-:Y:S01]  /*4a30*/  FFMA.FTZ R121, R12, c[0x0][0x2d0], -R156.reuse ;  /* 0x0000b4000c797a23 */ /* 0x100fe2000001089c */
[----:B------:R-:W-:Y:S01]  /*4a40*/  LDSM.16.MT88.4 R16, [R248+0x4880] ;  /* 0x00488000f810783b */ /* 0x000fe20000004200 */
[--C-:B------:R-:W-:Y:S01]  /*4a50*/  FFMA.FTZ R117, R10, c[0x0][0x2d0], -R156.reuse ;  /* 0x0000b4000a757a23 */ /* 0x100fe2000001089c */
[----:B------:R-:W-:Y:S01]  /*4a60*/  MUFU.EX2 R118, R118 ;  /* 0x0000007600767308 */ /* 0x000fe20000000800 */
[--C-:B------:R-:W-:Y:S01]  /*4a70*/  FFMA.FTZ R175, R7, c[0x0][0x2d0], -R156.reuse ;  /* 0x0000b40007af7a23 */ /* 0x100fe2000001089c */
[----:B------:R-:W1:Y:S01]  /*4a80*/  LDSM.16.MT88.4 R8, [R252+0x4880] ;  /* 0x00488000fc08783b */ /* 0x000e620000004200 */
[--C-:B------:R-:W-:Y:S01]  /*4a90*/  FFMA.FTZ R174, R6, c[0x0][0x2d0], -R156.reuse ;  /* 0x0000b40006ae7a23 */ /* 0x100fe2000001089c */
[----:B---3--:R-:W-:Y:S01]  /*4aa0*/  F2FP.PACK_AB R6, R157, R172 ;  /* 0x000000ac9d06723e */ /* 0x008fe200000000ff */
[--C-:B------:R-:W-:Y:S01]  /*4ab0*/  FFMA.FTZ R170, R170, c[0x0][0x2d0], -R156.reuse ;  /* 0x0000b400aaaa7a23 */ /* 0x100fe2000001089c */
[----:B------:R-:W2:Y:S01]  /*4ac0*/  LDSM.16.MT88.4 R12, [R252+0x6080] ;  /* 0x00608000fc0c783b */ /* 0x000ea20000004200 */
[----:B------:R-:W-:Y:S01]  /*4ad0*/  FFMA.FTZ R171, R171, c[0x0][0x2d0], -R156 ;  /* 0x0000b400abab7a23 */ /* 0x000fe2000001089c */
[----:B------:R-:W3:Y:S08]  /*4ae0*/  MUFU.EX2 R122, R122 ;  /* 0x0000007a007a7308 */ /* 0x000ef00000000800 */
[----:B------:R-:W-:Y:S08]  /*4af0*/  MUFU.EX2 R121, R121 ;  /* 0x0000007900797308 */ /* 0x000ff00000000800 */
[----:B------:R-:W4:Y:S01]  /*4b00*/  MUFU.EX2 R117, R117 ;  /* 0x0000007500757308 */ /* 0x000f220000000800 */
[----:B---3--:R-:W-:Y:S01]  /*4b10*/  F2FP.PACK_AB R129, R122, R118 ;  /* 0x000000767a81723e */ /* 0x008fe200000000ff */
[----:B------:R-:W-:-:S06]  /*4b20*/  FADD.FTZ R118, R118, R122 ;  /* 0x0000007a76767221 */ /* 0x000fcc0000010000 */
[----:B------:R-:W-:Y:S01]  /*4b30*/  MUFU.EX2 R175, R175 ;  /* 0x000000af00af7308 */ /* 0x000fe20000000800 */
[----:B----4-:R-:W-:-:S07]  /*4b40*/  F2FP.PACK_AB R131, R117, R121 ;  /* 0x000000797583723e */ /* 0x010fce00000000ff */
[----:B------:R-:W3:Y:S01]  /*4b50*/  MUFU.EX2 R174, R174 ;  /* 0x000000ae00ae7308 */ /* 0x000ee20000000800 */
[C---:B------:R-:W-:Y:S07]  /*4b60*/  HMMA.16816.F32 R132, R128.reuse, R136, RZ ;  /* 0x000000888084723c */ /* 0x040fee00000018ff */
[----:B------:R-:W-:Y:S01]  /*4b70*/  MUFU.EX2 R170, R170 ;  /* 0x000000aa00aa7308 */ /* 0x000fe20000000800 */
[C---:B------:R-:W-:Y:S07]  /*4b80*/  HMMA.16816.F32 R136, R128.reuse, R138, RZ ;  /* 0x0000008a8088723c */ /* 0x040fee00000018ff */
[----:B------:R-:W4:Y:S01]  /*4b90*/  MUFU.EX2 R171, R171 ;  /* 0x000000ab00ab7308 */ /* 0x000f220000000800 */
[----:B---3--:R-:W-:Y:S01]  /*4ba0*/  F2FP.PACK_AB R5, R174, R175 ;  /* 0x000000afae05723e */ /* 0x008fe200000000ff */
[C---:B------:R-:W-:Y:S08]  /*4bb0*/  HMMA.16816.F32 R44, R128.reuse, R48, RZ ;  /* 0x00000030802c723c */ /* 0x040ff000000018ff */
[----:B------:R-:W-:Y:S01]  /*4bc0*/  HMMA.16816.F32 R48, R128, R50, RZ ;  /* 0x000000328030723c */ /* 0x000fe200000018ff */
[----:B----4-:R-:W-:-:S07]  /*4bd0*/  F2FP.PACK_AB R7, R171, R170 ;  /* 0x000000aaab07723e */ /* 0x010fce00000000ff */
[----:B------:R-:W-:Y:S08]  /*4be0*/  HMMA.16816.F32 R68, R128, R72, RZ ;  /* 0x000000488044723c */ /* 0x000ff000000018ff */
[C---:B-1----:R-:W-:Y:S08]  /*4bf0*/  HMMA.16816.F32 R132, R4.reuse, R8, R132 ;  /* 0x000000080484723c */ /* 0x042ff00000001884 */
[----:B------:R-:W-:Y:S01]  /*4c00*/  HMMA.16816.F32 R136, R4, R10, R136 ;  /* 0x0000000a0488723c */ /* 0x000fe20000001888 */
[----:B------:R-:W1:Y:S07]  /*4c10*/  LDSM.16.MT88.4 R8, [R250+0x6080] ;  /* 0x00608000fa08783b */ /* 0x000e6e0000004200 */
[C---:B------:R-:W-:Y:S08]  /*4c20*/  HMMA.16816.F32 R72, R128.reuse, R74, RZ ;  /* 0x0000004a8048723c */ /* 0x040ff000000018ff */
[C---:B------:R-:W-:Y:S08]  /*4c30*/  HMMA.16816.F32 R36, R128.reuse, R40, RZ ;  /* 0x000000288024723c */ /* 0x040ff000000018ff */
[C---:B------:R-:W-:Y:S08]  /*4c40*/  HMMA.16816.F32 R40, R128.reuse, R42, RZ ;  /* 0x0000002a8028723c */ /* 0x040ff000000018ff */
[----:B------:R-:W-:Y:S08]  /*4c50*/  HMMA.16816.F32 R92, R128, R96, RZ ;  /* 0x00000060805c723c */ /* 0x000ff000000018ff */
[C---:B--2---:R-:W-:Y:S08]  /*4c60*/  HMMA.16816.F32 R36, R4.reuse, R12, R36 ;  /* 0x0000000c0424723c */ /* 0x044ff00000001824 */
[C---:B-1----:R-:W-:Y:S08]  /*4c70*/  HMMA.16816.F32 R44, R4.reuse, R8, R44 ;  /* 0x00000008042c723c */ /* 0x042ff0000000182c */
[C---:B------:R-:W-:Y:S01]  /*4c80*/  HMMA.16816.F32 R48, R4.reuse, R10, R48 ;  /* 0x0000000a0430723c */ /* 0x040fe20000001830 */
[----:B------:R-:W1:Y:S07]  /*4c90*/  LDSM.16.MT88.4 R8, [R252+0x7880] ;  /* 0x00788000fc08783b */ /* 0x000e6e0000004200 */
[----:B------:R-:W-:Y:S01]  /*4ca0*/  HMMA.16816.F32 R40, R4, R14, R40 ;  /* 0x0000000e0428723c */ /* 0x000fe20000001828 */
[----:B------:R-:W2:Y:S07]  /*4cb0*/  LDSM.16.MT88.4 R12, [R248+0x6080] ;  /* 0x00608000f80c783b */ /* 0x000eae0000004200 */
[C---:B------:R-:W-:Y:S08]  /*4cc0*/  HMMA.16816.F32 R96, R128.reuse, R98, RZ ;  /* 0x000000628060723c */ /* 0x040ff000000018ff */
[C---:B------:R-:W-:Y:S08]  /*4cd0*/  HMMA.16816.F32 R60, R128.reuse, R64, RZ ;  /* 0x00000040803c723c */ /* 0x040ff000000018ff */
[C---:B------:R-:W-:Y:S08]  /*4ce0*/  HMMA.16816.F32 R64, R128.reuse, R66, RZ ;  /* 0x000000428040723c */ /* 0x040ff000000018ff */
[----:B------:R-:W-:Y:S08]  /*4cf0*/  HMMA.16816.F32 R100, R128, R104, RZ ;  /* 0x000000688064723c */ /* 0x000ff000000018ff */
[C---:B-1----:R-:W-:Y:S08]  /*4d00*/  HMMA.16816.F32 R68, R4.reuse, R8, R68 ;  /* 0x000000080444723c */ /* 0x042ff00000001844 */
[C---:B------:R-:W-:Y:S01]  /*4d10*/  HMMA.16816.F32 R72, R4.reuse, R10, R72 ;  /* 0x0000000a0448723c */ /* 0x040fe20000001848 */
[----:B------:R-:W1:Y:S07]  /*4d20*/  LDSM.16.MT88.4 R8, [R248+0x7880] ;  /* 0x00788000f808783b */ /* 0x000e6e0000004200 */
[C---:B--2---:R-:W-:Y:S08]  /*4d30*/  HMMA.16816.F32 R60, R4.reuse, R12, R60 ;  /* 0x0000000c043c723c */ /* 0x044ff0000000183c */
[----:B------:R-:W-:Y:S01]  /*4d40*/  HMMA.16816.F32 R64, R4, R14, R64 ;  /* 0x0000000e0440723c */ /* 0x000fe20000001840 */
[----:B------:R-:W2:Y:S07]  /*4d50*/  LDSM.16.MT88.4 R12, [R249+0x7880] ;  /* 0x00788000f90c783b */ /* 0x000eae0000004200 */
[C---:B------:R-:W-:Y:S08]  /*4d60*/  HMMA.16816.F32 R104, R128.reuse, R106, RZ ;  /* 0x0000006a8068723c */ /* 0x040ff000000018ff */
[C---:B------:R-:W-:Y:S08]  /*4d70*/  HMMA.16816.F32 R84, R128.reuse, R88, RZ ;  /* 0x000000588054723c */ /* 0x040ff000000018ff */
[----:B------:R-:W-:Y:S08]  /*4d80*/  HMMA.16816.F32 R88, R128, R90, RZ ;  /* 0x0000005a8058723c */ /* 0x000ff000000018ff */
[C---:B-1----:R-:W-:Y:S08]  /*4d90*/  HMMA.16816.F32 R92, R4.reuse, R8, R92 ;  /* 0x00000008045c723c */ /* 0x042ff0000000185c */
[C---:B------:R-:W-:Y:S01]  /*4da0*/  HMMA.16816.F32 R96, R4.reuse, R10, R96 ;  /* 0x0000000a0460723c */ /* 0x040fe20000001860 */
[----:B------:R-:W1:Y:S07]  /*4db0*/  LDSM.16.MT88.4 R8, [R252+0x9080] ;  /* 0x00908000fc08783b */ /* 0x000e6e0000004200 */
[----:B--2---:R-:W-:Y:S07]  /*4dc0*/  HMMA.16816.F32 R88, R4, R14, R88 ;  /* 0x0000000e0458723c */ /* 0x004fee0000001858 */
[----:B------:R-:W-:Y:S01]  /*4dd0*/  FADD.FTZ R14, R119, R3 ;  /* 0x00000003770e7221 */ /* 0x000fe20000010000 */
[----:B------:R-:W-:Y:S01]  /*4de0*/  HMMA.16816.F32 R108, R128, R112, RZ ;  /* 0x00000070806c723c */ /* 0x000fe200000018ff */
[----:B------:R-:W-:-:S02]  /*4df0*/  FADD.FTZ R3, R121, R118 ;  /* 0x0000007679037221 */ /* 0x000fc40000010000 */
[----:B------:R-:W2:Y:S01]  /*4e00*/  LDSM.16.MT88.4 R120, [R249+0x8880] ;  /* 0x00888000f978783b */ /* 0x000ea20000004200 */
[----:B------:R-:W-:Y:S02]  /*4e10*/  FADD.FTZ R14, R116, R14 ;  /* 0x0000000e740e7221 */ /* 0x000fe40000010000 */
[----:B------:R-:W-:Y:S02]  /*4e20*/  FADD.FTZ R3, R117, R3 ;  /* 0x0000000375037221 */ /* 0x000fe40000010000 */
[----:B------:R-:W-:Y:S01]  /*4e30*/  HMMA.16816.F32 R112, R128, R114, RZ ;  /* 0x000000728070723c */ /* 0x000fe200000018ff */
[----:B------:R-:W-:Y:S02]  /*4e40*/  FADD.FTZ R172, R172, R14 ;  /* 0x0000000eacac7221 */ /* 0x000fe40000010000 */
[----:B------:R-:W-:Y:S02]  /*4e50*/  FADD.FTZ R175, R175, R3 ;  /* 0x00000003afaf7221 */ /* 0x000fe40000010000 */
[----:B------:R-:W-:-:S02]  /*4e60*/  FFMA.FTZ R3, R127, c[0x0][0x2d0], -R173 ;  /* 0x0000b4007f037a23 */ /* 0x000fc400000108ad */
[----:B------:R-:W-:Y:S01]  /*4e70*/  FADD.FTZ R174, R174, R175 ;  /* 0x000000afaeae7221 */ /* 0x000fe20000010000 */
[----:B------:R-:W-:Y:S01]  /*4e80*/  HMMA.16816.F32 R140, R128, R144, RZ ;  /* 0x00000090808c723c */ /* 0x000fe200000018ff */
[----:B------:R-:W-:-:S07]  /*4e90*/  FADD.FTZ R172, R157, R172 ;  /* 0x000000ac9dac7221 */ /* 0x000fce0000010000 */
[----:B------:R-:W-:Y:S08]  /*4ea0*/  HMMA.16816.F32 R144, R128, R146, RZ ;  /* 0x000000928090723c */ /* 0x000ff000000018ff */
[C---:B-1----:R-:W-:Y:S08]  /*4eb0*/  HMMA.16816.F32 R100, R4.reuse, R8, R100 ;  /* 0x000000080464723c */ /* 0x042ff00000001864 */
[----:B------:R-:W-:Y:S01]  /*4ec0*/  HMMA.16816.F32 R104, R4, R10, R104 ;  /* 0x0000000a0468723c */ /* 0x000fe20000001868 */
[----:B------:R-:W1:Y:S07]  /*4ed0*/  LDSM.16.MT88.4 R8, [R250+0x9080] ;  /* 0x00908000fa08783b */ /* 0x000e6e0000004200 */
[C---:B--2---:R-:W-:Y:S08]  /*4ee0*/  HMMA.16816.F32 R116, R128.reuse, R120, RZ ;  /* 0x000000788074723c */ /* 0x044ff000000018ff */
[----:B------:R-:W-:Y:S08]  /*4ef0*/  HMMA.16816.F32 R120, R128, R122, RZ ;  /* 0x0000007a8078723c */ /* 0x000ff000000018ff */
[C---:B------:R-:W-:Y:S08]  /*4f00*/  HMMA.16816.F32 R140, R4.reuse, R28, R140 ;  /* 0x0000001c048c723c */ /* 0x040ff0000000188c */
[----:B------:R-:W-:Y:S08]  /*4f10*/  HMMA.16816.F32 R144, R4, R30, R144 ;  /* 0x0000001e0490723c */ /* 0x000ff00000001890 */
[----:B------:R-:W-:Y:S08]  /*4f20*/  HMMA.16816.F32 R28, R128, R32, RZ ;  /* 0x00000020801c723c */ /* 0x000ff000000018ff */
[C---:B-1----:R-:W-:Y:S08]  /*4f30*/  HMMA.16816.F32 R108, R4.reuse, R8, R108 ;  /* 0x00000008046c723c */ /* 0x042ff0000000186c */
[----:B------:R-:W-:Y:S01]  /*4f40*/  HMMA.16816.F32 R112, R4, R10, R112 ;  /* 0x0000000a0470723c */ /* 0x000fe20000001870 */
[----:B------:R-:W1:Y:S07]  /*4f50*/  LDSM.16.MT88.4 R8, [R249+0x9080] ;  /* 0x00908000f908783b */ /* 0x000e6e0000004200 */
[----:B------:R-:W-:Y:S08]  /*4f60*/  HMMA.16816.F32 R32, R128, R34, RZ ;  /* 0x000000228020723c */ /* 0x000ff000000018ff */
[----:B------:R-:W-:Y:S07]  /*4f70*/  HMMA.16816.F32 R84, R4, R12, R84 ;  /* 0x0000000c0454723c */ /* 0x000fee0000001854 */
[--C-:B------:R-:W-:Y:S01]  /*4f80*/  FFMA.FTZ R12, R126, c[0x0][0x2d0], -R173.reuse ;  /* 0x0000b4007e0c7a23 */ /* 0x100fe200000108ad */
[----:B------:R-:W-:Y:S01]  /*4f90*/  HMMA.16816.F32 R148, R128, R152, RZ ;  /* 0x000000988094723c */ /* 0x000fe200000018ff */
[----:B------:R-:W-:-:S02]  /*4fa0*/  FFMA.FTZ R13, R125, c[0x0][0x2d0], -R173 ;  /* 0x0000b4007d0d7a23 */ /* 0x000fc400000108ad */
[----:B------:R-:W-:-:S05]  /*4fb0*/  FFMA.FTZ R173, R124, c[0x0][0x2d0], -R173 ;  /* 0x0000b4007cad7a23 */ /* 0x000fca00000108ad */
[C---:B------:R-:W-:Y:S08]  /*4fc0*/  HMMA.16816.F32 R52, R128.reuse, R56, RZ ;  /* 0x000000388034723c */ /* 0x040ff000000018ff */
[----:B------:R-:W-:Y:S08]  /*4fd0*/  HMMA.16816.F32 R76, R128, R80, RZ ;  /* 0x00000050804c723c */ /* 0x000ff000000018ff */
[C---:B-1----:R-:W-:Y:S08]  /*4fe0*/  HMMA.16816.F32 R116, R4.reuse, R8, R116 ;  /* 0x000000080474723c */ /* 0x042ff00000001874 */
[----:B------:R-:W-:Y:S01]  /*4ff0*/  HMMA.16816.F32 R120, R4, R10, R120 ;  /* 0x0000000a0478723c */ /* 0x000fe20000001878 */
[----:B------:R-:W1:Y:S07]  /*5000*/  LDSM.16.MT88.4 R8, [R248+0x8880] ;  /* 0x00888000f808783b */ /* 0x000e6e0000004200 */
[C---:B------:R-:W-:Y:S08]  /*5010*/  HMMA.16816.F32 R152, R128.reuse, R154, RZ ;  /* 0x0000009a8098723c */ /* 0x040ff000000018ff */
[C---:B------:R-:W-:Y:S08]  /*5020*/  HMMA.16816.F32 R56, R128.reuse, R58, RZ ;  /* 0x0000003a8038723c */ /* 0x040ff000000018ff */
[----:B------:R-:W-:Y:S08]  /*5030*/  HMMA.16816.F32 R80, R128, R82, RZ ;  /* 0x000000528050723c */ /* 0x000ff000000018ff */
[C---:B------:R-:W-:Y:S08]  /*5040*/  HMMA.16816.F32 R28, R4.reuse, R16, R28 ;  /* 0x00000010041c723c */ /* 0x040ff0000000181c */
[----:B------:R-:W-:Y:S01]  /*5050*/  HMMA.16816.F32 R32, R4, R18, R32 ;  /* 0x000000120420723c */ /* 0x000fe20000001820 */
[----:B------:R-:W2:Y:S07]  /*5060*/  LDSM.16.MT88.4 R16, [R250+0x7880] ;  /* 0x00788000fa10783b */ /* 0x000eae0000004200 */
[C---:B-1----:R-:W-:Y:S08]  /*5070*/  HMMA.16816.F32 R124, R128.reuse, R8, RZ ;  /* 0x00000008807c723c */ /* 0x042ff000000018ff */
[----:B------:R-:W-:Y:S01]  /*5080*/  HMMA.16816.F32 R128, R128, R10, RZ ;  /* 0x0000000a8080723c */ /* 0x000fe200000018ff */
[----:B------:R-:W1:Y:S07]  /*5090*/  LDSM.16.MT88.4 R8, [R248+0x9080] ;  /* 0x00908000f808783b */ /* 0x000e6e0000004200 */
[C---:B------:R-:W-:Y:S08]  /*50a0*/  HMMA.16816.F32 R148, R4.reuse, R24, R148 ;  /* 0x000000180494723c */ /* 0x040ff00000001894 */
[C---:B------:R-:W-:Y:S08]  /*50b0*/  HMMA.16816.F32 R152, R4.reuse, R26, R152 ;  /* 0x0000001a0498723c */ /* 0x040ff00000001898 */
[C---:B------:R-:W-:Y:S07]  /*50c0*/  HMMA.16816.F32 R52, R4.reuse, R20, R52 ;  /* 0x000000140434723c */ /* 0x040fee0000001834 */
[----:B------:R-:W-:Y:S01]  /*50d0*/  FADD.FTZ R20, R170, R174 ;  /* 0x000000aeaa147221 */ /* 0x000fe20000010000 */
[----:B------:R-:W-:Y:S03]  /*50e0*/  HMMA.16816.F32 R56, R4, R22, R56 ;  /* 0x000000160438723c */ /* 0x000fe60000001838 */
[----:B------:R-:W-:-:S05]  /*50f0*/  FADD.FTZ R20, R171, R20 ;  /* 0x00000014ab147221 */ /* 0x000fca0000010000 */
[C---:B--2---:R-:W-:Y:S07]  /*5100*/  HMMA.16816.F32 R76, R4.reuse, R16, R76 ;  /* 0x00000010044c723c */ /* 0x044fee000000184c */
[--C-:B------:R-:W-:Y:S01]  /*5110*/  FFMA.FTZ R16, R168, c[0x0][0x2d0], -R156.reuse ;  /* 0x0000b400a8107a23 */ /* 0x100fe2000001089c */
[----:B------:R-:W-:Y:S01]  /*5120*/  HMMA.16816.F32 R80, R4, R18, R80 ;  /* 0x000000120450723c */ /* 0x000fe20000001850 */
[----:B------:R-:W-:-:S04]  /*5130*/  FFMA.FTZ R17, R158, c[0x0][0x2d0], -R156 ;  /* 0x0000b4009e117a23 */ /* 0x000fc8000001089c */
[----:B------:R-:W-:Y:S02]  /*5140*/  MUFU.EX2 R16, R16 ;  /* 0x0000001000107308 */ /* 0x000fe40000000800 */
[--C-:B------:R-:W-:Y:S01]  /*5150*/  FFMA.FTZ R18, R159, c[0x0][0x2d0], -R156.reuse ;  /* 0x0000b4009f127a23 */ /* 0x100fe2000001089c */
[C---:B-1----:R-:W-:Y:S05]  /*5160*/  HMMA.16816.F32 R124, R4.reuse, R8, R124 ;  /* 0x00000008047c723c */ /* 0x042fea000000187c */
[----:B------:R-:W-:Y:S03]  /*5170*/  MUFU.EX2 R18, R18 ;  /* 0x0000001200127308 */ /* 0x000fe60000000800 */
[----:B------:R-:W-:Y:S01]  /*5180*/  HMMA.16816.F32 R128, R4, R10, R128 ;  /* 0x0000000a0480723c */ /* 0x000fe20000001880 */
[----:B------:R-:W-:Y:S04]  /*5190*/  LDSM.16.MT88.4 R8, [R250+0x5080] ;  /* 0x00508000fa08783b */ /* 0x000fe80000004200 */
[----:B------:R-:W-:Y:S02]  /*51a0*/  MUFU.EX2 R7, R12 ;  /* 0x0000000c00077308 */ /* 0x000fe40000000800 */
[----:B------:R-:W-:-:S06]  /*51b0*/  FFMA.FTZ R5, R169, c[0x0][0x2d0], -R156 ;  /* 0x0000b400a9057a23 */ /* 0x000fcc000001089c */
[----:B------:R1:W-:Y:S08]  /*51c0*/  MUFU.EX2 R6, R13 ;  /* 0x0000000d00067308 */ /* 0x0003f00000000800 */
[----:B------:R-:W2:Y:S01]  /*51d0*/  MUFU.EX2 R4, R3 ;  /* 0x0000000300047308 */ /* 0x000ea20000000800 */
[----:B-1----:R-:W1:Y:S07]  /*51e0*/  LDSM.16.MT88.4 R12, [R252+0x5080] ;  /* 0x00508000fc0c783b */ /* 0x002e6e0000004200 */
[----:B------:R-:W3:Y:S01]  /*51f0*/  MUFU.EX2 R5, R5 ;  /* 0x0000000500057308 */ /* 0x000ee20000000800 */
[----:B--2---:R-:W-:-:S07]  /*5200*/  FADD.FTZ R19, R4, R172 ;  /* 0x000000ac04137221 */ /* 0x004fce0000010000 */
[----:B------:R-:W2:Y:S01]  /*5210*/  MUFU.EX2 R3, R173 ;  /* 0x000000ad00037308 */ /* 0x000ea20000000800 */
[C---:B------:R-:W-:Y:S01]  /*5220*/  F2FP.PACK_AB R4, R7.reuse, R4 ;  /* 0x000000040704723e */ /* 0x040fe200000000ff */
[----:B------:R-:W-:-:S04]  /*5230*/  FADD.FTZ R19, R7, R19 ;  /* 0x0000001307137221 */ /* 0x000fc80000010000 */
[----:B------:R-:W-:Y:S02]  /*5240*/  FADD.FTZ R19, R6, R19 ;  /* 0x0000001306137221 */ /* 0x000fe40000010000 */
[----:B------:R-:W4:Y:S01]  /*5250*/  MUFU.EX2 R17, R17 ;  /* 0x0000001100117308 */ /* 0x000f220000000800 */
[----:B---3--:R-:W-:Y:S01]  /*5260*/  FADD.FTZ R20, R5, R20 ;  /* 0x0000001405147221 */ /* 0x008fe20000010000 */
[----:B------:R-:W-:-:S03]  /*5270*/  F2FP.PACK_AB R5, R16, R5 ;  /* 0x000000051005723e */ /* 0x000fc600000000ff */
[----:B------:R-:W-:Y:S01]  /*5280*/  FADD.FTZ R20, R16, R20 ;  /* 0x0000001410147221 */ /* 0x000fe20000010000 */
[C---:B--2---:R-:W-:Y:S01]  /*5290*/  F2FP.PACK_AB R6, R3.reuse, R6 ;  /* 0x000000060306723e */ /* 0x044fe200000000ff */
[----:B------:R-:W-:Y:S02]  /*52a0*/  FADD.FTZ R3, R3, R19 ;  /* 0x0000001303037221 */ /* 0x000fe40000010000 */
[----:B------:R-:W-:-:S03]  /*52b0*/  FADD.FTZ R20, R18, R20 ;  /* 0x0000001412147221 */ /* 0x000fc60000010000 */
[----:B------:R2:W-:Y:S01]  /*52c0*/  STL [R1+0x44], R3 ;  /* 0x0000440301007387 */ /* 0x0005e20000100800 */
[----:B----4-:R-:W-:-:S07]  /*52d0*/  F2FP.PACK_AB R7, R17, R18 ;  /* 0x000000121107723e */ /* 0x010fce00000000ff */
[C---:B-1----:R-:W-:Y:S08]  /*52e0*/  HMMA.16816.F32 R132, R4.reuse, R12, R132 ;  /* 0x0000000c0484723c */ /* 0x042ff00000001884 */
[C---:B------:R-:W-:Y:S01]  /*52f0*/  HMMA.16816.F32 R136, R4.reuse, R14, R136 ;  /* 0x0000000e0488723c */ /* 0x040fe20000001888 */
[----:B------:R-:W1:Y:S07]  /*5300*/  LDSM.16.MT88.4 R12, [R249+0x5080] ;  /* 0x00508000f90c783b */ /* 0x000e6e0000004200 */
[----:B------:R-:W-:Y:S01]  /*5310*/  HMMA.16816.F32 R140, R4, R8, R140 ;  /* 0x00000008048c723c */ /* 0x000fe2000000188c */
[----:B--2---:R-:W-:-:S05]  /*5320*/  FADD.FTZ R3, R17, R20 ;  /* 0x0000001411037221 */ /* 0x004fca0000010000 */
[----:B------:R-:W-:Y:S02]  /*5330*/  STL [R1+0x40], R3 ;  /* 0x0000400301007387 */ /* 0x000fe40000100800 */
[C---:B------:R-:W-:Y:S02]  /*5340*/  HMMA.16816.F32 R144, R4.reuse, R10, R144 ;  /* 0x0000000a0490723c */ /* 0x040fe40000001890 */
[----:B------:R-:W2:Y:S06]  /*5350*/  LDSM.16.MT88.4 R8, [R248+0x5080] ;  /* 0x00508000f808783b */ /* 0x000eac0000004200 */
        /* <DEDUP_REMOVED lines=37> */
[C---:B------:R-:W-:Y:S08]  /*55b0*/  HMMA.16816.F32 R120, R4.reuse, R14, R120 ;  /* 0x0000000e0478723c */ /* 0x040ff00000001878 */
[C---:B--2---:R-:W-:Y:S08]  /*55c0*/  HMMA.16816.F32 R124, R4.reuse, R8, R124 ;  /* 0x00000008047c723c */ /* 0x044ff0000000187c */
[----:B------:R-:W-:Y:S01]  /*55d0*/  HMMA.16816.F32 R128, R4, R10, R128 ;  /* 0x0000000a0480723c */ /* 0x000fe20000001880 */
[----:B------:R-:W-:Y:S07]  /*55e0*/  @P0 BRA `(.L_x_182) ;  /* 0x0000013000000947 */ /* 0x000fee0003800000 */
[----:B------:R-:W-:Y:S01]  /*55f0*/  ISETP.LT.AND P0, PT, RZ, UR4, PT ;  /* 0x00000004ff007c0c */ /* 0x000fe2000bf01270 */
[----:B------:R-:W-:-:S02]  /*5600*/  UIADD3 UR29, UR4, -0x1, URZ ;  /* 0xffffffff041d7890 */ /* 0x000fc4000fffe03f */
[----:B------:R-:W-:-:S10]  /*5610*/  ULDC UR26, c[0x0][0x32c] ;  /* 0x0000cb00001a7ab9 */ /* 0x000fd40000000800 */
[----:B------:R-:W-:Y:S05]  /*5620*/  @P0 BRA `(.L_x_183) ;  /* 0x0000007000000947 */ /* 0x000fea0003800000 */
[----:B------:R-:W-:Y:S02]  /*5630*/  UISETP.NE.AND UP0, UPT, UR26, 0x1, UPT ;  /* 0x000000011a00788c */ /* 0x000fe4000bf05270 */
[----:B------:R-:W-:-:S03]  /*5640*/  UIADD3 UR29, -UR4, URZ, URZ ;  /* 0x0000003f041d7290 */ /* 0x000fc6000fffe13f */
[----:B------:R-:W-:Y:S02]  /*5650*/  ULDC.64 UR4, c[0x0][0x330] ;  /* 0x0000cc0000047ab9 */ /* 0x000fe40000000a00 */
[----:B------:R-:W-:-:S04]  /*5660*/  UIMAD.WIDE.U32 UR30, UR29, UR4, URZ ;  /* 0x000000041d1e72a5 */ /* 0x000fc8000f8e003f */
[----:B------:R-:W-:-:S04]  /*5670*/  @UP0 USHF.R.U32.HI UR29, URZ, UR5, UR31 ;  /* 0x000000053f1d0299 */ /* 0x000fc8000801161f */
[----:B------:R-:W-:Y:S01]  /*5680*/  ULOP3.LUT UR29, URZ, UR29, URZ, 0x33, !UPT ;  /* 0x0000001d3f1d7292 */ /* 0x000fe2000f8e333f */
[----:B------:R-:W-:Y:S05]  /*5690*/  BRA `(.L_x_184) ;  /* 0x0000004000007947 */ /* 0x000fea0003800000 */
.L_x_183:
[----:B------:R-:W-:Y:S02]  /*56a0*/  UISETP.NE.AND UP0, UPT, UR26, 0x1, UPT ;  /* 0x000000011a00788c */ /* 0x000fe4000bf05270 */
[----:B------:R-:W-:Y:S02]  /*56b0*/  ULDC.64 UR4, c[0x0][0x330] ;  /* 0x0000cc0000047ab9 */ /* 0x000fe40000000a00 */
[----:B------:R-:W-:-:S07]  /*56c0*/  UIMAD.WIDE.U32 UR30, UR29, UR4, URZ ;  /* 0x000000041d1e72a5 */ /* 0x000fce000f8e003f */
[----:B------:R-:W-:Y:S02]  /*56d0*/  @UP0 USHF.R.U32.HI UR29, URZ, UR5, UR31 ;  /* 0x000000053f1d0299 */ /* 0x000fe4000801161f */
.L_x_184:
[----:B------:R-:W-:Y:S02]  /*56e0*/  ULDC UR4, c[0x0][0x32c] ;  /* 0x0000cb0000047ab9 */ /* 0x000fe40000000800 */
[----:B------:R-:W-:-:S04]  /*56f0*/  UIMAD UR4, UR29, UR26, UR4 ;  /* 0x0000001a1d0472a4 */ /* 0x000fc8000f8e0204 */
[----:B------:R-:W-:-:S04]  /*5700*/  UISETP.LT.AND UP0, UPT, UR27, UR4, UPT ;  /* 0x000000041b00728c */ /* 0x000fc8000bf01270 */
[----:B------:R-:W-:-:S04]  /*5710*/  USEL UR27, UR27, UR4, UP0 ;  /* 0x000000041b1b7287 */ /* 0x000fc80008000000 */
.L_x_182:
[----:B------:R-:W-:-:S04]  /*5720*/  UIMAD.WIDE UR4, UR27, 0x2aaaaaab, URZ ;  /* 0x2aaaaaab1b0478a5 */ /* 0x000fc8000f8e023f */
[----:B------:R-:W-:-:S04]  /*5730*/  USHF.R.U32.HI UR4, URZ, 0x1f, UR5 ;  /* 0x0000001f3f047899 */ /* 0x000fc80008011605 */
[----:B------:R-:W-:-:S04]  /*5740*/  ULEA.HI.SX32 UR4, UR5, UR4, 0x1d ;  /* 0x0000000405047291 */ /* 0x000fc8000f8fea3f */
[----:B------:R-:W-:-:S04]  /*5750*/  UISETP.LT.AND UP0, UPT, UR7, UR4, UPT ;  /* 0x000000040700728c */ /* 0x000fc8000bf01270 */
[----:B------:R-:W-:-:S04]  /*5760*/  USEL UR4, UR7, UR4, !UP0 ;  /* 0x0000000407047287 */ /* 0x000fc8000c000000 */
[----:B------:R-:W-:-:S06]  /*5770*/  UISETP.GE.AND UP0, UPT, UR23, UR4, UPT ;  /* 0x000000041700728c */ /* 0x000fcc000bf06270 */
[----:B------:R-:W-:-:S13]  /*5780*/  PLOP3.LUT P0, PT, PT, PT, UP0, 0x40, 0x0 ;  /* 0x000000000000781c */ /* 0x000fda0003f0e808 */
[----:B------:R-:W-:Y:S05]  /*5790*/  @P0 BRA `(.L_x_185) ;  /* 0x00003ff000000947 */ /* 0x000fea0003800000 */
[----:B------:R-:W2:Y:S04]  /*57a0*/  LDL R7, [R1+0x24] ;  /* 0x0000240001077983 */ /* 0x000ea80000100800 */
[----:B------:R-:W3:Y:S04]  /*57b0*/  LDL R6, [R1+0x30] ;  /* 0x0000300001067983 */ /* 0x000ee80000100800 */
[----:B------:R-:W4:Y:S04]  /*57c0*/  LDL R5, [R1+0x18] ;  /* 0x0000180001057983 */ /* 0x000f280000100800 */
[----:B------:R-:W5:Y:S04]  /*57d0*/  LDL R4, [R1+0x2c] ;  /* 0x00002c0001047983 */ /* 0x000f680000100800 */
[----:B------:R-:W5:Y:S04]  /*57e0*/  LDL R3, [R1+0x14] ;  /* 0x0000140001037983 */ /* 0x000f680000100800 */
[----:B------:R-:W5:Y:S01]  /*57f0*/  LDL R9, [R1+0x3c] ;  /* 0x00003c0001097983 */ /* 0x000f620000100800 */
[----:B------:R-:W-:Y:S01]  /*5800*/  IMAD.MOV.U32 R156, RZ, RZ, R2 ;  /* 0x000000ffff9c7224 */ /* 0x000fe200078e0002 */
[----:B------:R-:W-:Y:S01]  /*5810*/  UMOV UR5, UR23 ;  /* 0x0000001700057c82 */ /* 0x000fe20008000000 */
[----:B--2---:R-:W-:-:S02]  /*5820*/  IMAD.MOV.U32 R8, RZ, RZ, R7 ;  /* 0x000000ffff087224 */ /* 0x004fc400078e0007 */
[----:B---3--:R-:W-:Y:S02]  /*5830*/  IMAD.MOV.U32 R7, RZ, RZ, R6 ;  /* 0x000000ffff077224 */ /* 0x008fe400078e0006 */
[C---:B------:R-:W-:Y:S01]  /*5840*/  IMAD.SHL.U32 R2, R8.reuse, 0x2, RZ ;  /* 0x0000000208027824 */ /* 0x040fe200078e00ff */
[----:B----4-:R-:W-:Y:S01]  /*5850*/  MOV R6, R5 ;  /* 0x0000000500067202 */ /* 0x010fe20000000f00 */
[----:B-----5:R-:W-:Y:S01]  /*5860*/  IMAD.MOV.U32 R5, RZ, RZ, R4 ;  /* 0x000000ffff057224 */ /* 0x020fe200078e0004 */
[----:B------:R-:W-:Y:S02]  /*5870*/  MOV R4, R3 ;  /* 0x0000000300047202 */ /* 0x000fe40000000f00 */
[----:B------:R-:W-:Y:S02]  /*5880*/  MOV R3, R0 ;  /* 0x0000000000037202 */ /* 0x000fe40000000f00 */
[----:B------:R-:W-:Y:S02]  /*5890*/  SHF.L.U64.HI R9, R8, 0x1, R9 ;  /* 0x0000000108097819 */ /* 0x000fe40000010209 */
[----:B------:R-:W-:-:S02]  /*58a0*/  SHF.L.U64.HI R0, R6, 0x1, R7 ;  /* 0x0000000106007819 */ /* 0x000fc40000010207 */
[----:B------:R-:W-:Y:S01]  /*58b0*/  SHF.L.U32 R6, R6, 0x1, RZ ;  /* 0x0000000106067819 */ /* 0x000fe200000006ff */
[----:B------:R-:W-:Y:S04]  /*58c0*/  STL [R1+0x48], R9 ;  /* 0x0000480901007387 */ /* 0x000fe80000100800 */
[----:B------:R1:W-:Y:S04]  /*58d0*/  STL [R1+0x4c], R2 ;  /* 0x00004c0201007387 */ /* 0x0003e80000100800 */
[----:B------:R2:W-:Y:S04]  /*58e0*/  STL [R1+0x50], R0 ;  /* 0x0000500001007387 */ /* 0x0005e80000100800 */
[----:B------:R3:W-:Y:S01]  /*58f0*/  STL [R1+0x54], R6 ;  /* 0x0000540601007387 */ /* 0x0007e20000100800 */
[C---:B-1----:R-:W-:Y:S01]  /*5900*/  SHF.L.U64.HI R2, R4.reuse, 0x1, R5 ;  /* 0x0000000104027819 */ /* 0x042fe20000010205 */
[----:B--2---:R-:W-:-:S04]  /*5910*/  IMAD.SHL.U32 R0, R4, 0x2, RZ ;  /* 0x0000000204007824 */ /* 0x004fc800078e00ff */
[----:B------:R3:W-:Y:S04]  /*5920*/  STL [R1+0x58], R2 ;  /* 0x0000580201007387 */ /* 0x0007e80000100800 */
[----:B------:R3:W-:Y:S02]  /*5930*/  STL [R1+0x5c], R0 ;  /* 0x00005c0001007387 */ /* 0x0007e40000100800 */
.L_x_198:
[----:B---3--:R-:W2:Y:S01]  /*5940*/  LDL R2, [R1+0x4] ;  /* 0x0000040001027983 */ /* 0x008ea20000100800 */
[----:B------:R-:W-:Y:S04]  /*5950*/  DEPBAR.LE SB0, 0x0 ;  /* 0x000080000000791a */ /* 0x000fe80000000000 */
[----:B------:R-:W3:Y:S01]  /*5960*/  LDL R0, [R1] ;  /* 0x0000000001007983 */ /* 0x000ee20000100800 */
[----:B------:R-:W-:Y:S03]  /*5970*/  UISETP.GT.AND UP0, UPT, UR7, UR5, UPT ;  /* 0x000000050700728c */ /* 0x000fe6000bf04270 */
[----:B------:R-:W-:Y:S03]  /*5980*/  BAR.SYNC.DEFER_BLOCKING 0x0 ;  /* 0x0000000000007b1d */ /* 0x000fe60000010000 */
[----:B------:R-:W-:Y:S03]  /*5990*/  PLOP3.LUT P0, PT, PT, PT, UP0, 0x80, 0x0 ;  /* 0x000000000000781c */ /* 0x000fe60003f0f008 */
[----:B------:R1:W4:Y:S04]  /*59a0*/  LDSM.16.M88.4 R172, [R247] ;  /* 0x00000000f7ac783b */ /* 0x0003280000000200 */
[----:B------:R1:W1:Y:S04]  /*59b0*/  LDSM.16.M88.4 R176, [R246] ;  /* 0x00000000f6b0783b */ /* 0x0002680000000200 */
[----:B--2---:R2:W1:Y:S04]  /*59c0*/  LDSM.16.M88.4 R8, [R2+0x14080] ;  /* 0x014080000208783b */ /* 0x0044680000000200 */
[----:B------:R2:W1:Y:S04]  /*59d0*/  LDSM.16.M88.4 R16, [R2+0x14880] ;  /* 0x014880000210783b */ /* 0x0004680000000200 */
[----:B------:R2:W1:Y:S04]  /*59e0*/  LDSM.16.M88.4 R24, [R2+0x15080] ;  /* 0x015080000218783b */ /* 0x0004680000000200 */
[----:B---3--:R2:W3:Y:S01]  /*59f0*/  LDSM.16.M88.4 R168, [R0] ;  /* 0x0000000000a8783b */ /* 0x0084e20000000200 */
[----:B------:R-:W-:-:S05]  /*5a00*/  @P0 BRA `(.L_x_186) ;  /* 0x000004b000000947 */ /* 0x000fca0003800000 */
[----:B----4-:R-:W4:Y:S01]  /*5a10*/  LDL R6, [R1+0xc] ;  /* 0x00000c0001067983 */ /* 0x010f220000100800 */
[----:B------:R-:W-:Y:S03]  /*5a20*/  BSSY B0, `(.L_x_186) ;  /* 0x0000049000007945 */ /* 0x000fe60003800000 */
[----:B--2---:R-:W2:Y:S04]  /*5a30*/  LDL R2, [R1+0x8] ;  /* 0x0000080001027983 */ /* 0x004ea80000100800 */
[----:B------:R-:W5:Y:S04]  /*5a40*/  LDL R15, [R1+0x24] ;  /* 0x00002400010f7983 */ /* 0x000f680000100800 */
[----:B---3--:R-:W3:Y:S04]  /*5a50*/  LDL R14, [R1+0x4c] ;  /* 0x00004c00010e7983 */ /* 0x008ee80000100800 */
[----:B------:R-:W3:Y:S04]  /*5a60*/  LDL R157, [R1+0x48] ;  /* 0x00004800019d7983 */ /* 0x000ee80000100800 */
[----:B------:R-:W3:Y:S04]  /*5a70*/  LDL R13, [R1+0x1c] ;  /* 0x00001c00010d7983 */ /* 0x000ee80000100800 */
[----:B------:R-:W3:Y:S04]  /*5a80*/  LDL R23, [R1+0x54] ;  /* 0x0000540001177983 */ /* 0x000ee80000100800 */
[----:B------:R-:W3:Y:S04]  /*5a90*/  LDL R22, [R1+0x50] ;  /* 0x0000500001167983 */ /* 0x000ee80000100800 */
[----:B------:R-:W3:Y:S04]  /*5aa0*/  LDL R21, [R1+0x5c] ;  /* 0x00005c0001157983 */ /* 0x000ee80000100800 */
[----:B------:R-:W3:Y:S04]  /*5ab0*/  LDL R20, [R1+0x58] ;  /* 0x0000580001147983 */ /* 0x000ee80000100800 */
[----:B------:R-:W3:Y:S01]  /*5ac0*/  LDL R7, [R1+0x28] ;  /* 0x0000280001077983 */ /* 0x000ee20000100800 */
[----:B----4-:R-:W-:Y:S01]  /*5ad0*/  SHF.R.S32.HI R0, RZ, 0x1f, R6 ;  /* 0x0000001fff007819 */ /* 0x010fe20000011406 */
[----:B------:R-:W-:Y:S04]  /*5ae0*/  IMAD.WIDE.U32 R4, R6, c[0x0][0x208], RZ ;  /* 0x0000820006047a25 */ /* 0x000fe800078e00ff */
[----:B------:R-:W-:Y:S01]  /*5af0*/  IMAD R0, R0, c[0x0][0x208], RZ ;  /* 0x0000820000007a24 */ /* 0x000fe200078e02ff */
[----:B-----5:R-:W-:Y:S03]  /*5b00*/  ISETP.GE.AND P1, PT, R15, c[0x0][0x1d4], PT ;  /* 0x000075000f007a0c */ /* 0x020fe60003f26270 */
[----:B------:R-:W-:Y:S04]  /*5b10*/  IMAD R0, R6, c[0x0][0x20c], R0 ;  /* 0x0000830006007a24 */ /* 0x000fe800078e0200 */
[----:B------:R-:W-:Y:S01]  /*5b20*/  IMAD.IADD R5, R5, 0x1, R0 ;  /* 0x0000000105057824 */ /* 0x000fe200078e0200 */
[----:B--2---:R-:W-:Y:S03]  /*5b30*/  SHF.R.S32.HI R0, RZ, 0x1f, R2 ;  /* 0x0000001fff007819 */ /* 0x004fe60000011402 */
[----:B------:R-:W-:Y:S04]  /*5b40*/  IMAD.WIDE.U32 R4, R2, c[0x0][0x218], R4 ;  /* 0x0000860002047a25 */ /* 0x000fe800078e0004 */
[----:B------:R-:W-:Y:S01]  /*5b50*/  IMAD R0, R0, c[0x0][0x218], RZ ;  /* 0x0000860000007a24 */ /* 0x000fe200078e02ff */
[----:B------:R-:W-:Y:S03]  /*5b60*/  IADD3 R12, P0, R4, UR24, RZ ;  /* 0x00000018040c7c10 */ /* 0x000fe6000ff1e0ff */
[----:B------:R-:W-:Y:S02]  /*5b70*/  IMAD R0, R2, c[0x0][0x21c], R0 ;  /* 0x0000870002007a24 */ /* 0x000fe400078e0200 */
[----:B------:R-:W2:Y:S03]  /*5b80*/  LDL R2, [R1+0x10] ;  /* 0x0000100001027983 */ /* 0x000ea60000100800 */
[----:B------:R-:W-:Y:S02]  /*5b90*/  IADD3.X R4, R5, UR15, R0, P0, !PT ;  /* 0x0000000f05047c10 */ /* 0x000fe400087fe400 */
[C---:B------:R-:W-:Y:S04]  /*5ba0*/  LEA R0, P0, R12.reuse, c[0x0][0x1f8], 0x1 ;  /* 0x00007e000c007a11 */ /* 0x040fe800078008ff */
[----:B------:R-:W-:Y:S01]  /*5bb0*/  LEA.HI.X R12, R12, c[0x0][0x1fc], R4, 0x1, P0 ;  /* 0x00007f000c0c7a11 */ /* 0x000fe200000f0c04 */
[----:B------:R-:W3:Y:S04]  /*5bc0*/  SHFL.IDX PT, R6, R0, RZ, 0x181f ;  /* 0x00181fff00067589 */ /* 0x000ee800000e0000 */
[----:B------:R-:W4:Y:S01]  /*5bd0*/  SHFL.IDX PT, R5, R12, RZ, 0x181f ;  /* 0x00181fff0c057589 */ /* 0x000f2200000e0000 */
[C---:B---3--:R-:W-:Y:S05]  /*5be0*/  IADD3 R14, P0, R6.reuse, R14, RZ ;  /* 0x0000000e060e7210 */ /* 0x048fea0007f1e0ff */
[C---:B----4-:R-:W-:Y:S05]  /*5bf0*/  IMAD.X R15, R5.reuse, 0x1, R157, P0 ;  /* 0x00000001050f7824 */ /* 0x050fea00000e069d */
[----:B------:R-:W-:Y:S01]  /*5c00*/  @!PT LDS RZ, [RZ] ;  /* 0x00000000fffff984 */ /* 0x000fe20000000800 */
[----:B------:R3:W-:Y:S02]  /*5c10*/  LDGSTS.E.BYPASS.LTC128B.128 [R13+0x4080], [R14.64], !P1 ;  /* 0x040800000e0d7fae */ /* 0x0007e4000c901d52 */
[C---:B---3--:R-:W-:Y:S05]  /*5c20*/  IADD3 R14, P0, R6.reuse, R23, RZ ;  /* 0x00000017060e7210 */ /* 0x048fea0007f1e0ff */
[C---:B------:R-:W-:Y:S05]  /*5c30*/  IMAD.X R15, R5.reuse, 0x1, R22, P0 ;  /* 0x00000001050f7824 */ /* 0x040fea00000e0616 */
[----:B------:R3:W-:Y:S02]  /*5c40*/  LDGSTS.E.BYPASS.LTC128B.128 [R13+0x5880], [R14.64], !P6 ;  /* 0x058800000e0d7fae */ /* 0x0007e4000f101d52 */
[----:B---3--:R-:W-:Y:S05]  /*5c50*/  IADD3 R14, P0, R6, R21, RZ ;  /* 0x00000015060e7210 */ /* 0x008fea0007f1e0ff */
[C---:B------:R-:W-:Y:S02]  /*5c60*/  IMAD.X R15, R5.reuse, 0x1, R20, P0 ;  /* 0x00000001050f7824 */ /* 0x040fe400000e0614 */
[----:B------:R-:W3:Y:S04]  /*5c70*/  S2R R20, SR_TID.X ;  /* 0x0000000000147919 */ /* 0x000ee80000002100 */
[----:B------:R4:W-:Y:S01]  /*5c80*/  LDGSTS.E.BYPASS.LTC128B.128 [R13+0x7080], [R14.64], !P5 ;  /* 0x070800000e0d7fae */ /* 0x0009e2000e901d52 */
[----:B---3--:R-:W-:Y:S01]  /*5c90*/  ISETP.GT.AND P1, PT, R20, 0x7f, PT ;  /* 0x0000007f1400780c */ /* 0x008fe20003f24270 */
[C---:B--2---:R-:W-:Y:S01]  /*5ca0*/  IMAD.SHL.U32 R4, R2.reuse, 0x2, RZ ;  /* 0x0000000202047824 */ /* 0x044fe200078e00ff */
[----:B------:R-:W-:Y:S04]  /*5cb0*/  SHF.L.U64.HI R2, R2, 0x1, R7 ;  /* 0x0000000102027819 */ /* 0x000fe80000010207 */
[----:B------:R-:W-:Y:S05]  /*5cc0*/  IADD3 R6, P0, R6, R4, RZ ;  /* 0x0000000406067210 */ /* 0x000fea0007f1e0ff */
[----:B------:R-:W-:Y:S05]  /*5cd0*/  IMAD.X R7, R5, 0x1, R2, P0 ;  /* 0x0000000105077824 */ /* 0x000fea00000e0602 */
[----:B------:R4:W-:Y:S01]  /*5ce0*/  LDGSTS.E.BYPASS.LTC128B.128 [R13+0x8880], [R6.64], !P4 ;  /* 0x08880000060d7fae */ /* 0x0009e2000e101d52 */
[----:B------:R-:W-:-:S05]  /*5cf0*/  @P1 BRA `(.L_x_187) ;  /* 0x000001b000001947 */ /* 0x000fca0003800000 */
[----:B------:R-:W-:-:S05]  /*5d00*/  BRA.DIV ~URZ, `(.L_x_188) ;  /* 0x0000de627f007947 */ /* 0x000fca000b800000 */
[----:B------:R2:W3:Y:S04]  /*5d10*/  SHFL.IDX PT, R5, R12, 0x1, 0x181f ;  /* 0x00381f000c057f89 */ /* 0x0004e800000e0000 */
[----:B------:R2:W4:Y:S02]  /*5d20*/  SHFL.IDX PT, R12, R0, 0x1, 0x181f ;  /* 0x00381f00000c7f89 */ /* 0x00052400000e0000 */
.L_x_238:
[----:B----4-:R-:W4:Y:S04]  /*5d30*/  LDL R7, [R1+0x24] ;  /* 0x0000240001077983 */ /* 0x010f280000100800 */
[----:B------:R-:W5:Y:S04]  /*5d40*/  LDL R6, [R1+0x4c] ;  /* 0x00004c0001067983 */ /* 0x000f680000100800 */
[----:B--2---:R-:W2:Y:S04]  /*5d50*/  LDL R21, [R1+0x48] ;  /* 0x0000480001157983 */ /* 0x004ea80000100800 */
[----:B---3--:R-:W3:Y:S04]  /*5d60*/  LDL R0, [R1+0x1c] ;  /* 0x00001c0001007983 */ /* 0x008ee80000100800 */
[----:B------:R-:W3:Y:S04]  /*5d70*/  LDL R20, [R1+0x54] ;  /* 0x0000540001147983 */ /* 0x000ee80000100800 */
[----:B------:R-:W3:Y:S04]  /*5d80*/  LDL R15, [R1+0x50] ;  /* 0x00005000010f7983 */ /* 0x000ee80000100800 */
[----:B------:R-:W3:Y:S04]  /*5d90*/  LDL R14, [R1+0x5c] ;  /* 0x00005c00010e7983 */ /* 0x000ee80000100800 */
[----:B------:R-:W3:Y:S01]  /*5da0*/  LDL R13, [R1+0x58] ;  /* 0x00005800010d7983 */ /* 0x000ee20000100800 */
[----:B----4-:R-:W-:Y:S02]  /*5db0*/  ISETP.GE.AND P1, PT, R7, c[0x0][0x1d4], PT ;  /* 0x0000750007007a0c */ /* 0x010fe40003f26270 */
[C---:B-----5:R-:W-:Y:S05]  /*5dc0*/  IADD3 R6, P0, R12.reuse, R6, RZ ;  /* 0x000000060c067210 */ /* 0x060fea0007f1e0ff */
[C---:B--2---:R-:W-:Y:S06]  /*5dd0*/  IMAD.X R7, R5.reuse, 0x1, R21, P0 ;  /* 0x0000000105077824 */ /* 0x044fec00000e0615 */
[----:B------:R-:W-:Y:S01]  /*5de0*/  @!PT LDS RZ, [RZ] ;  /* 0x00000000fffff984 */ /* 0x000fe20000000800 */
[----:B------:R-:W-:Y:S01]  /*5df0*/  @!PT LDS RZ, [RZ] ;  /* 0x00000000fffff984 */ /* 0x000fe20000000800 */
[----:B------:R-:W-:Y:S01]  /*5e00*/  @!PT LDS RZ, [RZ] ;  /* 0x00000000fffff984 */ /* 0x000fe20000000800 */
[----:B---3--:R2:W-:Y:S02]  /*5e10*/  LDGSTS.E.BYPASS.LTC128B.128 [R0+0x5080], [R6.64], !P1 ;  /* 0x0508000006007fae */ /* 0x0085e4000c901d52 */
[C---:B--2---:R-:W-:Y:S05]  /*5e20*/  IADD3 R6, P0, R12.reuse, R20, RZ ;  /* 0x000000140c067210 */ /* 0x044fea0007f1e0ff */
[C---:B------:R-:W-:Y:S01]  /*5e30*/  IMAD.X R7, R5.reuse, 0x1, R15, P0 ;  /* 0x0000000105077824 */ /* 0x040fe200000e060f */
[C---:B------:R-:W-:Y:S04]  /*5e40*/  IADD3 R4, P0, R12.reuse, R4, RZ ;  /* 0x000000040c047210 */ /* 0x040fe80007f1e0ff */
[----:B------:R2:W-:Y:S02]  /*5e50*/  LDGSTS.E.BYPASS.LTC128B.128 [R0+0x6880], [R6.64], !P6 ;  /* 0x0688000006007fae */ /* 0x0005e4000f101d52 */
[----:B--2---:R-:W-:Y:S05]  /*5e60*/  IADD3 R6, P1, R12, R14, RZ ;  /* 0x0000000e0c067210 */ /* 0x004fea0007f3e0ff */
[C---:B------:R-:W-:Y:S02]  /*5e70*/  IMAD.X R7, R5.reuse, 0x1, R13, P1 ;  /* 0x0000000105077824 */ /* 0x040fe400008e060d */
[----:B------:R-:W-:Y:S03]  /*5e80*/  IMAD.X R5, R5, 0x1, R2, P0 ;  /* 0x0000000105057824 */ /* 0x000fe600000e0602 */
[----:B------:R2:W-:Y:S04]  /*5e90*/  LDGSTS.E.BYPASS.LTC128B.128 [R0+0x8080], [R6.64], !P5 ;  /* 0x0808000006007fae */ /* 0x0005e8000e901d52 */
[----:B------:R2:W-:Y:S02]  /*5ea0*/  LDGSTS.E.BYPASS.LTC128B.128 [R0+0x9880], [R4.64], !P4 ;  /* 0x0988000004007fae */ /* 0x0005e4000e101d52 */
.L_x_187:
[----:B------:R-:W-:Y:S05]  /*5eb0*/  BSYNC B0 ;  /* 0x0000000000007941 */ /* 0x000fea0003800000 */
.L_x_186:
[----:B--2-4-:R-:W2:Y:S04]  /*5ec0*/  LDL R0, [R1+0x4] ;  /* 0x0000040001007983 */ /* 0x014ea80000100800 */
[----:B------:R-:W0:Y:S01]  /*5ed0*/  LDGDEPBAR ;  /* 0x00000000000079af */ /* 0x000e220000000000 */
[----:B------:R-:W-:Y:S01]  /*5ee0*/  WARPSYNC 0xffffffff ;  /* 0xffffffff00007948 */ /* 0x000fe20003800000 */
[C---:B-1----:R-:W-:Y:S01]  /*5ef0*/  HMMA.16816.F32 R4, R160.reuse, R8, RZ ;  /* 0x00000008a004723c */ /* 0x042fe200000018ff */
[----:B------:R-:W-:Y:S06]  /*5f00*/  UISETP.GT.AND UP0, UPT, UR5, UR7, UPT ;  /* 0x000000070500728c */ /* 0x000fec000bf04270 */
[----:B------:R-:W-:Y:S01]  /*5f10*/  PLOP3.LUT P0, PT, PT, PT, UP0, 0x40, 0x0 ;  /* 0x000000000000781c */ /* 0x000fe20003f0e808 */
[C---:B------:R-:W-:Y:S08]  /*5f20*/  HMMA.16816.F32 R8, R160.reuse, R10, RZ ;  /* 0x0000000aa008723c */ /* 0x040ff000000018ff */
[C---:B------:R-:W-:Y:S08]  /*5f30*/  HMMA.16816.F32 R12, R160.reuse, R16, RZ ;  /* 0x00000010a00c723c */ /* 0x040ff000000018ff */
[C---:B------:R-:W-:Y:S08]  /*5f40*/  HMMA.16816.F32 R16, R160.reuse, R18, RZ ;  /* 0x00000012a010723c */ /* 0x040ff000000018ff */
[C---:B------:R-:W-:Y:S08]  /*5f50*/  HMMA.16816.F32 R20, R160.reuse, R24, RZ ;  /* 0x00000018a014723c */ /* 0x040ff000000018ff */
[----:B------:R-:W-:Y:S08]  /*5f60*/  HMMA.16816.F32 R24, R160, R26, RZ ;  /* 0x0000001aa018723c */ /* 0x000ff000000018ff */
[C---:B---3--:R-:W-:Y:S08]  /*5f70*/  HMMA.16816.F32 R4, R164.reuse, R168, R4 ;  /* 0x000000a8a404723c */ /* 0x048ff00000001804 */
[C---:B------:R-:W-:Y:S01]  /*5f80*/  HMMA.16816.F32 R8, R164.reuse, R170, R8 ;  /* 0x000000aaa408723c */ /* 0x040fe20000001808 */
[----:B------:R-:W1:Y:S07]  /*5f90*/  LDSM.16.M88.4 R168, [R251+0x14080] ;  /* 0x01408000fba8783b */ /* 0x000e6e0000000200 */
[C---:B------:R-:W-:Y:S08]  /*5fa0*/  HMMA.16816.F32 R12, R164.reuse, R172, R12 ;  /* 0x000000aca40c723c */ /* 0x040ff0000000180c */
[C---:B------:R-:W-:Y:S01]  /*5fb0*/  HMMA.16816.F32 R16, R164.reuse, R174, R16 ;  /* 0x000000aea410723c */ /* 0x040fe20000001810 */
[----:B------:R-:W3:Y:S07]  /*5fc0*/  LDSM.16.M88.4 R172, [R251+0x14880] ;  /* 0x01488000fbac783b */ /* 0x000eee0000000200 */
[C---:B------:R-:W-:Y:S08]  /*5fd0*/  HMMA.16816.F32 R20, R164.reuse, R176, R20 ;  /* 0x000000b0a414723c */ /* 0x040ff00000001814 */
[----:B------:R-:W-:Y:S08]  /*5fe0*/  HMMA.16816.F32 R24, R164, R178, R24 ;  /* 0x000000b2a418723c */ /* 0x000ff00000001818 */
[C---:B-1----:R-:W-:Y:S08]  /*5ff0*/  HMMA.16816.F32 R4, R180.reuse, R168, R4 ;  /* 0x000000a8b404723c */ /* 0x042ff00000001804 */
[C---:B------:R-:W-:Y:S01]  /*6000*/  HMMA.16816.F32 R8, R180.reuse, R170, R8 ;  /* 0x000000aab408723c */ /* 0x040fe20000001808 */
[----:B------:R-:W1:Y:S07]  /*6010*/  LDSM.16.M88.4 R168, [R251+0x15080] ;  /* 0x01508000fba8783b */ /* 0x000e6e0000000200 */
[C---:B---3--:R-:W-:Y:S08]  /*6020*/  HMMA.16816.F32 R12, R180.reuse, R172, R12 ;  /* 0x000000acb40c723c */ /* 0x048ff0000000180c */
[C---:B------:R-:W-:Y:S01]  /*6030*/  HMMA.16816.F32 R16, R180.reuse, R174, R16 ;  /* 0x000000aeb410723c */ /* 0x040fe20000001810 */
[----:B------:R-:W3:Y:S07]  /*6040*/  LDSM.16.M88.4 R172, [R245] ;  /* 0x00000000f5ac783b */ /* 0x000eee0000000200 */
[C---:B-1----:R-:W-:Y:S08]  /*6050*/  HMMA.16816.F32 R20, R180.reuse, R168, R20 ;  /* 0x000000a8b414723c */ /* 0x042ff00000001814 */
[----:B------:R-:W-:Y:S01]  /*6060*/  HMMA.16816.F32 R24, R180, R170, R24 ;  /* 0x000000aab418723c */ /* 0x000fe20000001818 */
[----:B------:R-:W1:Y:S07]  /*6070*/  LDSM.16.M88.4 R168, [R245+0x800] ;  /* 0x00080000f5a8783b */ /* 0x000e6e0000000200 */
[C---:B---3--:R-:W-:Y:S08]  /*6080*/  HMMA.16816.F32 R4, R184.reuse, R172, R4 ;  /* 0x000000acb804723c */ /* 0x048ff00000001804 */
[C---:B------:R-:W-:Y:S01]  /*6090*/  HMMA.16816.F32 R8, R184.reuse, R174, R8 ;  /* 0x000000aeb808723c */ /* 0x040fe20000001808 */
[----:B------:R-:W3:Y:S07]  /*60a0*/  LDSM.16.M88.4 R172, [R245+0x1000] ;  /* 0x00100000f5ac783b */ /* 0x000eee0000000200 */
[C---:B-1----:R-:W-:Y:S08]  /*60b0*/  HMMA.16816.F32 R12, R184.reuse, R168, R12 ;  /* 0x000000a8b80c723c */ /* 0x042ff0000000180c */
[C---:B------:R-:W-:Y:S08]  /*60c0*/  HMMA.16816.F32 R16, R184.reuse, R170, R16 ;  /* 0x000000aab810723c */ /* 0x040ff00000001810 */
[C---:B---3--:R-:W-:Y:S08]  /*60d0*/  HMMA.16816.F32 R20, R184.reuse, R172, R20 ;  /* 0x000000acb814723c */ /* 0x048ff00000001814 */
[----:B------:R-:W-:Y:S01]  /*60e0*/  HMMA.16816.F32 R24, R184, R174, R24 ;  /* 0x000000aeb818723c */ /* 0x000fe20000001818 */
[----:B--2---:R-:W1:Y:S08]  /*60f0*/  LDSM.16.M88.4 R168, [R0+0x15880] ;  /* 0x0158800000a8783b */ /* 0x004e700000000200 */
[----:B------:R-:W2:Y:S01]  /*6100*/  LDSM.16.M88.4 R172, [R0+0x16080] ;  /* 0x0160800000ac783b */ /* 0x000ea20000000200 */
[C---:B-1----:R-:W-:Y:S08]  /*6110*/  HMMA.16816.F32 R4, R188.reuse, R168, R4 ;  /* 0x000000a8bc04723c */ /* 0x042ff00000001804 */
[C---:B------:R-:W-:Y:S01]  /*6120*/  HMMA.16816.F32 R8, R188.reuse, R170, R8 ;  /* 0x000000aabc08723c */ /* 0x040fe20000001808 */
[----:B------:R-:W1:Y:S07]  /*6130*/  LDSM.16.M88.4 R168, [R0+0x16880] ;  /* 0x0168800000a8783b */ /* 0x000e6e0000000200 */
[C---:B--2---:R-:W-:Y:S08]  /*6140*/  HMMA.16816.F32 R12, R188.reuse, R172, R12 ;  /* 0x000000acbc0c723c */ /* 0x044ff0000000180c */
[C---:B------:R-:W-:Y:S01]  /*6150*/  HMMA.16816.F32 R16, R188.reuse, R174, R16 ;  /* 0x000000aebc10723c */ /* 0x040fe20000001810 */
[----:B------:R-:W2:Y:S07]  /*6160*/  LDSM.16.M88.4 R172, [R244] ;  /* 0x00000000f4ac783b */ /* 0x000eae0000000200 */
[C---:B-1----:R-:W-:Y:S08]  /*6170*/  HMMA.16816.F32 R20, R188.reuse, R168, R20 ;  /* 0x000000a8bc14723c */ /* 0x042ff00000001814 */
[----:B------:R-:W-:Y:S01]  /*6180*/  HMMA.16816.F32 R24, R188, R170, R24 ;  /* 0x000000aabc18723c */ /* 0x000fe20000001818 */
[----:B------:R-:W1:Y:S07]  /*6190*/  LDSM.16.M88.4 R168, [R243] ;  /* 0x00000000f3a8783b */ /* 0x000e6e0000000200 */
[C---:B--2---:R-:W-:Y:S08]  /*61a0*/  HMMA.16816.F32 R4, R192.reuse, R172, R4 ;  /* 0x000000acc004723c */ /* 0x044ff00000001804 */
[C---:B------:R-:W-:Y:S01]  /*61b0*/  HMMA.16816.F32 R8, R192.reuse, R174, R8 ;  /* 0x000000aec008723c */ /* 0x040fe20000001808 */
[----:B------:R-:W2:Y:S07]  /*61c0*/  LDSM.16.M88.4 R172, [R242] ;  /* 0x00000000f2ac783b */ /* 0x000eae0000000200 */
[C---:B-1----:R-:W-:Y:S08]  /*61d0*/  HMMA.16816.F32 R12, R192.reuse, R168, R12 ;  /* 0x000000a8c00c723c */ /* 0x042ff0000000180c */
[C---:B------:R-:W-:Y:S01]  /*61e0*/  HMMA.16816.F32 R16, R192.reuse, R170, R16 ;  /* 0x000000aac010723c */ /* 0x040fe20000001810 */
[----:B------:R-:W1:Y:S07]  /*61f0*/  LDSM.16.M88.4 R168, [R251+0x15880] ;  /* 0x01588000fba8783b */ /* 0x000e6e0000000200 */
[C---:B--2---:R-:W-:Y:S08]  /*6200*/  HMMA.16816.F32 R20, R192.reuse, R172, R20 ;  /* 0x000000acc014723c */ /* 0x044ff00000001814 */
[----:B------:R-:W-:Y:S01]  /*6210*/  HMMA.16816.F32 R24, R192, R174, R24 ;  /* 0x000000aec018723c */ /* 0x000fe20000001818 */
[----:B------:R-:W2:Y:S07]  /*6220*/  LDSM.16.M88.4 R172, [R251+0x16080] ;  /* 0x01608000fbac783b */ /* 0x000eae0000000200 */
[C---:B-1----:R-:W-:Y:S08]  /*6230*/  HMMA.16816.F32 R4, R196.reuse, R168, R4 ;  /* 0x000000a8c404723c */ /* 0x042ff00000001804 */
[C---:B------:R-:W-:Y:S01]  /*6240*/  HMMA.16816.F32 R8, R196.reuse, R170, R8 ;  /* 0x000000aac408723c */ /* 0x040fe20000001808 */
[----:B------:R-:W1:Y:S07]  /*6250*/  LDSM.16.M88.4 R168, [R251+0x16880] ;  /* 0x01688000fba8783b */ /* 0x000e6e0000000200 */
[C---:B--2---:R-:W-:Y:S08]  /*6260*/  HMMA.16816.F32 R12, R196.reuse, R172, R12 ;  /* 0x000000acc40c723c */ /* 0x044ff0000000180c */
[C---:B------:R-:W-:Y:S01]  /*6270*/  HMMA.16816.F32 R16, R196.reuse, R174, R16 ;  /* 0x000000aec410723c */ /* 0x040fe20000001810 */
[----:B------:R-:W2:Y:S07]  /*6280*/  LDSM.16.M88.4 R172, [R245+0x1800] ;  /* 0x00180000f5ac783b */ /* 0x000eae0000000200 */
[C---:B-1----:R-:W-:Y:S08]  /*6290*/  HMMA.16816.F32 R20, R196.reuse, R168, R20 ;  /* 0x000000a8c414723c */ /* 0x042ff00000001814 */
[----:B------:R-:W-:Y:S01]  /*62a0*/  HMMA.16816.F32 R24, R196, R170, R24 ;  /* 0x000000aac418723c */ /* 0x000fe20000001818 */
[----:B------:R-:W1:Y:S07]  /*62b0*/  LDSM.16.M88.4 R168, [R245+0x2000] ;  /* 0x00200000f5a8783b */ /* 0x000e6e0000000200 */
[C---:B--2---:R-:W-:Y:S08]  /*62c0*/  HMMA.16816.F32 R4, R200.reuse, R172, R4 ;  /* 0x000000acc804723c */ /* 0x044ff00000001804 */
[C---:B------:R-:W-:Y:S01]  /*62d0*/  HMMA.16816.F32 R8, R200.reuse, R174, R8 ;  /* 0x000000aec808723c */ /* 0x040fe20000001808 */
[----:B------:R-:W2:Y:S07]  /*62e0*/  LDSM.16.M88.4 R172, [R245+0x2800] ;  /* 0x00280000f5ac783b */ /* 0x000eae0000000200 */
        /* <DEDUP_REMOVED lines=70> */
[C---:B------:R-:W-:Y:S11]  /*6750*/  HMMA.16816.F32 R8, R232.reuse, R174, R8 ;  /* 0x000000aee808723c */ /* 0x040ff60000001808 */
[----:B------:R-:W-:Y:S05]  /*6760*/  @!UPT UIADD3 URZ, URZ, URZ, URZ ;  /* 0x0000003f3f3ff290 */ /* 0x000fea000fffe03f */
[----:B------:R-:W-:Y:S02]  /*6770*/  FMUL.FTZ R6, R6, c[0x0][0x320] ;  /* 0x0000c80006067a20 */ /* 0x000fe40000410000 */
[----:B------:R-:W-:Y:S02]  /*6780*/  FMUL.FTZ R7, R7, c[0x0][0x320] ;  /* 0x0000c80007077a20 */ /* 0x000fe40000410000 */
[----:B------:R-:W2:Y:S01]  /*6790*/  MUFU.TANH R158, R6 ;  /* 0x00000006009e7308 */ /* 0x000ea20000002400 */
[----:B------:R-:W-:Y:S02]  /*67a0*/  FMUL.FTZ R0, R4, c[0x0][0x320] ;  /* 0x0000c80004007a20 */ /* 0x000fe40000410000 */
[----:B------:R-:W-:Y:S02]  /*67b0*/  FMUL.FTZ R2, R5, c[0x0][0x320] ;  /* 0x0000c80005027a20 */ /* 0x000fe40000410000 */
[----:B------:R-:W-:Y:S01]  /*67c0*/  FMUL.FTZ R9, R9, c[0x0][0x320] ;  /* 0x0000c80009097a20 */ /* 0x000fe20000410000 */
[C---:B-1----:R-:W-:Y:S03]  /*67d0*/  HMMA.16816.F32 R12, R232.reuse, R168, R12 ;  /* 0x000000a8e80c723c */ /* 0x042fe6000000180c */
[----:B------:R-:W-:Y:S01]  /*67e0*/  FMUL.FTZ R11, R11, c[0x0][0x320] ;  /* 0x0000c8000b0b7a20 */ /* 0x000fe20000410000 */
[----:B------:R1:W3:Y:S01]  /*67f0*/  MUFU.TANH R157, R7 ;  /* 0x00000007009d7308 */ /* 0x0002e20000002400 */
[----:B------:R-:W-:Y:S02]  /*6800*/  FMUL.FTZ R8, R8, c[0x0][0x320] ;  /* 0x0000c80008087a20 */ /* 0x000fe40000410000 */
[----:B------:R-:W-:Y:S01]  /*6810*/  FMUL.FTZ R10, R10, c[0x0][0x320] ;  /* 0x0000c8000a0a7a20 */ /* 0x000fe20000410000 */
[C---:B------:R-:W-:Y:S06]  /*6820*/  HMMA.16816.F32 R16, R232.reuse, R170, R16 ;  /* 0x000000aae810723c */ /* 0x040fec0000001810 */
[----:B------:R4:W2:Y:S10]  /*6830*/  MUFU.TANH R159, R9 ;  /* 0x00000009009f7308 */ /* 0x0008b40000002400 */
[----:B------:R5:W2:Y:S01]  /*6840*/  MUFU.TANH R169, R11 ;  /* 0x0000000b00a97308 */ /* 0x000aa20000002400 */
[----:B------:R-:W-:Y:S01]  /*6850*/  FMUL.FTZ R13, R13, c[0x0][0x320] ;  /* 0x0000c8000d0d7a20 */ /* 0x000fe20000410000 */
[----:B-1----:R-:W1:Y:S01]  /*6860*/  LDSM.16.M88.4 R4, [R245+0x5800] ;  /* 0x00580000f504783b */ /* 0x002e620000000200 */
[----:B------:R-:W-:Y:S05]  /*6870*/  DEPBAR.LE SB0, 0x0 ;  /* 0x000080000000791a */ /* 0x000fea0000000000 */
[----:B------:R-:W-:Y:S02]  /*6880*/  FMUL.FTZ R18, R18, c[0x0][0x320] ;  /* 0x0000c80012127a20 */ /* 0x000fe40000410000 */
[----:B------:R-:W1:Y:S01]  /*6890*/  MUFU.TANH R0, R0 ;  /* 0x0000000000007308 */ /* 0x000e620000002400 */
[----:B------:R-:W-:Y:S01]  /*68a0*/  FMUL.FTZ R19, R19, c[0x0][0x320] ;  /* 0x0000c80013137a20 */ /* 0x000fe20000410000 */
[----:B------:R-:W-:Y:S01]  /*68b0*/  BAR.SYNC.DEFER_BLOCKING 0x0 ;  /* 0x0000000000007b1d */ /* 0x000fe20000010000 */
[----:B----4-:R-:W-:Y:S02]  /*68c0*/  FMUL.FTZ R9, R15, c[0x0][0x320] ;  /* 0x0000c8000f097a20 */ /* 0x010fe40000410000 */
[----:B------:R-:W-:Y:S05]  /*68d0*/  FMUL.FTZ R15, R17, c[0x0][0x320] ;  /* 0x0000c800110f7a20 */ /* 0x000fea0000410000 */
[----:B------:R-:W4:Y:S01]  /*68e0*/  MUFU.TANH R2, R2 ;  /* 0x0000000200027308 */ /* 0x000f220000002400 */
[----:B-----5:R-:W-:Y:S02]  /*68f0*/  FMUL.FTZ R11, R12, c[0x0][0x320] ;  /* 0x0000c8000c0b7a20 */ /* 0x020fe40000410000 */
[----:B------:R-:W-:Y:S02]  /*6900*/  FMUL.FTZ R12, R14, c[0x0][0x320] ;  /* 0x0000c8000e0c7a20 */ /* 0x000fe40000410000 */
[----:B------:R-:W-:Y:S05]  /*6910*/  FMUL.FTZ R14, R16, c[0x0][0x320] ;  /* 0x0000c800100e7a20 */ /* 0x000fea0000410000 */
[----:B------:R-:W2:Y:S10]  /*6920*/  MUFU.TANH R8, R8 ;  /* 0x0000000800087308 */ /* 0x000eb40000002400 */
[----:B------:R-:W2:Y:S01]  /*6930*/  MUFU.TANH R10, R10 ;  /* 0x0000000a000a7308 */ /* 0x000ea20000002400 */
[C---:B-1----:R-:W-:Y:S09]  /*6940*/  HMMA.16816.F32 R20, R232.reuse, R4, R20 ;  /* 0x00000004e814723c */ /* 0x042ff20000001814 */
[----:B------:R-:W1:Y:S01]  /*6950*/  MUFU.TANH R11, R11 ;  /* 0x0000000b000b7308 */ /* 0x000e620000002400 */
[----:B------:R-:W-:Y:S09]  /*6960*/  HMMA.16816.F32 R24, R232, R6, R24 ;  /* 0x00000006e818723c */ /* 0x000ff20000001818 */
[----:B------:R-:W1:Y:S05]  /*6970*/  MUFU.TANH R13, R13 ;  /* 0x0000000d000d7308 */ /* 0x000e6a0000002400 */
[----:B------:R-:W-:Y:S05]  /*6980*/  FMUL.FTZ R5, R22, c[0x0][0x320] ;  /* 0x0000c80016057a20 */ /* 0x000fea0000410000 */
[----:B------:R-:W1:Y:S01]  /*6990*/  MUFU.TANH R12, R12 ;  /* 0x0000000c000c7308 */ /* 0x000e620000002400 */
[----:B------:R-:W-:Y:S02]  /*69a0*/  FMUL.FTZ R4, R23, c[0x0][0x320] ;  /* 0x0000c80017047a20 */ /* 0x000fe40000410000 */
[----:B------:R-:W-:Y:S02]  /*69b0*/  FMUL.FTZ R20, R20, c[0x0][0x320] ;  /* 0x0000c80014147a20 */ /* 0x000fe40000410000 */
[----:B------:R-:W-:Y:S02]  /*69c0*/  FMUL.FTZ R21, R21, c[0x0][0x320] ;  /* 0x0000c80015157a20 */ /* 0x000fe40000410000 */
[----:B------:R-:W-:Y:S02]  /*69d0*/  FMUL.FTZ R17, R25, c[0x0][0x320] ;  /* 0x0000c80019117a20 */ /* 0x000fe40000410000 */
[----:B------:R-:W-:Y:S01]  /*69e0*/  FMUL.FTZ R7, R26, c[0x0][0x320] ;  /* 0x0000c8001a077a20 */ /* 0x000fe20000410000 */
[----:B------:R-:W1:Y:S01]  /*69f0*/  MUFU.TANH R9, R9 ;  /* 0x0000000900097308 */ /* 0x000e620000002400 */
[----:B------:R-:W-:Y:S02]  /*6a00*/  FMUL.FTZ R6, R27, c[0x0][0x320] ;  /* 0x0000c8001b067a20 */ /* 0x000fe40000410000 */
[----:B------:R-:W-:Y:S07]  /*6a10*/  FMUL.FTZ R24, R24, c[0x0][0x320] ;  /* 0x0000c80018187a20 */ /* 0x000fee0000410000 */
[----:B------:R-:W1:Y:S10]  /*6a20*/  MUFU.TANH R14, R14 ;  /* 0x0000000e000e7308 */ /* 0x000e740000002400 */
[----:B------:R-:W1:Y:S10]  /*6a30*/  MUFU.TANH R15, R15 ;  /* 0x0000000f000f7308 */ /* 0x000e740000002400 */
[----:B------:R1:W1:Y:S10]  /*6a40*/  MUFU.TANH R178, R18 ;  /* 0x0000001200b27308 */ /* 0x0002740000002400 */
[----:B------:R1:W1:Y:S10]  /*6a50*/  MUFU.TANH R176, R19 ;  /* 0x0000001300b07308 */ /* 0x0002740000002400 */
[----:B------:R1:W1:Y:S10]  /*6a60*/  MUFU.TANH R175, R20 ;  /* 0x0000001400af7308 */ /* 0x0002740000002400 */
[----:B------:R1:W1:Y:S10]  /*6a70*/  MUFU.TANH R174, R21 ;  /* 0x0000001500ae7308 */ /* 0x0002740000002400 */
[----:B------:R-:W1:Y:S10]  /*6a80*/  MUFU.TANH R5, R5 ;  /* 0x0000000500057308 */ /* 0x000e740000002400 */
[----:B------:R-:W1:Y:S10]  /*6a90*/  MUFU.TANH R4, R4 ;  /* 0x0000000400047308 */ /* 0x000e740000002400 */
[----:B------:R1:W1:Y:S10]  /*6aa0*/  MUFU.TANH R173, R24 ;  /* 0x0000001800ad7308 */ /* 0x0002740000002400 */
[----:B------:R-:W1:Y:S10]  /*6ab0*/  MUFU.TANH R17, R17 ;  /* 0x0000001100117308 */ /* 0x000e740000002400 */
[----:B------:R-:W1:Y:S10]  /*6ac0*/  MUFU.TANH R7, R7 ;  /* 0x0000000700077308 */ /* 0x000e740000002400 */
[----:B------:R-:W1:Y:S01]  /*6ad0*/  MUFU.TANH R6, R6 ;  /* 0x0000000600067308 */ /* 0x000e620000002400 */
[----:B------:R-:W-:-:S05]  /*6ae0*/  @P0 BRA `(.L_x_189) ;  /* 0x0000050000000947 */ /* 0x000fca0003800000 */
[----:B--234-:R-:W2:Y:S01]  /*6af0*/  LDL R177, [R1+0x20] ;  /* 0x0000200001b17983 */ /* 0x01cea20000100800 */
[----:B------:R-:W-:Y:S01]  /*6b00*/  IMAD.MOV.U32 R179, RZ, RZ, c[0x0][0x2b8] ;  /* 0x0000ae00ffb37624 */ /* 0x000fe200078e00ff */
[----:B------:R-:W-:Y:S01]  /*6b10*/  UIMAD UR23, UR5, 0x30, UR12 ;  /* 0x00000030051778a4 */ /* 0x000fe2000f8e020c */
[----:B------:R-:W-:Y:S01]  /*6b20*/  IMAD.MOV.U32 R23, RZ, RZ, RZ ;  /* 0x000000ffff177224 */ /* 0x000fe200078e00ff */
[----:B------:R-:W3:Y:S02]  /*6b30*/  LDL R22, [R1+0x24] ;  /* 0x0000240001167983 */ /* 0x000ee40000100800 */
[----:B------:R-:W-:Y:S02]  /*6b40*/  ISETP.NE.AND P1, PT, R179, 0x1, PT ;  /* 0x00000001b300780c */ /* 0x000fe40003f25270 */
[----:B-1----:R-:W4:Y:S01]  /*6b50*/  LDL R24, [R1+0x4c] ;  /* 0x00004c0001187983 */ /* 0x002f220000100800 */
[----:B------:R-:W-:Y:S03]  /*6b60*/  IMAD.U32 R16, RZ, RZ, UR23 ;  /* 0x00000017ff107e24 */ /* 0x000fe6000f8e00ff */
[----:B------:R-:W5:Y:S04]  /*6b70*/  LDL R170, [R1+0x48] ;  /* 0x0000480001aa7983 */ /* 0x000f680000100800 */
[----:B------:R-:W4:Y:S04]  /*6b80*/  LDL R171, [R1+0x54] ;  /* 0x0000540001ab7983 */ /* 0x000f280000100800 */
[----:B------:R-:W4:Y:S04]  /*6b90*/  LDL R168, [R1+0x50] ;  /* 0x0000500001a87983 */ /* 0x000f280000100800 */
[----:B------:R-:W4:Y:S04]  /*6ba0*/  LDL R172, [R1+0x5c] ;  /* 0x00005c0001ac7983 */ /* 0x000f280000100800 */
[----:B------:R-:W4:Y:S01]  /*6bb0*/  LDL R179, [R1+0x58] ;  /* 0x0000580001b37983 */ /* 0x000f220000100800 */
[----:B--2---:R-:W-:Y:S03]  /*6bc0*/  IADD3 R16, R16, -0x30, R177 ;  /* 0xffffffd010107810 */ /* 0x004fe60007ffe0b1 */
[----:B------:R-:W2:Y:S01]  /*6bd0*/  LDL R177, [R1+0x1c] ;  /* 0x00001c0001b17983 */ /* 0x000ea20000100800 */
[----:B---3--:R-:W-:Y:S01]  /*6be0*/  ISETP.GE.AND P2, PT, R22, c[0x0][0x1d4], PT ;  /* 0x0000750016007a0c */ /* 0x008fe20003f46270 */
        /* <DEDUP_REMOVED lines=9> */
[----:B------:R1:W-:Y:S01]  /*6c80*/  STL [R1+0xc], R25 ;  /* 0x00000c1901007387 */ /* 0x0003e20000100800 */
[----:B------:R-:W-:Y:S03]  /*6c90*/  SHF.R.S32.HI R16, RZ, 0x1f, R25 ;  /* 0x0000001fff107819 */ /* 0x000fe60000011419 */
[----:B------:R3:W2:Y:S02]  /*6ca0*/  @!P3 LDG.E R23, [R20.64] ;  /* 0x000000121417b981 */ /* 0x0006a4000c1e1900 */
[----:B------:R-:W-:Y:S04]  /*6cb0*/  IMAD R16, R16, c[0x0][0x1e0], RZ ;  /* 0x0000780010107a24 */ /* 0x000fe800078e02ff */
[C---:B------:R-:W-:Y:S02]  /*6cc0*/  IMAD R16, R25.reuse, c[0x0][0x1e4], R16 ;  /* 0x0000790019107a24 */ /* 0x040fe400078e0210 */
[----:B---3--:R-:W-:Y:S02]  /*6cd0*/  IMAD.WIDE.U32 R20, R25, c[0x0][0x1e0], RZ ;  /* 0x0000780019147a25 */ /* 0x008fe400078e00ff */
[----:B-1----:R-:W1:Y:S02]  /*6ce0*/  S2R R25, SR_TID.X ;  /* 0x0000000000197919 */ /* 0x002e640000002100 */
[----:B------:R-:W-:Y:S02]  /*6cf0*/  IMAD.IADD R21, R21, 0x1, R16 ;  /* 0x0000000115157824 */ /* 0x000fe400078e0210 */
[----:B--2---:R1:W-:Y:S01]  /*6d00*/  STL [R1+0x8], R23 ;  /* 0x0000081701007387 */ /* 0x0043e20000100800 */
[----:B------:R-:W-:Y:S01]  /*6d10*/  SHF.R.S32.HI R16, RZ, 0x1f, R23 ;  /* 0x0000001fff107819 */ /* 0x000fe20000011417 */
[C---:B------:R-:W-:Y:S02]  /*6d20*/  IMAD.WIDE.U32 R20, R23.reuse, c[0x0][0x1f0], R20 ;  /* 0x00007c0017147a25 */ /* 0x040fe400078e0014 */
[----:B------:R-:W2:Y:S02]  /*6d30*/  LDL R26, [R1+0x10] ;  /* 0x00001000011a7983 */ /* 0x000ea40000100800 */
[----:B------:R-:W-:Y:S01]  /*6d40*/  IMAD R16, R16, c[0x0][0x1f0], RZ ;  /* 0x00007c0010107a24 */ /* 0x000fe200078e02ff */
[----:B------:R-:W-:Y:S01]  /*6d50*/  IADD3 R19, P0, R20, UR20, RZ ;  /* 0x0000001414137c10 */ /* 0x000fe2000ff1e0ff */
[----:B------:R-:W3:Y:S02]  /*6d60*/  LDL R27, [R1+0x28] ;  /* 0x00002800011b7983 */ /* 0x000ee40000100800 */
[----:B------:R-:W-:Y:S05]  /*6d70*/  IMAD R16, R23, c[0x0][0x1f4], R16 ;  /* 0x00007d0017107a24 */ /* 0x000fea00078e0210 */
[----:B------:R-:W-:Y:S02]  /*6d80*/  IADD3.X R16, R21, UR8, R16, P0, !PT ;  /* 0x0000000815107c10 */ /* 0x000fe400087fe410 */
[C---:B------:R-:W-:Y:S04]  /*6d90*/  LEA R18, P0, R19.reuse, c[0x0][0x1c8], 0x1 ;  /* 0x0000720013127a11 */ /* 0x040fe800078008ff */
[----:B------:R-:W-:Y:S01]  /*6da0*/  LEA.HI.X R16, R19, c[0x0][0x1cc], R16, 0x1, P0 ;  /* 0x0000730013107a11 */ /* 0x000fe200000f0c10 */
[----:B------:R-:W4:Y:S01]  /*6db0*/  SHFL.IDX PT, R20, R18, RZ, 0x181f ;  /* 0x00181fff12147589 */ /* 0x000f2200000e0000 */
[----:B-1----:R-:W-:Y:S03]  /*6dc0*/  SHF.R.S32.HI R23, RZ, 0x1f, R25 ;  /* 0x0000001fff177819 */ /* 0x002fe60000011419 */
[----:B------:R-:W5:Y:S01]  /*6dd0*/  SHFL.IDX PT, R21, R16, RZ, 0x181f ;  /* 0x00181fff10157589 */ /* 0x000f6200000e0000 */
[----:B------:R-:W-:Y:S03]  /*6de0*/  LEA.HI R23, R23, R25, RZ, 0x3 ;  /* 0x0000001917177211 */ /* 0x000fe600078f18ff */
[----:B------:R-:W1:Y:S01]  /*6df0*/  SHFL.IDX PT, R18, R18, 0x1, 0x181f ;  /* 0x00381f0012127f89 */ /* 0x000e6200000e0000 */
[----:B------:R-:W-:Y:S03]  /*6e00*/  SHF.R.S32.HI R23, RZ, 0x3, R23 ;  /* 0x00000003ff177819 */ /* 0x000fe60000011417 */
[----:B------:R-:W1:Y:S01]  /*6e10*/  SHFL.IDX PT, R16, R16, 0x1, 0x181f ;  /* 0x00381f0010107f89 */ /* 0x000e6200000e0000 */
[----:B------:R-:W-:Y:S04]  /*6e20*/  IADD3 R19, -R23, 0x30, RZ ;  /* 0x0000003017137810 */ /* 0x000fe80007ffe1ff */
[----:B------:R-:W-:Y:S11]  /*6e30*/  ISETP.GE.AND P0, PT, R19, 0x1, PT ;  /* 0x000000011300780c */ /* 0x000ff60003f06270 */
[----:B------:R-:W-:Y:S02]  /*6e40*/  @!UPT UIADD3 URZ, URZ, URZ, URZ ;  /* 0x0000003f3f3ff290 */ /* 0x000fe4000fffe03f */
[C---:B----4-:R-:W-:Y:S05]  /*6e50*/  @P0 IADD3 R22, P1, R20.reuse, R24, RZ ;  /* 0x0000001814160210 */ /* 0x050fea0007f3e0ff */
[C---:B-----5:R-:W-:Y:S05]  /*6e60*/  @P0 IMAD.X R23, R21.reuse, 0x1, R170, P1 ;  /* 0x0000000115170824 */ /* 0x060fea00008e06aa */
[----:B------:R4:W-:Y:S02]  /*6e70*/  @P0 LDGSTS.E.BYPASS.LTC128B.128 [R177+0x14080], [R22.64], !P2 ;  /* 0x1408000016b10fae */ /* 0x0009e4000d101d52 */
[C---:B----4-:R-:W-:Y:S05]  /*6e80*/  @P0 IADD3 R22, P1, R20.reuse, R171, RZ ;  /* 0x000000ab14160210 */ /* 0x050fea0007f3e0ff */
[C---:B------:R-:W-:Y:S05]  /*6e90*/  @P0 IMAD.X R23, R21.reuse, 0x1, R168, P1 ;  /* 0x0000000115170824 */ /* 0x040fea00008e06a8 */
[----:B------:R4:W-:Y:S02]  /*6ea0*/  @P0 LDGSTS.E.BYPASS.LTC128B.128 [R177+0x15880], [R22.64], !P6 ;  /* 0x1588000016b10fae */ /* 0x0009e4000f101d52 */
[----:B----4-:R-:W-:Y:S05]  /*6eb0*/  @P0 IADD3 R22, P1, R20, R172, RZ ;  /* 0x000000ac14160210 */ /* 0x010fea0007f3e0ff */
[----:B------:R-:W-:Y:S05]  /*6ec0*/  @P0 IMAD.X R23, R21, 0x1, R179, P1 ;  /* 0x0000000115170824 */ /* 0x000fea00008e06b3 */
[----:B------:R4:W-:Y:S01]  /*6ed0*/  @P0 LDGSTS.E.BYPASS.LTC128B.128 [R177+0x17080], [R22.64], !P5 ;  /* 0x1708000016b10fae */ /* 0x0009e2000e901d52 */
[C---:B--2---:R-:W-:Y:S04]  /*6ee0*/  @P0 LEA R20, P1, R26.reuse, R20, 0x1 ;  /* 0x000000141a140211 */ /* 0x044fe800078208ff */
[----:B---3--:R-:W-:Y:S05]  /*6ef0*/  @P0 LEA.HI.X R21, R26, R21, R27, 0x1, P1 ;  /* 0x000000151a150211 */ /* 0x008fea00008f0c1b */
[----:B------:R2:W-:Y:S01]  /*6f00*/  @P0 LDGSTS.E.BYPASS.LTC128B.128 [R177+0x18880], [R20.64], !P4 ;  /* 0x1888000014b10fae */ /* 0x0005e2000e101d52 */
[----:B------:R-:W-:Y:S11]  /*6f10*/  ISETP.GE.AND P0, PT, R19, 0x21, PT ;  /* 0x000000211300780c */ /* 0x000ff60003f06270 */
[----:B------:R-:W-:Y:S02]  /*6f20*/  @!UPT UIADD3 URZ, URZ, URZ, URZ ;  /* 0x0000003f3f3ff290 */ /* 0x000fe4000fffe03f */
[----:B-1----:R-:W-:Y:S05]  /*6f30*/  @P0 IADD3 R24, P1, R18, R24, RZ ;  /* 0x0000001812180210 */ /* 0x002fea0007f3e0ff */
[----:B------:R-:W-:Y:S05]  /*6f40*/  @P0 IMAD.X R25, R16, 0x1, R170, P1 ;  /* 0x0000000110190824 */ /* 0x000fea00008e06aa */
[----:B------:R4:W-:Y:S01]  /*6f50*/  @P0 LDGSTS.E.BYPASS.LTC128B.128 [R177+0x15080], [R24.64], !P2 ;  /* 0x1508000018b10fae */ /* 0x0009e2000d101d52 */
[----:B--2---:R-:W-:Y:S05]  /*6f60*/  @P0 IADD3 R20, P1, R18, R171, RZ ;  /* 0x000000ab12140210 */ /* 0x004fea0007f3e0ff */
[----:B------:R-:W-:Y:S05]  /*6f70*/  @P0 IMAD.X R21, R16, 0x1, R168, P1 ;  /* 0x0000000110150824 */ /* 0x000fea00008e06a8 */
[----:B------:R1:W-:Y:S02]  /*6f80*/  @P0 LDGSTS.E.BYPASS.LTC128B.128 [R177+0x16880], [R20.64], !P6 ;  /* 0x1688000014b10fae */ /* 0x0003e4000f101d52 */
[----:B-1----:R-:W-:Y:S05]  /*6f90*/  @P0 IADD3 R20, P1, R18, R172, RZ ;  /* 0x000000ac12140210 */ /* 0x002fea0007f3e0ff */
[----:B------:R-:W-:Y:S01]  /*6fa0*/  @P0 IMAD.X R21, R16, 0x1, R179, P1 ;  /* 0x0000000110150824 */ /* 0x000fe200008e06b3 */
[C---:B------:R-:W-:Y:S04]  /*6fb0*/  @P0 LEA R18, P1, R26.reuse, R18, 0x1 ;  /* 0x000000121a120211 */ /* 0x040fe800078208ff */
[----:B------:R4:W-:Y:S01]  /*6fc0*/  @P0 LDGSTS.E.BYPASS.LTC128B.128 [R177+0x18080], [R20.64], !P5 ;  /* 0x1808000014b10fae */ /* 0x0009e2000e901d52 */
[----:B------:R-:W-:Y:S05]  /*6fd0*/  @P0 LEA.HI.X R19, R26, R16, R27, 0x1, P1 ;  /* 0x000000101a130211 */ /* 0x000fea00008f0c1b */
[----:B------:R4:W-:Y:S03]  /*6fe0*/  @P0 LDGSTS.E.BYPASS.LTC128B.128 [R177+0x19880], [R18.64], !P4 ;  /* 0x1988000012b10fae */ /* 0x0009e6000e101d52 */
.L_x_189:
[----:B-1234-:R-:W2:Y:S01]  /*6ff0*/  LDL R18, [R1+0x34] ;  /* 0x0000340001127983 */ /* 0x01eea20000100800 */
[----:B------:R-:W-:Y:S02]  /*7000*/  UISETP.NE.AND UP1, UPT, UR14, URZ, UPT ;  /* 0x0000003f0e00728c */ /* 0x000fe4000bf25270 */
[----:B------:R-:W-:Y:S01]  /*7010*/  UIMAD UR23, UR5, -0x30, URZ ;  /* 0xffffffd0051778a4 */ /* 0x000fe2000f8e023f */
[----:B------:R-:W3:Y:S01]  /*7020*/  LDL R26, [R1+0x38] ;  /* 0x00003800011a7983 */ /* 0x000ee20000100800 */
[----:B------:R-:W-:Y:S02]  /*7030*/  UISETP.NE.AND UP0, UPT, UR13, URZ, UPT ;  /* 0x0000003f0d00728c */ /* 0x000fe4000bf05270 */
[----:B------:R-:W-:Y:S01]  /*7040*/  PLOP3.LUT P0, PT, PT, PT, UP1, 0x80, 0x0 ;  /* 0x000000000000781c */ /* 0x000fe20003f0f018 */
[----:B------:R-:W0:Y:S11]  /*7050*/  LDGDEPBAR ;  /* 0x00000000000079af */ /* 0x000e360000000000 */
[----:B------:R-:W-:Y:S01]  /*7060*/  @!UPT UIADD3 URZ, URZ, URZ, URZ ;  /* 0x0000003f3f3ff290 */ /* 0x000fe2000fffe03f */
[----:B--2---:R-:W-:Y:S01]  /*7070*/  @P0 IMAD.HI.U32 R16, R18, c[0x0][0x2c8], RZ ;  /* 0x0000b20012100a27 */ /* 0x004fe200078e00ff */
[----:B------:R-:W-:Y:S03]  /*7080*/  PLOP3.LUT P0, PT, PT, PT, UP1, 0x80, 0x0 ;  /* 0x000000000000781c */ /* 0x000fe60003f0f018 */
[----:B------:R-:W-:Y:S02]  /*7090*/  IMAD.MOV.U32 R23, RZ, RZ, R18 ;  /* 0x000000ffff177224 */ /* 0x000fe400078e0012 */
[----:B------:R-:W-:Y:S05]  /*70a0*/  IMAD.U32 R18, RZ, RZ, UR23 ;  /* 0x00000017ff127e24 */ /* 0x000fea000f8e00ff */
[----:B---3--:R-:W-:Y:S03]  /*70b0*/  IADD3 R18, -R26, 0x1, R18 ;  /* 0x000000011a127810 */ /* 0x008fe60007ffe112 */
[----:B------:R-:W-:Y:S01]  /*70c0*/  @P0 SHF.R.U32.HI R23, RZ, c[0x0][0x2cc], R16 ;  /* 0x0000b300ff170a19 */ /* 0x000fe20000011610 */
[----:B------:R-:W-:Y:S01]  /*70d0*/  IMAD.U32 R16, RZ, RZ, UR28 ;  /* 0x0000001cff107e24 */ /* 0x000fe2000f8e00ff */
[----:B------:R-:W-:Y:S03]  /*70e0*/  PLOP3.LUT P0, PT, PT, PT, UP0, 0x40, 0x0 ;  /* 0x000000000000781c */ /* 0x000fe60003f0e808 */
[----:B------:R-:W1:Y:S01]  /*70f0*/  SHFL.IDX PT, R19, R23, RZ, 0x1c1f ;  /* 0x001c1fff17137589 */ /* 0x000e6200000e0000 */
[----:B------:R-:W-:Y:S05]  /*7100*/  IMAD R16, R16, c[0x0][0x1d0], R18 ;  /* 0x0000740010107a24 */ /* 0x000fea00078e0212 */
[----:B------:R-:W-:Y:S04]  /*7110*/  IADD3 R16, R16, -c[0x0][0x168], RZ ;  /* 0x80005a0010107a10 */ /* 0x000fe80007ffe0ff */
[C---:B------:R-:W-:Y:S02]  /*7120*/  IADD3 R22, R16.reuse, c[0x0][0x328], RZ ;  /* 0x0000ca0010167a10 */ /* 0x040fe40007ffe0ff */
[----:B------:R-:W-:Y:S03]  /*7130*/  IADD3 R16, R16, UR22, RZ ;  /* 0x0000001610107c10 */ /* 0x000fe6000fffe0ff */
[----:B-1----:R-:W-:Y:S02]  /*7140*/  IMAD.IADD R25, R22, 0x1, R19 ;  /* 0x0000000116197824 */ /* 0x002fe400078e0213 */
[----:B------:R-:W-:Y:S01]  /*7150*/  IMAD.IADD R24, R19, 0x1, R16 ;  /* 0x0000000113187824 */ /* 0x000fe200078e0210 */
[----:B------:R-:W-:-:S05]  /*7160*/  @P0 BRA `(.L_x_190) ;  /* 0x000001a000000947 */ /* 0x000fca0003800000 */
[----:B------:R-:W-:Y:S01]  /*7170*/  MOV R18, UR28 ;  /* 0x0000001c00127c02 */ /* 0x000fe20008000f00 */
[----:B------:R-:W-:Y:S04]  /*7180*/  BSSY B0, `(.L_x_191) ;  /* 0x0000013000007945 */ /* 0x000fe80003800000 */
[----:B------:R-:W-:Y:S05]  /*7190*/  IMAD R19, R18, c[0x0][0x1d0], R19 ;  /* 0x0000740012137a24 */ /* 0x000fea00078e0213 */
[----:B------:R-:W-:Y:S04]  /*71a0*/  IADD3 R19, R19, -c[0x0][0x168], RZ ;  /* 0x80005a0013137a10 */ /* 0x000fe80007ffe0ff */
[----:B------:R-:W-:Y:S11]  /*71b0*/  ISETP.GT.AND P0, PT, R19, -0x1, PT ;  /* 0xffffffff1300780c */ /* 0x000ff60003f04270 */
[----:B------:R-:W-:Y:S02]  /*71c0*/  @!UPT UIADD3 URZ, URZ, URZ, URZ ;  /* 0x0000003f3f3ff290 */ /* 0x000fe4000fffe03f */
[----:B------:R-:W-:-:S05]  /*71d0*/  @P0 BRA `(.L_x_192) ;  /* 0x0000008000000947 */ /* 0x000fca0003800000 */
[----:B------:R-:W-:Y:S01]  /*71e0*/  LOP3.LUT R19, RZ, R19, RZ, 0x33, !PT ;  /* 0x00000013ff137212 */ /* 0x000fe200078e33ff */
[----:B------:R-:W-:Y:S05]  /*71f0*/  IMAD.MOV.U32 R18, RZ, RZ, 0x1 ;  /* 0x00000001ff127424 */ /* 0x000fea00078e00ff */
[----:B------:R-:W-:Y:S11]  /*7200*/  ISETP.NE.AND P0, PT, R18, c[0x0][0x32c], PT ;  /* 0x0000cb0012007a0c */ /* 0x000ff60003f05270 */
[----:B------:R-:W-:Y:S02]  /*7210*/  @!UPT UIADD3 URZ, URZ, URZ, URZ ;  /* 0x0000003f3f3ff290 */ /* 0x000fe4000fffe03f */
[----:B------:R-:W-:Y:S05]  /*7220*/  @P0 IMAD.HI.U32 R18, R19, c[0x0][0x330], RZ ;  /* 0x0000cc0013120a27 */ /* 0x000fea00078e00ff */
[----:B------:R-:W-:Y:S04]  /*7230*/  @P0 SHF.R.U32.HI R19, RZ, c[0x0][0x334], R18 ;  /* 0x0000cd00ff130a19 */ /* 0x000fe80000011612 */
[----:B------:R-:W-:Y:S01]  /*7240*/  LOP3.LUT R19, RZ, R19, RZ, 0x33, !PT ;  /* 0x00000013ff137212 */ /* 0x000fe200078e33ff */
[----:B------:R-:W-:-:S05]  /*7250*/  BRA `(.L_x_193) ;  /* 0x0000005000007947 */ /* 0x000fca0003800000 */
.L_x_192:
[----:B------:R-:W-:Y:S04]  /*7260*/  MOV R18, 0x1 ;  /* 0x0000000100127802 */ /* 0x000fe80000000f00 */
[----:B------:R-:W-:Y:S11]  /*7270*/  ISETP.NE.AND P0, PT, R18, c[0x0][0x32c], PT ;  /* 0x0000cb0012007a0c */ /* 0x000ff60003f05270 */
[----:B------:R-:W-:Y:S02]  /*7280*/  @!UPT UIADD3 URZ, URZ, URZ, URZ ;  /* 0x0000003f3f3ff290 */ /* 0x000fe4000fffe03f */
[----:B------:R-:W-:Y:S05]  /*7290*/  @P0 IMAD.HI.U32 R18, R19, c[0x0][0x330], RZ ;  /* 0x0000cc0013120a27 */ /* 0x000fea00078e00ff */
[----:B------:R-:W-:Y:S02]  /*72a0*/  @P0 SHF.R.U32.HI R19, RZ, c[0x0][0x334], R18 ;  /* 0x0000cd00ff130a19 */ /* 0x000fe40000011612 */
.L_x_193:
[----:B------:R-:W-:Y:S05]  /*72b0*/  BSYNC B0 ;  /* 0x0000000000007941 */ /* 0x000fea0003800000 */
.L_x_191:
[----:B------:R-:W-:Y:S05]  /*72c0*/  IADD3 R18, -R26, UR23, RZ ;  /* 0x000000171a127c10 */ /* 0x000fea000fffe1ff */
[----:B------:R-:W-:Y:S05]  /*72d0*/  IMAD R18, R19, c[0x0][0x32c], R18 ;  /* 0x0000cb0013127a24 */ /* 0x000fea00078e0212 */
[----:B------:R-:W-:Y:S02]  /*72e0*/  IMNMX R24, R24, R18, !PT ;  /* 0x0000001218187217 */ /* 0x000fe40007800200 */
[----:B------:R-:W-:Y:S04]  /*72f0*/  IADD3 R18, R18, c[0x0][0x32c], RZ ;  /* 0x0000cb0012127a10 */ /* 0x000fe80007ffe0ff */
[----:B------:R-:W-:Y:S02]  /*7300*/  IMNMX R25, R25, R18, PT ;  /* 0x0000001219197217 */ /* 0x000fe40003800200 */
.L_x_190:
[----:B------:R-:W-:Y:S02]  /*7310*/  UISETP.GE.AND UP0, UPT, UR23, 0x1, UPT ;  /* 0x000000011700788c */ /* 0x000fe4000bf06270 */
[----:B------:R-:W-:Y:S02]  /*7320*/  UISETP.GE.AND UP6, UPT, UR23, 0x12, UPT ;  /* 0x000000121700788c */ /* 0x000fe4000bfc6270 */
[----:B------:R-:W-:Y:S02]  /*7330*/  UP2UR UR31, UPR, URZ, 0x1 ;  /* 0x000000013f1f7883 */ /* 0x000fe40008000000 */
[----:B------:R-:W-:Y:S01]  /*7340*/  PLOP3.LUT P0, PT, PT, PT, UP0, 0x40, 0x0 ;  /* 0x000000000000781c */ /* 0x000fe20003f0e808 */
[----:B------:R-:W-:Y:S02]  /*7350*/  UISETP.GE.AND UP0, UPT, UR23, 0x2, UPT ;  /* 0x000000021700788c */ /* 0x000fe4000bf06270 */
[----:B------:R-:W-:Y:S01]  /*7360*/  UISETP.GE.AND UP5, UPT, UR23, 0x19, UPT ;  /* 0x000000191700788c */ /* 0x000fe2000bfa6270 */
[----:B------:R-:W-:Y:S01]  /*7370*/  ISETP.GT.AND P0, PT, R24, RZ, P0 ;  /* 0x000000ff1800720c */ /* 0x000fe20000704270 */
[----:B------:R-:W-:Y:S02]  /*7380*/  UP2UR UR30, UPR, URZ, 0x1 ;  /* 0x000000013f1e7883 */ /* 0x000fe40008000000 */
[----:B------:R-:W-:Y:S01]  /*7390*/  UISETP.GE.AND UP4, UPT, UR23, 0x1a, UPT ;  /* 0x0000001a1700788c */ /* 0x000fe2000bf86270 */
[C---:B------:R-:W-:Y:S01]  /*73a0*/  ISETP.LT.OR P0, PT, R25.reuse, 0x1, P0 ;  /* 0x000000011900780c */ /* 0x040fe20000701670 */
[----:B------:R-:W-:Y:S02]  /*73b0*/  UISETP.GE.AND UP3, UPT, UR23, 0x21, UPT ;  /* 0x000000211700788c */ /* 0x000fe4000bf66270 */
[----:B------:R-:W-:Y:S01]  /*73c0*/  UISETP.GE.AND UP2, UPT, UR23, 0x22, UPT ;  /* 0x000000221700788c */ /* 0x000fe2000bf46270 */
[----:B------:R-:W-:Y:S01]  /*73d0*/  FSEL R18, R0, -INF , !P0 ;  /* 0xff80000000127808 */ /* 0x000fe20004000000 */
[----:B------:R-:W-:Y:S01]  /*73e0*/  UISETP.GE.AND UP1, UPT, UR23, 0x29, UPT ;  /* 0x000000291700788c */ /* 0x000fe2000bf26270 */
[----:B------:R-:W-:Y:S01]  /*73f0*/  PLOP3.LUT P0, PT, PT, PT, UP0, 0x40, 0x0 ;  /* 0x000000000000781c */ /* 0x000fe20003f0e808 */
[----:B------:R-:W-:Y:S01]  /*7400*/  UISETP.GE.AND UP0, UPT, UR23, 0x9, UPT ;  /* 0x000000091700788c */ /* 0x000fe2000bf06270 */
[----:B------:R-:W1:Y:S01]  /*7410*/  SHFL.IDX PT, R0, R23, 0x1, 0x1c1f ;  /* 0x003c1f0017007f89 */ /* 0x000e6200000e0000 */
[----:B------:R-:W-:Y:S01]  /*7420*/  UP2UR UR32, UPR, URZ, 0x40 ;  /* 0x000000403f207883 */ /* 0x000fe20008000000 */
[----:B------:R-:W-:Y:S01]  /*7430*/  ISETP.GT.AND P0, PT, R24, 0x1, P0 ;  /* 0x000000011800780c */ /* 0x000fe20000704270 */
[----:B------:R-:W-:Y:S03]  /*7440*/  UP2UR UR29, UPR, URZ, 0x1 ;  /* 0x000000013f1d7883 */ /* 0x000fe60008000000 */
[C---:B------:R-:W-:Y:S04]  /*7450*/  ISETP.LT.OR P0, PT, R25.reuse, 0x2, P0 ;  /* 0x000000021900780c */ /* 0x040fe80000701670 */
[----:B------:R-:W-:Y:S02]  /*7460*/  FSEL R21, R2, -INF , !P0 ;  /* 0xff80000002157808 */ /* 0x000fe40004000000 */
[----:B------:R-:W-:Y:S01]  /*7470*/  PLOP3.LUT P0, PT, PT, PT, UP0, 0x40, 0x0 ;  /* 0x000000000000781c */ /* 0x000fe20003f0e808 */
[----:B------:R-:W-:Y:S03]  /*7480*/  UISETP.GE.AND UP0, UPT, UR23, 0xa, UPT ;  /* 0x0000000a1700788c */ /* 0x000fe6000bf06270 */
[----:B------:R-:W-:Y:S01]  /*7490*/  ISETP.GT.AND P0, PT, R24, 0x8, P0 ;  /* 0x000000081800780c */ /* 0x000fe20000704270 */
[----:B------:R-:W-:Y:S03]  /*74a0*/  UP2UR UR27, UPR, URZ, 0x1 ;  /* 0x000000013f1b7883 */ /* 0x000fe60008000000 */
[C---:B------:R-:W-:Y:S04]  /*74b0*/  ISETP.LT.OR P0, PT, R25.reuse, 0x9, P0 ;  /* 0x000000091900780c */ /* 0x040fe80000701670 */
[----:B------:R-:W-:Y:S01]  /*74c0*/  FSEL R8, R8, -INF , !P0 ;  /* 0xff80000008087808 */ /* 0x000fe20004000000 */
[--C-:B-1----:R-:W-:Y:S01]  /*74d0*/  IMAD.IADD R16, R16, 0x1, R0.reuse ;  /* 0x0000000110107824 */ /* 0x102fe200078e0200 */
[----:B------:R-:W-:Y:S01]  /*74e0*/  PLOP3.LUT P0, PT, PT, PT, UP0, 0x40, 0x0 ;  /* 0x000000000000781c */ /* 0x000fe20003f0e808 */
[----:B------:R-:W-:Y:S03]  /*74f0*/  UISETP.GE.AND UP0, UPT, UR23, 0x11, UPT ;  /* 0x000000111700788c */ /* 0x000fe6000bf06270 */
[C---:B------:R-:W-:Y:S01]  /*7500*/  ISETP.GT.AND P0, PT, R24.reuse, 0x9, P0 ;  /* 0x000000091800780c */ /* 0x040fe20000704270 */
[----:B------:R-:W-:Y:S03]  /*7510*/  UP2UR UR26, UPR, URZ, 0x1 ;  /* 0x000000013f1a7883 */ /* 0x000fe60008000000 */
[----:B------:R-:W-:Y:S04]  /*7520*/  ISETP.LT.OR P0, PT, R25, 0xa, P0 ;  /* 0x0000000a1900780c */ /* 0x000fe80000701670 */
[----:B------:R-:W-:Y:S02]  /*7530*/  FSEL R159, R159, -INF , !P0 ;  /* 0xff8000009f9f7808 */ /* 0x000fe40004000000 */
[----:B------:R-:W-:Y:S01]  /*7540*/  PLOP3.LUT P0, PT, PT, PT, UP0, 0x40, 0x0 ;  /* 0x000000000000781c */ /* 0x000fe20003f0e808 */
[----:B------:R-:W-:Y:S03]  /*7550*/  UISETP.GE.AND UP0, UPT, UR23, 0x2a, UPT ;  /* 0x0000002a1700788c */ /* 0x000fe6000bf06270 */
[C---:B------:R-:W-:Y:S04]  /*7560*/  ISETP.GT.AND P0, PT, R24.reuse, 0x10, P0 ;  /* 0x000000101800780c */ /* 0x040fe80000704270 */
[----:B------:R-:W-:Y:S04]  /*7570*/  ISETP.LT.OR P0, PT, R25, 0x11, P0 ;  /* 0x000000111900780c */ /* 0x000fe80000701670 */
[----:B------:R-:W-:Y:S02]  /*7580*/  FSEL R20, R11, -INF , !P0 ;  /* 0xff8000000b147808 */ /* 0x000fe40004000000 */
[----:B------:R-:W-:Y:S01]  /*7590*/  PLOP3.LUT P0, PT, PT, PT, UP6, 0x40, 0x0 ;  /* 0x000000000000781c */ /* 0x000fe20003f0e868 */
[----:B------:R-:W-:Y:S03]  /*75a0*/  UISETP.NE.AND UP6, UPT, UR13, URZ, UPT ;  /* 0x0000003f0d00728c */ /* 0x000fe6000bfc5270 */
[C---:B------:R-:W-:Y:S04]  /*75b0*/  ISETP.GT.AND P0, PT, R24.reuse, 0x11, P0 ;  /* 0x000000111800780c */ /* 0x040fe80000704270 */
[----:B------:R-:W-:Y:S04]  /*75c0*/  ISETP.LT.OR P0, PT, R25, 0x12, P0 ;  /* 0x000000121900780c */ /* 0x000fe80000701670 */
[----:B------:R-:W-:Y:S02]  /*75d0*/  FSEL R19, R13, -INF , !P0 ;  /* 0xff8000000d137808 */ /* 0x000fe40004000000 */
[----:B------:R-:W-:Y:S04]  /*75e0*/  PLOP3.LUT P0, PT, PT, PT, UP5, 0x40, 0x0 ;  /* 0x000000000000781c */ /* 0x000fe80003f0e858 */
[----:B------:R-:W-:Y:S04]  /*75f0*/  ISETP.GT.AND P0, PT, R24, 0x18, P0 ;  /* 0x000000181800780c */ /* 0x000fe80000704270 */
[C---:B------:R-:W-:Y:S04]  /*7600*/  ISETP.LT.OR P0, PT, R25.reuse, 0x19, P0 ;  /* 0x000000191900780c */ /* 0x040fe80000701670 */
[----:B------:R-:W-:Y:S02]  /*7610*/  FSEL R14, R14, -INF , !P0 ;  /* 0xff8000000e0e7808 */ /* 0x000fe40004000000 */
[----:B------:R-:W-:Y:S04]  /*7620*/  PLOP3.LUT P0, PT, PT, PT, UP4, 0x40, 0x0 ;  /* 0x000000000000781c */ /* 0x000fe80003f0e848 */
[C---:B------:R-:W-:Y:S04]  /*7630*/  ISETP.GT.AND P0, PT, R24.reuse, 0x19, P0 ;  /* 0x000000191800780c */ /* 0x040fe80000704270 */
[----:B------:R-:W-:Y:S04]  /*7640*/  ISETP.LT.OR P0, PT, R25, 0x1a, P0 ;  /* 0x0000001a1900780c */ /* 0x000fe80000701670 */
[----:B------:R-:W-:Y:S02]  /*7650*/  FSEL R179, R15, -INF , !P0 ;  /* 0xff8000000fb37808 */ /* 0x000fe40004000000 */
[----:B------:R-:W-:Y:S04]  /*7660*/  PLOP3.LUT P0, PT, PT, PT, UP3, 0x40, 0x0 ;  /* 0x000000000000781c */ /* 0x000fe80003f0e838 */
        /* <DEDUP_REMOVED lines=12> */
[----:B------:R-:W-:Y:S04]  /*7730*/  ISETP.GT.AND P0, PT, R24, 0x29, P0 ;  /* 0x000000291800780c */ /* 0x000fe80000704270 */
[----:B------:R-:W-:Y:S04]  /*7740*/  ISETP.LT.OR P0, PT, R25, 0x2a, P0 ;  /* 0x0000002a1900780c */ /* 0x000fe80000701670 */
[----:B------:R-:W-:Y:S01]  /*7750*/  FSEL R11, R17, -INF , !P0 ;  /* 0xff800000110b7808 */ /* 0x000fe20004000000 */
[----:B------:R-:W-:Y:S01]  /*7760*/  IMAD.IADD R17, R22, 0x1, R0 ;  /* 0x0000000116117824 */ /* 0x000fe200078e0200 */
[----:B------:R-:W-:Y:S01]  /*7770*/  PLOP3.LUT P0, PT, PT, PT, UP6, 0x40, 0x0 ;  /* 0x000000000000781c */ /* 0x000fe20003f0e868 */
[----:B------:R-:W-:Y:S11]  /*7780*/  UISETP.NE.AND UP6, UPT, UR32, URZ, UPT ;  /* 0x0000003f2000728c */ /* 0x000ff6000bfc5270 */
[----:B------:R-:W-:Y:S01]  /*7790*/  @!UPT UIADD3 URZ, URZ, URZ, URZ ;  /* 0x0000003f3f3ff290 */ /* 0x000fe2000fffe03f */
        /* <DEDUP_REMOVED lines=16> */
.L_x_196:
[----:B------:R-:W-:Y:S04]  /*78a0*/  MOV R0, 0x1 ;  /* 0x0000000100007802 */ /* 0x000fe80000000f00 */
[----:B------:R-:W-:Y:S11]  /*78b0*/  ISETP.NE.AND P0, PT, R0, c[0x0][0x32c], PT ;  /* 0x0000cb0000007a0c */ /* 0x000ff60003f05270 */
[----:B------:R-:W-:Y:S02]  /*78c0*/  @!UPT UIADD3 URZ, URZ, URZ, URZ ;  /* 0x0000003f3f3ff290 */ /* 0x000fe4000fffe03f */
[----:B------:R-:W-:Y:S05]  /*78d0*/  @P0 IMAD.HI.U32 R0, R2, c[0x0][0x330], RZ ;  /* 0x0000cc0002000a27 */ /* 0x000fea00078e00ff */
[----:B------:R-:W-:Y:S02]  /*78e0*/  @P0 SHF.R.U32.HI R2, RZ, c[0x0][0x334], R0 ;  /* 0x0000cd00ff020a19 */ /* 0x000fe40000011600 */
.L_x_197:
[----:B------:R-:W-:Y:S05]  /*78f0*/  BSYNC B0 ;  /* 0x0000000000007941 */ /* 0x000fea0003800000 */
.L_x_195:
[----:B------:R-:W-:Y:S05]  /*7900*/  IADD3 R0, -R26, UR23, RZ ;  /* 0x000000171a007c10 */ /* 0x000fea000fffe1ff */
[----:B------:R-:W-:Y:S05]  /*7910*/  IMAD R0, R2, c[0x0][0x32c], R0 ;  /* 0x0000cb0002007a24 */ /* 0x000fea00078e0200 */
[----:B------:R-:W-:Y:S02]  /*7920*/  IMNMX R16, R16, R0, !PT ;  /* 0x0000000010107217 */ /* 0x000fe40007800200 */
[----:B------:R-:W-:Y:S04]  /*7930*/  IADD3 R0, R0, c[0x0][0x32c], RZ ;  /* 0x0000cb0000007a10 */ /* 0x000fe80007ffe0ff */
[----:B------:R-:W-:Y:S02]  /*7940*/  IMNMX R17, R17, R0, PT ;  /* 0x0000000011117217 */ /* 0x000fe40003800200 */
.L_x_194:
[----:B------:R-:W-:Y:S01]  /*7950*/  FMNMX.FTZ R0, R18, R3, !PT ;  /* 0x0000000312007209 */ /* 0x000fe20007810000 */
[----:B------:R-:W-:Y:S01]  /*7960*/  UP2UR UR23, UPR, URZ, 0x10 ;  /* 0x000000103f177883 */ /* 0x000fe20008000000 */
[----:B------:R-:W2:Y:S01]  /*7970*/  LDL.LU R26, [R1+0x44] ;  /* 0x00004400011a7983 */ /* 0x000ea20000300800 */
[----:B------:R-:W-:Y:S01]  /*7980*/  UISETP.NE.AND UP4, UPT, UR31, URZ, UPT ;  /* 0x0000003f1f00728c */ /* 0x000fe2000bf85270 */
[----:B------:R-:W-:Y:S01]  /*7990*/  FMNMX.FTZ R0, R21, R0, !PT ;  /* 0x0000000015007209 */ /* 0x000fe20007810000 */
[----:B------:R-:W-:Y:S02]  /*79a0*/  UP2UR UR31, UPR, URZ, 0x8 ;  /* 0x000000083f1f7883 */ /* 0x000fe40008000000 */
        /* <DEDUP_REMOVED lines=20> */
[----:B-1----:R-:W-:Y:S04]  /*7af0*/  FMNMX.FTZ R0, R2, R0, !PT ;  /* 0x0000000002007209 */ /* 0x002fe80007810000 */
[C---:B------:R-:W-:Y:S01]  /*7b00*/  FSETP.NEU.FTZ.AND P0, PT, R0.reuse, -INF , PT ;  /* 0xff8000000000780b */ /* 0x040fe20003f1d000 */
[C---:B------:R-:W-:Y:S03]  /*7b10*/  FMUL.FTZ R172, R0.reuse, c[0x0][0x2d0] ;  /* 0x0000b40000ac7a20 */ /* 0x040fe60000410000 */
[----:B------:R-:W-:Y:S02]  /*7b20*/  FSEL R2, R0, RZ, P0 ;  /* 0x000000ff00027208 */ /* 0x000fe40000000000 */
[----:B------:R-:W-:Y:S02]  /*7b30*/  FSEL R172, R172, RZ, P0 ;  /* 0x000000ffacac7208 */ /* 0x000fe40000000000 */
[----:B------:R-:W-:Y:S01]  /*7b40*/  PLOP3.LUT P0, PT, PT, PT, UP4, 0x40, 0x0 ;  /* 0x000000000000781c */ /* 0x000fe20003f0e848 */
[----:B------:R-:W-:Y:S01]  /*7b50*/  UISETP.NE.AND UP4, UPT, UR23, URZ, UPT ;  /* 0x0000003f1700728c */ /* 0x000fe2000bf85270 */
[----:B------:R-:W-:Y:S01]  /*7b60*/  FADD.FTZ R2, -R2, R3 ;  /* 0x0000000302027221 */ /* 0x000fe20000010100 */
[----:B------:R-:W-:Y:S01]  /*7b70*/  UIADD3 UR23, UR5, -0x1, URZ ;  /* 0xffffffff05177890 */ /* 0x000fe2000fffe03f */
[----:B------:R-:W-:Y:S01]  /*7b80*/  ISETP.GT.AND P0, PT, R16, RZ, P0 ;  /* 0x000000ff1000720c */ /* 0x000fe20000704270 */
[--C-:B------:R-:W-:Y:S02]  /*7b90*/  FFMA.FTZ R24, R14, c[0x0][0x2d0], -R172.reuse ;  /* 0x0000b4000e187a23 */ /* 0x100fe400000108ac */
[--C-:B------:R-:W-:Y:S01]  /*7ba0*/  FFMA.FTZ R171, R20, c[0x0][0x2d0], -R172.reuse ;  /* 0x0000b40014ab7a23 */ /* 0x100fe200000108ac */
[----:B------:R-:W-:Y:S01]  /*7bb0*/  ISETP.LT.OR P0, PT, R17, 0x1, P0 ;  /* 0x000000011100780c */ /* 0x000fe20000701670 */
[--C-:B------:R-:W-:Y:S02]  /*7bc0*/  FFMA.FTZ R25, R19, c[0x0][0x2d0], -R172.reuse ;  /* 0x0000b40013197a23 */ /* 0x100fe400000108ac */
[--C-:B------:R-:W-:Y:S01]  /*7bd0*/  FFMA.FTZ R18, R18, c[0x0][0x2d0], -R172.reuse ;  /* 0x0000b40012127a23 */ /* 0x100fe200000108ac */
[----:B------:R-:W-:Y:S01]  /*7be0*/  FSEL R14, R158, -INF , !P0 ;  /* 0xff8000009e0e7808 */ /* 0x000fe20004000000 */
[--C-:B------:R-:W-:Y:S01]  /*7bf0*/  FFMA.FTZ R15, R21, c[0x0][0x2d0], -R172.reuse ;  /* 0x0000b400150f7a23 */ /* 0x100fe200000108ac */
[----:B------:R-:W-:Y:S01]  /*7c00*/  PLOP3.LUT P0, PT, PT, PT, UP3, 0x40, 0x0 ;  /* 0x000000000000781c */ /* 0x000fe20003f0e838 */
[--C-:B------:R-:W-:Y:S01]  /*7c10*/  FFMA.FTZ R179, R179, c[0x0][0x2d0], -R172.reuse ;  /* 0x0000b400b3b37a23 */ /* 0x100fe200000108ac */
[----:B------:R-:W-:Y:S01]  /*7c20*/  UISETP.NE.AND UP3, UPT, UR31, URZ, UPT ;  /* 0x0000003f1f00728c */ /* 0x000fe2000bf65270 */
[--C-:B------:R-:W-:Y:S01]  /*7c30*/  FFMA.FTZ R13, R8, c[0x0][0x2d0], -R172.reuse ;  /* 0x0000b400080d7a23 */ /* 0x100fe200000108ac */
[----:B------:R-:W-:Y:S01]  /*7c40*/  ISETP.GT.AND P0, PT, R16, 0x1, P0 ;  /* 0x000000011000780c */ /* 0x000fe20000704270 */
[--C-:B------:R-:W-:Y:S01]  /*7c50*/  FFMA.FTZ R8, R159, c[0x0][0x2d0], -R172.reuse ;  /* 0x0000b4009f087a23 */ /* 0x100fe200000108ac */
[----:B------:R-:W-:Y:S01]  /*7c60*/  MUFU.EX2 R18, R18 ;  /* 0x0000001200127308 */ /* 0x000fe20000000800 */
[--C-:B------:R-:W-:Y:S01]  /*7c70*/  FFMA.FTZ R175, R175, c[0x0][0x2d0], -R172.reuse ;  /* 0x0000b400afaf7a23 */ /* 0x100fe200000108ac */
[----:B------:R-:W-:Y:S01]  /*7c80*/  ISETP.LT.OR P0, PT, R17, 0x2, P0 ;  /* 0x000000021100780c */ /* 0x000fe20000701670 */
[--C-:B------:R-:W-:Y:S02]  /*7c90*/  FFMA.FTZ R174, R174, c[0x0][0x2d0], -R172.reuse ;  /* 0x0000b400aeae7a23 */ /* 0x100fe400000108ac */
[--C-:B------:R-:W-:Y:S02]  /*7ca0*/  FFMA.FTZ R173, R173, c[0x0][0x2d0], -R172.reuse ;  /* 0x0000b400adad7a23 */ /* 0x100fe400000108ac */
[----:B------:R-:W-:Y:S01]  /*7cb0*/  FFMA.FTZ R172, R11, c[0x0][0x2d0], -R172 ;  /* 0x0000b4000bac7a23 */ /* 0x000fe200000108ac */
[----:B------:R-:W-:Y:S01]  /*7cc0*/  FSEL R11, R157, -INF , !P0 ;  /* 0xff8000009d0b7808 */ /* 0x000fe20004000000 */
[----:B------:R-:W-:Y:S01]  /*7cd0*/  FMUL.FTZ R2, R2, c[0x0][0x2d0] ;  /* 0x0000b40002027a20 */ /* 0x000fe20000410000 */
[----:B------:R-:W-:Y:S01]  /*7ce0*/  PLOP3.LUT P0, PT, PT, PT, UP2, 0x40, 0x0 ;  /* 0x000000000000781c */ /* 0x000fe20003f0e828 */
[----:B------:R-:W-:Y:S01]  /*7cf0*/  UISETP.NE.AND UP2, UPT, UR30, URZ, UPT ;  /* 0x0000003f1e00728c */ /* 0x000fe2000bf45270 */
[----:B------:R-:W1:Y:S02]  /*7d00*/  MUFU.EX2 R15, R15 ;  /* 0x0000000f000f7308 */ /* 0x000e640000000800 */
[----:B------:R-:W-:Y:S04]  /*7d10*/  ISETP.GT.AND P0, PT, R16, 0x8, P0 ;  /* 0x000000081000780c */ /* 0x000fe80000704270 */
[C---:B------:R-:W-:Y:S04]  /*7d20*/  ISETP.LT.OR P0, PT, R17.reuse, 0x9, P0 ;  /* 0x000000091100780c */ /* 0x040fe80000701670 */
[----:B------:R-:W-:Y:S01]  /*7d30*/  FSEL R10, R10, -INF , !P0 ;  /* 0xff8000000a0a7808 */ /* 0x000fe20004000000 */
[----:B------:R-:W-:Y:S01]  /*7d40*/  MUFU.EX2 R13, R13 ;  /* 0x0000000d000d7308 */ /* 0x000fe20000000800 */
[----:B------:R-:W-:Y:S01]  /*7d50*/  PLOP3.LUT P0, PT, PT, PT, UP1, 0x40, 0x0 ;  /* 0x000000000000781c */ /* 0x000fe20003f0e818 */
[----:B------:R-:W-:Y:S03]  /*7d60*/  UISETP.NE.AND UP1, UPT, UR29, URZ, UPT ;  /* 0x0000003f1d00728c */ /* 0x000fe6000bf25270 */
[C---:B------:R-:W-:Y:S04]  /*7d70*/  ISETP.GT.AND P0, PT, R16.reuse, 0x9, P0 ;  /* 0x000000091000780c */ /* 0x040fe80000704270 */
[----:B------:R-:W-:Y:S01]  /*7d80*/  ISETP.LT.OR P0, PT, R17, 0xa, P0 ;  /* 0x0000000a1100780c */ /* 0x000fe20000701670 */
[----:B------:R-:W3:Y:S03]  /*7d90*/  MUFU.EX2 R8, R8 ;  /* 0x0000000800087308 */ /* 0x000ee60000000800 */
[----:B------:R-:W-:Y:S02]  /*7da0*/  FSEL R169, R169, -INF , !P0 ;  /* 0xff800000a9a97808 */ /* 0x000fe40004000000 */
[----:B------:R-:W-:Y:S01]  /*7db0*/  PLOP3.LUT P0, PT, PT, PT, UP0, 0x40, 0x0 ;  /* 0x000000000000781c */ /* 0x000fe20003f0e808 */
[----:B------:R-:W-:Y:S01]  /*7dc0*/  UISETP.NE.AND UP0, UPT, UR27, URZ, UPT ;  /* 0x0000003f1b00728c */ /* 0x000fe2000bf05270 */
[----:B-1----:R-:W-:Y:S02]  /*7dd0*/  F2FP.PACK_AB R168, R15, R18 ;  /* 0x000000120fa8723e */ /* 0x002fe400000000ff */
[----:B------:R-:W-:Y:S01]  /*7de0*/  ISETP.GT.AND P0, PT, R16, 0x10, P0 ;  /* 0x000000101000780c */ /* 0x000fe20000704270 */
[----:B------:R-:W-:Y:S03]  /*7df0*/  MUFU.EX2 R179, R179 ;  /* 0x000000b300b37308 */ /* 0x000fe60000000800 */
[C---:B------:R-:W-:Y:S04]  /*7e00*/  ISETP.LT.OR P0, PT, R17.reuse, 0x11, P0 ;  /* 0x000000111100780c */ /* 0x040fe80000701670 */
[----:B------:R-:W-:Y:S02]  /*7e10*/  FSEL R23, R12, -INF , !P0 ;  /* 0xff8000000c177808 */ /* 0x000fe40004000000 */
[----:B------:R-:W-:Y:S01]  /*7e20*/  PLOP3.LUT P0, PT, PT, PT, UP6, 0x40, 0x0 ;  /* 0x000000000000781c */ /* 0x000fe20003f0e868 */
[----:B------:R-:W-:Y:S03]  /*7e30*/  MUFU.EX2 R172, R172 ;  /* 0x000000ac00ac7308 */ /* 0x000fe60000000800 */
[----:B------:R-:W-:Y:S02]  /*7e40*/  ISETP.GT.AND P0, PT, R16, 0x11, P0 ;  /* 0x000000111000780c */ /* 0x000fe40000704270 */
[----:B---3--:R-:W-:Y:S02]  /*7e50*/  F2FP.PACK_AB R170, R8, R13 ;  /* 0x0000000d08aa723e */ /* 0x008fe400000000ff */
[----:B------:R-:W-:Y:S03]  /*7e60*/  ISETP.LT.OR P0, PT, R17, 0x12, P0 ;  /* 0x000000121100780c */ /* 0x000fe60000701670 */
[----:B------:R-:W-:Y:S01]  /*7e70*/  MUFU.EX2 R175, R175 ;  /* 0x000000af00af7308 */ /* 0x000fe20000000800 */
[----:B------:R-:W-:Y:S02]  /*7e80*/  FSEL R22, R9, -INF , !P0 ;  /* 0xff80000009167808 */ /* 0x000fe40004000000 */
[----:B------:R-:W-:Y:S04]  /*7e90*/  PLOP3.LUT P0, PT, PT, PT, UP5, 0x40, 0x0 ;  /* 0x000000000000781c */ /* 0x000fe80003f0e858 */
[----:B------:R-:W-:Y:S03]  /*7ea0*/  ISETP.GT.AND P0, PT, R16, 0x18, P0 ;  /* 0x000000181000780c */ /* 0x000fe60000704270 */
[----:B------:R-:W-:Y:S01]  /*7eb0*/  MUFU.EX2 R174, R174 ;  /* 0x000000ae00ae7308 */ /* 0x000fe20000000800 */
[C---:B------:R-:W-:Y:S04]  /*7ec0*/  ISETP.LT.OR P0, PT, R17.reuse, 0x19, P0 ;  /* 0x000000191100780c */ /* 0x040fe80000701670 */
[----:B------:R-:W-:Y:S02]  /*7ed0*/  FSEL R178, R178, -INF , !P0 ;  /* 0xff800000b2b27808 */ /* 0x000fe40004000000 */
[----:B------:R-:W-:Y:S03]  /*7ee0*/  PLOP3.LUT P0, PT, PT, PT, UP4, 0x40, 0x0 ;  /* 0x000000000000781c */ /* 0x000fe60003f0e848 */
[----:B------:R-:W-:Y:S01]  /*7ef0*/  MUFU.EX2 R173, R173 ;  /* 0x000000ad00ad7308 */ /* 0x000fe20000000800 */
        /* <DEDUP_REMOVED lines=15> */
[----:B------:R-:W-:Y:S01]  /*7ff0*/  PLOP3.LUT P0, PT, PT, PT, UP0, 0x40, 0x0 ;  /* 0x000000000000781c */ /* 0x000fe20003f0e808 */
[----:B------:R-:W-:Y:S03]  /*8000*/  UISETP.GT.AND UP0, UPT, UR5, UR4, UPT ;  /* 0x000000040500728c */ /* 0x000fe6000bf04270 */
[----:B------:R-:W-:Y:S01]  /*8010*/  ISETP.GT.AND P0, PT, R16, 0x29, P0 ;  /* 0x000000291000780c */ /* 0x000fe20000704270 */
[----:B------:R-:W-:Y:S03]  /*8020*/  UMOV UR5, UR23 ;  /* 0x0000001700057c82 */ /* 0x000fe60008000000 */
[----:B------:R-:W-:Y:S04]  /*8030*/  ISETP.LT.OR P0, PT, R17, 0x2a, P0 ;  /* 0x0000002a1100780c */ /* 0x000fe80000701670 */
[----:B------:R-:W-:Y:S02]  /*8040*/  FSEL R3, R6, -INF , !P0 ;  /* 0xff80000006037808 */ /* 0x000fe40004000000 */
[----:B------:R-:W1:Y:S02]  /*8050*/  MUFU.EX2 R6, R2 ;  /* 0x0000000200067308 */ /* 0x000e640000000800 */
[----:B-1----:R-:W-:Y:S01]  /*8060*/  FMUL.FTZ R20, R6, R148 ;  /* 0x0000009406147220 */ /* 0x002fe20000410000 */
[----:B------:R-:W-:Y:S01]  /*8070*/  FMNMX.FTZ R2, R14, R156, !PT ;  /* 0x0000009c0e027209 */ /* 0x000fe20007810000 */
[----:B------:R-:W3:Y:S01]  /*8080*/  LDL.LU R148, [R1+0x40] ;  /* 0x0000400001947983 */ /* 0x000ee20000300800 */
[C---:B--2---:R-:W-:Y:S02]  /*8090*/  FFMA.FTZ R5, R6.reuse, R26, R18 ;  /* 0x0000001a06057223 */ /* 0x044fe40000010012 */
[----:B------:R-:W-:Y:S01]  /*80a0*/  FMNMX.FTZ R2, R11, R2, !PT ;  /* 0x000000020b027209 */ /* 0x000fe20007810000 */
[----:B------:R-:W-:Y:S01]  /*80b0*/  FMUL.FTZ R9, R6, R137 ;  /* 0x0000008906097220 */ /* 0x000fe20000410000 */
[----:B------:R-:W-:Y:S01]  /*80c0*/  MOV R137, R22 ;  /* 0x0000001600897202 */ /* 0x000fe20000000f00 */
[----:B------:R-:W-:Y:S01]  /*80d0*/  FADD.FTZ R5, R15, R5 ;  /* 0x000000050f057221 */ /* 0x000fe20000010000 */
[----:B------:R-:W-:Y:S01]  /*80e0*/  FMNMX.FTZ R2, R10, R2, !PT ;  /* 0x000000020a027209 */ /* 0x000fe20007810000 */
[C---:B------:R-:W-:Y:S01]  /*80f0*/  FMUL.FTZ R12, R6.reuse, R140 ;  /* 0x0000008c060c7220 */ /* 0x040fe20000410000 */
[----:B------:R-:W-:Y:S01]  /*8100*/  MOV R140, R24 ;  /* 0x00000018008c7202 */ /* 0x000fe20000000f00 */
[----:B------:R-:W-:Y:S01]  /*8110*/  FADD.FTZ R5, R13, R5 ;  /* 0x000000050d057221 */ /* 0x000fe20000010000 */
[----:B------:R-:W-:Y:S01]  /*8120*/  FMNMX.FTZ R2, R169, R2, !PT ;  /* 0x00000002a9027209 */ /* 0x000fe20007810000 */
[----:B------:R-:W-:Y:S02]  /*8130*/  FMUL.FTZ R13, R6, R141 ;  /* 0x0000008d060d7220 */ /* 0x000fe40000410000 */
[----:B------:R-:W-:Y:S01]  /*8140*/  FADD.FTZ R177, R8, R5 ;  /* 0x0000000508b17221 */ /* 0x000fe20000010000 */
[----:B------:R-:W-:Y:S01]  /*8150*/  FMNMX.FTZ R2, R23, R2, !PT ;  /* 0x0000000217027209 */ /* 0x000fe20007810000 */
[C---:B------:R-:W-:Y:S02]  /*8160*/  FMUL.FTZ R8, R6.reuse, R136 ;  /* 0x0000008806087220 */ /* 0x040fe40000410000 */
[----:B------:R-:W-:Y:S01]  /*8170*/  FMUL.FTZ R5, R6, R133 ;  /* 0x0000008506057220 */ /* 0x000fe20000410000 */
[----:B------:R-:W-:Y:S01]  /*8180*/  FMNMX.FTZ R2, R22, R2, !PT ;  /* 0x0000000216027209 */ /* 0x000fe20007810000 */
[C---:B------:R-:W-:Y:S01]  /*8190*/  FMUL.FTZ R16, R6.reuse, R144 ;  /* 0x0000009006107220 */ /* 0x040fe20000410000 */
[----:B------:R-:W-:Y:S01]  /*81a0*/  MOV R133, R25 ;  /* 0x0000001900857202 */ /* 0x000fe20000000f00 */
        /* <DEDUP_REMOVED lines=8> */
[C---:B------:R-:W-:Y:S01]  /*8230*/  FMUL.FTZ R28, R6.reuse, R28 ;  /* 0x0000001c061c7220 */ /* 0x040fe20000410000 */
[----:B------:R-:W-:Y:S01]  /*8240*/  FMNMX.FTZ R2, R159, R2, !PT ;  /* 0x000000029f027209 */ /* 0x000fe20007810000 */
[C---:B------:R-:W-:Y:S01]  /*8250*/  FMUL.FTZ R29, R6.reuse, R29 ;  /* 0x0000001d061d7220 */ /* 0x040fe20000410000 */
[----:B------:R-:W-:Y:S01]  /*8260*/  MOV R149, R171 ;  /* 0x000000ab00957202 */ /* 0x000fe20000000f00 */
[----:B------:R-:W-:Y:S01]  /*8270*/  FMUL.FTZ R32, R6, R32 ;  /* 0x0000002006207220 */ /* 0x000fe20000410000 */
[----:B------:R-:W-:Y:S01]  /*8280*/  FMNMX.FTZ R2, R158, R2, !PT ;  /* 0x000000029e027209 */ /* 0x000fe20007810000 */
[C---:B------:R-:W-:Y:S02]  /*8290*/  FMUL.FTZ R33, R6.reuse, R33 ;  /* 0x0000002106217220 */ /* 0x040fe40000410000 */
[C---:B------:R-:W-:Y:S01]  /*82a0*/  FMUL.FTZ R36, R6.reuse, R36 ;  /* 0x0000002406247220 */ /* 0x040fe20000410000 */
[----:B------:R-:W-:Y:S01]  /*82b0*/  FMNMX.FTZ R2, R157, R2, !PT ;  /* 0x000000029d027209 */ /* 0x000fe20007810000 */
[C---:B------:R-:W-:Y:S01]  /*82c0*/  FMUL.FTZ R37, R6.reuse, R37 ;  /* 0x0000002506257220 */ /* 0x040fe20000410000 */
[----:B------:R-:W-:Y:S01]  /*82d0*/  MUFU.EX2 R149, R149 ;  /* 0x0000009500957308 */ /* 0x000fe20000000800 */
[C---:B------:R-:W-:Y:S01]  /*82e0*/  FMUL.FTZ R40, R6.reuse, R40 ;  /* 0x0000002806287220 */ /* 0x040fe20000410000 */
[----:B------:R-:W-:Y:S01]  /*82f0*/  FMNMX.FTZ R4, R3, R2, !PT ;  /* 0x0000000203047209 */ /* 0x000fe20007810000 */
[C---:B------:R-:W-:Y:S02]  /*8300*/  FMUL.FTZ R41, R6.reuse, R41 ;  /* 0x0000002906297220 */ /* 0x040fe40000410000 */
[C---:B------:R-:W-:Y:S02]  /*8310*/  FMUL.FTZ R44, R6.reuse, R44 ;  /* 0x0000002c062c7220 */ /* 0x040fe40000410000 */
[----:B------:R-:W1:Y:S01]  /*8320*/  SHFL.BFLY PT, R2, R4, 0x2, 0x1f ;  /* 0x0c401f0004027f89 */ /* 0x000e6200000e0000 */
        /* <DEDUP_REMOVED lines=11> */
[----:B------:R-:W-:Y:S01]  /*83e0*/  FMUL.FTZ R68, R6, R68 ;  /* 0x0000004406447220 */ /* 0x000fe20000410000 */
[----:B-1----:R-:W-:Y:S01]  /*83f0*/  FMNMX.FTZ R4, R4, R2, !PT ;  /* 0x0000000204047209 */ /* 0x002fe20007810000 */
        /* <DEDUP_REMOVED lines=17> */
[----:B------:R-:W-:Y:S01]  /*8510*/  FMUL.FTZ R97, R6, R97 ;  /* 0x0000006106617220 */ /* 0x000fe20000410000 */
[----:B------:R-:W-:Y:S01]  /*8520*/  FSETP.NEU.FTZ.AND P0, PT, R2, -INF , PT ;  /* 0xff8000000200780b */ /* 0x000fe20003f1d000 */
[C---:B------:R-:W-:Y:S02]  /*8530*/  FMUL.FTZ R100, R6.reuse, R100 ;  /* 0x0000006406647220 */ /* 0x040fe40000410000 */
[----:B------:R-:W-:Y:S01]  /*8540*/  FMUL.FTZ R101, R6, R101 ;  /* 0x0000006506657220 */ /* 0x000fe20000410000 */
[----:B------:R-:W-:Y:S01]  /*8550*/  FSEL R7, R2, RZ, P0 ;  /* 0x000000ff02077208 */ /* 0x000fe20000000000 */
[C---:B------:R-:W-:Y:S02]  /*8560*/  FMUL.FTZ R104, R6.reuse, R104 ;  /* 0x0000006806687220 */ /* 0x040fe40000410000 */
[----:B------:R-:W-:Y:S02]  /*8570*/  FMUL.FTZ R105, R6, R105 ;  /* 0x0000006906697220 */ /* 0x000fe40000410000 */
[----:B------:R-:W-:Y:S02]  /*8580*/  FADD.FTZ R7, -R7, R156 ;  /* 0x0000009c07077221 */ /* 0x000fe40000010100 */
[----:B------:R-:W-:Y:S02]  /*8590*/  FMUL.FTZ R156, R2, c[0x0][0x2d0] ;  /* 0x0000b400029c7a20 */ /* 0x000fe40000410000 */
[----:B------:R-:W-:Y:S02]  /*85a0*/  FMUL.FTZ R7, R7, c[0x0][0x2d0] ;  /* 0x0000b40007077a20 */ /* 0x000fe40000410000 */
[----:B------:R-:W-:Y:S01]  /*85b0*/  FMUL.FTZ R108, R6, R108 ;  /* 0x0000006c066c7220 */ /* 0x000fe20000410000 */
[----:B------:R-:W-:Y:S01]  /*85c0*/  FSEL R156, R156, RZ, P0 ;  /* 0x000000ff9c9c7208 */ /* 0x000fe20000000000 */
[----:B------:R-:W1:Y:S01]  /*85d0*/  MUFU.EX2 R132, R7 ;  /* 0x0000000700847308 */ /* 0x000e620000000800 */
[C---:B------:R-:W-:Y:S01]  /*85e0*/  FMUL.FTZ R109, R6.reuse, R109 ;  /* 0x0000006d066d7220 */ /* 0x040fe20000410000 */
[----:B------:R-:W-:Y:S01]  /*85f0*/  PLOP3.LUT P0, PT, PT, PT, UP0, 0x80, 0x0 ;  /* 0x000000000000781c */ /* 0x000fe20003f0f008 */
[----:B------:R-:W-:Y:S02]  /*8600*/  FMUL.FTZ R112, R6, R112 ;  /* 0x0000007006707220 */ /* 0x000fe40000410000 */
[--C-:B------:R-:W-:Y:S02]  /*8610*/  FFMA.FTZ R136, R14, c[0x0][0x2d0], -R156.reuse ;  /* 0x0000b4000e887a23 */ /* 0x100fe4000001089c */
[C---:B------:R-:W-:Y:S02]  /*8620*/  FMUL.FTZ R113, R6.reuse, R113 ;  /* 0x0000007106717220 */ /* 0x040fe40000410000 */
[C---:B------:R-:W-:Y:S02]  /*8630*/  FMUL.FTZ R116, R6.reuse, R116 ;  /* 0x0000007406747220 */ /* 0x040fe40000410000 */
[----:B------:R-:W3:Y:S01]  /*8640*/  MUFU.EX2 R136, R136 ;  /* 0x0000008800887308 */ /* 0x000ee20000000800 */
[C---:B------:R-:W-:Y:S02]  /*8650*/  FMUL.FTZ R117, R6.reuse, R117 ;  /* 0x0000007506757220 */ /* 0x040fe40000410000 */
[C---:B------:R-:W-:Y:S02]  /*8660*/  FMUL.FTZ R120, R6.reuse, R120 ;  /* 0x0000007806787220 */ /* 0x040fe40000410000 */
[C---:B------:R-:W-:Y:S02]  /*8670*/  FMUL.FTZ R121, R6.reuse, R121 ;  /* 0x0000007906797220 */ /* 0x040fe40000410000 */
[C---:B------:R-:W-:Y:S02]  /*8680*/  FMUL.FTZ R124, R6.reuse, R124 ;  /* 0x0000007c067c7220 */ /* 0x040fe40000410000 */
[----:B------:R-:W-:Y:S02]  /*8690*/  FMUL.FTZ R125, R6, R125 ;  /* 0x0000007d067d7220 */ /* 0x000fe40000410000 */
[--C-:B------:R-:W-:Y:S02]  /*86a0*/  FFMA.FTZ R144, R11, c[0x0][0x2d0], -R156.reuse ;  /* 0x0000b4000b907a23 */ /* 0x100fe4000001089c */
[C---:B-1----:R-:W-:Y:S02]  /*86b0*/  FMUL.FTZ R7, R132.reuse, R135 ;  /* 0x0000008784077220 */ /* 0x042fe40000410000 */
[C---:B------:R-:W-:Y:S02]  /*86c0*/  FMUL.FTZ R11, R132.reuse, R139 ;  /* 0x0000008b840b7220 */ /* 0x040fe40000410000 */
[C---:B------:R-:W-:Y:S01]  /*86d0*/  FMUL.FTZ R14, R132.reuse, R142 ;  /* 0x0000008e840e7220 */ /* 0x040fe20000410000 */
[----:B------:R-:W1:Y:S01]  /*86e0*/  MUFU.EX2 R144, R144 ;  /* 0x0000009000907308 */ /* 0x000e620000000800 */
[C---:B------:R-:W-:Y:S02]  /*86f0*/  FMUL.FTZ R15, R132.reuse, R143 ;  /* 0x0000008f840f7220 */ /* 0x040fe40000410000 */
[C---:B------:R-:W-:Y:S02]  /*8700*/  FMUL.FTZ R18, R132.reuse, R146 ;  /* 0x0000009284127220 */ /* 0x040fe40000410000 */
[C---:B------:R-:W-:Y:S02]  /*8710*/  FMUL.FTZ R19, R132.reuse, R147 ;  /* 0x0000009384137220 */ /* 0x040fe40000410000 */
[C---:B------:R-:W-:Y:S02]  /*8720*/  FMUL.FTZ R22, R132.reuse, R150 ;  /* 0x0000009684167220 */ /* 0x040fe40000410000 */
[C---:B------:R-:W-:Y:S01]  /*8730*/  FMUL.FTZ R23, R132.reuse, R151 ;  /* 0x0000009784177220 */ /* 0x040fe20000410000 */
[----:B------:R2:W4:Y:S01]  /*8740*/  MUFU.EX2 R143, R152 ;  /* 0x00000098008f7308 */ /* 0x0005220000000800 */
        /* <DEDUP_REMOVED lines=11> */
[C---:B------:R-:W-:Y:S01]  /*8800*/  FMUL.FTZ R47, R132.reuse, R47 ;  /* 0x0000002f842f7220 */ /* 0x040fe20000410000 */
[----:B--2---:R-:W-:Y:S01]  /*8810*/  LDSM.16.MT88.4 R152, [R249+0x5080] ;  /* 0x00508000f998783b */ /* 0x004fe20000004200 */
        /* <DEDUP_REMOVED lines=41> */
[----:B------:R-:W-:Y:S02]  /*8ab0*/  FMUL.FTZ R131, R132, R131 ;  /* 0x0000008384837220 */ /* 0x000fe40000410000 */
[C---:B------:R-:W-:Y:S02]  /*8ac0*/  FMUL.FTZ R128, R6.reuse, R128 ;  /* 0x0000008006807220 */ /* 0x040fe40000410000 */
[----:B------:R-:W-:Y:S02]  /*8ad0*/  FMUL.FTZ R129, R6, R129 ;  /* 0x0000008106817220 */ /* 0x000fe40000410000 */
[----:B------:R-:W-:Y:S02]  /*8ae0*/  FMUL.FTZ R6, R132, R134 ;  /* 0x0000008684067220 */ /* 0x000fe40000410000 */
[--C-:B------:R-:W-:Y:S02]  /*8af0*/  FFMA.FTZ R141, R10, c[0x0][0x2d0], -R156.reuse ;  /* 0x0000b4000a8d7a23 */ /* 0x100fe4000001089c */
[C---:B------:R-:W-:Y:S02]  /*8b00*/  FMUL.FTZ R10, R132.reuse, R138 ;  /* 0x0000008a840a7220 */ /* 0x040fe40000410000 */
[----:B------:R-:W-:Y:S02]  /*8b10*/  FFMA.FTZ R146, R137, c[0x0][0x2d0], -R156 ;  /* 0x0000b40089927a23 */ /* 0x000fe4000001089c */
[----:B------:R-:W2:Y:S01]  /*8b20*/  MUFU.EX2 R141, R141 ;  /* 0x0000008d008d7308 */ /* 0x000ea20000000800 */
[----:B------:R-:W-:Y:S09]  /*8b30*/  FADD.FTZ R177, R149, R177 ;  /* 0x000000b195b17221 */ /* 0x000ff20000010000 */
[----:B------:R-:W-:Y:S01]  /*8b40*/  MUFU.EX2 R146, R146 ;  /* 0x0000009200927308 */ /* 0x000fe20000000800 */
[----:B---3--:R-:W-:Y:S01]  /*8b50*/  FFMA.FTZ R142, R132, R148, R136 ;  /* 0x00000094848e7223 */ /* 0x008fe20000010088 */
[----:B------:R-:W-:Y:S01]  /*8b60*/  MOV R148, R145 ;  /* 0x0000009100947202 */ /* 0x000fe20000000f00 */
[----:B------:R-:W3:Y:S01]  /*8b70*/  LDSM.16.MT88.4 R132, [R252+0x4080] ;  /* 0x00408000fc84783b */ /* 0x000ee20000004200 */
[----:B------:R-:W-:Y:S01]  /*8b80*/  MOV R145, R140 ;  /* 0x0000008c00917202 */ /* 0x000fe20000000f00 */
[--C-:B------:R-:W-:Y:S01]  /*8b90*/  FFMA.FTZ R140, R169, c[0x0][0x2d0], -R156.reuse ;  /* 0x0000b400a98c7a23 */ /* 0x100fe2000001089c */
[----:B-1----:R-:W-:Y:S01]  /*8ba0*/  F2FP.PACK_AB R169, R144, R136 ;  /* 0x0000008890a9723e */ /* 0x002fe200000000ff */
[--C-:B------:R-:W-:Y:S02]  /*8bb0*/  FFMA.FTZ R147, R148, c[0x0][0x2d0], -R156.reuse ;  /* 0x0000b40094937a23 */ /* 0x100fe4000001089c */
[----:B------:R-:W-:Y:S01]  /*8bc0*/  FFMA.FTZ R148, R178, c[0x0][0x2d0], -R156 ;  /* 0x0000b400b2947a23 */ /* 0x000fe2000001089c */
[----:B------:R-:W1:Y:S01]  /*8bd0*/  MUFU.EX2 R145, R145 ;  /* 0x0000009100917308 */ /* 0x000e620000000800 */
[----:B------:R-:W-:Y:S01]  /*8be0*/  LDSM.16.MT88.4 R136, [R252+0x4880] ;  /* 0x00488000fc88783b */ /* 0x000fe20000004200 */
[----:B------:R-:W-:Y:S02]  /*8bf0*/  FADD.FTZ R142, R144, R142 ;  /* 0x0000008e908e7221 */ /* 0x000fe40000010000 */
[----:B----4-:R-:W-:Y:S02]  /*8c00*/  FADD.FTZ R144, R143, R177 ;  /* 0x000000b18f907221 */ /* 0x010fe40000010000 */
[----:B--2---:R-:W-:Y:S04]  /*8c10*/  FADD.FTZ R142, R141, R142 ;  /* 0x0000008e8d8e7221 */ /* 0x004fe80000010000 */
[----:B------:R-:W2:Y:S10]  /*8c20*/  MUFU.EX2 R140, R140 ;  /* 0x0000008c008c7308 */ /* 0x000eb40000000800 */
[----:B------:R-:W4:Y:S01]  /*8c30*/  MUFU.EX2 R147, R147 ;  /* 0x0000009300937308 */ /* 0x000f220000000800 */
[----:B-1----:R-:W-:Y:S09]  /*8c40*/  FADD.FTZ R144, R145, R144 ;  /* 0x0000009091907221 */ /* 0x002ff20000010000 */
[----:B------:R-:W1:Y:S01]  /*8c50*/  MUFU.EX2 R148, R148 ;  /* 0x0000009400947308 */ /* 0x000e620000000800 */
[----:B--2---:R-:W-:Y:S07]  /*8c60*/  F2FP.PACK_AB R171, R140, R141 ;  /* 0x0000008d8cab723e */ /* 0x004fee00000000ff */
[C---:B---3--:R-:W-:Y:S08]  /*8c70*/  HMMA.16816.F32 R4, R168.reuse, R132, R4 ;  /* 0x00000084a804723c */ /* 0x048ff00000001804 */
        /* <DEDUP_REMOVED lines=46> */
[----:B------:R-:W-:Y:S04]  /*8f60*/  HMMA.16816.F32 R128, R168, R134, R128 ;  /* 0x00000086a880723c */ /* 0x000fe80000001880 */
[----:B----4-:R-:W-:Y:S01]  /*8f70*/  F2FP.PACK_AB R133, R146, R147 ;  /* 0x000000939285723e */ /* 0x010fe200000000ff */
[----:B------:R-:W-:Y:S02]  /*8f80*/  FADD.FTZ R149, R140, R142 ;  /* 0x0000008e8c957221 */ /* 0x000fe40000010000 */
[----:B------:R-:W-:Y:S01]  /*8f90*/  FFMA.FTZ R168, R176, c[0x0][0x2d0], -R156 ;  /* 0x0000b400b0a87a23 */ /* 0x000fe2000001089c */
[C---:B------:R-:W-:Y:S01]  /*8fa0*/  F2FP.PACK_AB R134, R179.reuse, R145 ;  /* 0x00000091b386723e */ /* 0x040fe200000000ff */
[----:B------:R-:W-:Y:S03]  /*8fb0*/  LDSM.16.MT88.4 R140, [R248+0x9080] ;  /* 0x00908000f88c783b */ /* 0x000fe60000004200 */
[----:B------:R-:W-:Y:S01]  /*8fc0*/  FADD.FTZ R179, R179, R144 ;  /* 0x00000090b3b37221 */ /* 0x000fe20000010000 */
[----:B------:R-:W2:Y:S01]  /*8fd0*/  MUFU.EX2 R168, R168 ;  /* 0x000000a800a87308 */ /* 0x000ea20000000800 */
[----:B------:R-:W-:Y:S02]  /*8fe0*/  FADD.FTZ R147, R147, R149 ;  /* 0x0000009593937221 */ /* 0x000fe40000010000 */
[--C-:B------:R-:W-:Y:S02]  /*8ff0*/  FFMA.FTZ R169, R159, c[0x0][0x2d0], -R156.reuse ;  /* 0x0000b4009fa97a23 */ /* 0x100fe4000001089c */
[----:B------:R-:W-:Y:S02]  /*9000*/  FADD.FTZ R147, R146, R147 ;  /* 0x0000009392937221 */ /* 0x000fe40000010000 */
[--C-:B------:R-:W-:Y:S01]  /*9010*/  FFMA.FTZ R170, R158, c[0x0][0x2d0], -R156.reuse ;  /* 0x0000b4009eaa7a23 */ /* 0x100fe2000001089c */
[----:B------:R-:W-:Y:S01]  /*9020*/  F2FP.PACK_AB R158, R172, R173 ;  /* 0x000000adac9e723e */ /* 0x000fe200000000ff */
[----:B-1----:R-:W-:Y:S01]  /*9030*/  FADD.FTZ R176, R148, R147 ;  /* 0x0000009394b07221 */ /* 0x002fe20000010000 */
[----:B------:R-:W1:Y:S01]  /*9040*/  MUFU.EX2 R169, R169 ;  /* 0x000000a900a97308 */ /* 0x000e620000000800 */
[----:B------:R-:W-:Y:S01]  /*9050*/  LDSM.16.MT88.4 R144, [R250+0x5080] ;  /* 0x00508000fa90783b */ /* 0x000fe20000004200 */
[--C-:B------:R-:W-:Y:S02]  /*9060*/  FFMA.FTZ R171, R157, c[0x0][0x2d0], -R156.reuse ;  /* 0x0000b4009dab7a23 */ /* 0x100fe4000001089c */
[----:B------:R-:W-:Y:S02]  /*9070*/  FFMA.FTZ R156, R3, c[0x0][0x2d0], -R156 ;  /* 0x0000b400039c7a23 */ /* 0x000fe4000001089c */
[----:B------:R-:W-:Y:S04]  /*9080*/  FADD.FTZ R179, R175, R179 ;  /* 0x000000b3afb37221 */ /* 0x000fe80000010000 */
[----:B------:R3:W-:Y:S01]  /*9090*/  MUFU.EX2 R3, R156 ;  /* 0x0000009c00037308 */ /* 0x0007e20000000800 */
[----:B------:R-:W-:Y:S01]  /*90a0*/  FADD.FTZ R179, R174, R179 ;  /* 0x000000b3aeb37221 */ /* 0x000fe20000010000 */
[C---:B--2---:R-:W-:Y:S03]  /*90b0*/  F2FP.PACK_AB R135, R168.reuse, R148 ;  /* 0x00000094a887723e */ /* 0x044fe600000000ff */
[----:B------:R-:W-:Y:S02]  /*90c0*/  FADD.FTZ R173, R173, R179 ;  /* 0x000000b3adad7221 */ /* 0x000fe40000010000 */
[----:B------:R-:W-:Y:S03]  /*90d0*/  FADD.FTZ R176, R168, R176 ;  /* 0x000000b0a8b07221 */ /* 0x000fe60000010000 */
[----:B------:R-:W2:Y:S01]  /*90e0*/  MUFU.EX2 R170, R170 ;  /* 0x000000aa00aa7308 */ /* 0x000ea20000000800 */
[C---:B------:R-:W-:Y:S05]  /*90f0*/  HMMA.16816.F32 R4, R132.reuse, R136, R4 ;  /* 0x000000888404723c */ /* 0x040fea0000001804 */
[----:B-1----:R-:W-:Y:S03]  /*9100*/  FADD.FTZ R176, R169, R176 ;  /* 0x000000b0a9b07221 */ /* 0x002fe60000010000 */
[C---:B------:R-:W-:Y:S01]  /*9110*/  HMMA.16816.F32 R8, R132.reuse, R138, R8 ;  /* 0x0000008a8408723c */ /* 0x040fe20000001808 */
[----:B------:R-:W1:Y:S01]  /*9120*/  LDSM.16.MT88.4 R136, [R250+0x4880] ;  /* 0x00488000fa88783b */ /* 0x000e620000004200 */
[----:B------:R-:W4:Y:S02]  /*9130*/  MUFU.EX2 R171, R171 ;  /* 0x000000ab00ab7308 */ /* 0x000f240000000800 */
[----:B---3--:R-:W-:Y:S02]  /*9140*/  F2FP.PACK_AB R156, R174, R175 ;  /* 0x000000afae9c723e */ /* 0x008fe400000000ff */
[C---:B--2---:R-:W-:Y:S01]  /*9150*/  F2FP.PACK_AB R157, R170.reuse, R169 ;  /* 0x000000a9aa9d723e */ /* 0x044fe200000000ff */
[----:B------:R-:W-:Y:S01]  /*9160*/  FADD.FTZ R170, R170, R176 ;  /* 0x000000b0aaaa7221 */ /* 0x000fe20000010000 */
[----:B----4-:R-:W-:Y:S04]  /*9170*/  F2FP.PACK_AB R159, R3, R171 ;  /* 0x000000ab039f723e */ /* 0x010fe800000000ff */
[----:B------:R-:W-:Y:S01]  /*9180*/  FADD.FTZ R170, R171, R170 ;  /* 0x000000aaabaa7221 */ /* 0x000fe20000010000 */
        /* <DEDUP_REMOVED lines=42> */
[C---:B------:R-:W-:Y:S08]  /*9430*/  HMMA.16816.F32 R124, R132.reuse, R140, R124 ;  /* 0x0000008c847c723c */ /* 0x040ff0000000187c */
[----:B------:R-:W-:Y:S08]  /*9440*/  HMMA.16816.F32 R128, R132, R142, R128 ;  /* 0x0000008e8480723c */ /* 0x000ff00000001880 */
[C---:B-1----:R-:W-:Y:S01]  /*9450*/  HMMA.16816.F32 R132, R156.reuse, R136, R4 ;  /* 0x000000889c84723c */ /* 0x042fe20000001804 */
[----:B------:R-:W1:Y:S07]  /*9460*/  LDSM.16.MT88.4 R4, [R248+0x5080] ;  /* 0x00508000f804783b */ /* 0x000e6e0000004200 */
[C---:B------:R-:W-:Y:S01]  /*9470*/  HMMA.16816.F32 R136, R156.reuse, R138, R8 ;  /* 0x0000008a9c88723c */ /* 0x040fe20000001808 */
[----:B------:R-:W2:Y:S07]  /*9480*/  LDSM.16.MT88.4 R8, [R252+0x6880] ;  /* 0x00688000fc08783b */ /* 0x000eae0000004200 */
[C---:B------:R-:W-:Y:S01]  /*9490*/  HMMA.16816.F32 R140, R156.reuse, R144, R12 ;  /* 0x000000909c8c723c */ /* 0x040fe2000000180c */
[----:B------:R-:W3:Y:S07]  /*94a0*/  LDSM.16.MT88.4 R12, [R250+0x6880] ;  /* 0x00688000fa0c783b */ /* 0x000eee0000004200 */
[C---:B------:R-:W-:Y:S08]  /*94b0*/  HMMA.16816.F32 R144, R156.reuse, R146, R16 ;  /* 0x000000929c90723c */ /* 0x040ff00000001810 */
[C---:B------:R-:W-:Y:S08]  /*94c0*/  HMMA.16816.F32 R148, R156.reuse, R152, R20 ;  /* 0x000000989c94723c */ /* 0x040ff00000001814 */
[C---:B------:R-:W-:Y:S08]  /*94d0*/  HMMA.16816.F32 R152, R156.reuse, R154, R24 ;  /* 0x0000009a9c98723c */ /* 0x040ff00000001818 */
        /* <DEDUP_REMOVED lines=33> */
[C---:B------:R-:W-:Y:S08]  /*96f0*/  HMMA.16816.F32 R120, R156.reuse, R14, R120 ;  /* 0x0000000e9c78723c */ /* 0x040ff00000001878 */
[C---:B-1----:R-:W-:Y:S07]  /*9700*/  HMMA.16816.F32 R124, R156.reuse, R4, R124 ;  /* 0x000000049c7c723c */ /* 0x042fee000000187c */
[----:B------:R-:W-:Y:S01]  /*9710*/  FADD.FTZ R5, R172, R173 ;  /* 0x000000adac057221 */ /* 0x000fe20000010000 */
[----:B------:R-:W-:Y:S04]  /*9720*/  HMMA.16816.F32 R128, R156, R6, R128 ;  /* 0x000000069c80723c */ /* 0x000fe80000001880 */
[----:B------:R1:W-:Y:S01]  /*9730*/  STL [R1+0x44], R5 ;  /* 0x0000440501007387 */ /* 0x0003e20000100800 */
[----:B------:R-:W-:Y:S01]  /*9740*/  FADD.FTZ R4, R3, R170 ;  /* 0x000000aa03047221 */ /* 0x000fe20000010000 */
[----:B------:R-:W-:Y:S02]  /*9750*/  MOV R3, R0 ;  /* 0x0000000000037202 */ /* 0x000fe40000000f00 */
[----:B------:R-:W-:Y:S02]  /*9760*/  MOV R156, R2 ;  /* 0x00000002009c7202 */ /* 0x000fe40000000f00 */
[----:B------:R1:W-:Y:S02]  /*9770*/  STL [R1+0x40], R4 ;  /* 0x0000400401007387 */ /* 0x0003e40000100800 */
[----:B-1----:R-:W-:-:S05]  /*9780*/  @P0 BRA `(.L_x_198) ;  /* 0xffffc1b000000947 */ /* 0x002fca000383ffff */
.L_x_185:
[----:B------:R-:W1:Y:S01]  /*9790*/  S2UR UR29, SR_CTAID.X ;  /* 0x00000000001d79c3 */ /* 0x000e620000002500 */
[----:B------:R-:W-:-:S02]  /*97a0*/  UISETP.NE.AND UP1, UPT, UR14, URZ, UPT ;  /* 0x0000003f0e00728c */ /* 0x000fc4000bf25270 */
[----:B------:R-:W-:Y:S02]  /*97b0*/  UISETP.NE.AND UP0, UPT, UR13, URZ, UPT ;  /* 0x0000003f0d00728c */ /* 0x000fe4000bf05270 */
[----:B------:R-:W-:Y:S02]  /*97c0*/  UMOV UR27, 0x1 ;  /* 0x00000001001b7882 */ /* 0x000fe40000000000 */
[----:B------:R-:W-:Y:S02]  /*97d0*/  ULDC UR26, c[0x0][0x168] ;  /* 0x00005a00001a7ab9 */ /* 0x000fe40000000800 */
[----:B------:R-:W-:Y:S01]  /*97e0*/  ULDC.64 UR4, c[0x0][0x2c8] ;  /* 0x0000b20000047ab9 */ /* 0x000fe20000000a00 */
[----:B------:R-:W-:Y:S01]  /*97f0*/  PLOP3.LUT P0, PT, PT, PT, UP0, 0x40, 0x0 ;  /* 0x000000000000781c */ /* 0x000fe20003f0e808 */
[----:B------:R-:W-:Y:S02]  /*9800*/  UIADD3 UR26, UR27, -UR26, URZ ;  /* 0x8000001a1b1a7290 */ /* 0x000fe4000fffe03f */
[----:B-1----:R-:W-:-:S04]  /*9810*/  ULEA UR29, UR29, 0x7f, 0x7 ;  /* 0x0000007f1d1d7891 */ /* 0x002fc8000f8e383f */
[----:B------:R-:W-:-:S03]  /*9820*/  UIMAD.WIDE.U32 UR30, UR29, UR4, URZ ;  /* 0x000000041d1e72a5 */ /* 0x000fc6000f8e003f */
[----:B------:R-:W-:Y:S02]  /*9830*/  ULDC UR4, c[0x0][0x1d0] ;  /* 0x0000740000047ab9 */ /* 0x000fe40000000800 */
[----:B------:R-:W-:Y:S02]  /*9840*/  UIMAD UR4, UR28, UR4, UR26 ;  /* 0x000000041c0472a4 */ /* 0x000fe4000f8e021a */
[----:B------:R-:W-:Y:S02]  /*9850*/  @UP1 USHF.R.U32.HI UR29, URZ, UR5, UR31 ;  /* 0x000000053f1d1299 */ /* 0x000fe4000801161f */
[----:B------:R-:W-:Y:S02]  /*9860*/  ULDC UR26, c[0x0][0x324] ;  /* 0x0000c900001a7ab9 */ /* 0x000fe40000000800 */
[----:B------:R-:W-:-:S04]  /*9870*/  UIADD3 UR28, UR4, UR29, URZ ;  /* 0x0000001d041c7290 */ /* 0x000fc8000fffe03f */
[----:B------:R-:W-:Y:S01]  /*9880*/  UIADD3 UR26, UR28, -UR26, URZ ;  /* 0x8000001a1c1a7290 */ /* 0x000fe2000fffe03f */
[----:B------:R-:W-:Y:S05]  /*9890*/  @P0 BRA `(.L_x_199) ;  /* 0x0000016000000947 */ /* 0x000fea0003800000 */
[----:B------:R-:W-:-:S06]  /*98a0*/  UISETP.GT.AND UP0, UPT, UR28, -0x1, UPT ;  /* 0xffffffff1c00788c */ /* 0x000fcc000bf04270 */
[----:B------:R-:W-:-:S13]  /*98b0*/  PLOP3.LUT P0, PT, PT, PT, UP0, 0x80, 0x0 ;  /* 0x000000000000781c */ /* 0x000fda0003f0f008 */
[----:B------:R-:W-:Y:S05]  /*98c0*/  @P0 BRA `(.L_x_200) ;  /* 0x0000009000000947 */ /* 0x000fea0003800000 */
[----:B------:R-:W-:Y:S02]  /*98d0*/  ULDC UR4, c[0x0][0x32c] ;  /* 0x0000cb0000047ab9 */ /* 0x000fe40000000800 */
[----:B------:R-:W-:Y:S02]  /*98e0*/  UISETP.NE.AND UP0, UPT, UR27, UR4, UPT ;  /* 0x000000041b00728c */ /* 0x000fe4000bf05270 */
[----:B------:R-:W-:Y:S02]  /*98f0*/  ULOP3.LUT UR28, URZ, UR28, URZ, 0x33, !UPT ;  /* 0x0000001c3f1c7292 */ /* 0x000fe4000f8e333f */
[----:B------:R-:W-:Y:S02]  /*9900*/  ULDC.64 UR4, c[0x0][0x330] ;  /* 0x0000cc0000047ab9 */ /* 0x000fe40000000a00 */
[----:B------:R-:W-:-:S07]  /*9910*/  UIMAD.WIDE.U32 UR30, UR28, UR4, URZ ;  /* 0x000000041c1e72a5 */ /* 0x000fce000f8e003f */
[----:B------:R-:W-:Y:S02]  /*9920*/  @UP0 UMOV UR27, UR31 ;  /* 0x0000001f001b0c82 */ /* 0x000fe40008000000 */
[----:B------:R-:W-:-:S04]  /*9930*/  @UP0 USHF.R.U32.HI UR28, URZ, UR5, UR27 ;  /* 0x000000053f1c0299 */ /* 0x000fc8000801161b */
[----:B------:R-:W-:Y:S01]  /*9940*/  ULOP3.LUT UR28, URZ, UR28, URZ, 0x33, !UPT ;  /* 0x0000001c3f1c7292 */ /* 0x000fe2000f8e333f */
[----:B------:R-:W-:Y:S05]  /*9950*/  BRA `(.L_x_201) ;  /* 0x0000006000007947 */ /* 0x000fea0003800000 */
.L_x_200:
[----:B------:R-:W-:Y:S02]  /*9960*/  ULDC UR4, c[0x0][0x32c] ;  /* 0x0000cb0000047ab9 */ /* 0x000fe40000000800 */
[----:B------:R-:W-:-:S03]  /*9970*/  UISETP.NE.AND UP0, UPT, UR27, UR4, UPT ;  /* 0x000000041b00728c */ /* 0x000fc6000bf05270 */
[----:B------:R-:W-:Y:S02]  /*9980*/  ULDC.64 UR4, c[0x0][0x330] ;  /* 0x0000cc0000047ab9 */ /* 0x000fe40000000a00 */
[----:B------:R-:W-:-:S07]  /*9990*/  UIMAD.WIDE.U32 UR30, UR28, UR4, URZ ;  /* 0x000000041c1e72a5 */ /* 0x000fce000f8e003f */
[----:B------:R-:W-:Y:S02]  /*99a0*/  @UP0 UMOV UR27, UR31 ;  /* 0x0000001f001b0c82 */ /* 0x000fe40008000000 */
[----:B------:R-:W-:Y:S02]  /*99b0*/  @UP0 USHF.R.U32.HI UR28, URZ, UR5, UR27 ;  /* 0x000000053f1c0299 */ /* 0x000fe4000801161b */
.L_x_201:
[----:B------:R-:W-:Y:S02]  /*99c0*/  ULDC UR4, c[0x0][0x32c] ;  /* 0x0000cb0000047ab9 */ /* 0x000fe40000000800 */
[----:B------:R-:W-:-:S04]  /*99d0*/  UIMAD UR4, UR28, UR4, URZ ;  /* 0x000000041c0472a4 */ /* 0x000fc8000f8e023f */
[----:B------:R-:W-:-:S04]  /*99e0*/  UISETP.LT.AND UP0, UPT, UR26, UR4, UPT ;  /* 0x000000041a00728c */ /* 0x000fc8000bf01270 */
[----:B------:R-:W-:-:S04]  /*99f0*/  USEL UR26, UR26, UR4, !UP0 ;  /* 0x000000041a1a7287 */ /* 0x000fc8000c000000 */
.L_x_199:
[----:B------:R-:W-:-:S04]  /*9a00*/  UIADD3 UR26, UR26, 0x2f, URZ ;  /* 0x0000002f1a1a7890 */ /* 0x000fc8000fffe03f */
        /* <DEDUP_REMOVED lines=9> */
[----:B------:R-:W2:Y:S04]  /*9aa0*/  LDL R7, [R1+0x24] ;  /* 0x0000240001077983 */ /* 0x000ea80000100800 */
[----:B------:R-:W3:Y:S04]  /*9ab0*/  LDL R6, [R1+0x30] ;  /* 0x0000300001067983 */ /* 0x000ee80000100800 */
[----:B------:R-:W3:Y:S04]  /*9ac0*/  LDL R5, [R1+0x18] ;  /* 0x0000180001057983 */ /* 0x000ee80000100800 */
[----:B------:R-:W4:Y:S04]  /*9ad0*/  LDL R4, [R1+0x2c] ;  /* 0x00002c0001047983 */ /* 0x000f280000100800 */
[----:B------:R-:W4:Y:S01]  /*9ae0*/  LDL R3, [R1+0x14] ;  /* 0x0000140001037983 */ /* 0x000f220000100800 */
[C---:B--2---:R-:W-:Y:S01]  /*9af0*/  SHF.L.U64.HI R8, R7.reuse, 0x1, R8 ;  /* 0x0000000107087819 */ /* 0x044fe20000010208 */
[----:B------:R-:W-:-:S04]  /*9b00*/  IMAD.SHL.U32 R7, R7, 0x2, RZ ;  /* 0x0000000207077824 */ /* 0x000fc800078e00ff */
[----:B------:R1:W-:Y:S01]  /*9b10*/  STL [R1+0x4c], R8 ;  /* 0x00004c0801007387 */ /* 0x0003e20000100800 */
[----:B---3--:R-:W-:-:S03]  /*9b20*/  SHF.L.U64.HI R179, R5, 0x1, R6 ;  /* 0x0000000105b37819 */ /* 0x008fc60000010206 */
[----:B------:R1:W-:Y:S01]  /*9b30*/  STL [R1+0x48], R7 ;  /* 0x0000480701007387 */ /* 0x0003e20000100800 */
[----:B------:R-:W-:Y:S01]  /*9b40*/  IMAD.SHL.U32 R178, R5, 0x2, RZ ;  /* 0x0000000205b27824 */ /* 0x000fe200078e00ff */
[C---:B----4-:R-:W-:Y:S01]  /*9b50*/  SHF.L.U64.HI R177, R3.reuse, 0x1, R4 ;  /* 0x0000000103b17819 */ /* 0x050fe20000010204 */
[----:B------:R-:W-:Y:S02]  /*9b60*/  IMAD.SHL.U32 R176, R3, 0x2, RZ ;  /* 0x0000000203b07824 */ /* 0x000fe400078e00ff */
.L_x_207:
[----:B------:R-:W2:Y:S01]  /*9b70*/  LDL R4, [R1+0x4] ;  /* 0x0000040001047983 */ /* 0x000ea20000100800 */
[----:B------:R-:W-:Y:S04]  /*9b80*/  DEPBAR.LE SB0, 0x0 ;  /* 0x000080000000791a */ /* 0x000fe80000000000 */
[----:B------:R-:W3:Y:S01]  /*9b90*/  LDL R3, [R1] ;  /* 0x0000000001037983 */ /* 0x000ee20000100800 */
[----:B------:R-:W-:Y:S03]  /*9ba0*/  UISETP.GT.AND UP0, UPT, UR7, UR23, UPT ;  /* 0x000000170700728c */ /* 0x000fe6000bf04270 */
[----:B------:R-:W-:Y:S03]  /*9bb0*/  BAR.SYNC.DEFER_BLOCKING 0x0 ;  /* 0x0000000000007b1d */ /* 0x000fe60000010000 */
[----:B------:R-:W-:Y:S03]  /*9bc0*/  PLOP3.LUT P0, PT, PT, PT, UP0, 0x80, 0x0 ;  /* 0x000000000000781c */ /* 0x000fe60003f0f008 */
[----:B------:R-:W4:Y:S04]  /*9bd0*/  LDSM.16.M88.4 R168, [R247] ;  /* 0x00000000f7a8783b */ /* 0x000f280000000200 */
[----:B------:R-:W1:Y:S04]  /*9be0*/  LDSM.16.M88.4 R172, [R246] ;  /* 0x00000000f6ac783b */ /* 0x000e680000000200 */
[----:B-12---:R-:W1:Y:S04]  /*9bf0*/  LDSM.16.M88.4 R8, [R4+0x14080] ;  /* 0x014080000408783b */ /* 0x006e680000000200 */
[----:B------:R-:W2:Y:S04]  /*9c00*/  LDSM.16.M88.4 R16, [R4+0x14880] ;  /* 0x014880000410783b */ /* 0x000ea80000000200 */
[----:B------:R-:W1:Y:S04]  /*9c10*/  LDSM.16.M88.4 R24, [R4+0x15080] ;  /* 0x015080000418783b */ /* 0x000e680000000200 */
[----:B---3--:R3:W1:Y:S02]  /*9c20*/  LDSM.16.M88.4 R156, [R3] ;  /* 0x00000000039c783b */ /* 0x0086640000000200 */
[----:B---3--:R-:W-:Y:S01]  /*9c30*/  MOV R3, R0 ;  /* 0x0000000000037202 */ /* 0x008fe20000000f00 */
[----:B------:R-:W-:-:S05]  /*9c40*/  @P0 BRA `(.L_x_203) ;  /* 0x0000043000000947 */ /* 0x000fca0003800000 */
[----:B----4-:R-:W3:Y:S01]  /*9c50*/  LDL R7, [R1+0xc] ;  /* 0x00000c0001077983 */ /* 0x010ee20000100800 */
[----:B------:R-:W-:Y:S03]  /*9c60*/  BSSY B0, `(.L_x_203) ;  /* 0x0000041000007945 */ /* 0x000fe60003800000 */
[----:B------:R-:W4:Y:S04]  /*9c70*/  LDL R14, [R1+0x8] ;  /* 0x00000800010e7983 */ /* 0x000f280000100800 */
[----:B------:R-:W5:Y:S04]  /*9c80*/  LDL R20, [R1+0x48] ;  /* 0x0000480001147983 */ /* 0x000f680000100800 */
[----:B--2---:R-:W2:Y:S04]  /*9c90*/  LDL R22, [R1+0x4c] ;  /* 0x00004c0001167983 */ /* 0x004ea80000100800 */
[----:B------:R-:W2:Y:S04]  /*9ca0*/  LDL R13, [R1+0x1c] ;  /* 0x00001c00010d7983 */ /* 0x000ea80000100800 */
[----:B------:R-:W2:Y:S04]  /*9cb0*/  LDL R15, [R1+0x10] ;  /* 0x00001000010f7983 */ /* 0x000ea80000100800 */
[----:B------:R-:W2:Y:S01]  /*9cc0*/  LDL R23, [R1+0x28] ;  /* 0x0000280001177983 */ /* 0x000ea20000100800 */
[----:B---3--:R-:W-:Y:S01]  /*9cd0*/  SHF.R.S32.HI R6, RZ, 0x1f, R7 ;  /* 0x0000001fff067819 */ /* 0x008fe20000011407 */
[C---:B------:R-:W-:Y:S01]  /*9ce0*/  IMAD.WIDE.U32 R4, R7.reuse, c[0x0][0x208], RZ ;  /* 0x0000820007047a25 */ /* 0x040fe200078e00ff */
[----:B----4-:R-:W-:Y:S03]  /*9cf0*/  SHF.R.S32.HI R12, RZ, 0x1f, R14 ;  /* 0x0000001fff0c7819 */ /* 0x010fe6000001140e */
[----:B------:R-:W-:Y:S04]  /*9d00*/  IMAD R6, R6, c[0x0][0x208], RZ ;  /* 0x0000820006067a24 */ /* 0x000fe800078e02ff */
[----:B------:R-:W-:Y:S02]  /*9d10*/  IMAD R6, R7, c[0x0][0x20c], R6 ;  /* 0x0000830007067a24 */ /* 0x000fe400078e0206 */
[----:B------:R-:W3:Y:S01]  /*9d20*/  LDL R7, [R1+0x24] ;  /* 0x0000240001077983 */ /* 0x000ee20000100800 */
[----:B------:R-:W-:Y:S02]  /*9d30*/  IMAD R12, R12, c[0x0][0x218], RZ ;  /* 0x000086000c0c7a24 */ /* 0x000fe400078e02ff */
[----:B------:R-:W-:Y:S02]  /*9d40*/  IMAD.IADD R5, R5, 0x1, R6 ;  /* 0x0000000105057824 */ /* 0x000fe400078e0206 */
[C---:B------:R-:W-:Y:S02]  /*9d50*/  IMAD R12, R14.reuse, c[0x0][0x21c], R12 ;  /* 0x000087000e0c7a24 */ /* 0x040fe400078e020c */
[----:B------:R-:W-:Y:S05]  /*9d60*/  IMAD.WIDE.U32 R4, R14, c[0x0][0x218], R4 ;  /* 0x000086000e047a25 */ /* 0x000fea00078e0004 */
[----:B------:R-:W-:Y:S04]  /*9d70*/  IADD3 R4, P0, R4, UR24, RZ ;  /* 0x0000001804047c10 */ /* 0x000fe8000ff1e0ff */
[----:B------:R-:W-:Y:S02]  /*9d80*/  IADD3.X R12, R5, UR15, R12, P0, !PT ;  /* 0x0000000f050c7c10 */ /* 0x000fe400087fe40c */
[C---:B------:R-:W-:Y:S04]  /*9d90*/  LEA R6, P0, R4.reuse, c[0x0][0x1f8], 0x1 ;  /* 0x00007e0004067a11 */ /* 0x040fe800078008ff */
[----:B------:R-:W-:Y:S01]  /*9da0*/  LEA.HI.X R12, R4, c[0x0][0x1fc], R12, 0x1, P0 ;  /* 0x00007f00040c7a11 */ /* 0x000fe200000f0c0c */
[----:B------:R-:W5:Y:S02]  /*9db0*/  SHFL.IDX PT, R14, R6, RZ, 0x181f ;  /* 0x00181fff060e7589 */ /* 0x000f6400000e0000 */
[C---:B-----5:R-:W-:Y:S02]  /*9dc0*/  IADD3 R20, P0, R14.reuse, R20, RZ ;  /* 0x000000140e147210 */ /* 0x060fe40007f1e0ff */
[----:B---3--:R-:W-:Y:S02]  /*9dd0*/  ISETP.GE.AND P1, PT, R7, c[0x0][0x1d4], PT ;  /* 0x0000750007007a0c */ /* 0x008fe40003f26270 */
[----:B------:R-:W2:Y:S02]  /*9de0*/  SHFL.IDX PT, R7, R12, RZ, 0x181f ;  /* 0x00181fff0c077589 */ /* 0x000ea400000e0000 */
[C---:B--2---:R-:W-:Y:S01]  /*9df0*/  IMAD.X R21, R7.reuse, 0x1, R22, P0 ;  /* 0x0000000107157824 */ /* 0x044fe200000e0616 */
[----:B------:R-:W-:Y:S01]  /*9e00*/  IADD3 R4, P0, R14, R178, RZ ;  /* 0x000000b20e047210 */ /* 0x000fe20007f1e0ff */
[----:B------:R-:W2:Y:S07]  /*9e10*/  S2R R22, SR_TID.X ;  /* 0x0000000000167919 */ /* 0x000eae0000002100 */
[----:B------:R-:W-:Y:S01]  /*9e20*/  @!PT LDS RZ, [RZ] ;  /* 0x00000000fffff984 */ /* 0x000fe20000000800 */
[----:B------:R3:W-:Y:S01]  /*9e30*/  LDGSTS.E.BYPASS.LTC128B.128 [R13+0x4080], [R20.64], !P1 ;  /* 0x04080000140d7fae */ /* 0x0007e2000c901d52 */
[C---:B------:R-:W-:Y:S05]  /*9e40*/  IMAD.X R5, R7.reuse, 0x1, R179, P0 ;  /* 0x0000000107057824 */ /* 0x040fea00000e06b3 */
[----:B------:R4:W-:Y:S01]  /*9e50*/  LDGSTS.E.BYPASS.LTC128B.128 [R13+0x5880], [R4.64], !P6 ;  /* 0x05880000040d7fae */ /* 0x0009e2000f101d52 */
[----:B--2---:R-:W-:Y:S02]  /*9e60*/  ISETP.GT.AND P1, PT, R22, 0x7f, PT ;  /* 0x0000007f1600780c */ /* 0x004fe40003f24270 */
[C---:B----4-:R-:W-:Y:S05]  /*9e70*/  IADD3 R4, P0, R14.reuse, R176, RZ ;  /* 0x000000b00e047210 */ /* 0x050fea0007f1e0ff */
[----:B------:R-:W-:Y:S05]  /*9e80*/  IMAD.X R5, R7, 0x1, R177, P0 ;  /* 0x0000000107057824 */ /* 0x000fea00000e06b1 */
[----:B------:R2:W-:Y:S02]  /*9e90*/  LDGSTS.E.BYPASS.LTC128B.128 [R13+0x7080], [R4.64], !P5 ;  /* 0x07080000040d7fae */ /* 0x0005e4000e901d52 */
[C---:B--2---:R-:W-:Y:S01]  /*9ea0*/  IMAD.SHL.U32 R4, R15.reuse, 0x2, RZ ;  /* 0x000000020f047824 */ /* 0x044fe200078e00ff */
[----:B------:R-:W-:Y:S04]  /*9eb0*/  SHF.L.U64.HI R5, R15, 0x1, R23 ;  /* 0x000000010f057819 */ /* 0x000fe80000010217 */
[----:B------:R-:W-:Y:S05]  /*9ec0*/  IADD3 R14, P0, R14, R4, RZ ;  /* 0x000000040e0e7210 */ /* 0x000fea0007f1e0ff */
[----:B------:R-:W-:Y:S05]  /*9ed0*/  IMAD.X R15, R7, 0x1, R5, P0 ;  /* 0x00000001070f7824 */ /* 0x000fea00000e0605 */
[----:B------:R3:W-:Y:S01]  /*9ee0*/  LDGSTS.E.BYPASS.LTC128B.128 [R13+0x8880], [R14.64], !P4 ;  /* 0x088800000e0d7fae */ /* 0x0007e2000e101d52 */
[----:B------:R-:W-:-:S05]  /*9ef0*/  @P1 BRA `(.L_x_204) ;  /* 0x0000017000001947 */ /* 0x000fca0003800000 */
[----:B------:R-:W-:-:S05]  /*9f00*/  BRA.DIV ~URZ, `(.L_x_205) ;  /* 0x00009cd27f007947 */ /* 0x000fca000b800000 */
[----:B------:R2:W4:Y:S04]  /*9f10*/  SHFL.IDX PT, R7, R12, 0x1, 0x181f ;  /* 0x00381f000c077f89 */ /* 0x00052800000e0000 */
[----:B------:R2:W3:Y:S02]  /*9f20*/  SHFL.IDX PT, R12, R6, 0x1, 0x181f ;  /* 0x00381f00060c7f89 */ /* 0x0004e400000e0000 */
.L_x_239:
[----:B---3--:R-:W3:Y:S04]  /*9f30*/  LDL R15, [R1+0x24] ;  /* 0x00002400010f7983 */ /* 0x008ee80000100800 */
[----:B------:R-:W5:Y:S04]  /*9f40*/  LDL R14, [R1+0x48] ;  /* 0x00004800010e7983 */ /* 0x000f680000100800 */
[----:B--2---:R-:W2:Y:S04]  /*9f50*/  LDL R13, [R1+0x4c] ;  /* 0x00004c00010d7983 */ /* 0x004ea80000100800 */
[----:B----4-:R-:W4:Y:S01]  /*9f60*/  LDL R6, [R1+0x1c] ;  /* 0x00001c0001067983 */ /* 0x010f220000100800 */
[----:B---3--:R-:W-:Y:S02]  /*9f70*/  ISETP.GE.AND P1, PT, R15, c[0x0][0x1d4], PT ;  /* 0x000075000f007a0c */ /* 0x008fe40003f26270 */
[C---:B-----5:R-:W-:Y:S05]  /*9f80*/  IADD3 R14, P0, R12.reuse, R14, RZ ;  /* 0x0000000e0c0e7210 */ /* 0x060fea0007f1e0ff */
[C---:B--2---:R-:W-:Y:S06]  /*9f90*/  IMAD.X R15, R7.reuse, 0x1, R13, P0 ;  /* 0x00000001070f7824 */ /* 0x044fec00000e060d */
[----:B------:R-:W-:Y:S01]  /*9fa0*/  @!PT LDS RZ, [RZ] ;  /* 0x00000000fffff984 */ /* 0x000fe20000000800 */
[----:B------:R-:W-:Y:S01]  /*9fb0*/  @!PT LDS RZ, [RZ] ;  /* 0x00000000fffff984 */ /* 0x000fe20000000800 */
[----:B------:R-:W-:Y:S01]  /*9fc0*/  @!PT LDS RZ, [RZ] ;  /* 0x00000000fffff984 */ /* 0x000fe20000000800 */
[----:B----4-:R2:W-:Y:S02]  /*9fd0*/  LDGSTS.E.BYPASS.LTC128B.128 [R6+0x5080], [R14.64], !P1 ;  /* 0x050800000e067fae */ /* 0x0105e4000c901d52 */
[C---:B--2---:R-:W-:Y:S05]  /*9fe0*/  IADD3 R14, P0, R12.reuse, R178, RZ ;  /* 0x000000b20c0e7210 */ /* 0x044fea0007f1e0ff */
[C---:B------:R-:W-:Y:S01]  /*9ff0*/  IMAD.X R15, R7.reuse, 0x1, R179, P0 ;  /* 0x00000001070f7824 */ /* 0x040fe200000e06b3 */
[C---:B------:R-:W-:Y:S04]  /*a000*/  IADD3 R4, P0, R12.reuse, R4, RZ ;  /* 0x000000040c047210 */ /* 0x040fe80007f1e0ff */
[----:B------:R2:W-:Y:S01]  /*a010*/  LDGSTS.E.BYPASS.LTC128B.128 [R6+0x6880], [R14.64], !P6 ;  /* 0x068800000e067fae */ /* 0x0005e2000f101d52 */
[C---:B------:R-:W-:Y:S01]  /*a020*/  IMAD.X R5, R7.reuse, 0x1, R5, P0 ;  /* 0x0000000107057824 */ /* 0x040fe200000e0605 */
[----:B--2---:R-:W-:Y:S05]  /*a030*/  IADD3 R14, P1, R12, R176, RZ ;  /* 0x000000b00c0e7210 */ /* 0x004fea0007f3e0ff */
[----:B------:R-:W-:Y:S05]  /*a040*/  IMAD.X R15, R7, 0x1, R177, P1 ;  /* 0x00000001070f7824 */ /* 0x000fea00008e06b1 */
[----:B------:R2:W-:Y:S04]  /*a050*/  LDGSTS.E.BYPASS.LTC128B.128 [R6+0x8080], [R14.64], !P5 ;  /* 0x080800000e067fae */ /* 0x0005e8000e901d52 */
[----:B------:R2:W-:Y:S02]  /*a060*/  LDGSTS.E.BYPASS.LTC128B.128 [R6+0x9880], [R4.64], !P4 ;  /* 0x0988000004067fae */ /* 0x0005e4000e101d52 */
.L_x_204:
[----:B------:R-:W-:Y:S05]  /*a070*/  BSYNC B0 ;  /* 0x0000000000007941 */ /* 0x000fea0003800000 */
.L_x_203:
[----:B----4-:R-:W0:Y:S01]  /*a080*/  LDGDEPBAR ;  /* 0x00000000000079af */ /* 0x010e220000000000 */
[----:B------:R-:W-:Y:S01]  /*a090*/  WARPSYNC 0xffffffff ;  /* 0xffffffff00007948 */ /* 0x000fe20003800000 */
[C---:B-12---:R-:W-:Y:S01]  /*a0a0*/  HMMA.16816.F32 R4, R160.reuse, R8, RZ ;  /* 0x00000008a004723c */ /* 0x046fe200000018ff */
[----:B------:R-:W-:Y:S06]  /*a0b0*/  UISETP.GT.AND UP0, UPT, UR23, UR7, UPT ;  /* 0x000000071700728c */ /* 0x000fec000bf04270 */
[----:B------:R-:W-:Y:S01]  /*a0c0*/  PLOP3.LUT P0, PT, PT, PT, UP0, 0x40, 0x0 ;  /* 0x000000000000781c */ /* 0x000fe20003f0e808 */
[C---:B------:R-:W-:Y:S08]  /*a0d0*/  HMMA.16816.F32 R8, R160.reuse, R10, RZ ;  /* 0x0000000aa008723c */ /* 0x040ff000000018ff */
[C---:B---3--:R-:W-:Y:S08]  /*a0e0*/  HMMA.16816.F32 R12, R160.reuse, R16, RZ ;  /* 0x00000010a00c723c */ /* 0x048ff000000018ff */
[C---:B------:R-:W-:Y:S08]  /*a0f0*/  HMMA.16816.F32 R16, R160.reuse, R18, RZ ;  /* 0x00000012a010723c */ /* 0x040ff000000018ff */
[C---:B------:R-:W-:Y:S08]  /*a100*/  HMMA.16816.F32 R20, R160.reuse, R24, RZ ;  /* 0x00000018a014723c */ /* 0x040ff000000018ff */
[----:B------:R-:W-:Y:S08]  /*a110*/  HMMA.16816.F32 R24, R160, R26, RZ ;  /* 0x0000001aa018723c */ /* 0x000ff000000018ff */
[C---:B------:R-:W-:Y:S08]  /*a120*/  HMMA.16816.F32 R4, R164.reuse, R156, R4 ;  /* 0x0000009ca404723c */ /* 0x040ff00000001804 */
[C---:B------:R-:W-:Y:S01]  /*a130*/  HMMA.16816.F32 R8, R164.reuse, R158, R8 ;  /* 0x0000009ea408723c */ /* 0x040fe20000001808 */
[----:B------:R-:W1:Y:S07]  /*a140*/  LDSM.16.M88.4 R156, [R251+0x14080] ;  /* 0x01408000fb9c783b */ /* 0x000e6e0000000200 */
[C---:B------:R-:W-:Y:S08]  /*a150*/  HMMA.16816.F32 R12, R164.reuse, R168, R12 ;  /* 0x000000a8a40c723c */ /* 0x040ff0000000180c */
[C---:B------:R-:W-:Y:S01]  /*a160*/  HMMA.16816.F32 R16, R164.reuse, R170, R16 ;  /* 0x000000aaa410723c */ /* 0x040fe20000001810 */
[----:B------:R-:W2:Y:S07]  /*a170*/  LDSM.16.M88.4 R168, [R251+0x14880] ;  /* 0x01488000fba8783b */ /* 0x000eae0000000200 */
[C---:B------:R-:W-:Y:S01]  /*a180*/  HMMA.16816.F32 R20, R164.reuse, R172, R20 ;  /* 0x000000aca414723c */ /* 0x040fe20000001814 */
[----:B------:R-:W3:Y:S07]  /*a190*/  LDL R173, [R1+0x4] ;  /* 0x0000040001ad7983 */ /* 0x000eee0000100800 */
[----:B------:R-:W-:Y:S08]  /*a1a0*/  HMMA.16816.F32 R24, R164, R174, R24 ;  /* 0x000000aea418723c */ /* 0x000ff00000001818 */
        /* <DEDUP_REMOVED lines=8> */
[----:B------:R-:W1:Y:S07]  /*a230*/  LDSM.16.M88.4 R156, [R245+0x800] ;  /* 0x00080000f59c783b */ /* 0x000e6e0000000200 */
[C---:B--2---:R-:W-:Y:S08]  /*a240*/  HMMA.16816.F32 R4, R184.reuse, R168, R4 ;  /* 0x000000a8b804723c */ /* 0x044ff00000001804 */
[C---:B------:R-:W-:Y:S01]  /*a250*/  HMMA.16816.F32 R8, R184.reuse, R170, R8 ;  /* 0x000000aab808723c */ /* 0x040fe20000001808 */
[----:B------:R-:W2:Y:S07]  /*a260*/  LDSM.16.M88.4 R168, [R245+0x1000] ;  /* 0x00100000f5a8783b */ /* 0x000eae0000000200 */
[C---:B-1----:R-:W-:Y:S08]  /*a270*/  HMMA.16816.F32 R12, R184.reuse, R156, R12 ;  /* 0x0000009cb80c723c */ /* 0x042ff0000000180c */
[C---:B------:R-:W-:Y:S08]  /*a280*/  HMMA.16816.F32 R16, R184.reuse, R158, R16 ;  /* 0x0000009eb810723c */ /* 0x040ff00000001810 */
[C---:B--2---:R-:W-:Y:S08]  /*a290*/  HMMA.16816.F32 R20, R184.reuse, R168, R20 ;  /* 0x000000a8b814723c */ /* 0x044ff00000001814 */
[----:B------:R-:W-:Y:S01]  /*a2a0*/  HMMA.16816.F32 R24, R184, R170, R24 ;  /* 0x000000aab818723c */ /* 0x000fe20000001818 */
[----:B---3--:R-:W1:Y:S08]  /*a2b0*/  LDSM.16.M88.4 R156, [R173+0x15880] ;  /* 0x01588000ad9c783b */ /* 0x008e700000000200 */
        /* <DEDUP_REMOVED lines=107> */
[----:B------:R-:W-:Y:S01]  /*a970*/  FMUL.FTZ R7, R7, c[0x0][0x320] ;  /* 0x0000c80007077a20 */ /* 0x000fe20000410000 */
[C---:B-1----:R-:W-:Y:S03]  /*a980*/  HMMA.16816.F32 R12, R232.reuse, R156, R12 ;  /* 0x0000009ce80c723c */ /* 0x042fe6000000180c */
[----:B------:R-:W-:Y:S03]  /*a990*/  FMUL.FTZ R8, R8, c[0x0][0x320] ;  /* 0x0000c80008087a20 */ /* 0x000fe60000410000 */
[----:B------:R-:W1:Y:S01]  /*a9a0*/  MUFU.TANH R170, R5 ;  /* 0x0000000500aa7308 */ /* 0x000e620000002400 */
[----:B------:R-:W-:Y:S01]  /*a9b0*/  FMUL.FTZ R9, R9, c[0x0][0x320] ;  /* 0x0000c80009097a20 */ /* 0x000fe20000410000 */
[C---:B------:R-:W-:Y:S08]  /*a9c0*/  HMMA.16816.F32 R16, R232.reuse, R158, R16 ;  /* 0x0000009ee810723c */ /* 0x040ff00000001810 */
[----:B------:R-:W3:Y:S08]  /*a9d0*/  MUFU.TANH R173, R6 ;  /* 0x0000000600ad7308 */ /* 0x000ef00000002400 */
[----:B------:R-:W-:Y:S02]  /*a9e0*/  FMUL.FTZ R12, R12, c[0x0][0x320] ;  /* 0x0000c8000c0c7a20 */ /* 0x000fe40000410000 */
[----:B------:R4:W1:Y:S01]  /*a9f0*/  MUFU.TANH R174, R7 ;  /* 0x0000000700ae7308 */ /* 0x0008620000002400 */
[----:B------:R-:W-:Y:S09]  /*aa00*/  FMUL.FTZ R13, R13, c[0x0][0x320] ;  /* 0x0000c8000d0d7a20 */ /* 0x000ff20000410000 */
[----:B------:R5:W1:Y:S10]  /*aa10*/  MUFU.TANH R171, R8 ;  /* 0x0000000800ab7308 */ /* 0x000a740000002400 */
[----:B------:R1:W1:Y:S01]  /*aa20*/  MUFU.TANH R156, R9 ;  /* 0x00000009009c7308 */ /* 0x0002620000002400 */
[----:B----4-:R-:W4:Y:S01]  /*aa30*/  LDSM.16.M88.4 R4, [R245+0x5800] ;  /* 0x00580000f504783b */ /* 0x010f220000000200 */
[----:B------:R-:W-:Y:S08]  /*aa40*/  DEPBAR.LE SB0, 0x0 ;  /* 0x000080000000791a */ /* 0x000ff00000000000 */
[----:B------:R2:W2:Y:S01]  /*aa50*/  MUFU.TANH R158, R12 ;  /* 0x0000000c009e7308 */ /* 0x0004a20000002400 */
[----:B------:R-:W-:Y:S01]  /*aa60*/  BAR.SYNC.DEFER_BLOCKING 0x0 ;  /* 0x0000000000007b1d */ /* 0x000fe20000010000 */
[----:B-----5:R-:W-:Y:S02]  /*aa70*/  FMUL.FTZ R8, R11, c[0x0][0x320] ;  /* 0x0000c8000b087a20 */ /* 0x020fe40000410000 */
[----:B------:R-:W-:Y:S06]  /*aa80*/  FMUL.FTZ R11, R14, c[0x0][0x320] ;  /* 0x0000c8000e0b7a20 */ /* 0x000fec0000410000 */
[----:B------:R5:W3:Y:S01]  /*aa90*/  MUFU.TANH R157, R13 ;  /* 0x0000000d009d7308 */ /* 0x000ae20000002400 */
[----:B-1----:R-:W-:Y:S02]  /*aaa0*/  FMUL.FTZ R9, R10, c[0x0][0x320] ;  /* 0x0000c8000a097a20 */ /* 0x002fe40000410000 */
[----:B------:R-:W-:Y:S02]  /*aab0*/  FMUL.FTZ R10, R15, c[0x0][0x320] ;  /* 0x0000c8000f0a7a20 */ /* 0x000fe40000410000 */
[----:B------:R-:W-:Y:S05]  /*aac0*/  FMUL.FTZ R15, R16, c[0x0][0x320] ;  /* 0x0000c800100f7a20 */ /* 0x000fea0000410000 */
[----:B------:R-:W1:Y:S01]  /*aad0*/  MUFU.TANH R9, R9 ;  /* 0x0000000900097308 */ /* 0x000e620000002400 */
[----:B------:R-:W-:Y:S02]  /*aae0*/  FMUL.FTZ R16, R17, c[0x0][0x320] ;  /* 0x0000c80011107a20 */ /* 0x000fe40000410000 */
[----:B--2---:R-:W-:Y:S07]  /*aaf0*/  FMUL.FTZ R12, R19, c[0x0][0x320] ;  /* 0x0000c800130c7a20 */ /* 0x004fee0000410000 */
[----:B------:R-:W2:Y:S01]  /*ab00*/  MUFU.TANH R8, R8 ;  /* 0x0000000800087308 */ /* 0x000ea20000002400 */
[C---:B----4-:R-:W-:Y:S05]  /*ab10*/  HMMA.16816.F32 R20, R232.reuse, R4, R20 ;  /* 0x00000004e814723c */ /* 0x050fea0000001814 */
[----:B-----5:R-:W-:Y:S04]  /*ab20*/  FMUL.FTZ R13, R18, c[0x0][0x320] ;  /* 0x0000c800120d7a20 */ /* 0x020fe80000410000 */
[----:B------:R-:W4:Y:S01]  /*ab30*/  MUFU.TANH R11, R11 ;  /* 0x0000000b000b7308 */ /* 0x000f220000002400 */
        /* <DEDUP_REMOVED lines=15> */
[----:B------:R-:W1:Y:S10]  /*ac30*/  MUFU.TANH R7, R7 ;  /* 0x0000000700077308 */ /* 0x000e740000002400 */
[----:B------:R1:W1:Y:S10]  /*ac40*/  MUFU.TANH R175, R22 ;  /* 0x0000001600af7308 */ /* 0x0002740000002400 */
[----:B------:R-:W1:Y:S10]  /*ac50*/  MUFU.TANH R14, R14 ;  /* 0x0000000e000e7308 */ /* 0x000e740000002400 */
[----:B------:R-:W1:Y:S10]  /*ac60*/  MUFU.TANH R18, R18 ;  /* 0x0000001200127308 */ /* 0x000e740000002400 */
        /* <DEDUP_REMOVED lines=8> */
[----:B------:R3:W-:Y:S02]  /*acf0*/  STL [R1+0x60], R0 ;  /* 0x0000600001007387 */ /* 0x0007e40000100800 */
[----:B------:R-:W-:Y:S02]  /*ad00*/  ISETP.NE.AND P1, PT, R159, 0x1, PT ;  /* 0x000000019f00780c */ /* 0x000fe40003f25270 */
[----:B------:R-:W4:Y:S01]  /*ad10*/  LDL R24, [R1+0x24] ;  /* 0x0000240001187983 */ /* 0x000f220000100800 */
[----:B------:R-:W-:Y:S03]  /*ad20*/  IMAD.U32 R6, RZ, RZ, UR5 ;  /* 0x00000005ff067e24 */ /* 0x000fe6000f8e00ff */
[----:B------:R-:W4:Y:S04]  /*ad30*/  LDL R23, [R1+0x4c] ;  /* 0x00004c0001177983 */ /* 0x000f280000100800 */
[----:B---3--:R-:W3:Y:S01]  /*ad40*/  LDL R0, [R1+0x48] ;  /* 0x0000480001007983 */ /* 0x008ee20000100800 */
[----:B--2---:R-:W-:Y:S03]  /*ad50*/  IADD3 R6, R6, -0x30, R169 ;  /* 0xffffffd006067810 */ /* 0x004fe60007ffe0a9 */
[----:B------:R-:W2:Y:S02]  /*ad60*/  LDL R169, [R1+0x1c] ;  /* 0x00001c0001a97983 */ /* 0x000ea40000100800 */
[----:B-1----:R-:W-:Y:S01]  /*ad70*/  @P1 IMAD.HI.U32 R20, R6, c[0x0][0x2bc], RZ ;  /* 0x0000af0006141a27 */ /* 0x002fe200078e00ff */
[----:B----4-:R-:W-:Y:S03]  /*ad80*/  ISETP.GE.AND P2, PT, R24, c[0x0][0x1d4], PT ;  /* 0x0000750018007a0c */ /* 0x010fe60003f46270 */
        /* <DEDUP_REMOVED lines=13> */
[----:B----4-:R-:W-:Y:S02]  /*ae60*/  IMAD.WIDE.U32 R20, R26, c[0x0][0x1e0], RZ ;  /* 0x000078001a147a25 */ /* 0x010fe400078e00ff */
[----:B-1----:R-:W1:Y:S02]  /*ae70*/  S2R R26, SR_TID.X ;  /* 0x00000000001a7919 */ /* 0x002e640000002100 */
[----:B------:R-:W-:Y:S02]  /*ae80*/  IMAD.IADD R21, R21, 0x1, R6 ;  /* 0x0000000115157824 */ /* 0x000fe400078e0206 */
[----:B--2---:R1:W-:Y:S01]  /*ae90*/  STL [R1+0x8], R25 ;  /* 0x0000081901007387 */ /* 0x0043e20000100800 */
[----:B------:R-:W-:Y:S01]  /*aea0*/  SHF.R.S32.HI R6, RZ, 0x1f, R25 ;  /* 0x0000001fff067819 */ /* 0x000fe20000011419 */
[C---:B------:R-:W-:Y:S02]  /*aeb0*/  IMAD.WIDE.U32 R20, R25.reuse, c[0x0][0x1f0], R20 ;  /* 0x00007c0019147a25 */ /* 0x040fe400078e0014 */
[----:B------:R-:W2:Y:S02]  /*aec0*/  LDL R159, [R1+0x10] ;  /* 0x00001000019f7983 */ /* 0x000ea40000100800 */
[----:B------:R-:W-:Y:S01]  /*aed0*/  IMAD R6, R6, c[0x0][0x1f0], RZ ;  /* 0x00007c0006067a24 */ /* 0x000fe200078e02ff */
[----:B------:R-:W-:Y:S03]  /*aee0*/  IADD3 R20, P0, R20, UR20, RZ ;  /* 0x0000001414147c10 */ /* 0x000fe6000ff1e0ff */
[----:B------:R-:W-:Y:S05]  /*aef0*/  IMAD R6, R25, c[0x0][0x1f4], R6 ;  /* 0x00007d0019067a24 */ /* 0x000fea00078e0206 */
[----:B------:R-:W-:Y:S02]  /*af00*/  IADD3.X R6, R21, UR8, R6, P0, !PT ;  /* 0x0000000815067c10 */ /* 0x000fe400087fe406 */
[C---:B------:R-:W-:Y:S04]  /*af10*/  LEA R19, P0, R20.reuse, c[0x0][0x1c8], 0x1 ;  /* 0x0000720014137a11 */ /* 0x040fe800078008ff */
[----:B------:R-:W-:Y:S01]  /*af20*/  LEA.HI.X R6, R20, c[0x0][0x1cc], R6, 0x1, P0 ;  /* 0x0000730014067a11 */ /* 0x000fe200000f0c06 */
[----:B------:R-:W3:Y:S01]  /*af30*/  SHFL.IDX PT, R21, R19, RZ, 0x181f ;  /* 0x00181fff13157589 */ /* 0x000ee200000e0000 */
[----:B-1----:R-:W-:Y:S03]  /*af40*/  SHF.R.S32.HI R25, RZ, 0x1f, R26 ;  /* 0x0000001fff197819 */ /* 0x002fe6000001141a */
[----:B------:R-:W1:Y:S01]  /*af50*/  SHFL.IDX PT, R22, R6, RZ, 0x181f ;  /* 0x00181fff06167589 */ /* 0x000e6200000e0000 */
[----:B------:R-:W-:Y:S03]  /*af60*/  LEA.HI R25, R25, R26, RZ, 0x3 ;  /* 0x0000001a19197211 */ /* 0x000fe600078f18ff */
[----:B------:R-:W4:Y:S01]  /*af70*/  SHFL.IDX PT, R19, R19, 0x1, 0x181f ;  /* 0x00381f0013137f89 */ /* 0x000f2200000e0000 */
[----:B------:R-:W-:Y:S03]  /*af80*/  SHF.R.S32.HI R25, RZ, 0x3, R25 ;  /* 0x00000003ff197819 */ /* 0x000fe60000011419 */
[----:B------:R-:W1:Y:S01]  /*af90*/  SHFL.IDX PT, R6, R6, 0x1, 0x181f ;  /* 0x00381f0006067f89 */ /* 0x000e6200000e0000 */
[----:B------:R-:W-:Y:S04]  /*afa0*/  IADD3 R20, -R25, 0x30, RZ ;  /* 0x0000003019147810 */ /* 0x000fe80007ffe1ff */
[----:B------:R-:W-:Y:S11]  /*afb0*/  ISETP.GE.AND P0, PT, R20, 0x1, PT ;  /* 0x000000011400780c */ /* 0x000ff60003f06270 */
[----:B------:R-:W-:Y:S02]  /*afc0*/  @!UPT UIADD3 URZ, URZ, URZ, URZ ;  /* 0x0000003f3f3ff290 */ /* 0x000fe4000fffe03f */
[C---:B---3--:R-:W-:Y:S05]  /*afd0*/  @P0 IADD3 R24, P1, R21.reuse, R0, RZ ;  /* 0x0000000015180210 */ /* 0x048fea0007f3e0ff */
[C---:B-1----:R-:W-:Y:S05]  /*afe0*/  @P0 IMAD.X R25, R22.reuse, 0x1, R23, P1 ;  /* 0x0000000116190824 */ /* 0x042fea00008e0617 */
[----:B------:R1:W-:Y:S02]  /*aff0*/  @P0 LDGSTS.E.BYPASS.LTC128B.128 [R169+0x14080], [R24.64], !P2 ;  /* 0x1408000018a90fae */ /* 0x0003e4000d101d52 */
[C---:B-1----:R-:W-:Y:S05]  /*b000*/  @P0 IADD3 R24, P1, R21.reuse, R178, RZ ;  /* 0x000000b215180210 */ /* 0x042fea0007f3e0ff */
[C---:B------:R-:W-:Y:S05]  /*b010*/  @P0 IMAD.X R25, R22.reuse, 0x1, R179, P1 ;  /* 0x0000000116190824 */ /* 0x040fea00008e06b3 */
[----:B------:R1:W-:Y:S02]  /*b020*/  @P0 LDGSTS.E.BYPASS.LTC128B.128 [R169+0x15880], [R24.64], !P6 ;  /* 0x1588000018a90fae */ /* 0x0003e4000f101d52 */
[----:B-1----:R-:W-:Y:S05]  /*b030*/  @P0 IADD3 R24, P1, R21, R176, RZ ;  /* 0x000000b015180210 */ /* 0x002fea0007f3e0ff */
[----:B------:R-:W-:Y:S05]  /*b040*/  @P0 IMAD.X R25, R22, 0x1, R177, P1 ;  /* 0x0000000116190824 */ /* 0x000fea00008e06b1 */
[----:B------:R1:W-:Y:S04]  /*b050*/  @P0 LDGSTS.E.BYPASS.LTC128B.128 [R169+0x17080], [R24.64], !P5 ;  /* 0x1708000018a90fae */ /* 0x0003e8000e901d52 */
[----:B-1----:R-:W3:Y:S01]  /*b060*/  LDL R25, [R1+0x28] ;  /* 0x0000280001197983 */ /* 0x002ee20000100800 */
[C---:B--2---:R-:W-:Y:S04]  /*b070*/  @P0 LEA R26, P1, R159.reuse, R21, 0x1 ;  /* 0x000000159f1a0211 */ /* 0x044fe800078208ff */
[----:B---3--:R-:W-:Y:S05]  /*b080*/  @P0 LEA.HI.X R27, R159, R22, R25, 0x1, P1 ;  /* 0x000000169f1b0211 */ /* 0x008fea00008f0c19 */
[----:B------:R1:W-:Y:S01]  /*b090*/  @P0 LDGSTS.E.BYPASS.LTC128B.128 [R169+0x18880], [R26.64], !P4 ;  /* 0x188800001aa90fae */ /* 0x0003e2000e101d52 */
[----:B------:R-:W-:Y:S11]  /*b0a0*/  ISETP.GE.AND P0, PT, R20, 0x21, PT ;  /* 0x000000211400780c */ /* 0x000ff60003f06270 */
[----:B------:R-:W-:Y:S02]  /*b0b0*/  @!UPT UIADD3 URZ, URZ, URZ, URZ ;  /* 0x0000003f3f3ff290 */ /* 0x000fe4000fffe03f */
[C---:B----4-:R-:W-:Y:S02]  /*b0c0*/  @P0 IADD3 R20, P1, R19.reuse, R0, RZ ;  /* 0x0000000013140210 */ /* 0x050fe40007f3e0ff */
[----:B------:R1:W5:Y:S03]  /*b0d0*/  LDL.LU R0, [R1+0x60] ;  /* 0x0000600001007983 */ /* 0x0003660000300800 */
[C---:B------:R-:W-:Y:S05]  /*b0e0*/  @P0 IMAD.X R21, R6.reuse, 0x1, R23, P1 ;  /* 0x0000000106150824 */ /* 0x040fea00008e0617 */
[----:B------:R2:W-:Y:S02]  /*b0f0*/  @P0 LDGSTS.E.BYPASS.LTC128B.128 [R169+0x15080], [R20.64], !P2 ;  /* 0x1508000014a90fae */ /* 0x0005e4000d101d52 */
[C---:B--2---:R-:W-:Y:S05]  /*b100*/  @P0 IADD3 R20, P1, R19.reuse, R178, RZ ;  /* 0x000000b213140210 */ /* 0x044fea0007f3e0ff */
[C---:B------:R-:W-:Y:S05]  /*b110*/  @P0 IMAD.X R21, R6.reuse, 0x1, R179, P1 ;  /* 0x0000000106150824 */ /* 0x040fea00008e06b3 */
[----:B------:R2:W-:Y:S02]  /*b120*/  @P0 LDGSTS.E.BYPASS.LTC128B.128 [R169+0x16880], [R20.64], !P6 ;  /* 0x1688000014a90fae */ /* 0x0005e4000f101d52 */
[----:B--2---:R-:W-:Y:S05]  /*b130*/  @P0 IADD3 R20, P1, R19, R176, RZ ;  /* 0x000000b013140210 */ /* 0x004fea0007f3e0ff */
[----:B------:R-:W-:Y:S01]  /*b140*/  @P0 IMAD.X R21, R6, 0x1, R177, P1 ;  /* 0x0000000106150824 */ /* 0x000fe200008e06b1 */
[C---:B------:R-:W-:Y:S04]  /*b150*/  @P0 LEA R22, P1, R159.reuse, R19, 0x1 ;  /* 0x000000139f160211 */ /* 0x040fe800078208ff */
[----:B------:R1:W-:Y:S01]  /*b160*/  @P0 LDGSTS.E.BYPASS.LTC128B.128 [R169+0x18080], [R20.64], !P5 ;  /* 0x1808000014a90fae */ /* 0x0003e2000e901d52 */
[----:B------:R-:W-:Y:S05]  /*b170*/  @P0 LEA.HI.X R23, R159, R6, R25, 0x1, P1 ;  /* 0x000000069f170211 */ /* 0x000fea00008f0c19 */
[----:B------:R1:W-:Y:S03]  /*b180*/  @P0 LDGSTS.E.BYPASS.LTC128B.128 [R169+0x19880], [R22.64], !P4 ;  /* 0x1988000016a90fae */ /* 0x0003e6000e101d52 */
.L_x_206:
[----:B-1234-:R-:W2:Y:S01]  /*b190*/  LDL.LU R23, [R1+0x44] ;  /* 0x0000440001177983 */ /* 0x01eea20000300800 */
[----:B-----5:R-:W-:Y:S01]  /*b1a0*/  FMNMX.FTZ R0, R168, R0, !PT ;  /* 0x00000000a8007209 */ /* 0x020fe20007810000 */
[----:B------:R-:W-:Y:S02]  /*b1b0*/  UISETP.GT.AND UP0, UPT, UR23, UR4, UPT ;  /* 0x000000041700728c */ /* 0x000fe4000bf04270 */
[----:B------:R-:W0:Y:S01]  /*b1c0*/  LDGDEPBAR ;  /* 0x00000000000079af */ /* 0x000e220000000000 */
[----:B------:R-:W-:Y:S01]  /*b1d0*/  FMNMX.FTZ R0, R170, R0, !PT ;  /* 0x00000000aa007209 */ /* 0x000fe20007810000 */
[----:B------:R-:W-:Y:S02]  /*b1e0*/  UIADD3 UR5, UR23, -0x1, URZ ;  /* 0xffffffff17057890 */ /* 0x000fe4000fffe03f */
[----:B------:R-:W-:Y:S02]  /*b1f0*/  PLOP3.LUT P0, PT, PT, PT, UP0, 0x80, 0x0 ;  /* 0x000000000000781c */ /* 0x000fe40003f0f008 */
[----:B------:R-:W-:Y:S03]  /*b200*/  FMNMX.FTZ R0, R171, R0, !PT ;  /* 0x00000000ab007209 */ /* 0x000fe60007810000 */
[----:B------:R-:W-:Y:S01]  /*b210*/  UMOV UR23, UR5 ;  /* 0x0000000500177c82 */ /* 0x000fe20008000000 */
        /* <DEDUP_REMOVED lines=23> */
[--C-:B------:R-:W-:Y:S01]  /*b390*/  FFMA.FTZ R25, R16, c[0x0][0x2d0], -R169.reuse ;  /* 0x0000b40010197a23 */ /* 0x100fe200000108a9 */
[----:B------:R-:W-:Y:S01]  /*b3a0*/  MOV R16, R22 ;  /* 0x0000001600107202 */ /* 0x000fe20000000f00 */
[--C-:B------:R-:W-:Y:S01]  /*b3b0*/  FFMA.FTZ R172, R172, c[0x0][0x2d0], -R169.reuse ;  /* 0x0000b400acac7a23 */ /* 0x100fe200000108a9 */
[----:B------:R-:W-:Y:S01]  /*b3c0*/  MUFU.EX2 R19, R19 ;  /* 0x0000001300137308 */ /* 0x000fe20000000800 */
[--C-:B------:R-:W-:Y:S02]  /*b3d0*/  FFMA.FTZ R171, R7, c[0x0][0x2d0], -R169.reuse ;  /* 0x0000b40007ab7a23 */ /* 0x100fe400000108a9 */
[--C-:B------:R-:W-:Y:S02]  /*b3e0*/  FFMA.FTZ R170, R18, c[0x0][0x2d0], -R169.reuse ;  /* 0x0000b40012aa7a23 */ /* 0x100fe400000108a9 */
[----:B------:R-:W-:Y:S02]  /*b3f0*/  FFMA.FTZ R169, R17, c[0x0][0x2d0], -R169 ;  /* 0x0000b40011a97a23 */ /* 0x000fe400000108a9 */
[----:B------:R-:W3:Y:S01]  /*b400*/  LDL.LU R17, [R1+0x40] ;  /* 0x0000400001117983 */ /* 0x000ee20000300800 */
[----:B------:R-:W-:Y:S02]  /*b410*/  FMUL.FTZ R3, R3, c[0x0][0x2d0] ;  /* 0x0000b40003037a20 */ /* 0x000fe40000410000 */
[----:B------:R-:W-:Y:S10]  /*b420*/  MUFU.EX2 R20, R20 ;  /* 0x0000001400147308 */ /* 0x000ff40000000800 */
[----:B------:R-:W1:Y:S10]  /*b430*/  MUFU.EX2 R6, R3 ;  /* 0x0000000300067308 */ /* 0x000e740000000800 */
[----:B------:R4:W2:Y:S10]  /*b440*/  MUFU.EX2 R158, R156 ;  /* 0x0000009c009e7308 */ /* 0x0008b40000000800 */
[----:B------:R-:W-:Y:S01]  /*b450*/  MUFU.EX2 R169, R169 ;  /* 0x000000a900a97308 */ /* 0x000fe20000000800 */
[C---:B-1----:R-:W-:Y:S02]  /*b460*/  FMUL.FTZ R28, R6.reuse, R28 ;  /* 0x0000001c061c7220 */ /* 0x042fe40000410000 */
[C---:B------:R-:W-:Y:S02]  /*b470*/  FMUL.FTZ R29, R6.reuse, R29 ;  /* 0x0000001d061d7220 */ /* 0x040fe40000410000 */
[C---:B------:R-:W-:Y:S02]  /*b480*/  FMUL.FTZ R32, R6.reuse, R32 ;  /* 0x0000002006207220 */ /* 0x040fe40000410000 */
[C---:B------:R-:W-:Y:S03]  /*b490*/  FMUL.FTZ R33, R6.reuse, R33 ;  /* 0x0000002106217220 */ /* 0x040fe60000410000 */
[----:B------:R-:W-:Y:S01]  /*b4a0*/  MUFU.EX2 R171, R171 ;  /* 0x000000ab00ab7308 */ /* 0x000fe20000000800 */
[C---:B------:R-:W-:Y:S01]  /*b4b0*/  FMUL.FTZ R36, R6.reuse, R36 ;  /* 0x0000002406247220 */ /* 0x040fe20000410000 */
[C---:B----4-:R-:W-:Y:S01]  /*b4c0*/  F2FP.PACK_AB R156, R19.reuse, R168 ;  /* 0x000000a8139c723e */ /* 0x050fe200000000ff */
        /* <DEDUP_REMOVED lines=47> */
[----:B--2---:R-:W-:Y:S04]  /*b7c0*/  FFMA.FTZ R3, R6, R23, R168 ;  /* 0x0000001706037223 */ /* 0x004fe800000100a8 */
[----:B------:R-:W-:Y:S04]  /*b7d0*/  FADD.FTZ R3, R19, R3 ;  /* 0x0000000313037221 */ /* 0x000fe80000010000 */
[----:B------:R-:W-:Y:S04]  /*b7e0*/  FADD.FTZ R3, R20, R3 ;  /* 0x0000000314037221 */ /* 0x000fe80000010000 */
[C---:B------:R-:W-:Y:S01]  /*b7f0*/  FADD.FTZ R22, R158.reuse, R3 ;  /* 0x000000039e167221 */ /* 0x040fe20000010000 */
[----:B------:R-:W-:Y:S02]  /*b800*/  FMNMX.FTZ R3, R173, R2, !PT ;  /* 0x00000002ad037209 */ /* 0x000fe40007810000 */
[----:B------:R-:W-:Y:S01]  /*b810*/  F2FP.PACK_AB R158, R158, R20 ;  /* 0x000000149e9e723e */ /* 0x000fe200000000ff */
[----:B------:R-:W-:Y:S01]  /*b820*/  FMUL.FTZ R20, R6, R148 ;  /* 0x0000009406147220 */ /* 0x000fe20000410000 */
        /* <DEDUP_REMOVED lines=20> */
[----:B------:R-:W-:Y:S01]  /*b970*/  MUFU.EX2 R7, R7 ;  /* 0x0000000700077308 */ /* 0x000fe20000000800 */
[--C-:B------:R-:W-:Y:S02]  /*b980*/  FFMA.FTZ R18, R9, c[0x0][0x2d0], -R168.reuse ;  /* 0x0000b40009127a23 */ /* 0x100fe400000108a8 */
[--C-:B------:R-:W-:Y:S02]  /*b990*/  FFMA.FTZ R159, R8, c[0x0][0x2d0], -R168.reuse ;  /* 0x0000b400089f7a23 */ /* 0x100fe400000108a8 */
[--C-:B------:R-:W-:Y:S02]  /*b9a0*/  FFMA.FTZ R19, R11, c[0x0][0x2d0], -R168.reuse ;  /* 0x0000b4000b137a23 */ /* 0x100fe400000108a8 */
[--C-:B------:R-:W-:Y:S02]  /*b9b0*/  FFMA.FTZ R27, R10, c[0x0][0x2d0], -R168.reuse ;  /* 0x0000b4000a1b7a23 */ /* 0x100fe400000108a8 */
[--C-:B------:R-:W-:Y:S01]  /*b9c0*/  FFMA.FTZ R26, R13, c[0x0][0x2d0], -R168.reuse ;  /* 0x0000b4000d1a7a23 */ /* 0x100fe200000108a8 */
[----:B------:R-:W3:Y:S01]  /*b9d0*/  MUFU.EX2 R2, R2 ;  /* 0x0000000200027308 */ /* 0x000ee20000000800 */
[--C-:B------:R-:W-:Y:S01]  /*b9e0*/  FFMA.FTZ R23, R12, c[0x0][0x2d0], -R168.reuse ;  /* 0x0000b4000c177a23 */ /* 0x100fe200000108a8 */
[----:B------:R-:W-:Y:S01]  /*b9f0*/  MOV R148, R19 ;  /* 0x0000001300947202 */ /* 0x000fe20000000f00 */
[--C-:B------:R-:W-:Y:S02]  /*ba00*/  FFMA.FTZ R173, R5, c[0x0][0x2d0], -R168.reuse ;  /* 0x0000b40005ad7a23 */ /* 0x100fe400000108a8 */
[--C-:B------:R-:W-:Y:S02]  /*ba10*/  FFMA.FTZ R175, R175, c[0x0][0x2d0], -R168.reuse ;  /* 0x0000b400afaf7a23 */ /* 0x100fe400000108a8 */
[--C-:B------:R-:W-:Y:S01]  /*ba20*/  FFMA.FTZ R174, R14, c[0x0][0x2d0], -R168.reuse ;  /* 0x0000b4000eae7a23 */ /* 0x100fe200000108a8 */
[----:B------:R-:W-:Y:S01]  /*ba30*/  MOV R14, R25 ;  /* 0x00000019000e7202 */ /* 0x000fe20000000f00 */
[----:B------:R-:W-:Y:S01]  /*ba40*/  FFMA.FTZ R168, R4, c[0x0][0x2d0], -R168 ;  /* 0x0000b40004a87a23 */ /* 0x000fe200000108a8 */
[----:B------:R-:W1:Y:S01]  /*ba50*/  MUFU.EX2 R15, R15 ;  /* 0x0000000f000f7308 */ /* 0x000e620000000800 */
[C---:B------:R-:W-:Y:S02]  /*ba60*/  FMUL.FTZ R5, R6.reuse, R133 ;  /* 0x0000008506057220 */ /* 0x040fe40000410000 */
        /* <DEDUP_REMOVED lines=8> */
[----:B------:R-:W-:Y:S01]  /*baf0*/  MUFU.EX2 R168, R168 ;  /* 0x000000a800a87308 */ /* 0x000fe20000000800 */
[----:B------:R-:W-:Y:S01]  /*bb00*/  FMUL.FTZ R25, R6, R153 ;  /* 0x0000009906197220 */ /* 0x000fe20000410000 */
[----:B------:R-:W-:Y:S01]  /*bb10*/  MOV R153, R23 ;  /* 0x0000001700997202 */ /* 0x000fe20000000f00 */
[C---:B---3--:R-:W-:Y:S02]  /*bb20*/  FFMA.FTZ R4, R2.reuse, R17, R7 ;  /* 0x0000001102047223 */ /* 0x048fe40000010007 */
[C---:B------:R-:W-:Y:S02]  /*bb30*/  FMUL.FTZ R10, R2.reuse, R138 ;  /* 0x0000008a020a7220 */ /* 0x040fe40000410000 */
[C---:B------:R-:W-:Y:S02]  /*bb40*/  FMUL.FTZ R19, R2.reuse, R147 ;  /* 0x0000009302137220 */ /* 0x040fe40000410000 */
[C---:B------:R-:W-:Y:S01]  /*bb50*/  FMUL.FTZ R26, R2.reuse, R154 ;  /* 0x0000009a021a7220 */ /* 0x040fe20000410000 */
[----:B------:R-:W2:Y:S01]  /*bb60*/  MUFU.EX2 R141, R141 ;  /* 0x0000008d008d7308 */ /* 0x000ea20000000800 */
[----:B------:R-:W-:Y:S01]  /*bb70*/  FMUL.FTZ R27, R2, R155 ;  /* 0x0000009b021b7220 */ /* 0x000fe20000410000 */
[C---:B-1----:R-:W-:Y:S01]  /*bb80*/  F2FP.PACK_AB R157, R15.reuse, R7 ;  /* 0x000000070f9d723e */ /* 0x042fe200000000ff */
[----:B------:R-:W-:Y:S01]  /*bb90*/  FADD.FTZ R11, R15, R4 ;  /* 0x000000040f0b7221 */ /* 0x000fe20000010000 */
[----:B------:R-:W-:Y:S01]  /*bba0*/  MOV R15, R24 ;  /* 0x00000018000f7202 */ /* 0x000fe20000000f00 */
[----:B------:R-:W-:Y:S01]  /*bbb0*/  FMUL.FTZ R4, R6, R132 ;  /* 0x0000008406047220 */ /* 0x000fe20000410000 */
[----:B------:R-:W-:Y:S01]  /*bbc0*/  MOV R132, R21 ;  /* 0x0000001500847202 */ /* 0x000fe20000000f00 */
[----:B------:R-:W-:Y:S01]  /*bbd0*/  FMUL.FTZ R7, R2, R135 ;  /* 0x0000008702077220 */ /* 0x000fe20000410000 */
[----:B------:R-:W-:Y:S01]  /*bbe0*/  MOV R140, R15 ;  /* 0x0000000f008c7202 */ /* 0x000fe20000000f00 */
[C---:B------:R-:W-:Y:S01]  /*bbf0*/  FMUL.FTZ R17, R6.reuse, R145 ;  /* 0x0000009106117220 */ /* 0x040fe20000410000 */
[----:B------:R-:W-:Y:S01]  /*bc00*/  MOV R138, R132 ;  /* 0x00000084008a7202 */ /* 0x000fe20000000f00 */
[C---:B------:R-:W-:Y:S01]  /*bc10*/  FMUL.FTZ R21, R6.reuse, R149 ;  /* 0x0000009506157220 */ /* 0x040fe20000410000 */
[----:B------:R-:W-:Y:S01]  /*bc20*/  MOV R132, R18 ;  /* 0x0000001200847202 */ /* 0x000fe20000000f00 */
[----:B------:R-:W-:Y:S01]  /*bc30*/  FMUL.FTZ R24, R6, R152 ;  /* 0x0000009806187220 */ /* 0x000fe20000410000 */
[----:B------:R-:W-:Y:S01]  /*bc40*/  MOV R152, R22 ;  /* 0x0000001600987202 */ /* 0x000fe20000000f00 */
[C---:B------:R-:W-:Y:S01]  /*bc50*/  FMUL.FTZ R6, R2.reuse, R134 ;  /* 0x0000008602067220 */ /* 0x040fe20000410000 */
[----:B------:R-:W-:Y:S01]  /*bc60*/  MOV R149, R14 ;  /* 0x0000000e00957202 */ /* 0x000fe20000000f00 */
[C---:B------:R-:W-:Y:S01]  /*bc70*/  FMUL.FTZ R14, R2.reuse, R142 ;  /* 0x0000008e020e7220 */ /* 0x040fe20000410000 */
[----:B------:R-:W-:Y:S01]  /*bc80*/  MOV R144, R11 ;  /* 0x0000000b00907202 */ /* 0x000fe20000000f00 */
[C---:B------:R-:W-:Y:S01]  /*bc90*/  FMUL.FTZ R11, R2.reuse, R139 ;  /* 0x0000008b020b7220 */ /* 0x040fe20000410000 */
[----:B------:R-:W-:Y:S01]  /*bca0*/  MUFU.EX2 R145, R159 ;  /* 0x0000009f00917308 */ /* 0x000fe20000000800 */
[C---:B------:R-:W-:Y:S02]  /*bcb0*/  FMUL.FTZ R15, R2.reuse, R143 ;  /* 0x0000008f020f7220 */ /* 0x040fe40000410000 */
[C---:B------:R-:W-:Y:S02]  /*bcc0*/  FMUL.FTZ R18, R2.reuse, R146 ;  /* 0x0000009202127220 */ /* 0x040fe40000410000 */
[C---:B------:R-:W-:Y:S02]  /*bcd0*/  FMUL.FTZ R22, R2.reuse, R150 ;  /* 0x0000009602167220 */ /* 0x040fe40000410000 */
        /* <DEDUP_REMOVED lines=26> */
[----:B------:R4:W-:Y:S01]  /*be80*/  MUFU.EX2 R150, R153 ;  /* 0x0000009900967308 */ /* 0x0009e20000000800 */
        /* <DEDUP_REMOVED lines=35> */
[----:B------:R3:W3:Y:S01]  /*c0c0*/  MUFU.EX2 R2, R132 ;  /* 0x0000008400027308 */ /* 0x0006e20000000800 */
[----:B--2---:R-:W-:Y:S02]  /*c0d0*/  FADD.FTZ R146, R141, R152 ;  /* 0x000000988d927221 */ /* 0x004fe40000010000 */
[----:B----4-:R-:W-:Y:S02]  /*c0e0*/  LDSM.16.MT88.4 R152, [R249+0x5080] ;  /* 0x00508000f998783b */ /* 0x010fe40000004200 */
[----:B-1----:R-:W-:Y:S04]  /*c0f0*/  FADD.FTZ R146, R143, R146 ;  /* 0x000000928f927221 */ /* 0x002fe80000010000 */
[----:B---3--:R-:W-:Y:S04]  /*c100*/  FADD.FTZ R146, R140, R146 ;  /* 0x000000928c927221 */ /* 0x008fe80000010000 */
[----:B------:R-:W-:Y:S01]  /*c110*/  FADD.FTZ R146, R142, R146 ;  /* 0x000000928e927221 */ /* 0x000fe20000010000 */
[----:B------:R-:W1:Y:S01]  /*c120*/  LDSM.16.MT88.4 R132, [R252+0x4080] ;  /* 0x00408000fc84783b */ /* 0x000e620000004200 */
[----:B------:R-:W-:Y:S01]  /*c130*/  F2FP.PACK_AB R159, R145, R2 ;  /* 0x00000002919f723e */ /* 0x000fe200000000ff */
[----:B------:R-:W-:Y:S02]  /*c140*/  FADD.FTZ R144, R2, R144 ;  /* 0x0000009002907221 */ /* 0x000fe40000010000 */
[----:B------:R2:W3:Y:S04]  /*c150*/  MUFU.EX2 R2, R137 ;  /* 0x0000008900027308 */ /* 0x0004e80000000800 */
[----:B--2---:R-:W-:Y:S01]  /*c160*/  LDSM.16.MT88.4 R136, [R252+0x4880] ;  /* 0x00488000fc88783b */ /* 0x004fe20000004200 */
        /* <DEDUP_REMOVED lines=48> */
[----:B------:R1:W2:Y:S03]  /*c470*/  MUFU.EX2 R156, R172 ;  /* 0x000000ac009c7308 */ /* 0x0002a60000000800 */
[----:B---3--:R-:W-:Y:S03]  /*c480*/  F2FP.PACK_AB R133, R2, R148 ;  /* 0x000000940285723e */ /* 0x008fe600000000ff */
[----:B------:R-:W-:Y:S02]  /*c490*/  F2FP.PACK_AB R134, R142, R140 ;  /* 0x0000008c8e86723e */ /* 0x000fe400000000ff */
[----:B------:R-:W3:Y:S02]  /*c4a0*/  LDSM.16.MT88.4 R140, [R250+0x4880] ;  /* 0x00488000fa8c783b */ /* 0x000ee40000004200 */
[----:B------:R4:W2:Y:S01]  /*c4b0*/  MUFU.EX2 R158, R170 ;  /* 0x000000aa009e7308 */ /* 0x0008a20000000800 */
[----:B------:R-:W-:Y:S02]  /*c4c0*/  F2FP.PACK_AB R135, R150, R149 ;  /* 0x000000959687723e */ /* 0x000fe400000000ff */
[----:B------:R-:W-:Y:S02]  /*c4d0*/  F2FP.PACK_AB R157, R174, R175 ;  /* 0x000000afae9d723e */ /* 0x000fe400000000ff */
[----:B------:R-:W-:Y:S03]  /*c4e0*/  F2FP.PACK_AB R159, R168, R173 ;  /* 0x000000ada89f723e */ /* 0x000fe600000000ff */
[C---:B------:R-:W-:Y:S05]  /*c4f0*/  HMMA.16816.F32 R4, R132.reuse, R136, R4 ;  /* 0x000000888404723c */ /* 0x040fea0000001804 */
[----:B-1----:R-:W-:Y:S03]  /*c500*/  MOV R172, R150 ;  /* 0x0000009600ac7202 */ /* 0x002fe60000000f00 */
[C---:B------:R-:W-:Y:S01]  /*c510*/  HMMA.16816.F32 R8, R132.reuse, R138, R8 ;  /* 0x0000008a8408723c */ /* 0x040fe20000001808 */
[----:B------:R-:W1:Y:S03]  /*c520*/  LDSM.16.MT88.4 R136, [R249+0x4880] ;  /* 0x00488000f988783b */ /* 0x000e660000004200 */
[----:B----4-:R-:W-:Y:S04]  /*c530*/  MOV R170, R149 ;  /* 0x0000009500aa7202 */ /* 0x010fe80000000f00 */
[C---:B---3--:R-:W-:Y:S08]  /*c540*/  HMMA.16816.F32 R12, R132.reuse, R140, R12 ;  /* 0x0000008c840c723c */ /* 0x048ff0000000180c */
[C---:B------:R-:W-:Y:S01]  /*c550*/  HMMA.16816.F32 R16, R132.reuse, R142, R16 ;  /* 0x0000008e8410723c */ /* 0x040fe20000001810 */
[----:B------:R-:W3:Y:S07]  /*c560*/  LDSM.16.MT88.4 R140, [R248+0x4880] ;  /* 0x00488000f88c783b */ /* 0x000eee0000004200 */
[C---:B-1----:R-:W-:Y:S08]  /*c570*/  HMMA.16816.F32 R20, R132.reuse, R136, R20 ;  /* 0x000000888414723c */ /* 0x042ff00000001814 */
[C---:B------:R-:W-:Y:S01]  /*c580*/  HMMA.16816.F32 R24, R132.reuse, R138, R24 ;  /* 0x0000008a8418723c */ /* 0x040fe20000001818 */
[----:B------:R-:W1:Y:S07]  /*c590*/  LDSM.16.MT88.4 R136, [R252+0x6080] ;  /* 0x00608000fc88783b */ /* 0x000e6e0000004200 */
        /* <DEDUP_REMOVED lines=36> */
[C---:B---3--:R-:W-:Y:S07]  /*c7e0*/  HMMA.16816.F32 R124, R132.reuse, R140, R124 ;  /* 0x0000008c847c723c */ /* 0x048fee000000187c */
[----:B--2---:R-:W-:Y:S01]  /*c7f0*/  FADD.FTZ R141, R156, R146 ;  /* 0x000000929c8d7221 */ /* 0x004fe20000010000 */
[----:B------:R-:W-:Y:S04]  /*c800*/  HMMA.16816.F32 R128, R132, R142, R128 ;  /* 0x0000008e8480723c */ /* 0x000fe80000001880 */
[C---:B------:R-:W-:Y:S01]  /*c810*/  FADD.FTZ R141, R171.reuse, R141 ;  /* 0x0000008dab8d7221 */ /* 0x040fe20000010000 */
[----:B------:R-:W-:Y:S01]  /*c820*/  F2FP.PACK_AB R156, R171, R156 ;  /* 0x0000009cab9c723e */ /* 0x000fe200000000ff */
[----:B------:R-:W-:Y:S02]  /*c830*/  FADD.FTZ R140, R145, R144 ;  /* 0x00000090918c7221 */ /* 0x000fe40000010000 */
[----:B------:R-:W-:Y:S01]  /*c840*/  FADD.FTZ R141, R158, R141 ;  /* 0x0000008d9e8d7221 */ /* 0x000fe20000010000 */
[----:B------:R-:W2:Y:S03]  /*c850*/  LDSM.16.MT88.4 R144, [R250+0x5080] ;  /* 0x00508000fa90783b */ /* 0x000ea60000004200 */
[C---:B------:R-:W-:Y:S01]  /*c860*/  FADD.FTZ R132, R169.reuse, R141 ;  /* 0x0000008da9847221 */ /* 0x040fe20000010000 */
[----:B------:R-:W-:Y:S01]  /*c870*/  F2FP.PACK_AB R158, R169, R158 ;  /* 0x0000009ea99e723e */ /* 0x000fe200000000ff */
[----:B------:R-:W-:Y:S03]  /*c880*/  FADD.FTZ R169, R148, R140 ;  /* 0x0000008c94a97221 */ /* 0x000fe60000010000 */
[----:B------:R1:W-:Y:S01]  /*c890*/  STL [R1+0x44], R132 ;  /* 0x0000448401007387 */ /* 0x0003e20000100800 */
[----:B------:R-:W-:Y:S04]  /*c8a0*/  FADD.FTZ R169, R2, R169 ;  /* 0x000000a902a97221 */ /* 0x000fe80000010000 */
[----:B------:R-:W-:Y:S04]  /*c8b0*/  FADD.FTZ R2, R170, R169 ;  /* 0x000000a9aa027221 */ /* 0x000fe80000010000 */
[----:B------:R-:W-:Y:S04]  /*c8c0*/  FADD.FTZ R2, R172, R2 ;  /* 0x00000002ac027221 */ /* 0x000fe80000010000 */
[----:B------:R-:W-:Y:S04]  /*c8d0*/  FADD.FTZ R2, R175, R2 ;  /* 0x00000002af027221 */ /* 0x000fe80000010000 */
[----:B------:R-:W-:Y:S01]  /*c8e0*/  FADD.FTZ R174, R174, R2 ;  /* 0x00000002aeae7221 */ /* 0x000fe20000010000 */
[----:B------:R-:W-:Y:S03]  /*c8f0*/  MOV R2, R3 ;  /* 0x0000000300027202 */ /* 0x000fe60000000f00 */
[----:B------:R-:W-:Y:S01]  /*c900*/  FADD.FTZ R174, R173, R174 ;  /* 0x000000aeadae7221 */ /* 0x000fe20000010000 */
[C---:B-1----:R-:W-:Y:S01]  /*c910*/  HMMA.16816.F32 R132, R156.reuse, R136, R4 ;  /* 0x000000889c84723c */ /* 0x042fe20000001804 */
[----:B------:R-:W1:Y:S07]  /*c920*/  LDSM.16.MT88.4 R4, [R248+0x5080] ;  /* 0x00508000f804783b */ /* 0x000e6e0000004200 */
[C---:B------:R-:W-:Y:S01]  /*c930*/  HMMA.16816.F32 R136, R156.reuse, R138, R8 ;  /* 0x0000008a9c88723c */ /* 0x040fe20000001808 */
[----:B------:R-:W3:Y:S07]  /*c940*/  LDSM.16.MT88.4 R8, [R252+0x6880] ;  /* 0x00688000fc08783b */ /* 0x000eee0000004200 */
[C---:B--2---:R-:W-:Y:S01]  /*c950*/  HMMA.16816.F32 R140, R156.reuse, R144, R12 ;  /* 0x000000909c8c723c */ /* 0x044fe2000000180c */
[----:B------:R-:W2:Y:S07]  /*c960*/  LDSM.16.MT88.4 R12, [R250+0x6880] ;  /* 0x00688000fa0c783b */ /* 0x000eae0000004200 */
[C---:B------:R-:W-:Y:S08]  /*c970*/  HMMA.16816.F32 R144, R156.reuse, R146, R16 ;  /* 0x000000929c90723c */ /* 0x040ff00000001810 */
[C---:B------:R-:W-:Y:S08]  /*c980*/  HMMA.16816.F32 R148, R156.reuse, R152, R20 ;  /* 0x000000989c94723c */ /* 0x040ff00000001814 */
[C---:B------:R-:W-:Y:S08]  /*c990*/  HMMA.16816.F32 R152, R156.reuse, R154, R24 ;  /* 0x0000009a9c98723c */ /* 0x040ff00000001818 */
[C---:B-1----:R-:W-:Y:S08]  /*c9a0*/  HMMA.16816.F32 R28, R156.reuse, R4, R28 ;  /* 0x000000049c1c723c */ /* 0x042ff0000000181c */
[C---:B------:R-:W-:Y:S01]  /*c9b0*/  HMMA.16816.F32 R32, R156.reuse, R6, R32 ;  /* 0x000000069c20723c */ /* 0x040fe20000001820 */
[----:B------:R-:W1:Y:S07]  /*c9c0*/  LDSM.16.MT88.4 R4, [R249+0x6880] ;  /* 0x00688000f904783b */ /* 0x000e6e0000004200 */
[C---:B---3--:R-:W-:Y:S08]  /*c9d0*/  HMMA.16816.F32 R36, R156.reuse, R8, R36 ;  /* 0x000000089c24723c */ /* 0x048ff00000001824 */
[C---:B------:R-:W-:Y:S01]  /*c9e0*/  HMMA.16816.F32 R40, R156.reuse, R10, R40 ;  /* 0x0000000a9c28723c */ /* 0x040fe20000001828 */
[----:B------:R-:W3:Y:S07]  /*c9f0*/  LDSM.16.MT88.4 R8, [R248+0x6880] ;  /* 0x00688000f808783b */ /* 0x000eee0000004200 */
[C---:B--2---:R-:W-:Y:S08]  /*ca00*/  HMMA.16816.F32 R44, R156.reuse, R12, R44 ;  /* 0x0000000c9c2c723c */ /* 0x044ff0000000182c */
[C---:B------:R-:W-:Y:S01]  /*ca10*/  HMMA.16816.F32 R48, R156.reuse, R14, R48 ;  /* 0x0000000e9c30723c */ /* 0x040fe20000001830 */
[----:B------:R-:W2:Y:S07]  /*ca20*/  LDSM.16.MT88.4 R12, [R252+0x8080] ;  /* 0x00808000fc0c783b */ /* 0x000eae0000004200 */
        /* <DEDUP_REMOVED lines=22> */
[C---:B------:R-:W-:Y:S08]  /*cb90*/  HMMA.16816.F32 R112, R156.reuse, R10, R112 ;  /* 0x0000000a9c70723c */ /* 0x040ff00000001870 */
[C---:B--2---:R-:W-:Y:S08]  /*cba0*/  HMMA.16816.F32 R116, R156.reuse, R12, R116 ;  /* 0x0000000c9c74723c */ /* 0x044ff00000001874 */
[C---:B------:R-:W-:Y:S08]  /*cbb0*/  HMMA.16816.F32 R120, R156.reuse, R14, R120 ;  /* 0x0000000e9c78723c */ /* 0x040ff00000001878 */
[C---:B-1----:R-:W-:Y:S07]  /*cbc0*/  HMMA.16816.F32 R124, R156.reuse, R4, R124 ;  /* 0x000000049c7c723c */ /* 0x042fee000000187c */
[----:B------:R-:W-:Y:S01]  /*cbd0*/  FADD.FTZ R4, R168, R174 ;  /* 0x000000aea8047221 */ /* 0x000fe20000010000 */
[----:B------:R-:W-:Y:S04]  /*cbe0*/  HMMA.16816.F32 R128, R156, R6, R128 ;  /* 0x000000069c80723c */ /* 0x000fe80000001880 */
[----:B------:R1:W-:Y:S04]  /*cbf0*/  STL [R1+0x40], R4 ;  /* 0x0000400401007387 */ /* 0x0003e80000100800 */
[----:B-1----:R-:W-:-:S05]  /*cc00*/  @P0 BRA `(.L_x_207) ;  /* 0xffffcf6000000947 */ /* 0x002fca000383ffff */
.L_x_202:
[----:B------:R-:W-:-:S06]  /*cc10*/  UISETP.GE.AND UP0, UPT, UR23, UR7, UPT ;  /* 0x000000071700728c */ /* 0x000fcc000bf06270 */
[----:B------:R-:W-:-:S13]  /*cc20*/  PLOP3.LUT P0, PT, PT, PT, UP0, 0x40, 0x0 ;  /* 0x000000000000781c */ /* 0x000fda0003f0e808 */
[----:B------:R-:W-:Y:S05]  /*cc30*/  @P0 BRA `(.L_x_208) ;  /* 0x00003ee000000947 */ /* 0x000fea0003800000 */
[----:B------:R-:W1:Y:S04]  /*cc40*/  S2R R3, SR_TID.X ;  /* 0x0000000000037919 */ /* 0x000e680000002100 */
[----:B------:R-:W2:Y:S01]  /*cc50*/  LDL.LU R4, [R1+0x3c] ;  /* 0x00003c0001047983 */ /* 0x000ea20000300800 */
[----:B-1----:R-:W-:-:S04]  /*cc60*/  SHF.R.S32.HI R5, RZ, 0x1f, R3 ;  /* 0x0000001fff057819 */ /* 0x002fc80000011403 */
[----:B------:R-:W-:Y:S02]  /*cc70*/  LEA.HI R5, R5, R3, RZ, 0x3 ;  /* 0x0000000305057211 */ /* 0x000fe400078f18ff */
[----:B------:R-:W2:Y:S02]  /*cc80*/  LDL R3, [R1+0x24] ;  /* 0x0000240001037983 */ /* 0x000ea40000100800 */
[----:B------:R-:W-:-:S04]  /*cc90*/  SHF.R.S32.HI R5, RZ, 0x3, R5 ;  /* 0x00000003ff057819 */ /* 0x000fc80000011405 */
[----:B------:R-:W-:Y:S01]  /*cca0*/  IADD3 R6, -R5, 0x30, RZ ;  /* 0x0000003005067810 */ /* 0x000fe20007ffe1ff */
[----:B------:R-:W-:Y:S01]  /*ccb0*/  IMAD.MOV.U32 R156, RZ, RZ, R2 ;  /* 0x000000ffff9c7224 */ /* 0x000fe200078e0002 */
[C---:B--2---:R-:W-:Y:S01]  /*ccc0*/  SHF.L.U64.HI R5, R3.reuse, 0x1, R4 ;  /* 0x0000000103057819 */ /* 0x044fe20000010204 */
[----:B------:R-:W-:-:S04]  /*ccd0*/  IMAD.SHL.U32 R4, R3, 0x2, RZ ;  /* 0x0000000203047824 */ /* 0x000fc800078e00ff */
[----:B------:R1:W-:Y:S04]  /*cce0*/  STL [R1+0x48], R5 ;  /* 0x0000480501007387 */ /* 0x0003e80000100800 */
[----:B------:R1:W-:Y:S01]  /*ccf0*/  STL [R1+0x3c], R4 ;  /* 0x00003c0401007387 */ /* 0x0003e20000100800 */
[----:B------:R-:W-:-:S03]  /*cd00*/  IMAD.MOV.U32 R3, RZ, RZ, R0 ;  /* 0x000000ffff037224 */ /* 0x000fc600078e0000 */
.L_x_221:
[----:B------:R-:W2:Y:S01]  /*cd10*/  LDL R0, [R1+0xc] ;  /* 0x00000c0001007983 */ /* 0x000ea20000100800 */
[----:B------:R-:W-:Y:S04]  /*cd20*/  DEPBAR.LE SB0, 0x0 ;  /* 0x000080000000791a */ /* 0x000fe80000000000 */
[----:B------:R-:W3:Y:S01]  /*cd30*/  LDL R9, [R1+0x3c] ;  /* 0x00003c0001097983 */ /* 0x000ee20000100800 */
[----:B------:R-:W-:Y:S03]  /*cd40*/  BSSY B0, `(.L_x_209) ;  /* 0x0000055000007945 */ /* 0x000fe60003800000 */
[----:B------:R-:W4:Y:S04]  /*cd50*/  LDL R6, [R1+0x8] ;  /* 0x0000080001067983 */ /* 0x000f280000100800 */
[----:B------:R-:W5:Y:S04]  /*cd60*/  LDL R8, [R1+0x48] ;  /* 0x0000480001087983 */ /* 0x000f680000100800 */
[----:B------:R-:W2:Y:S04]  /*cd70*/  LDL R157, [R1+0x24] ;  /* 0x00002400019d7983 */ /* 0x000ea80000100800 */
[----:B------:R-:W2:Y:S04]  /*cd80*/  LDL R7, [R1+0x4] ;  /* 0x0000040001077983 */ /* 0x000ea80000100800 */
[----:B------:R-:W3:Y:S04]  /*cd90*/  LDL R13, [R1+0x1c] ;  /* 0x00001c00010d7983 */ /* 0x000ee80000100800 */
[----:B------:R-:W3:Y:S04]  /*cda0*/  LDL R23, [R1] ;  /* 0x0000000001177983 */ /* 0x000ee80000100800 */
[----:B------:R-:W5:Y:S04]  /*cdb0*/  LDL R21, [R1+0x18] ;  /* 0x0000180001157983 */ /* 0x000f680000100800 */
[----:B------:R-:W5:Y:S04]  /*cdc0*/  LDL R22, [R1+0x30] ;  /* 0x0000300001167983 */ /* 0x000f680000100800 */
[----:B------:R-:W5:Y:S04]  /*cdd0*/  LDL R20, [R1+0x2c] ;  /* 0x00002c0001147983 */ /* 0x000f680000100800 */
[----:B------:R-:W-:Y:S06]  /*cde0*/  BAR.SYNC.DEFER_BLOCKING 0x0 ;  /* 0x0000000000007b1d */ /* 0x000fec0000010000 */
[----:B------:R-:W-:Y:S04]  /*cdf0*/  LDSM.16.M88.4 R172, [R247] ;  /* 0x00000000f7ac783b */ /* 0x000fe80000000200 */
[----:B------:R-:W-:Y:S04]  /*ce00*/  LDSM.16.M88.4 R176, [R246] ;  /* 0x00000000f6b0783b */ /* 0x000fe80000000200 */
[----:B--2---:R-:W-:Y:S01]  /*ce10*/  LDSM.16.M88.4 R16, [R7+0x14880] ;  /* 0x014880000710783b */ /* 0x004fe20000000200 */
[----:B------:R-:W-:Y:S01]  /*ce20*/  SHF.R.S32.HI R2, RZ, 0x1f, R0 ;  /* 0x0000001fff027819 */ /* 0x000fe20000011400 */
[----:B-1----:R-:W-:Y:S01]  /*ce30*/  IMAD.WIDE.U32 R4, R0, c[0x0][0x208], RZ ;  /* 0x0000820000047a25 */ /* 0x002fe200078e00ff */
[----:B------:R-:W-:Y:S01]  /*ce40*/  ISETP.GE.AND P1, PT, R157, c[0x0][0x1d4], PT ;  /* 0x000075009d007a0c */ /* 0x000fe20003f26270 */
[----:B------:R-:W-:Y:S02]  /*ce50*/  LDSM.16.M88.4 R24, [R7+0x15080] ;  /* 0x015080000718783b */ /* 0x000fe40000000200 */
[----:B------:R-:W-:Y:S02]  /*ce60*/  IMAD R2, R2, c[0x0][0x208], RZ ;  /* 0x0000820002027a24 */ /* 0x000fe400078e02ff */
[----:B---3--:R-:W-:Y:S02]  /*ce70*/  LDSM.16.M88.4 R168, [R23] ;  /* 0x0000000017a8783b */ /* 0x008fe40000000200 */
[----:B------:R-:W-:Y:S01]  /*ce80*/  IMAD R2, R0, c[0x0][0x20c], R2 ;  /* 0x0000830000027a24 */ /* 0x000fe200078e0202 */
[----:B----4-:R-:W-:Y:S01]  /*ce90*/  SHF.R.S32.HI R0, RZ, 0x1f, R6 ;  /* 0x0000001fff007819 */ /* 0x010fe20000011406 */
[----:B-----5:R-:W-:Y:S02]  /*cea0*/  IMAD.SHL.U32 R159, R21, 0x2, RZ ;  /* 0x00000002159f7824 */ /* 0x020fe400078e00ff */
[----:B------:R-:W-:Y:S02]  /*ceb0*/  IMAD.IADD R5, R5, 0x1, R2 ;  /* 0x0000000105057824 */ /* 0x000fe400078e0202 */
[----:B------:R-:W2:Y:S01]  /*cec0*/  LDL R2, [R1+0x10] ;  /* 0x0000100001027983 */ /* 0x000ea20000100800 */
[----:B------:R-:W-:Y:S01]  /*ced0*/  IMAD R0, R0, c[0x0][0x218], RZ ;  /* 0x0000860000007a24 */ /* 0x000fe200078e02ff */
[----:B------:R-:W-:Y:S01]  /*cee0*/  SHF.L.U64.HI R21, R21, 0x1, R22 ;  /* 0x0000000115157819 */ /* 0x000fe20000010216 */
[C---:B------:R-:W-:Y:S04]  /*cef0*/  IMAD.WIDE.U32 R4, R6.reuse, c[0x0][0x218], R4 ;  /* 0x0000860006047a25 */ /* 0x040fe800078e0004 */
[----:B------:R-:W-:Y:S01]  /*cf00*/  IMAD R0, R6, c[0x0][0x21c], R0 ;  /* 0x0000870006007a24 */ /* 0x000fe200078e0200 */
[----:B------:R-:W-:Y:S04]  /*cf10*/  IADD3 R12, P0, R4, UR24, RZ ;  /* 0x00000018040c7c10 */ /* 0x000fe8000ff1e0ff */
[----:B------:R-:W-:Y:S02]  /*cf20*/  IADD3.X R0, R5, UR15, R0, P0, !PT ;  /* 0x0000000f05007c10 */ /* 0x000fe400087fe400 */
[C---:B------:R-:W-:Y:S04]  /*cf30*/  LEA R4, P0, R12.reuse, c[0x0][0x1f8], 0x1 ;  /* 0x00007e000c047a11 */ /* 0x040fe800078008ff */
[----:B------:R-:W-:Y:S01]  /*cf40*/  LEA.HI.X R12, R12, c[0x0][0x1fc], R0, 0x1, P0 ;  /* 0x00007f000c0c7a11 */ /* 0x000fe200000f0c00 */
[----:B------:R-:W1:Y:S04]  /*cf50*/  SHFL.IDX PT, R6, R4, RZ, 0x181f ;  /* 0x00181fff04067589 */ /* 0x000e6800000e0000 */
[----:B------:R-:W3:Y:S04]  /*cf60*/  LDL R0, [R1+0x14] ;  /* 0x0000140001007983 */ /* 0x000ee80000100800 */
[----:B------:R-:W4:Y:S01]  /*cf70*/  SHFL.IDX PT, R5, R12, RZ, 0x181f ;  /* 0x00181fff0c057589 */ /* 0x000f2200000e0000 */
[C---:B-1----:R-:W-:Y:S05]  /*cf80*/  IADD3 R14, P0, R6.reuse, R9, RZ ;  /* 0x00000009060e7210 */ /* 0x042fea0007f1e0ff */
[C---:B----4-:R-:W-:Y:S02]  /*cf90*/  IMAD.X R15, R5.reuse, 0x1, R8, P0 ;  /* 0x00000001050f7824 */ /* 0x050fe400000e0608 */
[----:B------:R1:W4:Y:S04]  /*cfa0*/  LDSM.16.M88.4 R8, [R7+0x14080] ;  /* 0x014080000708783b */ /* 0x0003280000000200 */
[----:B------:R-:W-:Y:S01]  /*cfb0*/  @!PT LDS RZ, [RZ] ;  /* 0x00000000fffff984 */ /* 0x000fe20000000800 */
[----:B------:R-:W-:Y:S01]  /*cfc0*/  @!PT LDS RZ, [RZ] ;  /* 0x00000000fffff984 */ /* 0x000fe20000000800 */
[----:B------:R-:W-:Y:S01]  /*cfd0*/  @!PT LDS RZ, [RZ] ;  /* 0x00000000fffff984 */ /* 0x000fe20000000800 */
[----:B------:R5:W-:Y:S04]  /*cfe0*/  LDGSTS.E.BYPASS.LTC128B.128 [R13+0x4080], [R14.64], !P1 ;  /* 0x040800000e0d7fae */ /* 0x000be8000c901d52 */
[----:B-1----:R-:W4:Y:S04]  /*cff0*/  LDL R7, [R1+0x28] ;  /* 0x0000280001077983 */ /* 0x002f280000100800 */
[----:B------:R1:W-:Y:S01]  /*d000*/  STL [R1+0x4c], R21 ;  /* 0x00004c1501007387 */ /* 0x0003e20000100800 */
[----:B-----5:R-:W-:Y:S05]  /*d010*/  IADD3 R14, P0, R6, R159, RZ ;  /* 0x0000009f060e7210 */ /* 0x020fea0007f1e0ff */
[C---:B------:R-:W-:Y:S05]  /*d020*/  IMAD.X R15, R5.reuse, 0x1, R21, P0 ;  /* 0x00000001050f7824 */ /* 0x040fea00000e0615 */
[----:B------:R5:W-:Y:S01]  /*d030*/  LDGSTS.E.BYPASS.LTC128B.128 [R13+0x5880], [R14.64], !P6 ;  /* 0x058800000e0d7fae */ /* 0x000be2000f101d52 */
[C---:B---3--:R-:W-:Y:S01]  /*d040*/  SHF.L.U64.HI R158, R0.reuse, 0x1, R20 ;  /* 0x00000001009e7819 */ /* 0x048fe20000010214 */
[----:B------:R-:W-:Y:S02]  /*d050*/  IMAD.SHL.U32 R157, R0, 0x2, RZ ;  /* 0x00000002009d7824 */ /* 0x000fe400078e00ff */
[----:B------:R-:W3:Y:S01]  /*d060*/  S2R R20, SR_TID.X ;  /* 0x0000000000147919 */ /* 0x000ee20000002100 */
[----:B--2---:R-:W-:Y:S02]  /*d070*/  IMAD.SHL.U32 R0, R2, 0x2, RZ ;  /* 0x0000000202007824 */ /* 0x004fe400078e00ff */
[C---:B-----5:R-:W-:Y:S05]  /*d080*/  IADD3 R14, P0, R6.reuse, R157, RZ ;  /* 0x0000009d060e7210 */ /* 0x060fea0007f1e0ff */
[C---:B------:R-:W-:Y:S01]  /*d090*/  IMAD.X R15, R5.reuse, 0x1, R158, P0 ;  /* 0x00000001050f7824 */ /* 0x040fe200000e069e */
[----:B------:R-:W-:Y:S04]  /*d0a0*/  IADD3 R6, P0, R6, R0, RZ ;  /* 0x0000000006067210 */ /* 0x000fe80007f1e0ff */
[----:B------:R1:W-:Y:S01]  /*d0b0*/  LDGSTS.E.BYPASS.LTC128B.128 [R13+0x7080], [R14.64], !P5 ;  /* 0x070800000e0d7fae */ /* 0x0003e2000e901d52 */
[----:B---3--:R-:W-:Y:S02]  /*d0c0*/  ISETP.GT.AND P1, PT, R20, 0x7f, PT ;  /* 0x0000007f1400780c */ /* 0x008fe40003f24270 */
[----:B----4-:R-:W-:Y:S05]  /*d0d0*/  SHF.L.U64.HI R2, R2, 0x1, R7 ;  /* 0x0000000102027819 */ /* 0x010fea0000010207 */
[----:B------:R-:W-:Y:S05]  /*d0e0*/  IMAD.X R7, R5, 0x1, R2, P0 ;  /* 0x0000000105077824 */ /* 0x000fea00000e0602 */
[----:B------:R1:W-:Y:S01]  /*d0f0*/  LDGSTS.E.BYPASS.LTC128B.128 [R13+0x8880], [R6.64], !P4 ;  /* 0x08880000060d7fae */ /* 0x0003e2000e101d52 */
[----:B------:R-:W-:-:S05]  /*d100*/  @P1 BRA `(.L_x_210) ;  /* 0x0000018000001947 */ /* 0x000fca0003800000 */
[----:B------:R-:W-:-:S05]  /*d110*/  BRA.DIV ~URZ, `(.L_x_211) ;  /* 0x00006b327f007947 */ /* 0x000fca000b800000 */
[----:B------:R2:W3:Y:S04]  /*d120*/  SHFL.IDX PT, R5, R12, 0x1, 0x181f ;  /* 0x00381f000c057f89 */ /* 0x0004e800000e0000 */
[----:B------:R2:W4:Y:S02]  /*d130*/  SHFL.IDX PT, R12, R4, 0x1, 0x181f ;  /* 0x00381f00040c7f89 */ /* 0x00052400000e0000 */
.L_x_240:
[----:B-1----:R-:W5:Y:S04]  /*d140*/  LDL R7, [R1+0x24] ;  /* 0x0000240001077983 */ /* 0x002f680000100800 */
[----:B--2---:R-:W2:Y:S04]  /*d150*/  LDL R6, [R1+0x3c] ;  /* 0x00003c0001067983 */ /* 0x004ea80000100800 */
[----:B----4-:R-:W4:Y:S04]  /*d160*/  LDL R14, [R1+0x48] ;  /* 0x00004800010e7983 */ /* 0x010f280000100800 */
[----:B---3--:R-:W3:Y:S04]  /*d170*/  LDL R4, [R1+0x1c] ;  /* 0x00001c0001047983 */ /* 0x008ee80000100800 */
[----:B------:R-:W3:Y:S01]  /*d180*/  LDL R13, [R1+0x4c] ;  /* 0x00004c00010d7983 */ /* 0x000ee20000100800 */
[----:B-----5:R-:W-:Y:S02]  /*d190*/  ISETP.GE.AND P1, PT, R7, c[0x0][0x1d4], PT ;  /* 0x0000750007007a0c */ /* 0x020fe40003f26270 */
[C---:B--2---:R-:W-:Y:S05]  /*d1a0*/  IADD3 R6, P0, R12.reuse, R6, RZ ;  /* 0x000000060c067210 */ /* 0x044fea0007f1e0ff */
[C---:B----4-:R-:W-:Y:S06]  /*d1b0*/  IMAD.X R7, R5.reuse, 0x1, R14, P0 ;  /* 0x0000000105077824 */ /* 0x050fec00000e060e */
[----:B------:R-:W-:Y:S01]  /*d1c0*/  @!PT LDS RZ, [RZ] ;  /* 0x00000000fffff984 */ /* 0x000fe20000000800 */
[----:B------:R-:W-:Y:S01]  /*d1d0*/  @!PT LDS RZ, [RZ] ;  /* 0x00000000fffff984 */ /* 0x000fe20000000800 */
[----:B------:R-:W-:Y:S01]  /*d1e0*/  @!PT LDS RZ, [RZ] ;  /* 0x00000000fffff984 */ /* 0x000fe20000000800 */
[----:B---3--:R1:W-:Y:S02]  /*d1f0*/  LDGSTS.E.BYPASS.LTC128B.128 [R4+0x5080], [R6.64], !P1 ;  /* 0x0508000006047fae */ /* 0x0083e4000c901d52 */
[C---:B-1----:R-:W-:Y:S05]  /*d200*/  IADD3 R6, P0, R12.reuse, R159, RZ ;  /* 0x0000009f0c067210 */ /* 0x042fea0007f1e0ff */
[C---:B------:R-:W-:Y:S05]  /*d210*/  IMAD.X R7, R5.reuse, 0x1, R13, P0 ;  /* 0x0000000105077824 */ /* 0x040fea00000e060d */
[----:B------:R1:W-:Y:S02]  /*d220*/  LDGSTS.E.BYPASS.LTC128B.128 [R4+0x6880], [R6.64], !P6 ;  /* 0x0688000006047fae */ /* 0x0003e4000f101d52 */
[C---:B-1----:R-:W-:Y:S05]  /*d230*/  IADD3 R6, P0, R12.reuse, R157, RZ ;  /* 0x0000009d0c067210 */ /* 0x042fea0007f1e0ff */
[C---:B------:R-:W-:Y:S01]  /*d240*/  IMAD.X R7, R5.reuse, 0x1, R158, P0 ;  /* 0x0000000105077824 */ /* 0x040fe200000e069e */
[----:B------:R-:W-:Y:S04]  /*d250*/  IADD3 R12, P0, R12, R0, RZ ;  /* 0x000000000c0c7210 */ /* 0x000fe80007f1e0ff */
[----:B------:R1:W-:Y:S01]  /*d260*/  LDGSTS.E.BYPASS.LTC128B.128 [R4+0x8080], [R6.64], !P5 ;  /* 0x0808000006047fae */ /* 0x0003e2000e901d52 */
[----:B------:R-:W-:Y:S05]  /*d270*/  IMAD.X R13, R5, 0x1, R2, P0 ;  /* 0x00000001050d7824 */ /* 0x000fea00000e0602 */
[----:B------:R1:W-:Y:S03]  /*d280*/  LDGSTS.E.BYPASS.LTC128B.128 [R4+0x9880], [R12.64], !P4 ;  /* 0x098800000c047fae */ /* 0x0003e6000e101d52 */
.L_x_210:
[----:B------:R-:W-:Y:S05]  /*d290*/  BSYNC B0 ;  /* 0x0000000000007941 */ /* 0x000fea0003800000 */
.L_x_209:
        /* <DEDUP_REMOVED lines=147> */
[----:B------:R-:W1:Y:S01]  /*dbd0*/  MUFU.TANH R173, R5 ;  /* 0x0000000500ad7308 */ /* 0x000e620000002400 */
[----:B------:R-:W-:Y:S02]  /*dbe0*/  FMUL.FTZ R8, R8, c[0x0][0x320] ;  /* 0x0000c80008087a20 */ /* 0x000fe40000410000 */
[----:B------:R-:W-:Y:S01]  /*dbf0*/  FMUL.FTZ R10, R10, c[0x0][0x320] ;  /* 0x0000c8000a0a7a20 */ /* 0x000fe20000410000 */
[C---:B------:R-:W-:Y:S06]  /*dc00*/  HMMA.16816.F32 R16, R232.reuse, R170, R16 ;  /* 0x000000aae810723c */ /* 0x040fec0000001810 */
[----:B------:R-:W3:Y:S10]  /*dc10*/  MUFU.TANH R177, R6 ;  /* 0x0000000600b17308 */ /* 0x000ef40000002400 */
[----:B------:R4:W1:Y:S01]  /*dc20*/  MUFU.TANH R176, R7 ;  /* 0x0000000700b07308 */ /* 0x0008620000002400 */
[----:B------:R-:W-:Y:S07]  /*dc30*/  FMUL.FTZ R13, R13, c[0x0][0x320] ;  /* 0x0000c8000d0d7a20 */ /* 0x000fee0000410000 */
[----:B------:R-:W-:Y:S02]  /*dc40*/  FMUL.FTZ R18, R18, c[0x0][0x320] ;  /* 0x0000c80012127a20 */ /* 0x000fe40000410000 */
[----:B------:R5:W1:Y:S10]  /*dc50*/  MUFU.TANH R168, R9 ;  /* 0x0000000900a87308 */ /* 0x000a740000002400 */
[----:B------:R1:W1:Y:S01]  /*dc60*/  MUFU.TANH R169, R11 ;  /* 0x0000000b00a97308 */ /* 0x0002620000002400 */
[----:B----4-:R-:W4:Y:S01]  /*dc70*/  LDSM.16.M88.4 R4, [R245+0x5800] ;  /* 0x00580000f504783b */ /* 0x010f220000000200 */
[----:B------:R-:W-:Y:S08]  /*dc80*/  DEPBAR.LE SB0, 0x0 ;  /* 0x000080000000791a */ /* 0x000ff00000000000 */
[----:B------:R2:W2:Y:S01]  /*dc90*/  MUFU.TANH R178, R18 ;  /* 0x0000001200b27308 */ /* 0x0004a20000002400 */
[----:B------:R-:W-:Y:S01]  /*dca0*/  BAR.SYNC.DEFER_BLOCKING 0x0 ;  /* 0x0000000000007b1d */ /* 0x000fe20000010000 */
[----:B-----5:R-:W-:Y:S08]  /*dcb0*/  FMUL.FTZ R9, R15, c[0x0][0x320] ;  /* 0x0000c8000f097a20 */ /* 0x020ff00000410000 */
[----:B------:R-:W2:Y:S01]  /*dcc0*/  MUFU.TANH R8, R8 ;  /* 0x0000000800087308 */ /* 0x000ea20000002400 */
[----:B-1----:R-:W-:Y:S02]  /*dcd0*/  FMUL.FTZ R11, R12, c[0x0][0x320] ;  /* 0x0000c8000c0b7a20 */ /* 0x002fe40000410000 */
[----:B------:R-:W-:Y:S02]  /*dce0*/  FMUL.FTZ R12, R14, c[0x0][0x320] ;  /* 0x0000c8000e0c7a20 */ /* 0x000fe40000410000 */
[----:B------:R-:W-:Y:S05]  /*dcf0*/  FMUL.FTZ R14, R16, c[0x0][0x320] ;  /* 0x0000c800100e7a20 */ /* 0x000fea0000410000 */
[----:B------:R-:W1:Y:S01]  /*dd00*/  MUFU.TANH R10, R10 ;  /* 0x0000000a000a7308 */ /* 0x000e620000002400 */
[----:B------:R-:W-:Y:S09]  /*dd10*/  FMUL.FTZ R16, R17, c[0x0][0x320] ;  /* 0x0000c80011107a20 */ /* 0x000ff20000410000 */
[----:B------:R-:W1:Y:S01]  /*dd20*/  MUFU.TANH R11, R11 ;  /* 0x0000000b000b7308 */ /* 0x000e620000002400 */
[C---:B----4-:R-:W-:Y:S09]  /*dd30*/  HMMA.16816.F32 R20, R232.reuse, R4, R20 ;  /* 0x00000004e814723c */ /* 0x050ff20000001814 */
[----:B------:R-:W4:Y:S03]  /*dd40*/  MUFU.TANH R13, R13 ;  /* 0x0000000d000d7308 */ /* 0x000f260000002400 */
[----:B------:R-:W-:Y:S01]  /*dd50*/  FMUL.FTZ R4, R19, c[0x0][0x320] ;  /* 0x0000c80013047a20 */ /* 0x000fe20000410000 */
[----:B------:R-:W-:Y:S06]  /*dd60*/  HMMA.16816.F32 R24, R232, R6, R24 ;  /* 0x00000006e818723c */ /* 0x000fec0000001818 */
[----:B------:R-:W1:Y:S06]  /*dd70*/  MUFU.TANH R12, R12 ;  /* 0x0000000c000c7308 */ /* 0x000e6c0000002400 */
[----:B------:R-:W-:Y:S04]  /*dd80*/  FMUL.FTZ R17, R20, c[0x0][0x320] ;  /* 0x0000c80014117a20 */ /* 0x000fe80000410000 */
[----:B------:R-:W1:Y:S01]  /*dd90*/  MUFU.TANH R9, R9 ;  /* 0x0000000900097308 */ /* 0x000e620000002400 */
[----:B--2---:R-:W-:Y:S02]  /*dda0*/  FMUL.FTZ R18, R21, c[0x0][0x320] ;  /* 0x0000c80015127a20 */ /* 0x004fe40000410000 */
[----:B------:R-:W-:Y:S02]  /*ddb0*/  FMUL.FTZ R6, R22, c[0x0][0x320] ;  /* 0x0000c80016067a20 */ /* 0x000fe40000410000 */
[----:B------:R-:W-:Y:S03]  /*ddc0*/  FMUL.FTZ R5, R23, c[0x0][0x320] ;  /* 0x0000c80017057a20 */ /* 0x000fe60000410000 */
[----:B------:R-:W-:Y:S02]  /*ddd0*/  FMUL.FTZ R19, R24, c[0x0][0x320] ;  /* 0x0000c80018137a20 */ /* 0x000fe40000410000 */
[----:B------:R-:W-:Y:S01]  /*dde0*/  FMUL.FTZ R20, R25, c[0x0][0x320] ;  /* 0x0000c80019147a20 */ /* 0x000fe20000410000 */
[----:B------:R-:W2:Y:S01]  /*ddf0*/  MUFU.TANH R14, R14 ;  /* 0x0000000e000e7308 */ /* 0x000ea20000002400 */
[----:B------:R-:W-:Y:S02]  /*de00*/  FMUL.FTZ R15, R26, c[0x0][0x320] ;  /* 0x0000c8001a0f7a20 */ /* 0x000fe40000410000 */
[----:B------:R-:W-:Y:S07]  /*de10*/  FMUL.FTZ R7, R27, c[0x0][0x320] ;  /* 0x0000c8001b077a20 */ /* 0x000fee0000410000 */
        /* <DEDUP_REMOVED lines=19> */
[----:B------:R-:W4:Y:S04]  /*df50*/  LDL.LU R171, [R1+0x4c] ;  /* 0x00004c0001ab7983 */ /* 0x000f280000300800 */
[----:B------:R-:W4:Y:S04]  /*df60*/  LDL R175, [R1+0x48] ;  /* 0x0000480001af7983 */ /* 0x000f280000100800 */
[----:B---3--:R-:W3:Y:S01]  /*df70*/  LDL R3, [R1+0x3c] ;  /* 0x00003c0001037983 */ /* 0x008ee20000100800 */
[----:B--2---:R-:W-:Y:S03]  /*df80*/  IADD3 R21, R21, -0x30, R179 ;  /* 0xffffffd015157810 */ /* 0x004fe60007ffe0b3 */
[----:B------:R-:W2:Y:S02]  /*df90*/  LDL R179, [R1+0x1c] ;  /* 0x00001c0001b37983 */ /* 0x000ea40000100800 */
[----:B------:R-:W-:Y:S01]  /*dfa0*/  @P1 IMAD.HI.U32 R23, R21, c[0x0][0x2bc], RZ ;  /* 0x0000af0015171a27 */ /* 0x000fe200078e00ff */
        /* <DEDUP_REMOVED lines=14> */
[----:B----4-:R-:W-:Y:S04]  /*e090*/  IMAD.WIDE.U32 R24, R27, c[0x0][0x1e0], RZ ;  /* 0x000078001b187a25 */ /* 0x010fe800078e00ff */
[----:B------:R-:W-:Y:S01]  /*e0a0*/  IMAD.IADD R25, R25, 0x1, R21 ;  /* 0x0000000119197824 */ /* 0x000fe200078e0215 */
[----:B--2---:R2:W-:Y:S01]  /*e0b0*/  STL [R1+0x8], R26 ;  /* 0x0000081a01007387 */ /* 0x0045e20000100800 */
        /* <DEDUP_REMOVED lines=9> */
[----:B--2---:R-:W2:Y:S04]  /*e150*/  S2R R26, SR_TID.X ;  /* 0x00000000001a7919 */ /* 0x004ea80000002100 */
[----:B------:R-:W4:Y:S04]  /*e160*/  SHFL.IDX PT, R24, R21, RZ, 0x181f ;  /* 0x00181fff15187589 */ /* 0x000f2800000e0000 */
[----:B------:R-:W1:Y:S04]  /*e170*/  SHFL.IDX PT, R22, R22, 0x1, 0x181f ;  /* 0x00381f0016167f89 */ /* 0x000e6800000e0000 */
[----:B------:R-:W1:Y:S01]  /*e180*/  SHFL.IDX PT, R21, R21, 0x1, 0x181f ;  /* 0x00381f0015157f89 */ /* 0x000e6200000e0000 */
[----:B--2---:R-:W-:Y:S04]  /*e190*/  SHF.R.S32.HI R170, RZ, 0x1f, R26 ;  /* 0x0000001fffaa7819 */ /* 0x004fe8000001141a */
[----:B------:R-:W-:Y:S04]  /*e1a0*/  LEA.HI R170, R170, R26, RZ, 0x3 ;  /* 0x0000001aaaaa7211 */ /* 0x000fe800078f18ff */
[----:B------:R-:W-:Y:S04]  /*e1b0*/  SHF.R.S32.HI R170, RZ, 0x3, R170 ;  /* 0x00000003ffaa7819 */ /* 0x000fe800000114aa */
[----:B------:R-:W-:Y:S04]  /*e1c0*/  IADD3 R170, -R170, 0x30, RZ ;  /* 0x00000030aaaa7810 */ /* 0x000fe80007ffe1ff */
[----:B------:R-:W-:Y:S11]  /*e1d0*/  ISETP.GE.AND P1, PT, R170, 0x1, PT ;  /* 0x00000001aa00780c */ /* 0x000ff60003f26270 */
[----:B------:R-:W-:Y:S02]  /*e1e0*/  @!UPT UIADD3 URZ, URZ, URZ, URZ ;  /* 0x0000003f3f3ff290 */ /* 0x000fe4000fffe03f */
[C---:B---3--:R-:W-:Y:S05]  /*e1f0*/  @P1 IADD3 R26, P0, R23.reuse, R3, RZ ;  /* 0x00000003171a1210 */ /* 0x048fea0007f1e0ff */
[C---:B----4-:R-:W-:Y:S05]  /*e200*/  @P1 IMAD.X R27, R24.reuse, 0x1, R175, P0 ;  /* 0x00000001181b1824 */ /* 0x050fea00000e06af */
[----:B------:R2:W-:Y:S02]  /*e210*/  @P1 LDGSTS.E.BYPASS.LTC128B.128 [R179+0x14080], [R26.64], !P2 ;  /* 0x140800001ab31fae */ /* 0x0005e4000d101d52 */
[C---:B--2---:R-:W-:Y:S05]  /*e220*/  @P1 IADD3 R26, P0, R23.reuse, R159, RZ ;  /* 0x0000009f171a1210 */ /* 0x044fea0007f1e0ff */
[C-C-:B------:R-:W-:Y:S05]  /*e230*/  @P1 IMAD.X R27, R24.reuse, 0x1, R171.reuse, P0 ;  /* 0x00000001181b1824 */ /* 0x140fea00000e06ab */
[----:B------:R2:W-:Y:S02]  /*e240*/  @P1 LDGSTS.E.BYPASS.LTC128B.128 [R179+0x15880], [R26.64], !P6 ;  /* 0x158800001ab31fae */ /* 0x0005e4000f101d52 */
[C---:B--2---:R-:W-:Y:S05]  /*e250*/  @P1 IADD3 R26, P0, R23.reuse, R157, RZ ;  /* 0x0000009d171a1210 */ /* 0x044fea0007f1e0ff */
[C---:B------:R-:W-:Y:S05]  /*e260*/  @P1 IMAD.X R27, R24.reuse, 0x1, R158, P0 ;  /* 0x00000001181b1824 */ /* 0x040fea00000e069e */
[----:B------:R2:W-:Y:S02]  /*e270*/  @P1 LDGSTS.E.BYPASS.LTC128B.128 [R179+0x17080], [R26.64], !P5 ;  /* 0x170800001ab31fae */ /* 0x0005e4000e901d52 */
[-C--:B--2---:R-:W-:Y:S05]  /*e280*/  @P1 IADD3 R26, P0, R23, R0.reuse, RZ ;  /* 0x00000000171a1210 */ /* 0x084fea0007f1e0ff */
[----:B------:R-:W-:Y:S01]  /*e290*/  @P1 IMAD.X R27, R24, 0x1, R2, P0 ;  /* 0x00000001181b1824 */ /* 0x000fe200000e0602 */
[----:B------:R-:W-:Y:S04]  /*e2a0*/  ISETP.GE.AND P0, PT, R170, 0x21, PT ;  /* 0x00000021aa00780c */ /* 0x000fe80003f06270 */
[----:B------:R2:W-:Y:S09]  /*e2b0*/  @P1 LDGSTS.E.BYPASS.LTC128B.128 [R179+0x18880], [R26.64], !P4 ;  /* 0x188800001ab31fae */ /* 0x0005f2000e101d52 */
[C---:B-1----:R-:W-:Y:S05]  /*e2c0*/  @P0 IADD3 R24, P2, R22.reuse, R159, RZ ;  /* 0x0000009f16180210 */ /* 0x042fea0007f5e0ff */
[C---:B------:R-:W-:Y:S01]  /*e2d0*/  @P0 IMAD.X R25, R21.reuse, 0x1, R171, P2 ;  /* 0x0000000115190824 */ /* 0x040fe200010e06ab */
[----:B------:R-:W-:Y:S05]  /*e2e0*/  @P0 IADD3 R170, P2, R22, R157, RZ ;  /* 0x0000009d16aa0210 */ /* 0x000fea0007f5e0ff */
[C---:B------:R-:W-:Y:S01]  /*e2f0*/  @P0 IMAD.X R171, R21.reuse, 0x1, R158, P2 ;  /* 0x0000000115ab0824 */ /* 0x040fe200010e069e */
[----:B------:R-:W-:Y:S02]  /*e300*/  ISETP.GE.AND P2, PT, R174, c[0x0][0x1d4], PT ;  /* 0x00007500ae007a0c */ /* 0x000fe40003f46270 */
[C---:B--2---:R-:W-:Y:S02]  /*e310*/  @P0 IADD3 R26, P1, R22.reuse, R3, RZ ;  /* 0x00000003161a0210 */ /* 0x044fe40007f3e0ff */
[----:B------:R1:W5:Y:S03]  /*e320*/  LDL.LU R3, [R1+0x60] ;  /* 0x0000600001037983 */ /* 0x0003660000300800 */
[C---:B------:R-:W-:Y:S01]  /*e330*/  @P0 IMAD.X R27, R21.reuse, 0x1, R175, P1 ;  /* 0x00000001151b0824 */ /* 0x040fe200008e06af */
[----:B------:R-:W-:Y:S05]  /*e340*/  @P0 IADD3 R22, P1, R22, R0, RZ ;  /* 0x0000000016160210 */ /* 0x000fea0007f3e0ff */
[----:B------:R1:W-:Y:S01]  /*e350*/  @P0 LDGSTS.E.BYPASS.LTC128B.128 [R179+0x15080], [R26.64], !P2 ;  /* 0x150800001ab30fae */ /* 0x0003e2000d101d52 */
[----:B------:R-:W-:Y:S03]  /*e360*/  @P0 IMAD.X R23, R21, 0x1, R2, P1 ;  /* 0x0000000115170824 */ /* 0x000fe600008e0602 */
[----:B------:R1:W-:Y:S04]  /*e370*/  @P0 LDGSTS.E.BYPASS.LTC128B.128 [R179+0x16880], [R24.64], !P6 ;  /* 0x1688000018b30fae */ /* 0x0003e8000f101d52 */
[----:B------:R1:W-:Y:S04]  /*e380*/  @P0 LDGSTS.E.BYPASS.LTC128B.128 [R179+0x18080], [R170.64], !P5 ;  /* 0x18080000aab30fae */ /* 0x0003e8000e901d52 */
[----:B------:R1:W-:Y:S02]  /*e390*/  @P0 LDGSTS.E.BYPASS.LTC128B.128 [R179+0x19880], [R22.64], !P4 ;  /* 0x1988000016b30fae */ /* 0x0003e4000e101d52 */
.L_x_212:
[----:B--234-:R-:W2:Y:S01]  /*e3a0*/  LDL R2, [R1+0x34] ;  /* 0x0000340001027983 */ /* 0x01cea20000100800 */
        /* <DEDUP_REMOVED lines=9> */
[----:B-1----:R-:W-:Y:S02]  /*e440*/  IMAD.MOV.U32 R25, RZ, RZ, R2 ;  /* 0x000000ffff197224 */ /* 0x002fe400078e0002 */
[----:B------:R-:W-:Y:S05]  /*e450*/  IMAD.U32 R2, RZ, RZ, UR4 ;  /* 0x00000004ff027e24 */ /* 0x000fea000f8e00ff */
[C---:B---3--:R-:W-:Y:S03]  /*e460*/  IADD3 R2, -R21.reuse, 0x1, R2 ;  /* 0x0000000115027810 */ /* 0x048fe60007ffe102 */
[----:B------:R-:W-:Y:S01]  /*e470*/  @P0 SHF.R.U32.HI R25, RZ, c[0x0][0x2cc], R0 ;  /* 0x0000b300ff190a19 */ /* 0x000fe20000011600 */
[----:B------:R-:W-:Y:S01]  /*e480*/  IMAD.U32 R0, RZ, RZ, UR10 ;  /* 0x0000000aff007e24 */ /* 0x000fe2000f8e00ff */
[----:B------:R-:W-:Y:S03]  /*e490*/  PLOP3.LUT P0, PT, PT, PT, UP0, 0x40, 0x0 ;  /* 0x000000000000781c */ /* 0x000fe60003f0e808 */
[----:B------:R-:W1:Y:S01]  /*e4a0*/  SHFL.IDX PT, R22, R25, RZ, 0x1c1f ;  /* 0x001c1fff19167589 */ /* 0x000e6200000e0000 */
[----:B------:R-:W-:Y:S04]  /*e4b0*/  IADD3 R0, R2, -c[0x0][0x168], R0 ;  /* 0x80005a0002007a10 */ /* 0x000fe80007ffe000 */
[C---:B------:R-:W-:Y:S02]  /*e4c0*/  IADD3 R24, R0.reuse, c[0x0][0x328], RZ ;  /* 0x0000ca0000187a10 */ /* 0x040fe40007ffe0ff */
[----:B------:R-:W-:Y:S02]  /*e4d0*/  IADD3 R2, R0, UR22, RZ ;  /* 0x0000001600027c10 */ /* 0x000fe4000fffe0ff */
[----:B------:R-:W-:Y:S01]  /*e4e0*/  IADD3 R0, -R21, UR4, RZ ;  /* 0x0000000415007c10 */ /* 0x000fe2000fffe1ff */
[--C-:B-1----:R-:W-:Y:S02]  /*e4f0*/  IMAD.IADD R27, R24, 0x1, R22.reuse ;  /* 0x00000001181b7824 */ /* 0x102fe400078e0216 */
[----:B------:R-:W-:Y:S01]  /*e500*/  IMAD.IADD R26, R2, 0x1, R22 ;  /* 0x00000001021a7824 */ /* 0x000fe200078e0216 */
[----:B------:R-:W-:-:S05]  /*e510*/  @P0 BRA `(.L_x_213) ;  /* 0x0000019000000947 */ /* 0x000fca0003800000 */
[----:B------:R-:W-:Y:S01]  /*e520*/  MOV R21, c[0x0][0x2ac] ;  /* 0x0000ab0000157a02 */ /* 0x000fe20000000f00 */
        /* <DEDUP_REMOVED lines=14> */
.L_x_215:
[----:B------:R-:W-:Y:S04]  /*e610*/  MOV R21, 0x1 ;  /* 0x0000000100157802 */ /* 0x000fe80000000f00 */
[----:B------:R-:W-:Y:S11]  /*e620*/  ISETP.NE.AND P0, PT, R21, c[0x0][0x32c], PT ;  /* 0x0000cb0015007a0c */ /* 0x000ff60003f05270 */
[----:B------:R-:W-:Y:S02]  /*e630*/  @!UPT UIADD3 URZ, URZ, URZ, URZ ;  /* 0x0000003f3f3ff290 */ /* 0x000fe4000fffe03f */
[----:B------:R-:W-:Y:S05]  /*e640*/  @P0 IMAD.HI.U32 R21, R22, c[0x0][0x330], RZ ;  /* 0x0000cc0016150a27 */ /* 0x000fea00078e00ff */
[----:B------:R-:W-:Y:S02]  /*e650*/  @P0 SHF.R.U32.HI R22, RZ, c[0x0][0x334], R21 ;  /* 0x0000cd00ff160a19 */ /* 0x000fe40000011615 */
.L_x_216:
[----:B------:R-:W-:Y:S05]  /*e660*/  BSYNC B0 ;  /* 0x0000000000007941 */ /* 0x000fea0003800000 */
.L_x_214:
[----:B------:R-:W-:Y:S05]  /*e670*/  IMAD R21, R22, c[0x0][0x32c], R0 ;  /* 0x0000cb0016157a24 */ /* 0x000fea00078e0200 */
[----:B------:R-:W-:Y:S02]  /*e680*/  IMNMX R26, R26, R21, !PT ;  /* 0x000000151a1a7217 */ /* 0x000fe40007800200 */
[----:B------:R-:W-:Y:S04]  /*e690*/  IADD3 R21, R21, c[0x0][0x32c], RZ ;  /* 0x0000cb0015157a10 */ /* 0x000fe80007ffe0ff */
[----:B------:R-:W-:Y:S02]  /*e6a0*/  IMNMX R27, R27, R21, PT ;  /* 0x000000151b1b7217 */ /* 0x000fe40003800200 */
.L_x_213:
        /* <DEDUP_REMOVED lines=15> */
[----:B------:R-:W-:Y:S02]  /*e7a0*/  UISETP.GE.AND UP0, UPT, UR4, 0x9, UPT ;  /* 0x000000090400788c */ /* 0x000fe4000bf06270 */
[----:B------:R-:W-:Y:S01]  /*e7b0*/  UP2UR UR30, UPR, URZ, 0x40 ;  /* 0x000000403f1e7883 */ /* 0x000fe20008000000 */
[C---:B------:R-:W-:Y:S01]  /*e7c0*/  ISETP.GT.AND P0, PT, R26.reuse, 0x1, P0 ;  /* 0x000000011a00780c */ /* 0x040fe20000704270 */
[----:B------:R-:W-:Y:S03]  /*e7d0*/  UP2UR UR27, UPR, URZ, 0x1 ;  /* 0x000000013f1b7883 */ /* 0x000fe60008000000 */
[----:B------:R-:W-:Y:S04]  /*e7e0*/  ISETP.LT.OR P0, PT, R27, 0x2, P0 ;  /* 0x000000021b00780c */ /* 0x000fe80000701670 */
[----:B------:R-:W-:Y:S02]  /*e7f0*/  FSEL R22, R173, -INF , !P0 ;  /* 0xff800000ad167808 */ /* 0x000fe40004000000 */
[----:B------:R-:W-:Y:S01]  /*e800*/  PLOP3.LUT P0, PT, PT, PT, UP0, 0x40, 0x0 ;  /* 0x000000000000781c */ /* 0x000fe20003f0e808 */
[----:B------:R-:W-:Y:S03]  /*e810*/  UISETP.GE.AND UP0, UPT, UR4, 0xa, UPT ;  /* 0x0000000a0400788c */ /* 0x000fe6000bf06270 */
        /* <DEDUP_REMOVED lines=20> */
[----:B------:R-:W-:Y:S01]  /*e960*/  PLOP3.LUT P0, PT, PT, PT, UP5, 0x40, 0x0 ;  /* 0x000000000000781c */ /* 0x000fe20003f0e858 */
[----:B------:R-:W1:Y:S03]  /*e970*/  SHFL.IDX PT, R13, R25, 0x1, 0x1c1f ;  /* 0x003c1f00190d7f89 */ /* 0x000e6600000e0000 */
[----:B------:R-:W-:Y:S04]  /*e980*/  ISETP.GT.AND P0, PT, R26, 0x18, P0 ;  /* 0x000000181a00780c */ /* 0x000fe80000704270 */
[C---:B------:R-:W-:Y:S04]  /*e990*/  ISETP.LT.OR P0, PT, R27.reuse, 0x19, P0 ;  /* 0x000000191b00780c */ /* 0x040fe80000701670 */
[----:B------:R-:W-:Y:S02]  /*e9a0*/  FSEL R14, R14, -INF , !P0 ;  /* 0xff8000000e0e7808 */ /* 0x000fe40004000000 */
[----:B------:R-:W-:Y:S04]  /*e9b0*/  PLOP3.LUT P0, PT, PT, PT, UP4, 0x40, 0x0 ;  /* 0x000000000000781c */ /* 0x000fe80003f0e848 */
[----:B------:R-:W-:Y:S04]  /*e9c0*/  ISETP.GT.AND P0, PT, R26, 0x19, P0 ;  /* 0x000000191a00780c */ /* 0x000fe80000704270 */
[C---:B------:R-:W-:Y:S04]  /*e9d0*/  ISETP.LT.OR P0, PT, R27.reuse, 0x1a, P0 ;  /* 0x0000001a1b00780c */ /* 0x040fe80000701670 */
[----:B------:R-:W-:Y:S02]  /*e9e0*/  FSEL R179, R16, -INF , !P0 ;  /* 0xff80000010b37808 */ /* 0x000fe40004000000 */
[----:B------:R-:W-:Y:S04]  /*e9f0*/  PLOP3.LUT P0, PT, PT, PT, UP3, 0x40, 0x0 ;  /* 0x000000000000781c */ /* 0x000fe80003f0e838 */
[----:B------:R-:W-:Y:S04]  /*ea00*/  ISETP.GT.AND P0, PT, R26, 0x20, P0 ;  /* 0x000000201a00780c */ /* 0x000fe80000704270 */
[----:B------:R-:W-:Y:S04]  /*ea10*/  ISETP.LT.OR P0, PT, R27, 0x21, P0 ;  /* 0x000000211b00780c */ /* 0x000fe80000701670 */
[----:B------:R-:W-:Y:S01]  /*ea20*/  FSEL R175, R17, -INF , !P0 ;  /* 0xff80000011af7808 */ /* 0x000fe20004000000 */
[--C-:B-1----:R-:W-:Y:S01]  /*ea30*/  IMAD.IADD R17, R2, 0x1, R13.reuse ;  /* 0x0000000102117824 */ /* 0x102fe200078e020d */
[----:B------:R-:W-:Y:S04]  /*ea40*/  PLOP3.LUT P0, PT, PT, PT, UP2, 0x40, 0x0 ;  /* 0x000000000000781c */ /* 0x000fe80003f0e828 */
[----:B------:R-:W-:Y:S04]  /*ea50*/  ISETP.GT.AND P0, PT, R26, 0x21, P0 ;  /* 0x000000211a00780c */ /* 0x000fe80000704270 */
[C---:B------:R-:W-:Y:S04]  /*ea60*/  ISETP.LT.OR P0, PT, R27.reuse, 0x22, P0 ;  /* 0x000000221b00780c */ /* 0x040fe80000701670 */
[----:B------:R-:W-:Y:S01]  /*ea70*/  FSEL R174, R18, -INF , !P0 ;  /* 0xff80000012ae7808 */ /* 0x000fe20004000000 */
[----:B------:R-:W-:Y:S01]  /*ea80*/  IMAD.IADD R18, R24, 0x1, R13 ;  /* 0x0000000118127824 */ /* 0x000fe200078e020d */
[----:B------:R-:W-:Y:S04]  /*ea90*/  PLOP3.LUT P0, PT, PT, PT, UP1, 0x40, 0x0 ;  /* 0x000000000000781c */ /* 0x000fe80003f0e818 */
[C---:B------:R-:W-:Y:S04]  /*eaa0*/  ISETP.GT.AND P0, PT, R26.reuse, 0x28, P0 ;  /* 0x000000281a00780c */ /* 0x040fe80000704270 */
[----:B------:R-:W-:Y:S04]  /*eab0*/  ISETP.LT.OR P0, PT, R27, 0x29, P0 ;  /* 0x000000291b00780c */ /* 0x000fe80000701670 */
[----:B------:R-:W-:Y:S02]  /*eac0*/  FSEL R173, R19, -INF , !P0 ;  /* 0xff80000013ad7808 */ /* 0x000fe40004000000 */
[----:B------:R-:W-:Y:S04]  /*ead0*/  PLOP3.LUT P0, PT, PT, PT, UP0, 0x40, 0x0 ;  /* 0x000000000000781c */ /* 0x000fe80003f0e808 */
[----:B------:R-:W-:Y:S04]  /*eae0*/  ISETP.GT.AND P0, PT, R26, 0x29, P0 ;  /* 0x000000291a00780c */ /* 0x000fe80000704270 */
[----:B------:R-:W-:Y:S04]  /*eaf0*/  ISETP.LT.OR P0, PT, R27, 0x2a, P0 ;  /* 0x0000002a1b00780c */ /* 0x000fe80000701670 */
[----:B------:R-:W-:Y:S02]  /*eb00*/  FSEL R20, R20, -INF , !P0 ;  /* 0xff80000014147808 */ /* 0x000fe40004000000 */
[----:B------:R-:W-:Y:S01]  /*eb10*/  PLOP3.LUT P0, PT, PT, PT, UP6, 0x40, 0x0 ;  /* 0x000000000000781c */ /* 0x000fe20003f0e868 */
[----:B------:R-:W-:Y:S11]  /*eb20*/  UISETP.NE.AND UP6, UPT, UR30, URZ, UPT ;  /* 0x0000003f1e00728c */ /* 0x000ff6000bfc5270 */
[----:B------:R-:W-:Y:S01]  /*eb30*/  @!UPT UIADD3 URZ, URZ, URZ, URZ ;  /* 0x0000003f3f3ff290 */ /* 0x000fe2000fffe03f */
        /* <DEDUP_REMOVED lines=16> */
.L_x_219:
[----:B------:R-:W-:Y:S04]  /*ec40*/  MOV R2, 0x1 ;  /* 0x0000000100027802 */ /* 0x000fe80000000f00 */
[----:B------:R-:W-:Y:S11]  /*ec50*/  ISETP.NE.AND P0, PT, R2, c[0x0][0x32c], PT ;  /* 0x0000cb0002007a0c */ /* 0x000ff60003f05270 */
[----:B------:R-:W-:Y:S02]  /*ec60*/  @!UPT UIADD3 URZ, URZ, URZ, URZ ;  /* 0x0000003f3f3ff290 */ /* 0x000fe4000fffe03f */
[----:B------:R-:W-:Y:S05]  /*ec70*/  @P0 IMAD.HI.U32 R2, R13, c[0x0][0x330], RZ ;  /* 0x0000cc000d020a27 */ /* 0x000fea00078e00ff */
[----:B------:R-:W-:Y:S02]  /*ec80*/  @P0 SHF.R.U32.HI R13, RZ, c[0x0][0x334], R2 ;  /* 0x0000cd00ff0d0a19 */ /* 0x000fe40000011602 */
.L_x_220:
[----:B------:R-:W-:Y:S05]  /*ec90*/  BSYNC B0 ;  /* 0x0000000000007941 */ /* 0x000fea0003800000 */
.L_x_218:
[----:B------:R-:W-:Y:S05]  /*eca0*/  IMAD R0, R13, c[0x0][0x32c], R0 ;  /* 0x0000cb000d007a24 */ /* 0x000fea00078e0200 */
[----:B------:R-:W-:Y:S02]  /*ecb0*/  IMNMX R17, R17, R0, !PT ;  /* 0x0000000011117217 */ /* 0x000fe40007800200 */
[----:B------:R-:W-:Y:S04]  /*ecc0*/  IADD3 R0, R0, c[0x0][0x32c], RZ ;  /* 0x0000cb0000007a10 */ /* 0x000fe80007ffe0ff */
[----:B------:R-:W-:Y:S02]  /*ecd0*/  IMNMX R18, R18, R0, PT ;  /* 0x0000000012127217 */ /* 0x000fe40003800200 */
.L_x_217:
[----:B-----5:R-:W-:Y:S01]  /*ece0*/  FMNMX.FTZ R0, R23, R3, !PT ;  /* 0x0000000317007209 */ /* 0x020fe20007810000 */
        /* <DEDUP_REMOVED lines=38> */
[----:B------:R-:W-:Y:S02]  /*ef50*/  FMUL.FTZ R2, R2, c[0x0][0x2d0] ;  /* 0x0000b40002027a20 */ /* 0x000fe40000410000 */
[--C-:B------:R-:W-:Y:S01]  /*ef60*/  FFMA.FTZ R19, R23, c[0x0][0x2d0], -R172.reuse ;  /* 0x0000b40017137a23 */ /* 0x100fe200000108ac */
[----:B------:R-:W-:Y:S01]  /*ef70*/  FSEL R14, R177, -INF , !P0 ;  /* 0xff800000b10e7808 */ /* 0x000fe20004000000 */
[--C-:B------:R-:W-:Y:S01]  /*ef80*/  FFMA.FTZ R16, R22, c[0x0][0x2d0], -R172.reuse ;  /* 0x0000b40016107a23 */ /* 0x100fe200000108ac */
[----:B------:R-:W-:Y:S01]  /*ef90*/  PLOP3.LUT P0, PT, PT, PT, UP3, 0x40, 0x0 ;  /* 0x000000000000781c */ /* 0x000fe20003f0e838 */
[----:B------:R-:W-:Y:S01]  /*efa0*/  UISETP.NE.AND UP3, UPT, UR29, URZ, UPT ;  /* 0x0000003f1d00728c */ /* 0x000fe2000bf65270 */
[--C-:B------:R-:W-:Y:S01]  /*efb0*/  FFMA.FTZ R171, R21, c[0x0][0x2d0], -R172.reuse ;  /* 0x0000b40015ab7a23 */ /* 0x100fe200000108ac */
[----:B------:R-:W-:Y:S01]  /*efc0*/  MUFU.EX2 R19, R19 ;  /* 0x0000001300137308 */ /* 0x000fe20000000800 */
[----:B------:R-:W-:Y:S01]  /*efd0*/  ISETP.GT.AND P0, PT, R17, 0x1, P0 ;  /* 0x000000011100780c */ /* 0x000fe20000704270 */
        /* <DEDUP_REMOVED lines=10> */
[----:B------:R-:W-:Y:S01]  /*f080*/  FFMA.FTZ R172, R20, c[0x0][0x2d0], -R172 ;  /* 0x0000b40014ac7a23 */ /* 0x000fe200000108ac */
[C---:B------:R-:W-:Y:S01]  /*f090*/  ISETP.GT.AND P0, PT, R17.reuse, 0x8, P0 ;  /* 0x000000081100780c */ /* 0x040fe20000704270 */
[----:B------:R-:W1:Y:S03]  /*f0a0*/  MUFU.EX2 R16, R16 ;  /* 0x0000001000107308 */ /* 0x000e660000000800 */
[----:B------:R-:W-:Y:S04]  /*f0b0*/  ISETP.LT.OR P0, PT, R18, 0x9, P0 ;  /* 0x000000091200780c */ /* 0x000fe80000701670 */
[----:B------:R-:W-:Y:S02]  /*f0c0*/  FSEL R10, R10, -INF , !P0 ;  /* 0xff8000000a0a7808 */ /* 0x000fe40004000000 */
[----:B------:R-:W-:Y:S01]  /*f0d0*/  PLOP3.LUT P0, PT, PT, PT, UP1, 0x40, 0x0 ;  /* 0x000000000000781c */ /* 0x000fe20003f0e818 */
[----:B------:R-:W-:Y:S01]  /*f0e0*/  UISETP.NE.AND UP1, UPT, UR27, URZ, UPT ;  /* 0x0000003f1b00728c */ /* 0x000fe2000bf25270 */
[----:B------:R-:W-:Y:S02]  /*f0f0*/  MUFU.EX2 R13, R13 ;  /* 0x0000000d000d7308 */ /* 0x000fe40000000800 */
[----:B------:R-:W-:Y:S04]  /*f100*/  ISETP.GT.AND P0, PT, R17, 0x9, P0 ;  /* 0x000000091100780c */ /* 0x000fe80000704270 */
[----:B------:R-:W-:Y:S04]  /*f110*/  ISETP.LT.OR P0, PT, R18, 0xa, P0 ;  /* 0x0000000a1200780c */ /* 0x000fe80000701670 */
[----:B------:R-:W-:Y:S01]  /*f120*/  FSEL R169, R169, -INF , !P0 ;  /* 0xff800000a9a97808 */ /* 0x000fe20004000000 */
[----:B------:R-:W-:Y:S01]  /*f130*/  MUFU.EX2 R8, R8 ;  /* 0x0000000800087308 */ /* 0x000fe20000000800 */
[----:B------:R-:W-:Y:S01]  /*f140*/  PLOP3.LUT P0, PT, PT, PT, UP0, 0x40, 0x0 ;  /* 0x000000000000781c */ /* 0x000fe20003f0e808 */
[----:B------:R-:W-:Y:S01]  /*f150*/  UISETP.NE.AND UP0, UPT, UR26, URZ, UPT ;  /* 0x0000003f1a00728c */ /* 0x000fe2000bf05270 */
[----:B-1----:R-:W-:Y:S02]  /*f160*/  F2FP.PACK_AB R168, R16, R19 ;  /* 0x0000001310a8723e */ /* 0x002fe400000000ff */
[C---:B------:R-:W-:Y:S04]  /*f170*/  ISETP.GT.AND P0, PT, R17.reuse, 0x10, P0 ;  /* 0x000000101100780c */ /* 0x040fe80000704270 */
[----:B------:R-:W-:Y:S01]  /*f180*/  ISETP.LT.OR P0, PT, R18, 0x11, P0 ;  /* 0x000000111200780c */ /* 0x000fe20000701670 */
[----:B------:R-:W-:Y:S03]  /*f190*/  MUFU.EX2 R179, R179 ;  /* 0x000000b300b37308 */ /* 0x000fe60000000800 */
[----:B------:R-:W-:Y:S02]  /*f1a0*/  FSEL R25, R12, -INF , !P0 ;  /* 0xff8000000c197808 */ /* 0x000fe40004000000 */
[----:B------:R-:W-:Y:S04]  /*f1b0*/  PLOP3.LUT P0, PT, PT, PT, UP6, 0x40, 0x0 ;  /* 0x000000000000781c */ /* 0x000fe80003f0e868 */
[----:B------:R-:W-:Y:S01]  /*f1c0*/  ISETP.GT.AND P0, PT, R17, 0x11, P0 ;  /* 0x000000111100780c */ /* 0x000fe20000704270 */
[----:B------:R-:W-:Y:S03]  /*f1d0*/  MUFU.EX2 R172, R172 ;  /* 0x000000ac00ac7308 */ /* 0x000fe60000000800 */
[C---:B------:R-:W-:Y:S04]  /*f1e0*/  ISETP.LT.OR P0, PT, R18.reuse, 0x12, P0 ;  /* 0x000000121200780c */ /* 0x040fe80000701670 */
[----:B------:R-:W-:Y:S02]  /*f1f0*/  FSEL R24, R9, -INF , !P0 ;  /* 0xff80000009187808 */ /* 0x000fe40004000000 */
[----:B------:R-:W-:Y:S01]  /*f200*/  PLOP3.LUT P0, PT, PT, PT, UP5, 0x40, 0x0 ;  /* 0x000000000000781c */ /* 0x000fe20003f0e858 */
[----:B------:R-:W-:Y:S03]  /*f210*/  MUFU.EX2 R175, R175 ;  /* 0x000000af00af7308 */ /* 0x000fe60000000800 */
[C---:B------:R-:W-:Y:S04]  /*f220*/  ISETP.GT.AND P0, PT, R17.reuse, 0x18, P0 ;  /* 0x000000181100780c */ /* 0x040fe80000704270 */
[----:B------:R-:W-:Y:S03]  /*f230*/  ISETP.LT.OR P0, PT, R18, 0x19, P0 ;  /* 0x000000191200780c */ /* 0x000fe60000701670 */
[----:B------:R-:W-:Y:S01]  /*f240*/  MUFU.EX2 R174, R174 ;  /* 0x000000ae00ae7308 */ /* 0x000fe20000000800 */
[----:B------:R-:W-:Y:S02]  /*f250*/  FSEL R178, R178, -INF , !P0 ;  /* 0xff800000b2b27808 */ /* 0x000fe40004000000 */
[----:B------:R-:W-:Y:S04]  /*f260*/  PLOP3.LUT P0, PT, PT, PT, UP4, 0x40, 0x0 ;  /* 0x000000000000781c */ /* 0x000fe80003f0e848 */
[C---:B------:R-:W-:Y:S03]  /*f270*/  ISETP.GT.AND P0, PT, R17.reuse, 0x19, P0 ;  /* 0x000000191100780c */ /* 0x040fe60000704270 */
[----:B------:R-:W-:Y:S01]  /*f280*/  MUFU.EX2 R173, R173 ;  /* 0x000000ad00ad7308 */ /* 0x000fe20000000800 */
[----:B------:R-:W-:Y:S04]  /*f290*/  ISETP.LT.OR P0, PT, R18, 0x1a, P0 ;  /* 0x0000001a1200780c */ /* 0x000fe80000701670 */
[----:B------:R-:W-:Y:S02]  /*f2a0*/  FSEL R176, R4, -INF , !P0 ;  /* 0xff80000004b07808 */ /* 0x000fe40004000000 */
[----:B------:R-:W-:Y:S04]  /*f2b0*/  PLOP3.LUT P0, PT, PT, PT, UP3, 0x40, 0x0 ;  /* 0x000000000000781c */ /* 0x000fe80003f0e838 */
[C---:B------:R-:W-:Y:S04]  /*f2c0*/  ISETP.GT.AND P0, PT, R17.reuse, 0x20, P0 ;  /* 0x000000201100780c */ /* 0x040fe80000704270 */
[----:B------:R-:W-:Y:S04]  /*f2d0*/  ISETP.LT.OR P0, PT, R18, 0x21, P0 ;  /* 0x000000211200780c */ /* 0x000fe80000701670 */
[----:B------:R-:W-:Y:S02]  /*f2e0*/  FSEL R159, R6, -INF , !P0 ;  /* 0xff800000069f7808 */ /* 0x000fe40004000000 */
[----:B------:R-:W1:Y:S01]  /*f2f0*/  MUFU.EX2 R6, R2 ;  /* 0x0000000200067308 */ /* 0x000e620000000800 */
[----:B------:R-:W-:Y:S04]  /*f300*/  PLOP3.LUT P0, PT, PT, PT, UP2, 0x40, 0x0 ;  /* 0x000000000000781c */ /* 0x000fe80003f0e828 */
[----:B------:R-:W-:Y:S04]  /*f310*/  ISETP.GT.AND P0, PT, R17, 0x21, P0 ;  /* 0x000000211100780c */ /* 0x000fe80000704270 */
[C---:B------:R-:W-:Y:S04]  /*f320*/  ISETP.LT.OR P0, PT, R18.reuse, 0x22, P0 ;  /* 0x000000221200780c */ /* 0x040fe80000701670 */
[----:B------:R-:W-:Y:S02]  /*f330*/  FSEL R158, R5, -INF , !P0 ;  /* 0xff800000059e7808 */ /* 0x000fe40004000000 */
[----:B------:R-:W-:Y:S04]  /*f340*/  PLOP3.LUT P0, PT, PT, PT, UP1, 0x40, 0x0 ;  /* 0x000000000000781c */ /* 0x000fe80003f0e818 */
[----:B------:R-:W-:Y:S04]  /*f350*/  ISETP.GT.AND P0, PT, R17, 0x28, P0 ;  /* 0x000000281100780c */ /* 0x000fe80000704270 */
[----:B------:R-:W-:Y:S01]  /*f360*/  ISETP.LT.OR P0, PT, R18, 0x29, P0 ;  /* 0x000000291200780c */ /* 0x000fe20000701670 */
[----:B-1----:R-:W-:Y:S01]  /*f370*/  FMUL.FTZ R20, R6, R148 ;  /* 0x0000009406147220 */ /* 0x002fe20000410000 */
[----:B------:R-:W-:Y:S01]  /*f380*/  FMNMX.FTZ R2, R14, R156, !PT ;  /* 0x0000009c0e027209 */ /* 0x000fe20007810000 */
[----:B------:R-:W3:Y:S01]  /*f390*/  LDL.LU R148, [R1+0x40] ;  /* 0x0000400001947983 */ /* 0x000ee20000300800 */
[----:B------:R-:W-:Y:S01]  /*f3a0*/  FSEL R157, R15, -INF , !P0 ;  /* 0xff8000000f9d7808 */ /* 0x000fe20004000000 */
[C---:B------:R-:W-:Y:S01]  /*f3b0*/  FMUL.FTZ R9, R6.reuse, R137 ;  /* 0x0000008906097220 */ /* 0x040fe20000410000 */
[----:B------:R-:W-:Y:S01]  /*f3c0*/  FMNMX.FTZ R2, R11, R2, !PT ;  /* 0x000000020b027209 */ /* 0x000fe20007810000 */
[C---:B------:R-:W-:Y:S01]  /*f3d0*/  FMUL.FTZ R12, R6.reuse, R140 ;  /* 0x0000008c060c7220 */ /* 0x040fe20000410000 */
[----:B------:R-:W-:Y:S01]  /*f3e0*/  PLOP3.LUT P0, PT, PT, PT, UP0, 0x40, 0x0 ;  /* 0x000000000000781c */ /* 0x000fe20003f0e808 */
[----:B------:R-:W-:Y:S01]  /*f3f0*/  FMUL.FTZ R21, R6, R149 ;  /* 0x0000009506157220 */ /* 0x000fe20000410000 */
[----:B------:R-:W-:Y:S01]  /*f400*/  FMNMX.FTZ R2, R10, R2, !PT ;  /* 0x000000020a027209 */ /* 0x000fe20007810000 */
[C---:B------:R-:W-:Y:S01]  /*f410*/  FMUL.FTZ R28, R6.reuse, R28 ;  /* 0x0000001c061c7220 */ /* 0x040fe20000410000 */
[----:B------:R-:W-:Y:S01]  /*f420*/  ISETP.GT.AND P0, PT, R17, 0x29, P0 ;  /* 0x000000291100780c */ /* 0x000fe20000704270 */
[C---:B------:R-:W-:Y:S01]  /*f430*/  FMUL.FTZ R17, R6.reuse, R145 ;  /* 0x0000009106117220 */ /* 0x040fe20000410000 */
[----:B------:R-:W-:Y:S01]  /*f440*/  FMNMX.FTZ R2, R169, R2, !PT ;  /* 0x00000002a9027209 */ /* 0x000fe20007810000 */
[----:B------:R-:W-:Y:S01]  /*f450*/  FMUL.FTZ R29, R6, R29 ;  /* 0x0000001d061d7220 */ /* 0x000fe20000410000 */
[----:B------:R-:W-:Y:S01]  /*f460*/  ISETP.LT.OR P0, PT, R18, 0x2a, P0 ;  /* 0x0000002a1200780c */ /* 0x000fe20000701670 */
[C---:B------:R-:W-:Y:S01]  /*f470*/  FMUL.FTZ R32, R6.reuse, R32 ;  /* 0x0000002006207220 */ /* 0x040fe20000410000 */
[----:B------:R-:W-:Y:S01]  /*f480*/  FMNMX.FTZ R2, R25, R2, !PT ;  /* 0x0000000219027209 */ /* 0x000fe20007810000 */
[C---:B------:R-:W-:Y:S01]  /*f490*/  FMUL.FTZ R33, R6.reuse, R33 ;  /* 0x0000002106217220 */ /* 0x040fe20000410000 */
[----:B------:R-:W-:Y:S01]  /*f4a0*/  FSEL R3, R7, -INF , !P0 ;  /* 0xff80000007037808 */ /* 0x000fe20004000000 */
        /* <DEDUP_REMOVED lines=18> */
[----:B--2---:R-:W-:Y:S01]  /*f5d0*/  FFMA.FTZ R5, R6, R170, R19 ;  /* 0x000000aa06057223 */ /* 0x004fe20000010013 */
[----:B------:R-:W-:Y:S01]  /*f5e0*/  F2FP.PACK_AB R170, R8, R13 ;  /* 0x0000000d08aa723e */ /* 0x000fe200000000ff */
[----:B------:R-:W-:Y:S01]  /*f5f0*/  FMUL.FTZ R49, R6, R49 ;  /* 0x0000003106317220 */ /* 0x000fe20000410000 */
[----:B------:R-:W-:Y:S01]  /*f600*/  FMNMX.FTZ R2, R157, R2, !PT ;  /* 0x000000029d027209 */ /* 0x000fe20007810000 */
[----:B------:R-:W-:Y:S01]  /*f610*/  FADD.FTZ R5, R16, R5 ;  /* 0x0000000510057221 */ /* 0x000fe20000010000 */
[----:B------:R-:W-:Y:S01]  /*f620*/  MUFU.EX2 R149, R149 ;  /* 0x0000009500957308 */ /* 0x000fe20000000800 */
[C---:B------:R-:W-:Y:S01]  /*f630*/  FMUL.FTZ R16, R6.reuse, R144 ;  /* 0x0000009006107220 */ /* 0x040fe20000410000 */
[----:B------:R-:W-:Y:S01]  /*f640*/  FMNMX.FTZ R4, R3, R2, !PT ;  /* 0x0000000203047209 */ /* 0x000fe20007810000 */
[----:B------:R-:W-:Y:S01]  /*f650*/  FADD.FTZ R5, R13, R5 ;  /* 0x000000050d057221 */ /* 0x000fe20000010000 */
[----:B------:R-:W-:Y:S01]  /*f660*/  UISETP.GT.AND UP0, UPT, UR23, UR7, UPT ;  /* 0x000000071700728c */ /* 0x000fe2000bf04270 */
[----:B------:R-:W-:Y:S02]  /*f670*/  FMUL.FTZ R13, R6, R141 ;  /* 0x0000008d060d7220 */ /* 0x000fe40000410000 */
[----:B------:R-:W1:Y:S01]  /*f680*/  SHFL.BFLY PT, R2, R4, 0x2, 0x1f ;  /* 0x0c401f0004027f89 */ /* 0x000e6200000e0000 */
[----:B------:R-:W-:Y:S01]  /*f690*/  FADD.FTZ R177, R8, R5 ;  /* 0x0000000508b17221 */ /* 0x000fe20000010000 */
[----:B------:R-:W-:Y:S01]  /*f6a0*/  UMOV UR23, UR4 ;  /* 0x0000000400177c82 */ /* 0x000fe20008000000 */
[C---:B------:R-:W-:Y:S02]  /*f6b0*/  FMUL.FTZ R8, R6.reuse, R136 ;  /* 0x0000008806087220 */ /* 0x040fe40000410000 */
[C---:B------:R-:W-:Y:S01]  /*f6c0*/  FMUL.FTZ R5, R6.reuse, R133 ;  /* 0x0000008506057220 */ /* 0x040fe20000410000 */
        /* <DEDUP_REMOVED lines=325> */
.L_x_208:
[----:B------:R-:W2:Y:S04]  /*10b20*/  LDL.LU R4, [R1+0x44] ;  /* 0x0000440001047983 */ /* 0x000ea80000300800 */
[----:B------:R-:W3:Y:S01]  /*10b30*/  LDL.LU R7, [R1+0x40] ;  /* 0x0000400001077983 */ /* 0x000ee20000300800 */
[----:B------:R-:W-:-:S02]  /*10b40*/  MOV R8, 0xff800000 ;  /* 0xff80000000087802 */ /* 0x000fc40000000f00 */
[----:B------:R-:W-:Y:S01]  /*10b50*/  PLOP3.LUT P2, PT, PT, PT, PT, 0x8, 0x0 ;  /* 0x000000000000781c */ /* 0x000fe20003f4e170 */
[----:B--2---:R-:W1:Y:S04]  /*10b60*/  SHFL.BFLY PT, R6, R4, 0x2, 0x1f ;  /* 0x0c401f0004067f89 */ /* 0x004e6800000e0000 */
[----:B---3--:R-:W2:Y:S01]  /*10b70*/  SHFL.BFLY PT, R5, R7, 0x2, 0x1f ;  /* 0x0c401f0007057f89 */ /* 0x008ea200000e0000 */
[----:B-1----:R-:W-:Y:S02]  /*10b80*/  FADD.FTZ R6, R6, R4 ;  /* 0x0000000406067221 */ /* 0x002fe40000010000 */
[----:B--2---:R-:W-:-:S03]  /*10b90*/  FADD.FTZ R5, R5, R7 ;  /* 0x0000000705057221 */ /* 0x004fc60000010000 */
[----:B------:R-:W1:Y:S01]  /*10ba0*/  SHFL.BFLY PT, R4, R6, 0x1, 0x1f ;  /* 0x0c201f0006047f89 */ /* 0x000e6200000e0000 */
[----:B------:R-:W-:-:S03]  /*10bb0*/  MOV R7, 0xff800000 ;  /* 0xff80000000077802 */ /* 0x000fc60000000f00 */
[----:B------:R-:W2:Y:S01]  /*10bc0*/  SHFL.BFLY PT, R3, R5, 0x1, 0x1f ;  /* 0x0c201f0005037f89 */ /* 0x000ea200000e0000 */
[----:B-1----:R-:W-:Y:S01]  /*10bd0*/  FADD.FTZ R4, R6, R4 ;  /* 0x0000000406047221 */ /* 0x002fe20000010000 */
[----:B------:R-:W-:Y:S01]  /*10be0*/  MOV R6, RZ ;  /* 0x000000ff00067202 */ /* 0x000fe20000000f00 */
[----:B--2---:R-:W-:-:S03]  /*10bf0*/  FADD.FTZ R3, R5, R3 ;  /* 0x0000000305037221 */ /* 0x004fc60000010000 */
[----:B------:R-:W-:Y:S02]  /*10c00*/  FSETP.NE.FTZ.AND P1, PT, R4, RZ, PT ;  /* 0x000000ff0400720b */ /* 0x000fe40003f35000 */
[----:B------:R-:W-:Y:S02]  /*10c10*/  MOV R5, RZ ;  /* 0x000000ff00057202 */ /* 0x000fe40000000f00 */
[----:B------:R-:W-:-:S09]  /*10c20*/  FSETP.NE.FTZ.AND P0, PT, R3, RZ, PT ;  /* 0x000000ff0300720b */ /* 0x000fd20003f15000 */
[----:B------:R-:W1:Y:S01]  /*10c30*/  @P1 MUFU.RCP R6, R4 ;  /* 0x0000000400061308 */ /* 0x000e620000001000 */
[----:B------:R-:W-:-:S03]  /*10c40*/  @P1 MOV R10, 0x3f317218 ;  /* 0x3f317218000a1802 */ /* 0x000fc60000000f00 */
[----:B------:R-:W-:Y:S02]  /*10c50*/  @P0 MOV R9, 0x3f317218 ;  /* 0x3f31721800090802 */ /* 0x000fe40000000f00 */
        /* <DEDUP_REMOVED lines=12> */
[----:B------:R-:W-:Y:S02]  /*10d20*/  FMUL.FTZ R145, R6, R145 ;  /* 0x0000009106917220 */ /* 0x000fe40000410000 */
        /* <DEDUP_REMOVED lines=56> */
[----:B------:R-:W-:Y:S02]  /*110b0*/  FMUL.FTZ R128, R6, R128 ;  /* 0x0000008006807220 */ /* 0x000fe40000410000 */
        /* <DEDUP_REMOVED lines=64> */
[----:B------:R-:W-:Y:S02]  /*114c0*/  FMUL.FTZ R5, R5, R131 ;  /* 0x0000008305057220 */ /* 0x000fe40000410000 */
[----:B------:R-:W-:Y:S02]  /*114d0*/  @P1 FFMA.FTZ R7, R10, R0, R4 ;  /* 0x000000000a071223 */ /* 0x000fe40000010004 */
[----:B------:R-:W-:-:S02]  /*114e0*/  @P0 FFMA.FTZ R8, R9, R2, R3 ;  /* 0x0000000209080223 */ /* 0x000fc40000010003 */
.L_x_169:
[----:B------:R-:W-:Y:S05]  /*114f0*/  @P2 BRA `(.L_x_222) ;  /* 0x0000197000002947 */ /* 0x000fea0003800000 */
[----:B------:R-:W3:Y:S01]  /*11500*/  S2R R0, SR_TID.X ;  /* 0x0000000000007919 */ /* 0x000ee20000002100 */
[----:B------:R-:W-:Y:S01]  /*11510*/  IMAD.MOV.U32 R12, RZ, RZ, c[0x0][0x4e8] ;  /* 0x00013a00ff0c7624 */ /* 0x000fe200078e00ff */
[----:B------:R-:W-:Y:S01]  /*11520*/  ULDC.64 UR4, c[0x0][0x490] ;  /* 0x0001240000047ab9 */ /* 0x000fe20000000a00 */
[----:B------:R-:W-:Y:S01]  /*11530*/  F2FP.PACK_AB R132, R133, R132 ;  /* 0x000000848584723e */ /* 0x000fe200000000ff */
[----:B------:R-:W4:Y:S01]  /*11540*/  S2R R22, SR_CTAID.Z ;  /* 0x0000000000167919 */ /* 0x000f220000002700 */
[----:B------:R-:W-:Y:S01]  /*11550*/  UIMAD UR6, UR9, UR4, URZ ;  /* 0x00000004090672a4 */ /* 0x000fe2000f8e023f */
[C---:B------:R-:W-:Y:S01]  /*11560*/  ISETP.NE.AND P3, PT, R12.reuse, 0x1, PT ;  /* 0x000000010c00780c */ /* 0x040fe20003f65270 */
[----:B--2---:R-:W-:Y:S01]  /*11570*/  UIMAD.WIDE.U32 UR12, UR11, UR4, URZ ;  /* 0x000000040b0c72a5 */ /* 0x004fe2000f8e003f */
[----:B------:R-:W-:Y:S01]  /*11580*/  IMAD R12, R12, c[0x0][0x388], RZ ;  /* 0x0000e2000c0c7a24 */ /* 0x000fe200078e02ff */
[----:B------:R-:W-:Y:S01]  /*11590*/  UIMAD UR6, UR11, UR5, UR6 ;  /* 0x000000050b0672a4 */ /* 0x000fe2000f8e0206 */
[----:B------:R-:W-:Y:S01]  /*115a0*/  F2FP.PACK_AB R134, R135, R134 ;  /* 0x000000868786723e */ /* 0x000fe200000000ff */
[----:B------:R-:W-:Y:S01]  /*115b0*/  BSSY B0, `(.L_x_223) ;  /* 0x000012e000007945 */ /* 0x000fe20003800000 */
[----:B------:R-:W-:Y:S01]  /*115c0*/  ULDC.64 UR4, c[0x0][0x3e8] ;  /* 0x0000fa0000047ab9 */ /* 0x000fe20000000a00 */
[----:B------:R-:W-:Y:S01]  /*115d0*/  IMAD.U32 R25, RZ, RZ, UR13 ;  /* 0x0000000dff197e24 */ /* 0x000fe2000f8e00ff */
[----:B------:R-:W-:Y:S01]  /*115e0*/  UIMAD UR9, UR9, UR4, URZ ;  /* 0x00000004090972a4 */ /* 0x000fe2000f8e023f */
[----:B------:R-:W-:Y:S01]  /*115f0*/  IMAD.U32 R24, RZ, RZ, UR12 ;  /* 0x0000000cff187e24 */ /* 0x000fe2000f8e00ff */
[----:B------:R-:W-:Y:S01]  /*11600*/  UIMAD.WIDE.U32 UR14, UR11, UR4, URZ ;  /* 0x000000040b0e72a5 */ /* 0x000fe2000f8e003f */
[----:B------:R-:W-:Y:S01]  /*11610*/  F2FP.PACK_AB R136, R137, R136 ;  /* 0x000000888988723e */ /* 0x000fe200000000ff */
[----:B------:R-:W-:Y:S01]  /*11620*/  UIMAD UR5, UR11, UR5, UR9 ;  /* 0x000000050b0572a4 */ /* 0x000fe2000f8e0209 */
[----:B------:R-:W-:Y:S01]  /*11630*/  F2FP.PACK_AB R138, R139, R138 ;  /* 0x0000008a8b8a723e */ /* 0x000fe200000000ff */
[----:B------:R-:W-:Y:S01]  /*11640*/  UIADD3 UR6, UR13, UR6, URZ ;  /* 0x000000060d067290 */ /* 0x000fe2000fffe03f */
[----:B------:R-:W-:Y:S01]  /*11650*/  F2FP.PACK_AB R140, R141, R140 ;  /* 0x0000008c8d8c723e */ /* 0x000fe200000000ff */
[----:B------:R-:W-:Y:S01]  /*11660*/  UIADD3 UR5, UR15, UR5, URZ ;  /* 0x000000050f057290 */ /* 0x000fe2000fffe03f */
[----:B------:R-:W-:Y:S01]  /*11670*/  IMAD.U32 R27, RZ, RZ, UR15 ;  /* 0x0000000fff1b7e24 */ /* 0x000fe2000f8e00ff */
[----:B-1-3--:R-:W-:Y:S01]  /*11680*/  SHF.R.S32.HI R2, RZ, 0x1f, R0 ;  /* 0x0000001fff027819 */ /* 0x00afe20000011400 */
[----:B------:R-:W-:Y:S01]  /*11690*/  IMAD.U32 R26, RZ, RZ, UR14 ;  /* 0x0000000eff1a7e24 */ /* 0x000fe2000f8e00ff */
[----:B------:R-:W-:Y:S01]  /*116a0*/  F2FP.PACK_AB R142, R143, R142 ;  /* 0x0000008e8f8e723e */ /* 0x000fe200000000ff */
[----:B------:R-:W-:Y:S01]  /*116b0*/  IMAD.U32 R25, RZ, RZ, UR6 ;  /* 0x00000006ff197e24 */ /* 0x000fe2000f8e00ff */
[CC--:B------:R-:W-:Y:S01]  /*116c0*/  LEA.HI R9, R2.reuse, R0.reuse, RZ, 0x2 ;  /* 0x0000000002097211 */ /* 0x0c0fe200078f10ff */
[----:B------:R-:W-:Y:S01]  /*116d0*/  IMAD.U32 R27, RZ, RZ, UR5 ;  /* 0x00000005ff1b7e24 */ /* 0x000fe2000f8e00ff */
[-C--:B------:R-:W-:Y:S01]  /*116e0*/  LEA.HI R19, R2, R0.reuse, RZ, 0x5 ;  /* 0x0000000002137211 */ /* 0x080fe200078f28ff */
[----:B----4-:R-:W-:Y:S01]  /*116f0*/  IMAD.WIDE.U32 R24, R22, c[0x0][0x498], R24 ;  /* 0x0001260016187a25 */ /* 0x010fe200078e0018 */
[----:B------:R-:W-:-:S02]  /*11700*/  LEA.HI R4, R2, R0, RZ, 0x3 ;  /* 0x0000000002047211 */ /* 0x000fc400078f18ff */
[--C-:B------:R-:W-:Y:S02]  /*11710*/  SHF.R.S32.HI R21, RZ, 0x2, R9.reuse ;  /* 0x00000002ff157819 */ /* 0x100fe40000011409 */
[----:B------:R-:W-:Y:S02]  /*11720*/  SHF.R.S32.HI R3, RZ, 0x1f, R9 ;  /* 0x0000001fff037819 */ /* 0x000fe40000011409 */
[----:B------:R-:W-:Y:S02]  /*11730*/  LOP3.LUT R9, R9, 0xfffffffc, RZ, 0xc0, !PT ;  /* 0xfffffffc09097812 */ /* 0x000fe400078ec0ff */
[----:B------:R-:W-:Y:S02]  /*11740*/  LOP3.LUT R10, R19, 0xffffffe0, RZ, 0xc0, !PT ;  /* 0xffffffe0130a7812 */ /* 0x000fe400078ec0ff */
[----:B------:R-:W-:Y:S01]  /*11750*/  LOP3.LUT R11, R4, 0xfffffff8, RZ, 0xc0, !PT ;  /* 0xfffffff8040b7812 */ /* 0x000fe200078ec0ff */
[C---:B------:R-:W-:Y:S01]  /*11760*/  IMAD.IADD R9, R0.reuse, 0x1, -R9 ;  /* 0x0000000100097824 */ /* 0x040fe200078e0a09 */
[----:B------:R-:W-:Y:S01]  /*11770*/  LEA.HI R3, R3, R21, RZ, 0x3 ;  /* 0x0000001503037211 */ /* 0x000fe200078f18ff */
[----:B------:R-:W-:Y:S01]  /*11780*/  IMAD.IADD R10, R0, 0x1, -R10 ;  /* 0x00000001000a7824 */ /* 0x000fe200078e0a0a */
[----:B------:R-:W-:Y:S01]  /*11790*/  LEA.HI R2, R2, R0, RZ, 0x6 ;  /* 0x0000000002027211 */ /* 0x000fe200078f30ff */
[----:B------:R-:W-:Y:S01]  /*117a0*/  IMAD.IADD R0, R0, 0x1, -R11 ;  /* 0x0000000100007824 */ /* 0x000fe200078e0a0b */
[----:B------:R-:W-:-:S02]  /*117b0*/  LOP3.LUT R11, R3, 0xfffffff8, RZ, 0xc0, !PT ;  /* 0xfffffff8030b7812 */ /* 0x000fc400078ec0ff */
[----:B------:R-:W-:Y:S01]  /*117c0*/  SHF.R.S32.HI R4, RZ, 0x3, R4 ;  /* 0x00000003ff047819 */ /* 0x000fe20000011404 */
[----:B------:R-:W-:Y:S01]  /*117d0*/  IMAD.SHL.U32 R2, R2, 0x8, RZ ;  /* 0x0000000802027824 */ /* 0x000fe200078e00ff */
[----:B------:R-:W-:Y:S01]  /*117e0*/  SHF.R.S32.HI R3, RZ, 0x1f, R10 ;  /* 0x0000001fff037819 */ /* 0x000fe2000001140a */
[----:B------:R-:W-:Y:S01]  /*117f0*/  IMAD.IADD R21, R21, 0x1, -R11 ;  /* 0x0000000115157824 */ /* 0x000fe200078e0a0b */
[--C-:B------:R-:W-:Y:S01]  /*11800*/  SHF.R.S32.HI R15, RZ, 0x5, R19.reuse ;  /* 0x00000005ff0f7819 */ /* 0x100fe20000011413 */
[----:B------:R-:W1:Y:S01]  /*11810*/  S2R R11, SR_CTAID.X ;  /* 0x00000000000b7919 */ /* 0x000e620000002500 */
[----:B------:R-:W-:Y:S01]  /*11820*/  IMAD.SHL.U32 R16, R4, 0x40, RZ ;  /* 0x0000004004107824 */ /* 0x000fe200078e00ff */
[----:B------:R-:W-:Y:S01]  /*11830*/  LOP3.LUT P0, RZ, R10, 0x3, RZ, 0xc0, !PT ;  /* 0x000000030aff7812 */ /* 0x000fe2000780c0ff */
[C---:B------:R-:W-:Y:S01]  /*11840*/  IMAD R18, R0.reuse, 0x20, R4 ;  /* 0x0000002000127824 */ /* 0x040fe200078e0204 */
[----:B------:R-:W-:Y:S02]  /*11850*/  SHF.R.S32.HI R19, RZ, 0x1f, R19 ;  /* 0x0000001fff137819 */ /* 0x000fe40000011413 */
[----:B------:R-:W-:Y:S01]  /*11860*/  LEA.HI R10, R3, R10, RZ, 0x2 ;  /* 0x0000000a030a7211 */ /* 0x000fe200078f10ff */
[----:B------:R-:W-:Y:S01]  /*11870*/  IMAD.SHL.U32 R3, R0, 0x8, RZ ;  /* 0x0000000800037824 */ /* 0x000fe200078e00ff */
[----:B------:R-:W-:-:S02]  /*11880*/  LOP3.LUT R16, R16, 0x1c0, RZ, 0xc0, !PT ;  /* 0x000001c010107812 */ /* 0x000fc400078ec0ff */
[----:B------:R-:W-:Y:S02]  /*11890*/  LEA.HI R19, R19, R15, RZ, 0x3 ;  /* 0x0000000f13137211 */ /* 0x000fe400078f18ff */
[----:B------:R-:W-:Y:S02]  /*118a0*/  LEA.HI R17, R9, R9, RZ, 0x1 ;  /* 0x0000000909117211 */ /* 0x000fe400078f08ff */
[----:B------:R-:W-:Y:S02]  /*118b0*/  SHF.R.U32.HI R0, RZ, 0x3, R16 ;  /* 0x00000003ff007819 */ /* 0x000fe40000011610 */
[----:B------:R-:W-:Y:S02]  /*118c0*/  LOP3.LUT R16, R16, 0x38, R3, 0xf8, !PT ;  /* 0x0000003810107812 */ /* 0x000fe400078ef803 */
[----:B------:R-:W-:Y:S02]  /*118d0*/  LOP3.LUT R19, R19, 0xffffff8, RZ, 0xc0, !PT ;  /* 0x0ffffff813137812 */ /* 0x000fe400078ec0ff */
[----:B------:R-:W-:-:S02]  /*118e0*/  LOP3.LUT R17, R17, 0x1ffffffe, RZ, 0xc0, !PT ;  /* 0x1ffffffe11117812 */ /* 0x000fc400078ec0ff */
[----:B------:R-:W-:Y:S01]  /*118f0*/  SHF.R.S32.HI R13, RZ, 0x1f, R22 ;  /* 0x0000001fff0d7819 */ /* 0x000fe20000011416 */
[----:B------:R-:W-:Y:S01]  /*11900*/  IMAD.IADD R19, R15, 0x1, -R19 ;  /* 0x000000010f137824 */ /* 0x000fe200078e0a13 */
[----:B------:R-:W-:Y:S01]  /*11910*/  LOP3.LUT R0, R16, R0, RZ, 0x3c, !PT ;  /* 0x0000000010007212 */ /* 0x000fe200078e3cff */
[----:B-1----:R-:W-:Y:S01]  /*11920*/  IMAD R18, R11, 0x80, R18 ;  /* 0x000000800b127824 */ /* 0x002fe200078e0212 */
[----:B------:R-:W-:Y:S01]  /*11930*/  R2P PR, R21, 0x6 ;  /* 0x0000000615007804 */ /* 0x000fe20000000000 */
[----:B------:R-:W-:Y:S01]  /*11940*/  IMAD R15, R15, 0x200, R9 ;  /* 0x000002000f0f7824 */ /* 0x000fe200078e0209 */
[C---:B------:R-:W-:Y:S01]  /*11950*/  LOP3.LUT R20, R21.reuse, 0x1, RZ, 0xc0, !PT ;  /* 0x0000000115147812 */ /* 0x040fe200078ec0ff */
[----:B------:R-:W-:Y:S01]  /*11960*/  @P3 IMAD.HI.U32 R16, R18, c[0x0][0x4ec], RZ ;  /* 0x00013b0012103a27 */ /* 0x000fe200078e00ff */
[----:B------:R-:W-:Y:S02]  /*11970*/  SHF.R.S32.HI R10, RZ, 0x2, R10 ;  /* 0x00000002ff0a7819 */ /* 0x000fe4000001140a */
[----:B------:R-:W-:Y:S01]  /*11980*/  LOP3.LUT R2, R0, 0x7ffffe00, R2, 0xf8, !PT ;  /* 0x7ffffe0000027812 */ /* 0x000fe200078ef802 */
[----:B------:R-:W-:Y:S01]  /*11990*/  IMAD.SHL.U32 R21, R21, 0x40, RZ ;  /* 0x0000004015157824 */ /* 0x000fe200078e00ff */
[----:B------:R-:W-:Y:S01]  /*119a0*/  ISETP.NE.U32.AND P4, PT, R20, 0x1, PT ;  /* 0x000000011400780c */ /* 0x000fe20003f85070 */
[----:B------:R-:W-:Y:S01]  /*119b0*/  IMAD.IADD R9, R9, 0x1, -R17 ;  /* 0x0000000109097824 */ /* 0x000fe200078e0a11 */
[----:B------:R-:W-:Y:S01]  /*119c0*/  F2FP.PACK_AB R144, R145, R144 ;  /* 0x000000909190723e */ /* 0x000fe200000000ff */
[----:B------:R-:W-:Y:S01]  /*119d0*/  IMAD R14, R13, c[0x0][0x498], RZ ;  /* 0x000126000d0e7a24 */ /* 0x000fe200078e02ff */
[----:B------:R-:W-:Y:S01]  /*119e0*/  LOP3.LUT R21, R21, 0x1c0, RZ, 0xc0, !PT ;  /* 0x000001c015157812 */ /* 0x000fe200078ec0ff */
[----:B------:R-:W-:Y:S01]  /*119f0*/  IMAD.MOV.U32 R17, RZ, RZ, R18 ;  /* 0x000000ffff117224 */ /* 0x000fe200078e0012 */
[----:B------:R-:W-:Y:S01]  /*11a00*/  @P3 SHF.R.U32.HI R17, RZ, c[0x0][0x4f0], R16 ;  /* 0x00013c00ff113a19 */ /* 0x000fe20000011610 */
[----:B------:R-:W-:Y:S01]  /*11a10*/  IMAD R13, R13, c[0x0][0x3f0], RZ ;  /* 0x0000fc000d0d7a24 */ /* 0x000fe200078e02ff */
[----:B------:R-:W-:Y:S01]  /*11a20*/  LEA.HI R21, R21, R21, RZ, 0x1d ;  /* 0x0000001515157211 */ /* 0x000fe200078fe8ff */
[----:B------:R-:W-:Y:S01]  /*11a30*/  IMAD R10, R19, 0x10, R10 ;  /* 0x00000010130a7824 */ /* 0x000fe200078e020a */
[----:B------:R-:W-:Y:S01]  /*11a40*/  SHF.R.S32.HI R0, RZ, 0x1f, R17 ;  /* 0x0000001fff007819 */ /* 0x000fe20000011411 */
[C---:B------:R-:W-:Y:S01]  /*11a50*/  IMAD R14, R22.reuse, c[0x0][0x49c], R14 ;  /* 0x00012700160e7a24 */ /* 0x040fe200078e020e */
[----:B------:R-:W-:Y:S01]  /*11a60*/  F2FP.PACK_AB R146, R147, R146 ;  /* 0x000000929392723e */ /* 0x000fe200000000ff */
[C---:B------:R-:W-:Y:S01]  /*11a70*/  IMAD R13, R22.reuse, c[0x0][0x3f4], R13 ;  /* 0x0000fd00160d7a24 */ /* 0x040fe200078e020d */
[----:B------:R-:W-:Y:S01]  /*11a80*/  F2FP.PACK_AB R148, R149, R148 ;  /* 0x000000949594723e */ /* 0x000fe200000000ff */
[----:B------:R-:W-:Y:S01]  /*11a90*/  IMAD.WIDE.U32 R22, R22, c[0x0][0x3f0], R26 ;  /* 0x0000fc0016167a25 */ /* 0x000fe200078e001a */
[----:B------:R-:W-:-:S02]  /*11aa0*/  F2FP.PACK_AB R150, R151, R150 ;  /* 0x000000969796723e */ /* 0x000fc400000000ff */
[----:B------:R-:W-:Y:S01]  /*11ab0*/  F2FP.PACK_AB R152, R153, R152 ;  /* 0x000000989998723e */ /* 0x000fe200000000ff */
[--C-:B------:R-:W-:Y:S01]  /*11ac0*/  IMAD R9, R9, 0x8, R10.reuse ;  /* 0x0000000809097824 */ /* 0x100fe200078e020a */
[----:B------:R-:W-:Y:S01]  /*11ad0*/  F2FP.PACK_AB R154, R155, R154 ;  /* 0x0000009a9b9a723e */ /* 0x000fe200000000ff */
[----:B------:R-:W-:Y:S01]  /*11ae0*/  IMAD.IADD R23, R23, 0x1, R13 ;  /* 0x0000000117177824 */ /* 0x000fe200078e020d */
[----:B------:R-:W-:Y:S01]  /*11af0*/  F2FP.PACK_AB R28, R29, R28 ;  /* 0x0000001c1d1c723e */ /* 0x000fe200000000ff */
[----:B------:R-:W-:Y:S01]  /*11b00*/  IMAD R0, R0, c[0x0][0x3e0], RZ ;  /* 0x0000f80000007a24 */ /* 0x000fe200078e02ff */
[----:B------:R-:W-:Y:S01]  /*11b10*/  F2FP.PACK_AB R30, R31, R30 ;  /* 0x0000001e1f1e723e */ /* 0x000fe200000000ff */
[----:B------:R-:W-:Y:S01]  /*11b20*/  IMAD.U32 R15, R15, 0x2, R21 ;  /* 0x000000020f0f7824 */ /* 0x000fe200078e0015 */
[----:B------:R-:W-:Y:S01]  /*11b30*/  F2FP.PACK_AB R32, R33, R32 ;  /* 0x000000202120723e */ /* 0x000fe200000000ff */
[----:B------:R-:W-:Y:S01]  /*11b40*/  IMAD R9, R11, 0x80, R9 ;  /* 0x000000800b097824 */ /* 0x000fe200078e0209 */
[----:B------:R-:W-:Y:S01]  /*11b50*/  F2FP.PACK_AB R34, R35, R34 ;  /* 0x000000222322723e */ /* 0x000fe200000000ff */
[----:B------:R-:W-:Y:S01]  /*11b60*/  IMAD.MOV R13, RZ, RZ, -R17 ;  /* 0x000000ffff0d7224 */ /* 0x000fe200078e0a11 */
[----:B------:R-:W-:Y:S01]  /*11b70*/  F2FP.PACK_AB R36, R37, R36 ;  /* 0x000000242524723e */ /* 0x000fe200000000ff */
[----:B------:R-:W-:Y:S01]  /*11b80*/  IMAD R10, R11, 0x80, R10 ;  /* 0x000000800b0a7824 */ /* 0x000fe200078e020a */
[----:B------:R-:W-:Y:S01]  /*11b90*/  F2FP.PACK_AB R38, R39, R38 ;  /* 0x000000262726723e */ /* 0x000fe200000000ff */
[----:B------:R-:W-:Y:S01]  /*11ba0*/  IMAD.WIDE.U32 R22, R17, c[0x0][0x3e0], R22 ;  /* 0x0000f80011167a25 */ /* 0x000fe200078e0016 */
[----:B------:R-:W-:-:S02]  /*11bb0*/  F2FP.PACK_AB R40, R41, R40 ;  /* 0x000000282928723e */ /* 0x000fc400000000ff */
[CC--:B------:R-:W-:Y:S01]  /*11bc0*/  ISETP.GE.OR P6, PT, R10.reuse, R12.reuse, P0 ;  /* 0x0000000c0a00720c */ /* 0x0c0fe200007c6670 */
[----:B------:R-:W-:Y:S01]  /*11bd0*/  IMAD R0, R17, c[0x0][0x3e4], R0 ;  /* 0x0000f90011007a24 */ /* 0x000fe200078e0200 */
[----:B------:R-:W-:Y:S01]  /*11be0*/  IADD3 R10, R10, 0x8, RZ ;  /* 0x000000080a0a7810 */ /* 0x000fe20007ffe0ff */
[----:B------:R-:W-:Y:S01]  /*11bf0*/  IMAD.SHL.U32 R17, R15, 0x2, RZ ;  /* 0x000000020f117824 */ /* 0x000fe200078e00ff */
[----:B------:R-:W-:Y:S01]  /*11c00*/  BAR.SYNC.DEFER_BLOCKING 0x1, 0x100 ;  /* 0x0044000000007b1d */ /* 0x000fe20000010000 */
[----:B------:R-:W-:Y:S01]  /*11c10*/  @P3 IMAD.HI.U32 R15, R9, c[0x0][0x4ec], RZ ;  /* 0x00013b00090f3a27 */ /* 0x000fe200078e00ff */
[----:B------:R-:W-:Y:S02]  /*11c20*/  ISETP.GE.OR P5, PT, R10, R12, P0 ;  /* 0x0000000c0a00720c */ /* 0x000fe400007a6670 */
[----:B------:R-:W-:Y:S01]  /*11c30*/  IADD3 R10, R17, 0x70, RZ ;  /* 0x00000070110a7810 */ /* 0x000fe20007ffe0ff */
[----:B------:R-:W-:Y:S01]  /*11c40*/  IMAD.MOV.U32 R16, RZ, RZ, R9 ;  /* 0x000000ffff107224 */ /* 0x000fe200078e0009 */
[----:B------:R-:W-:Y:S01]  /*11c50*/  @P3 SHF.R.U32.HI R16, RZ, c[0x0][0x4f0], R15 ;  /* 0x00013c00ff103a19 */ /* 0x000fe2000001160f */
[----:B------:R-:W-:Y:S01]  /*11c60*/  IMAD R13, R13, c[0x0][0x4e8], R18 ;  /* 0x00013a000d0d7a24 */ /* 0x000fe200078e0212 */
[----:B------:R-:W-:Y:S01]  /*11c70*/  IADD3 R15, R17, 0x80, RZ ;  /* 0x00000080110f7810 */ /* 0x000fe20007ffe0ff */
[----:B------:R-:W-:Y:S01]  /*11c80*/  IMAD.IADD R23, R23, 0x1, R0 ;  /* 0x0000000117177824 */ /* 0x000fe200078e0200 */
[----:B------:R-:W-:-:S02]  /*11c90*/  SHF.R.S32.HI R0, RZ, 0x1f, R16 ;  /* 0x0000001fff007819 */ /* 0x000fc40000011410 */
[----:B------:R-:W-:Y:S01]  /*11ca0*/  IADD3 R18, P0, R16, R24, RZ ;  /* 0x0000001810127210 */ /* 0x000fe20007f1e0ff */
[----:B------:R-:W-:Y:S01]  /*11cb0*/  IMAD.WIDE.U32 R22, R13, c[0x0][0x3d8], R22 ;  /* 0x0000f6000d167a25 */ /* 0x000fe200078e0016 */
[----:B------:R-:W-:Y:S02]  /*11cc0*/  @P4 IADD3 R10, R15, 0x10, RZ ;  /* 0x000000100f0a4810 */ /* 0x000fe40007ffe0ff */
[----:B------:R-:W-:Y:S01]  /*11cd0*/  IADD3.X R19, R0, R25, R14, P0, !PT ;  /* 0x0000001900137210 */ /* 0x000fe200007fe40e */
[----:B------:R-:W-:Y:S01]  /*11ce0*/  IMAD.MOV R15, RZ, RZ, -R16 ;  /* 0x000000ffff0f7224 */ /* 0x000fe200078e0a10 */
[----:B------:R-:W-:Y:S01]  /*11cf0*/  SHF.R.S32.HI R14, RZ, 0x1f, R13 ;  /* 0x0000001fff0e7819 */ /* 0x000fe2000001140d */
[----:B------:R-:W-:Y:S01]  /*11d00*/  IMAD.MOV.U32 R0, RZ, RZ, 0x20 ;  /* 0x00000020ff007424 */ /* 0x000fe200078e00ff */
[----:B------:R-:W-:Y:S01]  /*11d10*/  F2FP.PACK_AB R42, R43, R42 ;  /* 0x0000002a2b2a723e */ /* 0x000fe200000000ff */
[----:B------:R-:W-:Y:S01]  /*11d20*/  IMAD R16, R15, c[0x0][0x4e8], R9 ;  /* 0x00013a000f107a24 */ /* 0x000fe200078e0209 */
[----:B------:R-:W-:Y:S01]  /*11d30*/  F2FP.PACK_AB R44, R45, R44 ;  /* 0x0000002c2d2c723e */ /* 0x000fe200000000ff */
[----:B------:R-:W-:Y:S01]  /*11d40*/  IMAD R14, R14, c[0x0][0x3d8], RZ ;  /* 0x0000f6000e0e7a24 */ /* 0x000fe200078e02ff */
[----:B------:R-:W-:Y:S01]  /*11d50*/  SEL R0, R0, 0xffffffe0, !P1 ;  /* 0xffffffe000007807 */ /* 0x000fe20004800000 */
[----:B------:R-:W-:Y:S01]  /*11d60*/  IMAD.MOV.U32 R9, RZ, RZ, 0x40 ;  /* 0x00000040ff097424 */ /* 0x000fe200078e00ff */
[----:B------:R-:W-:Y:S01]  /*11d70*/  STS [R17+0x80], R132 ;  /* 0x0000808411007388 */ /* 0x000fe20000000800 */
[----:B------:R-:W-:Y:S01]  /*11d80*/  IMAD R14, R13, c[0x0][0x3dc], R14 ;  /* 0x0000f7000d0e7a24 */ /* 0x000fe200078e020e */
[----:B------:R-:W-:Y:S01]  /*11d90*/  SHF.R.S32.HI R13, RZ, 0x1f, R16 ;  /* 0x0000001fff0d7819 */ /* 0x000fe20000011410 */
[----:B------:R-:W-:Y:S01]  /*11da0*/  IMAD.IADD R15, R17, 0x1, R0 ;  /* 0x00000001110f7824 */ /* 0x000fe200078e0200 */
[----:B------:R-:W-:Y:S01]  /*11db0*/  SEL R9, R9, 0xffffffc0, !P2 ;  /* 0xffffffc009097807 */ /* 0x000fe20005000000 */
[----:B------:R-:W-:Y:S01]  /*11dc0*/  IMAD.IADD R0, R0, 0x1, R10 ;  /* 0x0000000100007824 */ /* 0x000fe200078e020a */
[----:B------:R-:W-:Y:S01]  /*11dd0*/  STS [R17+0x480], R134 ;  /* 0x0004808611007388 */ /* 0x000fe20000000800 */
[----:B------:R-:W-:Y:S01]  /*11de0*/  IMAD R13, R13, c[0x0][0x488], RZ ;  /* 0x000122000d0d7a24 */ /* 0x000fe200078e02ff */
[----:B------:R-:W-:Y:S01]  /*11df0*/  F2FP.PACK_AB R46, R47, R46 ;  /* 0x0000002e2f2e723e */ /* 0x000fe200000000ff */
[----:B------:R-:W-:Y:S01]  /*11e00*/  IMAD.IADD R20, R17, 0x1, R9 ;  /* 0x0000000111147824 */ /* 0x000fe200078e0209 */
[----:B------:R-:W-:Y:S01]  /*11e10*/  STS [R10], R136 ;  /* 0x000000880a007388 */ /* 0x000fe20000000800 */
[----:B------:R-:W-:Y:S01]  /*11e20*/  IMAD.WIDE.U32 R18, R16, c[0x0][0x488], R18 ;  /* 0x0001220010127a25 */ /* 0x000fe200078e0012 */
[----:B------:R-:W-:-:S02]  /*11e30*/  F2FP.PACK_AB R48, R49, R48 ;  /* 0x000000303130723e */ /* 0x000fc400000000ff */
[----:B------:R-:W-:Y:S01]  /*11e40*/  STS [R10+0x400], R138 ;  /* 0x0004008a0a007388 */ /* 0x000fe20000000800 */
[----:B------:R-:W-:Y:S01]  /*11e50*/  IMAD R13, R16, c[0x0][0x48c], R13 ;  /* 0x00012300100d7a24 */ /* 0x000fe200078e020d */
[----:B------:R-:W-:Y:S01]  /*11e60*/  F2FP.PACK_AB R50, R51, R50 ;  /* 0x000000323332723e */ /* 0x000fe200000000ff */
[C---:B------:R-:W-:Y:S01]  /*11e70*/  IMAD.IADD R16, R9.reuse, 0x1, R10 ;  /* 0x0000000109107824 */ /* 0x040fe200078e020a */
[----:B------:R-:W-:Y:S01]  /*11e80*/  STS [R15+0x80], R140 ;  /* 0x0000808c0f007388 */ /* 0x000fe20000000800 */
[----:B------:R-:W-:Y:S01]  /*11e90*/  IMAD.IADD R24, R9, 0x1, R15 ;  /* 0x0000000109187824 */ /* 0x000fe200078e020f */
[----:B------:R-:W-:Y:S01]  /*11ea0*/  F2FP.PACK_AB R52, R53, R52 ;  /* 0x000000343534723e */ /* 0x000fe200000000ff */
[----:B------:R-:W-:Y:S01]  /*11eb0*/  IMAD.IADD R9, R0, 0x1, R9 ;  /* 0x0000000100097824 */ /* 0x000fe200078e0209 */
[----:B------:R-:W-:Y:S01]  /*11ec0*/  STS [R15+0x480], R142 ;  /* 0x0004808e0f007388 */ /* 0x000fe20000000800 */
[----:B------:R-:W-:Y:S01]  /*11ed0*/  F2FP.PACK_AB R54, R55, R54 ;  /* 0x000000363736723e */ /* 0x000fe200000000ff */
[----:B------:R-:W-:Y:S01]  /*11ee0*/  IMAD.IADD R13, R19, 0x1, R13 ;  /* 0x00000001130d7824 */ /* 0x000fe200078e020d */
        /* <DEDUP_REMOVED lines=14> */
[----:B------:R-:W-:Y:S01]  /*11fd0*/  F2FP.PACK_AB R74, R75, R74 ;  /* 0x0000004a4b4a723e */ /* 0x000fe200000000ff */
[----:B------:R-:W-:Y:S01]  /*11fe0*/  IMAD R75, R11, 0x80, R4 ;  /* 0x000000800b4b7824 */ /* 0x000fe200078e0204 */
        /* <DEDUP_REMOVED lines=33> */
[----:B------:R-:W-:Y:S01]  /*12200*/  LEA R21, P0, R18, c[0x0][0x450], 0x2 ;  /* 0x0001140012157a11 */ /* 0x000fe200078010ff */
        /* <DEDUP_REMOVED lines=10> */
[----:B------:R-:W-:-:S03]  /*122b0*/  LEA.HI.X R13, R18, c[0x0][0x454], R13, 0x2, P0 ;  /* 0x00011500120d7a11 */ /* 0x000fc600000f140d */
        /* <DEDUP_REMOVED lines=35> */
[----:B------:R-:W-:Y:S01]  /*124f0*/  STS [R24+0xc480], R126 ;  /* 0x00c4807e18007388 */ /* 0x000fe20000000800 */
[----:B-1----:R-:W-:-:S03]  /*12500*/  LEA R0, P0, R22, c[0x0][0x380], 0x1 ;  /* 0x0000e00016007a11 */ /* 0x002fc600078008ff */
[----:B------:R-:W-:Y:S04]  /*12510*/  STS [R9+0xc000], R6 ;  /* 0x00c0000609007388 */ /* 0x000fe80000000800 */
[----:B------:R1:W-:Y:S04]  /*12520*/  STS [R9+0xc400], R5 ;  /* 0x00c4000509007388 */ /* 0x0003e80000000800 */
[----:B------:R-:W-:Y:S04]  /*12530*/  SHFL.IDX PT, R18, R21, RZ, 0x1c1f ;  /* 0x001c1fff15127589 */ /* 0x000fe800000e0000 */
[----:B------:R-:W2:Y:S04]  /*12540*/  SHFL.IDX PT, R19, R13, RZ, 0x1c1f ;  /* 0x001c1fff0d137589 */ /* 0x000ea800000e0000 */
[----:B------:R-:W-:Y:S06]  /*12550*/  BAR.SYNC.DEFER_BLOCKING 0x1, 0x100 ;  /* 0x0044000000007b1d */ /* 0x000fec0000010000 */
[----:B------:R-:W-:Y:S04]  /*12560*/  SHFL.IDX PT, R26, R21, 0x1, 0x1c1f ;  /* 0x003c1f00151a7f89 */ /* 0x000fe800000e0000 */
[----:B------:R-:W3:Y:S01]  /*12570*/  SHFL.IDX PT, R27, R13, 0x1, 0x1c1f ;  /* 0x003c1f000d1b7f89 */ /* 0x000ee200000e0000 */
[----:B-1----:R-:W-:-:S03]  /*12580*/  IMAD.SHL.U32 R5, R2, 0x2, RZ ;  /* 0x0000000202057824 */ /* 0x002fc600078e00ff */
[----:B------:R1:W4:Y:S01]  /*12590*/  SHFL.IDX PT, R76, R0, RZ, 0x181f ;  /* 0x00181fff004c7589 */ /* 0x00032200000e0000 */
[----:B------:R-:W-:-:S05]  /*125a0*/  IMAD.IADD R2, R23, 0x1, R14 ;  /* 0x0000000117027824 */ /* 0x000fca00078e020e */
[----:B------:R-:W-:Y:S02]  /*125b0*/  LEA.HI.X R2, R22, c[0x0][0x384], R2, 0x1, P0 ;  /* 0x0000e10016027a11 */ /* 0x000fe400000f0c02 */
[----:B------:R-:W-:Y:S01]  /*125c0*/  ISETP.GE.AND P0, PT, R75, R12, PT ;  /* 0x0000000c4b00720c */ /* 0x000fe20003f06270 */
[----:B--2---:R1:W-:Y:S04]  /*125d0*/  @!P6 ST.E [R18.64], R7 ;  /* 0x000000071200e985 */ /* 0x0043e8000c101912 */
[----:B------:R1:W2:Y:S04]  /*125e0*/  SHFL.IDX PT, R77, R2, RZ, 0x181f ;  /* 0x00181fff024d7589 */ /* 0x0002a800000e0000 */
[----:B---3--:R1:W-:Y:S04]  /*125f0*/  @!P5 ST.E [R26.64], R8 ;  /* 0x000000081a00d985 */ /* 0x0083e8000c101912 */
[----:B------:R1:W3:Y:S04]  /*12600*/  LDS.128 R64, [R5+0x1080] ;  /* 0x0010800005407984 */ /* 0x0002e80000000c00 */
        /* <DEDUP_REMOVED lines=10> */
[----:B------:R1:W1:Y:S01]  /*126b0*/  LDS.128 R16, [R5+0xf080] ;  /* 0x00f0800005107984 */ /* 0x0002620000000c00 */
[----:B------:R-:W-:Y:S05]  /*126c0*/  @P0 BRA `(.L_x_224) ;  /* 0x000001c000000947 */ /* 0x000fea0003800000 */
[----:B--234-:R-:W2:Y:S01]  /*126d0*/  LDS.128 R68, [R5+0x80] ;  /* 0x0000800005447984 */ /* 0x01cea20000000c00 */
[----:B------:R-:W-:-:S02]  /*126e0*/  IADD3 R74, R3, 0x40, RZ ;  /* 0x00000040034a7810 */ /* 0x000fc40007ffe0ff */
[C---:B------:R-:W-:Y:S01]  /*126f0*/  IADD3 R72, R3.reuse, 0x80, RZ ;  /* 0x0000008003487810 */ /* 0x040fe20007ffe0ff */
[----:B------:R-:W3:Y:S01]  /*12700*/  LDS.128 R20, [R5+0x4080] ;  /* 0x0040800005147984 */ /* 0x000ee20000000c00 */
[C---:B------:R-:W-:Y:S02]  /*12710*/  IADD3 R14, R3.reuse, 0xc0, RZ ;  /* 0x000000c0030e7810 */ /* 0x040fe40007ffe0ff */
[----:B------:R-:W-:Y:S01]  /*12720*/  ISETP.GE.AND P2, PT, R74, c[0x0][0x3c8], PT ;  /* 0x0000f2004a007a0c */ /* 0x000fe20003f46270 */
[----:B-1----:R-:W1:Y:S01]  /*12730*/  LDS.128 R8, [R5+0x8080] ;  /* 0x0080800005087984 */ /* 0x002e620000000c00 */
[----:B------:R-:W-:Y:S02]  /*12740*/  ISETP.GE.AND P1, PT, R72, c[0x0][0x3c8], PT ;  /* 0x0000f20048007a0c */ /* 0x000fe40003f26270 */
[----:B------:R-:W-:Y:S01]  /*12750*/  ISETP.GE.AND P0, PT, R14, c[0x0][0x3c8], PT ;  /* 0x0000f2000e007a0c */ /* 0x000fe20003f06270 */
[----:B------:R-:W4:Y:S01]  /*12760*/  LDS.128 R4, [R5+0xc080] ;  /* 0x00c0800005047984 */ /* 0x000f220000000c00 */
[----:B------:R-:W-:-:S07]  /*12770*/  ISETP.GE.AND P3, PT, R3, c[0x0][0x3c8], PT ;  /* 0x0000f20003007a0c */ /* 0x000fce0003f66270 */
[----:B------:R-:W-:Y:S02]  /*12780*/  @!P2 SHF.R.S32.HI R73, RZ, 0x1f, R74 ;  /* 0x0000001fff49a819 */ /* 0x000fe4000001144a */
[----:B------:R-:W-:Y:S02]  /*12790*/  @!P1 SHF.R.S32.HI R15, RZ, 0x1f, R72 ;  /* 0x0000001fff0f9819 */ /* 0x000fe40000011448 */
[----:B------:R-:W-:Y:S02]  /*127a0*/  @!P0 SHF.R.S32.HI R13, RZ, 0x1f, R14 ;  /* 0x0000001fff0d8819 */ /* 0x000fe4000001140e */
[----:B------:R-:W-:Y:S01]  /*127b0*/  @!P2 LEA.HI R73, R73, R74, RZ, 0x3 ;  /* 0x0000004a4949a211 */ /* 0x000fe200078f18ff */
[----:B------:R-:W-:Y:S01]  /*127c0*/  @!P3 IMAD.WIDE R78, R3, 0x2, R76 ;  /* 0x00000002034eb825 */ /* 0x000fe200078e024c */
[----:B------:R-:W-:Y:S02]  /*127d0*/  @!P1 LEA.HI R15, R15, R72, RZ, 0x3 ;  /* 0x000000480f0f9211 */ /* 0x000fe400078f18ff */
[----:B------:R-:W-:-:S02]  /*127e0*/  @!P0 LEA.HI R13, R13, R14, RZ, 0x3 ;  /* 0x0000000e0d0d8211 */ /* 0x000fc400078f18ff */
[----:B------:R-:W-:Y:S02]  /*127f0*/  @!P2 LOP3.LUT R73, R73, 0xfffffff8, RZ, 0xc0, !PT ;  /* 0xfffffff84949a812 */ /* 0x000fe400078ec0ff */
[----:B------:R-:W-:Y:S02]  /*12800*/  @!P1 LOP3.LUT R15, R15, 0xfffffff8, RZ, 0xc0, !PT ;  /* 0xfffffff80f0f9812 */ /* 0x000fe400078ec0ff */
[----:B------:R-:W-:Y:S01]  /*12810*/  @!P0 LOP3.LUT R13, R13, 0xfffffff8, RZ, 0xc0, !PT ;  /* 0xfffffff80d0d8812 */ /* 0x000fe200078ec0ff */
[--C-:B------:R-:W-:Y:S01]  /*12820*/  @!P2 IMAD.WIDE R72, R73, 0x2, R76.reuse ;  /* 0x000000024948a825 */ /* 0x100fe200078e024c */
[----:B--2---:R2:W-:Y:S03]  /*12830*/  @!P3 ST.E.128 [R78.64], R68 ;  /* 0x000000444e00b985 */ /* 0x0045e6000c101d12 */
[--C-:B------:R-:W-:Y:S01]  /*12840*/  @!P1 IMAD.WIDE R14, R15, 0x2, R76.reuse ;  /* 0x000000020f0e9825 */ /* 0x100fe200078e024c */
[----:B---3--:R2:W-:Y:S03]  /*12850*/  @!P2 ST.E.128 [R72.64], R20 ;  /* 0x000000144800a985 */ /* 0x0085e6000c101d12 */
[----:B------:R-:W-:Y:S01]  /*12860*/  @!P0 IMAD.WIDE R76, R13, 0x2, R76 ;  /* 0x000000020d4c8825 */ /* 0x000fe200078e024c */
[----:B-1----:R2:W-:Y:S04]  /*12870*/  @!P1 ST.E.128 [R14.64], R8 ;  /* 0x000000080e009985 */ /* 0x0025e8000c101d12 */
[----:B----4-:R2:W-:Y:S02]  /*12880*/  @!P0 ST.E.128 [R76.64], R4 ;  /* 0x000000044c008985 */ /* 0x0105e4000c101d12 */
.L_x_224:
[----:B--234-:R-:W-:Y:S05]  /*12890*/  BSYNC B0 ;  /* 0x0000000000007941 */ /* 0x01cfea0003800000 */
.L_x_223:
[----:B------:R-:W-:Y:S01]  /*128a0*/  IADD3 R4, R75, 0x20, RZ ;  /* 0x000000204b047810 */ /* 0x000fe20007ffe0ff */
[----:B------:R2:W3:Y:S01]  /*128b0*/  SHFL.IDX PT, R11, R2, 0x1, 0x181f ;  /* 0x00381f00020b7f89 */ /* 0x0004e200000e0000 */
[----:B------:R-:W-:Y:S02]  /*128c0*/  BSSY B0, `(.L_x_225) ;  /* 0x000001c000007945 */ /* 0x000fe40003800000 */
[----:B------:R-:W-:Y:S01]  /*128d0*/  ISETP.GE.AND P0, PT, R4, R12, PT ;  /* 0x0000000c0400720c */ /* 0x000fe20003f06270 */
[----:B------:R2:W4:-:S12]  /*128e0*/  SHFL.IDX PT, R10, R0, 0x1, 0x181f ;  /* 0x00381f00000a7f89 */ /* 0x00051800000e0000 */
[----:B------:R-:W-:Y:S05]  /*128f0*/  @P0 BRA `(.L_x_226) ;  /* 0x0000018000000947 */ /* 0x000fea0003800000 */
[C---:B------:R-:W-:Y:S02]  /*12900*/  IADD3 R9, R3.reuse, 0x40, RZ ;  /* 0x0000004003097810 */ /* 0x040fe40007ffe0ff */
[C---:B-1----:R-:W-:Y:S02]  /*12910*/  IADD3 R7, R3.reuse, 0x80, RZ ;  /* 0x0000008003077810 */ /* 0x042fe40007ffe0ff */
        /* <DEDUP_REMOVED lines=22> */
.L_x_226:
[----:B------:R-:W-:Y:S05]  /*12a80*/  BSYNC B0 ;  /* 0x0000000000007941 */ /* 0x000fea0003800000 */
.L_x_225:
[----:B-1----:R-:W-:Y:S01]  /*12a90*/  IADD3 R4, R75, 0x40, RZ ;  /* 0x000000404b047810 */ /* 0x002fe20007ffe0ff */
[----:B---3--:R1:W3:Y:S01]  /*12aa0*/  SHFL.IDX PT, R11, R2, 0x2, 0x181f ;  /* 0x00581f00020b7f89 */ /* 0x0082e200000e0000 */
[----:B------:R-:W-:Y:S02]  /*12ab0*/  BSSY B0, `(.L_x_227) ;  /* 0x000001c000007945 */ /* 0x000fe40003800000 */
[----:B------:R-:W-:Y:S01]  /*12ac0*/  ISETP.GE.AND P0, PT, R4, R12, PT ;  /* 0x0000000c0400720c */ /* 0x000fe20003f06270 */
[----:B----4-:R1:W4:-:S12]  /*12ad0*/  SHFL.IDX PT, R10, R0, 0x2, 0x181f ;  /* 0x00581f00000a7f89 */ /* 0x01031800000e0000 */
        /* <DEDUP_REMOVED lines=25> */
.L_x_228:
[----:B------:R-:W-:Y:S05]  /*12c70*/  BSYNC B0 ;  /* 0x0000000000007941 */ /* 0x000fea0003800000 */
.L_x_227:
[----:B------:R-:W-:Y:S01]  /*12c80*/  IADD3 R75, R75, 0x60, RZ ;  /* 0x000000604b4b7810 */ /* 0x000fe20007ffe0ff */
[----:B---3--:R3:W1:Y:S03]  /*12c90*/  SHFL.IDX PT, R7, R2, 0x3, 0x181f ;  /* 0x00781f0002077f89 */ /* 0x00866600000e0000 */
[----:B------:R-:W-:Y:S01]  /*12ca0*/  ISETP.GE.AND P0, PT, R75, R12, PT ;  /* 0x0000000c4b00720c */ /* 0x000fe20003f06270 */
[----:B------:R3:W2:-:S12]  /*12cb0*/  SHFL.IDX PT, R6, R0, 0x3, 0x181f ;  /* 0x00781f0000067f89 */ /* 0x00069800000e0000 */
[----:B------:R-:W-:Y:S05]  /*12cc0*/  @P0 EXIT ;  /* 0x000000000000094d */ /* 0x000fea0003800000 */
[C---:B------:R-:W-:Y:S02]  /*12cd0*/  IADD3 R5, R3.reuse, 0x40, RZ ;  /* 0x0000004003057810 */ /* 0x040fe40007ffe0ff */
[----:B-123--:R-:W-:Y:S02]  /*12ce0*/  IADD3 R2, R3, 0x80, RZ ;  /* 0x0000008003027810 */ /* 0x00efe40007ffe0ff */
[----:B------:R-:W-:Y:S02]  /*12cf0*/  ISETP.GE.AND P1, PT, R5, c[0x0][0x3c8], PT ;  /* 0x0000f20005007a0c */ /* 0x000fe40003f26270 */
[----:B------:R-:W-:Y:S02]  /*12d00*/  ISETP.GE.AND P0, PT, R2, c[0x0][0x3c8], PT ;  /* 0x0000f20002007a0c */ /* 0x000fe40003f06270 */
[----:B------:R-:W-:-:S09]  /*12d10*/  ISETP.GE.AND P2, PT, R3, c[0x0][0x3c8], PT ;  /* 0x0000f20003007a0c */ /* 0x000fd20003f46270 */
[----:B------:R-:W-:Y:S02]  /*12d20*/  @!P1 SHF.R.S32.HI R4, RZ, 0x1f, R5 ;  /* 0x0000001fff049819 */ /* 0x000fe40000011405 */
[----:B------:R-:W-:Y:S02]  /*12d30*/  @!P0 SHF.R.S32.HI R0, RZ, 0x1f, R2 ;  /* 0x0000001fff008819 */ /* 0x000fe40000011402 */
[----:B------:R-:W-:Y:S01]  /*12d40*/  @!P1 LEA.HI R4, R4, R5, RZ, 0x3 ;  /* 0x0000000504049211 */ /* 0x000fe200078f18ff */
[C-C-:B------:R-:W-:Y:S01]  /*12d50*/  @!P2 IMAD.WIDE R8, R3.reuse, 0x2, R6.reuse ;  /* 0x000000020308a825 */ /* 0x140fe200078e0206 */
[----:B------:R-:W-:Y:S02]  /*12d60*/  @!P0 LEA.HI R0, R0, R2, RZ, 0x3 ;  /* 0x0000000200008211 */ /* 0x000fe400078f18ff */
[----:B------:R-:W-:Y:S02]  /*12d70*/  @!P1 LOP3.LUT R4, R4, 0xfffffff8, RZ, 0xc0, !PT ;  /* 0xfffffff804049812 */ /* 0x000fe400078ec0ff */
[----:B------:R-:W-:Y:S01]  /*12d80*/  @!P0 LOP3.LUT R0, R0, 0xfffffff8, RZ, 0xc0, !PT ;  /* 0xfffffff800008812 */ /* 0x000fe200078ec0ff */
[----:B------:R1:W-:Y:S01]  /*12d90*/  @!P2 ST.E.128 [R8.64], R56 ;  /* 0x000000380800a985 */ /* 0x0003e2000c101d12 */
[----:B------:R-:W-:Y:S01]  /*12da0*/  IADD3 R3, R3, 0xc0, RZ ;  /* 0x000000c003037810 */ /* 0x000fe20007ffe0ff */
[----:B------:R-:W-:-:S04]  /*12db0*/  @!P1 IMAD.WIDE R4, R4, 0x2, R6 ;  /* 0x0000000204049825 */ /* 0x000fc800078e0206 */
[----:B----4-:R-:W-:Y:S01]  /*12dc0*/  @!P0 IMAD.WIDE R10, R0, 0x2, R6 ;  /* 0x00000002000a8825 */ /* 0x010fe200078e0206 */
        /* <DEDUP_REMOVED lines=10> */
.L_x_222:
[----:B------:R-:W3:Y:S01]  /*12e70*/  S2R R9, SR_TID.X ;  /* 0x0000000000097919 */ /* 0x000ee20000002100 */
[----:B------:R-:W-:Y:S03]  /*12e80*/  BSSY B0, `(.L_x_229) ;  /* 0x0000029000007945 */ /* 0x000fe60003800000 */
[----:B------:R-:W4:Y:S01]  /*12e90*/  S2R R7, SR_CTAID.Z ;  /* 0x0000000000077919 */ /* 0x000f220000002700 */
[----:B---3--:R-:W-:Y:S02]  /*12ea0*/  ISETP.GT.AND P0, PT, R9, 0x7f, PT ;  /* 0x0000007f0900780c */ /* 0x008fe40003f04270 */
[----:B-1--4-:R-:W-:-:S11]  /*12eb0*/  SHF.R.S32.HI R2, RZ, 0x1f, R7 ;  /* 0x0000001fff027819 */ /* 0x012fd60000011407 */
[----:B------:R-:W-:Y:S05]  /*12ec0*/  @P0 BRA `(.L_x_230) ;  /* 0x0000024000000947 */ /* 0x000fea0003800000 */
[----:B------:R-:W1:Y:S01]  /*12ed0*/  S2R R3, SR_CTAID.X ;  /* 0x0000000000037919 */ /* 0x000e620000002500 */
[----:B------:R-:W-:-:S05]  /*12ee0*/  MOV R4, c[0x0][0x4e8] ;  /* 0x00013a0000047a02 */ /* 0x000fca0000000f00 */
[----:B------:R-:W-:Y:S01]  /*12ef0*/  IMAD R0, R4, c[0x0][0x388], RZ ;  /* 0x0000e20004007a24 */ /* 0x000fe200078e02ff */
[----:B-1----:R-:W-:-:S04]  /*12f00*/  LEA R3, R3, R9, 0x7 ;  /* 0x0000000903037211 */ /* 0x002fc800078e38ff */
[----:B------:R-:W-:-:S13]  /*12f10*/  ISETP.GE.AND P0, PT, R3, R0, PT ;  /* 0x000000000300720c */ /* 0x000fda0003f06270 */
[----:B------:R-:W-:Y:S05]  /*12f20*/  @P0 BRA `(.L_x_230) ;  /* 0x000001e000000947 */ /* 0x000fea0003800000 */
[----:B------:R-:W-:Y:S01]  /*12f30*/  ISETP.NE.AND P0, PT, R4, 0x1, PT ;  /* 0x000000010400780c */ /* 0x000fe20003f05270 */
[----:B------:R-:W-:Y:S01]  /*12f40*/  ULDC.64 UR4, c[0x0][0x490] ;  /* 0x0001240000047ab9 */ /* 0x000fe20000000a00 */
[----:B------:R-:W-:Y:S01]  /*12f50*/  IMAD.MOV.U32 R6, RZ, RZ, R3 ;  /* 0x000000ffff067224 */ /* 0x000fe200078e0003 */
[----:B------:R-:W-:Y:S02]  /*12f60*/  UIMAD UR6, UR9, UR4, URZ ;  /* 0x00000004090672a4 */ /* 0x000fe4000f8e023f */
[----:B--2---:R-:W-:Y:S02]  /*12f70*/  UIMAD.WIDE.U32 UR12, UR11, UR4, URZ ;  /* 0x000000040b0c72a5 */ /* 0x004fe4000f8e003f */
[----:B------:R-:W-:-:S04]  /*12f80*/  UIMAD UR4, UR11, UR5, UR6 ;  /* 0x000000050b0472a4 */ /* 0x000fc8000f8e0206 */
[----:B------:R-:W-:Y:S01]  /*12f90*/  UIADD3 UR4, UR13, UR4, URZ ;  /* 0x000000040d047290 */ /* 0x000fe2000fffe03f */
[----:B------:R-:W-:Y:S01]  /*12fa0*/  MOV R4, UR12 ;  /* 0x0000000c00047c02 */ /* 0x000fe20008000f00 */
[----:B------:R-:W-:-:S04]  /*12fb0*/  @P0 IMAD.HI.U32 R0, R3, c[0x0][0x4ec], RZ ;  /* 0x00013b0003000a27 */ /* 0x000fc800078e00ff */
[----:B------:R-:W-:Y:S01]  /*12fc0*/  MOV R11, UR4 ;  /* 0x00000004000b7c02 */ /* 0x000fe20008000f00 */
[----:B------:R-:W-:Y:S01]  /*12fd0*/  IMAD.MOV.U32 R10, RZ, RZ, R4 ;  /* 0x000000ffff0a7224 */ /* 0x000fe200078e0004 */
[----:B------:R-:W-:Y:S01]  /*12fe0*/  @P0 SHF.R.U32.HI R6, RZ, c[0x0][0x4f0], R0 ;  /* 0x00013c00ff060a19 */ /* 0x000fe20000011600 */
[----:B------:R-:W-:Y:S02]  /*12ff0*/  IMAD.U32 R5, RZ, RZ, UR13 ;  /* 0x0000000dff057e24 */ /* 0x000fe4000f8e00ff */
[----:B------:R-:W-:-:S04]  /*13000*/  IMAD.WIDE.U32 R10, R7, c[0x0][0x498], R10 ;  /* 0x00012600070a7a25 */ /* 0x000fc800078e000a */
[----:B------:R-:W-:Y:S01]  /*13010*/  IMAD.MOV R0, RZ, RZ, -R6 ;  /* 0x000000ffff007224 */ /* 0x000fe200078e0a06 */
[----:B------:R-:W-:-:S03]  /*13020*/  IADD3 R10, P0, R6, R10, RZ ;  /* 0x0000000a060a7210 */ /* 0x000fc60007f1e0ff */
[----:B------:R-:W-:Y:S01]  /*13030*/  IMAD R5, R0, c[0x0][0x4e8], R3 ;  /* 0x00013a0000057a24 */ /* 0x000fe200078e0203 */
[----:B------:R-:W-:Y:S01]  /*13040*/  SHF.R.S32.HI R3, RZ, 0x1f, R6 ;  /* 0x0000001fff037819 */ /* 0x000fe20000011406 */
[----:B------:R-:W-:-:S03]  /*13050*/  IMAD R0, R2, c[0x0][0x498], RZ ;  /* 0x0001260002007a24 */ /* 0x000fc600078e02ff */
[----:B------:R-:W-:Y:S01]  /*13060*/  SHF.R.S32.HI R4, RZ, 0x1f, R5 ;  /* 0x0000001fff047819 */ /* 0x000fe20000011405 */
[----:B------:R-:W-:-:S04]  /*13070*/  IMAD R0, R7, c[0x0][0x49c], R0 ;  /* 0x0001270007007a24 */ /* 0x000fc800078e0200 */
[----:B------:R-:W-:Y:S01]  /*13080*/  IMAD R4, R4, c[0x0][0x488], RZ ;  /* 0x0001220004047a24 */ /* 0x000fe200078e02ff */
[----:B------:R-:W-:Y:S02]  /*13090*/  IADD3.X R11, R3, R11, R0, P0, !PT ;  /* 0x0000000b030b7210 */ /* 0x000fe400007fe400 */
[----:B------:R-:W-:Y:S01]  /*130a0*/  MOV R0, 0xff800000 ;  /* 0xff80000000007802 */ /* 0x000fe20000000f00 */
[C---:B------:R-:W-:Y:S02]  /*130b0*/  IMAD R4, R5.reuse, c[0x0][0x48c], R4 ;  /* 0x0001230005047a24 */ /* 0x040fe400078e0204 */
[----:B------:R-:W-:-:S05]  /*130c0*/  IMAD.WIDE.U32 R10, R5, c[0x0][0x488], R10 ;  /* 0x00012200050a7a25 */ /* 0x000fca00078e000a */
[----:B------:R-:W-:Y:S02]  /*130d0*/  IADD3 R4, R11, R4, RZ ;  /* 0x000000040b047210 */ /* 0x000fe40007ffe0ff */
[----:B------:R-:W-:-:S04]  /*130e0*/  LEA R12, P0, R10, c[0x0][0x450], 0x2 ;  /* 0x000114000a0c7a11 */ /* 0x000fc800078010ff */
[----:B------:R-:W-:-:S05]  /*130f0*/  LEA.HI.X R13, R10, c[0x0][0x454], R4, 0x2, P0 ;  /* 0x000115000a0d7a11 */ /* 0x000fca00000f1404 */
[----:B------:R1:W-:Y:S04]  /*13100*/  STG.E [R12.64], R0 ;  /* 0x000000000c007986 */ /* 0x0003e8000c101912 */
.L_x_230:
[----:B------:R-:W-:Y:S05]  /*13110*/  BSYNC B0 ;  /* 0x0000000000007941 */ /* 0x000fea0003800000 */
.L_x_229:
[----:B-1----:R-:W1:Y:S01]  /*13120*/  S2R R0, SR_CTAID.X ;  /* 0x0000000000007919 */ /* 0x002e620000002500 */
[----:B------:R-:W-:Y:S01]  /*13130*/  SHF.R.S32.HI R5, RZ, 0x1f, R9 ;  /* 0x0000001fff057819 */ /* 0x000fe20000011409 */
[----:B------:R-:W-:Y:S01]  /*13140*/  IMAD.MOV.U32 R4, RZ, RZ, c[0x0][0x4e8] ;  /* 0x00013a00ff047624 */ /* 0x000fe200078e00ff */
[----:B------:R-:W-:Y:S01]  /*13150*/  ULDC.64 UR4, c[0x0][0x3e8] ;  /* 0x0000fa0000047ab9 */ /* 0x000fe20000000a00 */
[----:B------:R-:W-:Y:S01]  /*13160*/  IMAD R2, R2, c[0x0][0x3f0], RZ ;  /* 0x0000fc0002027a24 */ /* 0x000fe200078e02ff */
[----:B------:R-:W-:Y:S01]  /*13170*/  LEA.HI R5, R5, R9, RZ, 0x3 ;  /* 0x0000000905057211 */ /* 0x000fe200078f18ff */
[----:B------:R-:W-:Y:S01]  /*13180*/  UIMAD UR9, UR9, UR4, URZ ;  /* 0x00000004090972a4 */ /* 0x000fe2000f8e023f */
[C---:B------:R-:W-:Y:S01]  /*13190*/  ISETP.NE.AND P0, PT, R4.reuse, 0x1, PT ;  /* 0x000000010400780c */ /* 0x040fe20003f05270 */
[----:B------:R-:W-:Y:S01]  /*131a0*/  UIMAD.WIDE.U32 UR6, UR11, UR4, URZ ;  /* 0x000000040b0672a5 */ /* 0x000fe2000f8e003f */
[----:B------:R-:W-:Y:S01]  /*131b0*/  LOP3.LUT R3, R5, 0xfffffff8, RZ, 0xc0, !PT ;  /* 0xfffffff805037812 */ /* 0x000fe200078ec0ff */
[----:B------:R-:W-:Y:S01]  /*131c0*/  UIMAD UR4, UR11, UR5, UR9 ;  /* 0x000000050b0472a4 */ /* 0x000fe2000f8e0209 */
[----:B------:R-:W-:Y:S01]  /*131d0*/  SHF.R.S32.HI R5, RZ, 0x3, R5 ;  /* 0x00000003ff057819 */ /* 0x000fe20000011405 */
[----:B------:R-:W-:Y:S01]  /*131e0*/  IMAD R2, R7, c[0x0][0x3f4], R2 ;  /* 0x0000fd0007027a24 */ /* 0x000fe200078e0202 */
[----:B------:R-:W-:Y:S01]  /*131f0*/  BSSY B0, `(.L_x_231) ;  /* 0x000003a000007945 */ /* 0x000fe20003800000 */
[----:B------:R-:W-:Y:S01]  /*13200*/  IMAD.IADD R9, R9, 0x1, -R3 ;  /* 0x0000000109097824 */ /* 0x000fe200078e0a03 */
[----:B------:R-:W-:Y:S01]  /*13210*/  UIADD3 UR4, UR7, UR4, URZ ;  /* 0x0000000407047290 */ /* 0x000fe2000fffe03f */
[----:B------:R-:W-:Y:S01]  /*13220*/  IMAD.U32 R11, RZ, RZ, UR7 ;  /* 0x00000007ff0b7e24 */ /* 0x000fe2000f8e00ff */
[----:B------:R-:W-:Y:S01]  /*13230*/  MOV R10, UR6 ;  /* 0x00000006000a7c02 */ /* 0x000fe20008000f00 */
[----:B------:R-:W-:Y:S01]  /*13240*/  IMAD R4, R4, c[0x0][0x388], RZ ;  /* 0x0000e20004047a24 */ /* 0x000fe200078e02ff */
[C---:B------:R-:W-:Y:S01]  /*13250*/  LEA R6, R9.reuse, R5, 0x5 ;  /* 0x0000000509067211 */ /* 0x040fe200078e28ff */
[----:B------:R-:W-:Y:S01]  /*13260*/  IMAD.SHL.U32 R9, R9, 0x8, RZ ;  /* 0x0000000809097824 */ /* 0x000fe200078e00ff */
[----:B------:R-:W-:-:S03]  /*13270*/  MOV R11, UR4 ;  /* 0x00000004000b7c02 */ /* 0x000fc60008000f00 */
[C---:B-1----:R-:W-:Y:S01]  /*13280*/  IMAD R6, R0.reuse, 0x80, R6 ;  /* 0x0000008000067824 */ /* 0x042fe200078e0206 */
[----:B------:R-:W-:Y:S01]  /*13290*/  LEA R5, R0, R5, 0x7 ;  /* 0x0000000500057211 */ /* 0x000fe200078e38ff */
[----:B------:R-:W-:-:S04]  /*132a0*/  IMAD.WIDE.U32 R10, R7, c[0x0][0x3f0], R10 ;  /* 0x0000fc00070a7a25 */ /* 0x000fc800078e000a */
[----:B------:R-:W-:-:S04]  /*132b0*/  @P0 IMAD.HI.U32 R3, R6, c[0x0][0x4ec], RZ ;  /* 0x00013b0006030a27 */ /* 0x000fc800078e00ff */
[----:B------:R-:W-:Y:S01]  /*132c0*/  IMAD.MOV.U32 R8, RZ, RZ, R6 ;  /* 0x000000ffff087224 */ /* 0x000fe200078e0006 */
[----:B------:R-:W-:Y:S01]  /*132d0*/  @P0 SHF.R.U32.HI R8, RZ, c[0x0][0x4f0], R3 ;  /* 0x00013c00ff080a19 */ /* 0x000fe20000011603 */
[----:B------:R-:W-:-:S03]  /*132e0*/  IMAD.IADD R11, R11, 0x1, R2 ;  /* 0x000000010b0b7824 */ /* 0x000fc600078e0202 */
[----:B------:R-:W-:Y:S01]  /*132f0*/  SHF.R.S32.HI R7, RZ, 0x1f, R8 ;  /* 0x0000001fff077819 */ /* 0x000fe20000011408 */
[C---:B------:R-:W-:Y:S01]  /*13300*/  IMAD.WIDE.U32 R10, R8.reuse, c[0x0][0x3e0], R10 ;  /* 0x0000f800080a7a25 */ /* 0x040fe200078e000a */
[----:B------:R-:W-:-:S03]  /*13310*/  IADD3 R3, -R8, RZ, RZ ;  /* 0x000000ff08037210 */ /* 0x000fc60007ffe1ff */
[----:B------:R-:W-:Y:S02]  /*13320*/  IMAD R7, R7, c[0x0][0x3e0], RZ ;  /* 0x0000f80007077a24 */ /* 0x000fe400078e02ff */
[----:B------:R-:W-:Y:S01]  /*13330*/  IMAD R3, R3, c[0x0][0x4e8], R6 ;  /* 0x00013a0003037a24 */ /* 0x000fe200078e0206 */
[C---:B------:R-:W-:Y:S01]  /*13340*/  IADD3 R6, R9.reuse, 0xc0, RZ ;  /* 0x000000c009067810 */ /* 0x040fe20007ffe0ff */
[----:B------:R-:W-:Y:S01]  /*13350*/  IMAD R7, R8, c[0x0][0x3e4], R7 ;  /* 0x0000f90008077a24 */ /* 0x000fe200078e0207 */
[----:B------:R-:W-:Y:S02]  /*13360*/  IADD3 R8, R9, 0x40, RZ ;  /* 0x0000004009087810 */ /* 0x000fe40007ffe0ff */
[----:B------:R-:W-:Y:S02]  /*13370*/  SHF.R.S32.HI R2, RZ, 0x1f, R3 ;  /* 0x0000001fff027819 */ /* 0x000fe40000011403 */
[----:B------:R-:W-:Y:S02]  /*13380*/  IADD3 R11, R11, R7, RZ ;  /* 0x000000070b0b7210 */ /* 0x000fe40007ffe0ff */
[----:B------:R-:W-:Y:S01]  /*13390*/  IADD3 R7, R9, 0x80, RZ ;  /* 0x0000008009077810 */ /* 0x000fe20007ffe0ff */
[----:B------:R-:W-:-:S02]  /*133a0*/  IMAD R2, R2, c[0x0][0x3d8], RZ ;  /* 0x0000f60002027a24 */ /* 0x000fc400078e02ff */
[----:B------:R-:W-:-:S04]  /*133b0*/  IMAD.WIDE.U32 R10, R3, c[0x0][0x3d8], R10 ;  /* 0x0000f600030a7a25 */ /* 0x000fc800078e000a */
[----:B------:R-:W-:-:S04]  /*133c0*/  IMAD R2, R3, c[0x0][0x3dc], R2 ;  /* 0x0000f70003027a24 */ /* 0x000fc800078e0202 */
[----:B------:R-:W-:Y:S01]  /*133d0*/  IMAD.IADD R2, R11, 0x1, R2 ;  /* 0x000000010b027824 */ /* 0x000fe200078e0202 */
[----:B------:R-:W-:-:S04]  /*133e0*/  LEA R11, P0, R10, c[0x0][0x380], 0x1 ;  /* 0x0000e0000a0b7a11 */ /* 0x000fc800078008ff */
[----:B------:R-:W-:Y:S01]  /*133f0*/  LEA.HI.X R10, R10, c[0x0][0x384], R2, 0x1, P0 ;  /* 0x0000e1000a0a7a11 */ /* 0x000fe200000f0c02 */
[----:B------:R1:W3:Y:S01]  /*13400*/  SHFL.IDX PT, R12, R11, RZ, 0x181f ;  /* 0x00181fff0b0c7589 */ /* 0x0002e200000e0000 */
[----:B------:R-:W-:-:S03]  /*13410*/  ISETP.GE.AND P0, PT, R5, R4, PT ;  /* 0x000000040500720c */ /* 0x000fc60003f06270 */
[----:B------:R1:W4:Y:S10]  /*13420*/  SHFL.IDX PT, R13, R10, RZ, 0x181f ;  /* 0x00181fff0a0d7589 */ /* 0x00033400000e0000 */
        /* <DEDUP_REMOVED lines=22> */
.L_x_232:
[----:B------:R-:W-:Y:S05]  /*13590*/  BSYNC B0 ;  /* 0x0000000000007941 */ /* 0x000fea0003800000 */
.L_x_231:
        /* <DEDUP_REMOVED lines=27> */
.L_x_234:
[----:B------:R-:W-:Y:S05]  /*13750*/  BSYNC B0 ;  /* 0x0000000000007941 */ /* 0x000fea0003800000 */
.L_x_233:
        /* <DEDUP_REMOVED lines=27> */
.L_x_236:
[----:B------:R-:W-:Y:S05]  /*13910*/  BSYNC B0 ;  /* 0x0000000000007941 */ /* 0x000fea0003800000 */
.L_x_235:
        /* <DEDUP_REMOVED lines=28> */
.L_x_172:
[----:B---3--:R-:W-:Y:S02]  /*13ae0*/  MOV R12, R11 ;  /* 0x0000000b000c7202 */ /* 0x008fe40000000f00 */
[----:B------:R-:W-:Y:S02]  /*13af0*/  MOV R14, 0x13b10 ;  /* 0x00013b10000e7802 */ /* 0x000fe40000000f00 */
[----:B------:R-:W-:Y:S05]  /*13b00*/  CALL.REL.NOINC `($__internal_0_$__cuda_sm70_shflsync_idx_p) ;  /* 0x000001b000007944 */ /* 0x000fea0003c00000 */
[----:B------:R-:W-:Y:S01]  /*13b10*/  IMAD.MOV.U32 R11, RZ, RZ, R12 ;  /* 0x000000ffff0b7224 */ /* 0x000fe200078e000c */
[----:B------:R-:W-:Y:S02]  /*13b20*/  MOV R12, R8 ;  /* 0x00000008000c7202 */ /* 0x000fe40000000f00 */
[----:B------:R-:W-:Y:S02]  /*13b30*/  MOV R14, 0x13b50 ;  /* 0x00013b50000e7802 */ /* 0x000fe40000000f00 */
[----:B-1---5:R-:W-:Y:S05]  /*13b40*/  CALL.REL.NOINC `($__internal_0_$__cuda_sm70_shflsync_idx_p) ;  /* 0x0000017000007944 */ /* 0x022fea0003c00000 */
[----:B------:R-:W-:Y:S01]  /*13b50*/  MOV R8, R12 ;  /* 0x0000000c00087202 */ /* 0x000fe20000000f00 */
[----:B-1---5:R-:W-:Y:S05]  /*13b60*/  BRA `(.L_x_237) ;  /* 0xfffee60000007947 */ /* 0x022fea000383ffff */
.L_x_188:
[----:B----4-:R-:W-:Y:S02]  /*13b70*/  MOV R14, 0x13b90 ;  /* 0x00013b90000e7802 */ /* 0x010fe40000000f00 */
[----:B-1----:R-:W-:Y:S05]  /*13b80*/  CALL.REL.NOINC `($__internal_0_$__cuda_sm70_shflsync_idx_p) ;  /* 0x0000013000007944 */ /* 0x002fea0003c00000 */
[----:B------:R-:W-:Y:S01]  /*13b90*/  MOV R14, 0x13bd0 ;  /* 0x00013bd0000e7802 */ /* 0x000fe20000000f00 */
[----:B------:R-:W-:Y:S01]  /*13ba0*/  IMAD.MOV.U32 R5, RZ, RZ, R12 ;  /* 0x000000ffff057224 */ /* 0x000fe200078e000c */
[----:B-----5:R-:W-:Y:S02]  /*13bb0*/  MOV R12, R0 ;  /* 0x00000000000c7202 */ /* 0x020fe40000000f00 */
[----:B-1----:R-:W-:Y:S05]  /*13bc0*/  CALL.REL.NOINC `($__internal_0_$__cuda_sm70_shflsync_idx_p) ;  /* 0x000000f000007944 */ /* 0x002fea0003c00000 */
[----:B-1---5:R-:W-:-:S05]  /*13bd0*/  BRA `(.L_x_238) ;  /* 0xffff215000007947 */ /* 0x022fca000383ffff */
.L_x_205:
[----:B---3--:R-:W-:Y:S02]  /*13be0*/  MOV R14, 0x13c00 ;  /* 0x00013c00000e7802 */ /* 0x008fe40000000f00 */
[----:B-1----:R-:W-:Y:S05]  /*13bf0*/  CALL.REL.NOINC `($__internal_0_$__cuda_sm70_shflsync_idx_p) ;  /* 0x000000c000007944 */ /* 0x002fea0003c00000 */
[----:B------:R-:W-:Y:S01]  /*13c00*/  MOV R14, 0x13c40 ;  /* 0x00013c40000e7802 */ /* 0x000fe20000000f00 */
[----:B------:R-:W-:Y:S01]  /*13c10*/  IMAD.MOV.U32 R7, RZ, RZ, R12 ;  /* 0x000000ffff077224 */ /* 0x000fe200078e000c */
[----:B------:R-:W-:Y:S02]  /*13c20*/  MOV R12, R6 ;  /* 0x00000006000c7202 */ /* 0x000fe40000000f00 */
[----:B-1---5:R-:W-:Y:S05]  /*13c30*/  CALL.REL.NOINC `($__internal_0_$__cuda_sm70_shflsync_idx_p) ;  /* 0x0000008000007944 */ /* 0x022fea0003c00000 */
[----:B-1---5:R-:W-:-:S05]  /*13c40*/  BRA `(.L_x_239) ;  /* 0xffff62e000007947 */ /* 0x022fca000383ffff */
.L_x_211:
[----:B-1----:R-:W-:Y:S02]  /*13c50*/  MOV R14, 0x13c70 ;  /* 0x00013c70000e7802 */ /* 0x002fe40000000f00 */
[----:B------:R-:W-:Y:S05]  /*13c60*/  CALL.REL.NOINC `($__internal_0_$__cuda_sm70_shflsync_idx_p) ;  /* 0x0000005000007944 */ /* 0x000fea0003c00000 */
[----:B------:R-:W-:Y:S01]  /*13c70*/  MOV R14, 0x13cb0 ;  /* 0x00013cb0000e7802 */ /* 0x000fe20000000f00 */
[----:B------:R-:W-:Y:S01]  /*13c80*/  IMAD.MOV.U32 R5, RZ, RZ, R12 ;  /* 0x000000ffff057224 */ /* 0x000fe200078e000c */
[----:B------:R-:W-:Y:S02]  /*13c90*/  MOV R12, R4 ;  /* 0x00000004000c7202 */ /* 0x000fe40000000f00 */
[----:B-1---5:R-:W-:Y:S05]  /*13ca0*/  CALL.REL.NOINC `($__internal_0_$__cuda_sm70_shflsync_idx_p) ;  /* 0x0000001000007944 */ /* 0x022fea0003c00000 */
[----:B-1---5:R-:W-:-:S05]  /*13cb0*/  BRA `(.L_x_240) ;  /* 0xffff948000007947 */ /* 0x022fca000383ffff */
        .weak           $__internal_0_$__cuda_sm70_shflsync_idx_p
        .type           $__internal_0_$__cuda_sm70_shflsync_idx_p,@function
        .size           $__internal_0_$__cuda_sm70_shflsync_idx_p,(.L_x_3535 - $__internal_0_$__cuda_sm70_shflsync_idx_p)
$__internal_0_$__cuda_sm70_shflsync_idx_p:
[----:B------:R1:W-:Y:S01]  /*13cc0*/  STL [R1+0x60], R0 ;  /* 0x0000600001007387 */ /* 0x0003e20000100800 */
[----:B------:R-:W-:Y:S01]  /*13cd0*/  IMAD.MOV.U32 R15, RZ, RZ, 0x181f ;  /* 0x0000181fff0f7424 */ /* 0x000fe200078e00ff */
[----:B------:R-:W-:Y:S01]  /*13ce0*/  MOV R13, 0x1 ;  /* 0x00000001000d7802 */ /* 0x000fe20000000f00 */
[----:B-1----:R-:W-:-:S04]  /*13cf0*/  IMAD.MOV.U32 R0, RZ, RZ, -0x1 ;  /* 0xffffffffff007424 */ /* 0x002fc800078e00ff */
[----:B------:R-:W-:Y:S04]  /*13d00*/  WARPSYNC R0 ;  /* 0x0000000000007348 */ /* 0x000fe80003800000 */
[----:B------:R1:W2:Y:S04]  /*13d10*/  SHFL.IDX PT, R12, R12, R13, R15 ;  /* 0x0000000d0c0c7389 */ /* 0x0002a800000e000f */
[----:B-1----:R1:W5:Y:S01]  /*13d20*/  LDL.LU R0, [R1+0x60] ;  /* 0x0000600001007983 */ /* 0x0023620000300800 */
[----:B------:R-:W-:-:S04]  /*13d30*/  MOV R15, 0x0 ;  /* 0x00000000000f7802 */ /* 0x000fc80000000f00 */
[----:B--2---:R-:W-:Y:S05]  /*13d40*/  RET.REL.NODEC R14 `(_ZN7cutlass13device_kernelIN5flash19enable_sm80_to_sm89INS1_16FlashAttnFwdSm80INS1_25CollectiveMainloopFwdSm80ILi8ELi1ELb1EN4cute5tupleIJNS5_1CILi128EEENS7_ILi48EEENS7_ILi256EEEEEELi256ENS_6half_tEfNS_4arch4Sm80ELb0ELb1ELb1ELb0ELb1ELb0ELb1ELb0EEENS1_21CollectiveEpilogueFwdINS6_IJS8_SA_S9_EEENS6_IJNS7_ILi1EEESI_SI_EEESC_SE_Li256ELb0ELb1ELb0ELb0EEENS1_19SingleTileSchedulerILb0ELb0ELb1ELi128EEEEEEEEEvNT_6ParamsE) ;  /* 0xfffec2b00e007950 */ /* 0x004fea0003c3ffff */
.L_x_241:
        /* <DEDUP_REMOVED lines=11> */
.L_x_3535:


//--------------------- .text._ZN7cutlass13device_kernelIN5flash19enable_sm80_to_sm89INS1_16FlashAttnFwdSm80INS1_25CollectiveMainloopFwdSm80ILi8ELi1ELb1EN4cute5tupleIJNS5_1CILi128EEENS7_ILi48EEENS7_ILi256EEEEEELi256ENS_6half_tEfNS_4arch4Sm80ELb0ELb1ELb1ELb1ELb1ELb0ELb1ELb0EEENS1_21CollectiveEpilogueFwdINS6_IJS8_SA_S9_EEENS6_IJNS7_ILi1EEESI_SI_EEESC_SE_Li256ELb1ELb1ELb0ELb0EEENS1_19SingleTileSchedulerILb1ELb0ELb1ELi128EEEEEEEEEvNT_6ParamsE --------------------------
	.section	.text._ZN7cutlass13device_kernelIN5flash19enable_sm80_to_sm89INS1_16FlashAttnFwdSm80INS1_25CollectiveMainloopFwdSm80ILi8ELi1ELb1EN4cute5tupleIJNS5_1CILi128EEENS7_ILi48EEENS7_ILi256EEEEEELi256ENS_6half_tEfNS_4arch4Sm80ELb0ELb1ELb1ELb1ELb1ELb0ELb1ELb0EEENS1_21CollectiveEpilogueFwdINS6_IJS8_SA_S9_EEENS6_IJNS7_ILi1EEESI_SI_EEESC_SE_Li256ELb1ELb1ELb0ELb0EEENS1_19SingleTileSchedulerILb1ELb0ELb1ELi128EEEEEEEEEvNT_6ParamsE,"ax",@progbits
	.sectioninfo	@"SHI_REGISTERS=255"
	.align	128
.text._ZN7cutlass13device_kernelIN5flash19enable_sm80_to_sm89INS1_16FlashAttnFwdSm80INS1_25CollectiveMainloopFwdSm80ILi8ELi1ELb1EN4cute5tupleIJNS5_1CILi128EEENS7_ILi48EEENS7_ILi256EEEEEELi256ENS_6half_tEfNS_4arch4Sm80ELb0ELb1ELb1ELb1ELb1ELb0ELb1ELb0EEENS1_21CollectiveEpilogueFwdINS6_IJS8_SA_S9_EEENS6_IJNS7_ILi1EEESI_SI_EEESC_SE_Li256ELb1ELb1ELb0ELb0EEENS1_19SingleTileSchedulerILb1ELb0ELb1ELi128EEEEEEEEEvNT_6ParamsE:
        .type           _ZN7cutlass13device_kernelIN5flash19enable_sm80_to_sm89INS1_16FlashAttnFwdSm80INS1_25CollectiveMainloopFwdSm80ILi8ELi1ELb1EN4cute5tupleIJNS5_1CILi128EEENS7_ILi48EEENS7_ILi256EEEEEELi256ENS_6half_tEfNS_4arch4Sm80ELb0ELb1ELb1ELb1ELb1ELb0ELb1ELb0EEENS1_21CollectiveEpilogueFwdINS6_IJS8_SA_S9_EEENS6_IJNS7_ILi1EEESI_SI_EEESC_SE_Li256ELb1ELb1ELb0ELb0EEENS1_19SingleTileSchedulerILb1ELb0ELb1ELi128EEEEEEEEEvNT_6ParamsE,@function
        .size           _ZN7cutlass13device_kernelIN5flash19enable_sm80_to_sm89INS1_16FlashAttnFwdSm80INS1_25CollectiveMainloopFwdSm80ILi8ELi1ELb1EN4cute5tupleIJNS5_1CILi128EEENS7_ILi48EEENS7_ILi256EEEEEELi256ENS_6half_tEfNS_4arch4Sm80ELb0ELb1ELb1ELb1ELb1ELb0ELb1ELb0EEENS1_21CollectiveEpilogueFwdINS6_IJS8_SA_S9_EEENS6_IJNS7_ILi1EEESI_SI_EEESC_SE_Li256ELb1ELb1ELb0ELb0EEENS1_19SingleTileSchedulerILb1ELb0ELb1ELi128EEEEEEEEEvNT_6ParamsE,(.L_x_3537 - _ZN7cutlass13device_kernelIN5flash19enable_sm80_to_sm89INS1_16FlashAttnFwdSm80INS1_25CollectiveMainloopFwdSm80ILi8ELi1ELb1EN4cute5tupleIJNS5_1CILi128EEENS7_ILi48EEENS7_ILi256EEEEEELi256ENS_6half_tEfNS_4arch4Sm80ELb0ELb1ELb1ELb1ELb1ELb0ELb1ELb0EEENS1_21CollectiveEpilogueFwdINS6_IJS8_SA_S9_EEENS6_IJNS7_ILi1EEESI_SI_EEESC_SE_Li256ELb1ELb1ELb0ELb0EEENS1_19SingleTileSchedulerILb1ELb0ELb1ELi128EEEEEEEEEvNT_6ParamsE)
        .other          _ZN7cutlass13device_kernelIN5flash19enable_sm80_to_sm89INS1_16FlashAttnFwdSm80INS1_25CollectiveMainloopFwdSm80ILi8ELi1ELb1EN4cute5tupleIJNS5_1CILi128EEENS7_ILi48EEENS7_ILi256EEEEEELi256ENS_6half_tEfNS_4arch4Sm80ELb0ELb1ELb1ELb1ELb1ELb0ELb1ELb0EEENS1_21CollectiveEpilogueFwdINS6_IJS8_SA_S9_EEENS6_IJNS7_ILi1EEESI_SI_EEESC_SE_Li256ELb1ELb1ELb0ELb0EEENS1_19SingleTileSchedulerILb1ELb0ELb1ELi128EEEEEEEEEvNT_6ParamsE,@"STO_CUDA_ENTRY STV_DEFAULT"
_ZN7cutlass13device_kernelIN5flash19enable_sm80_to_sm89INS1_16FlashAttnFwdSm80INS1_25CollectiveMainloopFwdSm80ILi8ELi1ELb1EN4cute5tupleIJNS5_1CILi128EEENS7_ILi48EEENS7_ILi256EEEEEELi256ENS_6half_tEfNS_4arch4Sm80ELb0ELb1ELb1ELb1ELb1ELb0ELb1ELb0EEENS1_21CollectiveEpilogueFwdINS6_IJS8_SA_S9_EEENS6_IJNS7_ILi1EEESI_SI_EEESC_SE_Li256ELb1ELb1ELb0ELb0EEENS1_19SingleTileSchedulerILb1ELb0ELb1ELi128EEEEEEEEEvNT_6ParamsE:
        /* <DEDUP_REMOVED lines=21> */
.L_x_243:
        /* <DEDUP_REMOVED lines=13> */
.L_x_245:
[----:B------:R-:W-:Y:S02]  /*0220*/  ULDC UR5, c[0x0][0x54c] ;  /* 0x0001530000057ab9 */ /* 0x000fe40000000800 */
.L_x_244:
[----:B------:R-:W-:Y:S02]  /*0230*/  ULDC UR4, c[0x0][0x548] ;  /* 0x0001520000047ab9 */ /* 0x000fe40000000800 */
[----:B------:R-:W-:-:S02]  /*0240*/  USHF.L.U32 UR23, UR28, 0x7, URZ ;  /* 0x000000071c177899 */ /* 0x000fc4000800063f */
[----:B------:R-:W-:-:S04]  /*0250*/  UIMAD UR4, UR5, UR4, URZ ;  /* 0x00000004050472a4 */ /* 0x000fc8000f8e023f */
[----:B------:R-:W-:-:S04]  /*0260*/  UISETP.GE.AND UP0, UPT, UR23, UR4, UPT ;  /* 0x000000041700728c */ /* 0x000fc8000bf06270 */
[----:B------:R-:W-:Y:S01]  /*0270*/  USEL UR13, UR13, 0xffffffff, !UP0 ;  /* 0xffffffff0d0d7887 */ /* 0x000fe2000c000000 */
[----:B------:R-:W-:Y:S05]  /*0280*/  BRA `(.L_x_246) ;  /* 0x000001b000007947 */ /* 0x000fea0003800000 */
.L_x_242:
        /* <DEDUP_REMOVED lines=8> */
.L_x_247:
        /* <DEDUP_REMOVED lines=13> */
.L_x_249:
[----:B------:R-:W-:Y:S02]  /*03e0*/  ULDC UR5, c[0x0][0x54c] ;  /* 0x0001530000057ab9 */ /* 0x000fe40000000800 */
.L_x_248:
[----:B------:R-:W-:Y:S02]  /*03f0*/  ULDC UR4, c[0x0][0x548] ;  /* 0x0001520000047ab9 */ /* 0x000fe40000000800 */
[----:B------:R-:W-:-:S02]  /*0400*/  USHF.L.U32 UR23, UR28, 0x7, URZ ;  /* 0x000000071c177899 */ /* 0x000fc4000800063f */
[----:B------:R-:W-:-:S04]  /*0410*/  UIMAD UR4, UR5, UR4, URZ ;  /* 0x00000004050472a4 */ /* 0x000fc8000f8e023f */
[----:B------:R-:W-:-:S04]  /*0420*/  UISETP.GE.AND UP0, UPT, UR23, UR4, UPT ;  /* 0x000000041700728c */ /* 0x000fc8000bf06270 */
[----:B------:R-:W-:-:S06]  /*0430*/  USEL UR13, UR13, 0xffffffff, !UP0 ;  /* 0xffffffff0d0d7887 */ /* 0x000fcc000c000000 */
.L_x_246:
[----:B------:R-:W-:-:S13]  /*0440*/  ISETP.LE.AND P0, PT, RZ, UR13, PT ;  /* 0x0000000dff007c0c */ /* 0x000fda000bf03270 */
[----:B------:R-:W-:Y:S05]  /*0450*/  @!P0 EXIT ;  /* 0x000000000000894d */ /* 0x000fea0003800000 */
[----:B------:R-:W-:Y:S02]  /*0460*/  ULDC.64 UR8, c[0x0][0x370] ;  /* 0x0000dc0000087ab9 */ /* 0x000fe40000000a00 */
[----:B------:R-:W-:Y:S02]  /*0470*/  UISETP.NE.U32.AND UP2, UPT, URZ, UR8, UPT ;  /* 0x000000083f00728c */ /* 0x000fe4000bf45070 */
[----:B------:R-:W-:Y:S02]  /*0480*/  ULDC.64 UR4, c[0x0][0x360] ;  /* 0x0000d80000047ab9 */ /* 0x000fe40000000a00 */
[----:B------:R-:W-:Y:S02]  /*0490*/  UISETP.NE.U32.AND UP0, UPT, URZ, UR4, UPT ;  /* 0x000000043f00728c */ /* 0x000fe4000bf05070 */
[----:B------:R-:W-:Y:S02]  /*04a0*/  ULDC.64 UR6, c[0x0][0x348] ;  /* 0x0000d20000067ab9 */ /* 0x000fe40000000a00 */
[----:B------:R-:W-:-:S02]  /*04b0*/  UISETP.NE.AND.EX UP2, UPT, URZ, UR9, UPT, UP2 ;  /* 0x000000093f00728c */ /* 0x000fc4000bf45320 */
[----:B------:R-:W-:Y:S02]  /*04c0*/  UISETP.NE.U32.AND UP1, UPT, URZ, UR6, UPT ;  /* 0x000000063f00728c */ /* 0x000fe4000bf25070 */
[----:B------:R-:W-:Y:S02]  /*04d0*/  UISETP.NE.AND.EX UP0, UPT, URZ, UR5, UPT, UP0 ;  /* 0x000000053f00728c */ /* 0x000fe4000bf05300 */
[----:B------:R-:W-:Y:S01]  /*04e0*/  UISETP.NE.AND.EX UP1, UPT, URZ, UR7, UPT, UP1 ;  /* 0x000000073f00728c */ /* 0x000fe2000bf25310 */
[----:B------:R-:W-:Y:S01]  /*04f0*/  PLOP3.LUT P2, PT, PT, PT, UP2, 0x80, 0x0 ;  /* 0x000000000000781c */ /* 0x000fe20003f4f028 */
[----:B------:R-:W-:Y:S02]  /*0500*/  ULDC.64 UR8, c[0x0][0x370] ;  /* 0x0000dc0000087ab9 */ /* 0x000fe40000000a00 */
[----:B------:R-:W-:Y:S01]  /*0510*/  ULDC.64 UR6, c[0x0][0x348] ;  /* 0x0000d20000067ab9 */ /* 0x000fe20000000a00 */
[----:B------:R-:W-:Y:S01]  /*0520*/  PLOP3.LUT P0, PT, PT, PT, UP0, 0x80, 0x0 ;  /* 0x000000000000781c */ /* 0x000fe20003f0f008 */
[----:B------:R-:W-:Y:S01]  /*0530*/  ULDC.64 UR4, c[0x0][0x360] ;  /* 0x0000d80000047ab9 */ /* 0x000fe20000000a00 */
[----:B------:R-:W-:Y:S01]  /*0540*/  PLOP3.LUT P1, PT, PT, PT, UP1, 0x80, 0x0 ;  /* 0x000000000000781c */ /* 0x000fe20003f2f018 */
[----:B------:R-:W-:-:S02]  /*0550*/  @UP2 UIMAD.WIDE UR8, UR13, UR16, UR8 ;  /* 0x000000100d0822a5 */ /* 0x000fc4000f8e0208 */
[----:B------:R-:W-:Y:S02]  /*0560*/  @UP0 UIMAD.WIDE UR4, UR13, UR16, UR4 ;  /* 0x000000100d0402a5 */ /* 0x000fe4000f8e0204 */
[----:B------:R-:W-:Y:S02]  /*0570*/  UIMAD.WIDE UR6, UR13, UR16, UR6 ;  /* 0x000000100d0672a5 */ /* 0x000fe4000f8e0206 */
[----:B------:R-:W-:Y:S02]  /*0580*/  IMAD.U32 R3, RZ, RZ, UR9 ;  /* 0x00000009ff037e24 */ /* 0x000fe4000f8e00ff */
[----:B------:R-:W-:Y:S01]  /*0590*/  IMAD.U32 R2, RZ, RZ, UR8 ;  /* 0x00000008ff027e24 */ /* 0x000fe2000f8e00ff */
[----:B------:R-:W-:Y:S01]  /*05a0*/  MOV R6, UR4 ;  /* 0x0000000400067c02 */ /* 0x000fe20008000f00 */
[----:B------:R-:W-:Y:S01]  /*05b0*/  IMAD.U32 R7, RZ, RZ, UR5 ;  /* 0x00000005ff077e24 */ /* 0x000fe2000f8e00ff */
[----:B------:R-:W-:Y:S01]  /*05c0*/  MOV R4, UR6 ;  /* 0x0000000600047c02 */ /* 0x000fe20008000f00 */
[----:B------:R-:W-:Y:S01]  /*05d0*/  IMAD.U32 R5, RZ, RZ, UR7 ;  /* 0x00000007ff057e24 */ /* 0x000fe2000f8e00ff */
[----:B------:R1:W2:Y:S04]  /*05e0*/  @P2 LDG.E R3, [R2.64] ;  /* 0x0000001202032981 */ /* 0x0002a8000c1e1900 */
[----:B------:R-:W3:Y:S04]  /*05f0*/  @P0 LDG.E R0, [R6.64] ;  /* 0x0000001206000981 */ /* 0x000ee8000c1e1900 */
[----:B-1----:R-:W4:Y:S01]  /*0600*/  @P1 LDG.E R2, [R4.64] ;  /* 0x0000001204021981 */ /* 0x002f22000c1e1900 */
[----:B------:R-:W1:Y:S01]  /*0610*/  S2UR UR10, SR_CTAID.Y ;  /* 0x00000000000a79c3 */ /* 0x000e620000002600 */
[----:B------:R-:W-:-:S02]  /*0620*/  UMOV UR11, URZ ;  /* 0x0000003f000b7c82 */ /* 0x000fc40008000000 */
[----:B------:R-:W-:Y:S02]  /*0630*/  ULDC UR12, c[0x0][0x168] ;  /* 0x00005a00000c7ab9 */ /* 0x000fe40000000800 */
[----:B------:R-:W-:Y:S02]  /*0640*/  UMOV UR22, URZ ;  /* 0x0000003f00167c82 */ /* 0x000fe40008000000 */
[----:B------:R-:W-:Y:S02]  /*0650*/  ULDC UR4, c[0x0][0x2ac] ;  /* 0x0000ab0000047ab9 */ /* 0x000fe40000000800 */
[----:B------:R-:W-:Y:S02]  /*0660*/  ULDC UR8, c[0x0][0x1d0] ;  /* 0x0000740000087ab9 */ /* 0x000fe40000000800 */
[----:B------:R-:W-:Y:S02]  /*0670*/  UIMAD UR8, UR4, UR8, URZ ;  /* 0x00000008040872a4 */ /* 0x000fe4000f8e023f */
[----:B-1----:R-:W-:Y:S01]  /*0680*/  USHF.R.S32.HI UR9, URZ, 0x1f, UR10 ;  /* 0x0000001f3f097899 */ /* 0x002fe2000801140a */
[----:B--2---:R1:W2:Y:S08]  /*0690*/  @P2 R2UR UR11, R3 ;  /* 0x00000000030b23c2 */ /* 0x0042b000000e0000 */
[----:B---3--:R1:W3:Y:S08]  /*06a0*/  @P0 R2UR UR12, R0 ;  /* 0x00000000000c03c2 */ /* 0x0082f000000e0000 */
[----:B----4-:R1:W4:Y:S02]  /*06b0*/  @P1 R2UR UR22, R2 ;  /* 0x00000000021613c2 */ /* 0x01032400000e0000 */
[----:B-1--4-:R-:W-:Y:S05]  /*06c0*/  @P0 BRA `(.L_x_250) ;  /* 0x0000006000000947 */ /* 0x012fea0003800000 */
[----:B--2---:R-:W-:Y:S05]  /*06d0*/  @!P1 BRA `(.L_x_250) ;  /* 0x0000005000009947 */ /* 0x004fea0003800000 */
[----:B------:R1:W2:Y:S04]  /*06e0*/  LDG.E R0, [R4.64] ;  /* 0x0000001204007981 */ /* 0x0002a8000c1e1900 */
[----:B-1----:R-:W4:Y:S01]  /*06f0*/  LDG.E R4, [R4.64+0x4] ;  /* 0x0000041204047981 */ /* 0x002f22000c1e1900 */
[----:B--23--:R-:W1:Y:S08]  /*0700*/  R2UR UR12, R0 ;  /* 0x00000000000c73c2 */ /* 0x00ce7000000e0000 */
[----:B----4-:R-:W1:Y:S02]  /*0710*/  R2UR UR4, R4 ;  /* 0x00000000040473c2 */ /* 0x010e6400000e0000 */
[----:B-1----:R-:W-:-:S06]  /*0720*/  UIADD3 UR12, -UR12, UR4, URZ ;  /* 0x000000040c0c7290 */ /* 0x002fcc000fffe13f */
.L_x_250:
[----:B--2---:R-:W-:-:S04]  /*0730*/  ISETP.NE.U32.AND P0, PT, RZ, c[0x0][0x368], PT ;  /* 0x0000da00ff007a0c */ /* 0x004fc80003f05070 */
        /* <DEDUP_REMOVED lines=9> */
.L_x_251:
        /* <DEDUP_REMOVED lines=8> */
[----:B------:R-:W4:Y:S01]  /*0850*/  LDG.E R0, [R4.64+0x4] ;  /* 0x0000041204007981 */ /* 0x000f22000c1e1900 */
[----:B--2---:R-:W1:Y:S08]  /*0860*/  R2UR UR4, R2 ;  /* 0x00000000020473c2 */ /* 0x004e7000000e0000 */
[----:B----4-:R-:W1:Y:S02]  /*0870*/  R2UR UR8, R0 ;  /* 0x00000000000873c2 */ /* 0x010e6400000e0000 */
[----:B-1----:R-:W-:-:S06]  /*0880*/  UIADD3 UR8, -UR4, UR8, URZ ;  /* 0x0000000804087290 */ /* 0x002fcc000fffe13f */
.L_x_252:
[----:B------:R-:W-:Y:S02]  /*0890*/  ULDC UR4, c[0x0][0x2c4] ;  /* 0x0000b10000047ab9 */ /* 0x000fe40000000800 */
[----:B------:R-:W-:-:S02]  /*08a0*/  UISETP.NE.AND UP0, UPT, UR4, 0x1, UPT ;  /* 0x000000010400788c */ /* 0x000fc4000bf05270 */
[----:B------:R-:W-:Y:S02]  /*08b0*/  ULDC.64 UR6, c[0x0][0x2c8] ;  /* 0x0000b20000067ab9 */ /* 0x000fe40000000a00 */
[----:B------:R-:W-:Y:S02]  /*08c0*/  UIADD3 UR14, UR23, 0x7f, URZ ;  /* 0x0000007f170e7890 */ /* 0x000fe4000fffe03f */
[----:B------:R-:W-:Y:S02]  /*08d0*/  ULDC.64 UR4, c[0x0][0x328] ;  /* 0x0000ca0000047ab9 */ /* 0x000fe40000000a00 */
[----:B------:R-:W-:Y:S02]  /*08e0*/  UP2UR UR15, UPR, URZ, 0x1 ;  /* 0x000000013f0f7883 */ /* 0x000fe40008000000 */
[----:B------:R-:W-:Y:S02]  /*08f0*/  UIADD3 UR8, -UR11, UR8, URZ ;  /* 0x000000080b087290 */ /* 0x000fe4000fffe13f */
[----:B------:R-:W-:-:S04]  /*0900*/  @UP0 UIADD3 UR20, UR23, 0x7f, URZ ;  /* 0x0000007f17140890 */ /* 0x000fc8000fffe03f */
[----:B------:R-:W-:Y:S02]  /*0910*/  UIMAD.WIDE.U32 UR20, UR20, UR6, URZ ;  /* 0x00000006141472a5 */ /* 0x000fe4000f8e003f */
[----:B---3--:R-:W-:Y:S02]  /*0920*/  UIADD3 UR6, UR8, 0x1, -UR12 ;  /* 0x0000000108067890 */ /* 0x008fe4000fffe80c */
[----:B------:R-:W-:Y:S02]  /*0930*/  @UP0 USHF.R.U32.HI UR14, URZ, UR7, UR21 ;  /* 0x000000073f0e0299 */ /* 0x000fe40008011615 */
[----:B------:R-:W-:Y:S02]  /*0940*/  UISETP.GE.AND UP0, UPT, UR5, 0x1, UPT ;  /* 0x000000010500788c */ /* 0x000fe4000bf06270 */
[----:B------:R-:W-:Y:S02]  /*0950*/  UIADD3 UR6, UR6, UR14, URZ ;  /* 0x0000000e06067290 */ /* 0x000fe4000fffe03f */
[----:B------:R-:W-:-:S02]  /*0960*/  UP2UR UR14, UPR, URZ, 0x1 ;  /* 0x000000013f0e7883 */ /* 0x000fc40008000000 */
[----:B------:R-:W-:Y:S01]  /*0970*/  PLOP3.LUT P0, PT, PT, PT, UP0, 0x40, 0x0 ;  /* 0x000000000000781c */ /* 0x000fe20003f0e808 */
[----:B------:R-:W-:-:S12]  /*0980*/  UIADD3 UR4, UR6, UR4, URZ ;  /* 0x0000000406047290 */ /* 0x000fd8000fffe03f */
[----:B------:R-:W-:Y:S05]  /*0990*/  @P0 BRA `(.L_x_253) ;  /* 0x0000012000000947 */ /* 0x000fea0003800000 */
[----:B------:R-:W-:Y:S01]  /*09a0*/  ISETP.LT.AND P0, PT, RZ, UR6, PT ;  /* 0x00000006ff007c0c */ /* 0x000fe2000bf01270 */
[----:B------:R-:W-:-:S12]  /*09b0*/  UIADD3 UR17, UR6, -0x1, URZ ;  /* 0xffffffff06117890 */ /* 0x000fd8000fffe03f */
        /* <DEDUP_REMOVED lines=8> */
.L_x_254:
[----:B------:R-:W-:Y:S02]  /*0a40*/  UISETP.NE.AND UP0, UPT, UR5, 0x1, UPT ;  /* 0x000000010500788c */ /* 0x000fe4000bf05270 */
[----:B------:R-:W-:Y:S02]  /*0a50*/  ULDC.64 UR6, c[0x0][0x330] ;  /* 0x0000cc0000067ab9 */ /* 0x000fe40000000a00 */
[----:B------:R-:W-:-:S07]  /*0a60*/  UIMAD.WIDE.U32 UR20, UR17, UR6, URZ ;  /* 0x00000006111472a5 */ /* 0x000fce000f8e003f */
[----:B------:R-:W-:Y:S02]  /*0a70*/  @UP0 USHF.R.U32.HI UR17, URZ, UR7, UR21 ;  /* 0x000000073f110299 */ /* 0x000fe40008011615 */
.L_x_255:
[----:B------:R-:W-:Y:S02]  /*0a80*/  ULDC UR6, c[0x0][0x32c] ;  /* 0x0000cb0000067ab9 */ /* 0x000fe40000000800 */
[----:B------:R-:W-:-:S04]  /*0a90*/  UIMAD UR6, UR17, UR5, UR6 ;  /* 0x00000005110672a4 */ /* 0x000fc8000f8e0206 */
[----:B------:R-:W-:-:S04]  /*0aa0*/  UISETP.LT.AND UP0, UPT, UR4, UR6, UPT ;  /* 0x000000060400728c */ /* 0x000fc8000bf01270 */
[----:B------:R-:W-:Y:S02]  /*0ab0*/  USEL UR4, UR4, UR6, UP0 ;  /* 0x0000000604047287 */ /* 0x000fe40008000000 */
.L_x_253:
[----:B------:R-:W-:Y:S02]  /*0ac0*/  UISETP.NE.AND UP0, UPT, UR15, URZ, UPT ;  /* 0x0000003f0f00728c */ /* 0x000fe4000bf05270 */
[----:B------:R-:W-:Y:S02]  /*0ad0*/  ULDC.64 UR6, c[0x0][0x2c8] ;  /* 0x0000b20000067ab9 */ /* 0x000fe40000000a00 */
[----:B------:R-:W-:Y:S02]  /*0ae0*/  UIADD3 UR26, UR4, 0x2f, URZ ;  /* 0x0000002f041a7890 */ /* 0x000fe4000fffe03f */
[----:B------:R-:W-:Y:S02]  /*0af0*/  UIMAD.WIDE.U32 UR20, UR23, UR6, URZ ;  /* 0x00000006171472a5 */ /* 0x000fe4000f8e003f */
[----:B------:R-:W-:Y:S02]  /*0b00*/  UIMAD.WIDE UR26, UR26, 0x2aaaaaab, URZ ;  /* 0x2aaaaaab1a1a78a5 */ /* 0x000fe4000f8e023f */
[----:B------:R-:W-:-:S02]  /*0b10*/  UIADD3 UR24, UR8, 0x2f, URZ ;  /* 0x0000002f08187890 */ /* 0x000fc4000fffe03f */
[----:B------:R-:W-:Y:S02]  /*0b20*/  UISETP.GE.AND UP2, UPT, UR5, 0x1, UPT ;  /* 0x000000010500788c */ /* 0x000fe4000bf46270 */
[----:B------:R-:W-:Y:S02]  /*0b30*/  @UP0 UMOV UR17, UR21 ;  /* 0x0000001500110c82 */ /* 0x000fe40008000000 */
[----:B------:R-:W-:Y:S02]  /*0b40*/  UMOV UR4, UR23 ;  /* 0x0000001700047c82 */ /* 0x000fe40008000000 */
[----:B------:R-:W-:Y:S01]  /*0b50*/  UIMAD.WIDE UR24, UR24, 0x2aaaaaab, URZ ;  /* 0x2aaaaaab181878a5 */ /* 0x000fe2000f8e023f */
[----:B------:R-:W-:Y:S01]  /*0b60*/  PLOP3.LUT P0, PT, PT, PT, UP2, 0x40, 0x0 ;  /* 0x000000000000781c */ /* 0x000fe20003f0e828 */
[----:B------:R-:W-:Y:S02]  /*0b70*/  @UP0 USHF.R.U32.HI UR4, URZ, UR7, UR17 ;  /* 0x000000073f040299 */ /* 0x000fe40008011611 */
[----:B------:R-:W-:-:S02]  /*0b80*/  USHF.R.U32.HI UR7, URZ, 0x1f, UR25 ;  /* 0x0000001f3f077899 */ /* 0x000fc40008011619 */
[----:B------:R-:W-:Y:S02]  /*0b90*/  UMOV UR17, UR27 ;  /* 0x0000001b00117c82 */ /* 0x000fe40008000000 */
[----:B------:R-:W-:Y:S02]  /*0ba0*/  USHF.R.U32.HI UR21, URZ, 0x1f, UR17 ;  /* 0x0000001f3f157899 */ /* 0x000fe40008011611 */
        /* <DEDUP_REMOVED lines=13> */
[----:B------:R-:W-:Y:S02]  /*0c80*/  UISETP.NE.AND UP0, UPT, UR5, 0x1, UPT ;  /* 0x000000010500788c */ /* 0x000fe4000bf05270 */
[----:B------:R-:W-:Y:S02]  /*0c90*/  ULOP3.LUT UR7, URZ, UR7, URZ, 0x33, !UPT ;  /* 0x000000073f077292 */ /* 0x000fe4000f8e333f */
[----:B------:R-:W-:Y:S02]  /*0ca0*/  ULDC.64 UR4, c[0x0][0x330] ;  /* 0x0000cc0000047ab9 */ /* 0x000fe40000000a00 */
[----:B------:R-:W-:-:S07]  /*0cb0*/  UIMAD.WIDE.U32 UR24, UR7, UR4, URZ ;  /* 0x00000004071872a5 */ /* 0x000fce000f8e003f */
[----:B------:R-:W-:Y:S02]  /*0cc0*/  @UP0 UMOV UR17, UR25 ;  /* 0x0000001900110c82 */ /* 0x000fe40008000000 */
[----:B------:R-:W-:-:S04]  /*0cd0*/  @UP0 USHF.R.U32.HI UR7, URZ, UR5, UR17 ;  /* 0x000000053f070299 */ /* 0x000fc80008011611 */
[----:B------:R-:W-:Y:S01]  /*0ce0*/  ULOP3.LUT UR7, URZ, UR7, URZ, 0x33, !UPT ;  /* 0x000000073f077292 */ /* 0x000fe2000f8e333f */
[----:B------:R-:W-:Y:S05]  /*0cf0*/  BRA `(.L_x_258) ;  /* 0x0000005000007947 */ /* 0x000fea0003800000 */
.L_x_257:
[----:B------:R-:W-:-:S03]  /*0d00*/  UISETP.NE.AND UP0, UPT, UR5, 0x1, UPT ;  /* 0x000000010500788c */ /* 0x000fc6000bf05270 */
[----:B------:R-:W-:Y:S02]  /*0d10*/  ULDC.64 UR4, c[0x0][0x330] ;  /* 0x0000cc0000047ab9 */ /* 0x000fe40000000a00 */
[----:B------:R-:W-:-:S07]  /*0d20*/  UIMAD.WIDE.U32 UR24, UR7, UR4, URZ ;  /* 0x00000004071872a5 */ /* 0x000fce000f8e003f */
[----:B------:R-:W-:Y:S02]  /*0d30*/  @UP0 UMOV UR17, UR25 ;  /* 0x0000001900110c82 */ /* 0x000fe40008000000 */
[----:B------:R-:W-:Y:S02]  /*0d40*/  @UP0 USHF.R.U32.HI UR7, URZ, UR5, UR17 ;  /* 0x000000053f070299 */ /* 0x000fe40008011611 */
.L_x_258:
[----:B------:R-:W-:Y:S02]  /*0d50*/  ULDC UR4, c[0x0][0x32c] ;  /* 0x0000cb0000047ab9 */ /* 0x000fe40000000800 */
[----:B------:R-:W-:-:S04]  /*0d60*/  UIMAD UR4, UR7, UR4, URZ ;  /* 0x00000004070472a4 */ /* 0x000fc8000f8e023f */
[----:B------:R-:W-:-:S04]  /*0d70*/  UISETP.LT.AND UP0, UPT, UR6, UR4, UPT ;  /* 0x000000040600728c */ /* 0x000fc8000bf01270 */
[----:B------:R-:W-:-:S04]  /*0d80*/  USEL UR6, UR6, UR4, !UP0 ;  /* 0x0000000406067287 */ /* 0x000fc8000c000000 */
.L_x_256:
[----:B------:R-:W-:Y:S01]  /*0d90*/  UIMAD.WIDE UR4, UR6, 0x2aaaaaab, URZ ;  /* 0x2aaaaaab060478a5 */ /* 0x000fe2000f8e023f */
[----:B------:R-:W-:Y:S01]  /*0da0*/  PLOP3.LUT P2, PT, PT, PT, PT, 0x80, 0x0 ;  /* 0x000000000000781c */ /* 0x000fe20003f4f070 */
[----:B------:R-:W-:Y:S01]  /*0db0*/  CS2R R4, SRZ ;  /* 0x0000000000047805 */ /* 0x000fe2000001ff00 */
[----:B------:R-:W-:Y:S01]  /*0dc0*/  IMAD.MOV.U32 R130, RZ, RZ, RZ ;  /* 0x000000ffff827224 */ /* 0x000fe200078e00ff */
[----:B------:R-:W-:Y:S01]  /*0dd0*/  USHF.R.U32.HI UR4, URZ, 0x1f, UR5 ;  /* 0x0000001f3f047899 */ /* 0x000fe20008011605 */
[----:B------:R-:W-:Y:S01]  /*0de0*/  IMAD.MOV.U32 R128, RZ, RZ, RZ ;  /* 0x000000ffff807224 */ /* 0x000fe200078e00ff */
[----:B------:R-:W-:Y:S01]  /*0df0*/  CS2R R126, SRZ ;  /* 0x00000000007e7805 */ /* 0x000fe2000001ff00 */
        /* <DEDUP_REMOVED lines=66> */
[----:B------:R-:W-:Y:S01]  /*1220*/  MOV R8, RZ ;  /* 0x000000ff00087202 */ /* 0x000fe20000000f00 */
[----:B------:R-:W-:Y:S01]  /*1230*/  IMAD.MOV.U32 R7, RZ, RZ, RZ ;  /* 0x000000ffff077224 */ /* 0x000fe200078e00ff */
[----:B------:R-:W-:Y:S05]  /*1240*/  @!P0 BRA `(.L_x_259) ;  /* 0x000109b000008947 */ /* 0x000fea0003800000 */
[----:B------:R-:W-:Y:S02]  /*1250*/  ULDC.64 UR4, c[0x0][0x340] ;  /* 0x0000d00000047ab9 */ /* 0x000fe40000000a00 */
[----:B------:R-:W-:-:S02]  /*1260*/  UISETP.NE.U32.AND UP0, UPT, URZ, UR4, UPT ;  /* 0x000000043f00728c */ /* 0x000fc4000bf05070 */
[----:B------:R-:W-:Y:S02]  /*1270*/  UISETP.NE.AND UP2, UPT, UR15, URZ, UPT ;  /* 0x0000003f0f00728c */ /* 0x000fe4000bf45270 */
[----:B------:R-:W-:-:S03]  /*1280*/  UISETP.NE.AND.EX UP0, UPT, URZ, UR5, UPT, UP0 ;  /* 0x000000053f00728c */ /* 0x000fc6000bf05300 */
[----:B------:R-:W-:-:S03]  /*1290*/  ULDC.64 UR4, c[0x0][0x340] ;  /* 0x0000d00000047ab9 */ /* 0x000fc60000000a00 */
[----:B------:R-:W-:-:S05]  /*12a0*/  PLOP3.LUT P0, PT, PT, PT, UP0, 0x80, 0x0 ;  /* 0x000000000000781c */ /* 0x000fca0003f0f008 */
[----:B------:R-:W-:-:S06]  /*12b0*/  @UP0 UIMAD.WIDE UR4, UR13, UR16, UR4 ;  /* 0x000000100d0402a5 */ /* 0x000fcc000f8e0204 */
[----:B------:R-:W-:Y:S02]  /*12c0*/  IMAD.U32 R2, RZ, RZ, UR4 ;  /* 0x00000004ff027e24 */ /* 0x000fe4000f8e00ff */
[----:B------:R-:W-:Y:S01]  /*12d0*/  IMAD.U32 R3, RZ, RZ, UR5 ;  /* 0x00000005ff037e24 */ /* 0x000fe2000f8e00ff */
[----:B------:R-:W-:Y:S02]  /*12e0*/  UMOV UR25, 0x30 ;  /* 0x0000003000197882 */ /* 0x000fe40000000000 */
[----:B------:R-:W-:Y:S02]  /*12f0*/  UIMAD UR24, UR21, UR25, -0x30 ;  /* 0xffffffd0151874a4 */ /* 0x000fe4000f8e0219 */
[----:B------:R-:W-:Y:S01]  /*1300*/  UIMAD UR29, UR21, -0x30, UR25 ;  /* 0xffffffd0151d78a4 */ /* 0x000fe2000f8e0219 */
[----:B------:R1:W2:Y:S01]  /*1310*/  @P0 LDG.E R0, [R2.64] ;  /* 0x0000001202000981 */ /* 0x0002a2000c1e1900 */
[----:B------:R-:W-:Y:S01]  /*1320*/  IMAD.MOV.U32 R4, RZ, RZ, c[0x0][0x2b8] ;  /* 0x0000ae00ff047624 */ /* 0x000fe200078e00ff */
[----:B------:R-:W-:Y:S01]  /*1330*/  ULDC.64 UR4, c[0x0][0x2b0] ;  /* 0x0000ac0000047ab9 */ /* 0x000fe20000000a00 */
[----:B------:R-:W-:Y:S01]  /*1340*/  IMAD.MOV.U32 R31, RZ, RZ, RZ ;  /* 0x000000ffff1f7224 */ /* 0x000fe200078e00ff */
[----:B------:R-:W-:Y:S02]  /*1350*/  BAR.SYNC.DEFER_BLOCKING 0x0 ;  /* 0x0000000000007b1d */ /* 0x000fe40000010000 */
[----:B------:R-:W-:-:S02]  /*1360*/  ISETP.NE.AND P1, PT, R4, 0x1, PT ;  /* 0x000000010400780c */ /* 0x000fc40003f25270 */
[----:B-1----:R-:W-:-:S04]  /*1370*/  SHF.R.S32.HI R2, RZ, 0x1f, R129 ;  /* 0x0000001fff027819 */ /* 0x002fc80000011481 */
[----:B------:R-:W-:-:S04]  /*1380*/  LEA.HI R17, R2, R129, RZ, 0x3 ;  /* 0x0000008102117211 */ /* 0x000fc800078f18ff */
[----:B------:R-:W-:Y:S02]  /*1390*/  LOP3.LUT R14, R17, 0xfffffff8, RZ, 0xc0, !PT ;  /* 0xfffffff8110e7812 */ /* 0x000fe400078ec0ff */
[----:B------:R-:W-:-:S03]  /*13a0*/  SHF.R.S32.HI R30, RZ, 0x3, R17 ;  /* 0x00000003ff1e7819 */ /* 0x000fc60000011411 */
[----:B------:R-:W-:-:S04]  /*13b0*/  IMAD.IADD R14, R129, 0x1, -R14 ;  /* 0x00000001810e7824 */ /* 0x000fc800078e0a0e */
[C---:B------:R-:W-:Y:S01]  /*13c0*/  IMAD R32, R14.reuse, 0x20, R30 ;  /* 0x000000200e207824 */ /* 0x040fe200078e021e */
[----:B------:R-:W-:Y:S01]  /*13d0*/  USEL UR27, UR13, URZ, !UP1 ;  /* 0x0000003f0d1b7287 */ /* 0x000fe2000c800000 */
[----:B--2---:R1:W2:Y:S02]  /*13e0*/  @P0 R2UR UR26, R0 ;  /* 0x00000000001a03c2 */ /* 0x0042a400000e0000 */
[----:B--2---:R-:W-:Y:S01]  /*13f0*/  @!UP0 UMOV UR26, UR13 ;  /* 0x0000000d001a8c82 */ /* 0x004fe20008000000 */
[----:B------:R-:W-:Y:S01]  /*1400*/  IMAD.SHL.U32 R40, R14, 0x8, RZ ;  /* 0x000000080e287824 */ /* 0x000fe200078e00ff */
[----:B------:R-:W-:Y:S02]  /*1410*/  USHF.R.S32.HI UR6, URZ, 0x1f, UR26 ;  /* 0x0000001f3f067899 */ /* 0x000fe4000801141a */
[----:B------:R-:W-:Y:S01]  /*1420*/  UIADD3 UR32, UR8, UR29, URZ ;  /* 0x0000001d08207290 */ /* 0x000fe2000fffe03f */
[----:B------:R-:W-:Y:S01]  /*1430*/  LEA.HI R15, R2, R129, RZ, 0x4 ;  /* 0x00000081020f7211 */ /* 0x000fe200078f20ff */
[----:B------:R-:W-:Y:S01]  /*1440*/  UIMAD UR6, UR6, UR4, URZ ;  /* 0x00000004060672a4 */ /* 0x000fe2000f8e023f */
[----:B------:R-:W-:Y:S01]  /*1450*/  IMAD.SHL.U32 R16, R14, 0x40, RZ ;  /* 0x000000400e107824 */ /* 0x000fe200078e00ff */
[----:B------:R-:W-:Y:S01]  /*1460*/  UIMAD.WIDE.U32 UR16, UR26, UR4, URZ ;  /* 0x000000041a1072a5 */ /* 0x000fe2000f8e003f */
[----:B------:R-:W-:Y:S01]  /*1470*/  STL [R1+0x20], R32 ;  /* 0x0000202001007387 */ /* 0x000fe20000100800 */
[----:B------:R-:W-:Y:S01]  /*1480*/  UIMAD UR6, UR26, UR5, UR6 ;  /* 0x000000051a0672a4 */ /* 0x000fe2000f8e0206 */
[----:B-1----:R-:W-:-:S03]  /*1490*/  IADD3 R0, R32, UR24, RZ ;  /* 0x0000001820007c10 */ /* 0x002fc6000fffe0ff */
[----:B------:R-:W-:Y:S02]  /*14a0*/  UIADD3 UR6, UR17, UR6, URZ ;  /* 0x0000000611067290 */ /* 0x000fe4000fffe03f */
[----:B------:R-:W-:Y:S01]  /*14b0*/  USHF.R.S32.HI UR26, URZ, 0x1f, UR22 ;  /* 0x0000001f3f1a7899 */ /* 0x000fe20008011416 */
[C---:B------:R-:W-:Y:S01]  /*14c0*/  ISETP.GE.AND P0, PT, R0.reuse, UR8, PT ;  /* 0x0000000800007c0c */ /* 0x040fe2000bf06270 */
[----:B------:R-:W-:Y:S01]  /*14d0*/  ULDC.64 UR4, c[0x0][0x178] ;  /* 0x00005e0000047ab9 */ /* 0x000fe20000000a00 */
[----:B------:R-:W-:Y:S02]  /*14e0*/  IADD3 R0, R0, UR11, RZ ;  /* 0x0000000b00007c10 */ /* 0x000fe4000fffe0ff */
        /* <DEDUP_REMOVED lines=9> */
[----:B------:R-:W-:Y:S01]  /*1580*/  UIMAD UR26, UR26, UR4, URZ ;  /* 0x000000041a1a72a4 */ /* 0x000fe2000f8e023f */
[----:B------:R-:W-:Y:S01]  /*1590*/  PLOP3.LUT P1, PT, PT, PT, UP2, 0x80, 0x0 ;  /* 0x000000000000781c */ /* 0x000fe20003f2f028 */
[----:B------:R-:W-:Y:S01]  /*15a0*/  UIMAD.WIDE.U32 UR30, UR22, UR4, URZ ;  /* 0x00000004161e72a5 */ /* 0x000fe2000f8e003f */
[----:B------:R-:W-:Y:S01]  /*15b0*/  PLOP3.LUT P0, PT, PT, PT, UP2, 0x80, 0x0 ;  /* 0x000000000000781c */ /* 0x000fe20003f0f028 */
[----:B------:R-:W-:Y:S01]  /*15c0*/  UIMAD UR26, UR22, UR5, UR26 ;  /* 0x00000005161a72a4 */ /* 0x000fe2000f8e021a */
[----:B------:R-:W-:Y:S01]  /*15d0*/  IMAD.MOV R3, RZ, RZ, -R3 ;  /* 0x000000ffff037224 */ /* 0x000fe200078e0a03 */
[----:B------:R-:W-:Y:S01]  /*15e0*/  ISETP.GE.AND P3, PT, R40, c[0x0][0x198], PT ;  /* 0x0000660028007a0c */ /* 0x000fe20003f66270 */
[----:B------:R-:W-:Y:S01]  /*15f0*/  ULDC.64 UR4, c[0x0][0x1b8] ;  /* 0x00006e0000047ab9 */ /* 0x000fe20000000a00 */
[----:B------:R-:W-:Y:S01]  /*1600*/  SHF.R.S32.HI R10, RZ, 0x4, R15 ;  /* 0x00000004ff0a7819 */ /* 0x000fe2000001140f */
[----:B------:R-:W-:Y:S01]  /*1610*/  UIADD3 UR31, UR31, UR26, URZ ;  /* 0x0000001a1f1f7290 */ /* 0x000fe2000fffe03f */
[----:B------:R-:W-:Y:S01]  /*1620*/  IMAD R36, R3, c[0x0][0x2b8], R0 ;  /* 0x0000ae0003247a24 */ /* 0x000fe200078e0200 */
[----:B------:R-:W-:Y:S01]  /*1630*/  UIMAD UR22, UR9, UR4, URZ ;  /* 0x00000004091672a4 */ /* 0x000fe2000f8e023f */
[----:B------:R-:W-:Y:S01]  /*1640*/  LOP3.LUT R16, R16, 0x1c0, RZ, 0xc0, !PT ;  /* 0x000001c010107812 */ /* 0x000fe200078ec0ff */
[----:B------:R-:W-:Y:S01]  /*1650*/  USHF.R.S32.HI UR26, URZ, 0x1f, UR13 ;  /* 0x0000001f3f1a7899 */ /* 0x000fe2000801140d */
[----:B------:R-:W-:Y:S01]  /*1660*/  SHF.R.S32.HI R11, RZ, 0x1f, R40 ;  /* 0x0000001fff0b7819 */ /* 0x000fe20000011428 */
[----:B------:R-:W-:Y:S01]  /*1670*/  UIMAD UR22, UR10, UR5, UR22 ;  /* 0x000000050a1672a4 */ /* 0x000fe2000f8e0216 */
[----:B------:R-:W-:Y:S01]  /*1680*/  LOP3.LUT R17, R16, 0x8, R17, 0xf8, !PT ;  /* 0x0000000810117812 */ /* 0x000fe200078ef811 */
[----:B------:R-:W-:Y:S01]  /*1690*/  UIMAD.WIDE.U32 UR30, UR10, UR4, UR30 ;  /* 0x000000040a1e72a5 */ /* 0x000fe2000f8e001e */
[----:B------:R-:W-:Y:S01]  /*16a0*/  SHF.R.U32.HI R16, RZ, 0x3, R16 ;  /* 0x00000003ff107819 */ /* 0x000fe20000011610 */
[----:B------:R-:W-:Y:S01]  /*16b0*/  USEL UR26, UR26, URZ, !UP1 ;  /* 0x0000003f1a1a7287 */ /* 0x000fe2000c800000 */
[----:B------:R-:W-:Y:S01]  /*16c0*/  BSSY B0, `(.L_x_260) ;  /* 0x0000142000007945 */ /* 0x000fe20003800000 */
[----:B------:R-:W-:Y:S01]  /*16d0*/  ULDC.64 UR4, c[0x0][0x1c0] ;  /* 0x0000700000047ab9 */ /* 0x000fe20000000a00 */
[----:B------:R-:W-:Y:S01]  /*16e0*/  LOP3.LUT R16, R17, R16, RZ, 0x3c, !PT ;  /* 0x0000001011107212 */ /* 0x000fe200078e3cff */
[----:B------:R-:W-:Y:S01]  /*16f0*/  UIMAD UR26, UR26, UR4, URZ ;  /* 0x000000041a1a72a4 */ /* 0x000fe2000f8e023f */
[----:B-1----:R-:W-:Y:S01]  /*1700*/  IADD3 R4, R32, UR23, RZ ;  /* 0x0000001720047c10 */ /* 0x002fe2000fffe0ff */
[----:B------:R-:W-:-:S02]  /*1710*/  UIADD3 UR31, UR31, UR22, URZ ;  /* 0x000000161f1f7290 */ /* 0x000fc4000fffe03f */
[----:B------:R-:W-:Y:S02]  /*1720*/  UIMAD UR5, UR27, UR5, UR26 ;  /* 0x000000051b0572a4 */ /* 0x000fe4000f8e021a */
[----:B------:R-:W-:Y:S01]  /*1730*/  @P1 IMAD.HI.U32 R5, R4, c[0x0][0x2c8], RZ ;  /* 0x0000b20004051a27 */ /* 0x000fe200078e00ff */
[----:B------:R-:W-:Y:S02]  /*1740*/  UIMAD.WIDE.U32 UR30, UR27, UR4, UR30 ;  /* 0x000000041b1e72a5 */ /* 0x000fe4000f8e001e */
[----:B------:R-:W-:Y:S01]  /*1750*/  UISETP.LT.AND UP0, UPT, UR32, 0x30, UPT ;  /* 0x000000302000788c */ /* 0x000fe2000bf01270 */
[----:B------:R-:W-:Y:S01]  /*1760*/  IMAD.MOV.U32 R7, RZ, RZ, R4 ;  /* 0x000000ffff077224 */ /* 0x000fe200078e0004 */
[----:B------:R-:W-:Y:S01]  /*1770*/  @P0 SHF.R.U32.HI R7, RZ, c[0x0][0x2cc], R5 ;  /* 0x0000b300ff070a19 */ /* 0x000fe20000011605 */
[----:B------:R-:W-:Y:S01]  /*1780*/  UIADD3 UR5, UR31, UR5, URZ ;  /* 0x000000051f057290 */ /* 0x000fe2000fffe03f */
[----:B------:R-:W-:Y:S02]  /*1790*/  IMAD.U32 R9, RZ, RZ, UR31 ;  /* 0x0000001fff097e24 */ /* 0x000fe4000f8e00ff */
[--C-:B------:R-:W-:Y:S01]  /*17a0*/  SHF.R.S32.HI R6, RZ, 0x1f, R7.reuse ;  /* 0x0000001fff067819 */ /* 0x100fe20000011407 */
[----:B------:R-:W-:-:S02]  /*17b0*/  IMAD.MOV R5, RZ, RZ, -R7 ;  /* 0x000000ffff057224 */ /* 0x000fc400078e0a07 */
[----:B------:R-:W-:Y:S01]  /*17c0*/  IMAD.U32 R8, RZ, RZ, UR30 ;  /* 0x0000001eff087e24 */ /* 0x000fe2000f8e00ff */
[----:B------:R-:W-:Y:S01]  /*17d0*/  ULDC UR30, c[0x0][0x2c4] ;  /* 0x0000b100001e7ab9 */ /* 0x000fe20000000800 */
[----:B------:R-:W-:Y:S01]  /*17e0*/  IMAD.U32 R9, RZ, RZ, UR5 ;  /* 0x00000005ff097e24 */ /* 0x000fe2000f8e00ff */
[----:B------:R-:W-:Y:S01]  /*17f0*/  UIMAD UR30, UR12, UR30, URZ ;  /* 0x0000001e0c1e72a4 */ /* 0x000fe2000f8e023f */
[----:B------:R-:W-:Y:S01]  /*1800*/  IMAD R6, R6, c[0x0][0x1b0], RZ ;  /* 0x00006c0006067a24 */ /* 0x000fe200078e02ff */
[----:B------:R-:W-:Y:S01]  /*1810*/  ULDC.64 UR4, c[0x0][0x1e8] ;  /* 0x00007a0000047ab9 */ /* 0x000fe20000000a00 */
[----:B------:R-:W-:Y:S01]  /*1820*/  IMAD R5, R5, c[0x0][0x2c4], R4 ;  /* 0x0000b10005057a24 */ /* 0x000fe200078e0204 */
[----:B------:R-:W-:Y:S01]  /*1830*/  UIMAD UR22, UR9, UR4, URZ ;  /* 0x00000004091672a4 */ /* 0x000fe2000f8e023f */
[C---:B------:R-:W-:Y:S01]  /*1840*/  IMAD R6, R7.reuse, c[0x0][0x1b4], R6 ;  /* 0x00006d0007067a24 */ /* 0x040fe200078e0206 */
[----:B------:R-:W-:Y:S01]  /*1850*/  UIMAD.WIDE.U32 UR26, UR10, UR4, URZ ;  /* 0x000000040a1a72a5 */ /* 0x000fe2000f8e003f */
[----:B------:R-:W-:Y:S01]  /*1860*/  IMAD.WIDE.U32 R8, R7, c[0x0][0x1b0], R8 ;  /* 0x00006c0007087a25 */ /* 0x000fe200078e0008 */
[----:B------:R-:W-:Y:S01]  /*1870*/  SHF.R.S32.HI R7, RZ, 0x1f, R5 ;  /* 0x0000001fff077819 */ /* 0x000fe20000011405 */
[----:B------:R-:W-:-:S02]  /*1880*/  UIMAD UR22, UR10, UR5, UR22 ;  /* 0x000000050a1672a4 */ /* 0x000fc4000f8e0216 */
[----:B------:R-:W-:Y:S01]  /*1890*/  IMAD.IADD R13, R9, 0x1, R6 ;  /* 0x00000001090d7824 */ /* 0x000fe200078e0206 */
[----:B------:R-:W-:Y:S01]  /*18a0*/  USEL UR4, UR32, 0x30, UP0 ;  /* 0x0000003020047887 */ /* 0x000fe20008000000 */
[----:B------:R-:W-:Y:S01]  /*18b0*/  IMAD R7, R7, c[0x0][0x1a8], RZ ;  /* 0x00006a0007077a24 */ /* 0x000fe200078e02ff */
[----:B------:R-:W-:Y:S01]  /*18c0*/  UIADD3 UR22, UR27, UR22, URZ ;  /* 0x000000161b167290 */ /* 0x000fe2000fffe03f */
[----:B------:R-:W-:Y:S02]  /*18d0*/  IMAD.MOV.U32 R12, RZ, RZ, R8 ;  /* 0x000000ffff0c7224 */ /* 0x000fe400078e0008 */
[C---:B------:R-:W-:Y:S02]  /*18e0*/  IMAD R7, R5.reuse, c[0x0][0x1ac], R7 ;  /* 0x00006b0005077a24 */ /* 0x040fe400078e0207 */
[----:B------:R-:W-:Y:S01]  /*18f0*/  IMAD.WIDE.U32 R4, R5, c[0x0][0x1a8], R12 ;  /* 0x00006a0005047a25 */ /* 0x000fe200078e000c */
[C---:B------:R-:W-:Y:S02]  /*1900*/  IADD3 R13, R40.reuse, 0x80, RZ ;  /* 0x00000080280d7810 */ /* 0x040fe40007ffe0ff */
[----:B------:R-:W-:Y:S01]  /*1910*/  IADD3 R12, R40, 0xc0, RZ ;  /* 0x000000c0280c7810 */ /* 0x000fe20007ffe0ff */
[----:B------:R-:W-:Y:S01]  /*1920*/  IMAD.IADD R7, R5, 0x1, R7 ;  /* 0x0000000105077824 */ /* 0x000fe200078e0207 */
[----:B------:R-:W-:Y:S01]  /*1930*/  LEA R18, P0, R4, c[0x0][0x160], 0x1 ;  /* 0x0000580004127a11 */ /* 0x000fe200078008ff */
[----:B------:R-:W-:Y:S01]  /*1940*/  IMAD.SHL.U32 R8, R30, 0x40, RZ ;  /* 0x000000401e087824 */ /* 0x000fe200078e00ff */
[----:B------:R-:W-:-:S02]  /*1950*/  SHF.R.S32.HI R3, RZ, 0x1f, R13 ;  /* 0x0000001fff037819 */ /* 0x000fc4000001140d */
[----:B------:R-:W-:Y:S01]  /*1960*/  LEA.HI.X R7, R4, c[0x0][0x164], R7, 0x1, P0 ;  /* 0x0000590004077a11 */ /* 0x000fe200000f0c07 */
[----:B------:R-:W-:Y:S01]  /*1970*/  SHFL.IDX PT, R20, R18, RZ, 0x181f ;  /* 0x00181fff12147589 */ /* 0x000fe200000e0000 */
[----:B------:R-:W-:Y:S02]  /*1980*/  LOP3.LUT R8, R8, 0x1c0, RZ, 0xc0, !PT ;  /* 0x000001c008087812 */ /* 0x000fe400078ec0ff */
[----:B------:R-:W-:Y:S01]  /*1990*/  LEA.HI R4, R2, R129, RZ, 0x6 ;  /* 0x0000008102047211 */ /* 0x000fe200078f30ff */
[----:B------:R-:W1:Y:S01]  /*19a0*/  SHFL.IDX PT, R21, R7, RZ, 0x181f ;  /* 0x00181fff07157589 */ /* 0x000e6200000e0000 */
[----:B------:R-:W-:Y:S02]  /*19b0*/  SHF.R.U32.HI R6, RZ, 0x3, R8 ;  /* 0x00000003ff067819 */ /* 0x000fe40000011608 */
[----:B------:R-:W-:Y:S01]  /*19c0*/  LOP3.LUT R5, R8, 0x38, R40, 0xf8, !PT ;  /* 0x0000003808057812 */ /* 0x000fe200078ef828 */
[----:B------:R-:W-:Y:S01]  /*19d0*/  IMAD.SHL.U32 R4, R4, 0x8, RZ ;  /* 0x0000000804047824 */ /* 0x000fe200078e00ff */
[----:B------:R-:W-:Y:S01]  /*19e0*/  IADD3 R8, R40, 0x40, RZ ;  /* 0x0000004028087810 */ /* 0x000fe20007ffe0ff */
[----:B------:R-:W-:Y:S01]  /*19f0*/  SHFL.IDX PT, R24, R18, 0x1, 0x181f ;  /* 0x00381f0012187f89 */ /* 0x000fe200000e0000 */
[----:B------:R-:W-:-:S02]  /*1a00*/  LOP3.LUT R5, R5, R6, RZ, 0x3c, !PT ;  /* 0x0000000605057212 */ /* 0x000fc400078e3cff */
[----:B------:R-:W-:Y:S01]  /*1a10*/  IADD3 R6, R30, UR23, RZ ;  /* 0x000000171e067c10 */ /* 0x000fe2000fffe0ff */
[----:B------:R-:W3:Y:S01]  /*1a20*/  SHFL.IDX PT, R25, R7, 0x1, 0x181f ;  /* 0x00381f0007197f89 */ /* 0x000ee200000e0000 */
[----:B------:R-:W-:Y:S02]  /*1a30*/  LOP3.LUT R5, R5, 0xfffffe00, R4, 0xf8, !PT ;  /* 0xfffffe0005057812 */ /* 0x000fe400078ef804 */
[----:B------:R-:W-:Y:S01]  /*1a40*/  ISETP.GE.AND P0, PT, R6, UR30, PT ;  /* 0x0000001e06007c0c */ /* 0x000fe2000bf06270 */
[----:B------:R-:W-:Y:S01]  /*1a50*/  SHFL.IDX PT, R19, R7, 0x3, 0x181f ;  /* 0x00781f0007137f89 */ /* 0x000fe200000e0000 */
[----:B------:R-:W-:Y:S01]  /*1a60*/  SHF.R.S32.HI R4, RZ, 0x1f, R8 ;  /* 0x0000001fff047819 */ /* 0x000fe20000011408 */
[----:B------:R-:W-:Y:S01]  /*1a70*/  IMAD.SHL.U32 R41, R5, 0x2, RZ ;  /* 0x0000000205297824 */ /* 0x000fe200078e00ff */
[----:B------:R-:W-:Y:S02]  /*1a80*/  SHF.R.S32.HI R0, RZ, 0x1f, R12 ;  /* 0x0000001fff007819 */ /* 0x000fe4000001140c */
[----:B------:R-:W-:-:S02]  /*1a90*/  LEA.HI R4, R4, R8, RZ, 0x3 ;  /* 0x0000000804047211 */ /* 0x000fc400078f18ff */
[----:B------:R-:W-:Y:S02]  /*1aa0*/  ISETP.GE.AND P2, PT, R8, c[0x0][0x198], PT ;  /* 0x0000660008007a0c */ /* 0x000fe40003f46270 */
[----:B------:R-:W-:Y:S02]  /*1ab0*/  LEA.HI R3, R3, R13, RZ, 0x3 ;  /* 0x0000000d03037211 */ /* 0x000fe400078f18ff */
[----:B------:R-:W-:Y:S02]  /*1ac0*/  ISETP.GE.AND P4, PT, R13, c[0x0][0x198], PT ;  /* 0x000066000d007a0c */ /* 0x000fe40003f86270 */
[----:B------:R-:W-:Y:S02]  /*1ad0*/  LEA.HI R0, R0, R12, RZ, 0x3 ;  /* 0x0000000c00007211 */ /* 0x000fe400078f18ff */
[----:B------:R-:W-:Y:S02]  /*1ae0*/  ISETP.GE.AND P5, PT, R12, c[0x0][0x198], PT ;  /* 0x000066000c007a0c */ /* 0x000fe40003fa6270 */
[----:B------:R-:W-:Y:S01]  /*1af0*/  LOP3.LUT R35, R4, 0xfffffff8, RZ, 0xc0, !PT ;  /* 0xfffffff804237812 */ /* 0x000fe200078ec0ff */
[----:B-1----:R-:W-:Y:S01]  /*1b00*/  @!P0 IMAD.WIDE R4, R40, 0x2, R20 ;  /* 0x0000000228048825 */ /* 0x002fe200078e0214 */
[----:B------:R-:W-:-:S02]  /*1b10*/  LOP3.LUT R34, R3, 0xfffffff8, RZ, 0xc0, !PT ;  /* 0xfffffff803227812 */ /* 0x000fc400078ec0ff */
[----:B------:R-:W-:Y:S01]  /*1b20*/  LOP3.LUT R33, R0, 0xfffffff8, RZ, 0xc0, !PT ;  /* 0xfffffff800217812 */ /* 0x000fe200078ec0ff */
[--C-:B------:R-:W-:Y:S01]  /*1b30*/  @!P0 IMAD.WIDE R26, R35, 0x2, R20.reuse ;  /* 0x00000002231a8825 */ /* 0x100fe200078e0214 */
[----:B------:R1:W-:Y:S01]  /*1b40*/  @!P0 LDGSTS.E.BYPASS.LTC128B.128 [R41+0x4080], [R4.64], !P3 ;  /* 0x0408000004298fae */ /* 0x0003e2000d901d52 */
[----:B------:R-:W-:Y:S02]  /*1b50*/  IADD3 R3, R6, 0x20, RZ ;  /* 0x0000002006037810 */ /* 0x000fe40007ffe0ff */
[--C-:B------:R-:W-:Y:S01]  /*1b60*/  @!P0 IMAD.WIDE R22, R34, 0x2, R20.reuse ;  /* 0x0000000222168825 */ /* 0x100fe200078e0214 */
[----:B------:R4:W-:Y:S01]  /*1b70*/  @!P0 LDGSTS.E.BYPASS.LTC128B.128 [R41+0x8080], [R26.64], !P2 ;  /* 0x080800001a298fae */ /* 0x0009e2000d101d52 */
[----:B------:R-:W-:Y:S02]  /*1b80*/  ISETP.GE.AND P6, PT, R8, c[0x0][0x1d4], PT ;  /* 0x0000750008007a0c */ /* 0x000fe40003fc6270 */
[----:B------:R-:W-:Y:S01]  /*1b90*/  @!P0 IMAD.WIDE R20, R33, 0x2, R20 ;  /* 0x0000000221148825 */ /* 0x000fe200078e0214 */
[----:B------:R5:W-:Y:S04]  /*1ba0*/  @!P0 LDGSTS.E.BYPASS.LTC128B.128 [R41+0xc080], [R22.64], !P4 ;  /* 0x0c08000016298fae */ /* 0x000be8000e101d52 */
[----:B------:R5:W-:Y:S01]  /*1bb0*/  @!P0 LDGSTS.E.BYPASS.LTC128B.128 [R41+0x10080], [R20.64], !P5 ;  /* 0x1008000014298fae */ /* 0x000be2000e901d52 */
[----:B------:R-:W-:-:S02]  /*1bc0*/  ISETP.GE.AND P0, PT, R3, UR30, PT ;  /* 0x0000001e03007c0c */ /* 0x000fc4000bf06270 */
[C---:B------:R-:W-:Y:S02]  /*1bd0*/  IADD3 R3, R6.reuse, 0x40, RZ ;  /* 0x0000004006037810 */ /* 0x040fe40007ffe0ff */
[----:B------:R-:W-:-:S09]  /*1be0*/  IADD3 R6, R6, 0x60, RZ ;  /* 0x0000006006067810 */ /* 0x000fd20007ffe0ff */
[----:B---3--:R-:W-:Y:S01]  /*1bf0*/  @!P0 IMAD.WIDE R28, R40, 0x2, R24 ;  /* 0x00000002281c8825 */ /* 0x008fe200078e0218 */
[----:B-1----:R-:W-:-:S03]  /*1c00*/  SHF.R.S32.HI R5, RZ, 0x1f, R36 ;  /* 0x0000001fff057819 */ /* 0x002fc60000011424 */
[----:B----4-:R-:W-:Y:S01]  /*1c10*/  @!P0 IMAD.WIDE R26, R35, 0x2, R24 ;  /* 0x00000002231a8825 */ /* 0x010fe200078e0218 */
[----:B------:R1:W-:Y:S03]  /*1c20*/  @!P0 LDGSTS.E.BYPASS.LTC128B.128 [R41+0x5080], [R28.64], !P3 ;  /* 0x050800001c298fae */ /* 0x0003e6000d901d52 */
[----:B------:R-:W-:Y:S01]  /*1c30*/  IMAD R0, R5, c[0x0][0x1e0], RZ ;  /* 0x0000780005007a24 */ /* 0x000fe200078e02ff */
[----:B------:R3:W-:Y:S01]  /*1c40*/  @!P0 LDGSTS.E.BYPASS.LTC128B.128 [R41+0x9080], [R26.64], !P2 ;  /* 0x090800001a298fae */ /* 0x0007e2000d101d52 */
[----:B-----5:R-:W-:-:S04]  /*1c50*/  IMAD.WIDE.U32 R22, R36, c[0x0][0x1e0], RZ ;  /* 0x0000780024167a25 */ /* 0x020fc800078e00ff */
[----:B------:R-:W-:-:S04]  /*1c60*/  @!P0 IMAD.WIDE R20, R34, 0x2, R24 ;  /* 0x0000000222148825 */ /* 0x000fc800078e0218 */
[----:B------:R-:W-:Y:S01]  /*1c70*/  IMAD R0, R36, c[0x0][0x1e4], R0 ;  /* 0x0000790024007a24 */ /* 0x000fe200078e0200 */
[----:B------:R4:W-:Y:S01]  /*1c80*/  @!P0 LDGSTS.E.BYPASS.LTC128B.128 [R41+0xd080], [R20.64], !P4 ;  /* 0x0d08000014298fae */ /* 0x0009e2000e101d52 */
[----:B------:R-:W-:-:S04]  /*1c90*/  @!P0 IMAD.WIDE R24, R33, 0x2, R24 ;  /* 0x0000000221188825 */ /* 0x000fc800078e0218 */
[----:B------:R-:W-:Y:S01]  /*1ca0*/  IMAD.IADD R23, R23, 0x1, R0 ;  /* 0x0000000117177824 */ /* 0x000fe200078e0200 */
[----:B------:R5:W-:Y:S01]  /*1cb0*/  @!P0 LDGSTS.E.BYPASS.LTC128B.128 [R41+0x11080], [R24.64], !P5 ;  /* 0x1108000018298fae */ /* 0x000be2000e901d52 */
[----:B------:R-:W-:-:S03]  /*1cc0*/  ISETP.GE.AND P0, PT, R3, UR30, PT ;  /* 0x0000001e03007c0c */ /* 0x000fc6000bf06270 */
[----:B----4-:R-:W-:Y:S04]  /*1cd0*/  SHFL.IDX PT, R20, R18, 0x2, 0x181f ;  /* 0x00581f0012147f89 */ /* 0x010fe800000e0000 */
[----:B------:R-:W3:Y:S04]  /*1ce0*/  SHFL.IDX PT, R21, R7, 0x2, 0x181f ;  /* 0x00581f0007157f89 */ /* 0x000ee800000e0000 */
[----:B------:R-:W4:Y:S02]  /*1cf0*/  SHFL.IDX PT, R18, R18, 0x3, 0x181f ;  /* 0x00781f0012127f89 */ /* 0x000f2400000e0000 */
[----:B---3--:R-:W-:-:S04]  /*1d00*/  @!P0 IMAD.WIDE R26, R40, 0x2, R20 ;  /* 0x00000002281a8825 */ /* 0x008fc800078e0214 */
[--C-:B-----5:R-:W-:Y:S01]  /*1d10*/  @!P0 IMAD.WIDE R24, R35, 0x2, R20.reuse ;  /* 0x0000000223188825 */ /* 0x120fe200078e0214 */
[----:B------:R4:W-:Y:S04]  /*1d20*/  @!P0 LDGSTS.E.BYPASS.LTC128B.128 [R41+0x6080], [R26.64], !P3 ;  /* 0x060800001a298fae */ /* 0x0009e8000d901d52 */
[----:B------:R3:W-:Y:S02]  /*1d30*/  @!P0 LDGSTS.E.BYPASS.LTC128B.128 [R41+0xa080], [R24.64], !P2 ;  /* 0x0a08000018298fae */ /* 0x0007e4000d101d52 */
[----:B---3--:R-:W-:Y:S01]  /*1d40*/  @!P0 IMAD.WIDE R24, R33, 0x2, R20 ;  /* 0x0000000221188825 */ /* 0x008fe200078e0214 */
[----:B--2---:R-:W-:-:S03]  /*1d50*/  SHF.R.S32.HI R4, RZ, 0x1f, R31 ;  /* 0x0000001fff047819 */ /* 0x004fc6000001141f */
[C---:B------:R-:W-:Y:S01]  /*1d60*/  IMAD.WIDE.U32 R22, R31.reuse, c[0x0][0x1f0], R22 ;  /* 0x00007c001f167a25 */ /* 0x040fe200078e0016 */
[----:B------:R-:W-:Y:S03]  /*1d70*/  STL [R1+0x8], R31 ;  /* 0x0000081f01007387 */ /* 0x000fe60000100800 */
[----:B------:R-:W-:Y:S01]  /*1d80*/  IMAD R0, R4, c[0x0][0x1f0], RZ ;  /* 0x00007c0004007a24 */ /* 0x000fe200078e02ff */
[----:B------:R-:W-:Y:S01]  /*1d90*/  IADD3 R9, P1, R22, UR26, RZ ;  /* 0x0000001a16097c10 */ /* 0x000fe2000ff3e0ff */
[----:B------:R-:W-:Y:S01]  /*1da0*/  IMAD R4, R4, c[0x0][0x218], RZ ;  /* 0x0000860004047a24 */ /* 0x000fe200078e02ff */
[----:B------:R-:W-:Y:S01]  /*1db0*/  STL [R1+0x24], R40 ;  /* 0x0000242801007387 */ /* 0x000fe20000100800 */
[C---:B------:R-:W-:Y:S02]  /*1dc0*/  IMAD R0, R31.reuse, c[0x0][0x1f4], R0 ;  /* 0x00007d001f007a24 */ /* 0x040fe400078e0200 */
[----:B------:R-:W-:Y:S01]  /*1dd0*/  IMAD R4, R31, c[0x0][0x21c], R4 ;  /* 0x000087001f047a24 */ /* 0x000fe200078e0204 */
[----:B------:R-:W-:Y:S02]  /*1de0*/  STL [R1+0xc], R36 ;  /* 0x00000c2401007387 */ /* 0x000fe40000100800 */
[----:B------:R-:W-:-:S02]  /*1df0*/  IADD3.X R0, R23, UR22, R0, P1, !PT ;  /* 0x0000001617007c10 */ /* 0x000fc40008ffe400 */
[C---:B------:R-:W-:Y:S01]  /*1e00*/  LEA R3, P1, R9.reuse, c[0x0][0x1c8], 0x1 ;  /* 0x0000720009037a11 */ /* 0x040fe200078208ff */
[----:B------:R-:W-:Y:S03]  /*1e10*/  STL [R1+0x1c], R41 ;  /* 0x00001c2901007387 */ /* 0x000fe60000100800 */
[----:B------:R-:W-:Y:S01]  /*1e20*/  LEA.HI.X R0, R9, c[0x0][0x1cc], R0, 0x1, P1 ;  /* 0x0000730009007a11 */ /* 0x000fe200008f0c00 */
[----:B------:R-:W-:Y:S01]  /*1e30*/  SHFL.IDX PT, R22, R3, RZ, 0x181f ;  /* 0x00181fff03167589 */ /* 0x000fe200000e0000 */
[----:B------:R-:W-:Y:S01]  /*1e40*/  ISETP.GE.AND P1, PT, R6, UR30, PT ;  /* 0x0000001e06007c0c */ /* 0x000fe2000bf26270 */
[----:B------:R-:W-:Y:S01]  /*1e50*/  @!P0 IMAD.WIDE R6, R34, 0x2, R20 ;  /* 0x0000000222068825 */ /* 0x000fe200078e0214 */
[----:B------:R-:W-:Y:S01]  /*1e60*/  LEA.HI R9, R15, R10, RZ, 0x1 ;  /* 0x0000000a0f097211 */ /* 0x000fe200078f08ff */
[----:B------:R-:W2:Y:S02]  /*1e70*/  SHFL.IDX PT, R23, R0, RZ, 0x181f ;  /* 0x00181fff00177589 */ /* 0x000ea400000e0000 */
[----:B------:R-:W-:Y:S01]  /*1e80*/  IMAD.WIDE.U32 R20, R36, c[0x0][0x208], RZ ;  /* 0x0000820024147a25 */ /* 0x000fe200078e00ff */
[----:B------:R-:W-:Y:S01]  /*1e90*/  LOP3.LUT R9, R9, 0xfffffffe, RZ, 0xc0, !PT ;  /* 0xfffffffe09097812 */ /* 0x000fe200078ec0ff */
[----:B------:R3:W-:Y:S04]  /*1ea0*/  @!P0 LDGSTS.E.BYPASS.LTC128B.128 [R41+0xe080], [R6.64], !P4 ;  /* 0x0e08000006298fae */ /* 0x0007e8000e101d52 */
[----:B------:R5:W-:Y:S01]  /*1eb0*/  @!P0 LDGSTS.E.BYPASS.LTC128B.128 [R41+0x12080], [R24.64], !P5 ;  /* 0x1208000018298fae */ /* 0x000be2000e901d52 */
[----:B------:R-:W-:Y:S01]  /*1ec0*/  ISETP.GE.AND P5, PT, R13, c[0x0][0x1d4], PT ;  /* 0x000075000d007a0c */ /* 0x000fe20003fa6270 */
[----:B----4-:R-:W-:-:S02]  /*1ed0*/  @!P1 IMAD.WIDE R26, R40, 0x2, R18 ;  /* 0x00000002281a9825 */ /* 0x010fc400078e0212 */
[----:B------:R-:W-:Y:S02]  /*1ee0*/  STL [R1+0x18], R35 ;  /* 0x0000182301007387 */ /* 0x000fe40000100800 */
[----:B------:R-:W-:Y:S02]  /*1ef0*/  IMAD.IADD R9, R10, 0x1, -R9 ;  /* 0x000000010a097824 */ /* 0x000fe400078e0a09 */
[----:B------:R4:W-:Y:S01]  /*1f00*/  @!P1 LDGSTS.E.BYPASS.LTC128B.128 [R41+0x7080], [R26.64], !P3 ;  /* 0x070800001a299fae */ /* 0x0009e2000d901d52 */
[----:B------:R-:W-:-:S03]  /*1f10*/  ISETP.GE.AND P3, PT, R40, c[0x0][0x1d4], PT ;  /* 0x0000750028007a0c */ /* 0x000fc60003f66270 */
[----:B------:R-:W-:Y:S04]  /*1f20*/  STL [R1+0x14], R34 ;  /* 0x0000142201007387 */ /* 0x000fe80000100800 */
[----:B------:R-:W-:Y:S01]  /*1f30*/  STL [R1+0x10], R33 ;  /* 0x0000102101007387 */ /* 0x000fe20000100800 */
[----:B---3--:R-:W-:Y:S01]  /*1f40*/  IMAD R6, R5, c[0x0][0x208], RZ ;  /* 0x0000820005067a24 */ /* 0x008fe200078e02ff */
[----:B------:R-:W-:Y:S01]  /*1f50*/  IADD3 R5, -R30, UR4, RZ ;  /* 0x000000041e057c10 */ /* 0x000fe2000fffe1ff */
[----:B------:R-:W-:Y:S02]  /*1f60*/  ULDC.64 UR4, c[0x0][0x210] ;  /* 0x0000840000047ab9 */ /* 0x000fe40000000a00 */
[----:B------:R-:W-:Y:S01]  /*1f70*/  IMAD R6, R36, c[0x0][0x20c], R6 ;  /* 0x0000830024067a24 */ /* 0x000fe200078e0206 */
[----:B------:R-:W-:Y:S01]  /*1f80*/  ISETP.GE.AND P0, PT, R5, 0x1, PT ;  /* 0x000000010500780c */ /* 0x000fe20003f06270 */
[----:B-----5:R-:W-:Y:S01]  /*1f90*/  @!P1 IMAD.WIDE R24, R34, 0x2, R18 ;  /* 0x0000000222189825 */ /* 0x020fe200078e0212 */
[----:B------:R-:W-:-:S02]  /*1fa0*/  UIMAD UR25, UR9, UR4, URZ ;  /* 0x00000004091972a4 */ /* 0x000fc4000f8e023f */
[----:B------:R-:W-:Y:S01]  /*1fb0*/  UIMAD.WIDE.U32 UR30, UR10, UR4, URZ ;  /* 0x000000040a1e72a5 */ /* 0x000fe2000f8e003f */
[----:B------:R-:W-:Y:S01]  /*1fc0*/  IMAD.IADD R21, R21, 0x1, R6 ;  /* 0x0000000115157824 */ /* 0x000fe200078e0206 */
[----:B------:R-:W-:Y:S01]  /*1fd0*/  UIMAD UR25, UR10, UR5, UR25 ;  /* 0x000000050a1972a4 */ /* 0x000fe2000f8e0219 */
[--C-:B------:R-:W-:Y:S01]  /*1fe0*/  @!P1 IMAD.WIDE R6, R35, 0x2, R18.reuse ;  /* 0x0000000223069825 */ /* 0x100fe200078e0212 */
[----:B------:R-:W-:Y:S02]  /*1ff0*/  UIADD3 UR4, UR21, -0x1, URZ ;  /* 0xffffffff15047890 */ /* 0x000fe4000fffe03f */
[----:B------:R-:W-:Y:S01]  /*2000*/  UIADD3 UR25, UR31, UR25, URZ ;  /* 0x000000191f197290 */ /* 0x000fe2000fffe03f */
[----:B------:R-:W-:Y:S01]  /*2010*/  @!P1 IMAD.WIDE R18, R33, 0x2, R18 ;  /* 0x0000000221129825 */ /* 0x000fe200078e0212 */
[----:B------:R2:W-:Y:S01]  /*2020*/  @!P1 LDGSTS.E.BYPASS.LTC128B.128 [R41+0xb080], [R6.64], !P2 ;  /* 0x0b08000006299fae */ /* 0x0005e2000d101d52 */
[----:B------:R-:W-:-:S03]  /*2030*/  ISETP.GE.AND P2, PT, R12, c[0x0][0x198], PT ;  /* 0x000066000c007a0c */ /* 0x000fc60003f46270 */
[----:B------:R3:W-:Y:S01]  /*2040*/  @!P1 LDGSTS.E.BYPASS.LTC128B.128 [R41+0xf080], [R24.64], !P4 ;  /* 0x0f08000018299fae */ /* 0x0007e2000e101d52 */
[----:B------:R-:W-:-:S09]  /*2050*/  ISETP.GE.AND P4, PT, R12, c[0x0][0x1d4], PT ;  /* 0x000075000c007a0c */ /* 0x000fd20003f86270 */
[----:B------:R5:W-:Y:S01]  /*2060*/  @!P1 LDGSTS.E.BYPASS.LTC128B.128 [R41+0x13080], [R18.64], !P2 ;  /* 0x1308000012299fae */ /* 0x000be2000d101d52 */
[----:B------:R-:W-:Y:S02]  /*2070*/  LOP3.LUT P1, RZ, R14, 0x2, RZ, 0xc0, !PT ;  /* 0x000000020eff7812 */ /* 0x000fe4000782c0ff */
[C---:B------:R-:W-:Y:S01]  /*2080*/  ISETP.GE.AND P2, PT, R40.reuse, c[0x0][0x1d4], PT ;  /* 0x0000750028007a0c */ /* 0x040fe20003f46270 */
[----:B------:R-:W0:Y:S01]  /*2090*/  LDGDEPBAR ;  /* 0x00000000000079af */ /* 0x000e220000000000 */
[----:B--2---:R-:W-:-:S04]  /*20a0*/  @P0 IMAD.WIDE R6, R40, 0x2, R22 ;  /* 0x0000000228060825 */ /* 0x004fc800078e0216 */
[--C-:B---3--:R-:W-:Y:S01]  /*20b0*/  @P0 IMAD.WIDE R24, R35, 0x2, R22.reuse ;  /* 0x0000000223180825 */ /* 0x108fe200078e0216 */
[----:B------:R2:W-:Y:S04]  /*20c0*/  @P0 LDGSTS.E.BYPASS.LTC128B.128 [R41+0x14080], [R6.64], !P3 ;  /* 0x1408000006290fae */ /* 0x0005e8000d901d52 */
[----:B------:R3:W-:Y:S01]  /*20d0*/  @P0 LDGSTS.E.BYPASS.LTC128B.128 [R41+0x15880], [R24.64], !P6 ;  /* 0x1588000018290fae */ /* 0x0007e2000f101d52 */
[----:B-----5:R-:W-:-:S04]  /*20e0*/  @P0 IMAD.WIDE R18, R34, 0x2, R22 ;  /* 0x0000000222120825 */ /* 0x020fc800078e0216 */
[----:B------:R-:W-:Y:S01]  /*20f0*/  @P0 IMAD.WIDE R22, R33, 0x2, R22 ;  /* 0x0000000221160825 */ /* 0x000fe200078e0216 */
[----:B------:R5:W-:Y:S04]  /*2100*/  @P0 LDGSTS.E.BYPASS.LTC128B.128 [R41+0x17080], [R18.64], !P5 ;  /* 0x1708000012290fae */ /* 0x000be8000e901d52 */
[----:B------:R1:W-:Y:S01]  /*2110*/  @P0 LDGSTS.E.BYPASS.LTC128B.128 [R41+0x18880], [R22.64], !P4 ;  /* 0x1888000016290fae */ /* 0x0003e2000e101d52 */
[----:B--2---:R-:W-:-:S05]  /*2120*/  LOP3.LUT R7, R15, 0xfffffff0, RZ, 0xc0, !PT ;  /* 0xfffffff00f077812 */ /* 0x004fca00078ec0ff */
[----:B------:R-:W-:-:S05]  /*2130*/  IMAD.IADD R7, R129, 0x1, -R7 ;  /* 0x0000000181077824 */ /* 0x000fca00078e0a07 */
[----:B------:R-:W-:Y:S01]  /*2140*/  SHF.R.S32.HI R6, RZ, 0x1f, R7 ;  /* 0x0000001fff067819 */ /* 0x000fe20000011407 */
[----:B-----5:R-:W-:-:S03]  /*2150*/  IMAD.WIDE.U32 R18, R31, c[0x0][0x218], R20 ;  /* 0x000086001f127a25 */ /* 0x020fc600078e0014 */
[----:B------:R-:W-:Y:S01]  /*2160*/  LEA.HI R6, R6, R7, RZ, 0x3 ;  /* 0x0000000706067211 */ /* 0x000fe200078f18ff */
[----:B------:R2:W-:Y:S01]  /*2170*/  SHFL.IDX PT, R20, R3, 0x1, 0x181f ;  /* 0x00381f0003147f89 */ /* 0x0005e200000e0000 */
[----:B------:R-:W-:-:S03]  /*2180*/  IADD3 R15, P0, R18, UR30, RZ ;  /* 0x0000001e120f7c10 */ /* 0x000fc6000ff1e0ff */
[----:B------:R5:W1:Y:S01]  /*2190*/  SHFL.IDX PT, R21, R0, 0x1, 0x181f ;  /* 0x00381f0000157f89 */ /* 0x000a6200000e0000 */
[----:B------:R-:W-:Y:S02]  /*21a0*/  IADD3.X R4, R19, UR25, R4, P0, !PT ;  /* 0x0000001913047c10 */ /* 0x000fe400087fe404 */
[----:B------:R-:W-:Y:S02]  /*21b0*/  ISETP.GT.AND P0, PT, R5, 0x20, PT ;  /* 0x000000200500780c */ /* 0x000fe40003f04270 */
[C---:B--2---:R-:W-:Y:S01]  /*21c0*/  LOP3.LUT R3, R6.reuse, 0xfffffff8, RZ, 0xc0, !PT ;  /* 0xfffffff806037812 */ /* 0x044fe200078ec0ff */
[----:B------:R-:W-:Y:S02]  /*21d0*/  IMAD.SHL.U32 R6, R6, 0x40, RZ ;  /* 0x0000004006067824 */ /* 0x000fe400078e00ff */
[----:B-----5:R-:W-:-:S08]  /*21e0*/  IMAD R0, R9, 0x200, R16 ;  /* 0x0000020009007824 */ /* 0x020fd000078e0210 */
[----:B-1----:R-:W-:-:S04]  /*21f0*/  @P0 IMAD.WIDE R18, R40, 0x2, R20 ;  /* 0x0000000228120825 */ /* 0x002fc800078e0214 */
[--C-:B------:R-:W-:Y:S01]  /*2200*/  @P0 IMAD.WIDE R16, R35, 0x2, R20.reuse ;  /* 0x0000000223100825 */ /* 0x100fe200078e0214 */
[----:B------:R1:W-:Y:S01]  /*2210*/  @P0 LDGSTS.E.BYPASS.LTC128B.128 [R41+0x15080], [R18.64], !P3 ;  /* 0x1508000012290fae */ /* 0x0003e2000d901d52 */
[----:B------:R-:W-:Y:S02]  /*2220*/  ISETP.GT.AND P3, PT, R32, 0x2f, PT ;  /* 0x0000002f2000780c */ /* 0x000fe40003f64270 */
[--C-:B------:R-:W-:Y:S01]  /*2230*/  @P0 IMAD.WIDE R22, R34, 0x2, R20.reuse ;  /* 0x0000000222160825 */ /* 0x100fe200078e0214 */
[----:B------:R2:W-:Y:S03]  /*2240*/  @P0 LDGSTS.E.BYPASS.LTC128B.128 [R41+0x16880], [R16.64], !P6 ;  /* 0x1688000010290fae */ /* 0x0005e6000f101d52 */
[----:B------:R-:W-:Y:S01]  /*2250*/  @P0 IMAD.WIDE R20, R33, 0x2, R20 ;  /* 0x0000000221140825 */ /* 0x000fe200078e0214 */
[----:B------:R5:W-:Y:S03]  /*2260*/  @P0 LDGSTS.E.BYPASS.LTC128B.128 [R41+0x18080], [R22.64], !P5 ;  /* 0x1808000016290fae */ /* 0x000be6000e901d52 */
[----:B------:R-:W-:Y:S01]  /*2270*/  IMAD.IADD R3, R7, 0x1, -R3 ;  /* 0x0000000107037824 */ /* 0x000fe200078e0a03 */
[----:B------:R5:W-:Y:S01]  /*2280*/  @P0 LDGSTS.E.BYPASS.LTC128B.128 [R41+0x19880], [R20.64], !P4 ;  /* 0x1988000014290fae */ /* 0x000be2000e101d52 */
[----:B---3--:R-:W-:Y:S01]  /*2290*/  IMAD.SHL.U32 R25, R0, 0x2, RZ ;  /* 0x0000000200197824 */ /* 0x008fe200078e00ff */
[----:B------:R-:W-:Y:S01]  /*22a0*/  LEA.HI R7, R2, R129, RZ, 0x5 ;  /* 0x0000008102077211 */ /* 0x000fe200078f28ff */
[----:B------:R-:W-:Y:S01]  /*22b0*/  IMAD.SHL.U32 R5, R3, 0x40, RZ ;  /* 0x0000004003057824 */ /* 0x000fe200078e00ff */
[----:B------:R-:W0:Y:S01]  /*22c0*/  LDGDEPBAR ;  /* 0x00000000000079af */ /* 0x000e220000000000 */
[----:B------:R-:W-:Y:S01]  /*22d0*/  IMAD.SHL.U32 R9, R9, 0x8, RZ ;  /* 0x0000000809097824 */ /* 0x000fe200078e00ff */
[----:B------:R-:W-:-:S02]  /*22e0*/  IADD3 R0, R25, 0x14080, RZ ;  /* 0x0001408019007810 */ /* 0x000fc40007ffe0ff */
[----:B------:R-:W-:Y:S01]  /*22f0*/  LOP3.LUT R5, R5, 0x1c0, RZ, 0xc0, !PT ;  /* 0x000001c005057812 */ /* 0x000fe200078ec0ff */
[----:B------:R-:W-:Y:S01]  /*2300*/  STL [R1+0x4], R25 ;  /* 0x0000041901007387 */ /* 0x000fe20000100800 */
[----:B------:R-:W-:Y:S02]  /*2310*/  IADD3 R24, R25, 0x140a0, RZ ;  /* 0x000140a019187810 */ /* 0x000fe40007ffe0ff */
[----:B------:R-:W-:Y:S02]  /*2320*/  @P1 IADD3 R24, R0, -0x20, RZ ;  /* 0xffffffe000181810 */ /* 0x000fe40007ffe0ff */
[----:B------:R-:W-:Y:S02]  /*2330*/  LOP3.LUT R0, R5, 0x8, R9, 0xf8, !PT ;  /* 0x0000000805007812 */ /* 0x000fe400078ef809 */
[----:B------:R-:W-:Y:S01]  /*2340*/  SHF.R.U32.HI R5, RZ, 0x3, R5 ;  /* 0x00000003ff057819 */ /* 0x000fe20000011605 */
[----:B------:R-:W-:Y:S01]  /*2350*/  STL [R1], R24 ;  /* 0x0000001801007387 */ /* 0x000fe20000100800 */
[----:B------:R-:W-:-:S02]  /*2360*/  LEA R10, P1, R15, c[0x0][0x1f8], 0x1 ;  /* 0x00007e000f0a7a11 */ /* 0x000fc400078208ff */
[----:B------:R-:W-:Y:S01]  /*2370*/  LOP3.LUT R5, R0, R5, RZ, 0x3c, !PT ;  /* 0x0000000500057212 */ /* 0x000fe200078e3cff */
[----:B------:R-:W-:Y:S01]  /*2380*/  IMAD.MOV.U32 R0, RZ, RZ, 0x20 ;  /* 0x00000020ff007424 */ /* 0x000fe200078e00ff */
[----:B------:R-:W-:Y:S01]  /*2390*/  LEA.HI.X R15, R15, c[0x0][0x1fc], R4, 0x1, P1 ;  /* 0x00007f000f0f7a11 */ /* 0x000fe200008f0c04 */
[----:B------:R-:W-:Y:S01]  /*23a0*/  IMAD.MOV.U32 R4, RZ, RZ, 0x10 ;  /* 0x00000010ff047424 */ /* 0x000fe200078e00ff */
[----:B------:R-:W-:Y:S01]  /*23b0*/  LOP3.LUT R5, R5, 0xfffffe00, R6, 0xf8, !PT ;  /* 0xfffffe0005057812 */ /* 0x000fe200078ef806 */
[----:B-1----:R-:W-:Y:S01]  /*23c0*/  SHFL.IDX PT, R18, R10, RZ, 0x181f ;  /* 0x00181fff0a127589 */ /* 0x002fe200000e0000 */
[----:B------:R-:W-:Y:S01]  /*23d0*/  SHF.R.S32.HI R6, RZ, 0x5, R7 ;  /* 0x00000005ff067819 */ /* 0x000fe20000011407 */
[----:B------:R-:W-:-:S04]  /*23e0*/  DEPBAR.LE SB0, 0x1 ;  /* 0x000080400000791a */ /* 0x000fc80000000000 */
[----:B------:R-:W-:Y:S01]  /*23f0*/  IMAD R220, R6, 0x400, R5 ;  /* 0x0000040006dc7824 */ /* 0x000fe200078e0205 */
[C---:B------:R-:W-:Y:S01]  /*2400*/  LOP3.LUT P0, RZ, R3.reuse, 0x2, RZ, 0xc0, !PT ;  /* 0x0000000203ff7812 */ /* 0x040fe2000780c0ff */
[----:B------:R-:W2:Y:S01]  /*2410*/  SHFL.IDX PT, R19, R15, RZ, 0x181f ;  /* 0x00181fff0f137589 */ /* 0x000ea200000e0000 */
[----:B------:R-:W-:Y:S02]  /*2420*/  LOP3.LUT P1, RZ, R3, 0x4, RZ, 0xc0, !PT ;  /* 0x0000000403ff7812 */ /* 0x000fe4000782c0ff */
[----:B------:R-:W-:Y:S01]  /*2430*/  SEL R4, R4, 0xfffffff0, !P0 ;  /* 0xfffffff004047807 */ /* 0x000fe20004000000 */
[----:B------:R1:W-:Y:S01]  /*2440*/  STL [R1+0x3c], R11 ;  /* 0x00003c0b01007387 */ /* 0x0003e20000100800 */
[C---:B------:R-:W-:Y:S01]  /*2450*/  LEA R228, R220.reuse, 0x4080, 0x1 ;  /* 0x00004080dce47811 */ /* 0x040fe200078e08ff */
[----:B------:R-:W-:Y:S01]  /*2460*/  IMAD.SHL.U32 R220, R220, 0x2, RZ ;  /* 0x00000002dcdc7824 */ /* 0x000fe200078e00ff */
[----:B------:R-:W-:Y:S01]  /*2470*/  SEL R3, R0, 0xffffffe0, !P1 ;  /* 0xffffffe000037807 */ /* 0x000fe20004800000 */
[----:B------:R-:W-:Y:S01]  /*2480*/  BAR.SYNC.DEFER_BLOCKING 0x0 ;  /* 0x0000000000007b1d */ /* 0x000fe20000010000 */
[----:B------:R-:W-:Y:S01]  /*2490*/  IADD3 R9, -R30, UR32, RZ ;  /* 0x000000201e097c10 */ /* 0x000fe2000fffe1ff */
[--C-:B------:R-:W-:Y:S01]  /*24a0*/  IMAD R224, R4, 0x2, R228.reuse ;  /* 0x0000000204e07824 */ /* 0x100fe200078e02e4 */
[----:B------:R-:W-:Y:S01]  /*24b0*/  ISETP.GE.AND P1, PT, R8, c[0x0][0x1d4], PT ;  /* 0x0000750008007a0c */ /* 0x000fe20003f26270 */
[----:B------:R-:W-:Y:S01]  /*24c0*/  IMAD R228, R3, 0x2, R228 ;  /* 0x0000000203e47824 */ /* 0x000fe200078e02e4 */
[----:B------:R-:W-:Y:S01]  /*24d0*/  ISETP.LT.OR P0, PT, R9, 0x1, P2 ;  /* 0x000000010900780c */ /* 0x000fe20001701670 */
[----:B------:R-:W-:Y:S01]  /*24e0*/  IMAD R232, R3, 0x2, R224 ;  /* 0x0000000203e87824 */ /* 0x000fe200078e02e0 */
[----:B------:R-:W-:-:S02]  /*24f0*/  ISETP.GE.AND P2, PT, R13, c[0x0][0x1d4], PT ;  /* 0x000075000d007a0c */ /* 0x000fc40003f46270 */
[----:B------:R-:W-:Y:S02]  /*2500*/  SHF.R.S32.HI R13, RZ, 0x1f, R35 ;  /* 0x0000001fff0d7819 */ /* 0x000fe40000011423 */
[C---:B------:R-:W-:Y:S02]  /*2510*/  IADD3 R247, R24.reuse, 0x800, RZ ;  /* 0x0000080018f77810 */ /* 0x040fe40007ffe0ff */
[----:B------:R-:W-:Y:S01]  /*2520*/  IADD3 R246, R24, 0x1000, RZ ;  /* 0x0000100018f67810 */ /* 0x000fe20007ffe0ff */
[----:B------:R4:W-:Y:S01]  /*2530*/  STL [R1+0x30], R13 ;  /* 0x0000300d01007387 */ /* 0x0009e20000100800 */
[----:B--2---:R-:W-:Y:S01]  /*2540*/  IMAD.WIDE R16, R40, 0x2, R18 ;  /* 0x0000000228107825 */ /* 0x004fe200078e0212 */
[----:B-1----:R-:W-:Y:S02]  /*2550*/  SHF.R.S32.HI R11, RZ, 0x1f, R33 ;  /* 0x0000001fff0b7819 */ /* 0x002fe40000011421 */
[----:B------:R4:W1:Y:S04]  /*2560*/  LDSM.16.M88.4 R160, [R220+0x4080] ;  /* 0x00408000dca0783b */ /* 0x0008680000000200 */
[----:B------:R4:W2:Y:S04]  /*2570*/  LDSM.16.M88.4 R188, [R220+0x8080] ;  /* 0x00808000dcbc783b */ /* 0x0008a80000000200 */
[----:B------:R4:W3:Y:S04]  /*2580*/  LDSM.16.M88.4 R204, [R220+0xc080] ;  /* 0x00c08000dccc783b */ /* 0x0008e80000000200 */
        /* <DEDUP_REMOVED lines=18> */
[----:B------:R4:W1:Y:S04]  /*26b0*/  LDSM.16.M88.4 R28, [R25+0x15080] ;  /* 0x01508000191c783b */ /* 0x0008680000000200 */
[----:B------:R4:W1:Y:S04]  /*26c0*/  LDSM.16.M88.4 R56, [R24] ;  /* 0x000000001838783b */ /* 0x0008680000000200 */
[----:B-----5:R4:W1:Y:S04]  /*26d0*/  LDSM.16.M88.4 R20, [R24+0x800] ;  /* 0x000800001814783b */ /* 0x0208680000000200 */
        /* <DEDUP_REMOVED lines=18> */
[----:B------:R-:W-:-:S04]  /*2800*/  LOP3.LUT P0, RZ, R14, 0x4, RZ, 0xc0, !PT ;  /* 0x000000040eff7812 */ /* 0x000fc8000780c0ff */
[----:B------:R-:W-:Y:S02]  /*2810*/  SEL R0, R0, 0xffffffe0, !P0 ;  /* 0xffffffe000007807 */ /* 0x000fe40004000000 */
[----:B------:R-:W-:-:S13]  /*2820*/  ISETP.GT.AND P0, PT, R129, 0x7f, PT ;  /* 0x0000007f8100780c */ /* 0x000fda0003f04270 */
[----:B------:R-:W-:Y:S05]  /*2830*/  @P0 BRA `(.L_x_261) ;  /* 0x000002a000000947 */ /* 0x000fea0003800000 */
[----:B-123--:R-:W-:Y:S05]  /*2840*/  BRA.DIV ~URZ, `(.L_x_262) ;  /* 0x00011e827f007947 */ /* 0x00efea000b800000 */
[----:B----4-:R1:W2:Y:S04]  /*2850*/  SHFL.IDX PT, R11, R15, 0x1, 0x181f ;  /* 0x00381f000f0b7f89 */ /* 0x0102a800000e0000 */
[----:B------:R-:W3:Y:S02]  /*2860*/  SHFL.IDX PT, R10, R10, 0x1, 0x181f ;  /* 0x00381f000a0a7f89 */ /* 0x000ee400000e0000 */
.L_x_332:
[----:B------:R-:W4:Y:S04]  /*2870*/  LDL R16, [R1+0x14] ;  /* 0x0000140001107983 */ /* 0x000f280000100800 */
[----:B------:R-:W5:Y:S04]  /*2880*/  LDL R17, [R1+0x2c] ;  /* 0x00002c0001117983 */ /* 0x000f680000100800 */
[----:B---3--:R-:W3:Y:S04]  /*2890*/  LDL R26, [R1+0x3c] ;  /* 0x00003c00011a7983 */ /* 0x008ee80000100800 */
[----:B--2---:R-:W2:Y:S04]  /*28a0*/  LDL R18, [R1+0x1c] ;  /* 0x00001c0001127983 */ /* 0x004ea80000100800 */
[----:B------:R-:W2:Y:S04]  /*28b0*/  LDL R19, [R1+0x10] ;  /* 0x0000100001137983 */ /* 0x000ea80000100800 */
[----:B------:R-:W2:Y:S04]  /*28c0*/  LDL R24, [R1+0x28] ;  /* 0x0000280001187983 */ /* 0x000ea80000100800 */
[----:B------:R-:W1:Y:S01]  /*28d0*/  S2R R27, SR_TID.X ;  /* 0x00000000001b7919 */ /* 0x000e620000002100 */
[----:B------:R-:W-:-:S02]  /*28e0*/  SHF.R.S32.HI R12, RZ, 0x1f, R8 ;  /* 0x0000001fff0c7819 */ /* 0x000fc40000011408 */
[----:B------:R-:W-:Y:S02]  /*28f0*/  SHF.R.S32.HI R13, RZ, 0x1f, R8 ;  /* 0x0000001fff0d7819 */ /* 0x000fe40000011408 */
[-C--:B------:R-:W-:Y:S02]  /*2900*/  LEA.HI R12, R12, R8.reuse, RZ, 0x3 ;  /* 0x000000080c0c7211 */ /* 0x080fe400078f18ff */
[----:B------:R-:W-:Y:S02]  /*2910*/  LEA.HI R13, R13, R8, RZ, 0x3 ;  /* 0x000000080d0d7211 */ /* 0x000fe400078f18ff */
[----:B------:R-:W-:Y:S02]  /*2920*/  LOP3.LUT R12, R12, 0xfffffff8, RZ, 0xc0, !PT ;  /* 0xfffffff80c0c7812 */ /* 0x000fe400078ec0ff */
[----:B------:R-:W-:Y:S02]  /*2930*/  LOP3.LUT R13, R13, 0xfffffff8, RZ, 0xc0, !PT ;  /* 0xfffffff80d0d7812 */ /* 0x000fe400078ec0ff */
[----:B------:R-:W-:-:S02]  /*2940*/  LEA R14, P0, R12, R10, 0x1 ;  /* 0x0000000a0c0e7211 */ /* 0x000fc400078008ff */
[----:B------:R-:W-:Y:S02]  /*2950*/  SHF.R.S32.HI R13, RZ, 0x1f, R13 ;  /* 0x0000001fff0d7819 */ /* 0x000fe4000001140d */
[----:B-1----:R-:W-:-:S04]  /*2960*/  LEA.HI R25, R2, R27, RZ, 0x3 ;  /* 0x0000001b02197211 */ /* 0x002fc800078f18ff */
[----:B------:R-:W-:Y:S02]  /*2970*/  LOP3.LUT R25, R25, 0xfffffff8, RZ, 0xc0, !PT ;  /* 0xfffffff819197812 */ /* 0x000fe400078ec0ff */
[----:B------:R-:W-:-:S03]  /*2980*/  LEA.HI.X R15, R12, R11, R13, 0x1, P0 ;  /* 0x0000000b0c0f7211 */ /* 0x000fc600000f0c0d */
[----:B------:R-:W-:-:S04]  /*2990*/  IMAD.IADD R25, R27, 0x1, -R25 ;  /* 0x000000011b197824 */ /* 0x000fc800078e0a19 */
[----:B------:R-:W-:Y:S01]  /*29a0*/  IMAD.SHL.U32 R25, R25, 0x8, RZ ;  /* 0x0000000819197824 */ /* 0x000fe200078e00ff */
[----:B----4-:R-:W-:-:S04]  /*29b0*/  LEA R12, P0, R16, R10, 0x1 ;  /* 0x0000000a100c7211 */ /* 0x010fc800078008ff */
[----:B-----5:R-:W-:Y:S02]  /*29c0*/  LEA.HI.X R13, R16, R11, R17, 0x1, P0 ;  /* 0x0000000b100d7211 */ /* 0x020fe400000f0c11 */
[----:B------:R-:W-:-:S04]  /*29d0*/  LEA R16, P0, R25, R10, 0x1 ;  /* 0x0000000a19107211 */ /* 0x000fc800078008ff */
[C---:B---3--:R-:W-:Y:S02]  /*29e0*/  LEA.HI.X R17, R25.reuse, R11, R26, 0x1, P0 ;  /* 0x0000000b19117211 */ /* 0x048fe400000f0c1a */
[----:B------:R-:W-:-:S04]  /*29f0*/  ISETP.GE.AND P0, PT, R25, c[0x0][0x1d4], PT ;  /* 0x0000750019007a0c */ /* 0x000fc80003f06270 */
[----:B------:R-:W-:-:S13]  /*2a00*/  ISETP.LT.OR P0, PT, R9, 0x21, P0 ;  /* 0x000000210900780c */ /* 0x000fda0000701670 */
[----:B------:R-:W-:Y:S01]  /*2a10*/  @!PT LDS RZ, [RZ] ;  /* 0x00000000fffff984 */ /* 0x000fe20000000800 */
[----:B------:R-:W-:Y:S01]  /*2a20*/  @!PT LDS RZ, [RZ] ;  /* 0x00000000fffff984 */ /* 0x000fe20000000800 */
[----:B------:R-:W-:Y:S01]  /*2a30*/  @!PT LDS RZ, [RZ] ;  /* 0x00000000fffff984 */ /* 0x000fe20000000800 */
[----:B--2---:R1:W-:Y:S01]  /*2a40*/  LDGSTS.E.BYPASS.LTC128B.128 [R18+0x5080], [R16.64], !P0 ;  /* 0x0508000010127fae */ /* 0x0043e2000c101d52 */
[----:B------:R-:W-:-:S04]  /*2a50*/  LEA R10, P0, R19, R10, 0x1 ;  /* 0x0000000a130a7211 */ /* 0x000fc800078008ff */
        /* <DEDUP_REMOVED lines=8> */
.L_x_261:
[----:B-123--:R-:W-:Y:S05]  /*2ae0*/  BSYNC B0 ;  /* 0x0000000000007941 */ /* 0x00efea0003800000 */
.L_x_260:
[----:B------:R-:W2:Y:S04]  /*2af0*/  LDL R61, [R1+0x4] ;  /* 0x00000400013d7983 */ /* 0x000ea80000100800 */
[----:B------:R-:W3:Y:S04]  /*2b00*/  LDL R60, [R1] ;  /* 0x00000000013c7983 */ /* 0x000ee80000100800 */
[----:B------:R-:W0:Y:S01]  /*2b10*/  LDGDEPBAR ;  /* 0x00000000000079af */ /* 0x000e220000000000 */
[----:B------:R-:W-:Y:S01]  /*2b20*/  WARPSYNC 0xffffffff ;  /* 0xffffffff00007948 */ /* 0x000fe20003800000 */
[----:B----4-:R-:W-:Y:S01]  /*2b30*/  HMMA.16816.F32 R12, R160, R44, RZ ;  /* 0x0000002ca00c723c */ /* 0x010fe200000018ff */
        /* <DEDUP_REMOVED lines=13> */
[C---:B--2---:R-:W-:Y:S01]  /*2c10*/  IMAD R251, R0.reuse, 0x2, R61 ;  /* 0x0000000200fb7824 */ /* 0x044fe200078e023d */
[----:B------:R-:W-:Y:S01]  /*2c20*/  LDSM.16.M88.4 R56, [R61+0x15880] ;  /* 0x015880003d38783b */ /* 0x000fe20000000200 */
[----:B---3--:R-:W-:-:S03]  /*2c30*/  IMAD R245, R0, 0x2, R60 ;  /* 0x0000000200f57824 */ /* 0x008fc600078e023c */
        /* <DEDUP_REMOVED lines=138> */
[----:B------:R-:W2:Y:S06]  /*34e0*/  MUFU.TANH R0, R0 ;  /* 0x0000000000007308 */ /* 0x000eac0000002400 */
[C---:B---3--:R-:W-:Y:S02]  /*34f0*/  HMMA.16816.F32 R40, R232.reuse, R32, R40 ;  /* 0x00000020e828723c */ /* 0x048fe40000001828 */
[----:B------:R3:W1:Y:S06]  /*3500*/  MUFU.TANH R16, R13 ;  /* 0x0000000d00107308 */ /* 0x00066c0000002400 */
        /* <DEDUP_REMOVED lines=13> */
[----:B------:R4:W5:Y:S04]  /*35e0*/  LDL R64, [R1+0x2c] ;  /* 0x00002c0001407983 */ /* 0x0009680000100800 */
[----:B------:R4:W5:Y:S04]  /*35f0*/  LDL R65, [R1+0x18] ;  /* 0x0000180001417983 */ /* 0x0009680000100800 */
[----:B------:R4:W5:Y:S04]  /*3600*/  LDL R66, [R1+0x30] ;  /* 0x0000300001427983 */ /* 0x0009680000100800 */
[----:B------:R4:W5:Y:S01]  /*3610*/  LDL R60, [R1+0x1c] ;  /* 0x00001c00013c7983 */ /* 0x0009620000100800 */
[----:B--2---:R-:W-:-:S03]  /*3620*/  LEA.HI R68, R2, R71, RZ, 0x3 ;  /* 0x0000004702447211 */ /* 0x004fc600078f18ff */
[----:B------:R4:W5:Y:S01]  /*3630*/  LDL R61, [R1+0x10] ;  /* 0x00001000013d7983 */ /* 0x0009620000100800 */
[----:B------:R-:W-:Y:S02]  /*3640*/  LEA.HI R69, R2, R71, RZ, 0x3 ;  /* 0x0000004702457211 */ /* 0x000fe400078f18ff */
[----:B------:R-:W-:Y:S01]  /*3650*/  LOP3.LUT R68, R68, 0xfffffff8, RZ, 0xc0, !PT ;  /* 0xfffffff844447812 */ /* 0x000fe200078ec0ff */
[----:B------:R4:W5:Y:S01]  /*3660*/  LDL R62, [R1+0x28] ;  /* 0x00002800013e7983 */ /* 0x0009620000100800 */
[----:B------:R-:W-:-:S03]  /*3670*/  SHF.R.S32.HI R69, RZ, 0x3, R69 ;  /* 0x00000003ff457819 */ /* 0x000fc60000011445 */
[----:B------:R-:W-:Y:S01]  /*3680*/  IMAD.IADD R68, R71, 0x1, -R68 ;  /* 0x0000000147447824 */ /* 0x000fe200078e0a44 */
[----:B------:R4:W5:Y:S03]  /*3690*/  LDL R63, [R1+0x14] ;  /* 0x00001400013f7983 */ /* 0x0009660000100800 */
        /* <DEDUP_REMOVED lines=11> */
[----:B------:R2:W4:Y:S01]  /*3750*/  @!P3 LDG.E R18, [R12.64] ;  /* 0x000000120c12b981 */ /* 0x000522000c1e1900 */
[----:B------:R-:W-:-:S03]  /*3760*/  IMAD.MOV R11, RZ, RZ, -R11 ;  /* 0x000000ffff0b7224 */ /* 0x000fc600078e0a0b */
[----:B------:R-:W1:Y:S01]  /*3770*/  S2R R69, SR_TID.X ;  /* 0x0000000000457919 */ /* 0x000e620000002100 */
[----:B------:R-:W-:-:S05]  /*3780*/  IMAD R19, R11, c[0x0][0x2b8], R8 ;  /* 0x0000ae000b137a24 */ /* 0x000fca00078e0208 */
[----:B------:R-:W-:-:S05]  /*3790*/  SHF.R.S32.HI R8, RZ, 0x1f, R19 ;  /* 0x0000001fff087819 */ /* 0x000fca0000011413 */
[----:B------:R-:W-:-:S04]  /*37a0*/  IMAD R8, R8, c[0x0][0x1e0], RZ ;  /* 0x0000780008087a24 */ /* 0x000fc800078e02ff */
[C---:B------:R-:W-:Y:S02]  /*37b0*/  IMAD R8, R19.reuse, c[0x0][0x1e4], R8 ;  /* 0x0000790013087a24 */ /* 0x040fe400078e0208 */
[----:B--2---:R-:W-:-:S04]  /*37c0*/  IMAD.WIDE.U32 R12, R19, c[0x0][0x1e0], RZ ;  /* 0x00007800130c7a25 */ /* 0x004fc800078e00ff */
[----:B------:R-:W-:Y:S01]  /*37d0*/  IMAD.IADD R13, R13, 0x1, R8 ;  /* 0x000000010d0d7824 */ /* 0x000fe200078e0208 */
[----:B------:R-:W-:Y:S01]  /*37e0*/  STL [R1+0xc], R19 ;  /* 0x00000c1301007387 */ /* 0x000fe20000100800 */
[----:B------:R-:W-:Y:S01]  /*37f0*/  BSSY B0, `(.L_x_264) ;  /* 0x0000024000007945 */ /* 0x000fe20003800000 */
[----:B---3--:R-:W-:Y:S01]  /*3800*/  IMAD.MOV.U32 R68, RZ, RZ, R67 ;  /* 0x000000ffff447224 */ /* 0x008fe200078e0043 */
[----:B-1----:R-:W-:-:S04]  /*3810*/  LEA.HI R67, R2, R69, RZ, 0x3 ;  /* 0x0000004502437211 */ /* 0x002fc800078f18ff */
[----:B------:R-:W-:-:S05]  /*3820*/  LOP3.LUT R67, R67, 0xfffffff8, RZ, 0xc0, !PT ;  /* 0xfffffff843437812 */ /* 0x000fca00078ec0ff */
[----:B------:R-:W-:-:S04]  /*3830*/  IMAD.IADD R67, R69, 0x1, -R67 ;  /* 0x0000000145437824 */ /* 0x000fc800078e0a43 */
[----:B------:R-:W-:-:S05]  /*3840*/  IMAD.SHL.U32 R67, R67, 0x8, RZ ;  /* 0x0000000843437824 */ /* 0x000fca00078e00ff */
[----:B------:R-:W-:Y:S02]  /*3850*/  ISETP.GE.AND P1, PT, R67, c[0x0][0x1d4], PT ;  /* 0x0000750043007a0c */ /* 0x000fe40003f26270 */
[----:B----4-:R-:W-:Y:S01]  /*3860*/  SHF.R.S32.HI R11, RZ, 0x1f, R18 ;  /* 0x0000001fff0b7819 */ /* 0x010fe20000011412 */
[----:B------:R-:W-:-:S04]  /*3870*/  IMAD.WIDE.U32 R12, R18, c[0x0][0x1f0], R12 ;  /* 0x00007c00120c7a25 */ /* 0x000fc800078e000c */
[----:B------:R-:W-:Y:S01]  /*3880*/  IMAD R11, R11, c[0x0][0x1f0], RZ ;  /* 0x00007c000b0b7a24 */ /* 0x000fe200078e02ff */
[----:B------:R1:W-:Y:S03]  /*3890*/  STL [R1+0x8], R18 ;  /* 0x0000081201007387 */ /* 0x0003e60000100800 */
[----:B------:R-:W-:Y:S01]  /*38a0*/  IMAD R11, R18, c[0x0][0x1f4], R11 ;  /* 0x00007d00120b7a24 */ /* 0x000fe200078e020b */
[----:B------:R-:W-:-:S04]  /*38b0*/  IADD3 R8, P0, R12, UR26, RZ ;  /* 0x0000001a0c087c10 */ /* 0x000fc8000ff1e0ff */
[----:B------:R-:W-:Y:S02]  /*38c0*/  IADD3.X R12, R13, UR22, R11, P0, !PT ;  /* 0x000000160d0c7c10 */ /* 0x000fe400087fe40b */
[----:B------:R-:W-:-:S04]  /*38d0*/  LEA R11, P0, R8, c[0x0][0x1c8], 0x1 ;  /* 0x00007200080b7a11 */ /* 0x000fc800078008ff */
[----:B------:R-:W-:Y:S02]  /*38e0*/  LEA.HI.X R8, R8, c[0x0][0x1cc], R12, 0x1, P0 ;  /* 0x0000730008087a11 */ /* 0x000fe400000f0c0c */
[----:B-1----:R-:W-:-:S04]  /*38f0*/  LEA.HI R18, R2, R69, RZ, 0x3 ;  /* 0x0000004502127211 */ /* 0x002fc800078f18ff */
[----:B------:R-:W-:-:S04]  /*3900*/  SHF.R.S32.HI R18, RZ, 0x3, R18 ;  /* 0x00000003ff127819 */ /* 0x000fc80000011412 */
[----:B------:R-:W-:-:S04]  /*3910*/  IADD3 R17, -R18, 0x30, RZ ;  /* 0x0000003012117810 */ /* 0x000fc80007ffe1ff */
[----:B------:R-:W-:Y:S01]  /*3920*/  ISETP.GE.AND P0, PT, R17, 0x1, PT ;  /* 0x000000011100780c */ /* 0x000fe20003f06270 */
[----:B------:R1:W2:Y:S04]  /*3930*/  SHFL.IDX PT, R12, R11, RZ, 0x181f ;  /* 0x00181fff0b0c7589 */ /* 0x0002a800000e0000 */
[----:B------:R1:W3:Y:S08]  /*3940*/  SHFL.IDX PT, R13, R8, RZ, 0x181f ;  /* 0x00181fff080d7589 */ /* 0x0002f000000e0000 */
[----:B------:R-:W-:Y:S05]  /*3950*/  @!P0 BRA `(.L_x_265) ;  /* 0x000000d000008947 */ /* 0x000fea0003800000 */
[----:B--2---:R-:W-:-:S04]  /*3960*/  LEA R22, P0, R67, R12, 0x1 ;  /* 0x0000000c43167211 */ /* 0x004fc800078008ff */
[----:B---3--:R-:W-:Y:S02]  /*3970*/  LEA.HI.X R23, R67, R13, R68, 0x1, P0 ;  /* 0x0000000d43177211 */ /* 0x008fe400000f0c44 */
[----:B-----5:R-:W-:-:S03]  /*3980*/  LEA R20, P0, R65, R12, 0x1 ;  /* 0x0000000c41147211 */ /* 0x020fc600078008ff */
        /* <DEDUP_REMOVED lines=10> */
.L_x_265:
[----:B------:R-:W-:Y:S05]  /*3a30*/  BSYNC B0 ;  /* 0x0000000000007941 */ /* 0x000fea0003800000 */
.L_x_264:
[----:B------:R-:W-:Y:S01]  /*3a40*/  ISETP.GE.AND P0, PT, R17, 0x21, PT ;  /* 0x000000211100780c */ /* 0x000fe20003f06270 */
[----:B-1----:R-:W1:Y:S01]  /*3a50*/  SHFL.IDX PT, R8, R8, 0x1, 0x181f ;  /* 0x00381f0008087f89 */ /* 0x002e6200000e0000 */
[----:B------:R-:W-:Y:S03]  /*3a60*/  BSSY B0, `(.L_x_263) ;  /* 0x0000010000007945 */ /* 0x000fe60003800000 */
[----:B------:R-:W4:Y:S08]  /*3a70*/  SHFL.IDX PT, R11, R11, 0x1, 0x181f ;  /* 0x00381f000b0b7f89 */ /* 0x000f3000000e0000 */
[----:B------:R-:W-:Y:S05]  /*3a80*/  @!P0 BRA `(.L_x_266) ;  /* 0x000000d000008947 */ /* 0x000fea0003800000 */
[----:B--2-4-:R-:W-:-:S04]  /*3a90*/  LEA R20, P0, R67, R11, 0x1 ;  /* 0x0000000b43147211 */ /* 0x014fc800078008ff */
[----:B-1----:R-:W-:Y:S02]  /*3aa0*/  LEA.HI.X R21, R67, R8, R68, 0x1, P0 ;  /* 0x0000000843157211 */ /* 0x002fe400000f0c44 */
[----:B-----5:R-:W-:-:S03]  /*3ab0*/  LEA R18, P0, R65, R11, 0x1 ;  /* 0x0000000b41127211 */ /* 0x020fc600078008ff */
[----:B------:R-:W-:Y:S01]  /*3ac0*/  @!PT LDS RZ, [RZ] ;  /* 0x00000000fffff984 */ /* 0x000fe20000000800 */
[----:B------:R1:W-:Y:S01]  /*3ad0*/  LDGSTS.E.BYPASS.LTC128B.128 [R60+0x15080], [R20.64], !P1 ;  /* 0x15080000143c7fae */ /* 0x0003e2000c901d52 */
[----:B------:R-:W-:Y:S02]  /*3ae0*/  LEA.HI.X R19, R65, R8, R66, 0x1, P0 ;  /* 0x0000000841137211 */ /* 0x000fe400000f0c42 */
[----:B------:R-:W-:-:S03]  /*3af0*/  LEA R12, P0, R63, R11, 0x1 ;  /* 0x0000000b3f0c7211 */ /* 0x000fc600078008ff */
[----:B------:R1:W-:Y:S01]  /*3b00*/  LDGSTS.E.BYPASS.LTC128B.128 [R60+0x16880], [R18.64], !P6 ;  /* 0x16880000123c7fae */ /* 0x0003e2000f101d52 */
[----:B---3--:R-:W-:Y:S02]  /*3b10*/  LEA.HI.X R13, R63, R8, R64, 0x1, P0 ;  /* 0x000000083f0d7211 */ /* 0x008fe400000f0c40 */
[----:B------:R-:W-:-:S03]  /*3b20*/  LEA R22, P0, R61, R11, 0x1 ;  /* 0x0000000b3d167211 */ /* 0x000fc600078008ff */
[----:B------:R1:W-:Y:S01]  /*3b30*/  LDGSTS.E.BYPASS.LTC128B.128 [R60+0x18080], [R12.64], !P5 ;  /* 0x180800000c3c7fae */ /* 0x0003e2000e901d52 */
[----:B------:R-:W-:-:S05]  /*3b40*/  LEA.HI.X R23, R61, R8, R62, 0x1, P0 ;  /* 0x000000083d177211 */ /* 0x000fca00000f0c3e */
[----:B------:R1:W-:Y:S04]  /*3b50*/  LDGSTS.E.BYPASS.LTC128B.128 [R60+0x19880], [R22.64], !P4 ;  /* 0x19880000163c7fae */ /* 0x0003e8000e101d52 */
.L_x_266:
[----:B------:R-:W-:Y:S05]  /*3b60*/  BSYNC B0 ;  /* 0x0000000000007941 */ /* 0x000fea0003800000 */
.L_x_263:
[----:B-123--:R-:W1:Y:S01]  /*3b70*/  S2R R13, SR_TID.X ;  /* 0x00000000000d7919 */ /* 0x00ee620000002100 */
[----:B------:R-:W-:Y:S01]  /*3b80*/  LOP3.LUT R7, R7, 0xffffffe0, RZ, 0xc0, !PT ;  /* 0xffffffe007077812 */ /* 0x000fe200078ec0ff */
[----:B------:R-:W-:Y:S01]  /*3b90*/  UISETP.NE.AND UP0, UPT, UR15, URZ, UPT ;  /* 0x0000003f0f00728c */ /* 0x000fe2000bf05270 */
[----:B------:R-:W-:Y:S01]  /*3ba0*/  SHF.R.S32.HI R12, RZ, 0x1f, R6 ;  /* 0x0000001fff0c7819 */ /* 0x000fe20000011406 */
[----:B------:R-:W-:Y:S01]  /*3bb0*/  FMUL.FTZ R53, R53, c[0x0][0x320] ;  /* 0x0000c80035357a20 */ /* 0x000fe20000410000 */
        /* <DEDUP_REMOVED lines=9> */
[----:B------:R-:W-:Y:S01]  /*3c50*/  ULOP3.LUT UR24, URZ, UR24, URZ, 0x33, !UPT ;  /* 0x000000183f187292 */ /* 0x000fe2000f8e333f */
[----:B------:R-:W-:Y:S01]  /*3c60*/  IMAD.U32 R18, RZ, RZ, UR29 ;  /* 0x0000001dff127e24 */ /* 0x000fe2000f8e00ff */
[----:B------:R-:W0:Y:S01]  /*3c70*/  LDGDEPBAR ;  /* 0x00000000000079af */ /* 0x000e220000000000 */
[----:B------:R-:W-:-:S04]  /*3c80*/  IMAD.IADD R12, R6, 0x1, -R12 ;  /* 0x00000001060c7824 */ /* 0x000fc800078e0a0c */
[----:B------:R2:W4:Y:S02]  /*3c90*/  MUFU.TANH R127, R52 ;  /* 0x00000034007f7308 */ /* 0x0005240000002400 */
[----:B-1--4-:R-:W-:Y:S01]  /*3ca0*/  LEA.HI R11, R2, R13, RZ, 0x2 ;  /* 0x0000000d020b7211 */ /* 0x012fe200078f10ff */
[----:B------:R-:W-:-:S03]  /*3cb0*/  IMAD.IADD R7, R13, 0x1, -R7 ;  /* 0x000000010d077824 */ /* 0x000fc600078e0a07 */
[----:B------:R-:W-:Y:S02]  /*3cc0*/  LOP3.LUT R11, R11, 0xfffffffc, RZ, 0xc0, !PT ;  /* 0xfffffffc0b0b7812 */ /* 0x000fe400078ec0ff */
[----:B------:R2:W1:Y:S01]  /*3cd0*/  MUFU.TANH R125, R48 ;  /* 0x00000030007d7308 */ /* 0x0004620000002400 */
[----:B------:R-:W-:Y:S02]  /*3ce0*/  SHF.R.S32.HI R8, RZ, 0x1f, R7 ;  /* 0x0000001fff087819 */ /* 0x000fe40000011407 */
[----:B------:R-:W-:Y:S02]  /*3cf0*/  IMAD.IADD R11, R13, 0x1, -R11 ;  /* 0x000000010d0b7824 */ /* 0x000fe400078e0a0b */
[----:B------:R-:W-:-:S03]  /*3d00*/  LEA.HI R8, R8, R7, RZ, 0x2 ;  /* 0x0000000708087211 */ /* 0x000fc600078f10ff */
[----:B------:R2:W4:Y:S01]  /*3d10*/  MUFU.TANH R124, R49 ;  /* 0x00000031007c7308 */ /* 0x0005220000002400 */
[----:B------:R-:W-:Y:S02]  /*3d20*/  LEA.HI R2, R11, R11, RZ, 0x1 ;  /* 0x0000000b0b027211 */ /* 0x000fe400078f08ff */
[----:B------:R-:W-:Y:S02]  /*3d30*/  LEA.HI.SX32 R6, R8, UR23, 0x1e ;  /* 0x0000001708067c11 */ /* 0x000fe4000f8ff2ff */
[----:B------:R-:W-:-:S03]  /*3d40*/  LOP3.LUT R2, R2, 0x1ffffffe, RZ, 0xc0, !PT ;  /* 0x1ffffffe02027812 */ /* 0x000fc600078ec0ff */
[----:B------:R-:W-:Y:S02]  /*3d50*/  IMAD R6, R12, 0x10, R6 ;  /* 0x000000100c067824 */ /* 0x000fe400078e0206 */
[----:B------:R-:W-:Y:S02]  /*3d60*/  IMAD.IADD R2, R11, 0x1, -R2 ;  /* 0x000000010b027824 */ /* 0x000fe400078e0a02 */
[----:B------:R-:W-:Y:S02]  /*3d70*/  FMUL.FTZ R12, R41, c[0x0][0x320] ;  /* 0x0000c800290c7a20 */ /* 0x000fe40000410000 */
[----:B------:R-:W-:Y:S02]  /*3d80*/  IMAD R13, R2, 0x8, R6 ;  /* 0x00000008020d7824 */ /* 0x000fe400078e0206 */
[----:B------:R-:W-:Y:S02]  /*3d90*/  FMUL.FTZ R11, R36, c[0x0][0x320] ;  /* 0x0000c800240b7a20 */ /* 0x000fe40000410000 */
[----:B------:R-:W-:Y:S01]  /*3da0*/  @P0 IMAD.HI.U32 R6, R13, c[0x0][0x2c8], RZ ;  /* 0x0000b2000d060a27 */ /* 0x000fe200078e00ff */
[----:B------:R-:W-:Y:S01]  /*3db0*/  PLOP3.LUT P0, PT, PT, PT, UP0, 0x80, 0x0 ;  /* 0x000000000000781c */ /* 0x000fe20003f0f008 */
[----:B------:R-:W-:Y:S01]  /*3dc0*/  UISETP.NE.AND UP0, UPT, UR14, URZ, UPT ;  /* 0x0000003f0e00728c */ /* 0x000fe2000bf05270 */
[----:B------:R1:W-:Y:S01]  /*3dd0*/  STL [R1+0x34], R13 ;  /* 0x0000340d01007387 */ /* 0x0003e20000100800 */
[----:B------:R-:W-:Y:S01]  /*3de0*/  IMAD.MOV.U32 R2, RZ, RZ, R13 ;  /* 0x000000ffff027224 */ /* 0x000fe200078e000d */
[----:B------:R-:W1:Y:S08]  /*3df0*/  MUFU.TANH R12, R12 ;  /* 0x0000000c000c7308 */ /* 0x000e700000002400 */
[----:B------:R-:W2:Y:S01]  /*3e00*/  MUFU.TANH R11, R11 ;  /* 0x0000000b000b7308 */ /* 0x000ea20000002400 */
[----:B------:R-:W-:-:S02]  /*3e10*/  @P0 SHF.R.U32.HI R2, RZ, c[0x0][0x2cc], R6 ;  /* 0x0000b300ff020a19 */ /* 0x000fc40000011606 */
[----:B------:R-:W-:Y:S02]  /*3e20*/  LOP3.LUT R6, R8, 0x7ffffffc, RZ, 0xc0, !PT ;  /* 0x7ffffffc08067812 */ /* 0x000fe400078ec0ff */
[----:B------:R-:W-:Y:S01]  /*3e30*/  PLOP3.LUT P0, PT, PT, PT, UP0, 0x40, 0x0 ;  /* 0x000000000000781c */ /* 0x000fe20003f0e808 */
[----:B------:R-:W2:Y:S02]  /*3e40*/  SHFL.IDX PT, R17, R2, RZ, 0x1c1f ;  /* 0x001c1fff02117589 */ /* 0x000ea400000e0000 */
[----:B------:R-:W-:Y:S01]  /*3e50*/  IMAD.IADD R7, R7, 0x1, -R6 ;  /* 0x0000000107077824 */ /* 0x000fe200078e0a06 */
[----:B------:R2:W2:Y:S01]  /*3e60*/  MUFU.TANH R8, R37 ;  /* 0x0000002500087308 */ /* 0x0004a20000002400 */
[----:B------:R-:W-:Y:S02]  /*3e70*/  IMAD.U32 R6, RZ, RZ, UR32 ;  /* 0x00000020ff067e24 */ /* 0x000fe4000f8e00ff */
[----:B------:R-:W-:Y:S02]  /*3e80*/  IMAD.SHL.U32 R20, R7, 0x2, RZ ;  /* 0x0000000207147824 */ /* 0x000fe400078e00ff */
[----:B-1----:R-:W-:-:S03]  /*3e90*/  FMUL.FTZ R13, R40, c[0x0][0x320] ;  /* 0x0000c800280d7a20 */ /* 0x002fc60000410000 */
[C---:B------:R-:W-:Y:S01]  /*3ea0*/  IADD3 R6, -R20.reuse, 0x1, R6 ;  /* 0x0000000114067810 */ /* 0x040fe20007ffe106 */
[----:B------:R1:W-:Y:S01]  /*3eb0*/  STL [R1+0x38], R20 ;  /* 0x0000381401007387 */ /* 0x0003e20000100800 */
[----:B------:R-:W-:Y:S02]  /*3ec0*/  IADD3 R18, -R20, UR8, R18 ;  /* 0x0000000814127c10 */ /* 0x000fe4000fffe112 */
[----:B------:R-:W-:Y:S01]  /*3ed0*/  IADD3 R19, R6, -UR12, RZ ;  /* 0x8000000c06137c10 */ /* 0x000fe2000fffe0ff */
[----:B------:R-:W1:Y:S01]  /*3ee0*/  MUFU.TANH R13, R13 ;  /* 0x0000000d000d7308 */ /* 0x000e620000002400 */
[----:B------:R-:W-:Y:S02]  /*3ef0*/  IADD3 R7, -R20, UR29, RZ ;  /* 0x0000001d14077c10 */ /* 0x000fe4000fffe1ff */
[C---:B------:R-:W-:Y:S02]  /*3f00*/  IADD3 R6, R19.reuse, c[0x0][0x328], RZ ;  /* 0x0000ca0013067a10 */ /* 0x040fe40007ffe0ff */
[----:B------:R-:W-:-:S03]  /*3f10*/  IADD3 R19, R19, UR24, RZ ;  /* 0x0000001813137c10 */ /* 0x000fc6000fffe0ff */
[----:B--2---:R-:W-:-:S05]  /*3f20*/  IMAD.IADD R21, R6, 0x1, R17 ;  /* 0x0000000106157824 */ /* 0x004fca00078e0211 */
[----:B------:R-:W-:Y:S01]  /*3f30*/  IMNMX R21, R21, R18, PT ;  /* 0x0000001215157217 */ /* 0x000fe20003800200 */
[----:B-1----:R-:W-:Y:S01]  /*3f40*/  IMAD.IADD R20, R19, 0x1, R17 ;  /* 0x0000000113147824 */ /* 0x002fe200078e0211 */
[----:B------:R-:W-:Y:S05]  /*3f50*/  @P0 BRA `(.L_x_267) ;  /* 0x0000015000000947 */ /* 0x000fea0003800000 */
[----:B---34-:R-:W-:Y:S01]  /*3f60*/  IMAD.U32 R22, RZ, RZ, UR12 ;  /* 0x0000000cff167e24 */ /* 0x018fe2000f8e00ff */
[----:B------:R-:W-:Y:S04]  /*3f70*/  BSSY B0, `(.L_x_268) ;  /* 0x000000f000007945 */ /* 0x000fe80003800000 */
[----:B------:R-:W-:-:S04]  /*3f80*/  IADD3 R22, -R22, UR8, R17 ;  /* 0x0000000816167c10 */ /* 0x000fc8000fffe111 */
[----:B------:R-:W-:-:S13]  /*3f90*/  ISETP.GT.AND P0, PT, R22, -0x1, PT ;  /* 0xffffffff1600780c */ /* 0x000fda0003f04270 */
[----:B------:R-:W-:Y:S05]  /*3fa0*/  @P0 BRA `(.L_x_269) ;  /* 0x0000007000000947 */ /* 0x000fea0003800000 */
[----:B------:R-:W-:Y:S01]  /*3fb0*/  IMAD.MOV.U32 R17, RZ, RZ, 0x1 ;  /* 0x00000001ff117424 */ /* 0x000fe200078e00ff */
[----:B------:R-:W-:-:S04]  /*3fc0*/  LOP3.LUT R22, RZ, R22, RZ, 0x33, !PT ;  /* 0x00000016ff167212 */ /* 0x000fc800078e33ff */
[----:B------:R-:W-:-:S13]  /*3fd0*/  ISETP.NE.AND P0, PT, R17, c[0x0][0x32c], PT ;  /* 0x0000cb0011007a0c */ /* 0x000fda0003f05270 */
[----:B------:R-:W-:-:S05]  /*3fe0*/  @P0 IMAD.HI.U32 R17, R22, c[0x0][0x330], RZ ;  /* 0x0000cc0016110a27 */ /* 0x000fca00078e00ff */
[----:B------:R-:W-:-:S04]  /*3ff0*/  @P0 SHF.R.U32.HI R22, RZ, c[0x0][0x334], R17 ;  /* 0x0000cd00ff160a19 */ /* 0x000fc80000011611 */
[----:B------:R-:W-:Y:S01]  /*4000*/  LOP3.LUT R22, RZ, R22, RZ, 0x33, !PT ;  /* 0x00000016ff167212 */ /* 0x000fe200078e33ff */
[----:B------:R-:W-:Y:S05]  /*4010*/  BRA `(.L_x_270) ;  /* 0x0000004000007947 */ /* 0x000fea0003800000 */
.L_x_269:
[----:B------:R-:W-:-:S04]  /*4020*/  MOV R17, 0x1 ;  /* 0x0000000100117802 */ /* 0x000fc80000000f00 */
[----:B------:R-:W-:-:S13]  /*4030*/  ISETP.NE.AND P0, PT, R17, c[0x0][0x32c], PT ;  /* 0x0000cb0011007a0c */ /* 0x000fda0003f05270 */
[----:B------:R-:W-:-:S05]  /*4040*/  @P0 IMAD.HI.U32 R17, R22, c[0x0][0x330], RZ ;  /* 0x0000cc0016110a27 */ /* 0x000fca00078e00ff */
[----:B------:R-:W-:Y:S02]  /*4050*/  @P0 SHF.R.U32.HI R22, RZ, c[0x0][0x334], R17 ;  /* 0x0000cd00ff160a19 */ /* 0x000fe40000011611 */
.L_x_270:
[----:B------:R-:W-:Y:S05]  /*4060*/  BSYNC B0 ;  /* 0x0000000000007941 */ /* 0x000fea0003800000 */
.L_x_268:
[----:B------:R-:W-:-:S05]  /*4070*/  IMAD R22, R22, c[0x0][0x32c], R7 ;  /* 0x0000cb0016167a24 */ /* 0x000fca00078e0207 */
[----:B------:R-:W-:Y:S02]  /*4080*/  IADD3 R17, R22, c[0x0][0x32c], RZ ;  /* 0x0000cb0016117a10 */ /* 0x000fe40007ffe0ff */
[----:B------:R-:W-:Y:S02]  /*4090*/  IMNMX R20, R20, R22, !PT ;  /* 0x0000001614147217 */ /* 0x000fe40007800200 */
[----:B------:R-:W-:Y:S02]  /*40a0*/  IMNMX R21, R21, R17, PT ;  /* 0x0000001115157217 */ /* 0x000fe40003800200 */
.L_x_267:
[----:B---34-:R-:W-:Y:S01]  /*40b0*/  UISETP.GE.AND UP0, UPT, UR29, 0x1, UPT ;  /* 0x000000011d00788c */ /* 0x018fe2000bf06270 */
[----:B------:R-:W-:Y:S01]  /*40c0*/  FMUL.FTZ R23, R42, c[0x0][0x320] ;  /* 0x0000c8002a177a20 */ /* 0x000fe20000410000 */
        /* <DEDUP_REMOVED lines=25> */
[----:B------:R1:W2:Y:S01]  /*4260*/  MUFU.TANH R168, R54 ;  /* 0x0000003600a87308 */ /* 0x0002a20000002400 */
[----:B------:R-:W-:Y:S01]  /*4270*/  ISETP.LT.OR P0, PT, R21, 0x2, P0 ;  /* 0x000000021500780c */ /* 0x000fe20000701670 */
[----:B------:R-:W-:-:S03]  /*4280*/  FMUL.FTZ R39, R39, c[0x0][0x320] ;  /* 0x0000c80027277a20 */ /* 0x000fc60000410000 */
[----:B------:R-:W-:Y:S02]  /*4290*/  FSEL R16, R16, -INF , !P0 ;  /* 0xff80000010107808 */ /* 0x000fe40004000000 */
[----:B------:R-:W-:Y:S01]  /*42a0*/  PLOP3.LUT P0, PT, PT, PT, UP0, 0x40, 0x0 ;  /* 0x000000000000781c */ /* 0x000fe20003f0e808 */
[----:B------:R-:W-:Y:S01]  /*42b0*/  UISETP.GE.AND UP0, UPT, UR29, 0xa, UPT ;  /* 0x0000000a1d00788c */ /* 0x000fe2000bf06270 */
[----:B------:R-:W3:Y:S02]  /*42c0*/  MUFU.TANH R0, R0 ;  /* 0x0000000000007308 */ /* 0x000ee40000002400 */
[----:B------:R-:W-:Y:S01]  /*42d0*/  ISETP.GT.AND P0, PT, R20, 0x8, P0 ;  /* 0x000000081400780c */ /* 0x000fe20000704270 */
[----:B------:R-:W-:-:S03]  /*42e0*/  UP2UR UR5, UPR, URZ, 0x1 ;  /* 0x000000013f057883 */ /* 0x000fc60008000000 */
[----:B------:R-:W-:Y:S02]  /*42f0*/  ISETP.LT.OR P0, PT, R21, 0x9, P0 ;  /* 0x000000091500780c */ /* 0x000fe40000701670 */
[----:B------:R1:W4:Y:S02]  /*4300*/  MUFU.TANH R159, R55 ;  /* 0x00000037009f7308 */ /* 0x0003240000002400 */
        /* <DEDUP_REMOVED lines=14> */
[----:B------:R-:W-:Y:S02]  /*43f0*/  FSEL R13, R13, -INF , !P0 ;  /* 0xff8000000d0d7808 */ /* 0x000fe40004000000 */
[----:B------:R-:W-:Y:S01]  /*4400*/  PLOP3.LUT P0, PT, PT, PT, UP6, 0x40, 0x0 ;  /* 0x000000000000781c */ /* 0x000fe20003f0e868 */
[----:B------:R-:W-:-:S03]  /*4410*/  UISETP.NE.AND UP6, UPT, UR14, URZ, UPT ;  /* 0x0000003f0e00728c */ /* 0x000fc6000bfc5270 */
[----:B------:R-:W-:Y:S01]  /*4420*/  ISETP.GT.AND P0, PT, R20, 0x11, P0 ;  /* 0x000000111400780c */ /* 0x000fe20000704270 */
[----:B------:R-:W1:Y:S03]  /*4430*/  MUFU.TANH R23, R23 ;  /* 0x0000001700177308 */ /* 0x000e660000002400 */
[----:B------:R-:W-:-:S04]  /*4440*/  ISETP.LT.OR P0, PT, R21, 0x12, P0 ;  /* 0x000000121500780c */ /* 0x000fc80000701670 */
[----:B------:R-:W-:Y:S01]  /*4450*/  FSEL R12, R12, -INF , !P0 ;  /* 0xff8000000c0c7808 */ /* 0x000fe20004000000 */
[----:B------:R-:W1:Y:S01]  /*4460*/  MUFU.TANH R24, R24 ;  /* 0x0000001800187308 */ /* 0x000e620000002400 */
        /* <DEDUP_REMOVED lines=21> */
[----:B------:R-:W-:Y:S02]  /*45c0*/  ISETP.GT.AND P0, PT, R20, 0x29, P0 ;  /* 0x000000291400780c */ /* 0x000fe40000704270 */
[----:B------:R-:W1:Y:S02]  /*45d0*/  SHFL.IDX PT, R20, R2, 0x1, 0x1c1f ;  /* 0x003c1f0002147f89 */ /* 0x000e6400000e0000 */
[----:B------:R-:W-:Y:S01]  /*45e0*/  ISETP.LT.OR P0, PT, R21, 0x2a, P0 ;  /* 0x0000002a1500780c */ /* 0x000fe20000701670 */
[----:B------:R-:W-:-:S03]  /*45f0*/  FMUL.FTZ R21, R38, c[0x0][0x320] ;  /* 0x0000c80026157a20 */ /* 0x000fc60000410000 */
[----:B------:R-:W-:Y:S02]  /*4600*/  FSEL R124, R124, -INF , !P0 ;  /* 0xff8000007c7c7808 */ /* 0x000fe40004000000 */
[----:B------:R-:W-:Y:S01]  /*4610*/  PLOP3.LUT P0, PT, PT, PT, UP6, 0x40, 0x0 ;  /* 0x000000000000781c */ /* 0x000fe20003f0e868 */
[----:B------:R-:W2:Y:S01]  /*4620*/  MUFU.TANH R21, R21 ;  /* 0x0000001500157308 */ /* 0x000ea20000002400 */
[----:B------:R-:W-:Y:S01]  /*4630*/  UISETP.NE.AND UP6, UPT, UR35, URZ, UPT ;  /* 0x0000003f2300728c */ /* 0x000fe2000bfc5270 */
[----:B-1----:R-:W-:-:S06]  /*4640*/  IMAD.IADD R2, R6, 0x1, R20 ;  /* 0x0000000106027824 */ /* 0x002fcc00078e0214 */
[----:B------:R1:W1:Y:S01]  /*4650*/  MUFU.TANH R6, R39 ;  /* 0x0000002700067308 */ /* 0x0002620000002400 */
[----:B------:R-:W-:Y:S01]  /*4660*/  IMAD.IADD R22, R19, 0x1, R20 ;  /* 0x0000000113167824 */ /* 0x000fe200078e0214 */
[----:B------:R-:W-:Y:S02]  /*4670*/  IMNMX R2, R2, R18, PT ;  /* 0x0000001202027217 */ /* 0x000fe40003800200 */
[----:B------:R-:W-:Y:S05]  /*4680*/  @P0 BRA `(.L_x_271) ;  /* 0x0000015000000947 */ /* 0x000fea0003800000 */
[----:B--234-:R-:W-:Y:S01]  /*4690*/  IMAD.U32 R18, RZ, RZ, UR12 ;  /* 0x0000000cff127e24 */ /* 0x01cfe2000f8e00ff */
        /* <DEDUP_REMOVED lines=11> */
.L_x_273:
[----:B------:R-:W-:-:S04]  /*4750*/  MOV R18, 0x1 ;  /* 0x0000000100127802 */ /* 0x000fc80000000f00 */
[----:B------:R-:W-:-:S13]  /*4760*/  ISETP.NE.AND P0, PT, R18, c[0x0][0x32c], PT ;  /* 0x0000cb0012007a0c */ /* 0x000fda0003f05270 */
[----:B------:R-:W-:-:S05]  /*4770*/  @P0 IMAD.HI.U32 R18, R20, c[0x0][0x330], RZ ;  /* 0x0000cc0014120a27 */ /* 0x000fca00078e00ff */
[----:B------:R-:W-:Y:S02]  /*4780*/  @P0 SHF.R.U32.HI R20, RZ, c[0x0][0x334], R18 ;  /* 0x0000cd00ff140a19 */ /* 0x000fe40000011612 */
.L_x_274:
[----:B------:R-:W-:Y:S05]  /*4790*/  BSYNC B0 ;  /* 0x0000000000007941 */ /* 0x000fea0003800000 */
.L_x_272:
[----:B------:R-:W-:-:S05]  /*47a0*/  IMAD R20, R20, c[0x0][0x32c], R7 ;  /* 0x0000cb0014147a24 */ /* 0x000fca00078e0207 */
[----:B------:R-:W-:Y:S02]  /*47b0*/  IADD3 R7, R20, c[0x0][0x32c], RZ ;  /* 0x0000cb0014077a10 */ /* 0x000fe40007ffe0ff */
[----:B------:R-:W-:Y:S02]  /*47c0*/  IMNMX R22, R22, R20, !PT ;  /* 0x0000001416167217 */ /* 0x000fe40007800200 */
[----:B------:R-:W-:Y:S02]  /*47d0*/  IMNMX R2, R2, R7, PT ;  /* 0x0000000702027217 */ /* 0x000fe40003800200 */
.L_x_271:
[----:B--234-:R-:W-:Y:S01]  /*47e0*/  UP2UR UR29, UPR, URZ, 0x10 ;  /* 0x000000103f1d7883 */ /* 0x01cfe20008000000 */
[----:B------:R-:W-:Y:S01]  /*47f0*/  IMAD.SHL.U32 R252, R5, 0x2, RZ ;  /* 0x0000000205fc7824 */ /* 0x000fe200078e00ff */
[----:B------:R-:W-:Y:S02]  /*4800*/  UISETP.NE.AND UP4, UPT, UR34, URZ, UPT ;  /* 0x0000003f2200728c */ /* 0x000fe4000bf85270 */
[----:B------:R-:W-:Y:S01]  /*4810*/  UP2UR UR34, UPR, URZ, 0x8 ;  /* 0x000000083f227883 */ /* 0x000fe20008000000 */
[--C-:B------:R-:W-:Y:S01]  /*4820*/  IMAD R250, R4, 0x2, R252.reuse ;  /* 0x0000000204fa7824 */ /* 0x100fe200078e02fc */
[----:B------:R-:W-:Y:S01]  /*4830*/  UISETP.NE.AND UP3, UPT, UR33, URZ, UPT ;  /* 0x0000003f2100728c */ /* 0x000fe2000bf65270 */
[----:B------:R-:W-:Y:S01]  /*4840*/  LDSM.16.MT88.4 R136, [R252+0x4080] ;  /* 0x00408000fc88783b */ /* 0x000fe20000004200 */
[----:B------:R-:W-:Y:S01]  /*4850*/  PLOP3.LUT P0, PT, PT, PT, UP4, 0x40, 0x0 ;  /* 0x000000000000781c */ /* 0x000fe20003f0e848 */
[----:B------:R-:W-:Y:S01]  /*4860*/  UP2UR UR33, UPR, URZ, 0x4 ;  /* 0x000000043f217883 */ /* 0x000fe20008000000 */
[C---:B------:R-:W-:Y:S01]  /*4870*/  IMAD R249, R3.reuse, 0x2, R252 ;  /* 0x0000000203f97824 */ /* 0x040fe200078e02fc */
[----:B------:R-:W-:Y:S01]  /*4880*/  UISETP.NE.AND UP2, UPT, UR32, URZ, UPT ;  /* 0x0000003f2000728c */ /* 0x000fe2000bf45270 */
[----:B------:R-:W-:Y:S01]  /*4890*/  ISETP.GT.AND P0, PT, R22, RZ, P0 ;  /* 0x000000ff1600720c */ /* 0x000fe20000704270 */
[----:B------:R-:W-:Y:S01]  /*48a0*/  UP2UR UR32, UPR, URZ, 0x2 ;  /* 0x000000023f207883 */ /* 0x000fe20008000000 */
[----:B------:R-:W-:Y:S01]  /*48b0*/  IMAD R248, R3, 0x2, R250 ;  /* 0x0000000203f87824 */ /* 0x000fe200078e02fa */
        /* <DEDUP_REMOVED lines=10> */
[----:B------:R-:W-:Y:S01]  /*4960*/  UIADD3 UR21, UR21, -0x2, URZ ;  /* 0xfffffffe15157890 */ /* 0x000fe2000fffe03f */
[----:B------:R-:W-:-:S02]  /*4970*/  ISETP.GT.AND P0, PT, R22, 0x1, P0 ;  /* 0x000000011600780c */ /* 0x000fc40000704270 */
[----:B------:R-:W-:Y:S02]  /*4980*/  LDSM.16.MT88.4 R48, [R250+0x5880] ;  /* 0x00588000fa30783b */ /* 0x000fe40000004200 */
[----:B------:R-:W-:Y:S02]  /*4990*/  ISETP.LT.OR P0, PT, R2, 0x2, P0 ;  /* 0x000000020200780c */ /* 0x000fe40000701670 */
[----:B------:R-:W-:Y:S02]  /*49a0*/  LDSM.16.MT88.4 R88, [R249+0x7080] ;  /* 0x00708000f958783b */ /* 0x000fe40000004200 */
[----:B------:R-:W-:Y:S02]  /*49b0*/  FSEL R19, R10, -INF , !P0 ;  /* 0xff8000000a137808 */ /* 0x000fe40004000000 */
[----:B------:R-:W-:Y:S01]  /*49c0*/  PLOP3.LUT P0, PT, PT, PT, UP2, 0x40, 0x0 ;  /* 0x000000000000781c */ /* 0x000fe20003f0e828 */
[----:B------:R-:W-:Y:S01]  /*49d0*/  UISETP.NE.AND UP2, UPT, UR33, URZ, UPT ;  /* 0x0000003f2100728c */ /* 0x000fe2000bf45270 */
[----:B-----5:R-:W-:Y:S02]  /*49e0*/  LDSM.16.MT88.4 R64, [R248+0x5880] ;  /* 0x00588000f840783b */ /* 0x020fe40000004200 */
[----:B------:R-:W-:-:S02]  /*49f0*/  ISETP.GT.AND P0, PT, R22, 0x8, P0 ;  /* 0x000000081600780c */ /* 0x000fc40000704270 */
[----:B------:R-:W-:Y:S02]  /*4a00*/  LDSM.16.MT88.4 R104, [R252+0x8880] ;  /* 0x00888000fc68783b */ /* 0x000fe40000004200 */
[----:B------:R-:W-:Y:S02]  /*4a10*/  ISETP.LT.OR P0, PT, R2, 0x9, P0 ;  /* 0x000000090200780c */ /* 0x000fe40000701670 */
[----:B------:R-:W-:Y:S02]  /*4a20*/  LDSM.16.MT88.4 R96, [R248+0x7080] ;  /* 0x00708000f860783b */ /* 0x000fe40000004200 */
[----:B------:R-:W-:Y:S02]  /*4a30*/  FSEL R18, R24, -INF , !P0 ;  /* 0xff80000018127808 */ /* 0x000fe40004000000 */
[----:B------:R-:W-:Y:S01]  /*4a40*/  PLOP3.LUT P0, PT, PT, PT, UP1, 0x40, 0x0 ;  /* 0x000000000000781c */ /* 0x000fe20003f0e818 */
[----:B------:R-:W-:Y:S01]  /*4a50*/  UISETP.NE.AND UP1, UPT, UR32, URZ, UPT ;  /* 0x0000003f2000728c */ /* 0x000fe2000bf25270 */
[----:B------:R-:W-:Y:S02]  /*4a60*/  LDSM.16.MT88.4 R112, [R250+0x8880] ;  /* 0x00888000fa70783b */ /* 0x000fe40000004200 */
[----:B------:R-:W-:-:S02]  /*4a70*/  ISETP.GT.AND P0, PT, R22, 0x9, P0 ;  /* 0x000000091600780c */ /* 0x000fc40000704270 */
[----:B------:R-:W-:Y:S02]  /*4a80*/  LDSM.16.MT88.4 R32, [R248+0x4080] ;  /* 0x00408000f820783b */ /* 0x000fe40000004200 */
[----:B------:R-:W-:Y:S02]  /*4a90*/  ISETP.LT.OR P0, PT, R2, 0xa, P0 ;  /* 0x0000000a0200780c */ /* 0x000fe40000701670 */
        /* <DEDUP_REMOVED lines=10> */
[----:B------:R-:W-:-:S02]  /*4b40*/  ISETP.LT.OR P0, PT, R2, 0x11, P0 ;  /* 0x000000110200780c */ /* 0x000fc40000701670 */
[----:B------:R-:W-:Y:S01]  /*4b50*/  FMNMX.FTZ R0, R14, R0, !PT ;  /* 0x000000000e007209 */ /* 0x000fe20007810000 */
[----:B------:R-:W-:Y:S01]  /*4b60*/  LDSM.16.MT88.4 R72, [R252+0x7080] ;  /* 0x00708000fc48783b */ /* 0x000fe20000004200 */
[----:B------:R-:W-:Y:S02]  /*4b70*/  FSEL R9, R23, -INF , !P0 ;  /* 0xff80000017097808 */ /* 0x000fe40004000000 */
[----:B------:R-:W-:Y:S01]  /*4b80*/  PLOP3.LUT P0, PT, PT, PT, UP6, 0x40, 0x0 ;  /* 0x000000000000781c */ /* 0x000fe20003f0e868 */
[----:B------:R-:W-:Y:S01]  /*4b90*/  LDSM.16.MT88.4 R24, [R250+0x4880] ;  /* 0x00488000fa18783b */ /* 0x000fe20000004200 */
[----:B------:R-:W-:Y:S01]  /*4ba0*/  FMNMX.FTZ R0, R13, R0, !PT ;  /* 0x000000000d007209 */ /* 0x000fe20007810000 */
[----:B------:R-:W-:Y:S01]  /*4bb0*/  UISETP.NE.AND UP6, UPT, UR14, URZ, UPT ;  /* 0x0000003f0e00728c */ /* 0x000fe2000bfc5270 */
[----:B------:R-:W-:Y:S02]  /*4bc0*/  ISETP.GT.AND P0, PT, R22, 0x11, P0 ;  /* 0x000000111600780c */ /* 0x000fe40000704270 */
[----:B------:R-:W-:-:S02]  /*4bd0*/  FMNMX.FTZ R0, R12, R0, !PT ;  /* 0x000000000c007209 */ /* 0x000fc40007810000 */
[----:B------:R-:W-:Y:S02]  /*4be0*/  ISETP.LT.OR P0, PT, R2, 0x12, P0 ;  /* 0x000000120200780c */ /* 0x000fe40000701670 */
[----:B------:R-:W-:Y:S02]  /*4bf0*/  FMNMX.FTZ R0, R11, R0, !PT ;  /* 0x000000000b007209 */ /* 0x000fe40007810000 */
[----:B------:R-:W-:Y:S02]  /*4c00*/  FSEL R170, R170, -INF , !P0 ;  /* 0xff800000aaaa7808 */ /* 0x000fe40004000000 */
[----:B------:R-:W-:Y:S01]  /*4c10*/  PLOP3.LUT P0, PT, PT, PT, UP5, 0x40, 0x0 ;  /* 0x000000000000781c */ /* 0x000fe20003f0e858 */
[----:B------:R-:W-:Y:S01]  /*4c20*/  UISETP.NE.AND UP5, UPT, UR15, URZ, UPT ;  /* 0x0000003f0f00728c */ /* 0x000fe2000bfa5270 */
[----:B------:R-:W-:Y:S02]  /*4c30*/  FMNMX.FTZ R0, R8, R0, !PT ;  /* 0x0000000008007209 */ /* 0x000fe40007810000 */
[----:B------:R-:W-:-:S02]  /*4c40*/  ISETP.GT.AND P0, PT, R22, 0x18, P0 ;  /* 0x000000181600780c */ /* 0x000fc40000704270 */
[----:B------:R-:W-:Y:S02]  /*4c50*/  FMNMX.FTZ R0, R127, R0, !PT ;  /* 0x000000007f007209 */ /* 0x000fe40007810000 */
[----:B------:R-:W-:Y:S02]  /*4c60*/  ISETP.LT.OR P0, PT, R2, 0x19, P0 ;  /* 0x000000190200780c */ /* 0x000fe40000701670 */
[----:B------:R-:W-:Y:S02]  /*4c70*/  FMNMX.FTZ R0, R126, R0, !PT ;  /* 0x000000007e007209 */ /* 0x000fe40007810000 */
[----:B------:R-:W-:Y:S01]  /*4c80*/  FSEL R7, R21, -INF , !P0 ;  /* 0xff80000015077808 */ /* 0x000fe20004000000 */
[----:B------:R-:W-:Y:S01]  /*4c90*/  @UP5 USHF.L.U32 UR28, UR28, 0x7, URZ ;  /* 0x000000071c1c5899 */ /* 0x000fe2000800063f */
[----:B------:R-:W-:Y:S02]  /*4ca0*/  PLOP3.LUT P0, PT, PT, PT, UP4, 0x40, 0x0 ;  /* 0x000000000000781c */ /* 0x000fe40003f0e848 */
[----:B------:R-:W-:Y:S01]  /*4cb0*/  FMNMX.FTZ R0, R125, R0, !PT ;  /* 0x000000007d007209 */ /* 0x000fe20007810000 */
[----:B------:R-:W-:Y:S01]  /*4cc0*/  UIMAD.WIDE.U32 UR28, UR28, UR4, URZ ;  /* 0x000000041c1c72a5 */ /* 0x000fe2000f8e003f */
[----:B------:R-:W-:-:S02]  /*4cd0*/  ISETP.GT.AND P0, PT, R22, 0x19, P0 ;  /* 0x000000191600780c */ /* 0x000fc40000704270 */
[----:B------:R-:W-:Y:S01]  /*4ce0*/  FMNMX.FTZ R0, R124, R0, !PT ;  /* 0x000000007c007209 */ /* 0x000fe20007810000 */
[----:B------:R-:W-:Y:S01]  /*4cf0*/  @UP5 USHF.R.U32.HI UR23, URZ, UR5, UR29 ;  /* 0x000000053f175299 */ /* 0x000fe2000801161d */
[----:B------:R-:W-:Y:S02]  /*4d00*/  ISETP.LT.OR P0, PT, R2, 0x1a, P0 ;  /* 0x0000001a0200780c */ /* 0x000fe40000701670 */
[----:B------:R-:W-:Y:S01]  /*4d10*/  FMNMX.FTZ R21, R20, R19, !PT ;  /* 0x0000001314157209 */ /* 0x000fe20007810000 */
[----:B------:R-:W-:Y:S01]  /*4d20*/  UIADD3 UR4, UR20, UR23, URZ ;  /* 0x0000001714047290 */ /* 0x000fe2000fffe03f */
[----:B-1----:R-:W-:Y:S02]  /*4d30*/  FSEL R6, R6, -INF , !P0 ;  /* 0xff80000006067808 */ /* 0x002fe40004000000 */
[----:B------:R-:W-:Y:S01]  /*4d40*/  PLOP3.LUT P0, PT, PT, PT, UP3, 0x40, 0x0 ;  /* 0x000000000000781c */ /* 0x000fe20003f0e838 */
[----:B------:R-:W-:Y:S01]  /*4d50*/  ULDC UR20, c[0x0][0x328] ;  /* 0x0000ca0000147ab9 */ /* 0x000fe20000000800 */
[----:B------:R-:W-:Y:S01]  /*4d60*/  FMNMX.FTZ R21, R18, R21, !PT ;  /* 0x0000001512157209 */ /* 0x000fe20007810000 */
[----:B------:R-:W-:Y:S01]  /*4d70*/  UIADD3 UR20, UR4, UR20, URZ ;  /* 0x0000001404147290 */ /* 0x000fe2000fffe03f */
[----:B------:R-:W-:-:S02]  /*4d80*/  ISETP.GT.AND P0, PT, R22, 0x20, P0 ;  /* 0x000000201600780c */ /* 0x000fc40000704270 */
[----:B------:R-:W-:Y:S02]  /*4d90*/  FMNMX.FTZ R21, R10, R21, !PT ;  /* 0x000000150a157209 */ /* 0x000fe40007810000 */
[----:B------:R-:W-:Y:S02]  /*4da0*/  ISETP.LT.OR P0, PT, R2, 0x21, P0 ;  /* 0x000000210200780c */ /* 0x000fe40000701670 */
[----:B------:R-:W-:Y:S02]  /*4db0*/  FMNMX.FTZ R21, R9, R21, !PT ;  /* 0x0000001509157209 */ /* 0x000fe40007810000 */
[----:B------:R-:W-:Y:S02]  /*4dc0*/  FSEL R168, R168, -INF , !P0 ;  /* 0xff800000a8a87808 */ /* 0x000fe40004000000 */
[----:B------:R-:W-:Y:S02]  /*4dd0*/  PLOP3.LUT P0, PT, PT, PT, UP2, 0x40, 0x0 ;  /* 0x000000000000781c */ /* 0x000fe40003f0e828 */
[----:B------:R-:W-:-:S02]  /*4de0*/  FMNMX.FTZ R21, R170, R21, !PT ;  /* 0x00000015aa157209 */ /* 0x000fc40007810000 */
[----:B------:R-:W-:Y:S02]  /*4df0*/  ISETP.GT.AND P0, PT, R22, 0x21, P0 ;  /* 0x000000211600780c */ /* 0x000fe40000704270 */
[----:B------:R-:W-:Y:S02]  /*4e00*/  FMNMX.FTZ R21, R7, R21, !PT ;  /* 0x0000001507157209 */ /* 0x000fe40007810000 */
[----:B------:R-:W-:Y:S02]  /*4e10*/  ISETP.LT.OR P0, PT, R2, 0x22, P0 ;  /* 0x000000220200780c */ /* 0x000fe40000701670 */
[----:B------:R-:W-:Y:S02]  /*4e20*/  FMNMX.FTZ R21, R6, R21, !PT ;  /* 0x0000001506157209 */ /* 0x000fe40007810000 */
[----:B------:R-:W-:Y:S02]  /*4e30*/  FSEL R159, R159, -INF , !P0 ;  /* 0xff8000009f9f7808 */ /* 0x000fe40004000000 */
[----:B------:R-:W-:-:S02]  /*4e40*/  PLOP3.LUT P0, PT, PT, PT, UP1, 0x40, 0x0 ;  /* 0x000000000000781c */ /* 0x000fc40003f0e818 */
[----:B------:R-:W-:Y:S02]  /*4e50*/  FMNMX.FTZ R21, R168, R21, !PT ;  /* 0x00000015a8157209 */ /* 0x000fe40007810000 */
[----:B------:R-:W-:Y:S02]  /*4e60*/  ISETP.GT.AND P0, PT, R22, 0x28, P0 ;  /* 0x000000281600780c */ /* 0x000fe40000704270 */
[----:B------:R-:W-:Y:S02]  /*4e70*/  FMNMX.FTZ R21, R159, R21, !PT ;  /* 0x000000159f157209 */ /* 0x000fe40007810000 */
[----:B------:R-:W-:-:S04]  /*4e80*/  ISETP.LT.OR P0, PT, R2, 0x29, P0 ;  /* 0x000000290200780c */ /* 0x000fc80000701670 */
[----:B------:R-:W-:Y:S02]  /*4e90*/  FSEL R158, R158, -INF , !P0 ;  /* 0xff8000009e9e7808 */ /* 0x000fe40004000000 */
[----:B------:R-:W-:Y:S02]  /*4ea0*/  PLOP3.LUT P0, PT, PT, PT, UP0, 0x40, 0x0 ;  /* 0x000000000000781c */ /* 0x000fe40003f0e808 */
[----:B------:R-:W-:Y:S02]  /*4eb0*/  FMNMX.FTZ R21, R158, R21, !PT ;  /* 0x000000159e157209 */ /* 0x000fe40007810000 */
[----:B------:R-:W-:-:S04]  /*4ec0*/  ISETP.GT.AND P0, PT, R22, 0x29, P0 ;  /* 0x000000291600780c */ /* 0x000fc80000704270 */
[----:B------:R-:W-:Y:S02]  /*4ed0*/  ISETP.LT.OR P0, PT, R2, 0x2a, P0 ;  /* 0x0000002a0200780c */ /* 0x000fe40000701670 */
[----:B------:R-:W1:Y:S02]  /*4ee0*/  SHFL.BFLY PT, R2, R0, 0x2, 0x1f ;  /* 0x0c401f0000027f89 */ /* 0x000e6400000e0000 */
[----:B------:R-:W-:-:S04]  /*4ef0*/  FSEL R157, R157, -INF , !P0 ;  /* 0xff8000009d9d7808 */ /* 0x000fc80004000000 */
[----:B------:R-:W-:Y:S02]  /*4f00*/  FMNMX.FTZ R21, R157, R21, !PT ;  /* 0x000000159d157209 */ /* 0x000fe40007810000 */
[----:B-1----:R-:W-:-:S05]  /*4f10*/  FMNMX.FTZ R0, R0, R2, !PT ;  /* 0x0000000200007209 */ /* 0x002fca0007810000 */
[----:B------:R-:W1:Y:S02]  /*4f20*/  SHFL.BFLY PT, R2, R0, 0x1, 0x1f ;  /* 0x0c201f0000027f89 */ /* 0x000e6400000e0000 */
[----:B-1----:R-:W-:Y:S02]  /*4f30*/  FMNMX.FTZ R0, R0, R2, !PT ;  /* 0x0000000200007209 */ /* 0x002fe40007810000 */
[----:B------:R-:W1:Y:S02]  /*4f40*/  SHFL.BFLY PT, R2, R21, 0x2, 0x1f ;  /* 0x0c401f0015027f89 */ /* 0x000e6400000e0000 */
[C---:B------:R-:W-:Y:S01]  /*4f50*/  FSETP.NEU.FTZ.AND P0, PT, R0.reuse, -INF , PT ;  /* 0xff8000000000780b */ /* 0x040fe20003f1d000 */
[----:B------:R-:W-:-:S05]  /*4f60*/  FMUL.FTZ R174, R0, c[0x0][0x2d0] ;  /* 0x0000b40000ae7a20 */ /* 0x000fca0000410000 */
[----:B------:R-:W-:-:S05]  /*4f70*/  FSEL R174, R174, RZ, P0 ;  /* 0x000000ffaeae7208 */ /* 0x000fca0000000000 */
[--C-:B------:R-:W-:Y:S02]  /*4f80*/  FFMA.FTZ R123, R17, c[0x0][0x2d0], -R174.reuse ;  /* 0x0000b400117b7a23 */ /* 0x100fe400000108ae */
[--C-:B------:R-:W-:Y:S02]  /*4f90*/  FFMA.FTZ R122, R16, c[0x0][0x2d0], -R174.reuse ;  /* 0x0000b400107a7a23 */ /* 0x100fe400000108ae */
[--C-:B------:R-:W-:Y:S02]  /*4fa0*/  FFMA.FTZ R121, R15, c[0x0][0x2d0], -R174.reuse ;  /* 0x0000b4000f797a23 */ /* 0x100fe400000108ae */
[--C-:B------:R-:W-:Y:S01]  /*4fb0*/  FFMA.FTZ R120, R14, c[0x0][0x2d0], -R174.reuse ;  /* 0x0000b4000e787a23 */ /* 0x100fe200000108ae */
[----:B------:R-:W-:Y:S01]  /*4fc0*/  MUFU.EX2 R123, R123 ;  /* 0x0000007b007b7308 */ /* 0x000fe20000000800 */
[--C-:B------:R-:W-:Y:S02]  /*4fd0*/  FFMA.FTZ R173, R11, c[0x0][0x2d0], -R174.reuse ;  /* 0x0000b4000bad7a23 */ /* 0x100fe400000108ae */
[--C-:B------:R-:W-:Y:S01]  /*4fe0*/  FFMA.FTZ R172, R8, c[0x0][0x2d0], -R174.reuse ;  /* 0x0000b40008ac7a23 */ /* 0x100fe200000108ae */
[----:B-1----:R-:W-:Y:S01]  /*4ff0*/  FMNMX.FTZ R21, R21, R2, !PT ;  /* 0x0000000215157209 */ /* 0x002fe20007810000 */
[----:B------:R-:W-:-:S02]  /*5000*/  FFMA.FTZ R119, R13, c[0x0][0x2d0], -R174 ;  /* 0x0000b4000d777a23 */ /* 0x000fc400000108ae */
[----:B------:R-:W-:Y:S01]  /*5010*/  FFMA.FTZ R116, R12, c[0x0][0x2d0], -R174 ;  /* 0x0000b4000c747a23 */ /* 0x000fe200000108ae */
[----:B------:R-:W1:Y:S01]  /*5020*/  MUFU.EX2 R122, R122 ;  /* 0x0000007a007a7308 */ /* 0x000e620000000800 */
[----:B------:R-:W2:Y:S04]  /*5030*/  SHFL.BFLY PT, R2, R21, 0x1, 0x1f ;  /* 0x0c201f0015027f89 */ /* 0x000ea800000e0000 */
[----:B------:R-:W-:Y:S03]  /*5040*/  LDSM.16.MT88.4 R12, [R250+0x6080] ;  /* 0x00608000fa0c783b */ /* 0x000fe60000004200 */
[----:B------:R-:W-:Y:S08]  /*5050*/  MUFU.EX2 R121, R121 ;  /* 0x0000007900797308 */ /* 0x000ff00000000800 */
[----:B------:R-:W3:Y:S01]  /*5060*/  MUFU.EX2 R120, R120 ;  /* 0x0000007800787308 */ /* 0x000ee20000000800 */
[----:B-1----:R-:W-:Y:S01]  /*5070*/  F2FP.PACK_AB R128, R122, R123 ;  /* 0x0000007b7a80723e */ /* 0x002fe200000000ff */
[----:B------:R-:W-:-:S06]  /*5080*/  FADD.FTZ R122, R123, R122 ;  /* 0x0000007a7b7a7221 */ /* 0x000fcc0000010000 */
[----:B------:R-:W-:Y:S01]  /*5090*/  MUFU.EX2 R119, R119 ;  /* 0x0000007700777308 */ /* 0x000fe20000000800 */
[----:B--2---:R-:W-:-:S04]  /*50a0*/  FMNMX.FTZ R2, R2, R21, !PT ;  /* 0x0000001502027209 */ /* 0x004fc80007810000 */
[C---:B------:R-:W-:Y:S01]  /*50b0*/  FSETP.NEU.FTZ.AND P0, PT, R2.reuse, -INF , PT ;  /* 0xff8000000200780b */ /* 0x040fe20003f1d000 */
[----:B------:R-:W-:Y:S01]  /*50c0*/  FMUL.FTZ R169, R2, c[0x0][0x2d0] ;  /* 0x0000b40002a97a20 */ /* 0x000fe20000410000 */
[----:B---3--:R-:W-:Y:S01]  /*50d0*/  F2FP.PACK_AB R130, R120, R121 ;  /* 0x000000797882723e */ /* 0x008fe200000000ff */
[----:B------:R-:W1:Y:S01]  /*50e0*/  MUFU.EX2 R116, R116 ;  /* 0x0000007400747308 */ /* 0x000e620000000800 */
[----:B------:R-:W-:Y:S02]  /*50f0*/  FADD.FTZ R121, R121, R122 ;  /* 0x0000007a79797221 */ /* 0x000fe40000010000 */
[----:B------:R-:W-:Y:S02]  /*5100*/  FSEL R169, R169, RZ, P0 ;  /* 0x000000ffa9a97208 */ /* 0x000fe40000000000 */
[----:B------:R-:W-:-:S03]  /*5110*/  PLOP3.LUT P0, PT, PT, PT, UP6, 0x40, 0x0 ;  /* 0x000000000000781c */ /* 0x000fc60003f0e868 */
[--C-:B------:R-:W-:Y:S01]  /*5120*/  FFMA.FTZ R118, R20, c[0x0][0x2d0], -R169.reuse ;  /* 0x0000b40014767a23 */ /* 0x100fe200000108a9 */
[----:B------:R-:W-:Y:S01]  /*5130*/  MUFU.EX2 R173, R173 ;  /* 0x000000ad00ad7308 */ /* 0x000fe20000000800 */
[--C-:B------:R-:W-:Y:S01]  /*5140*/  FFMA.FTZ R117, R19, c[0x0][0x2d0], -R169.reuse ;  /* 0x0000b40013757a23 */ /* 0x100fe200000108a9 */
[----:B------:R-:W-:Y:S01]  /*5150*/  LDSM.16.MT88.4 R20, [R249+0x4880] ;  /* 0x00488000f914783b */ /* 0x000fe20000004200 */
[--C-:B------:R-:W-:Y:S02]  /*5160*/  FFMA.FTZ R175, R18, c[0x0][0x2d0], -R169.reuse ;  /* 0x0000b40012af7a23 */ /* 0x100fe400000108a9 */
[--C-:B------:R-:W-:Y:S01]  /*5170*/  FFMA.FTZ R176, R10, c[0x0][0x2d0], -R169.reuse ;  /* 0x0000b4000ab07a23 */ /* 0x100fe200000108a9 */
[----:B------:R-:W-:Y:S01]  /*5180*/  LDSM.16.MT88.4 R16, [R248+0x4880] ;  /* 0x00488000f810783b */ /* 0x000fe20000004200 */
[--C-:B------:R-:W-:Y:S01]  /*5190*/  FFMA.FTZ R171, R9, c[0x0][0x2d0], -R169.reuse ;  /* 0x0000b40009ab7a23 */ /* 0x100fe200000108a9 */
[----:B------:R-:W-:Y:S01]  /*51a0*/  MUFU.EX2 R118, R118 ;  /* 0x0000007600767308 */ /* 0x000fe20000000800 */
[--C-:B------:R-:W-:Y:S01]  /*51b0*/  FFMA.FTZ R170, R170, c[0x0][0x2d0], -R169.reuse ;  /* 0x0000b400aaaa7a23 */ /* 0x100fe200000108a9 */
[----:B------:R-:W2:Y:S01]  /*51c0*/  LDSM.16.MT88.4 R8, [R252+0x4880] ;  /* 0x00488000fc08783b */ /* 0x000ea20000004200 */
[--C-:B------:R-:W-:Y:S01]  /*51d0*/  FFMA.FTZ R156, R6, c[0x0][0x2d0], -R169.reuse ;  /* 0x0000b400069c7a23 */ /* 0x100fe200000108a9 */
[----:B-1----:R-:W-:Y:S01]  /*51e0*/  F2FP.PACK_AB R4, R116, R119 ;  /* 0x000000777404723e */ /* 0x002fe200000000ff */
[----:B------:R-:W-:-:S03]  /*51f0*/  FFMA.FTZ R7, R7, c[0x0][0x2d0], -R169 ;  /* 0x0000b40007077a23 */ /* 0x000fc600000108a9 */
[----:B------:R-:W1:Y:S08]  /*5200*/  MUFU.EX2 R117, R117 ;  /* 0x0000007500757308 */ /* 0x000e700000000800 */
[----:B------:R-:W-:Y:S08]  /*5210*/  MUFU.EX2 R175, R175 ;  /* 0x000000af00af7308 */ /* 0x000ff00000000800 */
[----:B------:R-:W3:Y:S01]  /*5220*/  MUFU.EX2 R176, R176 ;  /* 0x000000b000b07308 */ /* 0x000ee20000000800 */
[----:B-1----:R-:W-:-:S07]  /*5230*/  F2FP.PACK_AB R129, R117, R118 ;  /* 0x000000767581723e */ /* 0x002fce00000000ff */
[----:B------:R-:W1:Y:S01]  /*5240*/  MUFU.EX2 R172, R172 ;  /* 0x000000ac00ac7308 */ /* 0x000e620000000800 */
[----:B---3--:R-:W-:-:S07]  /*5250*/  F2FP.PACK_AB R131, R176, R175 ;  /* 0x000000afb083723e */ /* 0x008fce00000000ff */
[----:B------:R-:W-:Y:S01]  /*5260*/  MUFU.EX2 R171, R171 ;  /* 0x000000ab00ab7308 */ /* 0x000fe20000000800 */
[----:B------:R-:W-:Y:S01]  /*5270*/  HMMA.16816.F32 R132, R128, R136, RZ ;  /* 0x000000888084723c */ /* 0x000fe200000018ff */
[----:B-1----:R-:W-:-:S06]  /*5280*/  F2FP.PACK_AB R6, R172, R173 ;  /* 0x000000adac06723e */ /* 0x002fcc00000000ff */
[----:B------:R-:W1:Y:S01]  /*5290*/  MUFU.EX2 R170, R170 ;  /* 0x000000aa00aa7308 */ /* 0x000e620000000800 */
[C---:B------:R-:W-:Y:S07]  /*52a0*/  HMMA.16816.F32 R136, R128.reuse, R138, RZ ;  /* 0x0000008a8088723c */ /* 0x040fee00000018ff */
[----:B------:R-:W-:Y:S01]  /*52b0*/  MUFU.EX2 R3, R7 ;  /* 0x0000000700037308 */ /* 0x000fe20000000800 */
[C---:B------:R-:W-:Y:S07]  /*52c0*/  HMMA.16816.F32 R36, R128.reuse, R40, RZ ;  /* 0x000000288024723c */ /* 0x040fee00000018ff */
[----:B------:R-:W3:Y:S01]  /*52d0*/  MUFU.EX2 R156, R156 ;  /* 0x0000009c009c7308 */ /* 0x000ee20000000800 */
[----:B-1----:R-:W-:Y:S01]  /*52e0*/  F2FP.PACK_AB R5, R170, R171 ;  /* 0x000000abaa05723e */ /* 0x002fe200000000ff */
[C---:B------:R-:W-:Y:S08]  /*52f0*/  HMMA.16816.F32 R40, R128.reuse, R42, RZ ;  /* 0x0000002a8028723c */ /* 0x040ff000000018ff */
[----:B------:R-:W-:Y:S01]  /*5300*/  HMMA.16816.F32 R52, R128, R56, RZ ;  /* 0x000000388034723c */ /* 0x000fe200000018ff */
[----:B---3--:R-:W-:-:S07]  /*5310*/  F2FP.PACK_AB R7, R156, R3 ;  /* 0x000000039c07723e */ /* 0x008fce00000000ff */
[----:B------:R-:W-:Y:S08]  /*5320*/  HMMA.16816.F32 R56, R128, R58, RZ ;  /* 0x0000003a8038723c */ /* 0x000ff000000018ff */
[C---:B--2---:R-:W-:Y:S08]  /*5330*/  HMMA.16816.F32 R132, R4.reuse, R8, R132 ;  /* 0x000000080484723c */ /* 0x044ff00000001884 */
[----:B------:R-:W-:Y:S01]  /*5340*/  HMMA.16816.F32 R136, R4, R10, R136 ;  /* 0x0000000a0488723c */ /* 0x000fe20000001888 */
[----:B------:R-:W1:Y:S07]  /*5350*/  LDSM.16.MT88.4 R8, [R252+0x6080] ;  /* 0x00608000fc08783b */ /* 0x000e6e0000004200 */
[C---:B------:R-:W-:Y:S08]  /*5360*/  HMMA.16816.F32 R44, R128.reuse, R48, RZ ;  /* 0x00000030802c723c */ /* 0x040ff000000018ff */
[C---:B------:R-:W-:Y:S08]  /*5370*/  HMMA.16816.F32 R48, R128.reuse, R50, RZ ;  /* 0x000000328030723c */ /* 0x040ff000000018ff */
[----:B------:R-:W-:Y:S08]  /*5380*/  HMMA.16816.F32 R84, R128, R88, RZ ;  /* 0x000000588054723c */ /* 0x000ff000000018ff */
[C---:B------:R-:W-:Y:S08]  /*5390*/  HMMA.16816.F32 R44, R4.reuse, R12, R44 ;  /* 0x0000000c042c723c */ /* 0x040ff0000000182c */
[C---:B------:R-:W-:Y:S01]  /*53a0*/  HMMA.16816.F32 R48, R4.reuse, R14, R48 ;  /* 0x0000000e0430723c */ /* 0x040fe20000001830 */
[----:B------:R-:W2:Y:S07]  /*53b0*/  LDSM.16.MT88.4 R12, [R248+0x6080] ;  /* 0x00608000f80c783b */ /* 0x000eae0000004200 */
        /* <DEDUP_REMOVED lines=23> */
[----:B------:R-:W2:Y:S02]  /*5530*/  LDSM.16.MT88.4 R120, [R249+0x8880] ;  /* 0x00888000f978783b */ /* 0x000ea40000004200 */
[----:B------:R-:W-:-:S04]  /*5540*/  FADD.FTZ R14, R119, R14 ;  /* 0x0000000e770e7221 */ /* 0x000fc80000010000 */
[----:B------:R-:W-:Y:S01]  /*5550*/  FADD.FTZ R14, R116, R14 ;  /* 0x0000000e740e7221 */ /* 0x000fe20000010000 */
[----:B------:R-:W-:Y:S03]  /*5560*/  HMMA.16816.F32 R28, R128, R32, RZ ;  /* 0x00000020801c723c */ /* 0x000fe600000018ff */
[----:B------:R-:W-:-:S04]  /*5570*/  FADD.FTZ R173, R173, R14 ;  /* 0x0000000eadad7221 */ /* 0x000fc80000010000 */
[----:B------:R-:W-:Y:S01]  /*5580*/  FADD.FTZ R173, R172, R173 ;  /* 0x000000adacad7221 */ /* 0x000fe20000010000 */
[----:B------:R-:W-:Y:S07]  /*5590*/  HMMA.16816.F32 R92, R4, R12, R92 ;  /* 0x0000000c045c723c */ /* 0x000fee000000185c */
[----:B------:R-:W-:Y:S01]  /*55a0*/  FADD.FTZ R12, R118, R117 ;  /* 0x00000075760c7221 */ /* 0x000fe20000010000 */
[----:B------:R-:W-:Y:S01]  /*55b0*/  HMMA.16816.F32 R32, R128, R34, RZ ;  /* 0x000000228020723c */ /* 0x000fe200000018ff */
[----:B------:R-:W-:-:S02]  /*55c0*/  FFMA.FTZ R13, R126, c[0x0][0x2d0], -R174 ;  /* 0x0000b4007e0d7a23 */ /* 0x000fc400000108ae */
[----:B------:R-:W-:Y:S02]  /*55d0*/  FADD.FTZ R175, R175, R12 ;  /* 0x0000000cafaf7221 */ /* 0x000fe40000010000 */
[----:B------:R-:W-:Y:S02]  /*55e0*/  FFMA.FTZ R12, R127, c[0x0][0x2d0], -R174 ;  /* 0x0000b4007f0c7a23 */ /* 0x000fe400000108ae */
[----:B------:R-:W-:Y:S01]  /*55f0*/  FADD.FTZ R176, R176, R175 ;  /* 0x000000afb0b07221 */ /* 0x000fe20000010000 */
[----:B-1----:R-:W-:Y:S03]  /*5600*/  HMMA.16816.F32 R100, R4, R8, R100 ;  /* 0x000000080464723c */ /* 0x002fe60000001864 */
[----:B------:R-:W-:-:S04]  /*5610*/  FADD.FTZ R176, R171, R176 ;  /* 0x000000b0abb07221 */ /* 0x000fc80000010000 */
[----:B------:R-:W-:Y:S01]  /*5620*/  FADD.FTZ R170, R170, R176 ;  /* 0x000000b0aaaa7221 */ /* 0x000fe20000010000 */
[----:B------:R-:W-:Y:S01]  /*5630*/  HMMA.16816.F32 R104, R4, R10, R104 ;  /* 0x0000000a0468723c */ /* 0x000fe20000001868 */
[----:B------:R-:W1:Y:S02]  /*5640*/  LDSM.16.MT88.4 R8, [R250+0x9080] ;  /* 0x00908000fa08783b */ /* 0x000e640000004200 */
[----:B------:R-:W-:-:S04]  /*5650*/  FADD.FTZ R170, R3, R170 ;  /* 0x000000aa03aa7221 */ /* 0x000fc80000010000 */
[----:B------:R-:W-:Y:S01]  /*5660*/  FADD.FTZ R156, R156, R170 ;  /* 0x000000aa9c9c7221 */ /* 0x000fe20000010000 */
[C---:B--2---:R-:W-:Y:S08]  /*5670*/  HMMA.16816.F32 R116, R128.reuse, R120, RZ ;  /* 0x000000788074723c */ /* 0x044ff000000018ff */
[----:B------:R-:W-:Y:S08]  /*5680*/  HMMA.16816.F32 R120, R128, R122, RZ ;  /* 0x0000007a8078723c */ /* 0x000ff000000018ff */
[C---:B------:R-:W-:Y:S08]  /*5690*/  HMMA.16816.F32 R28, R4.reuse, R16, R28 ;  /* 0x00000010041c723c */ /* 0x040ff0000000181c */
[----:B------:R-:W-:Y:S01]  /*56a0*/  HMMA.16816.F32 R32, R4, R18, R32 ;  /* 0x000000120420723c */ /* 0x000fe20000001820 */
[----:B------:R-:W2:Y:S07]  /*56b0*/  LDSM.16.MT88.4 R16, [R250+0x7880] ;  /* 0x00788000fa10783b */ /* 0x000eae0000004200 */
[----:B------:R-:W-:Y:S08]  /*56c0*/  HMMA.16816.F32 R76, R128, R80, RZ ;  /* 0x00000050804c723c */ /* 0x000ff000000018ff */
[C---:B-1----:R-:W-:Y:S08]  /*56d0*/  HMMA.16816.F32 R108, R4.reuse, R8, R108 ;  /* 0x00000008046c723c */ /* 0x042ff0000000186c */
[----:B------:R-:W-:Y:S01]  /*56e0*/  HMMA.16816.F32 R112, R4, R10, R112 ;  /* 0x0000000a0470723c */ /* 0x000fe20000001870 */
[----:B------:R-:W1:Y:S07]  /*56f0*/  LDSM.16.MT88.4 R8, [R249+0x9080] ;  /* 0x00908000f908783b */ /* 0x000e6e0000004200 */
[C---:B------:R-:W-:Y:S08]  /*5700*/  HMMA.16816.F32 R148, R128.reuse, R152, RZ ;  /* 0x000000988094723c */ /* 0x040ff000000018ff */
[----:B------:R-:W-:Y:S08]  /*5710*/  HMMA.16816.F32 R152, R128, R154, RZ ;  /* 0x0000009a8098723c */ /* 0x000ff000000018ff */
[----:B--2---:R-:W-:Y:S07]  /*5720*/  HMMA.16816.F32 R76, R4, R16, R76 ;  /* 0x00000010044c723c */ /* 0x004fee000000184c */
[--C-:B------:R-:W-:Y:S01]  /*5730*/  FFMA.FTZ R17, R125, c[0x0][0x2d0], -R174.reuse ;  /* 0x0000b4007d117a23 */ /* 0x100fe200000108ae */
[----:B------:R-:W-:Y:S01]  /*5740*/  HMMA.16816.F32 R140, R128, R144, RZ ;  /* 0x00000090808c723c */ /* 0x000fe200000018ff */
[----:B------:R-:W-:-:S04]  /*5750*/  FFMA.FTZ R16, R124, c[0x0][0x2d0], -R174 ;  /* 0x0000b4007c107a23 */ /* 0x000fc800000108ae */
[----:B------:R-:W-:Y:S03]  /*5760*/  MUFU.EX2 R17, R17 ;  /* 0x0000001100117308 */ /* 0x000fe60000000800 */
[----:B------:R-:W-:Y:S05]  /*5770*/  HMMA.16816.F32 R68, R128, R72, RZ ;  /* 0x000000488044723c */ /* 0x000fea00000018ff */
[----:B------:R-:W-:Y:S03]  /*5780*/  MUFU.EX2 R16, R16 ;  /* 0x0000001000107308 */ /* 0x000fe60000000800 */
        /* <DEDUP_REMOVED lines=15> */
[--C-:B------:R-:W-:Y:S01]  /*5880*/  FFMA.FTZ R18, R168, c[0x0][0x2d0], -R169.reuse ;  /* 0x0000b400a8127a23 */ /* 0x100fe200000108a9 */
[----:B--2---:R-:W-:Y:S01]  /*5890*/  HMMA.16816.F32 R68, R4, R20, R68 ;  /* 0x000000140444723c */ /* 0x004fe20000001844 */
[----:B------:R-:W-:-:S04]  /*58a0*/  FFMA.FTZ R19, R159, c[0x0][0x2d0], -R169 ;  /* 0x0000b4009f137a23 */ /* 0x000fc800000108a9 */
[----:B------:R-:W2:Y:S02]  /*58b0*/  MUFU.EX2 R18, R18 ;  /* 0x0000001200127308 */ /* 0x000ea40000000800 */
[--C-:B------:R-:W-:Y:S01]  /*58c0*/  FFMA.FTZ R21, R158, c[0x0][0x2d0], -R169.reuse ;  /* 0x0000b4009e157a23 */ /* 0x100fe200000108a9 */
[----:B------:R-:W-:Y:S01]  /*58d0*/  HMMA.16816.F32 R72, R4, R22, R72 ;  /* 0x000000160448723c */ /* 0x000fe20000001848 */
[----:B------:R-:W-:-:S04]  /*58e0*/  FFMA.FTZ R20, R157, c[0x0][0x2d0], -R169 ;  /* 0x0000b4009d147a23 */ /* 0x000fc800000108a9 */
[----:B------:R-:W3:Y:S03]  /*58f0*/  MUFU.EX2 R19, R19 ;  /* 0x0000001300137308 */ /* 0x000ee60000000800 */
[C---:B-1----:R-:W-:Y:S05]  /*5900*/  HMMA.16816.F32 R124, R4.reuse, R8, R124 ;  /* 0x00000008047c723c */ /* 0x042fea000000187c */
[----:B------:R-:W-:Y:S01]  /*5910*/  MUFU.EX2 R21, R21 ;  /* 0x0000001500157308 */ /* 0x000fe20000000800 */
[----:B--2---:R-:W-:Y:S02]  /*5920*/  FADD.FTZ R156, R18, R156 ;  /* 0x0000009c129c7221 */ /* 0x004fe40000010000 */
[----:B------:R-:W-:Y:S01]  /*5930*/  HMMA.16816.F32 R128, R4, R10, R128 ;  /* 0x0000000a0480723c */ /* 0x000fe20000001880 */
[----:B------:R-:W1:Y:S04]  /*5940*/  LDSM.16.MT88.4 R8, [R250+0x5080] ;  /* 0x00508000fa08783b */ /* 0x000e680000004200 */
[----:B------:R-:W2:Y:S01]  /*5950*/  MUFU.EX2 R4, R12 ;  /* 0x0000000c00047308 */ /* 0x000ea20000000800 */
[----:B---3--:R-:W-:Y:S01]  /*5960*/  FADD.FTZ R156, R19, R156 ;  /* 0x0000009c139c7221 */ /* 0x008fe20000010000 */
[----:B------:R-:W-:-:S06]  /*5970*/  F2FP.PACK_AB R6, R16, R17 ;  /* 0x000000111006723e */ /* 0x000fcc00000000ff */
[----:B------:R3:W4:Y:S08]  /*5980*/  MUFU.EX2 R5, R13 ;  /* 0x0000000d00057308 */ /* 0x0007300000000800 */
[----:B------:R-:W1:Y:S01]  /*5990*/  MUFU.EX2 R20, R20 ;  /* 0x0000001400147308 */ /* 0x000e620000000800 */
[----:B--2---:R-:W-:Y:S01]  /*59a0*/  FADD.FTZ R3, R4, R173 ;  /* 0x000000ad04037221 */ /* 0x004fe20000010000 */
[----:B---3--:R-:W2:Y:S03]  /*59b0*/  LDSM.16.MT88.4 R12, [R252+0x5080] ;  /* 0x00508000fc0c783b */ /* 0x008ea60000004200 */
[C---:B----4-:R-:W-:Y:S01]  /*59c0*/  FADD.FTZ R3, R5.reuse, R3 ;  /* 0x0000000305037221 */ /* 0x050fe20000010000 */
[----:B------:R-:W-:-:S02]  /*59d0*/  F2FP.PACK_AB R4, R5, R4 ;  /* 0x000000040504723e */ /* 0x000fc400000000ff */
[----:B------:R-:W-:Y:S01]  /*59e0*/  F2FP.PACK_AB R5, R19, R18 ;  /* 0x000000121305723e */ /* 0x000fe200000000ff */
[----:B------:R-:W-:Y:S01]  /*59f0*/  FADD.FTZ R3, R17, R3 ;  /* 0x0000000311037221 */ /* 0x000fe20000010000 */
[----:B-1----:R-:W-:Y:S01]  /*5a00*/  F2FP.PACK_AB R7, R20, R21 ;  /* 0x000000151407723e */ /* 0x002fe200000000ff */
[----:B------:R-:W-:-:S06]  /*5a10*/  FADD.FTZ R21, R21, R156 ;  /* 0x0000009c15157221 */ /* 0x000fcc0000010000 */
[C---:B------:R-:W-:Y:S08]  /*5a20*/  HMMA.16816.F32 R140, R4.reuse, R8, R140 ;  /* 0x00000008048c723c */ /* 0x040ff0000000188c */
        /* <DEDUP_REMOVED lines=44> */
[----:B------:R-:W-:Y:S07]  /*5cf0*/  HMMA.16816.F32 R120, R4, R14, R120 ;  /* 0x0000000e0478723c */ /* 0x000fee0000001878 */
[----:B------:R-:W-:-:S02]  /*5d00*/  FADD.FTZ R4, R16, R3 ;  /* 0x0000000310047221 */ /* 0x000fc40000010000 */
[----:B------:R-:W-:-:S03]  /*5d10*/  FADD.FTZ R3, R20, R21 ;  /* 0x0000001514037221 */ /* 0x000fc60000010000 */
[----:B------:R1:W-:Y:S04]  /*5d20*/  STL [R1+0x44], R4 ;  /* 0x0000440401007387 */ /* 0x0003e80000100800 */
[----:B------:R1:W-:Y:S01]  /*5d30*/  STL [R1+0x40], R3 ;  /* 0x0000400301007387 */ /* 0x0003e20000100800 */
[----:B------:R-:W-:Y:S05]  /*5d40*/  @P0 BRA `(.L_x_275) ;  /* 0x0000016000000947 */ /* 0x000fea0003800000 */
[----:B------:R-:W-:Y:S01]  /*5d50*/  ISETP.LT.AND P0, PT, RZ, UR4, PT ;  /* 0x00000004ff007c0c */ /* 0x000fe2000bf01270 */
[----:B------:R-:W-:-:S12]  /*5d60*/  UIADD3 UR23, UR4, -0x1, URZ ;  /* 0xffffffff04177890 */ /* 0x000fd8000fffe03f */
[----:B------:R-:W-:Y:S05]  /*5d70*/  @P0 BRA `(.L_x_276) ;  /* 0x0000009000000947 */ /* 0x000fea0003800000 */
[----:B------:R-:W-:Y:S02]  /*5d80*/  UMOV UR23, 0x1 ;  /* 0x0000000100177882 */ /* 0x000fe40000000000 */
[----:B------:R-:W-:Y:S02]  /*5d90*/  ULDC UR5, c[0x0][0x32c] ;  /* 0x0000cb0000057ab9 */ /* 0x000fe40000000800 */
[----:B------:R-:W-:Y:S02]  /*5da0*/  UISETP.NE.AND UP0, UPT, UR23, UR5, UPT ;  /* 0x000000051700728c */ /* 0x000fe4000bf05270 */
[----:B------:R-:W-:-:S03]  /*5db0*/  UIADD3 UR23, -UR4, URZ, URZ ;  /* 0x0000003f04177290 */ /* 0x000fc6000fffe13f */
[----:B------:R-:W-:Y:S02]  /*5dc0*/  ULDC.64 UR4, c[0x0][0x330] ;  /* 0x0000cc0000047ab9 */ /* 0x000fe40000000a00 */
[----:B------:R-:W-:-:S04]  /*5dd0*/  UIMAD.WIDE.U32 UR28, UR23, UR4, URZ ;  /* 0x00000004171c72a5 */ /* 0x000fc8000f8e003f */
[----:B------:R-:W-:-:S04]  /*5de0*/  @UP0 USHF.R.U32.HI UR23, URZ, UR5, UR29 ;  /* 0x000000053f170299 */ /* 0x000fc8000801161d */
[----:B------:R-:W-:Y:S01]  /*5df0*/  ULOP3.LUT UR23, URZ, UR23, URZ, 0x33, !UPT ;  /* 0x000000173f177292 */ /* 0x000fe2000f8e333f */
[----:B------:R-:W-:Y:S05]  /*5e00*/  BRA `(.L_x_277) ;  /* 0x0000006000007947 */ /* 0x000fea0003800000 */
.L_x_276:
[----:B------:R-:W-:Y:S02]  /*5e10*/  UMOV UR5, 0x1 ;  /* 0x0000000100057882 */ /* 0x000fe40000000000 */
[----:B------:R-:W-:Y:S02]  /*5e20*/  ULDC UR4, c[0x0][0x32c] ;  /* 0x0000cb0000047ab9 */ /* 0x000fe40000000800 */
[----:B------:R-:W-:-:S03]  /*5e30*/  UISETP.NE.AND UP0, UPT, UR5, UR4, UPT ;  /* 0x000000040500728c */ /* 0x000fc6000bf05270 */
[----:B------:R-:W-:Y:S02]  /*5e40*/  ULDC.64 UR4, c[0x0][0x330] ;  /* 0x0000cc0000047ab9 */ /* 0x000fe40000000a00 */
[----:B------:R-:W-:-:S06]  /*5e50*/  UIMAD.WIDE.U32 UR28, UR23, UR4, URZ ;  /* 0x00000004171c72a5 */ /* 0x000fcc000f8e003f */
[----:B------:R-:W-:Y:S02]  /*5e60*/  @UP0 USHF.R.U32.HI UR23, URZ, UR5, UR29 ;  /* 0x000000053f170299 */ /* 0x000fe4000801161d */
.L_x_277:
[----:B------:R-:W-:Y:S02]  /*5e70*/  ULDC UR4, c[0x0][0x32c] ;  /* 0x0000cb0000047ab9 */ /* 0x000fe40000000800 */
[----:B------:R-:W-:-:S04]  /*5e80*/  UIMAD UR4, UR23, UR4, UR4 ;  /* 0x00000004170472a4 */ /* 0x000fc8000f8e0204 */
[----:B------:R-:W-:-:S04]  /*5e90*/  UISETP.LT.AND UP0, UPT, UR20, UR4, UPT ;  /* 0x000000041400728c */ /* 0x000fc8000bf01270 */
[----:B------:R-:W-:-:S04]  /*5ea0*/  USEL UR20, UR20, UR4, UP0 ;  /* 0x0000000414147287 */ /* 0x000fc80008000000 */
.L_x_275:
        /* <DEDUP_REMOVED lines=11> */
[----:B-1----:R-:W5:Y:S04]  /*5f60*/  LDL R4, [R1+0x2c] ;  /* 0x00002c0001047983 */ /* 0x002f680000100800 */
        /* <DEDUP_REMOVED lines=22> */
.L_x_291:
        /* <DEDUP_REMOVED lines=62> */
[----:B----4-:R2:W4:Y:S02]  /*64b0*/  SHFL.IDX PT, R13, R0, 0x1, 0x181f ;  /* 0x00381f00000d7f89 */ /* 0x01052400000e0000 */
.L_x_333:
[----:B------:R-:W5:Y:S04]  /*64c0*/  LDL R7, [R1+0x24] ;  /* 0x0000240001077983 */ /* 0x000f680000100800 */
[----:B--2---:R-:W2:Y:S04]  /*64d0*/  LDL R6, [R1+0x4c] ;  /* 0x00004c0001067983 */ /* 0x004ea80000100800 */
[----:B----4-:R-:W4:Y:S04]  /*64e0*/  LDL R21, [R1+0x48] ;  /* 0x0000480001157983 */ /* 0x010f280000100800 */
[----:B---3--:R-:W3:Y:S04]  /*64f0*/  LDL R0, [R1+0x1c] ;  /* 0x00001c0001007983 */ /* 0x008ee80000100800 */
[----:B------:R-:W3:Y:S04]  /*6500*/  LDL R20, [R1+0x54] ;  /* 0x0000540001147983 */ /* 0x000ee80000100800 */
[----:B------:R-:W3:Y:S04]  /*6510*/  LDL R15, [R1+0x50] ;  /* 0x00005000010f7983 */ /* 0x000ee80000100800 */
[----:B------:R-:W3:Y:S04]  /*6520*/  LDL R14, [R1+0x5c] ;  /* 0x00005c00010e7983 */ /* 0x000ee80000100800 */
[----:B------:R-:W3:Y:S01]  /*6530*/  LDL R12, [R1+0x58] ;  /* 0x00005800010c7983 */ /* 0x000ee20000100800 */
[----:B-----5:R-:W-:Y:S02]  /*6540*/  ISETP.GE.AND P1, PT, R7, c[0x0][0x1d4], PT ;  /* 0x0000750007007a0c */ /* 0x020fe40003f26270 */
[----:B--2---:R-:W-:Y:S05]  /*6550*/  IADD3 R6, P0, R13, R6, RZ ;  /* 0x000000060d067210 */ /* 0x004fea0007f1e0ff */
[----:B----4-:R-:W-:Y:S06]  /*6560*/  IMAD.X R7, R5, 0x1, R21, P0 ;  /* 0x0000000105077824 */ /* 0x010fec00000e0615 */
[----:B------:R-:W-:Y:S01]  /*6570*/  @!PT LDS RZ, [RZ] ;  /* 0x00000000fffff984 */ /* 0x000fe20000000800 */
[----:B------:R-:W-:Y:S01]  /*6580*/  @!PT LDS RZ, [RZ] ;  /* 0x00000000fffff984 */ /* 0x000fe20000000800 */
[----:B------:R-:W-:Y:S01]  /*6590*/  @!PT LDS RZ, [RZ] ;  /* 0x00000000fffff984 */ /* 0x000fe20000000800 */
[----:B---3--:R2:W-:Y:S02]  /*65a0*/  LDGSTS.E.BYPASS.LTC128B.128 [R0+0x5080], [R6.64], !P1 ;  /* 0x0508000006007fae */ /* 0x0085e4000c901d52 */
[----:B--2---:R-:W-:Y:S05]  /*65b0*/  IADD3 R6, P0, R13, R20, RZ ;  /* 0x000000140d067210 */ /* 0x004fea0007f1e0ff */
[----:B------:R-:W-:Y:S01]  /*65c0*/  IMAD.X R7, R5, 0x1, R15, P0 ;  /* 0x0000000105077824 */ /* 0x000fe200000e060f */
[C---:B------:R-:W-:Y:S04]  /*65d0*/  IADD3 R4, P0, R13.reuse, R4, RZ ;  /* 0x000000040d047210 */ /* 0x040fe80007f1e0ff */
[----:B------:R2:W-:Y:S02]  /*65e0*/  LDGSTS.E.BYPASS.LTC128B.128 [R0+0x6880], [R6.64], !P6 ;  /* 0x0688000006007fae */ /* 0x0005e4000f101d52 */
[----:B--2---:R-:W-:Y:S05]  /*65f0*/  IADD3 R6, P1, R13, R14, RZ ;  /* 0x0000000e0d067210 */ /* 0x004fea0007f3e0ff */
[C---:B------:R-:W-:Y:S02]  /*6600*/  IMAD.X R7, R5.reuse, 0x1, R12, P1 ;  /* 0x0000000105077824 */ /* 0x040fe400008e060c */
[----:B------:R-:W-:Y:S03]  /*6610*/  IMAD.X R5, R5, 0x1, R2, P0 ;  /* 0x0000000105057824 */ /* 0x000fe600000e0602 */
[----:B------:R2:W-:Y:S04]  /*6620*/  LDGSTS.E.BYPASS.LTC128B.128 [R0+0x8080], [R6.64], !P5 ;  /* 0x0808000006007fae */ /* 0x0005e8000e901d52 */
[----:B------:R2:W-:Y:S02]  /*6630*/  LDGSTS.E.BYPASS.LTC128B.128 [R0+0x9880], [R4.64], !P4 ;  /* 0x0988000004007fae */ /* 0x0005e4000e101d52 */
.L_x_280:
[----:B------:R-:W-:Y:S05]  /*6640*/  BSYNC B0 ;  /* 0x0000000000007941 */ /* 0x000fea0003800000 */
.L_x_279:
        /* <DEDUP_REMOVED lines=179> */
[----:B------:R1:W1:Y:S01]  /*7180*/  MUFU.TANH R179, R15 ;  /* 0x0000000f00b37308 */ /* 0x0002620000002400 */
        /* <DEDUP_REMOVED lines=22> */
[----:B-1----:R-:W-:Y:S03]  /*72f0*/  IMAD.U32 R15, RZ, RZ, UR20 ;  /* 0x00000014ff0f7e24 */ /* 0x002fe6000f8e00ff */
[----:B------:R-:W4:Y:S04]  /*7300*/  LDL R21, [R1+0x48] ;  /* 0x0000480001157983 */ /* 0x000f280000100800 */
[----:B------:R-:W4:Y:S04]  /*7310*/  LDL R170, [R1+0x54] ;  /* 0x0000540001aa7983 */ /* 0x000f280000100800 */
[----:B------:R-:W4:Y:S04]  /*7320*/  LDL R171, [R1+0x50] ;  /* 0x0000500001ab7983 */ /* 0x000f280000100800 */
[----:B------:R-:W4:Y:S04]  /*7330*/  LDL R168, [R1+0x5c] ;  /* 0x00005c0001a87983 */ /* 0x000f280000100800 */
        /* <DEDUP_REMOVED lines=24> */
[----:B------:R-:W-:Y:S02]  /*74c0*/  IMAD.WIDE.U32 R18, R23, c[0x0][0x1f0], R18 ;  /* 0x00007c0017127a25 */ /* 0x000fe400078e0012 */
[----:B------:R-:W2:Y:S02]  /*74d0*/  LDL R26, [R1+0x10] ;  /* 0x00001000011a7983 */ /* 0x000ea40000100800 */
[----:B------:R-:W-:Y:S01]  /*74e0*/  IMAD R15, R15, c[0x0][0x1f0], RZ ;  /* 0x00007c000f0f7a24 */ /* 0x000fe200078e02ff */
[----:B------:R-:W-:Y:S01]  /*74f0*/  IADD3 R18, P0, R18, UR26, RZ ;  /* 0x0000001a12127c10 */ /* 0x000fe2000ff1e0ff */
[----:B------:R-:W4:Y:S02]  /*7500*/  LDL R27, [R1+0x28] ;  /* 0x00002800011b7983 */ /* 0x000f240000100800 */
        /* <DEDUP_REMOVED lines=8> */
[----:B------:R-:W1:Y:S01]  /*7590*/  SHFL.IDX PT, R17, R17, 0x1, 0x181f ;  /* 0x00381f0011117f89 */ /* 0x000e6200000e0000 */
        /* <DEDUP_REMOVED lines=12> */
[--C-:B------:R-:W-:Y:S05]  /*7660*/  @P0 IMAD.X R23, R20, 0x1, R172.reuse, P1 ;  /* 0x0000000114170824 */ /* 0x100fea00008e06ac */
[----:B------:R1:W-:Y:S01]  /*7670*/  @P0 LDGSTS.E.BYPASS.LTC128B.128 [R177+0x17080], [R22.64], !P5 ;  /* 0x1708000016b10fae */ /* 0x0003e2000e901d52 */
[C---:B--2---:R-:W-:Y:S04]  /*7680*/  @P0 LEA R24, P1, R26.reuse, R19, 0x1 ;  /* 0x000000131a180211 */ /* 0x044fe800078208ff */
[----:B----4-:R-:W-:Y:S05]  /*7690*/  @P0 LEA.HI.X R25, R26, R20, R27, 0x1, P1 ;  /* 0x000000141a190211 */ /* 0x010fea00008f0c1b */
[----:B------:R1:W-:Y:S01]  /*76a0*/  @P0 LDGSTS.E.BYPASS.LTC128B.128 [R177+0x18880], [R24.64], !P4 ;  /* 0x1888000018b10fae */ /* 0x0003e2000e101d52 */
[----:B------:R-:W-:Y:S11]  /*76b0*/  ISETP.GE.AND P0, PT, R18, 0x21, PT ;  /* 0x000000211200780c */ /* 0x000ff60003f06270 */
[----:B------:R-:W-:Y:S02]  /*76c0*/  @!UPT UIADD3 URZ, URZ, URZ, URZ ;  /* 0x0000003f3f3ff290 */ /* 0x000fe4000fffe03f */
[----:B------:R-:W-:Y:S02]  /*76d0*/  @P0 IADD3 R18, P1, R17, R0, RZ ;  /* 0x0000000011120210 */ /* 0x000fe40007f3e0ff */
[----:B------:R1:W5:Y:S03]  /*76e0*/  LDL.LU R0, [R1+0x60] ;  /* 0x0000600001007983 */ /* 0x0003660000300800 */
[----:B------:R-:W-:Y:S05]  /*76f0*/  @P0 IMAD.X R19, R15, 0x1, R21, P1 ;  /* 0x000000010f130824 */ /* 0x000fea00008e0615 */
[----:B------:R2:W-:Y:S02]  /*7700*/  @P0 LDGSTS.E.BYPASS.LTC128B.128 [R177+0x15080], [R18.64], !P2 ;  /* 0x1508000012b10fae */ /* 0x0005e4000d101d52 */
[----:B--2---:R-:W-:Y:S05]  /*7710*/  @P0 IADD3 R18, P1, R17, R170, RZ ;  /* 0x000000aa11120210 */ /* 0x004fea0007f3e0ff */
[----:B------:R-:W-:Y:S05]  /*7720*/  @P0 IMAD.X R19, R15, 0x1, R171, P1 ;  /* 0x000000010f130824 */ /* 0x000fea00008e06ab */
[----:B------:R2:W-:Y:S02]  /*7730*/  @P0 LDGSTS.E.BYPASS.LTC128B.128 [R177+0x16880], [R18.64], !P6 ;  /* 0x1688000012b10fae */ /* 0x0005e4000f101d52 */
[----:B--2---:R-:W-:Y:S05]  /*7740*/  @P0 IADD3 R18, P1, R17, R168, RZ ;  /* 0x000000a811120210 */ /* 0x004fea0007f3e0ff */
[----:B------:R-:W-:Y:S01]  /*7750*/  @P0 IMAD.X R19, R15, 0x1, R172, P1 ;  /* 0x000000010f130824 */ /* 0x000fe200008e06ac */
[C---:B------:R-:W-:Y:S04]  /*7760*/  @P0 LEA R20, P1, R26.reuse, R17, 0x1 ;  /* 0x000000111a140211 */ /* 0x040fe800078208ff */
[----:B------:R1:W-:Y:S01]  /*7770*/  @P0 LDGSTS.E.BYPASS.LTC128B.128 [R177+0x18080], [R18.64], !P5 ;  /* 0x1808000012b10fae */ /* 0x0003e2000e901d52 */
[----:B------:R-:W-:Y:S05]  /*7780*/  @P0 LEA.HI.X R21, R26, R15, R27, 0x1, P1 ;  /* 0x0000000f1a150211 */ /* 0x000fea00008f0c1b */
[----:B------:R1:W-:Y:S03]  /*7790*/  @P0 LDGSTS.E.BYPASS.LTC128B.128 [R177+0x19880], [R20.64], !P4 ;  /* 0x1988000014b10fae */ /* 0x0003e6000e101d52 */
.L_x_282:
        /* <DEDUP_REMOVED lines=8> */
[----:B-12---:R-:W-:Y:S01]  /*7820*/  @P0 IMAD.HI.U32 R15, R17, c[0x0][0x2c8], RZ ;  /* 0x0000b200110f0a27 */ /* 0x006fe200078e00ff */
[----:B------:R-:W-:Y:S03]  /*7830*/  PLOP3.LUT P0, PT, PT, PT, UP1, 0x80, 0x0 ;  /* 0x000000000000781c */ /* 0x000fe60003f0f018 */
[----:B------:R-:W-:Y:S02]  /*7840*/  IMAD.MOV.U32 R23, RZ, RZ, R17 ;  /* 0x000000ffff177224 */ /* 0x000fe400078e0011 */
[----:B------:R-:W-:Y:S05]  /*7850*/  IMAD.U32 R17, RZ, RZ, UR20 ;  /* 0x00000014ff117e24 */ /* 0x000fea000f8e00ff */
[----:B---3--:R-:W-:Y:S03]  /*7860*/  IADD3 R17, -R26, 0x1, R17 ;  /* 0x000000011a117810 */ /* 0x008fe60007ffe111 */
[----:B------:R-:W-:Y:S01]  /*7870*/  @P0 SHF.R.U32.HI R23, RZ, c[0x0][0x2cc], R15 ;  /* 0x0000b300ff170a19 */ /* 0x000fe2000001160f */
[----:B------:R-:W-:Y:S01]  /*7880*/  IMAD.U32 R15, RZ, RZ, UR12 ;  /* 0x0000000cff0f7e24 */ /* 0x000fe2000f8e00ff */
[----:B------:R-:W-:Y:S04]  /*7890*/  PLOP3.LUT P0, PT, PT, PT, UP0, 0x40, 0x0 ;  /* 0x000000000000781c */ /* 0x000fe80003f0e808 */
[----:B------:R-:W-:Y:S02]  /*78a0*/  IADD3 R15, -R15, UR8, R17 ;  /* 0x000000080f0f7c10 */ /* 0x000fe4000fffe111 */
[----:B------:R-:W1:Y:S02]  /*78b0*/  SHFL.IDX PT, R17, R23, RZ, 0x1c1f ;  /* 0x001c1fff17117589 */ /* 0x000e6400000e0000 */
[C---:B------:R-:W-:Y:S02]  /*78c0*/  IADD3 R22, R15.reuse, c[0x0][0x328], RZ ;  /* 0x0000ca000f167a10 */ /* 0x040fe40007ffe0ff */
[----:B------:R-:W-:Y:S03]  /*78d0*/  IADD3 R15, R15, UR24, RZ ;  /* 0x000000180f0f7c10 */ /* 0x000fe6000fffe0ff */
[--C-:B-1----:R-:W-:Y:S02]  /*78e0*/  IMAD.IADD R25, R22, 0x1, R17.reuse ;  /* 0x0000000116197824 */ /* 0x102fe400078e0211 */
[----:B------:R-:W-:Y:S01]  /*78f0*/  IMAD.IADD R24, R15, 0x1, R17 ;  /* 0x000000010f187824 */ /* 0x000fe200078e0211 */
[----:B------:R-:W-:-:S05]  /*7900*/  @P0 BRA `(.L_x_283) ;  /* 0x0000019000000947 */ /* 0x000fca0003800000 */
[----:B------:R-:W-:Y:S01]  /*7910*/  IMAD.U32 R18, RZ, RZ, UR12 ;  /* 0x0000000cff127e24 */ /* 0x000fe2000f8e00ff */
[----:B------:R-:W-:Y:S04]  /*7920*/  BSSY B0, `(.L_x_284) ;  /* 0x0000012000007945 */ /* 0x000fe80003800000 */
[----:B------:R-:W-:Y:S04]  /*7930*/  IADD3 R18, -R18, UR8, R17 ;  /* 0x0000000812127c10 */ /* 0x000fe8000fffe111 */
        /* <DEDUP_REMOVED lines=11> */
.L_x_285:
[----:B------:R-:W-:Y:S04]  /*79f0*/  MOV R17, 0x1 ;  /* 0x0000000100117802 */ /* 0x000fe80000000f00 */
[----:B------:R-:W-:Y:S11]  /*7a00*/  ISETP.NE.AND P0, PT, R17, c[0x0][0x32c], PT ;  /* 0x0000cb0011007a0c */ /* 0x000ff60003f05270 */
[----:B------:R-:W-:Y:S02]  /*7a10*/  @!UPT UIADD3 URZ, URZ, URZ, URZ ;  /* 0x0000003f3f3ff290 */ /* 0x000fe4000fffe03f */
[----:B------:R-:W-:Y:S05]  /*7a20*/  @P0 IMAD.HI.U32 R17, R18, c[0x0][0x330], RZ ;  /* 0x0000cc0012110a27 */ /* 0x000fea00078e00ff */
[----:B------:R-:W-:Y:S02]  /*7a30*/  @P0 SHF.R.U32.HI R18, RZ, c[0x0][0x334], R17 ;  /* 0x0000cd00ff120a19 */ /* 0x000fe40000011611 */
.L_x_286:
[----:B------:R-:W-:Y:S05]  /*7a40*/  BSYNC B0 ;  /* 0x0000000000007941 */ /* 0x000fea0003800000 */
.L_x_284:
[----:B------:R-:W-:Y:S05]  /*7a50*/  IADD3 R17, -R26, UR20, RZ ;  /* 0x000000141a117c10 */ /* 0x000fea000fffe1ff */
[----:B------:R-:W-:Y:S05]  /*7a60*/  IMAD R17, R18, c[0x0][0x32c], R17 ;  /* 0x0000cb0012117a24 */ /* 0x000fea00078e0211 */
[----:B------:R-:W-:Y:S02]  /*7a70*/  IMNMX R24, R24, R17, !PT ;  /* 0x0000001118187217 */ /* 0x000fe40007800200 */
[----:B------:R-:W-:Y:S04]  /*7a80*/  IADD3 R17, R17, c[0x0][0x32c], RZ ;  /* 0x0000cb0011117a10 */ /* 0x000fe80007ffe0ff */
[----:B------:R-:W-:Y:S02]  /*7a90*/  IMNMX R25, R25, R17, PT ;  /* 0x0000001119197217 */ /* 0x000fe40003800200 */
.L_x_283:
        /* <DEDUP_REMOVED lines=12> */
[----:B-----5:R-:W-:Y:S01]  /*7b60*/  FSEL R17, R0, -INF , !P0 ;  /* 0xff80000000117808 */ /* 0x020fe20004000000 */
        /* <DEDUP_REMOVED lines=13> */
[----:B------:R-:W-:Y:S04]  /*7c40*/  ISETP.LT.OR P0, PT, R25, 0x9, P0 ;  /* 0x000000091900780c */ /* 0x000fe80000701670 */
        /* <DEDUP_REMOVED lines=61> */
.L_x_289:
[----:B------:R-:W-:Y:S04]  /*8020*/  MOV R0, 0x1 ;  /* 0x0000000100007802 */ /* 0x000fe80000000f00 */
[----:B------:R-:W-:Y:S11]  /*8030*/  ISETP.NE.AND P0, PT, R0, c[0x0][0x32c], PT ;  /* 0x0000cb0000007a0c */ /* 0x000ff60003f05270 */
[----:B------:R-:W-:Y:S02]  /*8040*/  @!UPT UIADD3 URZ, URZ, URZ, URZ ;  /* 0x0000003f3f3ff290 */ /* 0x000fe4000fffe03f */
[----:B------:R-:W-:Y:S05]  /*8050*/  @P0 IMAD.HI.U32 R0, R2, c[0x0][0x330], RZ ;  /* 0x0000cc0002000a27 */ /* 0x000fea00078e00ff */
[----:B------:R-:W-:Y:S02]  /*8060*/  @P0 SHF.R.U32.HI R2, RZ, c[0x0][0x334], R0 ;  /* 0x0000cd00ff020a19 */ /* 0x000fe40000011600 */
.L_x_290:
[----:B------:R-:W-:Y:S05]  /*8070*/  BSYNC B0 ;  /* 0x0000000000007941 */ /* 0x000fea0003800000 */
.L_x_288:
[----:B------:R-:W-:Y:S05]  /*8080*/  IADD3 R0, -R26, UR20, RZ ;  /* 0x000000141a007c10 */ /* 0x000fea000fffe1ff */
[----:B------:R-:W-:Y:S05]  /*8090*/  IMAD R0, R2, c[0x0][0x32c], R0 ;  /* 0x0000cb0002007a24 */ /* 0x000fea00078e0200 */
[----:B------:R-:W-:Y:S02]  /*80a0*/  IMNMX R15, R15, R0, !PT ;  /* 0x000000000f0f7217 */ /* 0x000fe40007800200 */
[----:B------:R-:W-:Y:S04]  /*80b0*/  IADD3 R0, R0, c[0x0][0x32c], RZ ;  /* 0x0000cb0000007a10 */ /* 0x000fe80007ffe0ff */
[----:B------:R-:W-:Y:S02]  /*80c0*/  IMNMX R16, R16, R0, PT ;  /* 0x0000000010107217 */ /* 0x000fe40003800200 */
.L_x_287:
        /* <DEDUP_REMOVED lines=17> */
[----:B------:R-:W-:Y:S03]  /*81e0*/  UIADD3 UR21, UR5, -0x1, URZ ;  /* 0xffffffff05157890 */ /* 0x000fe6000fffe03f */
        /* <DEDUP_REMOVED lines=16> */
[----:B------:R-:W-:Y:S02]  /*82f0*/  FADD.FTZ R2, -R2, R3 ;  /* 0x0000000302027221 */ /* 0x000fe40000010100 */
        /* <DEDUP_REMOVED lines=25> */
[C---:B------:R-:W-:Y:S04]  /*8490*/  ISETP.GT.AND P0, PT, R15.reuse, 0x8, P0 ;  /* 0x000000080f00780c */ /* 0x040fe80000704270 */
[----:B------:R-:W-:Y:S04]  /*84a0*/  ISETP.LT.OR P0, PT, R16, 0x9, P0 ;  /* 0x000000091000780c */ /* 0x000fe80000701670 */
[----:B------:R-:W-:Y:S01]  /*84b0*/  FSEL R10, R10, -INF , !P0 ;  /* 0xff8000000a0a7808 */ /* 0x000fe20004000000 */
[----:B------:R-:W-:Y:S01]  /*84c0*/  MUFU.EX2 R12, R12 ;  /* 0x0000000c000c7308 */ /* 0x000fe20000000800 */
[----:B------:R-:W-:Y:S01]  /*84d0*/  PLOP3.LUT P0, PT, PT, PT, UP1, 0x40, 0x0 ;  /* 0x000000000000781c */ /* 0x000fe20003f0e818 */
[----:B------:R-:W-:Y:S03]  /*84e0*/  UISETP.NE.AND UP1, UPT, UR28, URZ, UPT ;  /* 0x0000003f1c00728c */ /* 0x000fe6000bf25270 */
[----:B------:R-:W-:Y:S04]  /*84f0*/  ISETP.GT.AND P0, PT, R15, 0x9, P0 ;  /* 0x000000090f00780c */ /* 0x000fe80000704270 */
[C---:B------:R-:W-:Y:S01]  /*8500*/  ISETP.LT.OR P0, PT, R16.reuse, 0xa, P0 ;  /* 0x0000000a1000780c */ /* 0x040fe20000701670 */
[----:B------:R-:W3:Y:S03]  /*8510*/  MUFU.EX2 R8, R8 ;  /* 0x0000000800087308 */ /* 0x000ee60000000800 */
[----:B------:R-:W-:Y:S02]  /*8520*/  FSEL R169, R169, -INF , !P0 ;  /* 0xff800000a9a97808 */ /* 0x000fe40004000000 */
[----:B------:R-:W-:Y:S01]  /*8530*/  PLOP3.LUT P0, PT, PT, PT, UP0, 0x40, 0x0 ;  /* 0x000000000000781c */ /* 0x000fe20003f0e808 */
[----:B------:R-:W-:Y:S01]  /*8540*/  UISETP.NE.AND UP0, UPT, UR23, URZ, UPT ;  /* 0x0000003f1700728c */ /* 0x000fe2000bf05270 */
[----:B-1----:R-:W-:Y:S02]  /*8550*/  F2FP.PACK_AB R168, R13, R17 ;  /* 0x000000110da8723e */ /* 0x002fe400000000ff */
[----:B------:R-:W-:Y:S01]  /*8560*/  ISETP.GT.AND P0, PT, R15, 0x10, P0 ;  /* 0x000000100f00780c */ /* 0x000fe20000704270 */
[----:B------:R-:W-:Y:S03]  /*8570*/  MUFU.EX2 R172, R172 ;  /* 0x000000ac00ac7308 */ /* 0x000fe60000000800 */
[----:B------:R-:W-:Y:S04]  /*8580*/  ISETP.LT.OR P0, PT, R16, 0x11, P0 ;  /* 0x000000111000780c */ /* 0x000fe80000701670 */
[----:B------:R-:W-:Y:S02]  /*8590*/  FSEL R22, R9, -INF , !P0 ;  /* 0xff80000009167808 */ /* 0x000fe40004000000 */
[----:B------:R-:W-:Y:S01]  /*85a0*/  PLOP3.LUT P0, PT, PT, PT, UP6, 0x40, 0x0 ;  /* 0x000000000000781c */ /* 0x000fe20003f0e868 */
[----:B------:R-:W-:Y:S03]  /*85b0*/  MUFU.EX2 R175, R175 ;  /* 0x000000af00af7308 */ /* 0x000fe60000000800 */
[----:B------:R-:W-:Y:S02]  /*85c0*/  ISETP.GT.AND P0, PT, R15, 0x11, P0 ;  /* 0x000000110f00780c */ /* 0x000fe40000704270 */
[----:B---3--:R-:W-:Y:S02]  /*85d0*/  F2FP.PACK_AB R170, R8, R12 ;  /* 0x0000000c08aa723e */ /* 0x008fe400000000ff */
[C---:B------:R-:W-:Y:S03]  /*85e0*/  ISETP.LT.OR P0, PT, R16.reuse, 0x12, P0 ;  /* 0x000000121000780c */ /* 0x040fe60000701670 */
        /* <DEDUP_REMOVED lines=39> */
[----:B------:R-:W-:Y:S02]  /*8860*/  FMUL.FTZ R13, R6, R141 ;  /* 0x0000008d060d7220 */ /* 0x000fe40000410000 */
[----:B------:R-:W-:Y:S01]  /*8870*/  FADD.FTZ R5, R12, R5 ;  /* 0x000000050c057221 */ /* 0x000fe20000010000 */
[----:B------:R-:W-:Y:S01]  /*8880*/  FMNMX.FTZ R2, R169, R2, !PT ;  /* 0x00000002a9027209 */ /* 0x000fe20007810000 */
[----:B------:R-:W-:Y:S01]  /*8890*/  FMUL.FTZ R12, R6, R140 ;  /* 0x0000008c060c7220 */ /* 0x000fe20000410000 */
[----:B------:R-:W-:Y:S01]  /*88a0*/  MOV R140, R24 ;  /* 0x00000018008c7202 */ /* 0x000fe20000000f00 */
[----:B------:R-:W-:Y:S01]  /*88b0*/  FADD.FTZ R177, R8, R5 ;  /* 0x0000000508b17221 */ /* 0x000fe20000010000 */
[----:B------:R-:W-:Y:S01]  /*88c0*/  FMNMX.FTZ R2, R22, R2, !PT ;  /* 0x0000000216027209 */ /* 0x000fe20007810000 */
[C---:B------:R-:W-:Y:S02]  /*88d0*/  FMUL.FTZ R8, R6.reuse, R136 ;  /* 0x0000008806087220 */ /* 0x040fe40000410000 */
[C---:B------:R-:W-:Y:S01]  /*88e0*/  FMUL.FTZ R5, R6.reuse, R133 ;  /* 0x0000008506057220 */ /* 0x040fe20000410000 */
        /* <DEDUP_REMOVED lines=20> */
[C---:B------:R-:W-:Y:S02]  /*8a30*/  FMUL.FTZ R37, R6.reuse, R37 ;  /* 0x0000002506257220 */ /* 0x040fe40000410000 */
        /* <DEDUP_REMOVED lines=54> */
[----:B------:R-:W-:Y:S01]  /*8da0*/  MUFU.EX2 R136, R136 ;  /* 0x0000008800887308 */ /* 0x000fe20000000800 */
        /* <DEDUP_REMOVED lines=21> */
[----:B------:R1:W2:Y:S01]  /*8f00*/  MUFU.EX2 R150, R152 ;  /* 0x0000009800967308 */ /* 0x0002a20000000800 */
        /* <DEDUP_REMOVED lines=12> */
[----:B-1----:R-:W-:Y:S01]  /*8fd0*/  LDSM.16.MT88.4 R152, [R249+0x5080] ;  /* 0x00508000f998783b */ /* 0x002fe20000004200 */
        /* <DEDUP_REMOVED lines=41> */
[----:B------:R-:W-:Y:S02]  /*9270*/  FMUL.FTZ R10, R132, R138 ;  /* 0x0000008a840a7220 */ /* 0x000fe40000410000 */
[--C-:B------:R-:W-:Y:S02]  /*9280*/  FFMA.FTZ R147, R179, c[0x0][0x2d0], -R156.reuse ;  /* 0x0000b400b3937a23 */ /* 0x100fe4000001089c */
[----:B------:R-:W1:Y:S01]  /*9290*/  MUFU.EX2 R141, R141 ;  /* 0x0000008d008d7308 */ /* 0x000e620000000800 */
[----:B------:R-:W-:Y:S02]  /*92a0*/  FFMA.FTZ R149, R178, c[0x0][0x2d0], -R156 ;  /* 0x0000b400b2957a23 */ /* 0x000fe4000001089c */
[----:B--2---:R-:W-:Y:S07]  /*92b0*/  FADD.FTZ R177, R150, R177 ;  /* 0x000000b196b17221 */ /* 0x004fee0000010000 */
[----:B------:R-:W-:Y:S01]  /*92c0*/  MUFU.EX2 R147, R147 ;  /* 0x0000009300937308 */ /* 0x000fe20000000800 */
[----:B---3--:R-:W-:Y:S01]  /*92d0*/  FFMA.FTZ R142, R132, R148, R136 ;  /* 0x00000094848e7223 */ /* 0x008fe20000010088 */
[----:B------:R-:W-:Y:S01]  /*92e0*/  MOV R148, R145 ;  /* 0x0000009100947202 */ /* 0x000fe20000000f00 */
[----:B------:R-:W2:Y:S01]  /*92f0*/  LDSM.16.MT88.4 R132, [R252+0x4080] ;  /* 0x00408000fc84783b */ /* 0x000ea20000004200 */
[----:B------:R-:W-:Y:S01]  /*9300*/  MOV R145, R140 ;  /* 0x0000008c00917202 */ /* 0x000fe20000000f00 */
[----:B------:R-:W-:Y:S01]  /*9310*/  FFMA.FTZ R140, R169, c[0x0][0x2d0], -R156 ;  /* 0x0000b400a98c7a23 */ /* 0x000fe2000001089c */
[C---:B------:R-:W-:Y:S04]  /*9320*/  F2FP.PACK_AB R169, R144.reuse, R136 ;  /* 0x0000008890a9723e */ /* 0x040fe800000000ff */
[----:B------:R3:W-:Y:S01]  /*9330*/  MUFU.EX2 R146, R148 ;  /* 0x0000009400927308 */ /* 0x0007e20000000800 */
[----:B------:R-:W-:Y:S02]  /*9340*/  FADD.FTZ R142, R144, R142 ;  /* 0x0000008e908e7221 */ /* 0x000fe40000010000 */
[----:B------:R-:W-:Y:S02]  /*9350*/  FADD.FTZ R144, R143, R177 ;  /* 0x000000b18f907221 */ /* 0x000fe40000010000 */
[----:B-1----:R-:W-:Y:S05]  /*9360*/  FADD.FTZ R142, R141, R142 ;  /* 0x0000008e8d8e7221 */ /* 0x002fea0000010000 */
[----:B------:R-:W1:Y:S10]  /*9370*/  MUFU.EX2 R140, R140 ;  /* 0x0000008c008c7308 */ /* 0x000e740000000800 */
[----:B------:R-:W4:Y:S01]  /*9380*/  MUFU.EX2 R145, R145 ;  /* 0x0000009100917308 */ /* 0x000f220000000800 */
[----:B---3--:R-:W-:Y:S02]  /*9390*/  FFMA.FTZ R148, R137, c[0x0][0x2d0], -R156 ;  /* 0x0000b40089947a23 */ /* 0x008fe4000001089c */
[----:B------:R-:W-:Y:S07]  /*93a0*/  LDSM.16.MT88.4 R136, [R252+0x4880] ;  /* 0x00488000fc88783b */ /* 0x000fee0000004200 */
[----:B------:R-:W3:Y:S01]  /*93b0*/  MUFU.EX2 R148, R148 ;  /* 0x0000009400947308 */ /* 0x000ee20000000800 */
[C---:B-1----:R-:W-:Y:S09]  /*93c0*/  F2FP.PACK_AB R171, R140.reuse, R141 ;  /* 0x0000008d8cab723e */ /* 0x042ff200000000ff */
[----:B------:R-:W1:Y:S01]  /*93d0*/  MUFU.EX2 R149, R149 ;  /* 0x0000009500957308 */ /* 0x000e620000000800 */
[C---:B--2---:R-:W-:Y:S05]  /*93e0*/  HMMA.16816.F32 R4, R168.reuse, R132, R4 ;  /* 0x00000084a804723c */ /* 0x044fea0000001804 */
[----:B----4-:R-:W-:Y:S03]  /*93f0*/  FADD.FTZ R144, R145, R144 ;  /* 0x0000009091907221 */ /* 0x010fe60000010000 */
        /* <DEDUP_REMOVED lines=47> */
[----:B---3--:R-:W-:Y:S01]  /*96f0*/  F2FP.PACK_AB R133, R147, R148 ;  /* 0x000000949385723e */ /* 0x008fe200000000ff */
[----:B------:R-:W-:Y:S02]  /*9700*/  FADD.FTZ R150, R140, R142 ;  /* 0x0000008e8c967221 */ /* 0x000fe40000010000 */
[----:B------:R-:W-:Y:S01]  /*9710*/  FFMA.FTZ R168, R176, c[0x0][0x2d0], -R156 ;  /* 0x0000b400b0a87a23 */ /* 0x000fe2000001089c */
[C---:B------:R-:W-:Y:S01]  /*9720*/  F2FP.PACK_AB R134, R146.reuse, R145 ;  /* 0x000000919286723e */ /* 0x040fe200000000ff */
[----:B------:R-:W-:Y:S03]  /*9730*/  LDSM.16.MT88.4 R140, [R248+0x9080] ;  /* 0x00908000f88c783b */ /* 0x000fe60000004200 */
[----:B------:R-:W-:Y:S01]  /*9740*/  FADD.FTZ R176, R146, R144 ;  /* 0x0000009092b07221 */ /* 0x000fe20000010000 */
[----:B------:R-:W2:Y:S01]  /*9750*/  MUFU.EX2 R168, R168 ;  /* 0x000000a800a87308 */ /* 0x000ea20000000800 */
[----:B------:R-:W-:Y:S02]  /*9760*/  FADD.FTZ R148, R148, R150 ;  /* 0x0000009694947221 */ /* 0x000fe40000010000 */
[----:B------:R-:W-:Y:S02]  /*9770*/  FFMA.FTZ R169, R159, c[0x0][0x2d0], -R156 ;  /* 0x0000b4009fa97a23 */ /* 0x000fe4000001089c */
[----:B------:R-:W-:Y:S02]  /*9780*/  FADD.FTZ R148, R147, R148 ;  /* 0x0000009493947221 */ /* 0x000fe40000010000 */
[----:B------:R-:W-:Y:S01]  /*9790*/  LDSM.16.MT88.4 R144, [R250+0x5080] ;  /* 0x00508000fa90783b */ /* 0x000fe20000004200 */
[--C-:B------:R-:W-:Y:S01]  /*97a0*/  FFMA.FTZ R170, R158, c[0x0][0x2d0], -R156.reuse ;  /* 0x0000b4009eaa7a23 */ /* 0x100fe2000001089c */
[----:B------:R-:W-:Y:S01]  /*97b0*/  F2FP.PACK_AB R158, R172, R173 ;  /* 0x000000adac9e723e */ /* 0x000fe200000000ff */
[--C-:B------:R-:W-:Y:S01]  /*97c0*/  FFMA.FTZ R171, R157, c[0x0][0x2d0], -R156.reuse ;  /* 0x0000b4009dab7a23 */ /* 0x100fe2000001089c */
[----:B------:R-:W3:Y:S01]  /*97d0*/  MUFU.EX2 R169, R169 ;  /* 0x000000a900a97308 */ /* 0x000ee20000000800 */
[----:B------:R-:W-:Y:S02]  /*97e0*/  FFMA.FTZ R156, R3, c[0x0][0x2d0], -R156 ;  /* 0x0000b400039c7a23 */ /* 0x000fe4000001089c */
[----:B-1----:R-:W-:Y:S02]  /*97f0*/  FADD.FTZ R177, R149, R148 ;  /* 0x0000009495b17221 */ /* 0x002fe40000010000 */
[----:B------:R-:W-:Y:S04]  /*9800*/  FADD.FTZ R176, R175, R176 ;  /* 0x000000b0afb07221 */ /* 0x000fe80000010000 */
[----:B------:R-:W-:Y:S01]  /*9810*/  FADD.FTZ R176, R174, R176 ;  /* 0x000000b0aeb07221 */ /* 0x000fe20000010000 */
[----:B------:R1:W-:Y:S01]  /*9820*/  MUFU.EX2 R3, R156 ;  /* 0x0000009c00037308 */ /* 0x0003e20000000800 */
[C---:B--2---:R-:W-:Y:S02]  /*9830*/  F2FP.PACK_AB R135, R168.reuse, R149 ;  /* 0x00000095a887723e */ /* 0x044fe400000000ff */
[----:B------:R-:W-:Y:S02]  /*9840*/  FADD.FTZ R173, R173, R176 ;  /* 0x000000b0adad7221 */ /* 0x000fe40000010000 */
[----:B------:R-:W-:Y:S03]  /*9850*/  FADD.FTZ R177, R168, R177 ;  /* 0x000000b1a8b17221 */ /* 0x000fe60000010000 */
[C---:B------:R-:W-:Y:S02]  /*9860*/  HMMA.16816.F32 R4, R132.reuse, R136, R4 ;  /* 0x000000888404723c */ /* 0x040fe40000001804 */
[----:B------:R-:W2:Y:S03]  /*9870*/  MUFU.EX2 R170, R170 ;  /* 0x000000aa00aa7308 */ /* 0x000ea60000000800 */
[----:B---3--:R-:W-:Y:S03]  /*9880*/  FADD.FTZ R177, R169, R177 ;  /* 0x000000b1a9b17221 */ /* 0x008fe60000010000 */
[C---:B------:R-:W-:Y:S01]  /*9890*/  HMMA.16816.F32 R8, R132.reuse, R138, R8 ;  /* 0x0000008a8408723c */ /* 0x040fe20000001808 */
[----:B------:R-:W3:Y:S03]  /*98a0*/  LDSM.16.MT88.4 R136, [R250+0x4880] ;  /* 0x00488000fa88783b */ /* 0x000ee60000004200 */
[----:B------:R-:W4:Y:S01]  /*98b0*/  MUFU.EX2 R171, R171 ;  /* 0x000000ab00ab7308 */ /* 0x000f220000000800 */
[----:B-1----:R-:W-:Y:S02]  /*98c0*/  F2FP.PACK_AB R156, R174, R175 ;  /* 0x000000afae9c723e */ /* 0x002fe400000000ff */
[C---:B--2---:R-:W-:Y:S01]  /*98d0*/  F2FP.PACK_AB R157, R170.reuse, R169 ;  /* 0x000000a9aa9d723e */ /* 0x044fe200000000ff */
[----:B------:R-:W-:Y:S01]  /*98e0*/  FADD.FTZ R170, R170, R177 ;  /* 0x000000b1aaaa7221 */ /* 0x000fe20000010000 */
[----:B----4-:R-:W-:Y:S03]  /*98f0*/  F2FP.PACK_AB R159, R3, R171 ;  /* 0x000000ab039f723e */ /* 0x010fe600000000ff */
[----:B------:R-:W-:Y:S01]  /*9900*/  FADD.FTZ R170, R171, R170 ;  /* 0x000000aaabaa7221 */ /* 0x000fe20000010000 */
[C---:B---3--:R-:W-:Y:S08]  /*9910*/  HMMA.16816.F32 R12, R132.reuse, R136, R12 ;  /* 0x00000088840c723c */ /* 0x048ff0000000180c */
        /* <DEDUP_REMOVED lines=95> */
.L_x_278:
[----:B------:R-:W2:Y:S01]  /*9f10*/  S2UR UR20, SR_CTAID.X ;  /* 0x00000000001479c3 */ /* 0x000ea20000002500 */
[----:B------:R-:W-:-:S02]  /*9f20*/  UISETP.NE.AND UP1, UPT, UR15, URZ, UPT ;  /* 0x0000003f0f00728c */ /* 0x000fc4000bf25270 */
[----:B------:R-:W-:Y:S02]  /*9f30*/  ULDC.64 UR4, c[0x0][0x2c8] ;  /* 0x0000b20000047ab9 */ /* 0x000fe40000000a00 */
[----:B------:R-:W-:-:S06]  /*9f40*/  UISETP.NE.AND UP0, UPT, UR14, URZ, UPT ;  /* 0x0000003f0e00728c */ /* 0x000fcc000bf05270 */
[----:B------:R-:W-:Y:S01]  /*9f50*/  PLOP3.LUT P0, PT, PT, PT, UP0, 0x40, 0x0 ;  /* 0x000000000000781c */ /* 0x000fe20003f0e808 */
[----:B--2---:R-:W-:-:S04]  /*9f60*/  ULEA UR20, UR20, 0x7f, 0x7 ;  /* 0x0000007f14147891 */ /* 0x004fc8000f8e383f */
[----:B------:R-:W-:Y:S02]  /*9f70*/  UIMAD.WIDE.U32 UR28, UR20, UR4, URZ ;  /* 0x00000004141c72a5 */ /* 0x000fe4000f8e003f */
[----:B------:R-:W-:-:S05]  /*9f80*/  UIADD3 UR4, UR8, 0x1, -UR12 ;  /* 0x0000000108047890 */ /* 0x000fca000fffe80c */
[----:B------:R-:W-:Y:S02]  /*9f90*/  @UP1 UMOV UR23, UR29 ;  /* 0x0000001d00171c82 */ /* 0x000fe40008000000 */
[----:B------:R-:W-:-:S04]  /*9fa0*/  @UP1 USHF.R.U32.HI UR20, URZ, UR5, UR23 ;  /* 0x000000053f141299 */ /* 0x000fc80008011617 */
[----:B------:R-:W-:-:S03]  /*9fb0*/  UIADD3 UR23, UR4, UR20, URZ ;  /* 0x0000001404177290 */ /* 0x000fc6000fffe03f */
[----:B------:R-:W-:Y:S02]  /*9fc0*/  ULDC UR20, c[0x0][0x324] ;  /* 0x0000c90000147ab9 */ /* 0x000fe40000000800 */
[----:B------:R-:W-:Y:S01]  /*9fd0*/  UIADD3 UR20, UR23, -UR20, URZ ;  /* 0x8000001417147290 */ /* 0x000fe2000fffe03f */
[----:B------:R-:W-:Y:S05]  /*9fe0*/  @P0 BRA `(.L_x_292) ;  /* 0x0000016000000947 */ /* 0x000fea0003800000 */
[----:B------:R-:W-:-:S06]  /*9ff0*/  UISETP.GT.AND UP0, UPT, UR23, -0x1, UPT ;  /* 0xffffffff1700788c */ /* 0x000fcc000bf04270 */
[----:B------:R-:W-:-:S13]  /*a000*/  PLOP3.LUT P0, PT, PT, PT, UP0, 0x80, 0x0 ;  /* 0x000000000000781c */ /* 0x000fda0003f0f008 */
[----:B------:R-:W-:Y:S05]  /*a010*/  @P0 BRA `(.L_x_293) ;  /* 0x0000009000000947 */ /* 0x000fea0003800000 */
[----:B------:R-:W-:Y:S02]  /*a020*/  UMOV UR5, 0x1 ;  /* 0x0000000100057882 */ /* 0x000fe40000000000 */
[----:B------:R-:W-:Y:S02]  /*a030*/  ULDC UR4, c[0x0][0x32c] ;  /* 0x0000cb0000047ab9 */ /* 0x000fe40000000800 */
[----:B------:R-:W-:Y:S02]  /*a040*/  UISETP.NE.AND UP0, UPT, UR5, UR4, UPT ;  /* 0x000000040500728c */ /* 0x000fe4000bf05270 */
[----:B------:R-:W-:Y:S02]  /*a050*/  ULOP3.LUT UR23, URZ, UR23, URZ, 0x33, !UPT ;  /* 0x000000173f177292 */ /* 0x000fe4000f8e333f */
[----:B------:R-:W-:Y:S02]  /*a060*/  ULDC.64 UR4, c[0x0][0x330] ;  /* 0x0000cc0000047ab9 */ /* 0x000fe40000000a00 */
[----:B------:R-:W-:-:S05]  /*a070*/  UIMAD.WIDE.U32 UR28, UR23, UR4, URZ ;  /* 0x00000004171c72a5 */ /* 0x000fca000f8e003f */
[----:B------:R-:W-:-:S04]  /*a080*/  @UP0 USHF.R.U32.HI UR23, URZ, UR5, UR29 ;  /* 0x000000053f170299 */ /* 0x000fc8000801161d */
[----:B------:R-:W-:Y:S01]  /*a090*/  ULOP3.LUT UR23, URZ, UR23, URZ, 0x33, !UPT ;  /* 0x000000173f177292 */ /* 0x000fe2000f8e333f */
[----:B------:R-:W-:Y:S05]  /*a0a0*/  BRA `(.L_x_294) ;  /* 0x0000006000007947 */ /* 0x000fea0003800000 */
.L_x_293:
[----:B------:R-:W-:Y:S02]  /*a0b0*/  UMOV UR5, 0x1 ;  /* 0x0000000100057882 */ /* 0x000fe40000000000 */
[----:B------:R-:W-:Y:S02]  /*a0c0*/  ULDC UR4, c[0x0][0x32c] ;  /* 0x0000cb0000047ab9 */ /* 0x000fe40000000800 */
[----:B------:R-:W-:-:S03]  /*a0d0*/  UISETP.NE.AND UP0, UPT, UR5, UR4, UPT ;  /* 0x000000040500728c */ /* 0x000fc6000bf05270 */
[----:B------:R-:W-:Y:S02]  /*a0e0*/  ULDC.64 UR4, c[0x0][0x330] ;  /* 0x0000cc0000047ab9 */ /* 0x000fe40000000a00 */
[----:B------:R-:W-:-:S06]  /*a0f0*/  UIMAD.WIDE.U32 UR28, UR23, UR4, URZ ;  /* 0x00000004171c72a5 */ /* 0x000fcc000f8e003f */
[----:B------:R-:W-:Y:S02]  /*a100*/  @UP0 USHF.R.U32.HI UR23, URZ, UR5, UR29 ;  /* 0x000000053f170299 */ /* 0x000fe4000801161d */
.L_x_294:
[----:B------:R-:W-:Y:S02]  /*a110*/  ULDC UR4, c[0x0][0x32c] ;  /* 0x0000cb0000047ab9 */ /* 0x000fe40000000800 */
[----:B------:R-:W-:-:S04]  /*a120*/  UIMAD UR4, UR23, UR4, URZ ;  /* 0x00000004170472a4 */ /* 0x000fc8000f8e023f */
[----:B------:R-:W-:-:S04]  /*a130*/  UISETP.LT.AND UP0, UPT, UR20, UR4, UPT ;  /* 0x000000041400728c */ /* 0x000fc8000bf01270 */
[----:B------:R-:W-:-:S04]  /*a140*/  USEL UR20, UR20, UR4, !UP0 ;  /* 0x0000000414147287 */ /* 0x000fc8000c000000 */
.L_x_292:
        /* <DEDUP_REMOVED lines=13> */
[----:B-1----:R-:W4:Y:S04]  /*a220*/  LDL R4, [R1+0x2c] ;  /* 0x00002c0001047983 */ /* 0x002f280000100800 */
        /* <DEDUP_REMOVED lines=9> */
.L_x_300:
        /* <DEDUP_REMOVED lines=59> */
[----:B---3--:R2:W3:Y:S02]  /*a670*/  SHFL.IDX PT, R13, R6, 0x1, 0x181f ;  /* 0x00381f00060d7f89 */ /* 0x0084e400000e0000 */
.L_x_334:
[----:B--2---:R-:W2:Y:S04]  /*a680*/  LDL R15, [R1+0x24] ;  /* 0x00002400010f7983 */ /* 0x004ea80000100800 */
[----:B------:R-:W5:Y:S04]  /*a690*/  LDL R14, [R1+0x48] ;  /* 0x00004800010e7983 */ /* 0x000f680000100800 */
[----:B----4-:R-:W4:Y:S04]  /*a6a0*/  LDL R12, [R1+0x4c] ;  /* 0x00004c00010c7983 */ /* 0x010f280000100800 */
[----:B---3--:R-:W3:Y:S01]  /*a6b0*/  LDL R6, [R1+0x1c] ;  /* 0x00001c0001067983 */ /* 0x008ee20000100800 */
[----:B--2---:R-:W-:Y:S02]  /*a6c0*/  ISETP.GE.AND P1, PT, R15, c[0x0][0x1d4], PT ;  /* 0x000075000f007a0c */ /* 0x004fe40003f26270 */
[----:B-----5:R-:W-:Y:S05]  /*a6d0*/  IADD3 R14, P0, R13, R14, RZ ;  /* 0x0000000e0d0e7210 */ /* 0x020fea0007f1e0ff */
[----:B----4-:R-:W-:Y:S06]  /*a6e0*/  IMAD.X R15, R7, 0x1, R12, P0 ;  /* 0x00000001070f7824 */ /* 0x010fec00000e060c */
[----:B------:R-:W-:Y:S01]  /*a6f0*/  @!PT LDS RZ, [RZ] ;  /* 0x00000000fffff984 */ /* 0x000fe20000000800 */
[----:B------:R-:W-:Y:S01]  /*a700*/  @!PT LDS RZ, [RZ] ;  /* 0x00000000fffff984 */ /* 0x000fe20000000800 */
[----:B------:R-:W-:Y:S01]  /*a710*/  @!PT LDS RZ, [RZ] ;  /* 0x00000000fffff984 */ /* 0x000fe20000000800 */
[----:B---3--:R2:W-:Y:S01]  /*a720*/  LDGSTS.E.BYPASS.LTC128B.128 [R6+0x5080], [R14.64], !P1 ;  /* 0x050800000e067fae */ /* 0x0085e2000c901d52 */
[C---:B------:R-:W-:Y:S02]  /*a730*/  IADD3 R12, P1, R13.reuse, R176, RZ ;  /* 0x000000b00d0c7210 */ /* 0x040fe40007f3e0ff */
[----:B--2---:R-:W-:Y:S05]  /*a740*/  IADD3 R14, P0, R13, R178, RZ ;  /* 0x000000b20d0e7210 */ /* 0x004fea0007f1e0ff */
[----:B------:R-:W-:Y:S01]  /*a750*/  IMAD.X R15, R7, 0x1, R179, P0 ;  /* 0x00000001070f7824 */ /* 0x000fe200000e06b3 */
[----:B------:R-:W-:Y:S01]  /*a760*/  IADD3 R4, P0, R13, R4, RZ ;  /* 0x000000040d047210 */ /* 0x000fe20007f1e0ff */
[C---:B------:R-:W-:Y:S03]  /*a770*/  IMAD.X R13, R7.reuse, 0x1, R177, P1 ;  /* 0x00000001070d7824 */ /* 0x040fe600008e06b1 */
[----:B------:R2:W-:Y:S01]  /*a780*/  LDGSTS.E.BYPASS.LTC128B.128 [R6+0x6880], [R14.64], !P6 ;  /* 0x068800000e067fae */ /* 0x0005e2000f101d52 */
[----:B------:R-:W-:Y:S03]  /*a790*/  IMAD.X R5, R7, 0x1, R5, P0 ;  /* 0x0000000107057824 */ /* 0x000fe600000e0605 */
[----:B------:R2:W-:Y:S04]  /*a7a0*/  LDGSTS.E.BYPASS.LTC128B.128 [R6+0x8080], [R12.64], !P5 ;  /* 0x080800000c067fae */ /* 0x0005e8000e901d52 */
[----:B------:R2:W-:Y:S02]  /*a7b0*/  LDGSTS.E.BYPASS.LTC128B.128 [R6+0x9880], [R4.64], !P4 ;  /* 0x0988000004067fae */ /* 0x0005e4000e101d52 */
.L_x_297:
[----:B------:R-:W-:Y:S05]  /*a7c0*/  BSYNC B0 ;  /* 0x0000000000007941 */ /* 0x000fea0003800000 */
.L_x_296:
        /* <DEDUP_REMOVED lines=273> */
.L_x_299:
        /* <DEDUP_REMOVED lines=424> */
.L_x_295:
[----:B------:R-:W-:-:S06]  /*d360*/  UISETP.GE.AND UP0, UPT, UR21, UR7, UPT ;  /* 0x000000071500728c */ /* 0x000fcc000bf06270 */
[----:B------:R-:W-:-:S13]  /*d370*/  PLOP3.LUT P0, PT, PT, PT, UP0, 0x40, 0x0 ;  /* 0x000000000000781c */ /* 0x000fda0003f0e808 */
[----:B------:R-:W-:Y:S05]  /*d380*/  @P0 BRA `(.L_x_301) ;  /* 0x00003ea000000947 */ /* 0x000fea0003800000 */
[----:B-1----:R-:W1:Y:S04]  /*d390*/  S2R R3, SR_TID.X ;  /* 0x0000000000037919 */ /* 0x002e680000002100 */
        /* <DEDUP_REMOVED lines=12> */
.L_x_314:
        /* <DEDUP_REMOVED lines=66> */
[----:B-1----:R2:W1:Y:S02]  /*d880*/  SHFL.IDX PT, R13, R4, 0x1, 0x181f ;  /* 0x00381f00040d7f89 */ /* 0x00246400000e0000 */
.L_x_335:
[----:B------:R-:W4:Y:S04]  /*d890*/  LDL R7, [R1+0x24] ;  /* 0x0000240001077983 */ /* 0x000f280000100800 */
[----:B------:R-:W5:Y:S04]  /*d8a0*/  LDL R6, [R1+0x3c] ;  /* 0x00003c0001067983 */ /* 0x000f680000100800 */
[----:B--2---:R-:W2:Y:S04]  /*d8b0*/  LDL R14, [R1+0x48] ;  /* 0x00004800010e7983 */ /* 0x004ea80000100800 */
[----:B---3--:R-:W3:Y:S04]  /*d8c0*/  LDL R12, [R1+0x1c] ;  /* 0x00001c00010c7983 */ /* 0x008ee80000100800 */
[----:B------:R-:W3:Y:S01]  /*d8d0*/  LDL R4, [R1+0x4c] ;  /* 0x00004c0001047983 */ /* 0x000ee20000100800 */
[----:B----4-:R-:W-:Y:S02]  /*d8e0*/  ISETP.GE.AND P1, PT, R7, c[0x0][0x1d4], PT ;  /* 0x0000750007007a0c */ /* 0x010fe40003f26270 */
[----:B-1---5:R-:W-:Y:S05]  /*d8f0*/  IADD3 R6, P0, R13, R6, RZ ;  /* 0x000000060d067210 */ /* 0x022fea0007f1e0ff */
[----:B--2---:R-:W-:Y:S06]  /*d900*/  IMAD.X R7, R5, 0x1, R14, P0 ;  /* 0x0000000105077824 */ /* 0x004fec00000e060e */
[----:B------:R-:W-:Y:S01]  /*d910*/  @!PT LDS RZ, [RZ] ;  /* 0x00000000fffff984 */ /* 0x000fe20000000800 */
[----:B------:R-:W-:Y:S01]  /*d920*/  @!PT LDS RZ, [RZ] ;  /* 0x00000000fffff984 */ /* 0x000fe20000000800 */
[----:B------:R-:W-:Y:S01]  /*d930*/  @!PT LDS RZ, [RZ] ;  /* 0x00000000fffff984 */ /* 0x000fe20000000800 */
[----:B---3--:R1:W-:Y:S02]  /*d940*/  LDGSTS.E.BYPASS.LTC128B.128 [R12+0x5080], [R6.64], !P1 ;  /* 0x05080000060c7fae */ /* 0x0083e4000c901d52 */
[----:B-1----:R-:W-:Y:S05]  /*d950*/  IADD3 R6, P0, R13, R159, RZ ;  /* 0x0000009f0d067210 */ /* 0x002fea0007f1e0ff */
[----:B------:R-:W-:Y:S05]  /*d960*/  IMAD.X R7, R5, 0x1, R4, P0 ;  /* 0x0000000105077824 */ /* 0x000fea00000e0604 */
[----:B------:R1:W-:Y:S02]  /*d970*/  LDGSTS.E.BYPASS.LTC128B.128 [R12+0x6880], [R6.64], !P6 ;  /* 0x06880000060c7fae */ /* 0x0003e4000f101d52 */
[----:B-1----:R-:W-:Y:S05]  /*d980*/  IADD3 R6, P0, R13, R157, RZ ;  /* 0x0000009d0d067210 */ /* 0x002fea0007f1e0ff */
[----:B------:R-:W-:Y:S01]  /*d990*/  IMAD.X R7, R5, 0x1, R158, P0 ;  /* 0x0000000105077824 */ /* 0x000fe200000e069e */
[----:B------:R-:W-:Y:S04]  /*d9a0*/  IADD3 R4, P0, R13, R0, RZ ;  /* 0x000000000d047210 */ /* 0x000fe80007f1e0ff */
[----:B------:R1:W-:Y:S01]  /*d9b0*/  LDGSTS.E.BYPASS.LTC128B.128 [R12+0x8080], [R6.64], !P5 ;  /* 0x08080000060c7fae */ /* 0x0003e2000e901d52 */
[----:B------:R-:W-:Y:S05]  /*d9c0*/  IMAD.X R5, R5, 0x1, R2, P0 ;  /* 0x0000000105057824 */ /* 0x000fea00000e0602 */
[----:B------:R1:W-:Y:S03]  /*d9d0*/  LDGSTS.E.BYPASS.LTC128B.128 [R12+0x9880], [R4.64], !P4 ;  /* 0x09880000040c7fae */ /* 0x0003e6000e101d52 */
.L_x_303:
[----:B------:R-:W-:Y:S05]  /*d9e0*/  BSYNC B0 ;  /* 0x0000000000007941 */ /* 0x000fea0003800000 */
.L_x_302:
        /* <DEDUP_REMOVED lines=159> */
[----:B------:R-:W2:Y:S01]  /*e3e0*/  MUFU.TANH R179, R15 ;  /* 0x0000000f00b37308 */ /* 0x000ea20000002400 */
[----:B------:R-:W-:Y:S01]  /*e3f0*/  BAR.SYNC.DEFER_BLOCKING 0x0 ;  /* 0x0000000000007b1d */ /* 0x000fe20000010000 */
[----:B-----5:R-:W-:Y:S02]  /*e400*/  FMUL.FTZ R9, R14, c[0x0][0x320] ;  /* 0x0000c8000e097a20 */ /* 0x020fe40000410000 */
[----:B------:R-:W-:Y:S06]  /*e410*/  FMUL.FTZ R14, R17, c[0x0][0x320] ;  /* 0x0000c800110e7a20 */ /* 0x000fec0000410000 */
[----:B------:R5:W2:Y:S01]  /*e420*/  MUFU.TANH R178, R18 ;  /* 0x0000001200b27308 */ /* 0x000aa20000002400 */
[----:B-1----:R-:W-:Y:S02]  /*e430*/  FMUL.FTZ R11, R12, c[0x0][0x320] ;  /* 0x0000c8000c0b7a20 */ /* 0x002fe40000410000 */
[----:B------:R-:W-:Y:S02]  /*e440*/  FMUL.FTZ R12, R13, c[0x0][0x320] ;  /* 0x0000c8000d0c7a20 */ /* 0x000fe40000410000 */
[----:B------:R-:W-:Y:S05]  /*e450*/  FMUL.FTZ R13, R16, c[0x0][0x320] ;  /* 0x0000c800100d7a20 */ /* 0x000fea0000410000 */
[----:B------:R-:W1:Y:S10]  /*e460*/  MUFU.TANH R8, R8 ;  /* 0x0000000800087308 */ /* 0x000e740000002400 */
        /* <DEDUP_REMOVED lines=8> */
[----:B------:R-:W-:Y:S02]  /*e4f0*/  FMUL.FTZ R17, R21, c[0x0][0x320] ;  /* 0x0000c80015117a20 */ /* 0x000fe40000410000 */
[----:B------:R-:W-:Y:S02]  /*e500*/  FMUL.FTZ R6, R22, c[0x0][0x320] ;  /* 0x0000c80016067a20 */ /* 0x000fe40000410000 */
[----:B------:R-:W-:Y:S03]  /*e510*/  FMUL.FTZ R5, R23, c[0x0][0x320] ;  /* 0x0000c80017057a20 */ /* 0x000fe60000410000 */
[----:B-----5:R-:W-:Y:S02]  /*e520*/  FMUL.FTZ R18, R24, c[0x0][0x320] ;  /* 0x0000c80018127a20 */ /* 0x020fe40000410000 */
[----:B------:R-:W-:Y:S01]  /*e530*/  FMUL.FTZ R19, R25, c[0x0][0x320] ;  /* 0x0000c80019137a20 */ /* 0x000fe20000410000 */
[----:B------:R-:W1:Y:S01]  /*e540*/  MUFU.TANH R13, R13 ;  /* 0x0000000d000d7308 */ /* 0x000e620000002400 */
        /* <DEDUP_REMOVED lines=19> */
[----:B------:R-:W4:Y:S01]  /*e680*/  LDL.LU R26, [R1+0x4c] ;  /* 0x00004c00011a7983 */ /* 0x000f220000300800 */
[----:B------:R-:W-:Y:S03]  /*e690*/  IMAD.U32 R20, RZ, RZ, UR4 ;  /* 0x00000004ff147e24 */ /* 0x000fe6000f8e00ff */
[----:B------:R-:W5:Y:S04]  /*e6a0*/  LDL R170, [R1+0x3c] ;  /* 0x00003c0001aa7983 */ /* 0x000f680000100800 */
        /* <DEDUP_REMOVED lines=18> */
[----:B---3--:R-:W-:Y:S04]  /*e7d0*/  IMAD.WIDE.U32 R22, R27, c[0x0][0x1e0], RZ ;  /* 0x000078001b167a25 */ /* 0x008fe800078e00ff */
[----:B------:R-:W-:Y:S01]  /*e7e0*/  IMAD.IADD R23, R23, 0x1, R20 ;  /* 0x0000000117177824 */ /* 0x000fe200078e0214 */
[----:B--2---:R2:W-:Y:S01]  /*e7f0*/  STL [R1+0x8], R25 ;  /* 0x0000081901007387 */ /* 0x0045e20000100800 */
[----:B------:R-:W-:Y:S02]  /*e800*/  SHF.R.S32.HI R20, RZ, 0x1f, R25 ;  /* 0x0000001fff147819 */ /* 0x000fe40000011419 */
[C---:B------:R-:W-:Y:S04]  /*e810*/  IMAD.WIDE.U32 R22, R25.reuse, c[0x0][0x1f0], R22 ;  /* 0x00007c0019167a25 */ /* 0x040fe800078e0016 */
[----:B------:R-:W-:Y:S01]  /*e820*/  IMAD R20, R20, c[0x0][0x1f0], RZ ;  /* 0x00007c0014147a24 */ /* 0x000fe200078e02ff */
[----:B------:R-:W-:Y:S03]  /*e830*/  IADD3 R22, P0, R22, UR26, RZ ;  /* 0x0000001a16167c10 */ /* 0x000fe6000ff1e0ff */
[----:B------:R-:W-:Y:S05]  /*e840*/  IMAD R20, R25, c[0x0][0x1f4], R20 ;  /* 0x00007d0019147a24 */ /* 0x000fea00078e0214 */
[----:B------:R-:W-:Y:S02]  /*e850*/  IADD3.X R20, R23, UR22, R20, P0, !PT ;  /* 0x0000001617147c10 */ /* 0x000fe400087fe414 */
[C---:B------:R-:W-:Y:S04]  /*e860*/  LEA R21, P0, R22.reuse, c[0x0][0x1c8], 0x1 ;  /* 0x0000720016157a11 */ /* 0x040fe800078008ff */
[----:B------:R-:W-:Y:S02]  /*e870*/  LEA.HI.X R20, R22, c[0x0][0x1cc], R20, 0x1, P0 ;  /* 0x0000730016147a11 */ /* 0x000fe400000f0c14 */
[----:B------:R-:W5:Y:S04]  /*e880*/  SHFL.IDX PT, R22, R21, RZ, 0x181f ;  /* 0x00181fff15167589 */ /* 0x000f6800000e0000 */
[----:B--2---:R-:W2:Y:S04]  /*e890*/  S2R R25, SR_TID.X ;  /* 0x0000000000197919 */ /* 0x004ea80000002100 */
[----:B------:R-:W4:Y:S04]  /*e8a0*/  SHFL.IDX PT, R23, R20, RZ, 0x181f ;  /* 0x00181fff14177589 */ /* 0x000f2800000e0000 */
[----:B------:R-:W3:Y:S04]  /*e8b0*/  SHFL.IDX PT, R21, R21, 0x1, 0x181f ;  /* 0x00381f0015157f89 */ /* 0x000ee800000e0000 */
[----:B------:R-:W1:Y:S01]  /*e8c0*/  SHFL.IDX PT, R20, R20, 0x1, 0x181f ;  /* 0x00381f0014147f89 */ /* 0x000e6200000e0000 */
[----:B--2---:R-:W-:Y:S04]  /*e8d0*/  SHF.R.S32.HI R27, RZ, 0x1f, R25 ;  /* 0x0000001fff1b7819 */ /* 0x004fe80000011419 */
[----:B------:R-:W-:Y:S04]  /*e8e0*/  LEA.HI R27, R27, R25, RZ, 0x3 ;  /* 0x000000191b1b7211 */ /* 0x000fe800078f18ff */
[----:B------:R-:W-:Y:S04]  /*e8f0*/  SHF.R.S32.HI R27, RZ, 0x3, R27 ;  /* 0x00000003ff1b7819 */ /* 0x000fe8000001141b */
[----:B------:R-:W-:Y:S04]  /*e900*/  IADD3 R27, -R27, 0x30, RZ ;  /* 0x000000301b1b7810 */ /* 0x000fe80007ffe1ff */
[----:B------:R-:W-:Y:S11]  /*e910*/  ISETP.GE.AND P1, PT, R27, 0x1, PT ;  /* 0x000000011b00780c */ /* 0x000ff60003f26270 */
[----:B------:R-:W-:Y:S02]  /*e920*/  @!UPT UIADD3 URZ, URZ, URZ, URZ ;  /* 0x0000003f3f3ff290 */ /* 0x000fe4000fffe03f */
[C---:B-----5:R-:W-:Y:S05]  /*e930*/  @P1 IADD3 R24, P0, R22.reuse, R170, RZ ;  /* 0x000000aa16181210 */ /* 0x060fea0007f1e0ff */
[C---:B----4-:R-:W-:Y:S05]  /*e940*/  @P1 IMAD.X R25, R23.reuse, 0x1, R174, P0 ;  /* 0x0000000117191824 */ /* 0x050fea00000e06ae */
[----:B------:R2:W-:Y:S02]  /*e950*/  @P1 LDGSTS.E.BYPASS.LTC128B.128 [R175+0x14080], [R24.64], !P2 ;  /* 0x1408000018af1fae */ /* 0x0005e4000d101d52 */
[C---:B--2---:R-:W-:Y:S05]  /*e960*/  @P1 IADD3 R24, P0, R22.reuse, R159, RZ ;  /* 0x0000009f16181210 */ /* 0x044fea0007f1e0ff */
[C---:B------:R-:W-:Y:S05]  /*e970*/  @P1 IMAD.X R25, R23.reuse, 0x1, R26, P0 ;  /* 0x0000000117191824 */ /* 0x040fea00000e061a */
[----:B------:R2:W-:Y:S02]  /*e980*/  @P1 LDGSTS.E.BYPASS.LTC128B.128 [R175+0x15880], [R24.64], !P6 ;  /* 0x1588000018af1fae */ /* 0x0005e4000f101d52 */
[C---:B--2---:R-:W-:Y:S05]  /*e990*/  @P1 IADD3 R24, P0, R22.reuse, R157, RZ ;  /* 0x0000009d16181210 */ /* 0x044fea0007f1e0ff */
[C---:B------:R-:W-:Y:S01]  /*e9a0*/  @P1 IMAD.X R25, R23.reuse, 0x1, R158, P0 ;  /* 0x0000000117191824 */ /* 0x040fe200000e069e */
[----:B------:R-:W-:Y:S04]  /*e9b0*/  @P1 IADD3 R22, P0, R22, R0, RZ ;  /* 0x0000000016161210 */ /* 0x000fe80007f1e0ff */
[----:B------:R3:W-:Y:S01]  /*e9c0*/  @P1 LDGSTS.E.BYPASS.LTC128B.128 [R175+0x17080], [R24.64], !P5 ;  /* 0x1708000018af1fae */ /* 0x0007e2000e901d52 */
[----:B------:R-:W-:Y:S01]  /*e9d0*/  @P1 IMAD.X R23, R23, 0x1, R2, P0 ;  /* 0x0000000117171824 */ /* 0x000fe200000e0602 */
[----:B------:R-:W-:Y:S04]  /*e9e0*/  ISETP.GE.AND P0, PT, R27, 0x21, PT ;  /* 0x000000211b00780c */ /* 0x000fe80003f06270 */
[----:B------:R2:W-:Y:S09]  /*e9f0*/  @P1 LDGSTS.E.BYPASS.LTC128B.128 [R175+0x18880], [R22.64], !P4 ;  /* 0x1888000016af1fae */ /* 0x0005f2000e101d52 */
[C---:B---3--:R-:W-:Y:S05]  /*ea00*/  @P0 IADD3 R24, P2, R21.reuse, R159, RZ ;  /* 0x0000009f15180210 */ /* 0x048fea0007f5e0ff */
[C---:B-1----:R-:W-:Y:S01]  /*ea10*/  @P0 IMAD.X R25, R20.reuse, 0x1, R26, P2 ;  /* 0x0000000114190824 */ /* 0x042fe200010e061a */
[C---:B------:R-:W-:Y:S02]  /*ea20*/  @P0 IADD3 R26, P2, R21.reuse, R157, RZ ;  /* 0x0000009d151a0210 */ /* 0x040fe40007f5e0ff */
[----:B--2---:R-:W-:Y:S03]  /*ea30*/  @P0 IADD3 R22, P1, R21, R170, RZ ;  /* 0x000000aa15160210 */ /* 0x004fe60007f3e0ff */
[C---:B------:R-:W-:Y:S01]  /*ea40*/  @P0 IMAD.X R27, R20.reuse, 0x1, R158, P2 ;  /* 0x00000001141b0824 */ /* 0x040fe200010e069e */
[----:B------:R-:W-:Y:S01]  /*ea50*/  ISETP.GE.AND P2, PT, R171, c[0x0][0x1d4], PT ;  /* 0x00007500ab007a0c */ /* 0x000fe20003f46270 */
[C---:B------:R-:W-:Y:S01]  /*ea60*/  @P0 IMAD.X R23, R20.reuse, 0x1, R174, P1 ;  /* 0x0000000114170824 */ /* 0x040fe200008e06ae */
[----:B------:R-:W-:Y:S05]  /*ea70*/  @P0 IADD3 R158, P1, R21, R0, RZ ;  /* 0x00000000159e0210 */ /* 0x000fea0007f3e0ff */
[----:B------:R-:W-:Y:S06]  /*ea80*/  @P0 IMAD.X R159, R20, 0x1, R2, P1 ;  /* 0x00000001149f0824 */ /* 0x000fec00008e0602 */
[----:B------:R1:W-:Y:S04]  /*ea90*/  @P0 LDGSTS.E.BYPASS.LTC128B.128 [R175+0x15080], [R22.64], !P2 ;  /* 0x1508000016af0fae */ /* 0x0003e8000d101d52 */
[----:B------:R1:W-:Y:S04]  /*eaa0*/  @P0 LDGSTS.E.BYPASS.LTC128B.128 [R175+0x16880], [R24.64], !P6 ;  /* 0x1688000018af0fae */ /* 0x0003e8000f101d52 */
[----:B------:R1:W-:Y:S04]  /*eab0*/  @P0 LDGSTS.E.BYPASS.LTC128B.128 [R175+0x18080], [R26.64], !P5 ;  /* 0x180800001aaf0fae */ /* 0x0003e8000e901d52 */
[----:B------:R1:W-:Y:S02]  /*eac0*/  @P0 LDGSTS.E.BYPASS.LTC128B.128 [R175+0x19880], [R158.64], !P4 ;  /* 0x198800009eaf0fae */ /* 0x0003e4000e101d52 */
.L_x_305:
        /* <DEDUP_REMOVED lines=17> */
[----:B------:R-:W-:Y:S04]  /*ebe0*/  IADD3 R0, -R0, UR8, R2 ;  /* 0x0000000800007c10 */ /* 0x000fe8000fffe102 */
[C---:B------:R-:W-:Y:S02]  /*ebf0*/  IADD3 R24, R0.reuse, c[0x0][0x328], RZ ;  /* 0x0000ca0000187a10 */ /* 0x040fe40007ffe0ff */
[----:B------:R-:W-:Y:S02]  /*ec00*/  IADD3 R2, R0, UR24, RZ ;  /* 0x0000001800027c10 */ /* 0x000fe4000fffe0ff */
[----:B------:R-:W-:Y:S01]  /*ec10*/  IADD3 R0, -R21, UR4, RZ ;  /* 0x0000000415007c10 */ /* 0x000fe2000fffe1ff */
        /* <DEDUP_REMOVED lines=17> */
.L_x_308:
[----:B------:R-:W-:Y:S04]  /*ed30*/  MOV R20, 0x1 ;  /* 0x0000000100147802 */ /* 0x000fe80000000f00 */
[----:B------:R-:W-:Y:S11]  /*ed40*/  ISETP.NE.AND P0, PT, R20, c[0x0][0x32c], PT ;  /* 0x0000cb0014007a0c */ /* 0x000ff60003f05270 */
[----:B------:R-:W-:Y:S02]  /*ed50*/  @!UPT UIADD3 URZ, URZ, URZ, URZ ;  /* 0x0000003f3f3ff290 */ /* 0x000fe4000fffe03f */
[----:B------:R-:W-:Y:S05]  /*ed60*/  @P0 IMAD.HI.U32 R20, R21, c[0x0][0x330], RZ ;  /* 0x0000cc0015140a27 */ /* 0x000fea00078e00ff */
[----:B------:R-:W-:Y:S02]  /*ed70*/  @P0 SHF.R.U32.HI R21, RZ, c[0x0][0x334], R20 ;  /* 0x0000cd00ff150a19 */ /* 0x000fe40000011614 */
.L_x_309:
[----:B------:R-:W-:Y:S05]  /*ed80*/  BSYNC B0 ;  /* 0x0000000000007941 */ /* 0x000fea0003800000 */
.L_x_307:
[----:B------:R-:W-:Y:S05]  /*ed90*/  IMAD R20, R21, c[0x0][0x32c], R0 ;  /* 0x0000cb0015147a24 */ /* 0x000fea00078e0200 */
[----:B------:R-:W-:Y:S02]  /*eda0*/  IMNMX R26, R26, R20, !PT ;  /* 0x000000141a1a7217 */ /* 0x000fe40007800200 */
[----:B------:R-:W-:Y:S04]  /*edb0*/  IADD3 R20, R20, c[0x0][0x32c], RZ ;  /* 0x0000cb0014147a10 */ /* 0x000fe80007ffe0ff */
[----:B------:R-:W-:Y:S02]  /*edc0*/  IMNMX R27, R27, R20, PT ;  /* 0x000000141b1b7217 */ /* 0x000fe40003800200 */
.L_x_306:
        /* <DEDUP_REMOVED lines=43> */
[----:B------:R-:W-:Y:S01]  /*f080*/  PLOP3.LUT P0, PT, PT, PT, UP5, 0x40, 0x0 ;  /* 0x000000000000781c */ /* 0x000fe20003f0e858 */
[----:B------:R-:W1:Y:S03]  /*f090*/  SHFL.IDX PT, R12, R25, 0x1, 0x1c1f ;  /* 0x003c1f00190c7f89 */ /* 0x000e6600000e0000 */
        /* <DEDUP_REMOVED lines=8> */
[----:B------:R-:W-:Y:S04]  /*f120*/  ISETP.GT.AND P0, PT, R26, 0x20, P0 ;  /* 0x000000201a00780c */ /* 0x000fe80000704270 */
[C---:B------:R-:W-:Y:S04]  /*f130*/  ISETP.LT.OR P0, PT, R27.reuse, 0x21, P0 ;  /* 0x000000211b00780c */ /* 0x040fe80000701670 */
[----:B------:R-:W-:Y:S01]  /*f140*/  FSEL R175, R16, -INF , !P0 ;  /* 0xff80000010af7808 */ /* 0x000fe20004000000 */
[--C-:B-1----:R-:W-:Y:S01]  /*f150*/  IMAD.IADD R16, R2, 0x1, R12.reuse ;  /* 0x0000000102107824 */ /* 0x102fe200078e020c */
[----:B------:R-:W-:Y:S04]  /*f160*/  PLOP3.LUT P0, PT, PT, PT, UP2, 0x40, 0x0 ;  /* 0x000000000000781c */ /* 0x000fe80003f0e828 */
[----:B------:R-:W-:Y:S04]  /*f170*/  ISETP.GT.AND P0, PT, R26, 0x21, P0 ;  /* 0x000000211a00780c */ /* 0x000fe80000704270 */
[----:B------:R-:W-:Y:S04]  /*f180*/  ISETP.LT.OR P0, PT, R27, 0x22, P0 ;  /* 0x000000221b00780c */ /* 0x000fe80000701670 */
[----:B------:R-:W-:Y:S01]  /*f190*/  FSEL R174, R17, -INF , !P0 ;  /* 0xff80000011ae7808 */ /* 0x000fe20004000000 */
[----:B------:R-:W-:Y:S01]  /*f1a0*/  IMAD.IADD R17, R24, 0x1, R12 ;  /* 0x0000000118117824 */ /* 0x000fe200078e020c */
[----:B------:R-:W-:Y:S04]  /*f1b0*/  PLOP3.LUT P0, PT, PT, PT, UP1, 0x40, 0x0 ;  /* 0x000000000000781c */ /* 0x000fe80003f0e818 */
[----:B------:R-:W-:Y:S04]  /*f1c0*/  ISETP.GT.AND P0, PT, R26, 0x28, P0 ;  /* 0x000000281a00780c */ /* 0x000fe80000704270 */
[C---:B------:R-:W-:Y:S04]  /*f1d0*/  ISETP.LT.OR P0, PT, R27.reuse, 0x29, P0 ;  /* 0x000000291b00780c */ /* 0x040fe80000701670 */
        /* <DEDUP_REMOVED lines=23> */
.L_x_312:
[----:B------:R-:W-:Y:S04]  /*f350*/  MOV R2, 0x1 ;  /* 0x0000000100027802 */ /* 0x000fe80000000f00 */
[----:B------:R-:W-:Y:S11]  /*f360*/  ISETP.NE.AND P0, PT, R2, c[0x0][0x32c], PT ;  /* 0x0000cb0002007a0c */ /* 0x000ff60003f05270 */
[----:B------:R-:W-:Y:S02]  /*f370*/  @!UPT UIADD3 URZ, URZ, URZ, URZ ;  /* 0x0000003f3f3ff290 */ /* 0x000fe4000fffe03f */
[----:B------:R-:W-:Y:S05]  /*f380*/  @P0 IMAD.HI.U32 R2, R12, c[0x0][0x330], RZ ;  /* 0x0000cc000c020a27 */ /* 0x000fea00078e00ff */
[----:B------:R-:W-:Y:S02]  /*f390*/  @P0 SHF.R.U32.HI R12, RZ, c[0x0][0x334], R2 ;  /* 0x0000cd00ff0c0a19 */ /* 0x000fe40000011602 */
.L_x_313:
[----:B------:R-:W-:Y:S05]  /*f3a0*/  BSYNC B0 ;  /* 0x0000000000007941 */ /* 0x000fea0003800000 */
.L_x_311:
[----:B------:R-:W-:Y:S05]  /*f3b0*/  IMAD R0, R12, c[0x0][0x32c], R0 ;  /* 0x0000cb000c007a24 */ /* 0x000fea00078e0200 */
[----:B------:R-:W-:Y:S02]  /*f3c0*/  IMNMX R16, R16, R0, !PT ;  /* 0x0000000010107217 */ /* 0x000fe40007800200 */
[----:B------:R-:W-:Y:S04]  /*f3d0*/  IADD3 R0, R0, c[0x0][0x32c], RZ ;  /* 0x0000cb0000007a10 */ /* 0x000fe80007ffe0ff */
[----:B------:R-:W-:Y:S02]  /*f3e0*/  IMNMX R17, R17, R0, PT ;  /* 0x0000000011117217 */ /* 0x000fe40003800200 */
.L_x_310:
        /* <DEDUP_REMOVED lines=45> */
[--C-:B------:R-:W-:Y:S02]  /*f6c0*/  FFMA.FTZ R13, R22, c[0x0][0x2d0], -R172.reuse ;  /* 0x0000b400160d7a23 */ /* 0x100fe400000108ac */
[----:B------:R-:W-:Y:S01]  /*f6d0*/  ISETP.GT.AND P0, PT, R16, 0x1, P0 ;  /* 0x000000011000780c */ /* 0x000fe20000704270 */
[----:B------:R-:W-:Y:S01]  /*f6e0*/  MUFU.EX2 R18, R18 ;  /* 0x0000001200127308 */ /* 0x000fe20000000800 */
[--C-:B------:R-:W-:Y:S02]  /*f6f0*/  FFMA.FTZ R12, R8, c[0x0][0x2d0], -R172.reuse ;  /* 0x0000b400080c7a23 */ /* 0x100fe400000108ac */
[----:B------:R-:W-:Y:S01]  /*f700*/  ISETP.LT.OR P0, PT, R17, 0x2, P0 ;  /* 0x000000021100780c */ /* 0x000fe20000701670 */
[--C-:B------:R-:W-:Y:S02]  /*f710*/  FFMA.FTZ R8, R168, c[0x0][0x2d0], -R172.reuse ;  /* 0x0000b400a8087a23 */ /* 0x100fe400000108ac */
[--C-:B------:R-:W-:Y:S01]  /*f720*/  FFMA.FTZ R171, R21, c[0x0][0x2d0], -R172.reuse ;  /* 0x0000b40015ab7a23 */ /* 0x100fe200000108ac */
[----:B------:R-:W-:Y:S01]  /*f730*/  FSEL R11, R176, -INF , !P0 ;  /* 0xff800000b00b7808 */ /* 0x000fe20004000000 */
[--C-:B------:R-:W-:Y:S01]  /*f740*/  FFMA.FTZ R175, R175, c[0x0][0x2d0], -R172.reuse ;  /* 0x0000b400afaf7a23 */ /* 0x100fe200000108ac */
[----:B------:R-:W-:Y:S01]  /*f750*/  PLOP3.LUT P0, PT, PT, PT, UP2, 0x40, 0x0 ;  /* 0x000000000000781c */ /* 0x000fe20003f0e828 */
[----:B------:R-:W-:Y:S01]  /*f760*/  UISETP.NE.AND UP2, UPT, UR28, URZ, UPT ;  /* 0x0000003f1c00728c */ /* 0x000fe2000bf45270 */
[----:B------:R-:W1:Y:S01]  /*f770*/  MUFU.EX2 R13, R13 ;  /* 0x0000000d000d7308 */ /* 0x000e620000000800 */
[--C-:B------:R-:W-:Y:S01]  /*f780*/  FFMA.FTZ R174, R174, c[0x0][0x2d0], -R172.reuse ;  /* 0x0000b400aeae7a23 */ /* 0x100fe200000108ac */
[----:B------:R-:W-:Y:S01]  /*f790*/  ISETP.GT.AND P0, PT, R16, 0x8, P0 ;  /* 0x000000081000780c */ /* 0x000fe20000704270 */
[--C-:B------:R-:W-:Y:S02]  /*f7a0*/  FFMA.FTZ R173, R173, c[0x0][0x2d0], -R172.reuse ;  /* 0x0000b400adad7a23 */ /* 0x100fe400000108ac */
[----:B------:R-:W-:Y:S01]  /*f7b0*/  FFMA.FTZ R172, R19, c[0x0][0x2d0], -R172 ;  /* 0x0000b40013ac7a23 */ /* 0x000fe200000108ac */
[C---:B------:R-:W-:Y:S04]  /*f7c0*/  ISETP.LT.OR P0, PT, R17.reuse, 0x9, P0 ;  /* 0x000000091100780c */ /* 0x040fe80000701670 */
[----:B------:R-:W-:Y:S01]  /*f7d0*/  FSEL R10, R10, -INF , !P0 ;  /* 0xff8000000a0a7808 */ /* 0x000fe20004000000 */
[----:B------:R-:W-:Y:S01]  /*f7e0*/  MUFU.EX2 R12, R12 ;  /* 0x0000000c000c7308 */ /* 0x000fe20000000800 */
[----:B------:R-:W-:Y:S01]  /*f7f0*/  PLOP3.LUT P0, PT, PT, PT, UP1, 0x40, 0x0 ;  /* 0x000000000000781c */ /* 0x000fe20003f0e818 */
[----:B------:R-:W-:Y:S03]  /*f800*/  UISETP.NE.AND UP1, UPT, UR23, URZ, UPT ;  /* 0x0000003f1700728c */ /* 0x000fe6000bf25270 */
[C---:B------:R-:W-:Y:S04]  /*f810*/  ISETP.GT.AND P0, PT, R16.reuse, 0x9, P0 ;  /* 0x000000091000780c */ /* 0x040fe80000704270 */
[----:B------:R-:W-:Y:S01]  /*f820*/  ISETP.LT.OR P0, PT, R17, 0xa, P0 ;  /* 0x0000000a1100780c */ /* 0x000fe20000701670 */
[----:B------:R-:W-:Y:S03]  /*f830*/  MUFU.EX2 R8, R8 ;  /* 0x0000000800087308 */ /* 0x000fe60000000800 */
[----:B------:R-:W-:Y:S02]  /*f840*/  FSEL R169, R169, -INF , !P0 ;  /* 0xff800000a9a97808 */ /* 0x000fe40004000000 */
[----:B------:R-:W-:Y:S01]  /*f850*/  PLOP3.LUT P0, PT, PT, PT, UP0, 0x40, 0x0 ;  /* 0x000000000000781c */ /* 0x000fe20003f0e808 */
[----:B------:R-:W-:Y:S01]  /*f860*/  UISETP.NE.AND UP0, UPT, UR20, URZ, UPT ;  /* 0x0000003f1400728c */ /* 0x000fe2000bf05270 */
[----:B-1----:R-:W-:Y:S02]  /*f870*/  F2FP.PACK_AB R168, R13, R18 ;  /* 0x000000120da8723e */ /* 0x002fe400000000ff */
[C---:B------:R-:W-:Y:S01]  /*f880*/  ISETP.GT.AND P0, PT, R16.reuse, 0x10, P0 ;  /* 0x000000101000780c */ /* 0x040fe20000704270 */
[----:B------:R-:W-:Y:S03]  /*f890*/  MUFU.EX2 R172, R172 ;  /* 0x000000ac00ac7308 */ /* 0x000fe60000000800 */
[----:B------:R-:W-:Y:S04]  /*f8a0*/  ISETP.LT.OR P0, PT, R17, 0x11, P0 ;  /* 0x000000111100780c */ /* 0x000fe80000701670 */
        /* <DEDUP_REMOVED lines=19> */
[----:B------:R-:W-:Y:S02]  /*f9e0*/  FSEL R159, R6, -INF , !P0 ;  /* 0xff800000069f7808 */ /* 0x000fe40004000000 */
[----:B------:R-:W1:Y:S01]  /*f9f0*/  MUFU.EX2 R6, R2 ;  /* 0x0000000200067308 */ /* 0x000e620000000800 */
[----:B------:R-:W-:Y:S04]  /*fa00*/  PLOP3.LUT P0, PT, PT, PT, UP2, 0x40, 0x0 ;  /* 0x000000000000781c */ /* 0x000fe80003f0e828 */
[C---:B------:R-:W-:Y:S04]  /*fa10*/  ISETP.GT.AND P0, PT, R16.reuse, 0x21, P0 ;  /* 0x000000211000780c */ /* 0x040fe80000704270 */
[----:B------:R-:W-:Y:S04]  /*fa20*/  ISETP.LT.OR P0, PT, R17, 0x22, P0 ;  /* 0x000000221100780c */ /* 0x000fe80000701670 */
        /* <DEDUP_REMOVED lines=14> */
[----:B------:R-:W-:Y:S01]  /*fb10*/  FMUL.FTZ R29, R6, R29 ;  /* 0x0000001d061d7220 */ /* 0x000fe20000410000 */
[----:B------:R-:W-:Y:S01]  /*fb20*/  ISETP.GT.AND P0, PT, R16, 0x29, P0 ;  /* 0x000000291000780c */ /* 0x000fe20000704270 */
[C---:B------:R-:W-:Y:S01]  /*fb30*/  FMUL.FTZ R16, R6.reuse, R144 ;  /* 0x0000009006107220 */ /* 0x040fe20000410000 */
[----:B------:R-:W-:Y:S01]  /*fb40*/  FMNMX.FTZ R2, R169, R2, !PT ;  /* 0x00000002a9027209 */ /* 0x000fe20007810000 */
[C---:B------:R-:W-:Y:S01]  /*fb50*/  FMUL.FTZ R32, R6.reuse, R32 ;  /* 0x0000002006207220 */ /* 0x040fe20000410000 */
[----:B------:R-:W-:Y:S01]  /*fb60*/  ISETP.LT.OR P0, PT, R17, 0x2a, P0 ;  /* 0x0000002a1100780c */ /* 0x000fe20000701670 */
[----:B------:R-:W-:Y:S01]  /*fb70*/  FMUL.FTZ R17, R6, R145 ;  /* 0x0000009106117220 */ /* 0x000fe20000410000 */
[----:B------:R-:W-:Y:S01]  /*fb80*/  FMNMX.FTZ R2, R24, R2, !PT ;  /* 0x0000000218027209 */ /* 0x000fe20007810000 */
[C---:B------:R-:W-:Y:S01]  /*fb90*/  FMUL.FTZ R33, R6.reuse, R33 ;  /* 0x0000002106217220 */ /* 0x040fe20000410000 */
[----:B------:R-:W-:Y:S01]  /*fba0*/  FSEL R3, R7, -INF , !P0 ;  /* 0xff80000007037808 */ /* 0x000fe20004000000 */
        /* <DEDUP_REMOVED lines=15> */
[----:B------:R-:W-:Y:S01]  /*fca0*/  UISETP.GT.AND UP0, UPT, UR21, UR7, UPT ;  /* 0x000000071500728c */ /* 0x000fe2000bf04270 */
[----:B------:R-:W-:Y:S01]  /*fcb0*/  FMUL.FTZ R48, R6, R48 ;  /* 0x0000003006307220 */ /* 0x000fe20000410000 */
[----:B------:R-:W-:Y:S01]  /*fcc0*/  FMNMX.FTZ R2, R158, R2, !PT ;  /* 0x000000029e027209 */ /* 0x000fe20007810000 */
[----:B--2---:R-:W-:Y:S01]  /*fcd0*/  FFMA.FTZ R5, R6, R170, R18 ;  /* 0x000000aa06057223 */ /* 0x004fe20000010012 */
[----:B------:R-:W-:Y:S01]  /*fce0*/  F2FP.PACK_AB R170, R8, R12 ;  /* 0x0000000c08aa723e */ /* 0x000fe200000000ff */
[C---:B------:R-:W-:Y:S01]  /*fcf0*/  FMUL.FTZ R49, R6.reuse, R49 ;  /* 0x0000003106317220 */ /* 0x040fe20000410000 */
[----:B------:R-:W-:Y:S01]  /*fd00*/  FMNMX.FTZ R2, R157, R2, !PT ;  /* 0x000000029d027209 */ /* 0x000fe20007810000 */
[----:B------:R-:W-:Y:S01]  /*fd10*/  FADD.FTZ R5, R13, R5 ;  /* 0x000000050d057221 */ /* 0x000fe20000010000 */
[----:B------:R-:W-:Y:S01]  /*fd20*/  UMOV UR21, UR4 ;  /* 0x0000000400157c82 */ /* 0x000fe20008000000 */
[----:B------:R-:W-:Y:S01]  /*fd30*/  FMUL.FTZ R13, R6, R141 ;  /* 0x0000008d060d7220 */ /* 0x000fe20000410000 */
[----:B------:R-:W-:Y:S01]  /*fd40*/  FMNMX.FTZ R2, R3, R2, !PT ;  /* 0x0000000203027209 */ /* 0x000fe20007810000 */
[----:B------:R-:W-:Y:S02]  /*fd50*/  FADD.FTZ R5, R12, R5 ;  /* 0x000000050c057221 */ /* 0x000fe40000010000 */
[----:B------:R-:W-:Y:S01]  /*fd60*/  FMUL.FTZ R12, R6, R140 ;  /* 0x0000008c060c7220 */ /* 0x000fe20000410000 */
[----:B------:R-:W-:Y:S01]  /*fd70*/  MOV R140, R26 ;  /* 0x0000001a008c7202 */ /* 0x000fe20000000f00 */
[----:B------:R-:W1:Y:S01]  /*fd80*/  SHFL.BFLY PT, R4, R2, 0x2, 0x1f ;  /* 0x0c401f0002047f89 */ /* 0x000e6200000e0000 */
[----:B------:R-:W-:Y:S02]  /*fd90*/  FADD.FTZ R177, R8, R5 ;  /* 0x0000000508b17221 */ /* 0x000fe40000010000 */
        /* <DEDUP_REMOVED lines=329> */
.L_x_301:
[----:B------:R-:W2:Y:S04]  /*11230*/  LDL.LU R5, [R1+0x44] ;  /* 0x0000440001057983 */ /* 0x000ea80000300800 */
[----:B------:R-:W3:Y:S01]  /*11240*/  LDL.LU R7, [R1+0x40] ;  /* 0x0000400001077983 */ /* 0x000ee20000300800 */
[----:B------:R-:W-:-:S02]  /*11250*/  MOV R8, 0xff800000 ;  /* 0xff80000000087802 */ /* 0x000fc40000000f00 */
[----:B------:R-:W-:Y:S01]  /*11260*/  PLOP3.LUT P2, PT, PT, PT, PT, 0x8, 0x0 ;  /* 0x000000000000781c */ /* 0x000fe20003f4e170 */
[----:B--2---:R-:W2:Y:S04]  /*11270*/  SHFL.BFLY PT, R6, R5, 0x2, 0x1f ;  /* 0x0c401f0005067f89 */ /* 0x004ea800000e0000 */
[----:B-1-3--:R-:W1:Y:S01]  /*11280*/  SHFL.BFLY PT, R4, R7, 0x2, 0x1f ;  /* 0x0c401f0007047f89 */ /* 0x00ae6200000e0000 */
[----:B--2---:R-:W-:Y:S02]  /*11290*/  FADD.FTZ R6, R6, R5 ;  /* 0x0000000506067221 */ /* 0x004fe40000010000 */
[----:B-1----:R-:W-:-:S03]  /*112a0*/  FADD.FTZ R4, R4, R7 ;  /* 0x0000000704047221 */ /* 0x002fc60000010000 */
        /* <DEDUP_REMOVED lines=149> */
.L_x_259:
        /* <DEDUP_REMOVED lines=52> */
[C---:B------:R-:W-:Y:S01]  /*11f40*/  IMAD.IADD R13, R11.reuse, 0x1, R9 ;  /* 0x000000010b0d7824 */ /* 0x040fe200078e0209 */
[C---:B------:R-:W-:Y:S02]  /*11f50*/  IADD3 R12, R11.reuse, 0x80, RZ ;  /* 0x000000800b0c7810 */ /* 0x040fe40007ffe0ff */
[----:B------:R-:W-:Y:S02]  /*11f60*/  IADD3 R5, R11, 0x70, RZ ;  /* 0x000000700b057810 */ /* 0x000fe40007ffe0ff */
[----:B------:R-:W-:Y:S01]  /*11f70*/  @P0 IADD3 R5, R12, 0x10, RZ ;  /* 0x000000100c050810 */ /* 0x000fe20007ffe0ff */
[----:B------:R-:W-:Y:S01]  /*11f80*/  IMAD.MOV.U32 R12, RZ, RZ, 0x40 ;  /* 0x00000040ff0c7424 */ /* 0x000fe200078e00ff */
[----:B------:R-:W-:Y:S02]  /*11f90*/  F2FP.PACK_AB R44, R45, R44 ;  /* 0x0000002c2d2c723e */ /* 0x000fe400000000ff */
[----:B------:R-:W-:Y:S01]  /*11fa0*/  F2FP.PACK_AB R46, R47, R46 ;  /* 0x0000002e2f2e723e */ /* 0x000fe200000000ff */
[----:B------:R-:W-:Y:S01]  /*11fb0*/  IMAD.IADD R9, R9, 0x1, R5 ;  /* 0x0000000109097824 */ /* 0x000fe200078e0205 */
[----:B------:R-:W-:-:S02]  /*11fc0*/  SEL R12, R12, 0xffffffc0, !P2 ;  /* 0xffffffc00c0c7807 */ /* 0x000fc40005000000 */
[----:B------:R-:W-:Y:S02]  /*11fd0*/  F2FP.PACK_AB R48, R49, R48 ;  /* 0x000000303130723e */ /* 0x000fe400000000ff */
        /* <DEDUP_REMOVED lines=8> */
[----:B------:R-:W-:-:S02]  /*12060*/  F2FP.PACK_AB R56, R57, R56 ;  /* 0x000000383938723e */ /* 0x000fc400000000ff */
[----:B------:R-:W-:Y:S01]  /*12070*/  STS [R11+0x480], R134 ;  /* 0x000480860b007388 */ /* 0x000fe20000000800 */
[----:B------:R-:W-:Y:S02]  /*12080*/  F2FP.PACK_AB R58, R59, R58 ;  /* 0x0000003a3b3a723e */ /* 0x000fe400000000ff */
        /* <DEDUP_REMOVED lines=95> */
[----:B------:R-:W-:Y:S04]  /*12680*/  STS [R16+0xc480], R126 ;  /* 0x00c4807e10007388 */ /* 0x000fe80000000800 */
[----:B------:R-:W-:Y:S04]  /*12690*/  STS [R12+0xc000], R128 ;  /* 0x00c000800c007388 */ /* 0x000fe80000000800 */
[----:B------:R3:W-:Y:S01]  /*126a0*/  STS [R12+0xc400], R4 ;  /* 0x00c400040c007388 */ /* 0x0007e20000000800 */
[----:B-1----:R-:W-:-:S02]  /*126b0*/  IMAD.U32 R14, RZ, RZ, UR4 ;  /* 0x00000004ff0e7e24 */ /* 0x002fc4000f8e00ff */
[----:B--2---:R-:W-:Y:S01]  /*126c0*/  IMAD.U32 R15, RZ, RZ, UR5 ;  /* 0x00000005ff0f7e24 */ /* 0x004fe2000f8e00ff */
[----:B------:R-:W-:Y:S06]  /*126d0*/  BAR.SYNC.DEFER_BLOCKING 0x1, 0x100 ;  /* 0x0044000000007b1d */ /* 0x000fec0000010000 */
[----:B------:R-:W-:Y:S02]  /*126e0*/  ULDC.64 UR4, c[0x0][0x508] ;  /* 0x0001420000047ab9 */ /* 0x000fe40000000a00 */
[----:B------:R-:W-:Y:S01]  /*126f0*/  UISETP.NE.U32.AND UP0, UPT, URZ, UR4, UPT ;  /* 0x000000043f00728c */ /* 0x000fe2000bf05070 */
[----:B------:R-:W2:Y:S03]  /*12700*/  @P0 LDG.E R5, [R14.64] ;  /* 0x000000120e050981 */ /* 0x000ea6000c1e1900 */
[----:B------:R-:W-:Y:S01]  /*12710*/  UISETP.NE.AND.EX UP0, UPT, URZ, UR5, UPT, UP0 ;  /* 0x000000053f00728c */ /* 0x000fe2000bf05300 */
[----:B---3--:R-:W-:-:S02]  /*12720*/  IMAD.MOV.U32 R4, RZ, RZ, c[0x0][0x388] ;  /* 0x0000e200ff047624 */ /* 0x008fc400078e00ff */
        /* <DEDUP_REMOVED lines=14> */
[----:B-----5:R1:W2:Y:S04]  /*12810*/  LDG.E R4, [R14.64] ;  /* 0x000000120e047981 */ /* 0x0202a8000c1e1900 */
[----:B-1----:R-:W2:Y:S02]  /*12820*/  LDG.E R14, [R14.64+0x4] ;  /* 0x000004120e0e7981 */ /* 0x002ea4000c1e1900 */
[----:B--2---:R-:W-:Y:S02]  /*12830*/  IADD3 R4, -R4, R14, RZ ;  /* 0x0000000e04047210 */ /* 0x004fe40007ffe1ff */
.L_x_316:
[----:B-1----:R-:W-:Y:S01]  /*12840*/  SHF.R.S32.HI R5, RZ, 0x1f, R10 ;  /* 0x0000001fff057819 */ /* 0x002fe2000001140a */
[----:B------:R-:W-:Y:S01]  /*12850*/  IMAD.MOV.U32 R9, RZ, RZ, c[0x0][0x4e8] ;  /* 0x00013a00ff097624 */ /* 0x000fe200078e00ff */
[----:B------:R-:W-:Y:S01]  /*12860*/  LOP3.LUT R11, R6, 0xffffffe0, RZ, 0xc0, !PT ;  /* 0xffffffe0060b7812 */ /* 0x000fe200078ec0ff */
[----:B------:R-:W1:Y:S01]  /*12870*/  S2R R75, SR_CTAID.X ;  /* 0x00000000004b7919 */ /* 0x000e620000002500 */
[----:B------:R-:W-:Y:S01]  /*12880*/  LEA.HI R5, R5, R10, RZ, 0x3 ;  /* 0x0000000a05057211 */ /* 0x000fe200078f18ff */
[----:B------:R-:W-:Y:S01]  /*12890*/  ULDC.64 UR6, c[0x0][0x490] ;  /* 0x0001240000067ab9 */ /* 0x000fe20000000a00 */
[----:B------:R-:W-:Y:S01]  /*128a0*/  ISETP.NE.AND P1, PT, R9, 0x1, PT ;  /* 0x000000010900780c */ /* 0x000fe20003f25270 */
[----:B------:R-:W-:Y:S01]  /*128b0*/  USHF.R.S32.HI UR11, URZ, 0x1f, UR13 ;  /* 0x0000001f3f0b7899 */ /* 0x000fe2000801140d */
[----:B------:R-:W-:Y:S01]  /*128c0*/  LOP3.LUT R6, R5, 0xffffff8, RZ, 0xc0, !PT ;  /* 0x0ffffff805067812 */ /* 0x000fe200078ec0ff */
[----:B------:R-:W-:Y:S01]  /*128d0*/  IMAD.IADD R5, R0, 0x1, -R11 ;  /* 0x0000000100057824 */ /* 0x000fe200078e0a0b */
[----:B------:R-:W-:Y:S01]  /*128e0*/  ULDC.64 UR4, c[0x0][0x3a0] ;  /* 0x0000e80000047ab9 */ /* 0x000fe20000000a00 */
[----:B------:R-:W-:Y:S01]  /*128f0*/  BSSY B0, `(.L_x_317) ;  /* 0x0000093000007945 */ /* 0x000fe20003800000 */
[----:B------:R-:W-:Y:S01]  /*12900*/  UIMAD UR8, UR9, UR6, URZ ;  /* 0x00000006090872a4 */ /* 0x000fe2000f8e023f */
[----:B------:R-:W-:Y:S01]  /*12910*/  IMAD.IADD R6, R10, 0x1, -R6 ;  /* 0x000000010a067824 */ /* 0x000fe200078e0a06 */
[----:B------:R-:W-:Y:S01]  /*12920*/  SHF.R.S32.HI R9, RZ, 0x1f, R5 ;  /* 0x0000001fff097819 */ /* 0x000fe20000011405 */
[----:B------:R-:W-:Y:S01]  /*12930*/  UMOV UR14, UR20 ;  /* 0x00000014000e7c82 */ /* 0x000fe20008000000 */
[----:B------:R-:W-:Y:S01]  /*12940*/  LEA.HI R10, R3, R3, RZ, 0x1 ;  /* 0x00000003030a7211 */ /* 0x000fe200078f08ff */
[----:B------:R-:W-:Y:S01]  /*12950*/  UMOV UR15, UR21 ;  /* 0x00000015000f7c82 */ /* 0x000fe20008000000 */
[----:B------:R-:W-:Y:S01]  /*12960*/  LEA.HI R9, R9, R5, RZ, 0x2 ;  /* 0x0000000509097211 */ /* 0x000fe200078f10ff */
[----:B------:R-:W-:Y:S01]  /*12970*/  UIMAD UR12, UR21, UR4, URZ ;  /* 0x00000004150c72a4 */ /* 0x000fe2000f8e023f */
[----:B------:R-:W-:Y:S01]  /*12980*/  LOP3.LUT R10, R10, 0x1ffffffe, RZ, 0xc0, !PT ;  /* 0x1ffffffe0a0a7812 */ /* 0x000fe200078ec0ff */
[----:B------:R-:W-:Y:S01]  /*12990*/  USEL UR11, UR11, URZ, !UP1 ;  /* 0x0000003f0b0b7287 */ /* 0x000fe2000c800000 */
[----:B------:R-:W-:Y:S01]  /*129a0*/  SHF.R.S32.HI R9, RZ, 0x2, R9 ;  /* 0x00000002ff097819 */ /* 0x000fe20000011409 */
[----:B------:R-:W-:Y:S01]  /*129b0*/  UIMAD.WIDE.U32 UR14, UR10, UR6, UR14 ;  /* 0x000000060a0e72a5 */ /* 0x000fe2000f8e000e */
[----:B------:R-:W-:Y:S01]  /*129c0*/  LOP3.LUT P2, RZ, R5, 0x3, RZ, 0xc0, !PT ;  /* 0x0000000305ff7812 */ /* 0x000fe2000784c0ff */
[----:B------:R-:W-:Y:S01]  /*129d0*/  IMAD.IADD R3, R3, 0x1, -R10 ;  /* 0x0000000103037824 */ /* 0x000fe200078e0a0a */
[----:B------:R-:W-:Y:S01]  /*129e0*/  UIMAD UR8, UR10, UR7, UR8 ;  /* 0x000000070a0872a4 */ /* 0x000fe2000f8e0208 */
[----:B------:R-:W-:Y:S01]  /*129f0*/  IMAD R6, R6, 0x10, R9 ;  /* 0x0000001006067824 */ /* 0x000fe200078e0209 */
[----:B------:R-:W-:-:S02]  /*12a00*/  UIMAD.WIDE.U32 UR16, UR20, UR4, URZ ;  /* 0x00000004141072a5 */ /* 0x000fc4000f8e003f */
[----:B------:R-:W-:Y:S01]  /*12a10*/  ULDC.64 UR6, c[0x0][0x498] ;  /* 0x0001260000067ab9 */ /* 0x000fe20000000a00 */
[--C-:B------:R-:W-:Y:S01]  /*12a20*/  IMAD R3, R3, 0x8, R6.reuse ;  /* 0x0000000803037824 */ /* 0x100fe200078e0206 */
[----:B------:R-:W-:Y:S01]  /*12a30*/  UIMAD UR12, UR20, UR5, UR12 ;  /* 0x00000005140c72a4 */ /* 0x000fe2000f8e020c */
[C---:B-1----:R-:W-:Y:S01]  /*12a40*/  IMAD R6, R75.reuse, 0x80, R6 ;  /* 0x000000804b067824 */ /* 0x042fe200078e0206 */
[----:B------:R-:W-:Y:S01]  /*12a50*/  USEL UR13, UR13, URZ, !UP1 ;  /* 0x0000003f0d0d7287 */ /* 0x000fe2000c800000 */
[----:B------:R-:W-:Y:S01]  /*12a60*/  IMAD R9, R75, 0x80, R3 ;  /* 0x000000804b097824 */ /* 0x000fe200078e0203 */
[CC--:B------:R-:W-:Y:S01]  /*12a70*/  LEA.HI R3, R2.reuse, R0.reuse, RZ, 0x3 ;  /* 0x0000000002037211 */ /* 0x0c0fe200078f18ff */
[----:B------:R-:W-:Y:S02]  /*12a80*/  UIMAD UR20, UR11, UR6, URZ ;  /* 0x000000060b1472a4 */ /* 0x000fe4000f8e023f */
[----:B------:R-:W-:Y:S01]  /*12a90*/  @P1 IMAD.HI.U32 R5, R9, c[0x0][0x4ec], RZ ;  /* 0x00013b0009051a27 */ /* 0x000fe200078e00ff */
[----:B------:R-:W-:Y:S01]  /*12aa0*/  MOV R12, R9 ;  /* 0x00000009000c7202 */ /* 0x000fe20000000f00 */
[----:B------:R-:W-:Y:S01]  /*12ab0*/  UIADD3 UR15, UR15, UR8, URZ ;  /* 0x000000080f0f7290 */ /* 0x000fe2000fffe03f */
[----:B------:R-:W-:Y:S01]  /*12ac0*/  LOP3.LUT R10, R3, 0xfffffff8, RZ, 0xc0, !PT ;  /* 0xfffffff8030a7812 */ /* 0x000fe200078ec0ff */
[----:B------:R-:W-:Y:S01]  /*12ad0*/  UIMAD UR7, UR13, UR7, UR20 ;  /* 0x000000070d0772a4 */ /* 0x000fe2000f8e0214 */
[----:B------:R-:W-:Y:S01]  /*12ae0*/  @P1 SHF.R.U32.HI R12, RZ, c[0x0][0x4f0], R5 ;  /* 0x00013c00ff0c1a19 */ /* 0x000fe20000011605 */
[----:B------:R-:W-:Y:S01]  /*12af0*/  UIMAD.WIDE.U32 UR14, UR13, UR6, UR14 ;  /* 0x000000060d0e72a5 */ /* 0x000fe2000f8e000e */
[----:B------:R-:W-:Y:S01]  /*12b00*/  LEA.HI R5, R2, R0, RZ, 0x6 ;  /* 0x0000000002057211 */ /* 0x000fe200078f30ff */
[----:B------:R-:W-:Y:S01]  /*12b10*/  IMAD.IADD R0, R0, 0x1, -R10 ;  /* 0x0000000100007824 */ /* 0x000fe200078e0a0a */
[----:B------:R-:W-:Y:S01]  /*12b20*/  SHF.R.S32.HI R3, RZ, 0x3, R3 ;  /* 0x00000003ff037819 */ /* 0x000fe20000011403 */
[--C-:B------:R-:W-:Y:S01]  /*12b30*/  IMAD.MOV R2, RZ, RZ, -R12.reuse ;  /* 0x000000ffff027224 */ /* 0x100fe200078e0a0c */
[----:B------:R-:W-:Y:S01]  /*12b40*/  SHF.R.S32.HI R10, RZ, 0x1f, R12 ;  /* 0x0000001fff0a7819 */ /* 0x000fe2000001140c */
[----:B------:R-:W-:Y:S01]  /*12b50*/  ULDC.64 UR4, c[0x0][0x3e8] ;  /* 0x0000fa0000047ab9 */ /* 0x000fe20000000a00 */
[----:B------:R-:W-:Y:S01]  /*12b60*/  IADD3 R12, P0, R12, UR14, RZ ;  /* 0x0000000e0c0c7c10 */ /* 0x000fe2000ff1e0ff */
[----:B------:R-:W-:Y:S01]  /*12b70*/  IMAD R9, R2, c[0x0][0x4e8], R9 ;  /* 0x00013a0002097a24 */ /* 0x000fe200078e0209 */
[----:B------:R-:W-:Y:S01]  /*12b80*/  UIMAD UR9, UR9, UR4, URZ ;  /* 0x00000004090972a4 */ /* 0x000fe2000f8e023f */
[----:B------:R-:W-:Y:S01]  /*12b90*/  IMAD.U32 R2, RZ, RZ, UR7 ;  /* 0x00000007ff027e24 */ /* 0x000fe2000f8e00ff */
[----:B------:R-:W-:Y:S01]  /*12ba0*/  UIADD3 UR17, UR17, UR12, URZ ;  /* 0x0000000c11117290 */ /* 0x000fe2000fffe03f */
[C---:B------:R-:W-:Y:S01]  /*12bb0*/  IMAD R15, R0.reuse, 0x20, R3 ;  /* 0x00000020000f7824 */ /* 0x040fe200078e0203 */
[----:B------:R-:W-:Y:S01]  /*12bc0*/  SHF.R.S32.HI R11, RZ, 0x1f, R9 ;  /* 0x0000001fff0b7819 */ /* 0x000fe20000011409 */
[----:B------:R-:W-:Y:S01]  /*12bd0*/  IMAD.SHL.U32 R0, R0, 0x8, RZ ;  /* 0x0000000800007824 */ /* 0x000fe200078e00ff */
[----:B------:R-:W-:Y:S01]  /*12be0*/  IADD3.X R13, R10, UR15, R2, P0, !PT ;  /* 0x0000000f0a0d7c10 */ /* 0x000fe200087fe402 */
[----:B------:R-:W-:Y:S01]  /*12bf0*/  IMAD.SHL.U32 R2, R3, 0x40, RZ ;  /* 0x0000004003027824 */ /* 0x000fe200078e00ff */
[----:B------:R-:W-:Y:S01]  /*12c00*/  LEA R15, R75, R15, 0x7 ;  /* 0x0000000f4b0f7211 */ /* 0x000fe200078e38ff */
[----:B------:R-:W-:Y:S01]  /*12c10*/  IMAD R11, R11, c[0x0][0x488], RZ ;  /* 0x000122000b0b7a24 */ /* 0x000fe200078e02ff */
[----:B------:R-:W-:Y:S01]  /*12c20*/  UIMAD UR5, UR10, UR5, UR9 ;  /* 0x000000050a0572a4 */ /* 0x000fe2000f8e0209 */
[----:B------:R-:W-:Y:S01]  /*12c30*/  IMAD.WIDE.U32 R12, R9, c[0x0][0x488], R12 ;  /* 0x00012200090c7a25 */ /* 0x000fe200078e000c */
[----:B------:R-:W-:Y:S01]  /*12c40*/  LOP3.LUT R2, R2, 0x1c0, RZ, 0xc0, !PT ;  /* 0x000001c002027812 */ /* 0x000fe200078ec0ff */
[----:B------:R-:W-:-:S02]  /*12c50*/  UIMAD.WIDE.U32 UR16, UR10, UR4, UR16 ;  /* 0x000000040a1072a5 */ /* 0x000fc4000f8e0010 */
[----:B------:R-:W-:Y:S01]  /*12c60*/  IMAD R11, R9, c[0x0][0x48c], R11 ;  /* 0x00012300090b7a24 */ /* 0x000fe200078e020b */
[----:B------:R-:W-:Y:S01]  /*12c70*/  LEA R10, P0, R12, c[0x0][0x450], 0x2 ;  /* 0x000114000c0a7a11 */ /* 0x000fe200078010ff */
[----:B------:R-:W-:Y:S01]  /*12c80*/  @P1 IMAD.HI.U32 R16, R15, c[0x0][0x4ec], RZ ;  /* 0x00013b000f101a27 */ /* 0x000fe200078e00ff */
[----:B------:R-:W-:Y:S01]  /*12c90*/  SHF.R.U32.HI R9, RZ, 0x3, R2 ;  /* 0x00000003ff097819 */ /* 0x000fe20000011602 */
[----:B------:R-:W-:Y:S01]  /*12ca0*/  ULDC.64 UR6, c[0x0][0x3f0] ;  /* 0x0000fc0000067ab9 */ /* 0x000fe20000000a00 */
[----:B------:R-:W-:Y:S01]  /*12cb0*/  LOP3.LUT R2, R2, 0x38, R0, 0xf8, !PT ;  /* 0x0000003802027812 */ /* 0x000fe200078ef800 */
[----:B------:R-:W-:Y:S01]  /*12cc0*/  IMAD.IADD R11, R13, 0x1, R11 ;  /* 0x000000010d0b7824 */ /* 0x000fe200078e020b */
[----:B------:R-:W-:Y:S01]  /*12cd0*/  UIMAD UR11, UR11, UR6, URZ ;  /* 0x000000060b0b72a4 */ /* 0x000fe2000f8e023f */
[----:B------:R-:W-:Y:S01]  /*12ce0*/  IMAD.MOV.U32 R14, RZ, RZ, R15 ;  /* 0x000000ffff0e7224 */ /* 0x000fe200078e000f */
[----:B------:R-:W-:Y:S01]  /*12cf0*/  @P1 SHF.R.U32.HI R14, RZ, c[0x0][0x4f0], R16 ;  /* 0x00013c00ff0e1a19 */ /* 0x000fe20000011610 */
[----:B------:R-:W-:Y:S01]  /*12d00*/  UIADD3 UR17, UR17, UR5, URZ ;  /* 0x0000000511117290 */ /* 0x000fe2000fffe03f */
[----:B------:R-:W-:Y:S01]  /*12d10*/  LEA.HI.X R11, R12, c[0x0][0x454], R11, 0x2, P0 ;  /* 0x000115000c0b7a11 */ /* 0x000fe200000f140b */
[----:B------:R-:W-:Y:S01]  /*12d20*/  UIMAD UR7, UR13, UR7, UR11 ;  /* 0x000000070d0772a4 */ /* 0x000fe2000f8e020b */
[----:B------:R-:W-:Y:S01]  /*12d30*/  LOP3.LUT R9, R2, R9, RZ, 0x3c, !PT ;  /* 0x0000000902097212 */ /* 0x000fe200078e3cff */
[--C-:B------:R-:W-:Y:S01]  /*12d40*/  IMAD.MOV R18, RZ, RZ, -R14.reuse ;  /* 0x000000ffff127224 */ /* 0x100fe200078e0a0e */
[----:B------:R-:W-:Y:S01]  /*12d50*/  SHF.R.S32.HI R2, RZ, 0x1f, R14 ;  /* 0x0000001fff027819 */ /* 0x000fe2000001140e */
[----:B------:R-:W-:Y:S01]  /*12d60*/  SHFL.IDX PT, R12, R10, RZ, 0x1c1f ;  /* 0x001c1fff0a0c7589 */ /* 0x000fe200000e0000 */
[----:B------:R-:W-:Y:S01]  /*12d70*/  UIMAD.WIDE.U32 UR16, UR13, UR6, UR16 ;  /* 0x000000060d1072a5 */ /* 0x000fe2000f8e0010 */
[----:B------:R-:W-:-:S02]  /*12d80*/  IMAD R18, R18, c[0x0][0x4e8], R15 ;  /* 0x00013a0012127a24 */ /* 0x000fc400078e020f */
[----:B------:R-:W1:Y:S01]  /*12d90*/  SHFL.IDX PT, R13, R11, RZ, 0x1c1f ;  /* 0x001c1fff0b0d7589 */ /* 0x000e6200000e0000 */
[----:B------:R-:W-:Y:S01]  /*12da0*/  UIADD3 UR7, UR17, UR7, URZ ;  /* 0x0000000711077290 */ /* 0x000fe2000fffe03f */
[----:B------:R-:W-:Y:S01]  /*12db0*/  IMAD R15, R2, c[0x0][0x3e0], RZ ;  /* 0x0000f800020f7a24 */ /* 0x000fe200078e02ff */
[----:B------:R-:W-:Y:S01]  /*12dc0*/  MOV R17, UR17 ;  /* 0x0000001100117c02 */ /* 0x000fe20008000f00 */
[----:B------:R-:W-:Y:S01]  /*12dd0*/  SHFL.IDX PT, R10, R10, 0x1, 0x1c1f ;  /* 0x003c1f000a0a7f89 */ /* 0x000fe200000e0000 */
[----:B-----5:R-:W-:Y:S01]  /*12de0*/  IMAD R2, R4, c[0x0][0x4e8], RZ ;  /* 0x00013a0004027a24 */ /* 0x020fe200078e02ff */
[C---:B------:R-:W-:Y:S01]  /*12df0*/  IADD3 R4, R6.reuse, 0x8, RZ ;  /* 0x0000000806047810 */ /* 0x040fe20007ffe0ff */
[----:B------:R-:W-:Y:S01]  /*12e00*/  IMAD.U32 R16, RZ, RZ, UR16 ;  /* 0x00000010ff107e24 */ /* 0x000fe2000f8e00ff */
[----:B------:R-:W2:Y:S01]  /*12e10*/  SHFL.IDX PT, R11, R11, 0x1, 0x1c1f ;  /* 0x003c1f000b0b7f89 */ /* 0x000ea200000e0000 */
[----:B------:R-:W-:Y:S01]  /*12e20*/  IMAD.U32 R17, RZ, RZ, UR7 ;  /* 0x00000007ff117e24 */ /* 0x000fe2000f8e00ff */
[-C--:B------:R-:W-:Y:S01]  /*12e30*/  ISETP.GE.OR P1, PT, R6, R2.reuse, P2 ;  /* 0x000000020600720c */ /* 0x080fe20001726670 */
[----:B------:R-:W-:Y:S01]  /*12e40*/  IMAD.SHL.U32 R5, R5, 0x8, RZ ;  /* 0x0000000805057824 */ /* 0x000fe200078e00ff */
[----:B------:R-:W-:Y:S01]  /*12e50*/  ISETP.GE.OR P0, PT, R4, R2, P2 ;  /* 0x000000020400720c */ /* 0x000fe20001706670 */
[----:B------:R-:W-:Y:S01]  /*12e60*/  IMAD.WIDE.U32 R16, R14, c[0x0][0x3e0], R16 ;  /* 0x0000f8000e107a25 */ /* 0x000fe200078e0010 */
[----:B------:R-:W-:-:S02]  /*12e70*/  SHF.R.S32.HI R6, RZ, 0x1f, R18 ;  /* 0x0000001fff067819 */ /* 0x000fc40000011412 */
[----:B------:R-:W-:Y:S01]  /*12e80*/  LOP3.LUT R5, R9, 0x7ffffe00, R5, 0xf8, !PT ;  /* 0x7ffffe0009057812 */ /* 0x000fe200078ef805 */
[----:B------:R-:W-:Y:S01]  /*12e90*/  IMAD R15, R14, c[0x0][0x3e4], R15 ;  /* 0x0000f9000e0f7a24 */ /* 0x000fe200078e020f */
[----:B------:R-:W-:Y:S01]  /*12ea0*/  MOV R14, R16 ;  /* 0x00000010000e7202 */ /* 0x000fe20000000f00 */
[----:B------:R-:W-:Y:S02]  /*12eb0*/  IMAD R6, R6, c[0x0][0x3d8], RZ ;  /* 0x0000f60006067a24 */ /* 0x000fe400078e02ff */
[----:B------:R-:W-:Y:S02]  /*12ec0*/  IMAD.IADD R15, R17, 0x1, R15 ;  /* 0x00000001110f7824 */ /* 0x000fe400078e020f */
[----:B------:R-:W-:Y:S01]  /*12ed0*/  IMAD.SHL.U32 R16, R5, 0x2, RZ ;  /* 0x0000000205107824 */ /* 0x000fe200078e00ff */
[----:B-1----:R1:W-:Y:S01]  /*12ee0*/  @!P1 ST.E [R12.64], R7 ;  /* 0x000000070c009985 */ /* 0x0023e2000c101912 */
[C---:B------:R-:W-:Y:S02]  /*12ef0*/  IMAD R17, R18.reuse, c[0x0][0x3dc], R6 ;  /* 0x0000f70012117a24 */ /* 0x040fe400078e0206 */
[----:B------:R-:W-:-:S04]  /*12f00*/  IMAD.WIDE.U32 R18, R18, c[0x0][0x3d8], R14 ;  /* 0x0000f60012127a25 */ /* 0x000fc800078e000e */
[----:B------:R-:W-:Y:S01]  /*12f10*/  IMAD.IADD R17, R19, 0x1, R17 ;  /* 0x0000000113117824 */ /* 0x000fe200078e0211 */
[----:B--2---:R1:W-:Y:S01]  /*12f20*/  @!P0 ST.E [R10.64], R8 ;  /* 0x000000080a008985 */ /* 0x0043e2000c101912 */
[C---:B------:R-:W-:Y:S01]  /*12f30*/  LEA R74, P0, R18.reuse, c[0x0][0x380], 0x1 ;  /* 0x0000e000124a7a11 */ /* 0x040fe200078008ff */
[----:B------:R-:W-:Y:S02]  /*12f40*/  IMAD R75, R75, 0x80, R3 ;  /* 0x000000804b4b7824 */ /* 0x000fe400078e0203 */
        /* <DEDUP_REMOVED lines=26> */
[----:B-1----:R-:W1:Y:S01]  /*130f0*/  LDS.128 R16, [R16+0xc080] ;  /* 0x00c0800010107984 */ /* 0x002e620000000c00 */
        /* <DEDUP_REMOVED lines=16> */
[----:B----4-:R2:W-:Y:S04]  /*13200*/  @!P1 ST.E.128 [R68.64], R32 ;  /* 0x0000002044009985 */ /* 0x0105e8000c101d12 */
[----:B-1----:R2:W-:Y:S02]  /*13210*/  @!P0 ST.E.128 [R76.64], R16 ;  /* 0x000000104c008985 */ /* 0x0025e4000c101d12 */
.L_x_318:
[----:B--234-:R-:W-:Y:S05]  /*13220*/  BSYNC B0 ;  /* 0x0000000000007941 */ /* 0x01cfea0003800000 */
.L_x_317:
[----:B------:R-:W-:Y:S01]  /*13230*/  IADD3 R3, R75, 0x20, RZ ;  /* 0x000000204b037810 */ /* 0x000fe20007ffe0ff */
[----:B------:R2:W3:Y:S01]  /*13240*/  SHFL.IDX PT, R35, R73, 0x1, 0x181f ;  /* 0x00381f0049237f89 */ /* 0x0004e200000e0000 */
[----:B------:R-:W-:Y:S02]  /*13250*/  BSSY B0, `(.L_x_319) ;  /* 0x000001c000007945 */ /* 0x000fe40003800000 */
[----:B------:R-:W-:Y:S01]  /*13260*/  ISETP.GE.AND P0, PT, R3, R2, PT ;  /* 0x000000020300720c */ /* 0x000fe20003f06270 */
[----:B------:R2:W4:-:S12]  /*13270*/  SHFL.IDX PT, R34, R74, 0x1, 0x181f ;  /* 0x00381f004a227f89 */ /* 0x00051800000e0000 */
[----:B------:R-:W-:Y:S05]  /*13280*/  @P0 BRA `(.L_x_320) ;  /* 0x0000018000000947 */ /* 0x000fea0003800000 */
[C---:B------:R-:W-:Y:S02]  /*13290*/  IADD3 R32, R0.reuse, 0x40, RZ ;  /* 0x0000004000207810 */ /* 0x040fe40007ffe0ff */
[C---:B------:R-:W-:Y:S02]  /*132a0*/  IADD3 R18, R0.reuse, 0x80, RZ ;  /* 0x0000008000127810 */ /* 0x040fe40007ffe0ff */
[----:B-1----:R-:W-:Y:S02]  /*132b0*/  IADD3 R16, R0, 0xc0, RZ ;  /* 0x000000c000107810 */ /* 0x002fe40007ffe0ff */
        /* <DEDUP_REMOVED lines=21> */
.L_x_320:
[----:B------:R-:W-:Y:S05]  /*13410*/  BSYNC B0 ;  /* 0x0000000000007941 */ /* 0x000fea0003800000 */
.L_x_319:
[----:B------:R-:W-:Y:S01]  /*13420*/  IADD3 R3, R75, 0x40, RZ ;  /* 0x000000404b037810 */ /* 0x000fe20007ffe0ff */
[----:B-1----:R1:W2:Y:S01]  /*13430*/  SHFL.IDX PT, R19, R73, 0x2, 0x181f ;  /* 0x00581f0049137f89 */ /* 0x0022a200000e0000 */
[----:B------:R-:W-:Y:S02]  /*13440*/  BSSY B0, `(.L_x_321) ;  /* 0x000001c000007945 */ /* 0x000fe40003800000 */
[----:B------:R-:W-:Y:S01]  /*13450*/  ISETP.GE.AND P0, PT, R3, R2, PT ;  /* 0x000000020300720c */ /* 0x000fe20003f06270 */
[----:B------:R1:W4:-:S12]  /*13460*/  SHFL.IDX PT, R18, R74, 0x2, 0x181f ;  /* 0x00581f004a127f89 */ /* 0x00031800000e0000 */
        /* <DEDUP_REMOVED lines=12> */
[----:B--2-4-:R-:W-:Y:S01]  /*13530*/  @!P3 IMAD.WIDE R16, R0, 0x2, R18 ;  /* 0x000000020010b825 */ /* 0x014fe200078e0212 */
        /* <DEDUP_REMOVED lines=12> */
.L_x_322:
[----:B------:R-:W-:Y:S05]  /*13600*/  BSYNC B0 ;  /* 0x0000000000007941 */ /* 0x000fea0003800000 */
.L_x_321:
[----:B------:R-:W-:Y:S01]  /*13610*/  IADD3 R75, R75, 0x60, RZ ;  /* 0x000000604b4b7810 */ /* 0x000fe20007ffe0ff */
[----:B--2---:R2:W1:Y:S03]  /*13620*/  SHFL.IDX PT, R11, R73, 0x3, 0x181f ;  /* 0x00781f00490b7f89 */ /* 0x00446600000e0000 */
[----:B------:R-:W-:Y:S01]  /*13630*/  ISETP.GE.AND P0, PT, R75, R2, PT ;  /* 0x000000024b00720c */ /* 0x000fe20003f06270 */
[----:B------:R2:W4:-:S12]  /*13640*/  SHFL.IDX PT, R10, R74, 0x3, 0x181f ;  /* 0x00781f004a0a7f89 */ /* 0x00051800000e0000 */
[----:B------:R-:W-:Y:S05]  /*13650*/  @P0 EXIT ;  /* 0x000000000000094d */ /* 0x000fea0003800000 */
[C---:B------:R-:W-:Y:S02]  /*13660*/  IADD3 R9, R0.reuse, 0x40, RZ ;  /* 0x0000004000097810 */ /* 0x040fe40007ffe0ff */
[C---:B------:R-:W-:Y:S02]  /*13670*/  IADD3 R3, R0.reuse, 0x80, RZ ;  /* 0x0000008000037810 */ /* 0x040fe40007ffe0ff */
        /* <DEDUP_REMOVED lines=10> */
[----:B------:R-:W-:Y:S02]  /*13720*/  @!P2 ST.E.128 [R12.64], R52 ;  /* 0x000000340c00a985 */ /* 0x000fe4000c101d12 */
[----:B------:R-:W-:-:S04]  /*13730*/  @!P1 IMAD.WIDE R8, R8, 0x2, R10 ;  /* 0x0000000208089825 */ /* 0x000fc800078e020a */
[----:B------:R-:W-:Y:S01]  /*13740*/  @!P0 IMAD.WIDE R2, R2, 0x2, R10 ;  /* 0x0000000202028825 */ /* 0x000fe200078e020a */
[----:B------:R-:W-:Y:S04]  /*13750*/  @!P1 ST.E.128 [R8.64], R36 ;  /* 0x0000002408009985 */ /* 0x000fe8000c101d12 */
[----:B------:R1:W-:Y:S02]  /*13760*/  @!P0 ST.E.128 [R2.64], R20 ;  /* 0x0000001402008985 */ /* 0x0003e4000c101d12 */
[----:B-1----:R-:W-:-:S04]  /*13770*/  IADD3 R2, R0, 0xc0, RZ ;  /* 0x000000c000027810 */ /* 0x002fc80007ffe0ff */
        /* <DEDUP_REMOVED lines=8> */
.L_x_315:
        /* <DEDUP_REMOVED lines=31> */
.L_x_323:
[----:B-1----:R-:W1:Y:S01]  /*139f0*/  S2R R9, SR_TID.X ;  /* 0x0000000000097919 */ /* 0x002e620000002100 */
[----:B------:R-:W-:Y:S01]  /*13a00*/  USHF.R.S32.HI UR6, URZ, 0x1f, UR13 ;  /* 0x0000001f3f067899 */ /* 0x000fe2000801140d */
[----:B------:R-:W-:Y:S01]  /*13a10*/  BSSY B0, `(.L_x_324) ;  /* 0x0000029000007945 */ /* 0x000fe20003800000 */
[----:B------:R-:W-:-:S02]  /*13a20*/  USEL UR13, UR13, URZ, !UP1 ;  /* 0x0000003f0d0d7287 */ /* 0x000fc4000c800000 */
[----:B------:R-:W-:Y:S01]  /*13a30*/  USEL UR6, UR6, URZ, !UP1 ;  /* 0x0000003f06067287 */ /* 0x000fe2000c800000 */
[----:B-1----:R-:W-:-:S13]  /*13a40*/  ISETP.GT.AND P0, PT, R9, 0x7f, PT ;  /* 0x0000007f0900780c */ /* 0x002fda0003f04270 */
        /* <DEDUP_REMOVED lines=22> */
[C---:B------:R-:W-:Y:S02]  /*13bb0*/  IADD3 R5, -R6.reuse, RZ, RZ ;  /* 0x000000ff06057210 */ /* 0x040fe40007ffe1ff */
[----:B------:R-:W-:Y:S02]  /*13bc0*/  SHF.R.S32.HI R2, RZ, 0x1f, R6 ;  /* 0x0000001fff027819 */ /* 0x000fe40000011406 */
[----:B------:R-:W-:Y:S01]  /*13bd0*/  IADD3 R6, P0, R6, UR16, RZ ;  /* 0x0000001006067c10 */ /* 0x000fe2000ff1e0ff */
[----:B------:R-:W-:Y:S02]  /*13be0*/  IMAD R5, R5, c[0x0][0x4e8], R0 ;  /* 0x00013a0005057a24 */ /* 0x000fe400078e0200 */
[----:B------:R-:W-:-:S03]  /*13bf0*/  IMAD.U32 R0, RZ, RZ, UR5 ;  /* 0x00000005ff007e24 */ /* 0x000fc6000f8e00ff */
[----:B------:R-:W-:Y:S02]  /*13c00*/  SHF.R.S32.HI R3, RZ, 0x1f, R5 ;  /* 0x0000001fff037819 */ /* 0x000fe40000011405 */
[----:B------:R-:W-:-:S03]  /*13c10*/  IADD3.X R7, R2, UR17, R0, P0, !PT ;  /* 0x0000001102077c10 */ /* 0x000fc600087fe400 */
[----:B------:R-:W-:Y:S02]  /*13c20*/  IMAD R0, R3, c[0x0][0x488], RZ ;  /* 0x0001220003007a24 */ /* 0x000fe400078e02ff */
[----:B------:R-:W-:-:S04]  /*13c30*/  IMAD.WIDE.U32 R6, R5, c[0x0][0x488], R6 ;  /* 0x0001220005067a25 */ /* 0x000fc800078e0006 */
[----:B------:R-:W-:Y:S01]  /*13c40*/  IMAD R0, R5, c[0x0][0x48c], R0 ;  /* 0x0001230005007a24 */ /* 0x000fe200078e0200 */
[----:B------:R-:W-:-:S04]  /*13c50*/  LEA R2, P0, R6, c[0x0][0x450], 0x2 ;  /* 0x0001140006027a11 */ /* 0x000fc800078010ff */
[----:B------:R-:W-:-:S04]  /*13c60*/  IADD3 R0, R7, R0, RZ ;  /* 0x0000000007007210 */ /* 0x000fc80007ffe0ff */
[----:B------:R-:W-:Y:S01]  /*13c70*/  LEA.HI.X R3, R6, c[0x0][0x454], R0, 0x2, P0 ;  /* 0x0001150006037a11 */ /* 0x000fe200000f1400 */
[----:B------:R-:W-:-:S05]  /*13c80*/  IMAD.MOV.U32 R0, RZ, RZ, -0x800000 ;  /* 0xff800000ff007424 */ /* 0x000fca00078e00ff */
[----:B------:R1:W-:Y:S02]  /*13c90*/  STG.E [R2.64], R0 ;  /* 0x0000000002007986 */ /* 0x0003e4000c101912 */
.L_x_325:
[----:B------:R-:W-:Y:S05]  /*13ca0*/  BSYNC B0 ;  /* 0x0000000000007941 */ /* 0x000fea0003800000 */
.L_x_324:
[----:B-1----:R-:W1:Y:S01]  /*13cb0*/  S2R R0, SR_CTAID.X ;  /* 0x0000000000007919 */ /* 0x002e620000002500 */
[----:B------:R-:W-:Y:S01]  /*13cc0*/  SHF.R.S32.HI R5, RZ, 0x1f, R9 ;  /* 0x0000001fff057819 */ /* 0x000fe20000011409 */
[----:B------:R-:W-:Y:S01]  /*13cd0*/  ULDC.64 UR4, c[0x0][0x3a0] ;  /* 0x0000e80000047ab9 */ /* 0x000fe20000000a00 */
[----:B------:R-:W-:Y:S01]  /*13ce0*/  IMAD.MOV.U32 R2, RZ, RZ, c[0x0][0x4e8] ;  /* 0x00013a00ff027624 */ /* 0x000fe200078e00ff */
[----:B------:R-:W-:Y:S01]  /*13cf0*/  UIMAD UR7, UR15, UR4, URZ ;  /* 0x000000040f0772a4 */ /* 0x000fe2000f8e023f */
[----:B------:R-:W-:Y:S01]  /*13d00*/  LEA.HI R5, R5, R9, RZ, 0x3 ;  /* 0x0000000905057211 */ /* 0x000fe200078f18ff */
[----:B------:R-:W-:Y:S01]  /*13d10*/  UIMAD.WIDE.U32 UR16, UR14, UR4, URZ ;  /* 0x000000040e1072a5 */ /* 0x000fe2000f8e003f */
[----:B-----5:R-:W-:Y:S01]  /*13d20*/  IMAD R4, R4, c[0x0][0x4e8], RZ ;  /* 0x00013a0004047a24 */ /* 0x020fe200078e02ff */
[----:B------:R-:W-:Y:S01]  /*13d30*/  UIMAD UR7, UR14, UR5, UR7 ;  /* 0x000000050e0772a4 */ /* 0x000fe2000f8e0207 */
[----:B------:R-:W-:Y:S01]  /*13d40*/  LOP3.LUT R3, R5, 0xfffffff8, RZ, 0xc0, !PT ;  /* 0xfffffff805037812 */ /* 0x000fe200078ec0ff */
[----:B------:R-:W-:Y:S01]  /*13d50*/  BSSY B0, `(.L_x_326) ;  /* 0x0000043000007945 */ /* 0x000fe20003800000 */
[----:B------:R-:W-:Y:S01]  /*13d60*/  ISETP.NE.AND P0, PT, R2, 0x1, PT ;  /* 0x000000010200780c */ /* 0x000fe20003f05270 */
[----:B------:R-:W-:Y:S01]  /*13d70*/  ULDC.64 UR4, c[0x0][0x3e8] ;  /* 0x0000fa0000047ab9 */ /* 0x000fe20000000a00 */
[----:B------:R-:W-:Y:S01]  /*13d80*/  SHF.R.S32.HI R5, RZ, 0x3, R5 ;  /* 0x00000003ff057819 */ /* 0x000fe20000011405 */
[----:B------:R-:W-:Y:S01]  /*13d90*/  IMAD.IADD R9, R9, 0x1, -R3 ;  /* 0x0000000109097824 */ /* 0x000fe200078e0a03 */
[----:B------:R-:W-:-:S02]  /*13da0*/  UIADD3 UR17, UR17, UR7, URZ ;  /* 0x0000000711117290 */ /* 0x000fc4000fffe03f */
[----:B------:R-:W-:Y:S02]  /*13db0*/  UIMAD UR7, UR9, UR4, URZ ;  /* 0x00000004090772a4 */ /* 0x000fe4000f8e023f */
[C---:B------:R-:W-:Y:S02]  /*13dc0*/  LEA R3, R9.reuse, R5, 0x5 ;  /* 0x0000000509037211 */ /* 0x040fe400078e28ff */
[----:B------:R-:W-:Y:S01]  /*13dd0*/  UIMAD UR7, UR10, UR5, UR7 ;  /* 0x000000050a0772a4 */ /* 0x000fe2000f8e0207 */
[----:B------:R-:W-:Y:S01]  /*13de0*/  SHF.L.U32 R9, R9, 0x3, RZ ;  /* 0x0000000309097819 */ /* 0x000fe200000006ff */
[----:B------:R-:W-:Y:S01]  /*13df0*/  UIMAD.WIDE.U32 UR10, UR10, UR4, UR16 ;  /* 0x000000040a0a72a5 */ /* 0x000fe2000f8e0010 */
[C---:B-1----:R-:W-:Y:S02]  /*13e00*/  IMAD R3, R0.reuse, 0x80, R3 ;  /* 0x0000008000037824 */ /* 0x042fe400078e0203 */
        /* <DEDUP_REMOVED lines=10> */
[C---:B------:R-:W-:Y:S01]  /*13eb0*/  IADD3 R6, -R7.reuse, RZ, RZ ;  /* 0x000000ff07067210 */ /* 0x040fe20007ffe1ff */
[----:B------:R-:W-:Y:S01]  /*13ec0*/  UIADD3 UR5, UR11, UR5, URZ ;  /* 0x000000050b057290 */ /* 0x000fe2000fffe03f */
[----:B------:R-:W-:Y:S01]  /*13ed0*/  SHF.R.S32.HI R2, RZ, 0x1f, R7 ;  /* 0x0000001fff027819 */ /* 0x000fe20000011407 */
[----:B------:R-:W-:Y:S02]  /*13ee0*/  IMAD.U32 R11, RZ, RZ, UR11 ;  /* 0x0000000bff0b7e24 */ /* 0x000fe4000f8e00ff */
[----:B------:R-:W-:Y:S02]  /*13ef0*/  IMAD R6, R6, c[0x0][0x4e8], R3 ;  /* 0x00013a0006067a24 */ /* 0x000fe400078e0203 */
[----:B------:R-:W-:Y:S01]  /*13f00*/  MOV R11, UR5 ;  /* 0x00000005000b7c02 */ /* 0x000fe20008000f00 */
[----:B------:R-:W-:Y:S02]  /*13f10*/  IMAD R2, R2, c[0x0][0x3e0], RZ ;  /* 0x0000f80002027a24 */ /* 0x000fe400078e02ff */
[----:B------:R-:W-:Y:S01]  /*13f20*/  IMAD.U32 R10, RZ, RZ, UR10 ;  /* 0x0000000aff0a7e24 */ /* 0x000fe2000f8e00ff */
[----:B------:R-:W-:Y:S01]  /*13f30*/  SHF.R.S32.HI R3, RZ, 0x1f, R6 ;  /* 0x0000001fff037819 */ /* 0x000fe20000011406 */
[----:B------:R-:W-:-:S02]  /*13f40*/  IMAD R2, R7, c[0x0][0x3e4], R2 ;  /* 0x0000f90007027a24 */ /* 0x000fc400078e0202 */
[----:B------:R-:W-:Y:S01]  /*13f50*/  IMAD.WIDE.U32 R10, R7, c[0x0][0x3e0], R10 ;  /* 0x0000f800070a7a25 */ /* 0x000fe200078e000a */
[----:B------:R-:W-:-:S03]  /*13f60*/  IADD3 R7, R9, 0x80, RZ ;  /* 0x0000008009077810 */ /* 0x000fc60007ffe0ff */
        /* <DEDUP_REMOVED lines=8> */
[----:B------:R1:W2:Y:S01]  /*13ff0*/  SHFL.IDX PT, R12, R11, RZ, 0x181f ;  /* 0x00181fff0b0c7589 */ /* 0x0002a200000e0000 */
[----:B------:R-:W-:-:S03]  /*14000*/  ISETP.GE.AND P0, PT, R5, R4, PT ;  /* 0x000000040500720c */ /* 0x000fc60003f06270 */
[----:B------:R1:W3:Y:S10]  /*14010*/  SHFL.IDX PT, R13, R10, RZ, 0x181f ;  /* 0x00181fff0a0d7589 */ /* 0x0002f400000e0000 */
        /* <DEDUP_REMOVED lines=22> */
.L_x_327:
[----:B------:R-:W-:Y:S05]  /*14180*/  BSYNC B0 ;  /* 0x0000000000007941 */ /* 0x000fea0003800000 */
.L_x_326:
[----:B------:R-:W-:Y:S01]  /*14190*/  IADD3 R0, R5, 0x20, RZ ;  /* 0x0000002005007810 */ /* 0x000fe20007ffe0ff */
[----:B--23--:R2:W3:Y:S01]  /*141a0*/  SHFL.IDX PT, R13, R10, 0x1, 0x181f ;  /* 0x00381f000a0d7f89 */ /* 0x00c4e200000e0000 */
        /* <DEDUP_REMOVED lines=25> */
.L_x_329:
[----:B------:R-:W-:Y:S05]  /*14340*/  BSYNC B0 ;  /* 0x0000000000007941 */ /* 0x000fea0003800000 */
.L_x_328:
[----:B------:R-:W-:Y:S01]  /*14350*/  IADD3 R0, R5, 0x40, RZ ;  /* 0x0000004005007810 */ /* 0x000fe20007ffe0ff */
[----:B---3--:R3:W1:Y:S01]  /*14360*/  SHFL.IDX PT, R13, R10, 0x2, 0x181f ;  /* 0x00581f000a0d7f89 */ /* 0x00866200000e0000 */
        /* <DEDUP_REMOVED lines=25> */
.L_x_331:
[----:B------:R-:W-:Y:S05]  /*14500*/  BSYNC B0 ;  /* 0x0000000000007941 */ /* 0x000fea0003800000 */
.L_x_330:
[----:B------:R-:W-:Y:S01]  /*14510*/  IADD3 R5, R5, 0x60, RZ ;  /* 0x0000006005057810 */ /* 0x000fe20007ffe0ff */
[----:B-1----:R1:W2:Y:S03]  /*14520*/  SHFL.IDX PT, R3, R10, 0x3, 0x181f ;  /* 0x00781f000a037f89 */ /* 0x0022a600000e0000 */
[----:B------:R-:W-:Y:S01]  /*14530*/  ISETP.GE.AND P0, PT, R5, R4, PT ;  /* 0x000000040500720c */ /* 0x000fe20003f06270 */
[----:B------:R1:W3:-:S12]  /*14540*/  SHFL.IDX PT, R2, R11, 0x3, 0x181f ;  /* 0x00781f000b027f89 */ /* 0x0002d800000e0000 */
[----:B------:R-:W-:Y:S05]  /*14550*/  @P0 EXIT ;  /* 0x000000000000094d */ /* 0x000fea0003800000 */
[----:B------:R-:W-:Y:S02]  /*14560*/  ISETP.GE.AND P1, PT, R8, c[0x0][0x3c8], PT ;  /* 0x0000f20008007a0c */ /* 0x000fe40003f26270 */
[----:B------:R-:W-:Y:S02]  /*14570*/  ISETP.GE.AND P0, PT, R7, c[0x0][0x3c8], PT ;  /* 0x0000f20007007a0c */ /* 0x000fe40003f06270 */
[----:B------:R-:W-:-:S09]  /*14580*/  ISETP.GE.AND P2, PT, R9, c[0x0][0x3c8], PT ;  /* 0x0000f20009007a0c */ /* 0x000fd20003f46270 */
[----:B------:R-:W-:Y:S02]  /*14590*/  @!P1 SHF.R.S32.HI R4, RZ, 0x1f, R8 ;  /* 0x0000001fff049819 */ /* 0x000fe40000011408 */
[----:B------:R-:W-:Y:S02]  /*145a0*/  @!P0 SHF.R.S32.HI R0, RZ, 0x1f, R7 ;  /* 0x0000001fff008819 */ /* 0x000fe40000011407 */
[----:B------:R-:W-:Y:S01]  /*145b0*/  @!P1 LEA.HI R4, R4, R8, RZ, 0x3 ;  /* 0x0000000804049211 */ /* 0x000fe200078f18ff */
[--C-:B--23--:R-:W-:Y:S01]  /*145c0*/  @!P2 IMAD.WIDE R8, R9, 0x2, R2.reuse ;  /* 0x000000020908a825 */ /* 0x10cfe200078e0202 */
[----:B------:R-:W-:Y:S02]  /*145d0*/  @!P0 LEA.HI R0, R0, R7, RZ, 0x3 ;  /* 0x0000000700008211 */ /* 0x000fe400078f18ff */
[----:B------:R-:W-:Y:S02]  /*145e0*/  @!P1 LOP3.LUT R4, R4, 0xfffffff8, RZ, 0xc0, !PT ;  /* 0xfffffff804049812 */ /* 0x000fe400078ec0ff */
[----:B------:R-:W-:Y:S01]  /*145f0*/  @!P0 LOP3.LUT R0, R0, 0xfffffff8, RZ, 0xc0, !PT ;  /* 0xfffffff800008812 */ /* 0x000fe200078ec0ff */
[----:B------:R2:W-:Y:S02]  /*14600*/  @!P2 ST.E.128 [R8.64], RZ ;  /* 0x000000ff0800a985 */ /* 0x0005e4000c101d12 */
[----:B------:R-:W-:-:S04]  /*14610*/  @!P1 IMAD.WIDE R4, R4, 0x2, R2 ;  /* 0x0000000204049825 */ /* 0x000fc800078e0202 */
[----:B-1----:R-:W-:Y:S01]  /*14620*/  @!P0 IMAD.WIDE R10, R0, 0x2, R2 ;  /* 0x00000002000a8825 */ /* 0x002fe200078e0202 */
        /* <DEDUP_REMOVED lines=10> */
.L_x_262:
[----:B------:R-:W-:Y:S01]  /*146d0*/  IMAD.MOV.U32 R14, RZ, RZ, 0x1 ;  /* 0x00000001ff0e7424 */ /* 0x000fe200078e00ff */
[----:B----4-:R-:W-:Y:S02]  /*146e0*/  MOV R13, 0x181f ;  /* 0x0000181f000d7802 */ /* 0x010fe40000000f00 */
[----:B------:R-:W-:Y:S02]  /*146f0*/  MOV R12, 0x14710 ;  /* 0x00014710000c7802 */ /* 0x000fe40000000f00 */
[----:B------:R-:W-:Y:S05]  /*14700*/  CALL.REL.NOINC `($__internal_1_$__cuda_sm70_shflsync_idx_p) ;  /* 0x0000029000007944 */ /* 0x000fea0003c00000 */
[----:B------:R-:W-:Y:S01]  /*14710*/  IMAD.MOV.U32 R11, RZ, RZ, R13 ;  /* 0x000000ffff0b7224 */ /* 0x000fe200078e000d */
[----:B------:R-:W-:Y:S01]  /*14720*/  MOV R14, 0x1 ;  /* 0x00000001000e7802 */ /* 0x000fe20000000f00 */
[----:B------:R-:W-:Y:S01]  /*14730*/  IMAD.MOV.U32 R15, RZ, RZ, R10 ;  /* 0x000000ffff0f7224 */ /* 0x000fe200078e000a */
[----:B------:R-:W-:Y:S02]  /*14740*/  MOV R13, 0x181f ;  /* 0x0000181f000d7802 */ /* 0x000fe40000000f00 */
[----:B------:R-:W-:Y:S02]  /*14750*/  MOV R12, 0x14770 ;  /* 0x00014770000c7802 */ /* 0x000fe40000000f00 */
[----:B-1---5:R-:W-:Y:S05]  /*14760*/  CALL.REL.NOINC `($__internal_1_$__cuda_sm70_shflsync_idx_p) ;  /* 0x0000023000007944 */ /* 0x022fea0003c00000 */
[----:B------:R-:W-:Y:S01]  /*14770*/  MOV R10, R13 ;  /* 0x0000000d000a7202 */ /* 0x000fe20000000f00 */
[----:B-1---5:R-:W-:Y:S05]  /*14780*/  BRA `(.L_x_332) ;  /* 0xfffee0e000007947 */ /* 0x022fea000383ffff */
.L_x_281:
[----:B----4-:R-:W-:Y:S01]  /*14790*/  MOV R13, 0x181f ;  /* 0x0000181f000d7802 */ /* 0x010fe20000000f00 */
[----:B------:R-:W-:Y:S01]  /*147a0*/  IMAD.MOV.U32 R14, RZ, RZ, 0x1 ;  /* 0x00000001ff0e7424 */ /* 0x000fe200078e00ff */
[----:B------:R-:W-:Y:S02]  /*147b0*/  MOV R12, 0x147d0 ;  /* 0x000147d0000c7802 */ /* 0x000fe40000000f00 */
[----:B-1----:R-:W-:Y:S05]  /*147c0*/  CALL.REL.NOINC `($__internal_1_$__cuda_sm70_shflsync_idx_p) ;  /* 0x000001d000007944 */ /* 0x002fea0003c00000 */
[----:B------:R-:W-:Y:S01]  /*147d0*/  MOV R14, 0x1 ;  /* 0x00000001000e7802 */ /* 0x000fe20000000f00 */
[----:B------:R-:W-:Y:S01]  /*147e0*/  IMAD.MOV.U32 R5, RZ, RZ, R13 ;  /* 0x000000ffff057224 */ /* 0x000fe200078e000d */
[----:B------:R-:W-:Y:S01]  /*147f0*/  MOV R13, 0x181f ;  /* 0x0000181f000d7802 */ /* 0x000fe20000000f00 */
[----:B-----5:R-:W-:Y:S01]  /*14800*/  IMAD.MOV.U32 R15, RZ, RZ, R0 ;  /* 0x000000ffff0f7224 */ /* 0x020fe200078e0000 */
[----:B------:R-:W-:Y:S02]  /*14810*/  MOV R12, 0x14830 ;  /* 0x00014830000c7802 */ /* 0x000fe40000000f00 */
[----:B-1----:R-:W-:Y:S05]  /*14820*/  CALL.REL.NOINC `($__internal_1_$__cuda_sm70_shflsync_idx_p) ;  /* 0x0000017000007944 */ /* 0x002fea0003c00000 */
[----:B-1---5:R-:W-:-:S05]  /*14830*/  BRA `(.L_x_333) ;  /* 0xffff1c8000007947 */ /* 0x022fca000383ffff */
.L_x_298:
[----:B---3--:R-:W-:Y:S01]  /*14840*/  MOV R13, 0x181f ;  /* 0x0000181f000d7802 */ /* 0x008fe20000000f00 */
[----:B------:R-:W-:Y:S01]  /*14850*/  IMAD.MOV.U32 R14, RZ, RZ, 0x1 ;  /* 0x00000001ff0e7424 */ /* 0x000fe200078e00ff */
[----:B------:R-:W-:Y:S02]  /*14860*/  MOV R12, 0x14880 ;  /* 0x00014880000c7802 */ /* 0x000fe40000000f00 */
[----:B-1----:R-:W-:Y:S05]  /*14870*/  CALL.REL.NOINC `($__internal_1_$__cuda_sm70_shflsync_idx_p) ;  /* 0x0000012000007944 */ /* 0x002fea0003c00000 */
[----:B------:R-:W-:Y:S01]  /*14880*/  MOV R14, 0x1 ;  /* 0x00000001000e7802 */ /* 0x000fe20000000f00 */
[----:B------:R-:W-:Y:S01]  /*14890*/  IMAD.MOV.U32 R7, RZ, RZ, R13 ;  /* 0x000000ffff077224 */ /* 0x000fe200078e000d */
[----:B------:R-:W-:Y:S01]  /*148a0*/  MOV R13, 0x181f ;  /* 0x0000181f000d7802 */ /* 0x000fe20000000f00 */
[----:B------:R-:W-:Y:S01]  /*148b0*/  IMAD.MOV.U32 R15, RZ, RZ, R6 ;  /* 0x000000ffff0f7224 */ /* 0x000fe200078e0006 */
[----:B------:R-:W-:Y:S02]  /*148c0*/  MOV R12, 0x148e0 ;  /* 0x000148e0000c7802 */ /* 0x000fe40000000f00 */
[----:B-1---5:R-:W-:Y:S05]  /*148d0*/  CALL.REL.NOINC `($__internal_1_$__cuda_sm70_shflsync_idx_p) ;  /* 0x000000c000007944 */ /* 0x022fea0003c00000 */
[----:B-1---5:R-:W-:-:S05]  /*148e0*/  BRA `(.L_x_334) ;  /* 0xffff5d9000007947 */ /* 0x022fca000383ffff */
.L_x_304:
[----:B-1----:R-:W-:Y:S01]  /*148f0*/  MOV R13, 0x181f ;  /* 0x0000181f000d7802 */ /* 0x002fe20000000f00 */
[----:B------:R-:W-:Y:S01]  /*14900*/  IMAD.MOV.U32 R14, RZ, RZ, 0x1 ;  /* 0x00000001ff0e7424 */ /* 0x000fe200078e00ff */
[----:B------:R-:W-:Y:S02]  /*14910*/  MOV R12, 0x14930 ;  /* 0x00014930000c7802 */ /* 0x000fe40000000f00 */
[----:B------:R-:W-:Y:S05]  /*14920*/  CALL.REL.NOINC `($__internal_1_$__cuda_sm70_shflsync_idx_p) ;  /* 0x0000007000007944 */ /* 0x000fea0003c00000 */
[----:B------:R-:W-:Y:S01]  /*14930*/  MOV R14, 0x1 ;  /* 0x00000001000e7802 */ /* 0x000fe20000000f00 */
[----:B------:R-:W-:Y:S01]  /*14940*/  IMAD.MOV.U32 R5, RZ, RZ, R13 ;  /* 0x000000ffff057224 */ /* 0x000fe200078e000d */
[----:B------:R-:W-:Y:S01]  /*14950*/  MOV R13, 0x181f ;  /* 0x0000181f000d7802 */ /* 0x000fe20000000f00 */
[----:B------:R-:W-:Y:S01]  /*14960*/  IMAD.MOV.U32 R15, RZ, RZ, R4 ;  /* 0x000000ffff0f7224 */ /* 0x000fe200078e0004 */
[----:B------:R-:W-:Y:S02]  /*14970*/  MOV R12, 0x14990 ;  /* 0x00014990000c7802 */ /* 0x000fe40000000f00 */
[----:B-1---5:R-:W-:Y:S05]  /*14980*/  CALL.REL.NOINC `($__internal_1_$__cuda_sm70_shflsync_idx_p) ;  /* 0x0000001000007944 */ /* 0x022fea0003c00000 */
[----:B-1---5:R-:W-:-:S05]  /*14990*/  BRA `(.L_x_335) ;  /* 0xffff8ef000007947 */ /* 0x022fca000383ffff */
        .weak           $__internal_1_$__cuda_sm70_shflsync_idx_p
        .type           $__internal_1_$__cuda_sm70_shflsync_idx_p,@function
        .size           $__internal_1_$__cuda_sm70_shflsync_idx_p,(.L_x_3537 - $__internal_1_$__cuda_sm70_shflsync_idx_p)
$__internal_1_$__cuda_sm70_shflsync_idx_p:
[----:B------:R1:W-:Y:S02]  /*149a0*/  STL [R1+0x60], R0 ;  /* 0x0000600001007387 */ /* 0x0003e40000100800 */
[----:B-1----:R-:W-:-:S04]  /*149b0*/  MOV R0, 0xffffffff ;  /* 0xffffffff00007802 */ /* 0x002fc80000000f00 */
[----:B------:R-:W-:Y:S04]  /*149c0*/  WARPSYNC R0 ;  /* 0x0000000000007348 */ /* 0x000fe80003800000 */
[----:B------:R1:W2:Y:S04]  /*149d0*/  SHFL.IDX PT, R13, R15, R14, R13 ;  /* 0x0000000e0f0d7389 */ /* 0x0002a800000e000d */
[----:B-1----:R1:W5:Y:S01]  /*149e0*/  LDL.LU R0, [R1+0x60] ;  /* 0x0000600001007983 */ /* 0x0023620000300800 */
[----:B------:R-:W-:Y:S02]  /*149f0*/  MOV R14, R12 ;  /* 0x0000000c000e7202 */ /* 0x000fe40000000f00 */
[----:B------:R-:W-:-:S04]  /*14a00*/  MOV R15, 0x0 ;  /* 0x00000000000f7802 */ /* 0x000fc80000000f00 */
[----:B--2---:R-:W-:Y:S05]  /*14a10*/  RET.REL.NODEC R14 `(_ZN7cutlass13device_kernelIN5flash19enable_sm80_to_sm89INS1_16FlashAttnFwdSm80INS1_25CollectiveMainloopFwdSm80ILi8ELi1ELb1EN4cute5tupleIJNS5_1CILi128EEENS7_ILi48EEENS7_ILi256EEEEEELi256ENS_6half_tEfNS_4arch4Sm80ELb0ELb1ELb1ELb1ELb1ELb0ELb1ELb0EEENS1_21CollectiveEpilogueFwdINS6_IJS8_SA_S9_EEENS6_IJNS7_ILi1EEESI_SI_EEESC_SE_Li256ELb1ELb1ELb0ELb0EEENS1_19SingleTileSchedulerILb1ELb0ELb1ELi128EEEEEEEEEvNT_6ParamsE) ;  /* 0xfffeb5e00e007950 */ /* 0x004fea0003c3ffff */
.L_x_336:
        /* <DEDUP_REMOVED lines=14> */
.L_x_3537:


//--------------------- .text._ZN7cutlass13device_kernelIN5flash19enable_sm80_to_sm89INS1_16FlashAttnFwdSm80INS1_25CollectiveMainloopFwdSm80ILi8ELi1ELb0EN4cute5tupleIJNS5_1CILi128EEENS7_ILi32EEENS7_ILi256EEEEEELi256ENS_6half_tEfNS_4arch4Sm80ELb0ELb1ELb1ELb1ELb1ELb1ELb1ELb0EEENS1_21CollectiveEpilogueFwdINS6_IJS8_SA_S9_EEENS6_IJNS7_ILi1EEESI_SI_EEESC_SE_Li256ELb1ELb1ELb0ELb0EEENS1_19SingleTileSchedulerILb1ELb0ELb1ELi128EEEEEEEEEvNT_6ParamsE --------------------------
	.section	.text._ZN7cutlass13device_kernelIN5flash19enable_sm80_to_sm89INS1_16FlashAttnFwdSm80INS1_25CollectiveMainloopFwdSm80ILi8ELi1ELb0EN4cute5tupleIJNS5_1CILi128EEENS7_ILi32EEENS7_ILi256EEEEEELi256ENS_6half_tEfNS_4arch4Sm80ELb0ELb1ELb1ELb1ELb1ELb1ELb1ELb0EEENS1_21CollectiveEpilogueFwdINS6_IJS8_SA_S9_EEENS6_IJNS7_ILi1EEESI_SI_EEESC_SE_Li256ELb1ELb1ELb0ELb0EEENS1_19SingleTileSchedulerILb1ELb0ELb1ELi128EEEEEEEEEvNT_6ParamsE,"ax",@progbits
	.sectioninfo	@"SHI_REGISTERS=251"
	.align	128
.text._ZN7cutlass13device_kernelIN5flash19enable_sm80_to_sm89INS1_16FlashAttnFwdSm80INS1_25CollectiveMainloopFwdSm80ILi8ELi1ELb0EN4cute5tupleIJNS5_1CILi128EEENS7_ILi32EEENS7_ILi256EEEEEELi256ENS_6half_tEfNS_4arch4Sm80ELb0ELb1ELb1ELb1ELb1ELb1ELb1ELb0EEENS1_21CollectiveEpilogueFwdINS6_IJS8_SA_S9_EEENS6_IJNS7_ILi1EEESI_SI_EEESC_SE_Li256ELb1ELb1ELb0ELb0EEENS1_19SingleTileSchedulerILb1ELb0ELb1ELi128EEEEEEEEEvNT_6ParamsE:
        .type           _ZN7cutlass13device_kernelIN5flash19enable_sm80_to_sm89INS1_16FlashAttnFwdSm80INS1_25CollectiveMainloopFwdSm80ILi8ELi1ELb0EN4cute5tupleIJNS5_1CILi128EEENS7_ILi32EEENS7_ILi256EEEEEELi256ENS_6half_tEfNS_4arch4Sm80ELb0ELb1ELb1ELb1ELb1ELb1ELb1ELb0EEENS1_21CollectiveEpilogueFwdINS6_IJS8_SA_S9_EEENS6_IJNS7_ILi1EEESI_SI_EEESC_SE_Li256ELb1ELb1ELb0ELb0EEENS1_19SingleTileSchedulerILb1ELb0ELb1ELi128EEEEEEEEEvNT_6ParamsE,@function
        .size           _ZN7cutlass13device_kernelIN5flash19enable_sm80_to_sm89INS1_16FlashAttnFwdSm80INS1_25CollectiveMainloopFwdSm80ILi8ELi1ELb0EN4cute5tupleIJNS5_1CILi128EEENS7_ILi32EEENS7_ILi256EEEEEELi256ENS_6half_tEfNS_4arch4Sm80ELb0ELb1ELb1ELb1ELb1ELb1ELb1ELb0EEENS1_21CollectiveEpilogueFwdINS6_IJS8_SA_S9_EEENS6_IJNS7_ILi1EEESI_SI_EEESC_SE_Li256ELb1ELb1ELb0ELb0EEENS1_19SingleTileSchedulerILb1ELb0ELb1ELi128EEEEEEEEEvNT_6ParamsE,(.L_x_3539 - _ZN7cutlass13device_kernelIN5flash19enable_sm80_to_sm89INS1_16FlashAttnFwdSm80INS1_25CollectiveMainloopFwdSm80ILi8ELi1ELb0EN4cute5tupleIJNS5_1CILi128EEENS7_ILi32EEENS7_ILi256EEEEEELi256ENS_6half_tEfNS_4arch4Sm80ELb0ELb1ELb1ELb1ELb1ELb1ELb1ELb0EEENS1_21CollectiveEpilogueFwdINS6_IJS8_SA_S9_EEENS6_IJNS7_ILi1EEESI_SI_EEESC_SE_Li256ELb1ELb1ELb0ELb0EEENS1_19SingleTileSchedulerILb1ELb0ELb1ELi128EEEEEEEEEvNT_6ParamsE)
        .other          _ZN7cutlass13device_kernelIN5flash19enable_sm80_to_sm89INS1_16FlashAttnFwdSm80INS1_25CollectiveMainloopFwdSm80ILi8ELi1ELb0EN4cute5tupleIJNS5_1CILi128EEENS7_ILi32EEENS7_ILi256EEEEEELi256ENS_6half_tEfNS_4arch4Sm80ELb0ELb1ELb1ELb1ELb1ELb1ELb1ELb0EEENS1_21CollectiveEpilogueFwdINS6_IJS8_SA_S9_EEENS6_IJNS7_ILi1EEESI_SI_EEESC_SE_Li256ELb1ELb1ELb0ELb0EEENS1_19SingleTileSchedulerILb1ELb0ELb1ELi128EEEEEEEEEvNT_6ParamsE,@"STO_CUDA_ENTRY STV_DEFAULT"
_ZN7cutlass13device_kernelIN5flash19enable_sm80_to_sm89INS1_16FlashAttnFwdSm80INS1_25CollectiveMainloopFwdSm80ILi8ELi1ELb0EN4cute5tupleIJNS5_1CILi128EEENS7_ILi32EEENS7_ILi256EEEEEELi256ENS_6half_tEfNS_4arch4Sm80ELb0ELb1ELb1ELb1ELb1ELb1ELb1ELb0EEENS1_21CollectiveEpilogueFwdINS6_IJS8_SA_S9_EEENS6_IJNS7_ILi1EEESI_SI_EEESC_SE_Li256ELb1ELb1ELb0ELb0EEENS1_19SingleTileSchedulerILb1ELb0ELb1ELi128EEEEEEEEEvNT_6ParamsE:
        /* <DEDUP_REMOVED lines=20> */
.L_x_338:
        /* <DEDUP_REMOVED lines=13> */
.L_x_340:
[----:B------:R-:W-:Y:S02]  /*0210*/  ULDC UR5, c[0x0][0x54c] ;  /* 0x0001530000057ab9 */ /* 0x000fe40000000800 */
.L_x_339:
[----:B------:R-:W-:Y:S02]  /*0220*/  ULDC UR4, c[0x0][0x548] ;  /* 0x0001520000047ab9 */ /* 0x000fe40000000800 */
[----:B------:R-:W-:-:S02]  /*0230*/  USHF.L.U32 UR15, UR14, 0x7, URZ ;  /* 0x000000070e0f7899 */ /* 0x000fc4000800063f */
[----:B------:R-:W-:-:S04]  /*0240*/  UIMAD UR4, UR5, UR4, URZ ;  /* 0x00000004050472a4 */ /* 0x000fc8000f8e023f */
[----:B------:R-:W-:-:S04]  /*0250*/  UISETP.GE.AND UP0, UPT, UR15, UR4, UPT ;  /* 0x000000040f00728c */ /* 0x000fc8000bf06270 */
[----:B------:R-:W-:Y:S01]  /*0260*/  USEL UR21, UR21, 0xffffffff, !UP0 ;  /* 0xffffffff15157887 */ /* 0x000fe2000c000000 */
[----:B------:R-:W-:Y:S05]  /*0270*/  BRA `(.L_x_341) ;  /* 0x000001b000007947 */ /* 0x000fea0003800000 */
.L_x_337:
        /* <DEDUP_REMOVED lines=8> */
.L_x_342:
        /* <DEDUP_REMOVED lines=13> */
.L_x_344:
[----:B------:R-:W-:Y:S02]  /*03d0*/  ULDC UR5, c[0x0][0x54c] ;  /* 0x0001530000057ab9 */ /* 0x000fe40000000800 */
.L_x_343:
[----:B------:R-:W-:Y:S02]  /*03e0*/  ULDC UR4, c[0x0][0x548] ;  /* 0x0001520000047ab9 */ /* 0x000fe40000000800 */
[----:B------:R-:W-:-:S02]  /*03f0*/  USHF.L.U32 UR15, UR14, 0x7, URZ ;  /* 0x000000070e0f7899 */ /* 0x000fc4000800063f */
[----:B------:R-:W-:-:S04]  /*0400*/  UIMAD UR4, UR5, UR4, URZ ;  /* 0x00000004050472a4 */ /* 0x000fc8000f8e023f */
[----:B------:R-:W-:-:S04]  /*0410*/  UISETP.GE.AND UP0, UPT, UR15, UR4, UPT ;  /* 0x000000040f00728c */ /* 0x000fc8000bf06270 */
[----:B------:R-:W-:-:S06]  /*0420*/  USEL UR21, UR21, 0xffffffff, !UP0 ;  /* 0xffffffff15157887 */ /* 0x000fcc000c000000 */
.L_x_341:
        /* <DEDUP_REMOVED lines=16> */
[----:B------:R-:W-:-:S03]  /*0530*/  UIMAD.WIDE UR6, UR21, UR22, UR6 ;  /* 0x00000016150672a5 */ /* 0x000fc6000f8e0206 */
[----:B------:R-:W-:Y:S01]  /*0540*/  @UP1 UIMAD.WIDE UR8, UR21, UR22, UR8 ;  /* 0x00000016150812a5 */ /* 0x000fe2000f8e0208 */
[----:B------:R-:W-:Y:S01]  /*0550*/  IMAD.U32 R6, RZ, RZ, UR4 ;  /* 0x00000004ff067e24 */ /* 0x000fe2000f8e00ff */
[----:B------:R-:W-:Y:S01]  /*0560*/  MOV R7, UR5 ;  /* 0x0000000500077c02 */ /* 0x000fe20008000f00 */
[----:B------:R-:W-:Y:S01]  /*0570*/  ULDC.64 UR4, c[0x0][0x358] ;  /* 0x0000d60000047ab9 */ /* 0x000fe20000000a00 */
[----:B------:R-:W-:Y:S01]  /*0580*/  ISETP.NE.U32.AND P4, PT, RZ, c[0x0][0x350], PT ;  /* 0x0000d400ff007a0c */ /* 0x000fe20003f85070 */
[----:B------:R-:W-:Y:S01]  /*0590*/  UISETP.NE.U32.AND UP1, UPT, URZ, UR4, UPT ;  /* 0x000000043f00728c */ /* 0x000fe2000bf25070 */
[----:B------:R-:W-:Y:S01]  /*05a0*/  IMAD.U32 R10, RZ, RZ, UR6 ;  /* 0x00000006ff0a7e24 */ /* 0x000fe2000f8e00ff */
[----:B------:R1:W2:Y:S01]  /*05b0*/  @P1 LDG.E R2, [R6.64] ;  /* 0x0000001806021981 */ /* 0x0002a2000c1e1900 */
[----:B------:R-:W-:Y:S01]  /*05c0*/  IMAD.U32 R11, RZ, RZ, UR7 ;  /* 0x00000007ff0b7e24 */ /* 0x000fe2000f8e00ff */
[----:B------:R-:W-:Y:S01]  /*05d0*/  UISETP.NE.AND.EX UP1, UPT, URZ, UR5, UPT, UP1 ;  /* 0x000000053f00728c */ /* 0x000fe2000bf25310 */
[----:B------:R-:W-:Y:S01]  /*05e0*/  IMAD.U32 R4, RZ, RZ, UR8 ;  /* 0x00000008ff047e24 */ /* 0x000fe2000f8e00ff */
[----:B------:R-:W-:Y:S01]  /*05f0*/  ULDC.64 UR6, c[0x0][0x350] ;  /* 0x0000d40000067ab9 */ /* 0x000fe20000000a00 */
[----:B------:R-:W-:Y:S01]  /*0600*/  ISETP.NE.AND.EX P4, PT, RZ, c[0x0][0x354], PT, P4 ;  /* 0x0000d500ff007a0c */ /* 0x000fe20003f85340 */
[----:B------:R-:W-:Y:S01]  /*0610*/  ULDC.64 UR4, c[0x0][0x358] ;  /* 0x0000d60000047ab9 */ /* 0x000fe20000000a00 */
[----:B------:R-:W-:Y:S01]  /*0620*/  IMAD.U32 R5, RZ, RZ, UR9 ;  /* 0x00000009ff057e24 */ /* 0x000fe2000f8e00ff */
        /* <DEDUP_REMOVED lines=32> */
.L_x_345:
        /* <DEDUP_REMOVED lines=10> */
.L_x_346:
[----:B------:R-:W-:Y:S05]  /*08d0*/  @!P4 BRA `(.L_x_347) ;  /* 0x000000500000c947 */ /* 0x000fea0003800000 */
[----:B-1--4-:R-:W4:Y:S04]  /*08e0*/  LDG.E R2, [R8.64] ;  /* 0x0000001808027981 */ /* 0x012f28000c1e1900 */
[----:B---3--:R-:W3:Y:S01]  /*08f0*/  LDG.E R3, [R8.64+0x4] ;  /* 0x0000041808037981 */ /* 0x008ee2000c1e1900 */
[----:B----4-:R-:W1:Y:S08]  /*0900*/  R2UR UR19, R2 ;  /* 0x00000000021373c2 */ /* 0x010e7000000e0000 */
[----:B---3--:R-:W1:Y:S02]  /*0910*/  R2UR UR4, R3 ;  /* 0x00000000030473c2 */ /* 0x008e6400000e0000 */
[----:B-1----:R-:W-:-:S06]  /*0920*/  UIADD3 UR19, -UR19, UR4, URZ ;  /* 0x0000000413137290 */ /* 0x002fcc000fffe13f */
.L_x_347:
[----:B-1--4-:R-:W4:Y:S01]  /*0930*/  @P0 LDG.E R2, [R6.64] ;  /* 0x0000001806020981 */ /* 0x012f22000c1e1900 */
[----:B------:R-:W-:-:S03]  /*0940*/  ULDC.64 UR4, c[0x0][0x378] ;  /* 0x0000de0000047ab9 */ /* 0x000fc60000000a00 */
[----:B---3--:R-:W3:Y:S01]  /*0950*/  @P0 LDG.E R3, [R6.64+0x4] ;  /* 0x0000041806030981 */ /* 0x008ee2000c1e1900 */
[----:B------:R-:W-:Y:S01]  /*0960*/  UISETP.NE.U32.AND UP0, UPT, URZ, UR4, UPT ;  /* 0x000000043f00728c */ /* 0x000fe2000bf05070 */
[----:B------:R-:W-:-:S03]  /*0970*/  IMAD.U32 R63, RZ, RZ, UR19 ;  /* 0x00000013ff3f7e24 */ /* 0x000fc6000f8e00ff */
[----:B------:R-:W-:-:S03]  /*0980*/  UISETP.NE.AND.EX UP0, UPT, URZ, UR5, UPT, UP0 ;  /* 0x000000053f00728c */ /* 0x000fc6000bf05300 */
[----:B------:R-:W-:Y:S02]  /*0990*/  ULDC.64 UR4, c[0x0][0x378] ;  /* 0x0000de0000047ab9 */ /* 0x000fe40000000a00 */
[----:B------:R-:W-:Y:S01]  /*09a0*/  UIADD3 UR23, -UR16, UR19, URZ ;  /* 0x0000001310177290 */ /* 0x000fe2000fffe13f */
[----:B------:R-:W-:-:S05]  /*09b0*/  PLOP3.LUT P1, PT, PT, PT, UP0, 0x80, 0x0 ;  /* 0x000000000000781c */ /* 0x000fca0003f2f008 */
[----:B------:R-:W-:-:S06]  /*09c0*/  @UP0 UIMAD.WIDE UR4, UR21, UR22, UR4 ;  /* 0x00000016150402a5 */ /* 0x000fcc000f8e0204 */
[----:B------:R-:W-:Y:S01]  /*09d0*/  IMAD.U32 R4, RZ, RZ, UR4 ;  /* 0x00000004ff047e24 */ /* 0x000fe2000f8e00ff */
[----:B------:R-:W-:Y:S01]  /*09e0*/  ULDC UR4, c[0x0][0x2c4] ;  /* 0x0000b10000047ab9 */ /* 0x000fe20000000800 */
[----:B------:R-:W-:Y:S01]  /*09f0*/  MOV R5, UR5 ;  /* 0x0000000500057c02 */ /* 0x000fe20008000f00 */
[----:B------:R-:W-:-:S03]  /*0a00*/  UISETP.NE.AND UP3, UPT, UR4, 0x1, UPT ;  /* 0x000000010400788c */ /* 0x000fc6000bf65270 */
[----:B------:R-:W-:Y:S01]  /*0a10*/  ULDC.64 UR4, c[0x0][0x2c8] ;  /* 0x0000b20000047ab9 */ /* 0x000fe20000000a00 */
[----:B------:R1:W5:Y:S07]  /*0a20*/  @P1 LDG.E R63, [R4.64] ;  /* 0x00000018043f1981 */ /* 0x00036e000c1e1900 */
[----:B------:R-:W-:-:S04]  /*0a30*/  @UP3 UIADD3 UR8, UR15, 0x7f, URZ ;  /* 0x0000007f0f083890 */ /* 0x000fc8000fffe03f */
[----:B------:R-:W-:Y:S01]  /*0a40*/  UIMAD.WIDE.U32 UR8, UR8, UR4, URZ ;  /* 0x00000004080872a5 */ /* 0x000fe2000f8e003f */
[----:B----4-:R-:W4:Y:S08]  /*0a50*/  @P0 R2UR UR6, R2 ;  /* 0x00000000020603c2 */ /* 0x010f3000000e0000 */
[----:B---3--:R-:W4:Y:S02]  /*0a60*/  @P0 R2UR UR7, R3 ;  /* 0x00000000030703c2 */ /* 0x008f2400000e0000 */
[----:B----4-:R-:W-:-:S02]  /*0a70*/  @UP1 UIADD3 UR18, -UR6, UR7, URZ ;  /* 0x0000000706121290 */ /* 0x010fc4000fffe13f */
[----:B------:R-:W-:Y:S02]  /*0a80*/  UIADD3 UR6, UR15, 0x7f, URZ ;  /* 0x0000007f0f067890 */ /* 0x000fe4000fffe03f */
[----:B------:R-:W-:Y:S02]  /*0a90*/  @UP3 USHF.R.U32.HI UR6, URZ, UR5, UR9 ;  /* 0x000000053f063299 */ /* 0x000fe40008011609 */
[----:B------:R-:W-:Y:S02]  /*0aa0*/  UIADD3 UR11, UR23, UR18, URZ ;  /* 0x00000012170b7290 */ /* 0x000fe4000fffe03f */
[----:B------:R-:W-:Y:S02]  /*0ab0*/  ULDC.64 UR4, c[0x0][0x328] ;  /* 0x0000ca0000047ab9 */ /* 0x000fe40000000a00 */
[----:B------:R-:W-:Y:S02]  /*0ac0*/  UISETP.GE.AND UP2, UPT, UR5, 0x1, UPT ;  /* 0x000000010500788c */ /* 0x000fe4000bf46270 */
[----:B--2---:R-:W-:-:S04]  /*0ad0*/  UIADD3 UR10, UR11, 0x1, -UR20 ;  /* 0x000000010b0a7890 */ /* 0x004fc8000fffe814 */
[----:B------:R-:W-:Y:S01]  /*0ae0*/  PLOP3.LUT P0, PT, PT, PT, UP2, 0x40, 0x0 ;  /* 0x000000000000781c */ /* 0x000fe20003f0e828 */
[----:B------:R-:W-:-:S04]  /*0af0*/  UIADD3 UR6, UR10, UR6, URZ ;  /* 0x000000060a067290 */ /* 0x000fc8000fffe03f */
[----:B------:R-:W-:-:S06]  /*0b00*/  UIADD3 UR4, UR6, UR4, URZ ;  /* 0x0000000406047290 */ /* 0x000fcc000fffe03f */
[----:B-1----:R-:W-:Y:S02]  /*0b10*/  IMAD.U32 R4, RZ, RZ, UR4 ;  /* 0x00000004ff047e24 */ /* 0x002fe4000f8e00ff */
        /* <DEDUP_REMOVED lines=11> */
.L_x_349:
[----:B------:R-:W-:Y:S02]  /*0bd0*/  UISETP.NE.AND UP0, UPT, UR5, 0x1, UPT ;  /* 0x000000010500788c */ /* 0x000fe4000bf05270 */
[----:B------:R-:W-:Y:S02]  /*0be0*/  ULDC.64 UR6, c[0x0][0x330] ;  /* 0x0000cc0000067ab9 */ /* 0x000fe40000000a00 */
[----:B------:R-:W-:-:S07]  /*0bf0*/  UIMAD.WIDE.U32 UR8, UR4, UR6, URZ ;  /* 0x00000006040872a5 */ /* 0x000fce000f8e003f */
[----:B------:R-:W-:Y:S02]  /*0c00*/  @UP0 USHF.R.U32.HI UR4, URZ, UR7, UR9 ;  /* 0x000000073f040299 */ /* 0x000fe40008011609 */
.L_x_350:
[----:B------:R-:W-:Y:S02]  /*0c10*/  ULDC UR6, c[0x0][0x32c] ;  /* 0x0000cb0000067ab9 */ /* 0x000fe40000000800 */
[----:B------:R-:W-:-:S06]  /*0c20*/  UIMAD UR6, UR4, UR5, UR6 ;  /* 0x00000005040672a4 */ /* 0x000fcc000f8e0206 */
[----:B------:R-:W-:Y:S02]  /*0c30*/  IMNMX R4, R4, UR6, PT ;  /* 0x0000000604047c17 */ /* 0x000fe4000b800200 */
.L_x_348:
[----:B------:R-:W-:Y:S01]  /*0c40*/  ULDC.64 UR6, c[0x0][0x2c8] ;  /* 0x0000b20000067ab9 */ /* 0x000fe20000000a00 */
[----:B------:R-:W-:Y:S01]  /*0c50*/  PLOP3.LUT P0, PT, PT, PT, UP2, 0x40, 0x0 ;  /* 0x000000000000781c */ /* 0x000fe20003f0e828 */
[----:B------:R-:W-:Y:S02]  /*0c60*/  UIMAD.WIDE.U32 UR26, UR15, UR6, URZ ;  /* 0x000000060f1a72a5 */ /* 0x000fe4000f8e003f */
[----:B------:R-:W-:Y:S02]  /*0c70*/  UIADD3 UR9, UR11, -UR20, URZ ;  /* 0x800000140b097290 */ /* 0x000fe4000fffe03f */
[----:B------:R-:W-:Y:S02]  /*0c80*/  UMOV UR6, UR15 ;  /* 0x0000000f00067c82 */ /* 0x000fe40008000000 */
[----:B------:R-:W-:Y:S02]  /*0c90*/  @UP3 USHF.R.U32.HI UR6, URZ, UR7, UR27 ;  /* 0x000000073f063299 */ /* 0x000fe4000801161b */
[----:B------:R-:W-:-:S02]  /*0ca0*/  UIADD3 UR4, UR11, 0x1f, URZ ;  /* 0x0000001f0b047890 */ /* 0x000fc4000fffe03f */
[----:B------:R-:W-:Y:S02]  /*0cb0*/  UIADD3 UR6, UR9, UR6, URZ ;  /* 0x0000000609067290 */ /* 0x000fe4000fffe03f */
[----:B------:R-:W-:Y:S02]  /*0cc0*/  ULDC UR7, c[0x0][0x324] ;  /* 0x0000c90000077ab9 */ /* 0x000fe40000000800 */
[----:B------:R-:W-:Y:S02]  /*0cd0*/  USHF.R.S32.HI UR8, URZ, 0x1f, UR4 ;  /* 0x0000001f3f087899 */ /* 0x000fe40008011404 */
[----:B------:R-:W-:Y:S02]  /*0ce0*/  UIADD3 UR7, UR6, -UR7, URZ ;  /* 0x8000000706077290 */ /* 0x000fe4000fffe03f */
[----:B------:R-:W-:-:S04]  /*0cf0*/  ULEA.HI UR8, UR8, UR4, URZ, 0x5 ;  /* 0x0000000408087291 */ /* 0x000fc8000f8f283f */
[----:B------:R-:W-:Y:S01]  /*0d00*/  USHF.R.S32.HI UR8, URZ, 0x5, UR8 ;  /* 0x000000053f087899 */ /* 0x000fe20008011408 */
[----:B------:R-:W-:Y:S01]  /*0d10*/  MOV R5, UR7 ;  /* 0x0000000700057c02 */ /* 0x000fe20008000f00 */
[----:B------:R-:W-:Y:S05]  /*0d20*/  @P0 BRA `(.L_x_351) ;  /* 0x0000013000000947 */ /* 0x000fea0003800000 */
        /* <DEDUP_REMOVED lines=11> */
.L_x_352:
[----:B------:R-:W-:-:S03]  /*0de0*/  UISETP.NE.AND UP0, UPT, UR5, 0x1, UPT ;  /* 0x000000010500788c */ /* 0x000fc6000bf05270 */
[----:B------:R-:W-:Y:S02]  /*0df0*/  ULDC.64 UR4, c[0x0][0x330] ;  /* 0x0000cc0000047ab9 */ /* 0x000fe40000000a00 */
[----:B------:R-:W-:-:S07]  /*0e00*/  UIMAD.WIDE.U32 UR26, UR6, UR4, URZ ;  /* 0x00000004061a72a5 */ /* 0x000fce000f8e003f */
[----:B------:R-:W-:Y:S02]  /*0e10*/  @UP0 UMOV UR7, UR27 ;  /* 0x0000001b00070c82 */ /* 0x000fe40008000000 */
[----:B------:R-:W-:Y:S02]  /*0e20*/  @UP0 USHF.R.U32.HI UR6, URZ, UR5, UR7 ;  /* 0x000000053f060299 */ /* 0x000fe40008011607 */
.L_x_353:
[----:B------:R-:W-:Y:S02]  /*0e30*/  ULDC UR4, c[0x0][0x32c] ;  /* 0x0000cb0000047ab9 */ /* 0x000fe40000000800 */
[----:B------:R-:W-:-:S06]  /*0e40*/  UIMAD UR4, UR6, UR4, URZ ;  /* 0x00000004060472a4 */ /* 0x000fcc000f8e023f */
[----:B------:R-:W-:Y:S02]  /*0e50*/  IMNMX R5, R5, UR4, !PT ;  /* 0x0000000405057c17 */ /* 0x000fe4000f800200 */
.L_x_351:
[----:B------:R-:W-:Y:S02]  /*0e60*/  IADD3 R4, R4, 0x1f, RZ ;  /* 0x0000001f04047810 */ /* 0x000fe40007ffe0ff */
[----:B------:R-:W-:Y:S02]  /*0e70*/  SHF.R.S32.HI R2, RZ, 0x1f, R5 ;  /* 0x0000001fff027819 */ /* 0x000fe40000011405 */
[----:B------:R-:W-:Y:S02]  /*0e80*/  SHF.R.S32.HI R3, RZ, 0x1f, R4 ;  /* 0x0000001fff037819 */ /* 0x000fe40000011404 */
[----:B------:R-:W-:Y:S02]  /*0e90*/  LEA.HI R2, R2, R5, RZ, 0x5 ;  /* 0x0000000502027211 */ /* 0x000fe400078f28ff */
[----:B------:R-:W-:Y:S02]  /*0ea0*/  LEA.HI R3, R3, R4, RZ, 0x5 ;  /* 0x0000000403037211 */ /* 0x000fe400078f28ff */
[----:B------:R-:W-:-:S02]  /*0eb0*/  SHF.R.S32.HI R76, RZ, 0x5, R2 ;  /* 0x00000005ff4c7819 */ /* 0x000fc40000011402 */
[----:B------:R-:W-:Y:S02]  /*0ec0*/  SHF.R.S32.HI R2, RZ, 0x5, R3 ;  /* 0x00000005ff027819 */ /* 0x000fe40000011403 */
[----:B------:R-:W-:Y:S02]  /*0ed0*/  IMNMX R76, RZ, R76, !PT ;  /* 0x0000004cff4c7217 */ /* 0x000fe40007800200 */
[----:B------:R-:W-:Y:S02]  /*0ee0*/  IMNMX R2, R2, UR8, PT ;  /* 0x0000000802027c17 */ /* 0x000fe4000b800200 */
[----:B------:R-:W-:Y:S02]  /*0ef0*/  LEA R76, R76, -UR23, 0x5 ;  /* 0x800000174c4c7c11 */ /* 0x000fe4000f8e28ff */
[----:B------:R-:W-:Y:S02]  /*0f00*/  LEA R2, R2, -UR23, 0x5 ;  /* 0x8000001702027c11 */ /* 0x000fe4000f8e28ff */
[----:B------:R-:W-:-:S02]  /*0f10*/  IMNMX R76, RZ, R76, !PT ;  /* 0x0000004cff4c7217 */ /* 0x000fc40007800200 */
[----:B------:R-:W-:-:S04]  /*0f20*/  IMNMX R5, R2, UR18, PT ;  /* 0x0000001202057c17 */ /* 0x000fc8000b800200 */
[----:B------:R-:W-:Y:S02]  /*0f30*/  ISETP.GT.AND P0, PT, R5, R76, PT ;  /* 0x0000004c0500720c */ /* 0x000fe40003f04270 */
[----:B------:R-:W-:-:S05]  /*0f40*/  SHF.R.U32.HI R76, RZ, 0x5, R76 ;  /* 0x00000005ff4c7819 */ /* 0x000fca000001164c */
[----:B------:R-:W-:-:S06]  /*0f50*/  IMAD.MOV.U32 R3, RZ, RZ, R76 ;  /* 0x000000ffff037224 */ /* 0x000fcc00078e004c */
[----:B------:R-:W-:-:S04]  /*0f60*/  @P0 IADD3 R5, R5, 0x1f, RZ ;  /* 0x0000001f05050810 */ /* 0x000fc80007ffe0ff */
[----:B------:R-:W-:-:S04]  /*0f70*/  @P0 SHF.R.S32.HI R2, RZ, 0x1f, R5 ;  /* 0x0000001fff020819 */ /* 0x000fc80000011405 */
[----:B------:R-:W-:-:S04]  /*0f80*/  @P0 LEA.HI R2, R2, R5, RZ, 0x5 ;  /* 0x0000000502020211 */ /* 0x000fc800078f28ff */
[----:B------:R-:W-:-:S04]  /*0f90*/  @P0 SHF.R.S32.HI R3, RZ, 0x5, R2 ;  /* 0x00000005ff030819 */ /* 0x000fc80000011402 */
[----:B------:R-:W-:-:S13]  /*0fa0*/  ISETP.GT.AND P0, PT, R3, R76, PT ;  /* 0x0000004c0300720c */ /* 0x000fda0003f04270 */
[----:B------:R-:W-:Y:S05]  /*0fb0*/  @!P0 BRA `(.L_x_354) ;  /* 0x00003da000008947 */ /* 0x000fea0003800000 */
[----:B------:R-:W-:Y:S02]  /*0fc0*/  ULDC.64 UR4, c[0x0][0x340] ;  /* 0x0000d00000047ab9 */ /* 0x000fe40000000a00 */
[----:B------:R-:W-:Y:S01]  /*0fd0*/  UISETP.NE.U32.AND UP0, UPT, URZ, UR4, UPT ;  /* 0x000000043f00728c */ /* 0x000fe2000bf05070 */
[----:B------:R-:W-:Y:S01]  /*0fe0*/  SHF.R.S32.HI R101, RZ, 0x1f, R62 ;  /* 0x0000001fff657819 */ /* 0x000fe2000001143e */
[----:B------:R-:W-:Y:S02]  /*0ff0*/  UMOV UR26, 0x5 ;  /* 0x00000005001a7882 */ /* 0x000fe40000000000 */
[----:B------:R-:W-:Y:S01]  /*1000*/  UISETP.NE.AND.EX UP0, UPT, URZ, UR5, UPT, UP0 ;  /* 0x000000053f00728c */ /* 0x000fe2000bf05300 */
[----:B------:R-:W-:Y:S01]  /*1010*/  IADD3 R99, R3, -0x1, RZ ;  /* 0xffffffff03637810 */ /* 0x000fe20007ffe0ff */
[----:B------:R-:W-:Y:S02]  /*1020*/  ULDC.64 UR6, c[0x0][0x238] ;  /* 0x00008e0000067ab9 */ /* 0x000fe40000000a00 */
[----:B------:R-:W-:-:S02]  /*1030*/  ULDC.64 UR4, c[0x0][0x340] ;  /* 0x0000d00000047ab9 */ /* 0x000fc40000000a00 */
[----:B------:R-:W-:-:S05]  /*1040*/  PLOP3.LUT P1, PT, PT, PT, UP0, 0x80, 0x0 ;  /* 0x000000000000781c */ /* 0x000fca0003f2f008 */
[----:B------:R-:W-:-:S06]  /*1050*/  @UP0 UIMAD.WIDE UR4, UR21, UR22, UR4 ;  /* 0x00000016150402a5 */ /* 0x000fcc000f8e0204 */
[----:B------:R-:W-:Y:S02]  /*1060*/  IMAD.U32 R8, RZ, RZ, UR4 ;  /* 0x00000004ff087e24 */ /* 0x000fe4000f8e00ff */
[----:B------:R-:W-:Y:S01]  /*1070*/  IMAD.U32 R9, RZ, RZ, UR5 ;  /* 0x00000005ff097e24 */ /* 0x000fe2000f8e00ff */
[----:B------:R-:W-:Y:S01]  /*1080*/  LEA.HI R7, R101, R62, RZ, 0x3 ;  /* 0x0000003e65077211 */ /* 0x000fe200078f18ff */
[----:B------:R-:W-:-:S03]  /*1090*/  ULDC.64 UR4, c[0x0][0x240] ;  /* 0x0000900000047ab9 */ /* 0x000fc60000000a00 */
[----:B------:R-:W2:Y:S01]  /*10a0*/  @P1 LDG.E R5, [R8.64] ;  /* 0x0000001808051981 */ /* 0x000ea2000c1e1900 */
        /* <DEDUP_REMOVED lines=9> */
[----:B------:R-:W-:Y:S01]  /*1140*/  IMAD.U32 R118, RZ, RZ, UR13 ;  /* 0x0000000dff767e24 */ /* 0x000fe2000f8e00ff */
[----:B------:R-:W-:Y:S01]  /*1150*/  LEA.HI.X.SX32 R121, R0, R2, 0x1, P0 ;  /* 0x0000000200797211 */ /* 0x000fe200000f0eff */
[C---:B------:R-:W-:Y:S01]  /*1160*/  IMAD.SHL.U32 R16, R4.reuse, 0x8, RZ ;  /* 0x0000000804107824 */ /* 0x040fe200078e00ff */
[----:B------:R-:W-:Y:S01]  /*1170*/  USHF.R.S32.HI UR6, URZ, 0x1f, UR21 ;  /* 0x0000001f3f067899 */ /* 0x000fe20008011415 */
[----:B------:R-:W-:Y:S01]  /*1180*/  IMAD.SHL.U32 R14, R4, 0x4, RZ ;  /* 0x00000004040e7824 */ /* 0x000fe200078e00ff */
[----:B------:R-:W-:Y:S01]  /*1190*/  UIMAD UR7, UR13, UR5, UR4 ;  /* 0x000000050d0772a4 */ /* 0x000fe2000f8e0204 */
[----:B------:R-:W-:Y:S01]  /*11a0*/  IMAD R7, R121, c[0x0][0x238], RZ ;  /* 0x00008e0079077a24 */ /* 0x000fe200078e02ff */
[--C-:B------:R-:W-:Y:S01]  /*11b0*/  SHF.R.S32.HI R17, RZ, 0x1f, R16.reuse ;  /* 0x0000001fff117819 */ /* 0x100fe20000011410 */
[----:B------:R-:W-:Y:S01]  /*11c0*/  IMAD R3, R99, -0x20, R77 ;  /* 0xffffffe063037824 */ /* 0x000fe200078e024d */
[----:B------:R-:W-:Y:S01]  /*11d0*/  IADD3 R12, R14, 0x40, RZ ;  /* 0x000000400e0c7810 */ /* 0x000fe20007ffe0ff */
[C---:B------:R-:W-:Y:S01]  /*11e0*/  IMAD R0, R120.reuse, c[0x0][0x23c], R7 ;  /* 0x00008f0078007a24 */ /* 0x040fe200078e0207 */
[----:B------:R-:W-:Y:S01]  /*11f0*/  LEA.HI R101, R101, R62, RZ, 0x6 ;  /* 0x0000003e65657211 */ /* 0x000fe200078f30ff */
[----:B------:R-:W-:Y:S01]  /*1200*/  IMAD.WIDE.U32 R6, R120, c[0x0][0x238], R16 ;  /* 0x00008e0078067a25 */ /* 0x000fe200078e0010 */
[----:B------:R-:W-:Y:S01]  /*1210*/  USEL UR32, UR21, URZ, !UP1 ;  /* 0x0000003f15207287 */ /* 0x000fe2000c800000 */
[----:B------:R-:W-:Y:S01]  /*1220*/  ISETP.GT.AND P3, PT, R3, RZ, PT ;  /* 0x000000ff0300720c */ /* 0x000fe20003f64270 */
[----:B------:R-:W-:Y:S01]  /*1230*/  USEL UR31, UR6, URZ, !UP1 ;  /* 0x0000003f061f7287 */ /* 0x000fe2000c800000 */
[----:B------:R-:W-:Y:S01]  /*1240*/  IMAD.IADD R11, R14, 0x1, R12 ;  /* 0x000000010e0b7824 */ /* 0x000fe200078e020c */
[----:B------:R-:W-:Y:S01]  /*1250*/  ULDC.64 UR4, c[0x0][0x248] ;  /* 0x0000920000047ab9 */ /* 0x000fe20000000a00 */
[----:B------:R-:W-:Y:S01]  /*1260*/  IMAD.IADD R7, R7, 0x1, R0 ;  /* 0x0000000107077824 */ /* 0x000fe200078e0200 */
[----:B------:R-:W-:Y:S01]  /*1270*/  ISETP.GE.AND P2, PT, R16, c[0x0][0x1d4], PT ;  /* 0x0000750010007a0c */ /* 0x000fe20003f46270 */
[----:B------:R-:W-:Y:S01]  /*1280*/  IMAD.SHL.U32 R103, R107, 0x40, RZ ;  /* 0x000000406b677824 */ /* 0x000fe200078e00ff */
[----:B------:R-:W-:Y:S01]  /*1290*/  ISETP.GE.AND P0, PT, R11, c[0x0][0x1d4], PT ;  /* 0x000075000b007a0c */ /* 0x000fe20003f06270 */
[----:B------:R-:W-:Y:S01]  /*12a0*/  IMAD.WIDE.U32 R118, R118, c[0x0][0x240], R6 ;  /* 0x0000900076767a25 */ /* 0x000fe200078e0006 */
[----:B------:R-:W-:Y:S01]  /*12b0*/  UIMAD UR4, UR31, UR4, URZ ;  /* 0x000000041f0472a4 */ /* 0x000fe2000f8e023f */
[----:B------:R-:W-:Y:S01]  /*12c0*/  IADD3 R105, R16, 0x80, RZ ;  /* 0x0000008010697810 */ /* 0x000fe20007ffe0ff */
[----:B------:R-:W-:Y:S01]  /*12d0*/  BSSY B0, `(.L_x_355) ;  /* 0x0000034000007945 */ /* 0x000fe20003800000 */
[----:B------:R-:W-:Y:S01]  /*12e0*/  SEL R0, RZ, 0xffffffff, P0 ;  /* 0xffffffffff007807 */ /* 0x000fe20000000000 */
[----:B------:R-:W-:Y:S01]  /*12f0*/  IMAD.SHL.U32 R101, R101, 0x8, RZ ;  /* 0x0000000865657824 */ /* 0x000fe200078e00ff */
[----:B------:R-:W-:Y:S01]  /*1300*/  IADD3 R119, R119, UR7, RZ ;  /* 0x0000000777777c10 */ /* 0x000fe2000fffe0ff */
[----:B------:R-:W-:Y:S01]  /*1310*/  IMAD.U32 R116, RZ, RZ, UR32 ;  /* 0x00000020ff747e24 */ /* 0x000fe2000f8e00ff */
[----:B------:R-:W-:Y:S01]  /*1320*/  LOP3.LUT R103, R103, 0x1c0, RZ, 0xc0, !PT ;  /* 0x000001c067677812 */ /* 0x000fe200078ec0ff */
[----:B------:R-:W-:Y:S01]  /*1330*/  IMAD.SHL.U32 R0, R0, 0x2, RZ ;  /* 0x0000000200007824 */ /* 0x000fe200078e00ff */
[----:B------:R-:W-:Y:S01]  /*1340*/  IADD3 R104, R16, 0xc0, RZ ;  /* 0x000000c010687810 */ /* 0x000fe20007ffe0ff */
[----:B------:R-:W-:Y:S01]  /*1350*/  UIMAD UR5, UR32, UR5, UR4 ;  /* 0x00000005200572a4 */ /* 0x000fe2000f8e0204 */
[----:B------:R-:W-:Y:S01]  /*1360*/  SEL R3, RZ, 0x1, P2 ;  /* 0x00000001ff037807 */ /* 0x000fe20001000000 */
[----:B------:R-:W-:Y:S01]  /*1370*/  IMAD.WIDE.U32 R118, R116, c[0x0][0x248], R118 ;  /* 0x0000920074767a25 */ /* 0x000fe200078e0076 */
[----:B------:R-:W-:-:S02]  /*1380*/  LOP3.LUT R101, R101, 0xfffffe00, RZ, 0xc0, !PT ;  /* 0xfffffe0065657812 */ /* 0x000fc400078ec0ff */
[----:B------:R-:W-:Y:S02]  /*1390*/  LOP3.LUT R100, R103, 0x38, R16, 0xf8, !PT ;  /* 0x0000003867647812 */ /* 0x000fe400078ef810 */
[----:B------:R-:W-:Y:S02]  /*13a0*/  SHF.R.U32.HI R102, RZ, 0x3, R103 ;  /* 0x00000003ff667819 */ /* 0x000fe40000011667 */
[----:B------:R-:W-:Y:S02]  /*13b0*/  ISETP.GE.AND P0, PT, R104, c[0x0][0x1d4], PT ;  /* 0x0000750068007a0c */ /* 0x000fe40003f06270 */
[----:B------:R-:W-:Y:S02]  /*13c0*/  LOP3.LUT R0, R0, 0x2, R3, 0xe2, !PT ;  /* 0x0000000200007812 */ /* 0x000fe400078ee203 */
[----:B------:R-:W-:Y:S02]  /*13d0*/  LOP3.LUT R100, R101, R100, R102, 0xf6, !PT ;  /* 0x0000006465647212 */ /* 0x000fe400078ef666 */
[----:B------:R-:W-:-:S02]  /*13e0*/  SEL R94, RZ, 0x8, P0 ;  /* 0x00000008ff5e7807 */ /* 0x000fc40000000000 */
[----:B------:R-:W-:Y:S01]  /*13f0*/  IADD3 R123, R119, UR5, RZ ;  /* 0x00000005777b7c10 */ /* 0x000fe2000fffe0ff */
[----:B------:R-:W-:Y:S01]  /*1400*/  IMAD.SHL.U32 R100, R100, 0x2, RZ ;  /* 0x0000000264647824 */ /* 0x000fe200078e00ff */
[----:B--2---:R-:W1:Y:S01]  /*1410*/  @P1 R2UR UR28, R5 ;  /* 0x00000000051c13c2 */ /* 0x004e6200000e0000 */
        /* <DEDUP_REMOVED lines=14> */
[----:B------:R-:W-:Y:S01]  /*1500*/  IMAD.SHL.U32 R6, R3, 0x8, RZ ;  /* 0x0000000803067824 */ /* 0x000fe200078e00ff */
        /* <DEDUP_REMOVED lines=16> */
.L_x_356:
[----:B------:R-:W-:Y:S05]  /*1610*/  BSYNC B0 ;  /* 0x0000000000007941 */ /* 0x000fea0003800000 */
.L_x_355:
[----:B------:R-:W-:Y:S01]  /*1620*/  IMAD.U32 R3, RZ, RZ, UR13 ;  /* 0x0000000dff037e24 */ /* 0x000fe2000f8e00ff */
[----:B------:R-:W-:Y:S01]  /*1630*/  ISETP.GE.AND P3, PT, R16, c[0x0][0x27c], PT ;  /* 0x00009f0010007a0c */ /* 0x000fe20003f66270 */
[----:B------:R-:W-:Y:S01]  /*1640*/  ULDC.64 UR4, c[0x0][0x260] ;  /* 0x0000980000047ab9 */ /* 0x000fe20000000a00 */
[----:B------:R-:W-:Y:S01]  /*1650*/  ISETP.GE.AND P4, PT, R11, c[0x0][0x27c], PT ;  /* 0x00009f000b007a0c */ /* 0x000fe20003f86270 */
[----:B------:R-:W-:Y:S01]  /*1660*/  IMAD.WIDE.U32 R8, R3, c[0x0][0x260], R16 ;  /* 0x0000980003087a25 */ /* 0x000fe200078e0010 */
[----:B------:R-:W-:Y:S01]  /*1670*/  SEL R3, RZ, c[0x0][0x27c], !P3 ;  /* 0x00009f00ff037a07 */ /* 0x000fe20005800000 */
[----:B------:R-:W-:Y:S01]  /*1680*/  UIMAD UR4, UR12, UR4, URZ ;  /* 0x000000040c0472a4 */ /* 0x000fe2000f8e023f */
[----:B-1----:R-:W-:Y:S01]  /*1690*/  SEL R6, RZ, c[0x0][0x27c], !P4 ;  /* 0x00009f00ff067a07 */ /* 0x002fe20006000000 */
[----:B------:R-:W-:Y:S01]  /*16a0*/  IMAD R110, R2, c[0x0][0x290], RZ ;  /* 0x0000a400026e7a24 */ /* 0x000fe200078e02ff */
[----:B------:R-:W-:Y:S01]  /*16b0*/  ULDC.64 UR6, c[0x0][0x290] ;  /* 0x0000a40000067ab9 */ /* 0x000fe20000000a00 */
[----:B------:R-:W-:Y:S01]  /*16c0*/  IMAD.IADD R0, R16, 0x1, R3 ;  /* 0x0000000110007824 */ /* 0x000fe200078e0203 */
[----:B------:R-:W-:Y:S01]  /*16d0*/  UIMAD UR33, UR13, UR5, UR4 ;  /* 0x000000050d2172a4 */ /* 0x000fe2000f8e0204 */
[----:B------:R-:W-:Y:S01]  /*16e0*/  IMAD.IADD R6, R11, 0x1, R6 ;  /* 0x000000010b067824 */ /* 0x000fe200078e0206 */
[----:B------:R-:W-:Y:S01]  /*16f0*/  USHF.L.U64.HI UR27, UR6, UR26, UR7 ;  /* 0x0000001a061b7299 */ /* 0x000fe20008010207 */
[----:B------:R-:W-:Y:S01]  /*1700*/  IMAD R108, R2, c[0x0][0x280], RZ ;  /* 0x0000a000026c7a24 */ /* 0x000fe200078e02ff */
[----:B------:R-:W-:Y:S01]  /*1710*/  SHF.R.S32.HI R3, RZ, 0x1f, R0 ;  /* 0x0000001fff037819 */ /* 0x000fe20000011400 */
[----:B------:R-:W-:Y:S01]  /*1720*/  ULDC.64 UR4, c[0x0][0x268] ;  /* 0x00009a0000047ab9 */ /* 0x000fe20000000a00 */
[----:B------:R-:W-:Y:S01]  /*1730*/  SHF.R.S32.HI R85, RZ, 0x1f, R6 ;  /* 0x0000001fff557819 */ /* 0x000fe20000011406 */
[----:B------:R-:W-:Y:S01]  /*1740*/  UIMAD UR4, UR31, UR4, URZ ;  /* 0x000000041f0472a4 */ /* 0x000fe2000f8e023f */
[CC--:B------:R-:W-:Y:S01]  /*1750*/  LEA.HI R2, R3.reuse, R0.reuse, RZ, 0x3 ;  /* 0x0000000003027211 */ /* 0x0c0fe200078f18ff */
[----:B------:R-:W-:Y:S01]  /*1760*/  USHF.L.U32 UR30, UR6, 0x5, URZ ;  /* 0x00000005061e7899 */ /* 0x000fe2000800063f */
[----:B------:R-:W-:Y:S01]  /*1770*/  LEA.HI R3, R3, R0, RZ, 0x6 ;  /* 0x0000000003037211 */ /* 0x000fe200078f30ff */
[----:B------:R-:W-:Y:S01]  /*1780*/  UIMAD UR32, UR32, UR5, UR4 ;  /* 0x00000005202072a4 */ /* 0x000fe2000f8e0204 */
[CC--:B------:R-:W-:Y:S01]  /*1790*/  LEA.HI R0, R85.reuse, R6.reuse, RZ, 0x3 ;  /* 0x0000000655007211 */ /* 0x0c0fe200078f18ff */
[----:B------:R-:W-:Y:S01]  /*17a0*/  ULDC.64 UR6, c[0x0][0x280] ;  /* 0x0000a00000067ab9 */ /* 0x000fe20000000a00 */
[----:B------:R-:W-:Y:S01]  /*17b0*/  LEA.HI R85, R85, R6, RZ, 0x6 ;  /* 0x0000000655557211 */ /* 0x000fe200078f30ff */
[----:B------:R-:W-:Y:S01]  /*17c0*/  ULDC.64 UR4, c[0x0][0x210] ;  /* 0x0000840000047ab9 */ /* 0x000fe20000000a00 */
[----:B------:R-:W-:Y:S01]  /*17d0*/  LOP3.LUT R5, R103, 0x38, R0, 0xf8, !PT ;  /* 0x0000003867057812 */ /* 0x000fe200078ef800 */
[----:B------:R-:W0:Y:S01]  /*17e0*/  LDGDEPBAR ;  /* 0x00000000000079af */ /* 0x000e220000000000 */
[----:B------:R-:W-:Y:S01]  /*17f0*/  USHF.L.U64.HI UR7, UR6, UR26, UR7 ;  /* 0x0000001a06077299 */ /* 0x000fe20008010207 */
[----:B------:R-:W-:Y:S01]  /*1800*/  IMAD.SHL.U32 R85, R85, 0x20, RZ ;  /* 0x0000002055557824 */ /* 0x000fe200078e00ff */
[-C--:B------:R-:W-:Y:S01]  /*1810*/  LOP3.LUT R6, R5, R102.reuse, RZ, 0x3c, !PT ;  /* 0x0000006605067212 */ /* 0x080fe200078e3cff */
[----:B------:R-:W-:Y:S01]  /*1820*/  UIMAD UR26, UR12, UR4, URZ ;  /* 0x000000040c1a72a4 */ /* 0x000fe2000f8e023f */
[----:B------:R-:W-:Y:S01]  /*1830*/  SHF.R.S32.HI R15, RZ, 0x1f, R14 ;  /* 0x0000001fff0f7819 */ /* 0x000fe2000001140e */
[----:B------:R-:W-:Y:S01]  /*1840*/  IMAD R95, R4, 0x20, R107 ;  /* 0x00000020045f7824 */ /* 0x000fe200078e026b */
[----:B------:R-:W-:Y:S01]  /*1850*/  LOP3.LUT R85, R85, 0x7ffff800, RZ, 0xc0, !PT ;  /* 0x7ffff80055557812 */ /* 0x000fe200078ec0ff */
[----:B------:R-:W-:Y:S01]  /*1860*/  UIMAD.WIDE.U32 UR34, UR13, UR4, URZ ;  /* 0x000000040d2272a5 */ /* 0x000fe2000f8e003f */
[----:B------:R-:W-:Y:S01]  /*1870*/  SHF.R.S32.HI R4, RZ, 0x1f, R63 ;  /* 0x0000001fff047819 */ /* 0x000fe2000001143f */
[----:B------:R-:W-:Y:S01]  /*1880*/  UIMAD UR26, UR13, UR5, UR26 ;  /* 0x000000050d1a72a4 */ /* 0x000fe2000f8e021a */
[----:B------:R-:W-:Y:S01]  /*1890*/  IADD3 R85, R6, R85, R101 ;  /* 0x0000005506557210 */ /* 0x000fe20007ffe065 */
[----:B------:R-:W-:Y:S01]  /*18a0*/  IMAD.SHL.U32 R3, R3, 0x20, RZ ;  /* 0x0000002003037824 */ /* 0x000fe200078e00ff */
[----:B------:R-:W-:Y:S01]  /*18b0*/  SHF.R.S32.HI R6, RZ, 0x1f, R11 ;  /* 0x0000001fff067819 */ /* 0x000fe2000001140b */
[----:B------:R-:W-:Y:S01]  /*18c0*/  ULDC.64 UR4, c[0x0][0x1e8] ;  /* 0x00007a0000047ab9 */ /* 0x000fe20000000a00 */
[----:B------:R-:W-:Y:S01]  /*18d0*/  IMAD.WIDE.U32 R114, R107, c[0x0][0x290], R16 ;  /* 0x0000a4006b727a25 */ /* 0x000fe200078e0010 */
[----:B------:R-:W-:Y:S01]  /*18e0*/  LOP3.LUT R7, R103, 0x38, R2, 0xf8, !PT ;  /* 0x0000003867077812 */ /* 0x000fe200078ef802 */
[----:B------:R-:W-:Y:S01]  /*18f0*/  UIMAD UR31, UR12, UR4, URZ ;  /* 0x000000040c1f72a4 */ /* 0x000fe2000f8e023f */
[----:B------:R-:W-:Y:S01]  /*1900*/  SHF.R.S32.HI R92, RZ, 0x1f, R105 ;  /* 0x0000001fff5c7819 */ /* 0x000fe20000011469 */
[C---:B------:R-:W-:Y:S01]  /*1910*/  IMAD R110, R107.reuse, c[0x0][0x294], R110 ;  /* 0x0000a5006b6e7a24 */ /* 0x040fe200078e026e */
[----:B------:R-:W-:Y:S01]  /*1920*/  SHF.R.S32.HI R91, RZ, 0x1f, R104 ;  /* 0x0000001fff5b7819 */ /* 0x000fe20000011468 */
[----:B------:R-:W-:Y:S01]  /*1930*/  IMAD.WIDE.U32 R112, R107, c[0x0][0x280], R16 ;  /* 0x0000a0006b707a25 */ /* 0x000fe200078e0010 */
[----:B------:R-:W-:Y:S01]  /*1940*/  LEA.HI R93, R6, R11, RZ, 0x3 ;  /* 0x0000000b065d7211 */ /* 0x000fe200078f18ff */
[----:B------:R-:W-:Y:S01]  /*1950*/  UIMAD.WIDE.U32 UR36, UR13, UR4, URZ ;  /* 0x000000040d2472a5 */ /* 0x000fe2000f8e003f */
[----:B------:R-:W-:Y:S01]  /*1960*/  IADD3 R9, R9, UR33, RZ ;  /* 0x0000002109097c10 */ /* 0x000fe2000fffe0ff */
[----:B------:R-:W-:Y:S01]  /*1970*/  IMAD R108, R107, c[0x0][0x284], R108 ;  /* 0x0000a1006b6c7a24 */ /* 0x000fe200078e026c */
[----:B------:R-:W-:Y:S01]  /*1980*/  LOP3.LUT R3, R3, 0x7ffff800, RZ, 0xc0, !PT ;  /* 0x7ffff80003037812 */ /* 0x000fe200078ec0ff */
[--C-:B------:R-:W-:Y:S01]  /*1990*/  IMAD.WIDE.U32 R20, R107, c[0x0][0x290], R14.reuse ;  /* 0x0000a4006b147a25 */ /* 0x100fe200078e000e */
[----:B------:R-:W-:Y:S01]  /*19a0*/  LOP3.LUT R86, R7, R102, RZ, 0x3c, !PT ;  /* 0x0000006607567212 */ /* 0x000fe200078e3cff */
[----:B------:R-:W-:Y:S01]  /*19b0*/  UIMAD UR31, UR13, UR5, UR31 ;  /* 0x000000050d1f72a4 */ /* 0x000fe2000f8e021f */
[----:B------:R-:W-:Y:S01]  /*19c0*/  LOP3.LUT R79, R2, 0xfffffff8, RZ, 0xc0, !PT ;  /* 0xfffffff8024f7812 */ /* 0x000fe200078ec0ff */
[----:B------:R-:W-:Y:S01]  /*19d0*/  IMAD.WIDE.U32 R18, R107, c[0x0][0x280], R14 ;  /* 0x0000a0006b127a25 */ /* 0x000fe200078e000e */
[----:B------:R-:W-:Y:S01]  /*19e0*/  LOP3.LUT R81, R0, 0xfffffff8, RZ, 0xc0, !PT ;  /* 0xfffffff800517812 */ /* 0x000fe200078ec0ff */
[----:B------:R-:W-:Y:S01]  /*19f0*/  ULDC.64 UR4, c[0x0][0x2b0] ;  /* 0x0000ac0000047ab9 */ /* 0x000fe20000000a00 */
[----:B------:R-:W-:Y:S01]  /*1a00*/  LEA.HI R92, R92, R105, RZ, 0x3 ;  /* 0x000000695c5c7211 */ /* 0x000fe200078f18ff */
[C---:B------:R-:W-:Y:S01]  /*1a10*/  IMAD.SHL.U32 R98, R94.reuse, 0x10, RZ ;  /* 0x000000105e627824 */ /* 0x040fe200078e00ff */
[----:B------:R-:W-:Y:S01]  /*1a20*/  LOP3.LUT R94, R94, 0xff, RZ, 0xc0, !PT ;  /* 0x000000ff5e5e7812 */ /* 0x000fe200078ec0ff */
[----:B------:R-:W-:Y:S01]  /*1a30*/  IMAD R6, R4, c[0x0][0x290], RZ ;  /* 0x0000a40004067a24 */ /* 0x000fe200078e02ff */
[----:B------:R-:W-:Y:S01]  /*1a40*/  LEA.HI R91, R91, R104, RZ, 0x3 ;  /* 0x000000685b5b7211 */ /* 0x000fe200078f18ff */
[----:B------:R-:W-:Y:S01]  /*1a50*/  IMAD.IADD R115, R115, 0x1, R110 ;  /* 0x0000000173737824 */ /* 0x000fe200078e026e */
[----:B------:R-:W-:Y:S01]  /*1a60*/  SHF.R.S32.HI R90, RZ, 0x3, R2 ;  /* 0x00000003ff5a7819 */ /* 0x000fe20000011402 */
[----:B------:R-:W-:Y:S01]  /*1a70*/  IMAD.IADD R113, R113, 0x1, R108 ;  /* 0x0000000171717824 */ /* 0x000fe200078e026c */
[----:B------:R-:W-:Y:S01]  /*1a80*/  SHF.R.S32.HI R89, RZ, 0x3, R0 ;  /* 0x00000003ff597819 */ /* 0x000fe20000011400 */
[----:B------:R-:W-:Y:S01]  /*1a90*/  IMAD.IADD R111, R110, 0x1, R21 ;  /* 0x000000016e6f7824 */ /* 0x000fe200078e0215 */
[----:B------:R-:W-:Y:S01]  /*1aa0*/  UIMAD UR29, UR29, UR4, URZ ;  /* 0x000000041d1d72a4 */ /* 0x000fe2000f8e023f */
[----:B------:R-:W-:Y:S01]  /*1ab0*/  IMAD.IADD R109, R108, 0x1, R19 ;  /* 0x000000016c6d7824 */ /* 0x000fe200078e0213 */
[----:B------:R-:W-:Y:S01]  /*1ac0*/  IADD3 R86, R86, R3, R101 ;  /* 0x0000000356567210 */ /* 0x000fe20007ffe065 */
[----:B------:R-:W-:Y:S01]  /*1ad0*/  IMAD R4, R4, c[0x0][0x280], RZ ;  /* 0x0000a00004047a24 */ /* 0x000fe200078e02ff */
[----:B------:R-:W-:Y:S01]  /*1ae0*/  SHF.R.S32.HI R78, RZ, 0x1f, R79 ;  /* 0x0000001fff4e7819 */ /* 0x000fe2000001144f */
[----:B------:R-:W-:Y:S01]  /*1af0*/  IMAD.MOV.U32 R110, RZ, RZ, R20 ;  /* 0x000000ffff6e7224 */ /* 0x000fe200078e0014 */
[----:B------:R-:W-:Y:S01]  /*1b00*/  SHF.R.S32.HI R80, RZ, 0x1f, R81 ;  /* 0x0000001fff507819 */ /* 0x000fe20000011451 */
[----:B------:R-:W-:Y:S01]  /*1b10*/  IMAD.MOV.U32 R108, RZ, RZ, R18 ;  /* 0x000000ffff6c7224 */ /* 0x000fe200078e0012 */
[----:B------:R-:W-:Y:S01]  /*1b20*/  LOP3.LUT R93, R93, 0xfffffff8, RZ, 0xc0, !PT ;  /* 0xfffffff85d5d7812 */ /* 0x000fe200078ec0ff */
[----:B------:R-:W-:Y:S01]  /*1b30*/  IMAD.SHL.U32 R97, R94, 0x8, RZ ;  /* 0x000000085e617824 */ /* 0x000fe200078e00ff */
[----:B------:R-:W-:Y:S01]  /*1b40*/  LOP3.LUT R92, R92, 0xfffffff8, RZ, 0xc0, !PT ;  /* 0xfffffff85c5c7812 */ /* 0x000fe200078ec0ff */
[----:B------:R-:W-:Y:S01]  /*1b50*/  IMAD.SHL.U32 R96, R94, 0x4, RZ ;  /* 0x000000045e607824 */ /* 0x000fe200078e00ff */
[----:B------:R-:W-:Y:S01]  /*1b60*/  LOP3.LUT R91, R91, 0xfffffff8, RZ, 0xc0, !PT ;  /* 0xfffffff85b5b7812 */ /* 0x000fe200078ec0ff */
[----:B------:R-:W-:Y:S01]  /*1b70*/  IMAD.WIDE.U32 R116, R116, c[0x0][0x268], R8 ;  /* 0x00009a0074747a25 */ /* 0x000fe200078e0008 */
[----:B------:R-:W-:Y:S01]  /*1b80*/  UIMAD.WIDE.U32 UR38, UR28, UR4, URZ ;  /* 0x000000041c2672a5 */ /* 0x000fe2000f8e003f */
[----:B------:R-:W-:Y:S01]  /*1b90*/  SHF.L.U64.HI R78, R79, 0x1, R78 ;  /* 0x000000014f4e7819 */ /* 0x000fe2000001024e */
[----:B------:R-:W-:Y:S01]  /*1ba0*/  UIMAD UR29, UR28, UR5, UR29 ;  /* 0x000000051c1d72a4 */ /* 0x000fe2000f8e021d */
[----:B------:R-:W-:Y:S01]  /*1bb0*/  IMAD.SHL.U32 R94, R94, 0x2, RZ ;  /* 0x000000025e5e7824 */ /* 0x000fe200078e00ff */
[----:B------:R-:W-:Y:S01]  /*1bc0*/  SHF.L.U64.HI R80, R81, 0x1, R80 ;  /* 0x0000000151507819 */ /* 0x000fe20000010250 */
[----:B------:R-:W-:Y:S01]  /*1bd0*/  IMAD R69, R63, c[0x0][0x284], R4 ;  /* 0x0000a1003f457a24 */ /* 0x000fe200078e0204 */
[----:B------:R-:W-:Y:S01]  /*1be0*/  IADD3 R73, R73, UR19, RZ ;  /* 0x0000001349497c10 */ /* 0x000fe2000fffe0ff */
[----:B------:R-:W-:Y:S01]  /*1bf0*/  IMAD.WIDE.U32 R112, R63, c[0x0][0x280], R112 ;  /* 0x0000a0003f707a25 */ /* 0x000fe200078e0070 */
[C---:B------:R-:W-:Y:S01]  /*1c00*/  IADD3 R10, R14.reuse, 0x20, RZ ;  /* 0x000000200e0a7810 */ /* 0x040fe20007ffe0ff */
[----:B------:R-:W-:Y:S01]  /*1c10*/  USHF.L.U32 UR6, UR6, 0x5, URZ ;  /* 0x0000000506067899 */ /* 0x000fe2000800063f */
[----:B------:R-:W-:Y:S01]  /*1c20*/  IADD3 R9, R14, 0x60, RZ ;  /* 0x000000600e097810 */ /* 0x000fe20007ffe0ff */
[----:B------:R-:W-:Y:S01]  /*1c30*/  IMAD.MOV.U32 R2, RZ, RZ, c[0x0][0x2b8] ;  /* 0x0000ae00ff027624 */ /* 0x000fe200078e00ff */
[----:B------:R-:W-:Y:S01]  /*1c40*/  LOP3.LUT R98, R98, 0x10, RZ, 0xc0, !PT ;  /* 0x0000001062627812 */ /* 0x000fe200078ec0ff */
[----:B------:R-:W-:Y:S01]  /*1c50*/  IMAD.MOV.U32 R0, RZ, RZ, c[0x0][0x27c] ;  /* 0x00009f00ff007624 */ /* 0x000fe200078e00ff */
[----:B------:R-:W-:Y:S01]  /*1c60*/  LOP3.LUT R97, R97, 0x10, RZ, 0xc0, !PT ;  /* 0x0000001061617812 */ /* 0x000fe200078ec0ff */
[----:B------:R-:W-:Y:S01]  /*1c70*/  IMAD.MOV.U32 R87, RZ, RZ, c[0x0][0x27c] ;  /* 0x00009f00ff577624 */ /* 0x000fe200078e00ff */
[----:B------:R-:W-:Y:S01]  /*1c80*/  LOP3.LUT R96, R96, 0x10, RZ, 0xc0, !PT ;  /* 0x0000001060607812 */ /* 0x000fe200078ec0ff */
[C---:B------:R-:W-:Y:S01]  /*1c90*/  IMAD R3, R63.reuse, c[0x0][0x294], R6 ;  /* 0x0000a5003f037a24 */ /* 0x040fe200078e0206 */
[----:B------:R-:W-:Y:S01]  /*1ca0*/  LOP3.LUT R94, R94, 0x10, RZ, 0xc0, !PT ;  /* 0x000000105e5e7812 */ /* 0x000fe200078ec0ff */
[C---:B------:R-:W-:Y:S01]  /*1cb0*/  IMAD.WIDE.U32 R114, R63.reuse, c[0x0][0x290], R114 ;  /* 0x0000a4003f727a25 */ /* 0x040fe200078e0072 */
[----:B------:R-:W-:Y:S01]  /*1cc0*/  SHF.R.S32.HI R84, RZ, 0x1f, R93 ;  /* 0x0000001fff547819 */ /* 0x000fe2000001145d */
[----:B------:R-:W-:Y:S01]  /*1cd0*/  UIADD3 UR26, UR35, UR26, URZ ;  /* 0x0000001a231a7290 */ /* 0x000fe2000fffe03f */
[----:B------:R-:W-:Y:S01]  /*1ce0*/  SHF.R.S32.HI R83, RZ, 0x1f, R92 ;  /* 0x0000001fff537819 */ /* 0x000fe2000001145c */
[----:B------:R-:W-:Y:S01]  /*1cf0*/  IMAD.WIDE.U32 R110, R63, c[0x0][0x290], R110 ;  /* 0x0000a4003f6e7a25 */ /* 0x000fe200078e006e */
[----:B------:R-:W-:Y:S01]  /*1d00*/  SHF.R.S32.HI R82, RZ, 0x1f, R91 ;  /* 0x0000001fff527819 */ /* 0x000fe2000001145b */
[----:B------:R-:W-:Y:S01]  /*1d10*/  UIADD3 UR31, UR37, UR31, URZ ;  /* 0x0000001f251f7290 */ /* 0x000fe2000fffe03f */
[----:B------:R-:W-:Y:S01]  /*1d20*/  IADD3 R75, R117, UR32, RZ ;  /* 0x00000020754b7c10 */ /* 0x000fe2000fffe0ff */
[----:B------:R-:W-:Y:S01]  /*1d30*/  IMAD.WIDE.U32 R108, R63, c[0x0][0x280], R108 ;  /* 0x0000a0003f6c7a25 */ /* 0x000fe200078e006c */
[----:B------:R-:W-:Y:S01]  /*1d40*/  ISETP.NE.AND P5, PT, R2, 0x1, PT ;  /* 0x000000010200780c */ /* 0x000fe20003fa5270 */
[----:B------:R-:W-:Y:S01]  /*1d50*/  UIADD3 UR29, UR39, UR29, URZ ;  /* 0x0000001d271d7290 */ /* 0x000fe2000fffe03f */
[----:B------:R-:W-:Y:S01]  /*1d60*/  ISETP.GE.AND P6, PT, R0, 0x1, PT ;  /* 0x000000010000780c */ /* 0x000fe20003fc6270 */
[----:B------:R-:W-:Y:S01]  /*1d70*/  IMAD.IADD R71, R113, 0x1, R69 ;  /* 0x0000000171477824 */ /* 0x000fe200078e0245 */
[----:B------:R-:W-:Y:S01]  /*1d80*/  ULDC.U8 UR4, c[0x0][0x298] ;  /* 0x0000a60000047ab9 */ /* 0x000fe20000000000 */
[----:B------:R-:W-:-:S02]  /*1d90*/  IMAD.SHL.U32 R87, R87, 0x2, RZ ;  /* 0x0000000257577824 */ /* 0x000fc400078e00ff */
[----:B------:R-:W-:Y:S02]  /*1da0*/  IMAD.IADD R72, R115, 0x1, R3 ;  /* 0x0000000173487824 */ /* 0x000fe400078e0203 */
[----:B------:R-:W-:Y:S02]  /*1db0*/  IMAD.IADD R70, R3, 0x1, R111 ;  /* 0x0000000103467824 */ /* 0x000fe400078e026f */
[----:B------:R-:W-:Y:S02]  /*1dc0*/  IMAD.IADD R69, R69, 0x1, R109 ;  /* 0x0000000145457824 */ /* 0x000fe400078e026d */
[----:B------:R-:W-:Y:S02]  /*1dd0*/  IMAD.SHL.U32 R79, R79, 0x2, RZ ;  /* 0x000000024f4f7824 */ /* 0x000fe400078e00ff */
[----:B------:R-:W-:Y:S02]  /*1de0*/  IMAD.SHL.U32 R81, R81, 0x2, RZ ;  /* 0x0000000251517824 */ /* 0x000fe400078e00ff */
[----:B------:R-:W-:-:S02]  /*1df0*/  IMAD.SHL.U32 R86, R86, 0x2, RZ ;  /* 0x0000000256567824 */ /* 0x000fc400078e00ff */
[----:B------:R-:W-:Y:S01]  /*1e00*/  IMAD.SHL.U32 R85, R85, 0x2, RZ ;  /* 0x0000000255557824 */ /* 0x000fe200078e00ff */
[----:B------:R-:W-:Y:S06]  /*1e10*/  BAR.SYNC.DEFER_BLOCKING 0x0 ;  /* 0x0000000000007b1d */ /* 0x000fec0000010000 */
.L_x_375:
        /* <DEDUP_REMOVED lines=14> */
[C---:B------:R-:W-:Y:S03]  /*1f00*/  @!P0 LEA R4, P1, R3.reuse, c[0x0][0x2a0], 0x2 ;  /* 0x0000a80003048a11 */ /* 0x040fe600078210ff */
[----:B------:R-:W-:Y:S01]  /*1f10*/  IMAD R67, R0, c[0x0][0x2b8], R67 ;  /* 0x0000ae0000437a24 */ /* 0x000fe200078e0243 */
[----:B------:R-:W-:Y:S03]  /*1f20*/  @!P0 LEA.HI.X R5, R3, c[0x0][0x2a4], R2, 0x2, P1 ;  /* 0x0000a90003058a11 */ /* 0x000fe600008f1402 */
[C---:B------:R-:W-:Y:S01]  /*1f30*/  IMAD.WIDE.U32 R2, R67.reuse, c[0x0][0x1e0], RZ ;  /* 0x0000780043027a25 */ /* 0x040fe200078e00ff */
[----:B------:R-:W-:Y:S01]  /*1f40*/  SHF.R.S32.HI R66, RZ, 0x1f, R67 ;  /* 0x0000001fff427819 */ /* 0x000fe20000011443 */
[----:B------:R-:W2:Y:S04]  /*1f50*/  @!P0 LDG.E R88, [R4.64] ;  /* 0x0000001804588981 */ /* 0x000ea8000c1e1900 */
[----:B------:R-:W-:Y:S01]  /*1f60*/  IMAD R0, R66, c[0x0][0x1e0], RZ ;  /* 0x0000780042007a24 */ /* 0x000fe200078e02ff */
[----:B------:R-:W-:Y:S03]  /*1f70*/  BAR.SYNC.DEFER_BLOCKING 0x0 ;  /* 0x0000000000007b1d */ /* 0x000fe60000010000 */
[----:B------:R-:W-:Y:S05]  /*1f80*/  IMAD R0, R67, c[0x0][0x1e4], R0 ;  /* 0x0000790043007a24 */ /* 0x000fea00078e0200 */
[----:B------:R-:W-:Y:S02]  /*1f90*/  IADD3 R3, R3, R0, RZ ;  /* 0x0000000003037210 */ /* 0x000fe40007ffe0ff */
[----:B--2---:R-:W-:Y:S03]  /*1fa0*/  SHF.R.S32.HI R65, RZ, 0x1f, R88 ;  /* 0x0000001fff417819 */ /* 0x004fe60000011458 */
[----:B------:R-:W-:Y:S04]  /*1fb0*/  IMAD.WIDE.U32 R2, R88, c[0x0][0x1f0], R2 ;  /* 0x00007c0058027a25 */ /* 0x000fe800078e0002 */
[----:B------:R-:W-:Y:S01]  /*1fc0*/  IMAD R0, R65, c[0x0][0x1f0], RZ ;  /* 0x00007c0041007a24 */ /* 0x000fe200078e02ff */
[----:B------:R-:W-:Y:S03]  /*1fd0*/  IADD3 R2, P1, R2, UR36, RZ ;  /* 0x0000002402027c10 */ /* 0x000fe6000ff3e0ff */
[----:B------:R-:W-:Y:S01]  /*1fe0*/  IMAD R0, R88, c[0x0][0x1f4], R0 ;  /* 0x00007d0058007a24 */ /* 0x000fe200078e0200 */
[C---:B---3--:R-:W-:Y:S04]  /*1ff0*/  LEA R48, P0, R2.reuse, c[0x0][0x1c8], 0x1 ;  /* 0x0000720002307a11 */ /* 0x048fe800078008ff */
[----:B------:R-:W-:Y:S04]  /*2000*/  IADD3.X R3, R3, UR31, R0, P1, !PT ;  /* 0x0000001f03037c10 */ /* 0x000fe80008ffe400 */
[----:B------:R-:W-:Y:S01]  /*2010*/  LEA.HI.X R2, R2, c[0x0][0x1cc], R3, 0x1, P0 ;  /* 0x0000730002027a11 */ /* 0x000fe200000f0c03 */
[----:B-1----:R-:W-:-:S05]  /*2020*/  @!P6 BRA `(.L_x_358) ;  /* 0x000026000000e947 */ /* 0x002fca0003800000 */
[C---:B------:R-:W-:Y:S01]  /*2030*/  IMAD R13, R99.reuse, UR7, RZ ;  /* 0x00000007630d7c24 */ /* 0x040fe2000f8e02ff */
[----:B------:R-:W-:Y:S01]  /*2040*/  ISETP.NE.AND P0, PT, RZ, UR4, PT ;  /* 0x00000004ff007c0c */ /* 0x000fe2000bf05270 */
[C---:B------:R-:W-:Y:S01]  /*2050*/  IMAD R3, R99.reuse, UR27, RZ ;  /* 0x0000001b63037c24 */ /* 0x040fe2000f8e02ff */
[----:B------:R-:W-:Y:S01]  /*2060*/  SHF.R.S32.HI R0, RZ, 0x1f, R99 ;  /* 0x0000001fff007819 */ /* 0x000fe20000011463 */
[C---:B------:R-:W-:Y:S01]  /*2070*/  IMAD.WIDE.U32 R4, R99.reuse, UR6, RZ ;  /* 0x0000000663047c25 */ /* 0x040fe2000f8e00ff */
        /* <DEDUP_REMOVED lines=47> */
.L_x_361:
[----:B------:R-:W-:Y:S05]  /*2370*/  BSYNC B0 ;  /* 0x0000000000007941 */ /* 0x000fea0003800000 */
.L_x_360:
[----:B------:R2:W3:Y:S04]  /*2380*/  SHFL.IDX PT, R53, R2, RZ, 0x181f ;  /* 0x00181fff02357589 */ /* 0x0004e800000e0000 */
[----:B------:R-:W4:Y:S01]  /*2390*/  SHFL.IDX PT, R48, R48, RZ, 0x181f ;  /* 0x00181fff30307589 */ /* 0x000f2200000e0000 */
[----:B------:R-:W-:-:S05]  /*23a0*/  @P2 BRA `(.L_x_362) ;  /* 0x0000243000002947 */ /* 0x000fca0003800000 */
[----:B------:R-:W-:Y:S01]  /*23b0*/  ISETP.GE.AND P0, PT, R16, c[0x0][0x1d4], PT ;  /* 0x0000750010007a0c */ /* 0x000fe20003f06270 */
[----:B-----5:R-:W-:Y:S01]  /*23c0*/  IMAD.MOV.U32 R13, RZ, RZ, R44 ;  /* 0x000000ffff0d7224 */ /* 0x020fe200078e002c */
[----:B------:R-:W-:Y:S01]  /*23d0*/  MOV R8, R45 ;  /* 0x0000002d00087202 */ /* 0x000fe20000000f00 */
[----:B------:R-:W-:Y:S01]  /*23e0*/  IMAD.MOV.U32 R0, RZ, RZ, R19 ;  /* 0x000000ffff007224 */ /* 0x000fe200078e0013 */
[----:B--2---:R-:W-:Y:S01]  /*23f0*/  MOV R2, R18 ;  /* 0x0000001200027202 */ /* 0x004fe20000000f00 */
[----:B-1----:R-:W-:Y:S01]  /*2400*/  IMAD.MOV.U32 R21, RZ, RZ, R40 ;  /* 0x000000ffff157224 */ /* 0x002fe200078e0028 */
        /* <DEDUP_REMOVED lines=21> */
[C---:B----4-:R-:W-:Y:S04]  /*2560*/  LEA R58, P1, R16.reuse, R48, 0x1 ;  /* 0x00000030103a7211 */ /* 0x050fe800078208ff */
[----:B---3--:R-:W-:Y:S01]  /*2570*/  LEA.HI.X R59, R16, R53, R17, 0x1, P1 ;  /* 0x00000035103b7211 */ /* 0x008fe200008f0c11 */
        /* <DEDUP_REMOVED lines=49> */
.L_x_364:
[----:B------:R-:W-:Y:S05]  /*2890*/  BSYNC B0 ;  /* 0x0000000000007941 */ /* 0x000fea0003800000 */
.L_x_363:
[----:B------:R-:W-:Y:S01]  /*28a0*/  ISETP.GE.AND P0, PT, R11, c[0x0][0x1d4], PT ;  /* 0x000075000b007a0c */ /* 0x000fe20003f06270 */
[----:B------:R-:W-:Y:S01]  /*28b0*/  @!UPT UIADD3 URZ, URZ, URZ, URZ ;  /* 0x0000003f3f3ff290 */ /* 0x000fe2000fffe03f */
[----:B------:R-:W-:Y:S11]  /*28c0*/  BSSY B0, `(.L_x_365) ;  /* 0x0000037000007945 */ /* 0x000ff60003800000 */
[----:B------:R-:W-:-:S05]  /*28d0*/  @P0 BRA `(.L_x_366) ;  /* 0x0000035000000947 */ /* 0x000fca0003800000 */
[----:B------:R-:W-:Y:S01]  /*28e0*/  ISETP.GE.AND P0, PT, R10, c[0x0][0x27c], PT ;  /* 0x00009f000a007a0c */ /* 0x000fe20003f06270 */
[----:B-1----:R-:W1:Y:S01]  /*28f0*/  LDS.128 R20, [R100+0xd080] ;  /* 0x00d0800064147984 */ /* 0x002e620000000c00 */
[C---:B----4-:R-:W-:Y:S04]  /*2900*/  LEA R54, P1, R93.reuse, R48, 0x1 ;  /* 0x000000305d367211 */ /* 0x050fe800078208ff */
[----:B---3--:R-:W-:Y:S07]  /*2910*/  LEA.HI.X R55, R93, R53, R84, 0x1, P1 ;  /* 0x000000355d377211 */ /* 0x008fee00008f0c54 */
        /* <DEDUP_REMOVED lines=49> */
.L_x_366:
[----:B------:R-:W-:Y:S05]  /*2c30*/  BSYNC B0 ;  /* 0x0000000000007941 */ /* 0x000fea0003800000 */
.L_x_365:
        /* <DEDUP_REMOVED lines=57> */
.L_x_368:
[----:B------:R-:W-:Y:S05]  /*2fd0*/  BSYNC B0 ;  /* 0x0000000000007941 */ /* 0x000fea0003800000 */
.L_x_367:
[----:B------:R-:W-:Y:S11]  /*2fe0*/  ISETP.GE.AND P0, PT, R104, c[0x0][0x1d4], PT ;  /* 0x0000750068007a0c */ /* 0x000ff60003f06270 */
[----:B------:R-:W-:Y:S02]  /*2ff0*/  @!UPT UIADD3 URZ, URZ, URZ, URZ ;  /* 0x0000003f3f3ff290 */ /* 0x000fe4000fffe03f */
[----:B------:R-:W-:-:S05]  /*3000*/  @P0 BRA `(.L_x_362) ;  /* 0x000017d000000947 */ /* 0x000fca0003800000 */
[----:B------:R-:W-:Y:S01]  /*3010*/  ISETP.GE.AND P0, PT, R9, c[0x0][0x27c], PT ;  /* 0x00009f0009007a0c */ /* 0x000fe20003f06270 */
[----:B-1----:R-:W1:Y:S01]  /*3020*/  LDS.128 R20, [R100+0xf080] ;  /* 0x00f0800064147984 */ /* 0x002e620000000c00 */
[C---:B----4-:R-:W-:Y:S04]  /*3030*/  LEA R48, P1, R91.reuse, R48, 0x1 ;  /* 0x000000305b307211 */ /* 0x050fe800078208ff */
[----:B---3--:R-:W-:Y:S07]  /*3040*/  LEA.HI.X R49, R91, R53, R82, 0x1, P1 ;  /* 0x000000355b317211 */ /* 0x008fee00008f0c52 */
        /* <DEDUP_REMOVED lines=50> */
.L_x_359:
        /* <DEDUP_REMOVED lines=17> */
[C---:B------:R-:W-:Y:S01]  /*3480*/  LEA R6, P1, R4.reuse, c[0x0][0x270], 0x1 ;  /* 0x00009c0004067a11 */ /* 0x040fe200078208ff */
[----:B------:R-:W-:Y:S01]  /*3490*/  IMAD.X R0, R3, 0x1, R72, P0 ;  /* 0x0000000103007824 */ /* 0x000fe200000e0648 */
[C---:B------:R-:W-:Y:S01]  /*34a0*/  LEA R18, P0, R5.reuse, c[0x0][0x288], 0x1 ;  /* 0x0000a20005127a11 */ /* 0x040fe200078008ff */
        /* <DEDUP_REMOVED lines=9> */
.L_x_370:
[----:B------:R-:W-:Y:S05]  /*3540*/  BSYNC B0 ;  /* 0x0000000000007941 */ /* 0x000fea0003800000 */
.L_x_369:
[----:B------:R2:W3:Y:S04]  /*3550*/  SHFL.IDX PT, R125, R2, RZ, 0x181f ;  /* 0x00181fff027d7589 */ /* 0x0004e800000e0000 */
[----:B------:R2:W4:Y:S01]  /*3560*/  SHFL.IDX PT, R124, R48, RZ, 0x181f ;  /* 0x00181fff307c7589 */ /* 0x00052200000e0000 */
[----:B------:R-:W-:-:S05]  /*3570*/  @P2 BRA `(.L_x_362) ;  /* 0x0000126000002947 */ /* 0x000fca0003800000 */
[----:B------:R-:W-:Y:S01]  /*3580*/  ISETP.GE.AND P0, PT, R16, c[0x0][0x1d4], PT ;  /* 0x0000750010007a0c */ /* 0x000fe20003f06270 */
[----:B-----5:R-:W-:Y:S01]  /*3590*/  IMAD.MOV.U32 R8, RZ, RZ, R54 ;  /* 0x000000ffff087224 */ /* 0x020fe200078e0036 */
[----:B------:R-:W-:Y:S01]  /*35a0*/  MOV R4, R26 ;  /* 0x0000001a00047202 */ /* 0x000fe20000000f00 */
[----:B-1----:R-:W-:Y:S01]  /*35b0*/  IMAD.MOV.U32 R7, RZ, RZ, R55 ;  /* 0x000000ffff077224 */ /* 0x002fe200078e0037 */
[----:B------:R-:W-:Y:S01]  /*35c0*/  MOV R0, R25 ;  /* 0x0000001900007202 */ /* 0x000fe20000000f00 */
[----:B------:R-:W-:Y:S01]  /*35d0*/  IMAD.MOV.U32 R6, RZ, RZ, R52 ;  /* 0x000000ffff067224 */ /* 0x000fe200078e0034 */
[----:B------:R-:W-:Y:S01]  /*35e0*/  IADD3 R74, -R87, c[0x0][0x1d4], RZ ;  /* 0x00007500574a7a10 */ /* 0x000fe20007ffe1ff */
[----:B------:R-:W-:Y:S01]  /*35f0*/  IMAD.MOV.U32 R5, RZ, RZ, R53 ;  /* 0x000000ffff057224 */ /* 0x000fe200078e0035 */
[----:B------:R-:W-:Y:S01]  /*3600*/  PRMT R60, R7, 0x5410, R8 ;  /* 0x00005410073c7816 */ /* 0x000fe20000000008 */
[----:B------:R-:W-:Y:S01]  /*3610*/  IMAD.MOV.U32 R3, RZ, RZ, R27 ;  /* 0x000000ffff037224 */ /* 0x000fe200078e001b */
[----:B------:R-:W-:Y:S01]  /*3620*/  BSSY B0, `(.L_x_371) ;  /* 0x0000084000007945 */ /* 0x000fe20003800000 */
[----:B--2---:R-:W-:Y:S01]  /*3630*/  IMAD.MOV.U32 R2, RZ, RZ, R24 ;  /* 0x000000ffff027224 */ /* 0x004fe200078e0018 */
[----:B------:R-:W-:Y:S02]  /*3640*/  PRMT R61, R6, 0x5410, R5 ;  /* 0x00005410063d7816 */ /* 0x000fe40000000005 */
[----:B------:R-:W-:Y:S02]  /*3650*/  PRMT R13, R3, 0x5410, R4 ;  /* 0x00005410030d7816 */ /* 0x000fe40000000004 */
[----:B------:R-:W-:Y:S01]  /*3660*/  PRMT R18, R2, 0x5410, R0 ;  /* 0x0000541002127816 */ /* 0x000fe20000000000 */
        /* <DEDUP_REMOVED lines=26> */
[----:B------:R-:W-:Y:S02]  /*3810*/  @!P0 SHF.R.U64 R45, R42, 0x10, R43 ;  /* 0x000000102a2d8819 */ /* 0x000fe4000000122b */
[----:B------:R-:W-:Y:S02]  /*3820*/  IADD3 R126, R126, R127, R101 ;  /* 0x0000007f7e7e7210 */ /* 0x000fe40007ffe065 */
[----:B------:R-:W-:Y:S01]  /*3830*/  MOV R47, R43 ;  /* 0x0000002b002f7202 */ /* 0x000fe20000000f00 */
[----:B------:R-:W-:Y:S01]  /*3840*/  @!P0 HADD2.F32 R45, -RZ, R45.H0_H0 ;  /* 0x2000002dff2d8230 */ /* 0x000fe20000004100 */
[----:B------:R-:W-:Y:S02]  /*3850*/  SHF.L.U32 R106, R126, 0x1, RZ ;  /* 0x000000017e6a7819 */ /* 0x000fe400000006ff */
[----:B------:R-:W-:Y:S01]  /*3860*/  @!P0 SHF.R.U32.HI R50, RZ, 0x10, R43 ;  /* 0x00000010ff328819 */ /* 0x000fe2000001162b */
[----:B------:R-:W-:Y:S01]  /*3870*/  @!P0 HADD2.F32 R43, -RZ, R44.H0_H0 ;  /* 0x2000002cff2b8230 */ /* 0x000fe20000004100 */
[--C-:B------:R-:W-:Y:S01]  /*3880*/  @!P0 SHF.R.U64 R34, R28, 0x10, R29.reuse ;  /* 0x000000101c228819 */ /* 0x100fe2000000121d */
[----:B-1----:R-:W-:Y:S01]  /*3890*/  @!P0 IMAD.MOV.U32 R37, RZ, RZ, R20 ;  /* 0x000000ffff258224 */ /* 0x002fe200078e0014 */
[----:B------:R-:W1:Y:S01]  /*38a0*/  LDS.128 R56, [R106+0xc080] ;  /* 0x00c080006a387984 */ /* 0x000e620000000c00 */
[----:B------:R-:W-:Y:S01]  /*38b0*/  IMAD.MOV.U32 R28, RZ, RZ, R30 ;  /* 0x000000ffff1c7224 */ /* 0x000fe200078e001e */
[----:B------:R-:W-:Y:S01]  /*38c0*/  @!P0 SHF.R.U32.HI R35, RZ, 0x10, R29 ;  /* 0x00000010ff238819 */ /* 0x000fe2000001161d */
[----:B------:R-:W-:Y:S01]  /*38d0*/  @!P0 HADD2.F32 R34, -RZ, R34.H0_H0 ;  /* 0x20000022ff228230 */ /* 0x000fe20000004100 */
[--C-:B------:R-:W-:Y:S01]  /*38e0*/  @!P0 SHF.R.U64 R29, R30, 0x10, R31.reuse ;  /* 0x000000101e1d8819 */ /* 0x100fe2000000121f */
[----:B------:R-:W-:Y:S01]  /*38f0*/  @!P0 HADD2.F32 R50, -RZ, R50.H0_H0 ;  /* 0x20000032ff328230 */ /* 0x000fe20000004100 */
[----:B------:R-:W-:Y:S01]  /*3900*/  @!P0 SHF.R.U32.HI R30, RZ, 0x10, R31 ;  /* 0x00000010ff1e8819 */ /* 0x000fe2000001161f */
[--C-:B------:R-:W-:Y:S02]  /*3910*/  @!P0 HADD2.F32 R31, -RZ, R37.reuse.H0_H0 ;  /* 0x20000025ff1f8230 */ /* 0x100fe40000004100 */
[----:B------:R-:W-:Y:S02]  /*3920*/  @!P0 HADD2.F32 R33, -RZ, R37.H1_H1 ;  /* 0x30000025ff218230 */ /* 0x000fe40000004100 */
[----:B------:R-:W-:Y:S01]  /*3930*/  @!P0 HADD2.F32 R29, -RZ, R29.H0_H0 ;  /* 0x2000001dff1d8230 */ /* 0x000fe20000004100 */
[----:B------:R-:W-:Y:S01]  /*3940*/  @!P0 FMUL.FTZ R0, R31, R36 ;  /* 0x000000241f008220 */ /* 0x000fe20000410000 */
[----:B------:R-:W-:Y:S01]  /*3950*/  @!P0 HADD2.F32 R30, -RZ, R30.H0_H0 ;  /* 0x2000001eff1e8230 */ /* 0x000fe20000004100 */
[----:B------:R-:W-:Y:S02]  /*3960*/  @!P0 FMUL.FTZ R2, R33, R34 ;  /* 0x0000002221028220 */ /* 0x000fe40000410000 */
        /* <DEDUP_REMOVED lines=42> */
[----:B------:R-:W-:Y:S01]  /*3c10*/  @!P0 HADD2.F32 R47, -RZ, R49.H1_H1 ;  /* 0x30000031ff2f8230 */ /* 0x000fe20000004100 */
[----:B------:R-:W-:Y:S01]  /*3c20*/  @!P0 FMUL.FTZ R132, R46, R28 ;  /* 0x0000001c2e848220 */ /* 0x000fe20000410000 */
[----:B------:R-:W-:Y:S01]  /*3c30*/  @!P0 HADD2.F32 R32, -RZ, R33.H0_H0 ;  /* 0x20000021ff208230 */ /* 0x000fe20000004100 */
[----:B------:R-:W-:Y:S01]  /*3c40*/  @!P0 F2FP.PACK_AB R126, R129, R126 ;  /* 0x0000007e817e823e */ /* 0x000fe200000000ff */
[--C-:B------:R-:W-:Y:S01]  /*3c50*/  @!P0 HADD2.F32 R29, -RZ, R19.reuse.H0_H0 ;  /* 0x20000013ff1d8230 */ /* 0x100fe20000004100 */
[----:B------:R-:W-:Y:S01]  /*3c60*/  @!P0 FMUL.FTZ R130, R47, R30 ;  /* 0x0000001e2f828220 */ /* 0x000fe20000410000 */
[----:B------:R-:W-:Y:S01]  /*3c70*/  @!P0 HADD2.F32 R19, -RZ, R19.H1_H1 ;  /* 0x30000013ff138230 */ /* 0x000fe20000004100 */
[----:B------:R-:W-:Y:S01]  /*3c80*/  @!P0 FMUL.FTZ R5, R32, R31 ;  /* 0x0000001f20058220 */ /* 0x000fe20000410000 */
[----:B------:R-:W-:Y:S01]  /*3c90*/  @!P0 F2FP.PACK_AB R129, R127, R106 ;  /* 0x0000006a7f81823e */ /* 0x000fe200000000ff */
[----:B------:R-:W-:Y:S01]  /*3ca0*/  @!P0 FFMA.FTZ R132, R29, R48, -R132 ;  /* 0x000000301d848223 */ /* 0x000fe20000010884 */
[----:B------:R-:W-:Y:S01]  /*3cb0*/  @!P0 MOV R21, R126 ;  /* 0x0000007e00158202 */ /* 0x000fe20000000f00 */
[----:B------:R-:W-:Y:S01]  /*3cc0*/  @!P0 FFMA.FTZ R130, R19, R50, -R130 ;  /* 0x0000003213828223 */ /* 0x000fe20000010882 */
[----:B------:R-:W-:Y:S01]  /*3cd0*/  @!P0 F2FP.PACK_AB R106, R2, R0 ;  /* 0x00000000026a823e */ /* 0x000fe200000000ff */
[-C--:B------:R-:W-:Y:S02]  /*3ce0*/  @!P0 FFMA.FTZ R128, R32, R43.reuse, -R128 ;  /* 0x0000002b20808223 */ /* 0x080fe40000010880 */
[----:B------:R-:W-:Y:S01]  /*3cf0*/  @!P0 FFMA.FTZ R5, R42, R43, R5 ;  /* 0x0000002b2a058223 */ /* 0x000fe20000010005 */
[----:B------:R-:W-:Y:S01]  /*3d00*/  @!P0 F2FP.PACK_AB R127, R130, R132 ;  /* 0x00000084827f823e */ /* 0x000fe200000000ff */
[----:B------:R-:W-:Y:S01]  /*3d10*/  @!P0 FMUL.FTZ R7, R29, R28 ;  /* 0x0000001c1d078220 */ /* 0x000fe20000410000 */
[----:B------:R-:W-:Y:S01]  /*3d20*/  @!P0 F2FP.PACK_AB R128, R131, R128 ;  /* 0x000000808380823e */ /* 0x000fe200000000ff */
[----:B------:R-:W-:Y:S01]  /*3d30*/  @!P0 FFMA.FTZ R6, R44, R45, R6 ;  /* 0x0000002d2c068223 */ /* 0x000fe20000010006 */
[----:B----4-:R-:W-:Y:S01]  /*3d40*/  IADD3 R130, P2, R124, R79, RZ ;  /* 0x0000004f7c827210 */ /* 0x010fe20007f5e0ff */
[----:B------:R-:W-:Y:S01]  /*3d50*/  @!P0 FMUL.FTZ R8, R19, R30 ;  /* 0x0000001e13088220 */ /* 0x000fe20000410000 */
[----:B------:R-:W-:Y:S01]  /*3d60*/  @!P0 MOV R22, R128 ;  /* 0x0000008000168202 */ /* 0x000fe20000000f00 */
[----:B------:R-:W-:Y:S01]  /*3d70*/  @!P0 FFMA.FTZ R7, R46, R48, R7 ;  /* 0x000000302e078223 */ /* 0x000fe20000010007 */
[----:B---3--:R-:W-:Y:S01]  /*3d80*/  IADD3.X R131, R125, R78, RZ, P2, !PT ;  /* 0x0000004e7d837210 */ /* 0x008fe200017fe4ff */
[----:B------:R-:W-:Y:S01]  /*3d90*/  @!P0 FFMA.FTZ R8, R47, R50, R8 ;  /* 0x000000322f088223 */ /* 0x000fe20000010008 */
[----:B------:R-:W-:Y:S01]  /*3da0*/  @!P0 F2FP.PACK_AB R126, R6, R5 ;  /* 0x00000005067e823e */ /* 0x000fe200000000ff */
[----:B------:R-:W-:Y:S01]  /*3db0*/  @!P0 IMAD.MOV.U32 R20, RZ, RZ, R129 ;  /* 0x000000ffff148224 */ /* 0x000fe200078e0081 */
[----:B------:R-:W-:Y:S01]  /*3dc0*/  @!P0 MOV R56, R106 ;  /* 0x0000006a00388202 */ /* 0x000fe20000000f00 */
[----:B------:R-:W-:Y:S01]  /*3dd0*/  @!P0 IMAD.MOV.U32 R23, RZ, RZ, R127 ;  /* 0x000000ffff178224 */ /* 0x000fe200078e007f */
[----:B------:R-:W-:Y:S01]  /*3de0*/  @!P0 F2FP.PACK_AB R127, R4, R3 ;  /* 0x00000003047f823e */ /* 0x000fe200000000ff */
[----:B------:R-:W-:Y:S01]  /*3df0*/  @!P1 IMAD.WIDE R132, R51, 0x2, R124 ;  /* 0x0000000233849825 */ /* 0x000fe200078e027c */
[----:B------:R-:W-:Y:S02]  /*3e00*/  @!P0 F2FP.PACK_AB R129, R8, R7 ;  /* 0x000000070881823e */ /* 0x000fe400000000ff */
[----:B------:R1:W-:Y:S01]  /*3e10*/  ST.E.128 [R130.64], R20 ;  /* 0x0000001482007985 */ /* 0x0003e2000c101d18 */
[----:B------:R-:W-:Y:S01]  /*3e20*/  @!P0 IMAD.MOV.U32 R57, RZ, RZ, R127 ;  /* 0x000000ffff398224 */ /* 0x000fe200078e007f */
[----:B------:R-:W-:Y:S02]  /*3e30*/  @!P0 MOV R58, R126 ;  /* 0x0000007e003a8202 */ /* 0x000fe40000000f00 */
[----:B------:R-:W-:Y:S05]  /*3e40*/  @!P0 MOV R59, R129 ;  /* 0x00000081003b8202 */ /* 0x000fea0000000f00 */
[----:B------:R1:W-:Y:S02]  /*3e50*/  @!P1 ST.E.128 [R132.64], R56 ;  /* 0x0000003884009985 */ /* 0x0003e4000c101d18 */
.L_x_372:
[----:B------:R-:W-:Y:S05]  /*3e60*/  BSYNC B0 ;  /* 0x0000000000007941 */ /* 0x000fea0003800000 */
.L_x_371:
[----:B------:R-:W-:Y:S11]  /*3e70*/  ISETP.GE.AND P0, PT, R11, c[0x0][0x1d4], PT ;  /* 0x000075000b007a0c */ /* 0x000ff60003f06270 */
[----:B------:R-:W-:Y:S02]  /*3e80*/  @!UPT UIADD3 URZ, URZ, URZ, URZ ;  /* 0x0000003f3f3ff290 */ /* 0x000fe4000fffe03f */
[----:B------:R-:W-:-:S05]  /*3e90*/  @P0 BRA `(.L_x_362) ;  /* 0x0000094000000947 */ /* 0x000fca0003800000 */
[----:B-1----:R-:W-:Y:S01]  /*3ea0*/  SEL R57, R87, R74, !P4 ;  /* 0x0000004a57397207 */ /* 0x002fe20006000000 */
[----:B------:R-:W1:Y:S01]  /*3eb0*/  LDS.128 R20, [R85+0xc080] ;  /* 0x00c0800055147984 */ /* 0x000e620000000c00 */
[----:B------:R-:W-:Y:S02]  /*3ec0*/  ISETP.GE.AND P0, PT, R11, c[0x0][0x27c], PT ;  /* 0x00009f000b007a0c */ /* 0x000fe40003f06270 */
[----:B------:R-:W-:Y:S02]  /*3ed0*/  SHF.R.S32.HI R46, RZ, 0x1f, R57 ;  /* 0x0000001fff2e7819 */ /* 0x000fe40000011439 */
[----:B----4-:R-:W-:Y:S02]  /*3ee0*/  IADD3 R130, P1, R124, R81, RZ ;  /* 0x000000517c827210 */ /* 0x010fe40007f3e0ff */
[----:B------:R-:W-:Y:S03]  /*3ef0*/  LEA.HI R46, R46, R57, RZ, 0x4 ;  /* 0x000000392e2e7211 */ /* 0x000fe600078f20ff */
[----:B---3--:R-:W-:Y:S01]  /*3f00*/  IMAD.X R131, R125, 0x1, R80, P1 ;  /* 0x000000017d837824 */ /* 0x008fe200008e0650 */
        /* <DEDUP_REMOVED lines=114> */
.L_x_358:
[----:B------:R1:W2:Y:S01]  /*4630*/  SHFL.IDX PT, R3, R2, RZ, 0x181f ;  /* 0x00181fff02037589 */ /* 0x0002a200000e0000 */
[----:B------:R-:W-:Y:S03]  /*4640*/  IADD3 R64, -R68, UR18, RZ ;  /* 0x0000001244407c10 */ /* 0x000fe6000fffe1ff */
[----:B------:R-:W3:Y:S01]  /*4650*/  SHFL.IDX PT, R48, R48, RZ, 0x181f ;  /* 0x00181fff30307589 */ /* 0x000ee200000e0000 */
[----:B------:R-:W-:Y:S04]  /*4660*/  IMNMX R64, R64, 0x20, PT ;  /* 0x0000002040407817 */ /* 0x000fe80003800200 */
[----:B------:R-:W-:Y:S11]  /*4670*/  ISETP.GT.AND P0, PT, R64, R107, PT ;  /* 0x0000006b4000720c */ /* 0x000ff60003f04270 */
[----:B------:R-:W-:Y:S02]  /*4680*/  @!UPT UIADD3 URZ, URZ, URZ, URZ ;  /* 0x0000003f3f3ff290 */ /* 0x000fe4000fffe03f */
[----:B------:R-:W-:-:S05]  /*4690*/  @!P0 BRA `(.L_x_362) ;  /* 0x0000014000008947 */ /* 0x000fca0003800000 */
[C---:B------:R-:W-:Y:S02]  /*46a0*/  ISETP.GE.AND P0, PT, R16.reuse, c[0x0][0x1d4], PT ;  /* 0x0000750010007a0c */ /* 0x040fe40003f06270 */
[----:B------:R-:W-:Y:S11]  /*46b0*/  ISETP.GE.AND P2, PT, R11, c[0x0][0x1d4], PT ;  /* 0x000075000b007a0c */ /* 0x000ff60003f46270 */
[----:B------:R-:W4:Y:S01]  /*46c0*/  @!P0 LDS.128 R4, [R100+0xc080] ;  /* 0x00c0800064048984 */ /* 0x000f220000000c00 */
[CC--:B---3--:R-:W-:Y:S04]  /*46d0*/  @!P0 LEA R30, P1, R16.reuse, R48.reuse, 0x1 ;  /* 0x00000030101e8211 */ /* 0x0c8fe800078208ff */
[-C--:B--2---:R-:W-:Y:S02]  /*46e0*/  @!P0 LEA.HI.X R31, R16, R3.reuse, R17, 0x1, P1 ;  /* 0x00000003101f8211 */ /* 0x084fe400008f0c11 */
[----:B------:R-:W-:Y:S03]  /*46f0*/  ISETP.GE.AND P1, PT, R105, c[0x0][0x1d4], PT ;  /* 0x0000750069007a0c */ /* 0x000fe60003f26270 */
[----:B----4-:R-:W-:Y:S01]  /*4700*/  @!P0 ST.E.128 [R30.64], R4 ;  /* 0x000000041e008985 */ /* 0x010fe2000c101d18 */
[CC--:B------:R-:W-:Y:S03]  /*4710*/  @!P2 LEA R28, P0, R93.reuse, R48.reuse, 0x1 ;  /* 0x000000305d1ca211 */ /* 0x0c0fe600078008ff */
[----:B------:R-:W2:Y:S01]  /*4720*/  @!P2 LDS.128 R24, [R100+0xd080] ;  /* 0x00d080006418a984 */ /* 0x000ea20000000c00 */
[-C--:B------:R-:W-:Y:S02]  /*4730*/  @!P2 LEA.HI.X R29, R93, R3.reuse, R84, 0x1, P0 ;  /* 0x000000035d1da211 */ /* 0x080fe400000f0c54 */
[----:B------:R-:W-:Y:S03]  /*4740*/  ISETP.GE.AND P0, PT, R104, c[0x0][0x1d4], PT ;  /* 0x0000750068007a0c */ /* 0x000fe60003f06270 */
[----:B--2---:R-:W-:Y:S01]  /*4750*/  @!P2 ST.E.128 [R28.64], R24 ;  /* 0x000000181c00a985 */ /* 0x004fe2000c101d18 */
[CC--:B------:R-:W-:Y:S03]  /*4760*/  @!P1 LEA R18, P2, R92.reuse, R48.reuse, 0x1 ;  /* 0x000000305c129211 */ /* 0x0c0fe600078408ff */
[----:B------:R-:W2:Y:S01]  /*4770*/  @!P1 LDS.128 R20, [R100+0xe080] ;  /* 0x00e0800064149984 */ /* 0x000ea20000000c00 */
[-C--:B------:R-:W-:Y:S05]  /*4780*/  @!P1 LEA.HI.X R19, R92, R3.reuse, R83, 0x1, P2 ;  /* 0x000000035c139211 */ /* 0x080fea00010f0c53 */
[----:B--2---:R-:W-:Y:S01]  /*4790*/  @!P1 ST.E.128 [R18.64], R20 ;  /* 0x0000001412009985 */ /* 0x004fe2000c101d18 */
[C---:B------:R-:W-:Y:S03]  /*47a0*/  @!P0 LEA R48, P1, R91.reuse, R48, 0x1 ;  /* 0x000000305b308211 */ /* 0x040fe600078208ff */
[----:B------:R-:W2:Y:S01]  /*47b0*/  @!P0 LDS.128 R4, [R100+0xf080] ;  /* 0x00f0800064048984 */ /* 0x000ea20000000c00 */
[----:B------:R-:W-:Y:S05]  /*47c0*/  @!P0 LEA.HI.X R49, R91, R3, R82, 0x1, P1 ;  /* 0x000000035b318211 */ /* 0x000fea00008f0c52 */
[----:B--2---:R2:W-:Y:S04]  /*47d0*/  @!P0 ST.E.128 [R48.64], R4 ;  /* 0x0000000430008985 */ /* 0x0045e8000c101d18 */
.L_x_362:
[----:B------:R-:W-:Y:S05]  /*47e0*/  BSYNC B1 ;  /* 0x0000000000017941 */ /* 0x000fea0003800000 */
.L_x_357:
[----:B------:R-:W-:Y:S01]  /*47f0*/  IMAD.IADD R68, R77, 0x1, -R68 ;  /* 0x000000014d447824 */ /* 0x000fe200078e0a44 */
[----:B------:R-:W-:Y:S04]  /*4800*/  BSSY B0, `(.L_x_373) ;  /* 0x000003c000007945 */ /* 0x000fe80003800000 */
[----:B------:R-:W-:Y:S11]  /*4810*/  ISETP.GE.AND P0, PT, R68, 0x1, PT ;  /* 0x000000014400780c */ /* 0x000ff60003f06270 */
[----:B------:R-:W-:Y:S02]  /*4820*/  @!UPT UIADD3 URZ, URZ, URZ, URZ ;  /* 0x0000003f3f3ff290 */ /* 0x000fe4000fffe03f */
[----:B--2---:R-:W-:Y:S01]  /*4830*/  @P0 IMAD.WIDE R4, R99, 0x20, R120 ;  /* 0x0000002063040825 */ /* 0x004fe200078e0278 */
[----:B------:R-:W-:Y:S03]  /*4840*/  @P0 ISETP.NE.U32.AND P2, PT, R98, RZ, PT ;  /* 0x000000ff6200020c */ /* 0x000fe60003f45070 */
[----:B------:R-:W-:Y:S02]  /*4850*/  @P0 IMAD.MOV.U32 R74, RZ, RZ, R116 ;  /* 0x000000ffff4a0224 */ /* 0x000fe400078e0074 */
[----:B------:R-:W-:Y:S02]  /*4860*/  @P0 IMAD R0, R5, c[0x0][0x258], RZ ;  /* 0x0000960005000a24 */ /* 0x000fe400078e02ff */
[C---:B-1----:R-:W-:Y:S04]  /*4870*/  @P0 IMAD.WIDE.U32 R2, R4.reuse, c[0x0][0x258], R74 ;  /* 0x0000960004020a25 */ /* 0x042fe800078e004a */
[----:B------:R-:W-:Y:S01]  /*4880*/  @P0 IMAD R0, R4, c[0x0][0x25c], R0 ;  /* 0x0000970004000a24 */ /* 0x000fe200078e0200 */
[C---:B------:R-:W-:Y:S04]  /*4890*/  @P0 LEA R6, P1, R2.reuse, c[0x0][0x250], 0x1 ;  /* 0x0000940002060a11 */ /* 0x040fe800078208ff */
[----:B------:R-:W-:Y:S04]  /*48a0*/  @P0 IADD3 R0, R3, R0, RZ ;  /* 0x0000000003000210 */ /* 0x000fe80007ffe0ff */
[----:B------:R-:W-:Y:S01]  /*48b0*/  @P0 LEA.HI.X R7, R2, c[0x0][0x254], R0, 0x1, P1 ;  /* 0x0000950002070a11 */ /* 0x000fe200008f0c00 */
[----:B------:R-:W-:Y:S01]  /*48c0*/  IMAD R0, R66, c[0x0][0x208], RZ ;  /* 0x0000820042007a24 */ /* 0x000fe200078e02ff */
[----:B------:R-:W-:Y:S01]  /*48d0*/  @P0 ISETP.NE.U32.AND P1, PT, R97, RZ, PT ;  /* 0x000000ff6100020c */ /* 0x000fe20003f25070 */
[C---:B------:R-:W-:Y:S02]  /*48e0*/  IMAD.WIDE.U32 R2, R67.reuse, c[0x0][0x208], RZ ;  /* 0x0000820043027a25 */ /* 0x040fe400078e00ff */
        /* <DEDUP_REMOVED lines=10> */
[C---:B-----5:R-:W-:Y:S02]  /*4990*/  IMAD.WIDE.U32 R18, R88.reuse, c[0x0][0x218], R2 ;  /* 0x0000860058127a25 */ /* 0x060fe400078e0002 */
[----:B------:R1:W-:Y:S02]  /*49a0*/  @P0 LDGSTS.E.BYPASS.LTC128B.128 [R100+0xa080], [R6.64+0x100], P2 ;  /* 0x0a08010006640fae */ /* 0x0003e40009101d58 */
[----:B------:R-:W-:Y:S08]  /*49b0*/  IMAD R0, R88, c[0x0][0x21c], R0 ;  /* 0x0000870058007a24 */ /* 0x000ff000078e0200 */
[----:B------:R1:W-:Y:S01]  /*49c0*/  @P0 LDGSTS.E.BYPASS.LTC128B.128 [R100+0xb080], [R6.64+0x180], P1 ;  /* 0x0b08018006640fae */ /* 0x0003e20008901d58 */
[----:B------:R-:W-:Y:S03]  /*49d0*/  IADD3 R3, P0, R18, UR34, RZ ;  /* 0x0000002212037c10 */ /* 0x000fe6000ff1e0ff */
[----:B------:R-:W0:Y:S01]  /*49e0*/  LDGDEPBAR ;  /* 0x00000000000079af */ /* 0x000e220000000000 */
[----:B------:R-:W-:Y:S02]  /*49f0*/  IADD3.X R0, R19, UR26, R0, P0, !PT ;  /* 0x0000001a13007c10 */ /* 0x000fe400087fe400 */
[C---:B------:R-:W-:Y:S04]  /*4a00*/  LEA R2, P0, R3.reuse, c[0x0][0x1f8], 0x1 ;  /* 0x00007e0003027a11 */ /* 0x040fe800078008ff */
[----:B------:R-:W-:Y:S02]  /*4a10*/  LEA.HI.X R4, R3, c[0x0][0x1fc], R0, 0x1, P0 ;  /* 0x00007f0003047a11 */ /* 0x000fe400000f0c00 */
[----:B------:R1:W2:Y:S01]  /*4a20*/  SHFL.IDX PT, R0, R2, RZ, 0x181f ;  /* 0x00181fff02007589 */ /* 0x0002a200000e0000 */
[----:B------:R-:W-:Y:S03]  /*4a30*/  ISETP.GT.AND P0, PT, R64, R107, PT ;  /* 0x0000006b4000720c */ /* 0x000fe60003f04270 */
[----:B------:R1:W4:Y:S01]  /*4a40*/  SHFL.IDX PT, R3, R4, RZ, 0x181f ;  /* 0x00181fff04037589 */ /* 0x00032200000e0000 */
[----:B------:R-:W-:Y:S04]  /*4a50*/  DEPBAR.LE SB0, 0x0 ;  /* 0x000080000000791a */ /* 0x000fe80000000000 */
[----:B------:R-:W-:Y:S06]  /*4a60*/  BAR.SYNC.DEFER_BLOCKING 0x0 ;  /* 0x0000000000007b1d */ /* 0x000fec0000010000 */
[----:B------:R-:W-:-:S05]  /*4a70*/  @!P0 BRA `(.L_x_374) ;  /* 0x0000014000008947 */ /* 0x000fca0003800000 */
[C---:B--2---:R-:W-:Y:S02]  /*4a80*/  ISETP.GE.AND P0, PT, R16.reuse, c[0x0][0x1d4], PT ;  /* 0x0000750010007a0c */ /* 0x044fe40003f06270 */
[----:B------:R-:W-:Y:S11]  /*4a90*/  ISETP.GE.AND P2, PT, R11, c[0x0][0x1d4], PT ;  /* 0x000075000b007a0c */ /* 0x000ff60003f46270 */
[----:B-1----:R-:W1:Y:S01]  /*4aa0*/  @!P0 LDS.128 R4, [R100+0x8080] ;  /* 0x0080800064048984 */ /* 0x002e620000000c00 */
[CC--:B------:R-:W-:Y:S04]  /*4ab0*/  @!P0 LEA R30, P1, R16.reuse, R0.reuse, 0x1 ;  /* 0x00000000101e8211 */ /* 0x0c0fe800078208ff */
[-C--:B----4-:R-:W-:Y:S02]  /*4ac0*/  @!P0 LEA.HI.X R31, R16, R3.reuse, R17, 0x1, P1 ;  /* 0x00000003101f8211 */ /* 0x090fe400008f0c11 */
[----:B------:R-:W-:Y:S03]  /*4ad0*/  ISETP.GE.AND P1, PT, R105, c[0x0][0x1d4], PT ;  /* 0x0000750069007a0c */ /* 0x000fe60003f26270 */
[----:B-1----:R-:W-:Y:S01]  /*4ae0*/  @!P0 ST.E.128 [R30.64], R4 ;  /* 0x000000041e008985 */ /* 0x002fe2000c101d18 */
[CC--:B------:R-:W-:Y:S03]  /*4af0*/  @!P2 LEA R28, P0, R93.reuse, R0.reuse, 0x1 ;  /* 0x000000005d1ca211 */ /* 0x0c0fe600078008ff */
[----:B------:R-:W1:Y:S01]  /*4b00*/  @!P2 LDS.128 R24, [R100+0x9080] ;  /* 0x009080006418a984 */ /* 0x000e620000000c00 */
[-C--:B------:R-:W-:Y:S02]  /*4b10*/  @!P2 LEA.HI.X R29, R93, R3.reuse, R84, 0x1, P0 ;  /* 0x000000035d1da211 */ /* 0x080fe400000f0c54 */
[----:B------:R-:W-:Y:S03]  /*4b20*/  ISETP.GE.AND P0, PT, R104, c[0x0][0x1d4], PT ;  /* 0x0000750068007a0c */ /* 0x000fe60003f06270 */
[----:B-1----:R-:W-:Y:S01]  /*4b30*/  @!P2 ST.E.128 [R28.64], R24 ;  /* 0x000000181c00a985 */ /* 0x002fe2000c101d18 */
[CC--:B------:R-:W-:Y:S03]  /*4b40*/  @!P1 LEA R18, P2, R92.reuse, R0.reuse, 0x1 ;  /* 0x000000005c129211 */ /* 0x0c0fe600078408ff */
[----:B------:R-:W1:Y:S01]  /*4b50*/  @!P1 LDS.128 R20, [R100+0xa080] ;  /* 0x00a0800064149984 */ /* 0x000e620000000c00 */
[-C--:B------:R-:W-:Y:S05]  /*4b60*/  @!P1 LEA.HI.X R19, R92, R3.reuse, R83, 0x1, P2 ;  /* 0x000000035c139211 */ /* 0x080fea00010f0c53 */
[----:B-1----:R-:W-:Y:S01]  /*4b70*/  @!P1 ST.E.128 [R18.64], R20 ;  /* 0x0000001412009985 */ /* 0x002fe2000c101d18 */
[C---:B------:R-:W-:Y:S03]  /*4b80*/  @!P0 LEA R2, P1, R91.reuse, R0, 0x1 ;  /* 0x000000005b028211 */ /* 0x040fe600078208ff */
[----:B------:R-:W1:Y:S01]  /*4b90*/  @!P0 LDS.128 R4, [R100+0xb080] ;  /* 0x00b0800064048984 */ /* 0x000e620000000c00 */
[----:B------:R-:W-:Y:S05]  /*4ba0*/  @!P0 LEA.HI.X R3, R91, R3, R82, 0x1, P1 ;  /* 0x000000035b038211 */ /* 0x000fea00008f0c52 */
[----:B-1----:R1:W-:Y:S04]  /*4bb0*/  @!P0 ST.E.128 [R2.64], R4 ;  /* 0x0000000402008985 */ /* 0x0023e8000c101d18 */
.L_x_374:
[----:B--2---:R-:W-:Y:S05]  /*4bc0*/  BSYNC B0 ;  /* 0x0000000000007941 */ /* 0x004fea0003800000 */
.L_x_373:
[C---:B------:R-:W-:Y:S02]  /*4bd0*/  ISETP.GT.AND P0, PT, R99.reuse, R76, PT ;  /* 0x0000004c6300720c */ /* 0x040fe40003f04270 */
[----:B------:R-:W-:Y:S11]  /*4be0*/  IADD3 R99, R99, -0x1, RZ ;  /* 0xffffffff63637810 */ /* 0x000ff60007ffe0ff */
[----:B-1--4-:R-:W-:Y:S01]  /*4bf0*/  @P0 SHF.R.S32.HI R3, RZ, 0x1f, R99 ;  /* 0x0000001fff030819 */ /* 0x012fe20000011463 */
        /* <DEDUP_REMOVED lines=22> */
.L_x_354:
[----:B------:R-:W-:Y:S01]  /*4d60*/  UIADD3 UR6, UR15, 0x7f, URZ ;  /* 0x0000007f0f067890 */ /* 0x000fe2000fffe03f */
[----:B------:R-:W-:Y:S01]  /*4d70*/  PLOP3.LUT P0, PT, PT, PT, UP2, 0x40, 0x0 ;  /* 0x000000000000781c */ /* 0x000fe20003f0e828 */
[----:B------:R-:W-:-:S02]  /*4d80*/  ULDC.64 UR4, c[0x0][0x2c8] ;  /* 0x0000b20000047ab9 */ /* 0x000fc40000000a00 */
[----:B------:R-:W-:Y:S02]  /*4d90*/  UIMAD.WIDE.U32 UR18, UR6, UR4, URZ ;  /* 0x00000004061272a5 */ /* 0x000fe4000f8e003f */
[----:B------:R-:W-:Y:S02]  /*4da0*/  ULDC UR7, c[0x0][0x328] ;  /* 0x0000ca0000077ab9 */ /* 0x000fe40000000800 */
[----:B------:R-:W-:-:S04]  /*4db0*/  @UP3 USHF.R.U32.HI UR6, URZ, UR5, UR19 ;  /* 0x000000053f063299 */ /* 0x000fc80008011613 */
[----:B------:R-:W-:-:S04]  /*4dc0*/  UIADD3 UR4, UR10, UR6, URZ ;  /* 0x000000060a047290 */ /* 0x000fc8000fffe03f */
[----:B------:R-:W-:Y:S01]  /*4dd0*/  UIADD3 UR7, UR4, UR7, URZ ;  /* 0x0000000704077290 */ /* 0x000fe2000fffe03f */
[----:B------:R-:W-:Y:S05]  /*4de0*/  @P0 BRA `(.L_x_376) ;  /* 0x0000013000000947 */ /* 0x000fea0003800000 */
[----:B------:R-:W-:Y:S01]  /*4df0*/  ISETP.LT.AND P0, PT, RZ, UR4, PT ;  /* 0x00000004ff007c0c */ /* 0x000fe2000bf01270 */
[----:B------:R-:W-:Y:S02]  /*4e00*/  UIADD3 UR10, UR4, -0x1, URZ ;  /* 0xffffffff040a7890 */ /* 0x000fe4000fffe03f */
        /* <DEDUP_REMOVED lines=9> */
.L_x_377:
[----:B------:R-:W-:Y:S02]  /*4ea0*/  UISETP.NE.AND UP0, UPT, UR6, 0x1, UPT ;  /* 0x000000010600788c */ /* 0x000fe4000bf05270 */
[----:B------:R-:W-:Y:S02]  /*4eb0*/  ULDC.64 UR4, c[0x0][0x330] ;  /* 0x0000cc0000047ab9 */ /* 0x000fe40000000a00 */
[----:B------:R-:W-:-:S07]  /*4ec0*/  UIMAD.WIDE.U32 UR18, UR10, UR4, URZ ;  /* 0x000000040a1272a5 */ /* 0x000fce000f8e003f */
[----:B------:R-:W-:Y:S02]  /*4ed0*/  @UP0 USHF.R.U32.HI UR10, URZ, UR5, UR19 ;  /* 0x000000053f0a0299 */ /* 0x000fe40008011613 */
.L_x_378:
[----:B------:R-:W-:Y:S02]  /*4ee0*/  ULDC UR4, c[0x0][0x32c] ;  /* 0x0000cb0000047ab9 */ /* 0x000fe40000000800 */
[----:B------:R-:W-:-:S04]  /*4ef0*/  UIMAD UR4, UR10, UR6, UR4 ;  /* 0x000000060a0472a4 */ /* 0x000fc8000f8e0204 */
[----:B------:R-:W-:-:S04]  /*4f00*/  UISETP.LT.AND UP0, UPT, UR7, UR4, UPT ;  /* 0x000000040700728c */ /* 0x000fc8000bf01270 */
[----:B------:R-:W-:-:S04]  /*4f10*/  USEL UR7, UR7, UR4, UP0 ;  /* 0x0000000407077287 */ /* 0x000fc80008000000 */
.L_x_376:
[----:B------:R-:W-:Y:S01]  /*4f20*/  UIADD3 UR6, UR7, 0x1f, URZ ;  /* 0x0000001f07067890 */ /* 0x000fe2000fffe03f */
[----:B------:R-:W-:Y:S01]  /*4f30*/  PLOP3.LUT P0, PT, PT, PT, UP2, 0x40, 0x0 ;  /* 0x000000000000781c */ /* 0x000fe20003f0e828 */
[----:B------:R-:W-:Y:S02]  /*4f40*/  ULDC.64 UR4, c[0x0][0x2c8] ;  /* 0x0000b20000047ab9 */ /* 0x000fe40000000a00 */
[----:B------:R-:W-:Y:S02]  /*4f50*/  USHF.R.S32.HI UR10, URZ, 0x1f, UR6 ;  /* 0x0000001f3f0a7899 */ /* 0x000fe40008011406 */
[----:B------:R-:W-:Y:S02]  /*4f60*/  UIMAD.WIDE.U32 UR18, UR15, UR4, URZ ;  /* 0x000000040f1272a5 */ /* 0x000fe4000f8e003f */
[----:B------:R-:W-:Y:S02]  /*4f70*/  ULEA.HI UR10, UR10, UR6, URZ, 0x5 ;  /* 0x000000060a0a7291 */ /* 0x000fe4000f8f283f */
[----:B------:R-:W-:-:S02]  /*4f80*/  ULDC UR4, c[0x0][0x324] ;  /* 0x0000c90000047ab9 */ /* 0x000fc40000000800 */
[----:B------:R-:W-:Y:S02]  /*4f90*/  UMOV UR6, UR15 ;  /* 0x0000000f00067c82 */ /* 0x000fe40008000000 */
[----:B------:R-:W-:Y:S02]  /*4fa0*/  USHF.R.S32.HI UR10, URZ, 0x5, UR10 ;  /* 0x000000053f0a7899 */ /* 0x000fe4000801140a */
[----:B------:R-:W-:Y:S02]  /*4fb0*/  @UP3 USHF.R.U32.HI UR6, URZ, UR5, UR19 ;  /* 0x000000053f063299 */ /* 0x000fe40008011613 */
[----:B------:R-:W-:Y:S02]  /*4fc0*/  UISETP.LT.AND UP0, UPT, UR10, UR8, UPT ;  /* 0x000000080a00728c */ /* 0x000fe4000bf01270 */
[----:B------:R-:W-:Y:S02]  /*4fd0*/  UIADD3 UR5, UR9, UR6, URZ ;  /* 0x0000000609057290 */ /* 0x000fe4000fffe03f */
[----:B------:R-:W-:-:S02]  /*4fe0*/  USEL UR10, UR10, UR8, UP0 ;  /* 0x000000080a0a7287 */ /* 0x000fc40008000000 */
[----:B------:R-:W-:Y:S01]  /*4ff0*/  UIADD3 UR6, UR5, -UR4, URZ ;  /* 0x8000000405067290 */ /* 0x000fe2000fffe03f */
        /* <DEDUP_REMOVED lines=13> */
.L_x_380:
[----:B------:R-:W-:Y:S02]  /*50d0*/  ULDC UR4, c[0x0][0x32c] ;  /* 0x0000cb0000047ab9 */ /* 0x000fe40000000800 */
[----:B------:R-:W-:-:S03]  /*50e0*/  UISETP.NE.AND UP0, UPT, UR4, 0x1, UPT ;  /* 0x000000010400788c */ /* 0x000fc6000bf05270 */
[----:B------:R-:W-:Y:S02]  /*50f0*/  ULDC.64 UR4, c[0x0][0x330] ;  /* 0x0000cc0000047ab9 */ /* 0x000fe40000000a00 */
[----:B------:R-:W-:-:S06]  /*5100*/  UIMAD.WIDE.U32 UR18, UR7, UR4, URZ ;  /* 0x00000004071272a5 */ /* 0x000fcc000f8e003f */
[----:B------:R-:W-:Y:S02]  /*5110*/  @UP0 USHF.R.U32.HI UR7, URZ, UR5, UR19 ;  /* 0x000000053f070299 */ /* 0x000fe40008011613 */
.L_x_381:
[----:B------:R-:W-:Y:S02]  /*5120*/  ULDC UR4, c[0x0][0x32c] ;  /* 0x0000cb0000047ab9 */ /* 0x000fe40000000800 */
[----:B------:R-:W-:-:S04]  /*5130*/  UIMAD UR4, UR7, UR4, URZ ;  /* 0x00000004070472a4 */ /* 0x000fc8000f8e023f */
[----:B------:R-:W-:-:S04]  /*5140*/  UISETP.LT.AND UP0, UPT, UR6, UR4, UPT ;  /* 0x000000040600728c */ /* 0x000fc8000bf01270 */
[----:B------:R-:W-:-:S04]  /*5150*/  USEL UR6, UR6, UR4, !UP0 ;  /* 0x0000000406067287 */ /* 0x000fc8000c000000 */
.L_x_379:
[----:B------:R-:W-:Y:S01]  /*5160*/  USHF.R.S32.HI UR4, URZ, 0x1f, UR6 ;  /* 0x0000001f3f047899 */ /* 0x000fe20008011406 */
[----:B------:R-:W-:Y:S01]  /*5170*/  PLOP3.LUT P2, PT, PT, PT, PT, 0x80, 0x0 ;  /* 0x000000000000781c */ /* 0x000fe20003f4f070 */
[----:B------:R-:W-:Y:S01]  /*5180*/  IMAD.MOV.U32 R3, RZ, RZ, RZ ;  /* 0x000000ffff037224 */ /* 0x000fe200078e00ff */
[----:B------:R-:W-:Y:S01]  /*5190*/  CS2R R128, SRZ ;  /* 0x0000000000807805 */ /* 0x000fe2000001ff00 */
[----:B------:R-:W-:Y:S01]  /*51a0*/  ULEA.HI UR4, UR4, UR6, URZ, 0x5 ;  /* 0x0000000604047291 */ /* 0x000fe2000f8f283f */
[----:B------:R-:W-:Y:S01]  /*51b0*/  IMAD.MOV.U32 R130, RZ, RZ, RZ ;  /* 0x000000ffff827224 */ /* 0x000fe200078e00ff */
[----:B------:R-:W-:Y:S01]  /*51c0*/  CS2R R126, SRZ ;  /* 0x00000000007e7805 */ /* 0x000fe2000001ff00 */
[----:B---3--:R-:W-:Y:S01]  /*51d0*/  CS2R R124, SRZ ;  /* 0x00000000007c7805 */ /* 0x008fe2000001ff00 */
[----:B------:R-:W-:Y:S01]  /*51e0*/  USHF.R.S32.HI UR8, URZ, 0x5, UR4 ;  /* 0x000000053f087899 */ /* 0x000fe20008011404 */
        /* <DEDUP_REMOVED lines=14> */
[----:B-1----:R-:W-:Y:S01]  /*52d0*/  CS2R R100, SRZ ;  /* 0x0000000000647805 */ /* 0x002fe2000001ff00 */
        /* <DEDUP_REMOVED lines=61> */
[----:B------:R-:W-:Y:S01]  /*56b0*/  SHF.R.S32.HI R61, RZ, 0x1f, R62 ;  /* 0x0000001fff3d7819 */ /* 0x000fe2000001143e */
[----:B------:R-:W-:Y:S02]  /*56c0*/  USHF.R.S32.HI UR6, URZ, 0x1f, UR17 ;  /* 0x0000001f3f067899 */ /* 0x000fe40008011411 */
[----:B------:R-:W-:Y:S01]  /*56d0*/  ULDC.64 UR4, c[0x0][0x178] ;  /* 0x00005e0000047ab9 */ /* 0x000fe20000000a00 */
[----:B------:R1:W2:Y:S01]  /*56e0*/  @P2 LDG.E R2, [R2.64] ;  /* 0x0000001802022981 */ /* 0x0002a2000c1e1900 */
[CC--:B------:R-:W-:Y:S01]  /*56f0*/  LEA.HI R51, R61.reuse, R62.reuse, RZ, 0x3 ;  /* 0x0000003e3d337211 */ /* 0x0c0fe200078f18ff */
[----:B------:R-:W-:Y:S01]  /*5700*/  UIMAD UR6, UR6, UR4, URZ ;  /* 0x00000004060672a4 */ /* 0x000fe2000f8e023f */
[----:B------:R-:W-:Y:S01]  /*5710*/  PLOP3.LUT P1, PT, PT, PT, UP3, 0x80, 0x0 ;  /* 0x000000000000781c */ /* 0x000fe20003f2f038 */
[----:B------:R-:W-:Y:S01]  /*5720*/  UIMAD.WIDE.U32 UR18, UR17, UR4, URZ ;  /* 0x00000004111272a5 */ /* 0x000fe2000f8e003f */
[----:B------:R-:W-:Y:S01]  /*5730*/  PLOP3.LUT P0, PT, PT, PT, UP3, 0x80, 0x0 ;  /* 0x000000000000781c */ /* 0x000fe20003f0f038 */
[----:B------:R-:W-:Y:S01]  /*5740*/  UIMAD UR17, UR17, UR5, UR6 ;  /* 0x00000005111172a4 */ /* 0x000fe2000f8e0206 */
[CC--:B------:R-:W-:Y:S01]  /*5750*/  LEA.HI R64, R61.reuse, R62.reuse, RZ, 0x4 ;  /* 0x0000003e3d407211 */ /* 0x0c0fe200078f20ff */
[----:B------:R-:W-:Y:S01]  /*5760*/  ULDC UR29, c[0x0][0x2c4] ;  /* 0x0000b100001d7ab9 */ /* 0x000fe20000000800 */
[----:B------:R-:W-:Y:S01]  /*5770*/  LEA.HI R117, R61, R62, RZ, 0x6 ;  /* 0x0000003e3d757211 */ /* 0x000fe200078f30ff */
[----:B------:R-:W-:Y:S01]  /*5780*/  ULDC.64 UR6, c[0x0][0x348] ;  /* 0x0000d20000067ab9 */ /* 0x000fe20000000a00 */
[----:B------:R-:W-:Y:S01]  /*5790*/  BSSY B0, `(.L_x_383) ;  /* 0x0000061000007945 */ /* 0x000fe20003800000 */
[----:B------:R-:W-:-:S02]  /*57a0*/  UISETP.NE.U32.AND UP0, UPT, URZ, UR6, UPT ;  /* 0x000000063f00728c */ /* 0x000fc4000bf05070 */
[----:B------:R-:W-:Y:S01]  /*57b0*/  ULDC.64 UR4, c[0x0][0x1b8] ;  /* 0x00006e0000047ab9 */ /* 0x000fe20000000a00 */
[----:B------:R-:W-:Y:S01]  /*57c0*/  IMAD.SHL.U32 R117, R117, 0x8, RZ ;  /* 0x0000000875757824 */ /* 0x000fe200078e00ff */
[----:B------:R-:W-:Y:S02]  /*57d0*/  UISETP.NE.AND.EX UP0, UPT, URZ, UR7, UPT, UP0 ;  /* 0x000000073f00728c */ /* 0x000fe4000bf05300 */
[----:B------:R-:W-:Y:S02]  /*57e0*/  UIADD3 UR19, UR19, UR17, URZ ;  /* 0x0000001113137290 */ /* 0x000fe4000fffe03f */
[----:B------:R-:W-:Y:S01]  /*57f0*/  UIMAD UR6, UR12, UR4, URZ ;  /* 0x000000040c0672a4 */ /* 0x000fe2000f8e023f */
[----:B------:R-:W-:Y:S01]  /*5800*/  LOP3.LUT R117, R117, 0xfffffe00, RZ, 0xc0, !PT ;  /* 0xfffffe0075757812 */ /* 0x000fe200078ec0ff */
[----:B------:R-:W-:Y:S02]  /*5810*/  USHF.R.S32.HI UR7, URZ, 0x1f, UR21 ;  /* 0x0000001f3f077899 */ /* 0x000fe40008011415 */
[----:B------:R-:W-:Y:S01]  /*5820*/  UIMAD UR6, UR13, UR5, UR6 ;  /* 0x000000050d0672a4 */ /* 0x000fe2000f8e0206 */
[----:B-1----:R-:W-:Y:S01]  /*5830*/  LOP3.LUT R3, R51, 0xfffffff8, RZ, 0xc0, !PT ;  /* 0xfffffff833037812 */ /* 0x002fe200078ec0ff */
[----:B------:R-:W-:Y:S01]  /*5840*/  UIMAD.WIDE.U32 UR18, UR13, UR4, UR18 ;  /* 0x000000040d1272a5 */ /* 0x000fe2000f8e0012 */
[----:B------:R-:W-:Y:S01]  /*5850*/  SHF.R.S32.HI R51, RZ, 0x3, R51 ;  /* 0x00000003ff337819 */ /* 0x000fe20000011433 */
[----:B------:R-:W-:-:S02]  /*5860*/  USEL UR7, UR7, URZ, !UP0 ;  /* 0x0000003f07077287 */ /* 0x000fc4000c000000 */
[----:B------:R-:W-:Y:S01]  /*5870*/  IMAD.IADD R0, R62, 0x1, -R3 ;  /* 0x000000013e007824 */ /* 0x000fe200078e0a03 */
[----:B------:R-:W-:Y:S01]  /*5880*/  ULDC.64 UR4, c[0x0][0x1c0] ;  /* 0x0000700000047ab9 */ /* 0x000fe20000000a00 */
[----:B------:R-:W-:Y:S01]  /*5890*/  IMAD.SHL.U32 R120, R51, 0x40, RZ ;  /* 0x0000004033787824 */ /* 0x000fe200078e00ff */
[----:B------:R-:W-:Y:S01]  /*58a0*/  USEL UR17, UR21, URZ, !UP0 ;  /* 0x0000003f15117287 */ /* 0x000fe2000c000000 */
[C---:B------:R-:W-:Y:S01]  /*58b0*/  IMAD R216, R0.reuse, 0x20, R51 ;  /* 0x0000002000d87824 */ /* 0x040fe200078e0233 */
[----:B------:R-:W-:Y:S01]  /*58c0*/  UIMAD UR7, UR7, UR4, URZ ;  /* 0x00000004070772a4 */ /* 0x000fe2000f8e023f */
[----:B------:R-:W-:Y:S01]  /*58d0*/  IMAD.SHL.U32 R225, R0, 0x8, RZ ;  /* 0x0000000800e17824 */ /* 0x000fe200078e00ff */
[----:B------:R-:W-:Y:S01]  /*58e0*/  UIADD3 UR19, UR19, UR6, URZ ;  /* 0x0000000613137290 */ /* 0x000fe2000fffe03f */
[----:B------:R-:W-:Y:S01]  /*58f0*/  LOP3.LUT R120, R120, 0x1c0, RZ, 0xc0, !PT ;  /* 0x000001c078787812 */ /* 0x000fe200078ec0ff */
[----:B------:R-:W-:Y:S01]  /*5900*/  UIMAD UR5, UR17, UR5, UR7 ;  /* 0x00000005110572a4 */ /* 0x000fe2000f8e0207 */
[----:B------:R-:W-:Y:S01]  /*5910*/  IADD3 R3, R216, UR15, RZ ;  /* 0x0000000fd8037c10 */ /* 0x000fe2000fffe0ff */
[----:B------:R-:W-:Y:S01]  /*5920*/  UIMAD.WIDE.U32 UR18, UR17, UR4, UR18 ;  /* 0x00000004111272a5 */ /* 0x000fe2000f8e0012 */
[C---:B------:R-:W-:Y:S01]  /*5930*/  IADD3 R49, R225.reuse, 0x80, RZ ;  /* 0x00000080e1317810 */ /* 0x040fe20007ffe0ff */
[----:B------:R-:W-:Y:S01]  /*5940*/  UIMAD UR29, UR20, UR29, URZ ;  /* 0x0000001d141d72a4 */ /* 0x000fe2000f8e023f */
[----:B------:R-:W-:Y:S01]  /*5950*/  IADD3 R48, R225, 0xc0, RZ ;  /* 0x000000c0e1307810 */ /* 0x000fe20007ffe0ff */
[----:B------:R-:W-:Y:S01]  /*5960*/  @P1 IMAD.HI.U32 R4, R3, c[0x0][0x2c8], RZ ;  /* 0x0000b20003041a27 */ /* 0x000fe200078e00ff */
[----:B------:R-:W-:Y:S01]  /*5970*/  UIADD3 UR5, UR19, UR5, URZ ;  /* 0x0000000513057290 */ /* 0x000fe2000fffe03f */
[----:B------:R-:W-:-:S02]  /*5980*/  IADD3 R219, R225, 0x40, RZ ;  /* 0x00000040e1db7810 */ /* 0x000fc40007ffe0ff */
[--C-:B------:R-:W-:Y:S01]  /*5990*/  IMAD.MOV.U32 R8, RZ, RZ, R3.reuse ;  /* 0x000000ffff087224 */ /* 0x100fe200078e0003 */
[----:B------:R-:W-:Y:S01]  /*59a0*/  @P0 SHF.R.U32.HI R8, RZ, c[0x0][0x2cc], R4 ;  /* 0x0000b300ff080a19 */ /* 0x000fe20000011604 */
[----:B------:R-:W-:Y:S01]  /*59b0*/  IMAD.U32 R7, RZ, RZ, UR19 ;  /* 0x00000013ff077e24 */ /* 0x000fe2000f8e00ff */
[----:B------:R-:W-:Y:S01]  /*59c0*/  SHF.R.U32.HI R118, RZ, 0x3, R120 ;  /* 0x00000003ff767819 */ /* 0x000fe20000011678 */
[----:B------:R-:W-:Y:S01]  /*59d0*/  IMAD.U32 R6, RZ, RZ, UR18 ;  /* 0x00000012ff067e24 */ /* 0x000fe2000f8e00ff */
[--C-:B------:R-:W-:Y:S01]  /*59e0*/  SHF.R.S32.HI R5, RZ, 0x1f, R8.reuse ;  /* 0x0000001fff057819 */ /* 0x100fe20000011408 */
[----:B------:R-:W-:Y:S01]  /*59f0*/  IMAD.MOV R4, RZ, RZ, -R8 ;  /* 0x000000ffff047224 */ /* 0x000fe200078e0a08 */
[----:B------:R-:W-:Y:S01]  /*5a00*/  ISETP.GE.AND P4, PT, R49, c[0x0][0x198], PT ;  /* 0x0000660031007a0c */ /* 0x000fe20003f86270 */
[----:B------:R-:W-:Y:S01]  /*5a10*/  IMAD.U32 R7, RZ, RZ, UR5 ;  /* 0x00000005ff077e24 */ /* 0x000fe2000f8e00ff */
[----:B------:R-:W-:Y:S01]  /*5a20*/  ISETP.GE.AND P5, PT, R48, c[0x0][0x198], PT ;  /* 0x0000660030007a0c */ /* 0x000fe20003fa6270 */
[----:B------:R-:W-:Y:S01]  /*5a30*/  IMAD R5, R5, c[0x0][0x1b0], RZ ;  /* 0x00006c0005057a24 */ /* 0x000fe200078e02ff */
[----:B------:R-:W-:Y:S01]  /*5a40*/  ISETP.GE.AND P3, PT, R219, c[0x0][0x198], PT ;  /* 0x00006600db007a0c */ /* 0x000fe20003f66270 */
[----:B------:R-:W-:Y:S01]  /*5a50*/  IMAD R4, R4, c[0x0][0x2c4], R3 ;  /* 0x0000b10004047a24 */ /* 0x000fe200078e0203 */
[----:B------:R-:W-:Y:S01]  /*5a60*/  LOP3.LUT R3, R64, 0xfffffff0, RZ, 0xc0, !PT ;  /* 0xfffffff040037812 */ /* 0x000fe200078ec0ff */
[----:B------:R-:W-:-:S02]  /*5a70*/  IMAD R5, R8, c[0x0][0x1b4], R5 ;  /* 0x00006d0008057a24 */ /* 0x000fc400078e0205 */
[----:B------:R-:W-:Y:S01]  /*5a80*/  IMAD.WIDE.U32 R8, R8, c[0x0][0x1b0], R6 ;  /* 0x00006c0008087a25 */ /* 0x000fe200078e0006 */
[----:B------:R-:W-:-:S03]  /*5a90*/  SHF.R.S32.HI R7, RZ, 0x1f, R4 ;  /* 0x0000001fff077819 */ /* 0x000fc60000011404 */
[----:B------:R-:W-:Y:S02]  /*5aa0*/  IMAD.IADD R3, R62, 0x1, -R3 ;  /* 0x000000013e037824 */ /* 0x000fe400078e0a03 */
[----:B------:R-:W-:Y:S02]  /*5ab0*/  IMAD R7, R7, c[0x0][0x1a8], RZ ;  /* 0x00006a0007077a24 */ /* 0x000fe400078e02ff */
[----:B------:R-:W-:Y:S01]  /*5ac0*/  IMAD.IADD R9, R9, 0x1, R5 ;  /* 0x0000000109097824 */ /* 0x000fe200078e0205 */
[----:B------:R-:W-:Y:S01]  /*5ad0*/  SHF.R.S32.HI R6, RZ, 0x1f, R3 ;  /* 0x0000001fff067819 */ /* 0x000fe20000011403 */
[C---:B------:R-:W-:Y:S02]  /*5ae0*/  IMAD R7, R4.reuse, c[0x0][0x1ac], R7 ;  /* 0x00006b0004077a24 */ /* 0x040fe400078e0207 */
[----:B------:R-:W-:Y:S01]  /*5af0*/  IMAD.WIDE.U32 R4, R4, c[0x0][0x1a8], R8 ;  /* 0x00006a0004047a25 */ /* 0x000fe200078e0008 */
[----:B------:R-:W-:-:S03]  /*5b00*/  LEA.HI R57, R6, R3, RZ, 0x3 ;  /* 0x0000000306397211 */ /* 0x000fc600078f18ff */
[----:B------:R-:W-:Y:S01]  /*5b10*/  IMAD.IADD R7, R5, 0x1, R7 ;  /* 0x0000000105077824 */ /* 0x000fe200078e0207 */
[----:B------:R-:W-:Y:S02]  /*5b20*/  IADD3 R5, R51, UR15, RZ ;  /* 0x0000000f33057c10 */ /* 0x000fe4000fffe0ff */
[----:B------:R-:W-:Y:S02]  /*5b30*/  LOP3.LUT R56, R57, 0xfffffff8, RZ, 0xc0, !PT ;  /* 0xfffffff839387812 */ /* 0x000fe400078ec0ff */
[----:B------:R-:W-:Y:S02]  /*5b40*/  ISETP.GE.AND P6, PT, R5, UR29, PT ;  /* 0x0000001d05007c0c */ /* 0x000fe4000bfc6270 */
[----:B------:R-:W-:Y:S01]  /*5b50*/  LEA R13, P0, R4, c[0x0][0x160], 0x1 ;  /* 0x00005800040d7a11 */ /* 0x000fe200078008ff */
[----:B------:R-:W-:Y:S01]  /*5b60*/  IMAD.IADD R56, R3, 0x1, -R56 ;  /* 0x0000000103387824 */ /* 0x000fe200078e0a38 */
[----:B------:R-:W-:Y:S02]  /*5b70*/  LOP3.LUT R3, R120, 0x38, R225, 0xf8, !PT ;  /* 0x0000003878037812 */ /* 0x000fe400078ef8e1 */
[----:B------:R-:W-:Y:S01]  /*5b80*/  LEA.HI.X R7, R4, c[0x0][0x164], R7, 0x1, P0 ;  /* 0x0000590004077a11 */ /* 0x000fe200000f0c07 */
[----:B------:R1:W3:Y:S01]  /*5b90*/  SHFL.IDX PT, R14, R13, RZ, 0x181f ;  /* 0x00181fff0d0e7589 */ /* 0x0002e200000e0000 */
[----:B------:R-:W-:-:S02]  /*5ba0*/  ISETP.GE.AND P0, PT, R225, c[0x0][0x198], PT ;  /* 0x00006600e1007a0c */ /* 0x000fc40003f06270 */
[----:B------:R-:W-:Y:S01]  /*5bb0*/  LOP3.LUT R50, R3, R118, RZ, 0x3c, !PT ;  /* 0x0000007603327212 */ /* 0x000fe200078e3cff */
[----:B------:R-:W-:Y:S01]  /*5bc0*/  IMAD.MOV.U32 R3, RZ, RZ, 0x20 ;  /* 0x00000020ff037424 */ /* 0x000fe200078e00ff */
[----:B------:R1:W4:Y:S01]  /*5bd0*/  SHFL.IDX PT, R15, R7, RZ, 0x181f ;  /* 0x00181fff070f7589 */ /* 0x00032200000e0000 */
[----:B------:R-:W-:Y:S02]  /*5be0*/  P2R R6, PR, RZ, 0x40 ;  /* 0x00000040ff067803 */ /* 0x000fe40000000000 */
[----:B------:R-:W-:Y:S01]  /*5bf0*/  IMAD.IADD R50, R50, 0x1, R117 ;  /* 0x0000000132327824 */ /* 0x000fe200078e0275 */
[----:B--2---:R2:W5:Y:S01]  /*5c00*/  @P2 R2UR UR7, R2 ;  /* 0x00000000020723c2 */ /* 0x00456200000e0000 */
[----:B------:R-:W-:Y:S01]  /*5c10*/  R2P PR, R56, 0x6 ;  /* 0x0000000638007804 */ /* 0x000fe20000000000 */
[----:B-----5:R-:W-:-:S04]  /*5c20*/  @!UP1 UMOV UR7, UR21 ;  /* 0x0000001500079c82 */ /* 0x020fc80008000000 */
[----:B------:R-:W-:Y:S01]  /*5c30*/  SEL R3, R3, 0xffffffe0, !P2 ;  /* 0xffffffe003037807 */ /* 0x000fe20005000000 */
[----:B--2---:R-:W-:-:S05]  /*5c40*/  IMAD.MOV.U32 R2, RZ, RZ, 0x10 ;  /* 0x00000010ff027424 */ /* 0x004fca00078e00ff */
[----:B------:R-:W-:Y:S01]  /*5c50*/  SEL R2, R2, 0xfffffff0, !P1 ;  /* 0xfffffff002027807 */ /* 0x000fe20004800000 */
[----:B------:R-:W-:Y:S05]  /*5c60*/  @P6 BRA `(.L_x_384) ;  /* 0x0000013000006947 */ /* 0x000fea0003800000 */
[----:B-1-34-:R-:W-:Y:S01]  /*5c70*/  SHF.R.S32.HI R4, RZ, 0x1f, R219 ;  /* 0x0000001fff047819 */ /* 0x01afe200000114db */
        /* <DEDUP_REMOVED lines=18> */
.L_x_384:
[----:B-1-34-:R-:W-:Y:S05]  /*5da0*/  BSYNC B0 ;  /* 0x0000000000007941 */ /* 0x01afea0003800000 */
.L_x_383:
[----:B------:R-:W-:Y:S01]  /*5db0*/  IADD3 R4, R5, 0x20, RZ ;  /* 0x0000002005047810 */ /* 0x000fe20007ffe0ff */
[----:B------:R1:W2:Y:S01]  /*5dc0*/  SHFL.IDX PT, R15, R7, 0x1, 0x181f ;  /* 0x00381f00070f7f89 */ /* 0x0002a200000e0000 */
[----:B------:R-:W-:Y:S02]  /*5dd0*/  BSSY B0, `(.L_x_385) ;  /* 0x0000018000007945 */ /* 0x000fe40003800000 */
[----:B------:R-:W-:Y:S01]  /*5de0*/  ISETP.GE.AND P1, PT, R4, UR29, PT ;  /* 0x0000001d04007c0c */ /* 0x000fe2000bf26270 */
[----:B------:R1:W3:Y:S03]  /*5df0*/  SHFL.IDX PT, R14, R13, 0x1, 0x181f ;  /* 0x00381f000d0e7f89 */ /* 0x0002e600000e0000 */
[----:B------:R-:W-:-:S09]  /*5e00*/  P2R R9, PR, RZ, 0x2 ;  /* 0x00000002ff097803 */ /* 0x000fd20000000000 */
[----:B------:R-:W-:Y:S05]  /*5e10*/  @P1 BRA `(.L_x_386) ;  /* 0x0000013000001947 */ /* 0x000fea0003800000 */
[----:B------:R-:W-:Y:S01]  /*5e20*/  SHF.R.S32.HI R10, RZ, 0x1f, R219 ;  /* 0x0000001fff0a7819 */ /* 0x000fe200000114db */
[----:B--23--:R-:W-:Y:S01]  /*5e30*/  IMAD.WIDE R16, R225, 0x2, R14 ;  /* 0x00000002e1107825 */ /* 0x00cfe200078e020e */
[----:B------:R-:W-:Y:S02]  /*5e40*/  SHF.R.S32.HI R8, RZ, 0x1f, R49 ;  /* 0x0000001fff087819 */ /* 0x000fe40000011431 */
[----:B------:R-:W-:Y:S02]  /*5e50*/  SHF.R.S32.HI R11, RZ, 0x1f, R48 ;  /* 0x0000001fff0b7819 */ /* 0x000fe40000011430 */
[----:B------:R-:W-:Y:S02]  /*5e60*/  LEA.HI R10, R10, R219, RZ, 0x3 ;  /* 0x000000db0a0a7211 */ /* 0x000fe400078f18ff */
[----:B------:R-:W-:Y:S02]  /*5e70*/  LEA.HI R8, R8, R49, RZ, 0x3 ;  /* 0x0000003108087211 */ /* 0x000fe400078f18ff */
[----:B------:R-:W-:Y:S01]  /*5e80*/  LEA.HI R4, R11, R48, RZ, 0x3 ;  /* 0x000000300b047211 */ /* 0x000fe200078f18ff */
[----:B------:R-:W-:Y:S01]  /*5e90*/  IMAD.SHL.U32 R11, R50, 0x2, RZ ;  /* 0x00000002320b7824 */ /* 0x000fe200078e00ff */
[----:B------:R-:W-:-:S02]  /*5ea0*/  LOP3.LUT R10, R10, 0xfffffff8, RZ, 0xc0, !PT ;  /* 0xfffffff80a0a7812 */ /* 0x000fc400078ec0ff */
[----:B------:R-:W-:Y:S02]  /*5eb0*/  LOP3.LUT R8, R8, 0xfffffff8, RZ, 0xc0, !PT ;  /* 0xfffffff808087812 */ /* 0x000fe400078ec0ff */
[----:B------:R-:W-:Y:S01]  /*5ec0*/  LOP3.LUT R4, R4, 0xfffffff8, RZ, 0xc0, !PT ;  /* 0xfffffff804047812 */ /* 0x000fe200078ec0ff */
[--C-:B------:R-:W-:Y:S01]  /*5ed0*/  IMAD.WIDE R18, R10, 0x2, R14.reuse ;  /* 0x000000020a127825 */ /* 0x100fe200078e020e */
[----:B------:R-:W-:Y:S01]  /*5ee0*/  @!PT LDS RZ, [RZ] ;  /* 0x00000000fffff984 */ /* 0x000fe20000000800 */
[----:B------:R2:W-:Y:S03]  /*5ef0*/  LDGSTS.E.BYPASS.LTC128B.128 [R11+0x11080], [R16.64], !P0 ;  /* 0x11080000100b7fae */ /* 0x0005e6000c101d58 */
[--C-:B------:R-:W-:Y:S01]  /*5f00*/  IMAD.WIDE R20, R8, 0x2, R14.reuse ;  /* 0x0000000208147825 */ /* 0x100fe200078e020e */
[----:B------:R2:W-:Y:S03]  /*5f10*/  LDGSTS.E.BYPASS.LTC128B.128 [R11+0x15080], [R18.64], !P3 ;  /* 0x15080000120b7fae */ /* 0x0005e6000d901d58 */
[----:B------:R-:W-:Y:S01]  /*5f20*/  IMAD.WIDE R14, R4, 0x2, R14 ;  /* 0x00000002040e7825 */ /* 0x000fe200078e020e */
[----:B------:R2:W-:Y:S04]  /*5f30*/  LDGSTS.E.BYPASS.LTC128B.128 [R11+0x19080], [R20.64], !P4 ;  /* 0x19080000140b7fae */ /* 0x0005e8000e101d58 */
[----:B------:R2:W-:Y:S02]  /*5f40*/  LDGSTS.E.BYPASS.LTC128B.128 [R11+0x1d080], [R14.64], !P5 ;  /* 0x1d0800000e0b7fae */ /* 0x0005e4000e901d58 */
.L_x_386:
[----:B------:R-:W-:Y:S05]  /*5f50*/  BSYNC B0 ;  /* 0x0000000000007941 */ /* 0x000fea0003800000 */
.L_x_385:
[----:B------:R-:W-:Y:S01]  /*5f60*/  IADD3 R4, R5, 0x40, RZ ;  /* 0x0000004005047810 */ /* 0x000fe20007ffe0ff */
[----:B--2---:R2:W4:Y:S01]  /*5f70*/  SHFL.IDX PT, R15, R7, 0x2, 0x181f ;  /* 0x00581f00070f7f89 */ /* 0x00452200000e0000 */
[----:B------:R-:W-:Y:S02]  /*5f80*/  BSSY B0, `(.L_x_387) ;  /* 0x0000018000007945 */ /* 0x000fe40003800000 */
[----:B------:R-:W-:Y:S01]  /*5f90*/  ISETP.GE.AND P1, PT, R4, UR29, PT ;  /* 0x0000001d04007c0c */ /* 0x000fe2000bf26270 */
[----:B---3--:R2:W3:Y:S03]  /*5fa0*/  SHFL.IDX PT, R14, R13, 0x2, 0x181f ;  /* 0x00581f000d0e7f89 */ /* 0x0084e600000e0000 */
[----:B------:R-:W-:-:S09]  /*5fb0*/  P2R R4, PR, RZ, 0x2 ;  /* 0x00000002ff047803 */ /* 0x000fd20000000000 */
[----:B------:R-:W-:Y:S05]  /*5fc0*/  @P1 BRA `(.L_x_388) ;  /* 0x0000013000001947 */ /* 0x000fea0003800000 */
[----:B------:R-:W-:Y:S01]  /*5fd0*/  SHF.R.S32.HI R8, RZ, 0x1f, R219 ;  /* 0x0000001fff087819 */ /* 0x000fe200000114db */
[----:B------:R-:W-:Y:S01]  /*5fe0*/  IMAD.SHL.U32 R12, R50, 0x2, RZ ;  /* 0x00000002320c7824 */ /* 0x000fe200078e00ff */
[----:B------:R-:W-:Y:S02]  /*5ff0*/  SHF.R.S32.HI R10, RZ, 0x1f, R49 ;  /* 0x0000001fff0a7819 */ /* 0x000fe40000011431 */
[----:B------:R-:W-:Y:S02]  /*6000*/  SHF.R.S32.HI R17, RZ, 0x1f, R48 ;  /* 0x0000001fff117819 */ /* 0x000fe40000011430 */
[----:B------:R-:W-:Y:S02]  /*6010*/  LEA.HI R11, R8, R219, RZ, 0x3 ;  /* 0x000000db080b7211 */ /* 0x000fe400078f18ff */
[----:B------:R-:W-:Y:S02]  /*6020*/  LEA.HI R10, R10, R49, RZ, 0x3 ;  /* 0x000000310a0a7211 */ /* 0x000fe400078f18ff */
[----:B------:R-:W-:Y:S01]  /*6030*/  LEA.HI R8, R17, R48, RZ, 0x3 ;  /* 0x0000003011087211 */ /* 0x000fe200078f18ff */
[----:B---34-:R-:W-:Y:S01]  /*6040*/  IMAD.WIDE R16, R225, 0x2, R14 ;  /* 0x00000002e1107825 */ /* 0x018fe200078e020e */
        /* <DEDUP_REMOVED lines=11> */
.L_x_388:
[----:B------:R-:W-:Y:S05]  /*6100*/  BSYNC B0 ;  /* 0x0000000000007941 */ /* 0x000fea0003800000 */
.L_x_387:
[----:B------:R-:W-:Y:S01]  /*6110*/  IADD3 R8, R5, 0x60, RZ ;  /* 0x0000006005087810 */ /* 0x000fe20007ffe0ff */
[----:B---3--:R-:W-:Y:S01]  /*6120*/  SHFL.IDX PT, R14, R13, 0x3, 0x181f ;  /* 0x00781f000d0e7f89 */ /* 0x008fe200000e0000 */
[----:B------:R-:W-:Y:S01]  /*6130*/  UIADD3 UR17, UR10, -0x1, URZ ;  /* 0xffffffff0a117890 */ /* 0x000fe2000fffe03f */
[----:B------:R-:W-:Y:S01]  /*6140*/  IMAD.MOV.U32 R215, RZ, RZ, c[0x0][0x2b8] ;  /* 0x0000ae00ffd77624 */ /* 0x000fe200078e00ff */
[----:B------:R-:W-:Y:S01]  /*6150*/  ISETP.GE.AND P6, PT, R8, UR29, PT ;  /* 0x0000001d08007c0c */ /* 0x000fe2000bfc6270 */
[----:B----4-:R3:W4:Y:S01]  /*6160*/  SHFL.IDX PT, R15, R7, 0x3, 0x181f ;  /* 0x00781f00070f7f89 */ /* 0x01072200000e0000 */
[----:B------:R-:W-:Y:S01]  /*6170*/  USHF.L.U32 UR28, UR17, 0x5, URZ ;  /* 0x00000005111c7899 */ /* 0x000fe2000800063f */
[----:B------:R-:W-:Y:S01]  /*6180*/  LOP3.LUT R12, R12, 0xfffffff7, RZ, 0xc0, !PT ;  /* 0xfffffff70c0c7812 */ /* 0x000fe200078ec0ff */
[----:B------:R-:W-:Y:S01]  /*6190*/  USHF.R.S32.HI UR6, URZ, 0x1f, UR7 ;  /* 0x0000001f3f067899 */ /* 0x000fe20008011407 */
[----:B------:R-:W-:Y:S01]  /*61a0*/  ISETP.NE.AND P1, PT, R215, 0x1, PT ;  /* 0x00000001d700780c */ /* 0x000fe20003f25270 */
[----:B------:R-:W-:Y:S01]  /*61b0*/  ULDC.64 UR4, c[0x0][0x2b0] ;  /* 0x0000ac0000047ab9 */ /* 0x000fe20000000a00 */
[----:B------:R-:W-:Y:S01]  /*61c0*/  IMAD.MOV.U32 R217, RZ, RZ, RZ ;  /* 0x000000ffffd97224 */ /* 0x000fe200078e00ff */
[----:B------:R-:W-:Y:S01]  /*61d0*/  IADD3 R218, R216, UR28, RZ ;  /* 0x0000001cd8da7c10 */ /* 0x000fe2000fffe0ff */
[----:B------:R-:W-:-:S02]  /*61e0*/  UIMAD UR6, UR6, UR4, URZ ;  /* 0x00000004060672a4 */ /* 0x000fc4000f8e023f */
[----:B------:R-:W-:Y:S02]  /*61f0*/  UIMAD.WIDE.U32 UR18, UR7, UR4, URZ ;  /* 0x00000004071272a5 */ /* 0x000fe4000f8e003f */
[----:B------:R-:W-:Y:S01]  /*6200*/  @!P6 SHF.R.S32.HI R8, RZ, 0x1f, R219 ;  /* 0x0000001fff08e819 */ /* 0x000fe200000114db */
[----:B------:R-:W-:Y:S01]  /*6210*/  @!P6 IMAD.SHL.U32 R10, R50, 0x2, RZ ;  /* 0x00000002320ae824 */ /* 0x000fe200078e00ff */
[----:B------:R-:W-:Y:S02]  /*6220*/  UIMAD UR6, UR7, UR5, UR6 ;  /* 0x00000005070672a4 */ /* 0x000fe4000f8e0206 */
[----:B------:R-:W-:Y:S01]  /*6230*/  @!P6 LEA.HI R19, R8, R219, RZ, 0x3 ;  /* 0x000000db0813e211 */ /* 0x000fe200078f18ff */
[----:B------:R-:W-:Y:S01]  /*6240*/  ULDC.64 UR4, c[0x0][0x1e8] ;  /* 0x00007a0000047ab9 */ /* 0x000fe20000000a00 */
[----:B------:R-:W-:Y:S01]  /*6250*/  @!P6 SHF.R.S32.HI R8, RZ, 0x1f, R49 ;  /* 0x0000001fff08e819 */ /* 0x000fe20000011431 */
[----:B------:R-:W-:Y:S01]  /*6260*/  UIADD3 UR6, UR19, UR6, URZ ;  /* 0x0000000613067290 */ /* 0x000fe2000fffe03f */
[----:B------:R-:W-:-:S02]  /*6270*/  @!P6 LOP3.LUT R19, R19, 0xfffffff8, RZ, 0xc0, !PT ;  /* 0xfffffff81313e812 */ /* 0x000fc400078ec0ff */
[----:B------:R-:W-:Y:S02]  /*6280*/  @!P6 LEA.HI R17, R8, R49, RZ, 0x3 ;  /* 0x000000310811e211 */ /* 0x000fe400078f18ff */
[----:B-123--:R-:W-:Y:S01]  /*6290*/  @!P6 SHF.R.S32.HI R7, RZ, 0x1f, R48 ;  /* 0x0000001fff07e819 */ /* 0x00efe20000011430 */
[--C-:B----4-:R-:W-:Y:S01]  /*62a0*/  @!P6 IMAD.WIDE R20, R225, 0x2, R14.reuse ;  /* 0x00000002e114e825 */ /* 0x110fe200078e020e */
[----:B------:R-:W-:Y:S02]  /*62b0*/  @!P6 LOP3.LUT R17, R17, 0xfffffff8, RZ, 0xc0, !PT ;  /* 0xfffffff81111e812 */ /* 0x000fe400078ec0ff */
[----:B------:R-:W-:Y:S01]  /*62c0*/  @!P6 LEA.HI R8, R7, R48, RZ, 0x3 ;  /* 0x000000300708e211 */ /* 0x000fe200078f18ff */
[--C-:B------:R-:W-:Y:S01]  /*62d0*/  @!P6 IMAD.WIDE R18, R19, 0x2, R14.reuse ;  /* 0x000000021312e825 */ /* 0x100fe200078e020e */
[----:B------:R-:W-:Y:S01]  /*62e0*/  @!PT LDS RZ, [RZ] ;  /* 0x00000000fffff984 */ /* 0x000fe20000000800 */
[----:B------:R1:W-:Y:S01]  /*62f0*/  @!P6 LDGSTS.E.BYPASS.LTC128B.128 [R10+0x13080], [R20.64], !P0 ;  /* 0x13080000140aefae */ /* 0x0003e2000c101d58 */
[----:B------:R-:W-:Y:S02]  /*6300*/  ISETP.GE.AND P0, PT, R218, UR11, PT ;  /* 0x0000000bda007c0c */ /* 0x000fe4000bf06270 */
[----:B------:R-:W-:Y:S01]  /*6310*/  @!P6 IMAD.WIDE R16, R17, 0x2, R14 ;  /* 0x000000021110e825 */ /* 0x000fe200078e020e */
[----:B------:R-:W-:Y:S01]  /*6320*/  @!P6 LOP3.LUT R8, R8, 0xfffffff8, RZ, 0xc0, !PT ;  /* 0xfffffff80808e812 */ /* 0x000fe200078ec0ff */
[----:B------:R1:W-:Y:S01]  /*6330*/  @!P6 LDGSTS.E.BYPASS.LTC128B.128 [R10+0x17080], [R18.64], !P3 ;  /* 0x17080000120aefae */ /* 0x0003e2000d901d58 */
[----:B------:R-:W-:-:S02]  /*6340*/  IADD3 R218, R218, UR16, RZ ;  /* 0x00000010dada7c10 */ /* 0x000fc4000fffe0ff */
[----:B------:R-:W-:Y:S01]  /*6350*/  ISETP.GT.OR P0, PT, R216, 0x1f, P0 ;  /* 0x0000001fd800780c */ /* 0x000fe20000704670 */
[----:B------:R2:W-:Y:S01]  /*6360*/  @!P6 LDGSTS.E.BYPASS.LTC128B.128 [R10+0x1b080], [R16.64], !P4 ;  /* 0x1b080000100aefae */ /* 0x0005e2000e101d58 */
[----:B------:R-:W-:Y:S01]  /*6370*/  @P1 LOP3.LUT R12, R12, 0x8, RZ, 0xfc, !PT ;  /* 0x000000080c0c1812 */ /* 0x000fe200078efcff */
[----:B------:R-:W-:-:S04]  /*6380*/  @P1 IMAD.HI.U32 R11, R218, c[0x0][0x2bc], RZ ;  /* 0x0000af00da0b1a27 */ /* 0x000fc800078e00ff */
[----:B------:R-:W-:Y:S01]  /*6390*/  IMAD.MOV.U32 R7, RZ, RZ, R218 ;  /* 0x000000ffff077224 */ /* 0x000fe200078e00da */
[----:B------:R-:W-:-:S05]  /*63a0*/  @P1 SHF.R.U32.HI R7, RZ, c[0x0][0x2c0], R11 ;  /* 0x0000b000ff071a19 */ /* 0x000fca000001160b */
[----:B------:R-:W-:Y:S01]  /*63b0*/  @!P0 IADD3 R11, P1, R7, UR18, RZ ;  /* 0x00000012070b8c10 */ /* 0x000fe2000ff3e0ff */
[----:B--2---:R-:W-:-:S03]  /*63c0*/  @!P6 IMAD.WIDE R16, R8, 0x2, R14 ;  /* 0x000000020810e825 */ /* 0x004fc600078e020e */
[----:B------:R-:W-:Y:S02]  /*63d0*/  @!P0 LEA.HI.X.SX32 R8, R7, UR6, 0x1, P1 ;  /* 0x0000000607088c11 */ /* 0x000fe400088f0eff */
[C---:B------:R-:W-:Y:S01]  /*63e0*/  @!P0 LEA R14, P1, R11.reuse, c[0x0][0x2a0], 0x2 ;  /* 0x0000a8000b0e8a11 */ /* 0x040fe200078210ff */
[----:B------:R1:W-:Y:S03]  /*63f0*/  @!P6 LDGSTS.E.BYPASS.LTC128B.128 [R10+0x1f080], [R16.64], !P5 ;  /* 0x1f080000100aefae */ /* 0x0003e6000e901d58 */
[----:B------:R-:W-:Y:S01]  /*6400*/  @!P0 LEA.HI.X R15, R11, c[0x0][0x2a4], R8, 0x2, P1 ;  /* 0x0000a9000b0f8a11 */ /* 0x000fe200008f1408 */
[----:B------:R-:W0:Y:S04]  /*6410*/  LDGDEPBAR ;  /* 0x00000000000079af */ /* 0x000e280000000000 */
[----:B------:R-:W-:Y:S06]  /*6420*/  BAR.SYNC.DEFER_BLOCKING 0x0 ;  /* 0x0000000000007b1d */ /* 0x000fec0000010000 */
[----:B------:R-:W2:Y:S01]  /*6430*/  @!P0 LDG.E R217, [R14.64] ;  /* 0x000000180ed98981 */ /* 0x000ea2000c1e1900 */
[----:B------:R-:W-:Y:S01]  /*6440*/  IMAD.MOV R7, RZ, RZ, -R7 ;  /* 0x000000ffff077224 */ /* 0x000fe200078e0a07 */
[----:B------:R-:W-:Y:S01]  /*6450*/  UIMAD UR7, UR12, UR4, URZ ;  /* 0x000000040c0772a4 */ /* 0x000fe2000f8e023f */
[----:B------:R-:W-:Y:S01]  /*6460*/  ISETP.GE.AND P5, PT, R225, c[0x0][0x1d4], PT ;  /* 0x00007500e1007a0c */ /* 0x000fe20003fa6270 */
[----:B------:R-:W-:Y:S01]  /*6470*/  UIMAD.WIDE.U32 UR22, UR13, UR4, URZ ;  /* 0x000000040d1672a5 */ /* 0x000fe2000f8e003f */
[----:B------:R-:W-:Y:S01]  /*6480*/  IMAD R218, R7, c[0x0][0x2b8], R218 ;  /* 0x0000ae0007da7a24 */ /* 0x000fe200078e02da */
[----:B------:R-:W-:Y:S01]  /*6490*/  UIMAD UR7, UR13, UR5, UR7 ;  /* 0x000000050d0772a4 */ /* 0x000fe2000f8e0207 */
[----:B------:R-:W-:Y:S01]  /*64a0*/  ISETP.GE.AND P2, PT, R219, c[0x0][0x1d4], PT ;  /* 0x00007500db007a0c */ /* 0x000fe20003f46270 */
[----:B------:R-:W-:Y:S01]  /*64b0*/  UIADD3 UR30, UR11, -UR28, URZ ;  /* 0x8000001c0b1e7290 */ /* 0x000fe2000fffe03f */
[----:B-1----:R-:W-:Y:S01]  /*64c0*/  IMAD.WIDE.U32 R10, R218, c[0x0][0x1e0], RZ ;  /* 0x00007800da0a7a25 */ /* 0x002fe200078e00ff */
[----:B------:R-:W-:Y:S01]  /*64d0*/  SHF.R.S32.HI R59, RZ, 0x1f, R218 ;  /* 0x0000001fff3b7819 */ /* 0x000fe200000114da */
[----:B------:R-:W-:Y:S01]  /*64e0*/  UIADD3 UR7, UR23, UR7, URZ ;  /* 0x0000000717077290 */ /* 0x000fe2000fffe03f */
[----:B------:R-:W-:Y:S01]  /*64f0*/  ISETP.GE.AND P4, PT, R49, c[0x0][0x1d4], PT ;  /* 0x0000750031007a0c */ /* 0x000fe20003f86270 */
[----:B------:R-:W-:Y:S01]  /*6500*/  ULDC.64 UR4, c[0x0][0x210] ;  /* 0x0000840000047ab9 */ /* 0x000fe20000000a00 */
[----:B------:R-:W-:Y:S01]  /*6510*/  ISETP.GE.AND P3, PT, R48, c[0x0][0x1d4], PT ;  /* 0x0000750030007a0c */ /* 0x000fe20003f66270 */
[----:B------:R-:W-:Y:S01]  /*6520*/  IMAD R7, R59, c[0x0][0x1e0], RZ ;  /* 0x000078003b077a24 */ /* 0x000fe200078e02ff */
[----:B------:R-:W-:Y:S01]  /*6530*/  UIMAD UR12, UR12, UR4, URZ ;  /* 0x000000040c0c72a4 */ /* 0x000fe2000f8e023f */
[----:B------:R-:W-:Y:S01]  /*6540*/  LOP3.LUT R12, R12, 0xfffffffe, RZ, 0xc0, !PT ;  /* 0xfffffffe0c0c7812 */ /* 0x000fe200078ec0ff */
[----:B------:R-:W-:Y:S01]  /*6550*/  UIMAD.WIDE.U32 UR26, UR13, UR4, URZ ;  /* 0x000000040d1a72a5 */ /* 0x000fe2000f8e003f */
[----:B------:R-:W-:Y:S01]  /*6560*/  IMAD R7, R218, c[0x0][0x1e4], R7 ;  /* 0x00007900da077a24 */ /* 0x000fe200078e0207 */
[----:B------:R-:W-:Y:S01]  /*6570*/  UIMAD UR12, UR13, UR5, UR12 ;  /* 0x000000050d0c72a4 */ /* 0x000fe2000f8e020c */
[----:B------:R-:W-:-:S02]  /*6580*/  LEA.HI R69, R61, R62, RZ, 0x5 ;  /* 0x0000003e3d457211 */ /* 0x000fc400078f28ff */
[----:B------:R-:W-:Y:S01]  /*6590*/  IMAD.IADD R11, R11, 0x1, R7 ;  /* 0x000000010b0b7824 */ /* 0x000fe200078e0207 */
[----:B------:R-:W-:Y:S01]  /*65a0*/  UIADD3 UR12, UR27, UR12, URZ ;  /* 0x0000000c1b0c7290 */ /* 0x000fe2000fffe03f */
[----:B------:R-:W-:Y:S01]  /*65b0*/  IMAD.U32 R7, RZ, RZ, UR13 ;  /* 0x0000000dff077e24 */ /* 0x000fe2000f8e00ff */
[----:B------:R-:W-:Y:S02]  /*65c0*/  @P2 LOP3.LUT R12, R12, 0x1, RZ, 0xfc, !PT ;  /* 0x000000010c0c2812 */ /* 0x000fe400078efcff */
[----:B------:R-:W-:Y:S02]  /*65d0*/  SHF.R.S32.HI R60, RZ, 0x5, R69 ;  /* 0x00000005ff3c7819 */ /* 0x000fe40000011445 */
[----:B--2---:R-:W-:Y:S01]  /*65e0*/  SHF.R.S32.HI R58, RZ, 0x1f, R217 ;  /* 0x0000001fff3a7819 */ /* 0x004fe200000114d9 */
[----:B------:R-:W-:-:S04]  /*65f0*/  IMAD.WIDE.U32 R14, R217, c[0x0][0x1f0], R10 ;  /* 0x00007c00d90e7a25 */ /* 0x000fc800078e000a */
[----:B------:R-:W-:Y:S01]  /*6600*/  IMAD R8, R58, c[0x0][0x1f0], RZ ;  /* 0x00007c003a087a24 */ /* 0x000fe200078e02ff */
[----:B------:R-:W-:Y:S01]  /*6610*/  IADD3 R10, P0, R14, UR22, RZ ;  /* 0x000000160e0a7c10 */ /* 0x000fe2000ff1e0ff */
[----:B------:R-:W-:Y:S02]  /*6620*/  IMAD R7, R7, c[0x0][0x1e8], R14 ;  /* 0x00007a0007077a24 */ /* 0x000fe400078e020e */
[----:B------:R-:W-:Y:S01]  /*6630*/  IMAD R8, R217, c[0x0][0x1f4], R8 ;  /* 0x00007d00d9087a24 */ /* 0x000fe200078e0208 */
[----:B------:R-:W-:Y:S02]  /*6640*/  LEA RZ, P1, R10, c[0x0][0x1c8], 0x1 ;  /* 0x000072000aff7a11 */ /* 0x000fe400078208ff */
[----:B------:R-:W-:Y:S01]  /*6650*/  LEA R16, R7, c[0x0][0x1c8], 0x1 ;  /* 0x0000720007107a11 */ /* 0x000fe200078e08ff */
[----:B------:R-:W-:-:S04]  /*6660*/  IMAD.IADD R8, R15, 0x1, R8 ;  /* 0x000000010f087824 */ /* 0x000fc800078e0208 */
[----:B------:R-:W-:Y:S01]  /*6670*/  SHFL.IDX PT, R14, R16, RZ, 0x181f ;  /* 0x00181fff100e7589 */ /* 0x000fe200000e0000 */
[----:B------:R-:W-:Y:S02]  /*6680*/  IADD3.X R11, R8, UR7, RZ, P0, !PT ;  /* 0x00000007080b7c10 */ /* 0x000fe400087fe4ff */
[----:B------:R-:W-:Y:S02]  /*6690*/  IADD3 R8, -R51, UR30, RZ ;  /* 0x0000001e33087c10 */ /* 0x000fe4000fffe1ff */
[----:B------:R-:W-:Y:S02]  /*66a0*/  LEA.HI.X R13, R10, c[0x0][0x1cc], R11, 0x1, P1 ;  /* 0x000073000a0d7a11 */ /* 0x000fe400008f0c0b */
[----:B------:R-:W-:-:S03]  /*66b0*/  ISETP.GE.AND P0, PT, R8, 0x1, PT ;  /* 0x000000010800780c */ /* 0x000fc60003f06270 */
[----:B------:R-:W1:Y:S10]  /*66c0*/  SHFL.IDX PT, R15, R13, RZ, 0x181f ;  /* 0x00181fff0d0f7589 */ /* 0x000e7400000e0000 */
[----:B------:R-:W-:Y:S01]  /*66d0*/  @P0 SHF.R.S32.HI R10, RZ, 0x1f, R219 ;  /* 0x0000001fff0a0819 */ /* 0x000fe200000114db */
[----:B------:R-:W-:Y:S01]  /*66e0*/  @P0 IMAD.SHL.U32 R11, R50, 0x2, RZ ;  /* 0x00000002320b0824 */ /* 0x000fe200078e00ff */
[----:B------:R-:W-:-:S02]  /*66f0*/  @P0 SHF.R.S32.HI R8, RZ, 0x1f, R49 ;  /* 0x0000001fff080819 */ /* 0x000fc40000011431 */
[----:B------:R-:W-:Y:S02]  /*6700*/  @P0 SHF.R.S32.HI R7, RZ, 0x1f, R48 ;  /* 0x0000001fff070819 */ /* 0x000fe40000011430 */
[----:B------:R-:W-:Y:S02]  /*6710*/  @P0 LEA.HI R10, R10, R219, RZ, 0x3 ;  /* 0x000000db0a0a0211 */ /* 0x000fe400078f18ff */
[----:B------:R-:W-:Y:S02]  /*6720*/  @P0 LEA.HI R8, R8, R49, RZ, 0x3 ;  /* 0x0000003108080211 */ /* 0x000fe400078f18ff */
[----:B------:R-:W-:Y:S02]  /*6730*/  @P0 LEA.HI R7, R7, R48, RZ, 0x3 ;  /* 0x0000003007070211 */ /* 0x000fe400078f18ff */
[----:B------:R-:W-:Y:S02]  /*6740*/  @P0 LOP3.LUT R10, R10, 0xfffffff8, RZ, 0xc0, !PT ;  /* 0xfffffff80a0a0812 */ /* 0x000fe400078ec0ff */
[----:B------:R-:W-:Y:S01]  /*6750*/  @P0 LOP3.LUT R8, R8, 0xfffffff8, RZ, 0xc0, !PT ;  /* 0xfffffff808080812 */ /* 0x000fe200078ec0ff */
[----:B-1----:R-:W-:Y:S01]  /*6760*/  @P0 IMAD.WIDE R16, R225, 0x2, R14 ;  /* 0x00000002e1100825 */ /* 0x002fe200078e020e */
[----:B------:R-:W-:-:S03]  /*6770*/  @P0 LOP3.LUT R7, R7, 0xfffffff8, RZ, 0xc0, !PT ;  /* 0xfffffff807070812 */ /* 0x000fc600078ec0ff */
[--C-:B------:R-:W-:Y:S01]  /*6780*/  @P0 IMAD.WIDE R18, R10, 0x2, R14.reuse ;  /* 0x000000020a120825 */ /* 0x100fe200078e020e */
[----:B------:R-:W-:Y:S01]  /*6790*/  @!PT LDS RZ, [RZ] ;  /* 0x00000000fffff984 */ /* 0x000fe20000000800 */
[----:B------:R1:W-:Y:S03]  /*67a0*/  @P0 LDGSTS.E.BYPASS.LTC128B.128 [R11+0xc080], [R16.64], !P5 ;  /* 0x0c080000100b0fae */ /* 0x0003e6000e901d58 */
[--C-:B------:R-:W-:Y:S01]  /*67b0*/  @P0 IMAD.WIDE R20, R8, 0x2, R14.reuse ;  /* 0x0000000208140825 */ /* 0x100fe200078e020e */
[----:B------:R1:W-:Y:S01]  /*67c0*/  @P0 LDGSTS.E.BYPASS.LTC128B.128 [R11+0xd080], [R18.64], !P2 ;  /* 0x0d080000120b0fae */ /* 0x0003e2000d101d58 */
[----:B------:R-:W-:Y:S02]  /*67d0*/  ISETP.GT.AND P2, PT, R216, 0x1f, PT ;  /* 0x0000001fd800780c */ /* 0x000fe40003f44270 */
        /* <DEDUP_REMOVED lines=8> */
.L_x_389:
[----:B------:R-:W-:Y:S01]  /*6860*/  ULDC.U8 UR4, c[0x0][0x298] ;  /* 0x0000a60000047ab9 */ /* 0x000fe20000000000 */
[----:B------:R-:W-:Y:S01]  /*6870*/  SHF.R.S32.HI R8, RZ, 0x1f, R63 ;  /* 0x0000001fff087819 */ /* 0x000fe2000001143f */
[C---:B-1----:R-:W-:Y:S01]  /*6880*/  IMAD.WIDE.U32 R10, R63.reuse, c[0x0][0x280], RZ ;  /* 0x0000a0003f0a7a25 */ /* 0x042fe200078e00ff */
[----:B------:R-:W-:Y:S01]  /*6890*/  ISETP.NE.AND P0, PT, RZ, UR4, PT ;  /* 0x00000004ff007c0c */ /* 0x000fe2000bf05270 */
[----:B------:R-:W-:Y:S01]  /*68a0*/  BSSY B2, `(.L_x_390) ;  /* 0x00008cf000027945 */ /* 0x000fe20003800000 */
[----:B------:R-:W-:Y:S01]  /*68b0*/  LEA R5, R0, R5, 0x5 ;  /* 0x0000000500057211 */ /* 0x000fe200078e28ff */
[----:B------:R-:W-:Y:S01]  /*68c0*/  IMAD R12, R8, c[0x0][0x280], RZ ;  /* 0x0000a000080c7a24 */ /* 0x000fe200078e02ff */
[----:B------:R-:W-:Y:S01]  /*68d0*/  SHF.L.U32 R119, R50, 0x1, RZ ;  /* 0x0000000132777819 */ /* 0x000fe200000006ff */
[----:B------:R-:W-:Y:S02]  /*68e0*/  IMAD R8, R8, c[0x0][0x290], RZ ;  /* 0x0000a40008087a24 */ /* 0x000fe400078e02ff */
[----:B------:R-:W-:-:S02]  /*68f0*/  IMAD R7, R63, c[0x0][0x284], R12 ;  /* 0x0000a1003f077a24 */ /* 0x000fc400078e020c */
[C---:B------:R-:W-:Y:S02]  /*6900*/  IMAD R17, R63.reuse, c[0x0][0x294], R8 ;  /* 0x0000a5003f117a24 */ /* 0x040fe400078e0208 */
[----:B------:R-:W-:Y:S01]  /*6910*/  IMAD.WIDE.U32 R12, R63, c[0x0][0x290], RZ ;  /* 0x0000a4003f0c7a25 */ /* 0x000fe200078e00ff */
[----:B------:R-:W-:-:S04]  /*6920*/  IADD3 R7, R7, R11, RZ ;  /* 0x0000000b07077210 */ /* 0x000fc80007ffe0ff */
[----:B------:R-:W-:Y:S01]  /*6930*/  IADD3 R17, R17, R13, RZ ;  /* 0x0000000d11117210 */ /* 0x000fe20007ffe0ff */
[----:B------:R-:W-:Y:S05]  /*6940*/  @!P0 BRA `(.L_x_391) ;  /* 0x0000450000008947 */ /* 0x000fea0003800000 */
[----:B------:R-:W-:Y:S01]  /*6950*/  PLOP3.LUT P0, PT, PT, PT, UP3, 0x80, 0x0 ;  /* 0x000000000000781c */ /* 0x000fe20003f0f038 */
[----:B------:R-:W-:Y:S01]  /*6960*/  IMAD.MOV.U32 R16, RZ, RZ, R12 ;  /* 0x000000ffff107224 */ /* 0x000fe200078e000c */
[----:B------:R-:W-:Y:S01]  /*6970*/  ISETP.NE.AND P1, PT, R6, RZ, PT ;  /* 0x000000ff0600720c */ /* 0x000fe20003f25270 */
[----:B------:R-:W-:Y:S01]  /*6980*/  BSSY B0, `(.L_x_392) ;  /* 0x0000049000007945 */ /* 0x000fe20003800000 */
[----:B------:R-:W-:Y:S01]  /*6990*/  IMAD.SHL.U32 R12, R0, 0x4, RZ ;  /* 0x00000004000c7824 */ /* 0x000fe200078e00ff */
        /* <DEDUP_REMOVED lines=8> */
[----:B------:R-:W-:Y:S01]  /*6a20*/  @P0 IMAD.HI.U32 R6, R5, c[0x0][0x2c8], RZ ;  /* 0x0000b20005060a27 */ /* 0x000fe200078e00ff */
[----:B------:R-:W-:Y:S01]  /*6a30*/  PLOP3.LUT P0, PT, PT, PT, UP3, 0x80, 0x0 ;  /* 0x000000000000781c */ /* 0x000fe20003f0f038 */
[----:B------:R-:W-:-:S12]  /*6a40*/  CS2R R104, SRZ ;  /* 0x0000000000687805 */ /* 0x000fd8000001ff00 */
[----:B------:R-:W-:Y:S01]  /*6a50*/  @P0 SHF.R.U32.HI R5, RZ, c[0x0][0x2cc], R6 ;  /* 0x0000b300ff050a19 */ /* 0x000fe20000011606 */
[----:B------:R-:W-:-:S03]  /*6a60*/  IMAD.MOV.U32 R6, RZ, RZ, R10 ;  /* 0x000000ffff067224 */ /* 0x000fc600078e000a */
[----:B------:R-:W-:Y:S01]  /*6a70*/  SHF.R.S32.HI R8, RZ, 0x1f, R5 ;  /* 0x0000001fff087819 */ /* 0x000fe20000011405 */
[----:B------:R-:W-:-:S04]  /*6a80*/  IMAD.WIDE.U32 R6, R5, c[0x0][0x280], R6 ;  /* 0x0000a00005067a25 */ /* 0x000fc800078e0006 */
[----:B------:R-:W-:Y:S01]  /*6a90*/  IMAD R14, R8, c[0x0][0x280], RZ ;  /* 0x0000a000080e7a24 */ /* 0x000fe200078e02ff */
[----:B------:R-:W-:Y:S01]  /*6aa0*/  LEA R10, P0, R6, c[0x0][0x270], 0x1 ;  /* 0x00009c00060a7a11 */ /* 0x000fe200078008ff */
[----:B------:R-:W-:Y:S02]  /*6ab0*/  IMAD R8, R8, c[0x0][0x290], RZ ;  /* 0x0000a40008087a24 */ /* 0x000fe400078e02ff */
[C---:B------:R-:W-:Y:S02]  /*6ac0*/  IMAD R14, R5.reuse, c[0x0][0x284], R14 ;  /* 0x0000a100050e7a24 */ /* 0x040fe400078e020e */
[----:B------:R-:W-:Y:S01]  /*6ad0*/  IMAD.WIDE.U32 R16, R5, c[0x0][0x290], R16 ;  /* 0x0000a40005107a25 */ /* 0x000fe200078e0010 */
[----:B------:R1:W2:Y:S02]  /*6ae0*/  SHFL.IDX PT, R18, R10, RZ, 0x181f ;  /* 0x00181fff0a127589 */ /* 0x0002a400000e0000 */
[----:B------:R-:W-:Y:S01]  /*6af0*/  IADD3 R14, R7, R14, RZ ;  /* 0x0000000e070e7210 */ /* 0x000fe20007ffe0ff */
[----:B------:R-:W-:-:S03]  /*6b00*/  IMAD R13, R5, c[0x0][0x294], R8 ;  /* 0x0000a500050d7a24 */ /* 0x000fc600078e0208 */
[----:B------:R-:W-:Y:S02]  /*6b10*/  LEA.HI.X R14, R6, c[0x0][0x274], R14, 0x1, P0 ;  /* 0x00009d00060e7a11 */ /* 0x000fe400000f0c0e */
[----:B------:R-:W-:Y:S02]  /*6b20*/  IADD3 R13, R17, R13, RZ ;  /* 0x0000000d110d7210 */ /* 0x000fe40007ffe0ff */
[C---:B------:R-:W-:Y:S01]  /*6b30*/  LEA R8, P0, R16.reuse, c[0x0][0x288], 0x1 ;  /* 0x0000a20010087a11 */ /* 0x040fe200078008ff */
[----:B------:R1:W3:Y:S03]  /*6b40*/  SHFL.IDX PT, R19, R14, RZ, 0x181f ;  /* 0x00181fff0e137589 */ /* 0x0002e600000e0000 */
[----:B------:R-:W-:Y:S02]  /*6b50*/  LEA.HI.X R13, R16, c[0x0][0x28c], R13, 0x1, P0 ;  /* 0x0000a300100d7a11 */ /* 0x000fe400000f0c0d */
[----:B------:R1:W4:Y:S04]  /*6b60*/  SHFL.IDX PT, R16, R8, RZ, 0x181f ;  /* 0x00181fff08107589 */ /* 0x00032800000e0000 */
[----:B------:R1:W1:Y:S01]  /*6b70*/  SHFL.IDX PT, R17, R13, RZ, 0x181f ;  /* 0x00181fff0d117589 */ /* 0x00026200000e0000 */
[----:B------:R-:W-:Y:S05]  /*6b80*/  @P1 BRA `(.L_x_393) ;  /* 0x0000028000001947 */ /* 0x000fea0003800000 */
[C---:B------:R-:W-:Y:S01]  /*6b90*/  ISETP.GE.AND P0, PT, R12.reuse, c[0x0][0x27c], PT ;  /* 0x00009f000c007a0c */ /* 0x040fe20003f06270 */
[----:B------:R-:W-:Y:S01]  /*6ba0*/  CS2R R102, SRZ ;  /* 0x0000000000667805 */ /* 0x000fe2000001ff00 */
[----:B------:R-:W-:Y:S01]  /*6bb0*/  CS2R R104, SRZ ;  /* 0x0000000000687805 */ /* 0x000fe2000001ff00 */
[----:B------:R-:W-:-:S10]  /*6bc0*/  IADD3 R5, R12, 0x20, RZ ;  /* 0x000000200c057810 */ /* 0x000fd40007ffe0ff */
[----:B--23--:R-:W-:-:S04]  /*6bd0*/  @!P0 IMAD.WIDE R22, R12, 0x2, R18 ;  /* 0x000000020c168825 */ /* 0x00cfc800078e0212 */
[----:B-1--4-:R-:W-:Y:S01]  /*6be0*/  @!P0 IMAD.WIDE R20, R12, 0x2, R16 ;  /* 0x000000020c148825 */ /* 0x012fe200078e0210 */
[----:B------:R1:W5:Y:S04]  /*6bf0*/  @!P0 LD.E.64 R102, [R22.64] ;  /* 0x0000001816668980 */ /* 0x000368000c101b00 */
[----:B------:R2:W5:Y:S01]  /*6c00*/  @!P0 LD.E.64 R104, [R20.64] ;  /* 0x0000001814688980 */ /* 0x000562000c101b00 */
[----:B------:R-:W-:Y:S01]  /*6c10*/  ISETP.GE.AND P0, PT, R5, c[0x0][0x27c], PT ;  /* 0x00009f0005007a0c */ /* 0x000fe20003f06270 */
[----:B------:R-:W-:Y:S01]  /*6c20*/  CS2R R126, SRZ ;  /* 0x00000000007e7805 */ /* 0x000fe2000001ff00 */
[----:B------:R-:W-:-:S11]  /*6c30*/  CS2R R124, SRZ ;  /* 0x00000000007c7805 */ /* 0x000fd6000001ff00 */
[----:B------:R-:W-:-:S04]  /*6c40*/  @!P0 SHF.R.S32.HI R6, RZ, 0x1f, R5 ;  /* 0x0000001fff068819 */ /* 0x000fc80000011405 */
[----:B------:R-:W-:-:S04]  /*6c50*/  @!P0 LEA.HI R5, R6, R5, RZ, 0x2 ;  /* 0x0000000506058211 */ /* 0x000fc800078f10ff */
[----:B------:R-:W-:-:S05]  /*6c60*/  @!P0 LOP3.LUT R5, R5, 0xfffffffc, RZ, 0xc0, !PT ;  /* 0xfffffffc05058812 */ /* 0x000fca00078ec0ff */
[----:B------:R-:W-:-:S04]  /*6c70*/  @!P0 IMAD.WIDE R24, R5, 0x2, R18 ;  /* 0x0000000205188825 */ /* 0x000fc800078e0212 */
[----:B------:R-:W-:Y:S01]  /*6c80*/  @!P0 IMAD.WIDE R26, R5, 0x2, R16 ;  /* 0x00000002051a8825 */ /* 0x000fe200078e0210 */
[----:B------:R-:W-:Y:S01]  /*6c90*/  IADD3 R5, R12, 0x40, RZ ;  /* 0x000000400c057810 */ /* 0x000fe20007ffe0ff */
        /* <DEDUP_REMOVED lines=8> */
[----:B--2---:R-:W-:-:S04]  /*6d20*/  @!P0 IMAD.WIDE R20, R5, 0x2, R18 ;  /* 0x0000000205148825 */ /* 0x004fc800078e0212 */
[----:B-1----:R-:W-:Y:S01]  /*6d30*/  @!P0 IMAD.WIDE R22, R5, 0x2, R16 ;  /* 0x0000000205168825 */ /* 0x002fe200078e0210 */
        /* <DEDUP_REMOVED lines=13> */
.L_x_393:
[----:B------:R-:W-:Y:S05]  /*6e10*/  BSYNC B0 ;  /* 0x0000000000007941 */ /* 0x000fea0003800000 */
.L_x_392:
[----:B------:R-:W-:Y:S01]  /*6e20*/  ISETP.NE.AND P0, PT, R9, RZ, PT ;  /* 0x000000ff0900720c */ /* 0x000fe20003f05270 */
[----:B-----5:R-:W-:Y:S01]  /*6e30*/  IMAD.MOV.U32 R9, RZ, RZ, R112 ;  /* 0x000000ffff097224 */ /* 0x020fe200078e0070 */
[----:B------:R-:W-:Y:S01]  /*6e40*/  MOV R5, R123 ;  /* 0x0000007b00057202 */ /* 0x000fe20000000f00 */
[----:B------:R-:W-:Y:S01]  /*6e50*/  IMAD.MOV.U32 R7, RZ, RZ, R113 ;  /* 0x000000ffff077224 */ /* 0x000fe200078e0071 */
[----:B---3--:R3:W4:Y:S01]  /*6e60*/  SHFL.IDX PT, R19, R14, 0x1, 0x181f ;  /* 0x00381f000e137f89 */ /* 0x00872200000e0000 */
[----:B------:R-:W-:Y:S01]  /*6e70*/  IMAD.MOV.U32 R6, RZ, RZ, R122 ;  /* 0x000000ffff067224 */ /* 0x000fe200078e007a */
[----:B------:R-:W-:Y:S01]  /*6e80*/  BSSY B0, `(.L_x_394) ;  /* 0x0000048000007945 */ /* 0x000fe20003800000 */
[----:B------:R-:W-:Y:S01]  /*6e90*/  CS2R R84, SRZ ;  /* 0x0000000000547805 */ /* 0x000fe2000001ff00 */
[----:B------:R-:W-:Y:S01]  /*6ea0*/  PRMT R87, R7, 0x5410, R9 ;  /* 0x0000541007577816 */ /* 0x000fe20000000009 */
[----:B------:R-:W-:Y:S01]  /*6eb0*/  IMAD.MOV.U32 R9, RZ, RZ, R126 ;  /* 0x000000ffff097224 */ /* 0x000fe200078e007e */
[----:B------:R-:W-:Y:S01]  /*6ec0*/  PRMT R93, R5, 0x5410, R6 ;  /* 0x00005410055d7816 */ /* 0x000fe20000000006 */
[----:B------:R-:W-:Y:S01]  /*6ed0*/  IMAD.MOV.U32 R7, RZ, RZ, R127 ;  /* 0x000000ffff077224 */ /* 0x000fe200078e007f */
[----:B------:R-:W-:Y:S01]  /*6ee0*/  MOV R6, R102 ;  /* 0x0000006600067202 */ /* 0x000fe20000000f00 */
[----:B------:R-:W-:Y:S01]  /*6ef0*/  IMAD.MOV.U32 R5, RZ, RZ, R103 ;  /* 0x000000ffff057224 */ /* 0x000fe200078e0067 */
[----:B--2---:R3:W2:Y:S01]  /*6f00*/  SHFL.IDX PT, R18, R10, 0x1, 0x181f ;  /* 0x00381f000a127f89 */ /* 0x0046a200000e0000 */
[----:B------:R-:W-:Y:S01]  /*6f10*/  CS2R R90, SRZ ;  /* 0x00000000005a7805 */ /* 0x000fe2000001ff00 */
[----:B------:R-:W-:Y:S01]  /*6f20*/  PRMT R97, R7, 0x5410, R9 ;  /* 0x0000541007617816 */ /* 0x000fe20000000009 */
[----:B------:R-:W-:Y:S01]  /*6f30*/  IMAD.MOV.U32 R9, RZ, RZ, R108 ;  /* 0x000000ffff097224 */ /* 0x000fe200078e006c */
[----:B------:R-:W-:Y:S01]  /*6f40*/  PRMT R101, R5, 0x5410, R6 ;  /* 0x0000541005657816 */ /* 0x000fe20000000006 */
[----:B------:R-:W-:Y:S01]  /*6f50*/  IMAD.MOV.U32 R6, RZ, RZ, R120 ;  /* 0x000000ffff067224 */ /* 0x000fe200078e0078 */
[----:B------:R-:W-:Y:S01]  /*6f60*/  MOV R7, R109 ;  /* 0x0000006d00077202 */ /* 0x000fe20000000f00 */
[----:B------:R-:W-:Y:S01]  /*6f70*/  IMAD.MOV.U32 R5, RZ, RZ, R121 ;  /* 0x000000ffff057224 */ /* 0x000fe200078e0079 */
[----:B-1----:R3:W1:Y:S01]  /*6f80*/  SHFL.IDX PT, R17, R13, 0x1, 0x181f ;  /* 0x00381f000d117f89 */ /* 0x00266200000e0000 */
[----:B------:R-:W-:Y:S01]  /*6f90*/  CS2R R98, SRZ ;  /* 0x0000000000627805 */ /* 0x000fe2000001ff00 */
[----:B------:R-:W-:Y:S01]  /*6fa0*/  PRMT R86, R7, 0x5410, R9 ;  /* 0x0000541007567816 */ /* 0x000fe20000000009 */
[----:B------:R-:W-:Y:S01]  /*6fb0*/  IMAD.MOV.U32 R7, RZ, RZ, R125 ;  /* 0x000000ffff077224 */ /* 0x000fe200078e007d */
[----:B------:R-:W-:Y:S01]  /*6fc0*/  PRMT R92, R5, 0x5410, R6 ;  /* 0x00005410055c7816 */ /* 0x000fe20000000006 */
[----:B------:R-:W-:Y:S01]  /*6fd0*/  IMAD.MOV.U32 R6, RZ, RZ, R104 ;  /* 0x000000ffff067224 */ /* 0x000fe200078e0068 */
[----:B------:R-:W-:Y:S01]  /*6fe0*/  MOV R9, R124 ;  /* 0x0000007c00097202 */ /* 0x000fe20000000f00 */
[----:B----4-:R3:W4:Y:S01]  /*6ff0*/  SHFL.IDX PT, R16, R8, 0x1, 0x181f ;  /* 0x00381f0008107f89 */ /* 0x01072200000e0000 */
[----:B------:R-:W-:Y:S01]  /*7000*/  MOV R5, R105 ;  /* 0x0000006900057202 */ /* 0x000fe20000000f00 */
[----:B------:R-:W-:Y:S01]  /*7010*/  CS2R R76, SRZ ;  /* 0x00000000004c7805 */ /* 0x000fe2000001ff00 */
[----:B------:R-:W-:Y:S01]  /*7020*/  PRMT R96, R7, 0x5410, R9 ;  /* 0x0000541007607816 */ /* 0x000fe20000000009 */
[----:B------:R-:W-:Y:S01]  /*7030*/  CS2R R82, SRZ ;  /* 0x0000000000527805 */ /* 0x000fe2000001ff00 */
[----:B------:R-:W-:Y:S01]  /*7040*/  PRMT R100, R5, 0x5410, R6 ;  /* 0x0000541005647816 */ /* 0x000fe20000000006 */
[----:B------:R-:W-:Y:S01]  /*7050*/  CS2R R88, SRZ ;  /* 0x0000000000587805 */ /* 0x000fe2000001ff00 */
[----:B------:R-:W-:Y:S01]  /*7060*/  CS2R R94, SRZ ;  /* 0x00000000005e7805 */ /* 0x000fe2000001ff00 */
[----:B------:R-:W-:Y:S05]  /*7070*/  @P0 BRA `(.L_x_395) ;  /* 0x0000028000000947 */ /* 0x000fea0003800000 */
[C---:B------:R-:W-:Y:S01]  /*7080*/  ISETP.GE.AND P0, PT, R12.reuse, c[0x0][0x27c], PT ;  /* 0x00009f000c007a0c */ /* 0x040fe20003f06270 */
[----:B------:R-:W-:Y:S01]  /*7090*/  CS2R R98, SRZ ;  /* 0x0000000000627805 */ /* 0x000fe2000001ff00 */
[----:B------:R-:W-:Y:S01]  /*70a0*/  CS2R R94, SRZ ;  /* 0x00000000005e7805 */ /* 0x000fe2000001ff00 */
[----:B------:R-:W-:-:S10]  /*70b0*/  IADD3 R6, R12, 0x20, RZ ;  /* 0x000000200c067810 */ /* 0x000fd40007ffe0ff */
[----:B--2---:R-:W-:-:S04]  /*70c0*/  @!P0 IMAD.WIDE R22, R12, 0x2, R18 ;  /* 0x000000020c168825 */ /* 0x004fc800078e0212 */
        /* <DEDUP_REMOVED lines=8> */
[----:B------:R-:W-:Y:S02]  /*7150*/  @!P0 LOP3.LUT R5, R5, 0xfffffffc, RZ, 0xc0, !PT ;  /* 0xfffffffc05058812 */ /* 0x000fe400078ec0ff */
[----:B------:R-:W-:-:S03]  /*7160*/  IADD3 R6, R12, 0x40, RZ ;  /* 0x000000400c067810 */ /* 0x000fc60007ffe0ff */
        /* <DEDUP_REMOVED lines=11> */
[----:B--2---:R-:W-:-:S04]  /*7220*/  @!P0 IMAD.WIDE R20, R5, 0x2, R18 ;  /* 0x0000000205148825 */ /* 0x004fc800078e0212 */
[----:B-1----:R-:W-:Y:S01]  /*7230*/  @!P0 IMAD.WIDE R22, R5, 0x2, R16 ;  /* 0x0000000205168825 */ /* 0x002fe200078e0210 */
        /* <DEDUP_REMOVED lines=12> */
.L_x_395:
[----:B------:R-:W-:Y:S05]  /*7300*/  BSYNC B0 ;  /* 0x0000000000007941 */ /* 0x000fea0003800000 */
.L_x_394:
[----:B------:R-:W-:Y:S01]  /*7310*/  ISETP.NE.AND P0, PT, R4, RZ, PT ;  /* 0x000000ff0400720c */ /* 0x000fe20003f05270 */
[----:B-----5:R-:W-:Y:S01]  /*7320*/  IMAD.MOV.U32 R5, RZ, RZ, R84 ;  /* 0x000000ffff057224 */ /* 0x020fe200078e0054 */
[----:B------:R-:W-:Y:S01]  /*7330*/  MOV R4, R85 ;  /* 0x0000005500047202 */ /* 0x000fe20000000f00 */
[----:B------:R-:W-:Y:S01]  /*7340*/  IMAD.MOV.U32 R7, RZ, RZ, R78 ;  /* 0x000000ffff077224 */ /* 0x000fe200078e004e */
[----:B------:R-:W-:Y:S01]  /*7350*/  MOV R9, R77 ;  /* 0x0000004d00097202 */ /* 0x000fe20000000f00 */
[----:B------:R-:W-:Y:S01]  /*7360*/  IMAD.MOV.U32 R6, RZ, RZ, R79 ;  /* 0x000000ffff067224 */ /* 0x000fe200078e004f */
[----:B------:R-:W-:Y:S01]  /*7370*/  PRMT R68, R4, 0x5410, R5 ;  /* 0x0000541004447816 */ /* 0x000fe20000000005 */
[----:B------:R-:W-:Y:S01]  /*7380*/  IMAD.MOV.U32 R4, RZ, RZ, R99 ;  /* 0x000000ffff047224 */ /* 0x000fe200078e0063 */
[----:B------:R-:W-:Y:S01]  /*7390*/  MOV R5, R98 ;  /* 0x0000006200057202 */ /* 0x000fe20000000f00 */
[----:B------:R-:W-:Y:S01]  /*73a0*/  IMAD.MOV.U32 R11, RZ, RZ, R76 ;  /* 0x000000ffff0b7224 */ /* 0x000fe200078e004c */
[----:B------:R-:W-:Y:S01]  /*73b0*/  PRMT R63, R6, 0x5410, R7 ;  /* 0x00005410063f7816 */ /* 0x000fe20000000007 */
[----:B------:R-:W-:Y:S01]  /*73c0*/  IMAD.MOV.U32 R7, RZ, RZ, R90 ;  /* 0x000000ffff077224 */ /* 0x000fe200078e005a */
[----:B------:R-:W-:Y:S01]  /*73d0*/  PRMT R81, R4, 0x5410, R5 ;  /* 0x0000541004517816 */ /* 0x000fe20000000005 */
[----:B------:R-:W-:Y:S01]  /*73e0*/  IMAD.MOV.U32 R5, RZ, RZ, R82 ;  /* 0x000000ffff057224 */ /* 0x000fe200078e0052 */
[----:B------:R-:W-:Y:S01]  /*73f0*/  PRMT R53, R9, 0x5410, R11 ;  /* 0x0000541009357816 */ /* 0x000fe2000000000b */
[----:B------:R-:W-:Y:S01]  /*7400*/  IMAD.MOV.U32 R4, RZ, RZ, R83 ;  /* 0x000000ffff047224 */ /* 0x000fe200078e0053 */
[----:B------:R-:W-:Y:S01]  /*7410*/  MOV R11, R88 ;  /* 0x00000058000b7202 */ /* 0x000fe20000000f00 */
[----:B------:R-:W-:Y:S01]  /*7420*/  IMAD.MOV.U32 R6, RZ, RZ, R91 ;  /* 0x000000ffff067224 */ /* 0x000fe200078e005b */
[----:B-1--4-:R1:W4:Y:S01]  /*7430*/  SHFL.IDX PT, R17, R14, 0x2, 0x181f ;  /* 0x00581f000e117f89 */ /* 0x01232200000e0000 */
[----:B------:R-:W-:Y:S01]  /*7440*/  IMAD.MOV.U32 R9, RZ, RZ, R89 ;  /* 0x000000ffff097224 */ /* 0x000fe200078e0059 */
[----:B------:R-:W-:Y:S01]  /*7450*/  PRMT R65, R4, 0x5410, R5 ;  /* 0x0000541004417816 */ /* 0x000fe20000000005 */
[----:B------:R-:W-:Y:S01]  /*7460*/  IMAD.MOV.U32 R5, RZ, RZ, R94 ;  /* 0x000000ffff057224 */ /* 0x000fe200078e005e */
[----:B------:R-:W-:Y:S01]  /*7470*/  PRMT R75, R6, 0x5410, R7 ;  /* 0x00005410064b7816 */ /* 0x000fe20000000007 */
[----:B------:R1:W3:Y:S01]  /*7480*/  SHFL.IDX PT, R16, R10, 0x2, 0x181f ;  /* 0x00581f000a107f89 */ /* 0x0002e200000e0000 */
[----:B------:R-:W-:Y:S01]  /*7490*/  MOV R4, R95 ;  /* 0x0000005f00047202 */ /* 0x000fe20000000f00 */
[----:B------:R-:W-:Y:S01]  /*74a0*/  BSSY B0, `(.L_x_396) ;  /* 0x0000037000007945 */ /* 0x000fe20003800000 */
[----:B------:R-:W-:Y:S01]  /*74b0*/  PRMT R74, R9, 0x5410, R11 ;  /* 0x00005410094a7816 */ /* 0x000fe2000000000b */
[----:B------:R1:W2:Y:S01]  /*74c0*/  SHFL.IDX PT, R7, R13, 0x2, 0x181f ;  /* 0x00581f000d077f89 */ /* 0x0002a200000e0000 */
[----:B------:R-:W-:Y:S01]  /*74d0*/  PRMT R80, R4, 0x5410, R5 ;  /* 0x0000541004507816 */ /* 0x000fe20000000005 */
[----:B------:R-:W-:Y:S01]  /*74e0*/  CS2R R20, SRZ ;  /* 0x0000000000147805 */ /* 0x000fe2000001ff00 */
[----:B------:R-:W-:Y:S01]  /*74f0*/  CS2R R40, SRZ ;  /* 0x0000000000287805 */ /* 0x000fe2000001ff00 */
[----:B------:R1:W1:Y:S01]  /*7500*/  SHFL.IDX PT, R6, R8, 0x2, 0x181f ;  /* 0x00581f0008067f89 */ /* 0x00026200000e0000 */
[----:B------:R-:W-:Y:S01]  /*7510*/  CS2R R46, SRZ ;  /* 0x00000000002e7805 */ /* 0x000fe2000001ff00 */
[----:B------:R-:W-:Y:S01]  /*7520*/  CS2R R66, SRZ ;  /* 0x0000000000427805 */ /* 0x000fe2000001ff00 */
[----:B------:R-:W-:Y:S01]  /*7530*/  CS2R R72, SRZ ;  /* 0x0000000000487805 */ /* 0x000fe2000001ff00 */
[----:B------:R-:W-:Y:S01]  /*7540*/  CS2R R38, SRZ ;  /* 0x0000000000267805 */ /* 0x000fe2000001ff00 */
[----:B------:R-:W-:Y:S01]  /*7550*/  CS2R R44, SRZ ;  /* 0x00000000002c7805 */ /* 0x000fe2000001ff00 */
[----:B------:R-:W-:Y:S01]  /*7560*/  CS2R R54, SRZ ;  /* 0x0000000000367805 */ /* 0x000fe2000001ff00 */
[----:B------:R-:W-:Y:S01]  /*7570*/  CS2R R70, SRZ ;  /* 0x0000000000467805 */ /* 0x000fe2000001ff00 */
[----:B------:R-:W-:Y:S05]  /*7580*/  @P0 BRA `(.L_x_397) ;  /* 0x0000028000000947 */ /* 0x000fea0003800000 */
[C---:B------:R-:W-:Y:S01]  /*7590*/  ISETP.GE.AND P0, PT, R12.reuse, c[0x0][0x27c], PT ;  /* 0x00009f000c007a0c */ /* 0x040fe20003f06270 */
[----:B------:R-:W-:Y:S01]  /*75a0*/  CS2R R72, SRZ ;  /* 0x0000000000487805 */ /* 0x000fe2000001ff00 */
[----:B------:R-:W-:Y:S01]  /*75b0*/  CS2R R70, SRZ ;  /* 0x0000000000467805 */ /* 0x000fe2000001ff00 */
[----:B------:R-:W-:-:S10]  /*75c0*/  IADD3 R5, R12, 0x20, RZ ;  /* 0x000000200c057810 */ /* 0x000fd40007ffe0ff */
[----:B---34-:R-:W-:-:S04]  /*75d0*/  @!P0 IMAD.WIDE R22, R12, 0x2, R16 ;  /* 0x000000020c168825 */ /* 0x018fc800078e0210 */
[----:B-12---:R-:W-:Y:S01]  /*75e0*/  @!P0 IMAD.WIDE R18, R12, 0x2, R6 ;  /* 0x000000020c128825 */ /* 0x006fe200078e0206 */
        /* <DEDUP_REMOVED lines=34> */
.L_x_397:
[----:B------:R-:W-:Y:S05]  /*7810*/  BSYNC B0 ;  /* 0x0000000000007941 */ /* 0x000fea0003800000 */
.L_x_396:
[----:B--2--5:R-:W-:Y:S01]  /*7820*/  IMAD.MOV.U32 R7, RZ, RZ, R40 ;  /* 0x000000ffff077224 */ /* 0x024fe200078e0028 */
[----:B---3--:R-:W-:Y:S01]  /*7830*/  MOV R4, R47 ;  /* 0x0000002f00047202 */ /* 0x008fe20000000f00 */
[----:B-1----:R-:W-:Y:S01]  /*7840*/  IMAD.MOV.U32 R6, RZ, RZ, R41 ;  /* 0x000000ffff067224 */ /* 0x002fe200078e0029 */
[----:B------:R1:W2:Y:S01]  /*7850*/  SHFL.IDX PT, R11, R14, 0x3, 0x181f ;  /* 0x00781f000e0b7f89 */ /* 0x0002a200000e0000 */
        /* <DEDUP_REMOVED lines=9> */
[----:B------:R-:W3:Y:S01]  /*78f0*/  SHFL.IDX PT, R10, R10, 0x3, 0x181f ;  /* 0x00781f000a0a7f89 */ /* 0x000ee200000e0000 */
[----:B------:R-:W-:Y:S01]  /*7900*/  CS2R R26, SRZ ;  /* 0x00000000001a7805 */ /* 0x000fe2000001ff00 */
[----:B------:R-:W-:Y:S01]  /*7910*/  PRMT R42, R6, 0x5410, R7 ;  /* 0x00005410062a7816 */ /* 0x000fe20000000007 */
[----:B------:R-:W-:Y:S01]  /*7920*/  IMAD.MOV.U32 R7, RZ, RZ, R38 ;  /* 0x000000ffff077224 */ /* 0x000fe200078e0026 */
[----:B------:R-:W-:Y:S01]  /*7930*/  PRMT R52, R4, 0x5410, R5 ;  /* 0x0000541004347816 */ /* 0x000fe20000000005 */
[----:B------:R-:W-:Y:S01]  /*7940*/  IMAD.MOV.U32 R5, RZ, RZ, R44 ;  /* 0x000000ffff057224 */ /* 0x000fe200078e002c */
[----:B------:R-:W-:Y:S01]  /*7950*/  MOV R6, R39 ;  /* 0x0000002700067202 */ /* 0x000fe20000000f00 */
[----:B------:R-:W-:Y:S01]  /*7960*/  IMAD.MOV.U32 R4, RZ, RZ, R45 ;  /* 0x000000ffff047224 */ /* 0x000fe200078e002d */
[----:B------:R4:W2:Y:S01]  /*7970*/  SHFL.IDX PT, R9, R13, 0x3, 0x181f ;  /* 0x00781f000d097f89 */ /* 0x0008a200000e0000 */
[----:B------:R-:W-:Y:S01]  /*7980*/  CS2R R34, SRZ ;  /* 0x0000000000227805 */ /* 0x000fe2000001ff00 */
[----:B------:R-:W-:Y:S01]  /*7990*/  PRMT R29, R6, 0x5410, R7 ;  /* 0x00005410061d7816 */ /* 0x000fe20000000007 */
[----:B------:R-:W-:Y:S01]  /*79a0*/  IMAD.MOV.U32 R6, RZ, RZ, R55 ;  /* 0x000000ffff067224 */ /* 0x000fe200078e0037 */
[----:B------:R-:W-:Y:S01]  /*79b0*/  PRMT R33, R4, 0x5410, R5 ;  /* 0x0000541004217816 */ /* 0x000fe20000000005 */
[----:B------:R-:W-:Y:S01]  /*79c0*/  IMAD.MOV.U32 R5, RZ, RZ, R70 ;  /* 0x000000ffff057224 */ /* 0x000fe200078e0046 */
[----:B------:R-:W-:Y:S01]  /*79d0*/  MOV R7, R54 ;  /* 0x0000003600077202 */ /* 0x000fe20000000f00 */
[----:B------:R-:W2:Y:S01]  /*79e0*/  SHFL.IDX PT, R8, R8, 0x3, 0x181f ;  /* 0x00781f0008087f89 */ /* 0x000ea200000e0000 */
[----:B------:R-:W-:Y:S01]  /*79f0*/  MOV R4, R71 ;  /* 0x0000004700047202 */ /* 0x000fe20000000f00 */
[----:B----4-:R-:W-:Y:S01]  /*7a00*/  CS2R R16, SRZ ;  /* 0x0000000000107805 */ /* 0x010fe2000001ff00 */
[----:B------:R-:W-:Y:S01]  /*7a10*/  PRMT R37, R6, 0x5410, R7 ;  /* 0x0000541006257816 */ /* 0x000fe20000000007 */
[----:B-1----:R-:W-:Y:S01]  /*7a20*/  CS2R R14, SRZ ;  /* 0x00000000000e7805 */ /* 0x002fe2000001ff00 */
        /* <DEDUP_REMOVED lines=8> */
[----:B--23--:R-:W-:-:S04]  /*7ab0*/  @!P0 IMAD.WIDE R14, R12, 0x2, R10 ;  /* 0x000000020c0e8825 */ /* 0x00cfc800078e020a */
        /* <DEDUP_REMOVED lines=15> */
[----:B------:R-:W-:Y:S01]  /*7bb0*/  CS2R R18, SRZ ;  /* 0x0000000000127805 */ /* 0x000fe2000001ff00 */
[----:B-1----:R-:W-:-:S11]  /*7bc0*/  CS2R R14, SRZ ;  /* 0x00000000000e7805 */ /* 0x002fd6000001ff00 */
[----:B------:R-:W-:-:S04]  /*7bd0*/  @!P0 SHF.R.S32.HI R4, RZ, 0x1f, R5 ;  /* 0x0000001fff048819 */ /* 0x000fc80000011405 */
[----:B------:R-:W-:Y:S02]  /*7be0*/  @!P0 LEA.HI R4, R4, R5, RZ, 0x2 ;  /* 0x0000000504048211 */ /* 0x000fe400078f10ff */
[----:B------:R-:W-:Y:S02]  /*7bf0*/  IADD3 R5, R12, 0x60, RZ ;  /* 0x000000600c057810 */ /* 0x000fe40007ffe0ff */
[----:B------:R-:W-:-:S05]  /*7c00*/  @!P0 LOP3.LUT R4, R4, 0xfffffffc, RZ, 0xc0, !PT ;  /* 0xfffffffc04048812 */ /* 0x000fca00078ec0ff */
[----:B--2---:R-:W-:-:S04]  /*7c10*/  @!P0 IMAD.WIDE R6, R4, 0x2, R10 ;  /* 0x0000000204068825 */ /* 0x004fc800078e020a */
[----:B------:R-:W-:Y:S01]  /*7c20*/  @!P0 IMAD.WIDE R22, R4, 0x2, R8 ;  /* 0x0000000204168825 */ /* 0x000fe200078e0208 */
[----:B------:R1:W5:Y:S04]  /*7c30*/  @!P0 LD.E.64 R18, [R6.64] ;  /* 0x0000001806128980 */ /* 0x000368000c101b00 */
[----:B------:R1:W5:Y:S01]  /*7c40*/  @!P0 LD.E.64 R14, [R22.64] ;  /* 0x00000018160e8980 */ /* 0x000362000c101b00 */
[----:B------:R-:W-:Y:S01]  /*7c50*/  ISETP.GE.AND P0, PT, R5, c[0x0][0x27c], PT ;  /* 0x00009f0005007a0c */ /* 0x000fe20003f06270 */
[----:B----4-:R-:W-:Y:S01]  /*7c60*/  CS2R R20, SRZ ;  /* 0x0000000000147805 */ /* 0x010fe2000001ff00 */
[----:B---3--:R-:W-:-:S11]  /*7c70*/  CS2R R16, SRZ ;  /* 0x0000000000107805 */ /* 0x008fd6000001ff00 */
[----:B------:R-:W-:-:S04]  /*7c80*/  @!P0 SHF.R.S32.HI R4, RZ, 0x1f, R5 ;  /* 0x0000001fff048819 */ /* 0x000fc80000011405 */
[----:B------:R-:W-:-:S04]  /*7c90*/  @!P0 LEA.HI R4, R4, R5, RZ, 0x2 ;  /* 0x0000000504048211 */ /* 0x000fc800078f10ff */
[----:B------:R-:W-:-:S05]  /*7ca0*/  @!P0 LOP3.LUT R4, R4, 0xfffffffc, RZ, 0xc0, !PT ;  /* 0xfffffffc04048812 */ /* 0x000fca00078ec0ff */
[----:B------:R-:W-:-:S04]  /*7cb0*/  @!P0 IMAD.WIDE R10, R4, 0x2, R10 ;  /* 0x00000002040a8825 */ /* 0x000fc800078e020a */
[----:B------:R-:W-:Y:S01]  /*7cc0*/  @!P0 IMAD.WIDE R4, R4, 0x2, R8 ;  /* 0x0000000204048825 */ /* 0x000fe200078e0208 */
[----:B------:R1:W5:Y:S04]  /*7cd0*/  @!P0 LD.E.64 R20, [R10.64] ;  /* 0x000000180a148980 */ /* 0x000368000c101b00 */
[----:B------:R1:W5:Y:S02]  /*7ce0*/  @!P0 LD.E.64 R16, [R4.64] ;  /* 0x0000001804108980 */ /* 0x000364000c101b00 */
.L_x_399:
[----:B------:R-:W-:Y:S05]  /*7cf0*/  BSYNC B0 ;  /* 0x0000000000007941 */ /* 0x000fea0003800000 */
.L_x_398:
[----:B------:R-:W-:Y:S01]  /*7d00*/  UIADD3 UR4, -UR15, UR29, URZ ;  /* 0x0000001d0f047290 */ /* 0x000fe2000fffe13f */
[----:B-1---5:R-:W-:Y:S01]  /*7d10*/  IMAD.MOV.U32 R4, RZ, RZ, R20 ;  /* 0x000000ffff047224 */ /* 0x022fe200078e0014 */
[----:B------:R-:W-:-:S04]  /*7d20*/  DEPBAR.LE SB0, 0x1 ;  /* 0x000080400000791a */ /* 0x000fc80000000000 */
[----:B------:R-:W-:Y:S01]  /*7d30*/  IMAD.MOV.U32 R7, RZ, RZ, R21 ;  /* 0x000000ffff077224 */ /* 0x000fe200078e0015 */
[----:B------:R-:W-:Y:S01]  /*7d40*/  UISETP.LT.AND UP0, UPT, UR4, 0x80, UPT ;  /* 0x000000800400788c */ /* 0x000fe2000bf01270 */
[----:B------:R-:W-:Y:S01]  /*7d50*/  IMAD.MOV.U32 R6, RZ, RZ, R18 ;  /* 0x000000ffff067224 */ /* 0x000fe200078e0012 */
[----:B------:R-:W-:Y:S01]  /*7d60*/  BSSY B1, `(.L_x_400) ;  /* 0x00000d5000017945 */ /* 0x000fe20003800000 */
[----:B------:R-:W-:Y:S01]  /*7d70*/  IMAD.MOV.U32 R5, RZ, RZ, R19 ;  /* 0x000000ffff057224 */ /* 0x000fe200078e0013 */
[----:B--2---:R-:W-:Y:S01]  /*7d80*/  PRMT R11, R7, 0x5410, R4 ;  /* 0x00005410070b7816 */ /* 0x004fe20000000004 */
[----:B------:R-:W-:Y:S01]  /*7d90*/  USEL UR4, UR4, 0x80, UP0 ;  /* 0x0000008004047887 */ /* 0x000fe20008000000 */
[----:B------:R-:W-:Y:S01]  /*7da0*/  MOV R4, R26 ;  /* 0x0000001a00047202 */ /* 0x000fe20000000f00 */
[----:B------:R-:W-:Y:S01]  /*7db0*/  IMAD.MOV.U32 R7, RZ, RZ, R27 ;  /* 0x000000ffff077224 */ /* 0x000fe200078e001b */
[----:B---3--:R-:W-:Y:S01]  /*7dc0*/  PRMT R10, R5, 0x5410, R6 ;  /* 0x00005410050a7816 */ /* 0x008fe20000000006 */
[----:B------:R-:W-:Y:S01]  /*7dd0*/  IMAD.MOV.U32 R6, RZ, RZ, R34 ;  /* 0x000000ffff067224 */ /* 0x000fe200078e0022 */
[----:B------:R-:W-:Y:S01]  /*7de0*/  PRMT R22, R22, 0x5410, R4 ;  /* 0x0000541016167816 */ /* 0x000fe20000000004 */
[----:B------:R-:W-:Y:S01]  /*7df0*/  IMAD.MOV.U32 R5, RZ, RZ, R35 ;  /* 0x000000ffff057224 */ /* 0x000fe200078e0023 */
[----:B------:R-:W-:Y:S01]  /*7e00*/  MOV R4, R16 ;  /* 0x0000001000047202 */ /* 0x000fe20000000f00 */
[----:B------:R-:W-:Y:S01]  /*7e10*/  BAR.SYNC.DEFER_BLOCKING 0x0 ;  /* 0x0000000000007b1d */ /* 0x000fe20000010000 */
[----:B------:R-:W-:-:S02]  /*7e20*/  ISETP.GE.AND P0, PT, R51, UR4, PT ;  /* 0x0000000433007c0c */ /* 0x000fc4000bf06270 */
[----:B------:R-:W-:Y:S01]  /*7e30*/  PRMT R28, R5, 0x5410, R6 ;  /* 0x00005410051c7816 */ /* 0x000fe20000000006 */
[----:B------:R-:W-:Y:S01]  /*7e40*/  IMAD.MOV.U32 R6, RZ, RZ, R17 ;  /* 0x000000ffff067224 */ /* 0x000fe200078e0011 */
[----:B------:R-:W-:Y:S01]  /*7e50*/  PRMT R9, R9, 0x5410, R4 ;  /* 0x0000541009097816 */ /* 0x000fe20000000004 */
[----:B------:R-:W-:Y:S01]  /*7e60*/  IMAD.MOV.U32 R5, RZ, RZ, R14 ;  /* 0x000000ffff057224 */ /* 0x000fe200078e000e */
[----:B------:R-:W-:Y:S02]  /*7e70*/  MOV R4, R15 ;  /* 0x0000000f00047202 */ /* 0x000fe40000000f00 */
[----:B------:R-:W-:Y:S01]  /*7e80*/  PRMT R22, R7, 0x7610, R22 ;  /* 0x0000761007167816 */ /* 0x000fe20000000016 */
[----:B------:R-:W-:Y:S01]  /*7e90*/  IMAD.MOV.U32 R7, RZ, RZ, R24 ;  /* 0x000000ffff077224 */ /* 0x000fe200078e0018 */
[----:B------:R-:W-:Y:S01]  /*7ea0*/  PRMT R9, R6, 0x7610, R9 ;  /* 0x0000761006097816 */ /* 0x000fe20000000009 */
[----:B------:R-:W-:Y:S01]  /*7eb0*/  IMAD.MOV.U32 R6, RZ, RZ, R25 ;  /* 0x000000ffff067224 */ /* 0x000fe200078e0019 */
[----:B------:R-:W-:Y:S01]  /*7ec0*/  PRMT R8, R4, 0x5410, R5 ;  /* 0x0000541004087816 */ /* 0x000fe20000000005 */
[----:B------:R-:W-:Y:S01]  /*7ed0*/  IMAD.MOV.U32 R4, RZ, RZ, R31 ;  /* 0x000000ffff047224 */ /* 0x000fe200078e001f */
[----:B------:R-:W-:-:S02]  /*7ee0*/  MOV R5, R30 ;  /* 0x0000001e00057202 */ /* 0x000fc40000000f00 */
[----:B------:R-:W-:Y:S02]  /*7ef0*/  PRMT R13, R6, 0x5410, R7 ;  /* 0x00005410060d7816 */ /* 0x000fe40000000007 */
[----:B------:R-:W-:Y:S01]  /*7f00*/  PRMT R23, R4, 0x5410, R5 ;  /* 0x0000541004177816 */ /* 0x000fe20000000005 */
[----:B------:R-:W-:Y:S05]  /*7f10*/  @P0 BRA `(.L_x_401) ;  /* 0x00000b9000000947 */ /* 0x000fea0003800000 */
[----:B------:R-:W-:Y:S01]  /*7f20*/  ISETP.GE.AND P0, PT, R12, c[0x0][0x27c], PT ;  /* 0x00009f000c007a0c */ /* 0x000fe20003f06270 */
[----:B------:R-:W-:-:S12]  /*7f30*/  BSSY B0, `(.L_x_402) ;  /* 0x000002c000007945 */ /* 0x000fd80003800000 */
[----:B------:R-:W-:Y:S05]  /*7f40*/  @P0 BRA `(.L_x_403) ;  /* 0x000002a000000947 */ /* 0x000fea0003800000 */
[----:B------:R-:W1:Y:S01]  /*7f50*/  LDS.128 R4, [R119+0x10080] ;  /* 0x0100800077047984 */ /* 0x000e620000000c00 */
[--C-:B------:R-:W-:Y:S01]  /*7f60*/  SHF.R.U64 R104, R104, 0x10, R105.reuse ;  /* 0x0000001068687819 */ /* 0x100fe20000001269 */
[----:B------:R-:W-:Y:S01]  /*7f70*/  HADD2.F32 R114, -RZ, R100.H1_H1 ;  /* 0x30000064ff727230 */ /* 0x000fe20000004100 */
[----:B------:R-:W-:Y:S01]  /*7f80*/  SHF.R.U32.HI R105, RZ, 0x10, R105 ;  /* 0x00000010ff697819 */ /* 0x000fe20000011669 */
[----:B------:R-:W-:Y:S01]  /*7f90*/  HADD2.F32 R115, -RZ, R101.H1_H1 ;  /* 0x30000065ff737230 */ /* 0x000fe20000004100 */
[--C-:B------:R-:W-:Y:S01]  /*7fa0*/  SHF.R.U64 R102, R102, 0x10, R103.reuse ;  /* 0x0000001066667819 */ /* 0x100fe20000001267 */
[----:B------:R-:W-:Y:S01]  /*7fb0*/  HADD2.F32 R104, -RZ, R104.H0_H0 ;  /* 0x20000068ff687230 */ /* 0x000fe20000004100 */
[----:B------:R-:W-:Y:S01]  /*7fc0*/  SHF.R.U32.HI R103, RZ, 0x10, R103 ;  /* 0x00000010ff677819 */ /* 0x000fe20000011667 */
[----:B------:R-:W-:Y:S02]  /*7fd0*/  HADD2.F32 R105, -RZ, R105.H0_H0 ;  /* 0x20000069ff697230 */ /* 0x000fe40000004100 */
[----:B------:R-:W-:-:S02]  /*7fe0*/  HADD2.F32 R101, -RZ, R101.H0_H0 ;  /* 0x20000065ff657230 */ /* 0x000fc40000004100 */
[----:B------:R-:W-:Y:S02]  /*7ff0*/  HADD2.F32 R116, -RZ, R103.H0_H0 ;  /* 0x20000067ff747230 */ /* 0x000fe40000004100 */
[----:B------:R-:W-:Y:S02]  /*8000*/  HADD2.F32 R102, -RZ, R102.H0_H0 ;  /* 0x20000066ff667230 */ /* 0x000fe40000004100 */
[--C-:B-1----:R-:W-:Y:S02]  /*8010*/  HADD2.F32 R106, -RZ, R7.reuse.H0_H0 ;  /* 0x20000007ff6a7230 */ /* 0x102fe40000004100 */
[----:B------:R-:W-:Y:S02]  /*8020*/  HADD2.F32 R7, -RZ, R7.H1_H1 ;  /* 0x30000007ff077230 */ /* 0x000fe40000004100 */
[--C-:B------:R-:W-:Y:S02]  /*8030*/  HADD2.F32 R107, -RZ, R4.reuse.H0_H0 ;  /* 0x20000004ff6b7230 */ /* 0x100fe40000004100 */
[----:B------:R-:W-:Y:S01]  /*8040*/  HADD2.F32 R110, -RZ, R4.H1_H1 ;  /* 0x30000004ff6e7230 */ /* 0x000fe20000004100 */
[CC--:B------:R-:W-:Y:S01]  /*8050*/  FMUL.FTZ R103, R7.reuse, R105.reuse ;  /* 0x0000006907677220 */ /* 0x0c0fe20000410000 */
[--C-:B------:R-:W-:Y:S01]  /*8060*/  HADD2.F32 R4, -RZ, R6.reuse.H0_H0 ;  /* 0x20000006ff047230 */ /* 0x100fe20000004100 */
[C---:B------:R-:W-:Y:S01]  /*8070*/  FMUL.FTZ R105, R106.reuse, R105 ;  /* 0x000000696a697220 */ /* 0x040fe20000410000 */
[--C-:B------:R-:W-:Y:S01]  /*8080*/  HADD2.F32 R111, -RZ, R5.reuse.H0_H0 ;  /* 0x20000005ff6f7230 */ /* 0x100fe20000004100 */
[-C--:B------:R-:W-:Y:S01]  /*8090*/  FFMA.FTZ R103, R106, R116.reuse, -R103 ;  /* 0x000000746a677223 */ /* 0x080fe20000010867 */
[----:B------:R-:W-:Y:S01]  /*80a0*/  HADD2.F32 R6, -RZ, R6.H1_H1 ;  /* 0x30000006ff067230 */ /* 0x000fe20000004100 */
[----:B------:R-:W-:Y:S01]  /*80b0*/  FFMA.FTZ R116, R7, R116, R105 ;  /* 0x0000007407747223 */ /* 0x000fe20000010069 */
[----:B------:R-:W-:Y:S01]  /*80c0*/  HADD2.F32 R5, -RZ, R5.H1_H1 ;  /* 0x30000005ff057230 */ /* 0x000fe20000004100 */
[-C--:B------:R-:W-:Y:S01]  /*80d0*/  FMUL.FTZ R118, R110, R114.reuse ;  /* 0x000000726e767220 */ /* 0x080fe20000410000 */
[----:B------:R-:W-:Y:S01]  /*80e0*/  HADD2.F32 R7, -RZ, R100.H0_H0 ;  /* 0x20000064ff077230 */ /* 0x000fe20000004100 */
[----:B------:R-:W-:-:S02]  /*80f0*/  FMUL.FTZ R114, R107, R114 ;  /* 0x000000726b727220 */ /* 0x000fc40000410000 */
[-C--:B------:R-:W-:Y:S02]  /*8100*/  FMUL.FTZ R105, R5, R104.reuse ;  /* 0x0000006805697220 */ /* 0x080fe40000410000 */
[-C--:B------:R-:W-:Y:S02]  /*8110*/  FMUL.FTZ R100, R6, R7.reuse ;  /* 0x0000000706647220 */ /* 0x080fe40000410000 */
[C---:B------:R-:W-:Y:S02]  /*8120*/  FMUL.FTZ R7, R4.reuse, R7 ;  /* 0x0000000704077220 */ /* 0x040fe40000410000 */
[----:B------:R-:W-:Y:S02]  /*8130*/  FMUL.FTZ R104, R111, R104 ;  /* 0x000000686f687220 */ /* 0x000fe40000410000 */
[----:B------:R-:W-:Y:S02]  /*8140*/  FFMA.FTZ R118, R107, R115, -R118 ;  /* 0x000000736b767223 */ /* 0x000fe40000010876 */
[----:B------:R-:W-:-:S02]  /*8150*/  FFMA.FTZ R100, R4, R101, -R100 ;  /* 0x0000006504647223 */ /* 0x000fc40000010864 */
[----:B------:R-:W-:Y:S02]  /*8160*/  FFMA.FTZ R115, R110, R115, R114 ;  /* 0x000000736e737223 */ /* 0x000fe40000010072 */
[----:B------:R-:W-:Y:S01]  /*8170*/  FFMA.FTZ R101, R6, R101, R7 ;  /* 0x0000006506657223 */ /* 0x000fe20000010007 */
[----:B------:R-:W-:Y:S01]  /*8180*/  F2FP.PACK_AB R7, R116, R103 ;  /* 0x000000677407723e */ /* 0x000fe200000000ff */
[----:B------:R-:W-:Y:S01]  /*8190*/  FFMA.FTZ R105, R111, R102, -R105 ;  /* 0x000000666f697223 */ /* 0x000fe20000010869 */
[----:B------:R-:W-:Y:S01]  /*81a0*/  F2FP.PACK_AB R4, R115, R118 ;  /* 0x000000767304723e */ /* 0x000fe200000000ff */
[----:B------:R-:W-:Y:S01]  /*81b0*/  FFMA.FTZ R104, R5, R102, R104 ;  /* 0x0000006605687223 */ /* 0x000fe20000010068 */
[----:B------:R-:W-:-:S04]  /*81c0*/  F2FP.PACK_AB R6, R101, R100 ;  /* 0x000000646506723e */ /* 0x000fc800000000ff */
[----:B------:R-:W-:-:S05]  /*81d0*/  F2FP.PACK_AB R5, R104, R105 ;  /* 0x000000696805723e */ /* 0x000fca00000000ff */
[----:B------:R1:W-:Y:S02]  /*81e0*/  STS.128 [R119+0x10080], R4 ;  /* 0x0100800477007388 */ /* 0x0003e40000000c00 */
.L_x_403:
[----:B------:R-:W-:Y:S05]  /*81f0*/  BSYNC B0 ;  /* 0x0000000000007941 */ /* 0x000fea0003800000 */
.L_x_402:
[----:B-1----:R-:W-:Y:S01]  /*8200*/  IADD3 R4, R12, 0x20, RZ ;  /* 0x000000200c047810 */ /* 0x002fe20007ffe0ff */
[----:B------:R-:W-:Y:S03]  /*8210*/  BSSY B0, `(.L_x_404) ;  /* 0x000002d000007945 */ /* 0x000fe60003800000 */
[----:B------:R-:W-:-:S13]  /*8220*/  ISETP.GE.AND P0, PT, R4, c[0x0][0x27c], PT ;  /* 0x00009f0004007a0c */ /* 0x000fda0003f06270 */
[----:B------:R-:W-:Y:S05]  /*8230*/  @P0 BRA `(.L_x_405) ;  /* 0x000002a000000947 */ /* 0x000fea0003800000 */
[----:B------:R-:W1:Y:S01]  /*8240*/  LDS.128 R4, [R119+0x14080] ;  /* 0x0140800077047984 */ /* 0x000e620000000c00 */
[--C-:B------:R-:W-:Y:S01]  /*8250*/  SHF.R.U64 R101, R124, 0x10, R125.reuse ;  /* 0x000000107c657819 */ /* 0x100fe2000000127d */
[----:B------:R-:W-:Y:S01]  /*8260*/  HADD2.F32 R106, -RZ, R96.H1_H1 ;  /* 0x30000060ff6a7230 */ /* 0x000fe20000004100 */
[----:B------:R-:W-:Y:S01]  /*8270*/  SHF.R.U32.HI R124, RZ, 0x10, R125 ;  /* 0x00000010ff7c7819 */ /* 0x000fe2000001167d */
[--C-:B------:R-:W-:Y:S01]  /*8280*/  HADD2.F32 R110, -RZ, R97.reuse.H1_H1 ;  /* 0x30000061ff6e7230 */ /* 0x100fe20000004100 */
[--C-:B------:R-:W-:Y:S01]  /*8290*/  SHF.R.U64 R100, R126, 0x10, R127.reuse ;  /* 0x000000107e647819 */ /* 0x100fe2000000127f */
[----:B------:R-:W-:Y:S01]  /*82a0*/  HADD2.F32 R97, -RZ, R97.H0_H0 ;  /* 0x20000061ff617230 */ /* 0x000fe20000004100 */
[----:B------:R-:W-:Y:S01]  /*82b0*/  SHF.R.U32.HI R126, RZ, 0x10, R127 ;  /* 0x00000010ff7e7819 */ /* 0x000fe2000001167f */
[----:B------:R-:W-:-:S04]  /*82c0*/  HADD2.F32 R124, -RZ, R124.H0_H0 ;  /* 0x2000007cff7c7230 */ /* 0x000fc80000004100 */
        /* <DEDUP_REMOVED lines=12> */
[----:B------:R-:W-:Y:S01]  /*8390*/  HADD2.F32 R7, -RZ, R96.H0_H0 ;  /* 0x20000060ff077230 */ /* 0x000fe20000004100 */
[-C--:B------:R-:W-:Y:S01]  /*83a0*/  FMUL.FTZ R111, R104, R106.reuse ;  /* 0x0000006a686f7220 */ /* 0x080fe20000410000 */
[----:B------:R-:W-:Y:S01]  /*83b0*/  HADD2.F32 R5, -RZ, R5.H1_H1 ;  /* 0x30000005ff057230 */ /* 0x000fe20000004100 */
[C---:B------:R-:W-:Y:S01]  /*83c0*/  FMUL.FTZ R115, R103.reuse, R106 ;  /* 0x0000006a67737220 */ /* 0x040fe20000410000 */
[----:B------:R-:W-:Y:S01]  /*83d0*/  HADD2.F32 R96, -RZ, R101.H0_H0 ;  /* 0x20000065ff607230 */ /* 0x000fe20000004100 */
[----:B------:R-:W-:Y:S01]  /*83e0*/  FFMA.FTZ R111, R103, R110, -R111 ;  /* 0x0000006e676f7223 */ /* 0x000fe2000001086f */
[----:B------:R-:W-:Y:S01]  /*83f0*/  HADD2.F32 R102, -RZ, R100.H0_H0 ;  /* 0x20000064ff667230 */ /* 0x000fe20000004100 */
[----:B------:R-:W-:-:S02]  /*8400*/  FMUL.FTZ R100, R6, R7 ;  /* 0x0000000706647220 */ /* 0x000fc40000410000 */
[-C--:B------:R-:W-:Y:S02]  /*8410*/  FMUL.FTZ R101, R5, R96.reuse ;  /* 0x0000006005657220 */ /* 0x080fe40000410000 */
[C---:B------:R-:W-:Y:S02]  /*8420*/  FMUL.FTZ R7, R4.reuse, R7 ;  /* 0x0000000704077220 */ /* 0x040fe40000410000 */
[C---:B------:R-:W-:Y:S02]  /*8430*/  FMUL.FTZ R96, R105.reuse, R96 ;  /* 0x0000006069607220 */ /* 0x040fe40000410000 */
[-C--:B------:R-:W-:Y:S02]  /*8440*/  FFMA.FTZ R100, R4, R97.reuse, -R100 ;  /* 0x0000006104647223 */ /* 0x080fe40000010864 */
[----:B------:R-:W-:Y:S02]  /*8450*/  FFMA.FTZ R104, R104, R110, R115 ;  /* 0x0000006e68687223 */ /* 0x000fe40000010073 */
[----:B------:R-:W-:Y:S01]  /*8460*/  FFMA.FTZ R97, R6, R97, R7 ;  /* 0x0000006106617223 */ /* 0x000fe20000010007 */
[----:B------:R-:W-:Y:S01]  /*8470*/  F2FP.PACK_AB R7, R124, R107 ;  /* 0x0000006b7c07723e */ /* 0x000fe200000000ff */
[-C--:B------:R-:W-:Y:S01]  /*8480*/  FFMA.FTZ R101, R105, R102.reuse, -R101 ;  /* 0x0000006669657223 */ /* 0x080fe20000010865 */
[----:B------:R-:W-:Y:S01]  /*8490*/  F2FP.PACK_AB R4, R104, R111 ;  /* 0x0000006f6804723e */ /* 0x000fe200000000ff */
[----:B------:R-:W-:Y:S01]  /*84a0*/  FFMA.FTZ R96, R5, R102, R96 ;  /* 0x0000006605607223 */ /* 0x000fe20000010060 */
[----:B------:R-:W-:-:S04]  /*84b0*/  F2FP.PACK_AB R6, R97, R100 ;  /* 0x000000646106723e */ /* 0x000fc800000000ff */
[----:B------:R-:W-:-:S05]  /*84c0*/  F2FP.PACK_AB R5, R96, R101 ;  /* 0x000000656005723e */ /* 0x000fca00000000ff */
[----:B------:R1:W-:Y:S02]  /*84d0*/  STS.128 [R119+0x14080], R4 ;  /* 0x0140800477007388 */ /* 0x0003e40000000c00 */
.L_x_405:
[----:B------:R-:W-:Y:S05]  /*84e0*/  BSYNC B0 ;  /* 0x0000000000007941 */ /* 0x000fea0003800000 */
.L_x_404:
        /* <DEDUP_REMOVED lines=46> */
.L_x_407:
[----:B------:R-:W-:Y:S05]  /*87d0*/  BSYNC B0 ;  /* 0x0000000000007941 */ /* 0x000fea0003800000 */
.L_x_406:
[----:B-1----:R-:W-:-:S04]  /*87e0*/  IADD3 R4, R12, 0x60, RZ ;  /* 0x000000600c047810 */ /* 0x002fc80007ffe0ff */
        /* <DEDUP_REMOVED lines=44> */
.L_x_401:
[----:B------:R-:W-:Y:S05]  /*8ab0*/  BSYNC B1 ;  /* 0x0000000000017941 */ /* 0x000fea0003800000 */
.L_x_400:
        /* <DEDUP_REMOVED lines=21> */
[--C-:B------:R-:W-:Y:S02]  /*8c10*/  HADD2.F32 R95, -RZ, R4.reuse.H1_H1 ;  /* 0x30000004ff5f7230 */ /* 0x100fe40000004100 */
[----:B------:R-:W-:Y:S01]  /*8c20*/  HADD2.F32 R93, -RZ, R4.H0_H0 ;  /* 0x20000004ff5d7230 */ /* 0x000fe20000004100 */
[-C--:B------:R-:W-:Y:S01]  /*8c30*/  FMUL.FTZ R97, R7, R94.reuse ;  /* 0x0000005e07617220 */ /* 0x080fe20000410000 */
[--C-:B------:R-:W-:Y:S01]  /*8c40*/  HADD2.F32 R4, -RZ, R6.reuse.H0_H0 ;  /* 0x20000006ff047230 */ /* 0x100fe20000004100 */
[----:B------:R-:W-:Y:S01]  /*8c50*/  FMUL.FTZ R94, R92, R94 ;  /* 0x0000005e5c5e7220 */ /* 0x000fe20000410000 */
[--C-:B------:R-:W-:Y:S01]  /*8c60*/  HADD2.F32 R96, -RZ, R5.reuse.H0_H0 ;  /* 0x20000005ff607230 */ /* 0x100fe20000004100 */
[----:B------:R-:W-:Y:S01]  /*8c70*/  FMUL.FTZ R99, R95, R100 ;  /* 0x000000645f637220 */ /* 0x000fe20000410000 */
[----:B------:R-:W-:Y:S01]  /*8c80*/  HADD2.F32 R6, -RZ, R6.H1_H1 ;  /* 0x30000006ff067230 */ /* 0x000fe20000004100 */
[----:B------:R-:W-:Y:S01]  /*8c90*/  FFMA.FTZ R94, R7, R98, R94 ;  /* 0x00000062075e7223 */ /* 0x000fe2000001005e */
[----:B------:R-:W-:Y:S01]  /*8ca0*/  HADD2.F32 R5, -RZ, R5.H1_H1 ;  /* 0x30000005ff057230 */ /* 0x000fe20000004100 */
[C---:B------:R-:W-:Y:S01]  /*8cb0*/  FMUL.FTZ R100, R93.reuse, R100 ;  /* 0x000000645d647220 */ /* 0x040fe20000410000 */
[----:B------:R-:W-:Y:S01]  /*8cc0*/  HADD2.F32 R7, -RZ, R80.H0_H0 ;  /* 0x20000050ff077230 */ /* 0x000fe20000004100 */
[----:B------:R-:W-:-:S02]  /*8cd0*/  FFMA.FTZ R99, R93, R102, -R99 ;  /* 0x000000665d637223 */ /* 0x000fc40000010863 */
[----:B------:R-:W-:Y:S02]  /*8ce0*/  FMUL.FTZ R93, R5, R87 ;  /* 0x00000057055d7220 */ /* 0x000fe40000410000 */
[-C--:B------:R-:W-:Y:S02]  /*8cf0*/  FMUL.FTZ R80, R6, R7.reuse ;  /* 0x0000000706507220 */ /* 0x080fe40000410000 */
[----:B------:R-:W-:Y:S02]  /*8d00*/  FMUL.FTZ R7, R4, R7 ;  /* 0x0000000704077220 */ /* 0x000fe40000410000 */
[----:B------:R-:W-:Y:S02]  /*8d10*/  FMUL.FTZ R87, R96, R87 ;  /* 0x0000005760577220 */ /* 0x000fe40000410000 */
[----:B------:R-:W-:Y:S02]  /*8d20*/  FFMA.FTZ R80, R4, R81, -R80 ;  /* 0x0000005104507223 */ /* 0x000fe40000010850 */
[----:B------:R-:W-:-:S02]  /*8d30*/  FFMA.FTZ R93, R96, R86, -R93 ;  /* 0x00000056605d7223 */ /* 0x000fc4000001085d */
[----:B------:R-:W-:Y:S02]  /*8d40*/  FFMA.FTZ R97, R92, R98, -R97 ;  /* 0x000000625c617223 */ /* 0x000fe40000010861 */
[----:B------:R-:W-:Y:S02]  /*8d50*/  FFMA.FTZ R100, R95, R102, R100 ;  /* 0x000000665f647223 */ /* 0x000fe40000010064 */
[----:B------:R-:W-:Y:S01]  /*8d60*/  FFMA.FTZ R81, R6, R81, R7 ;  /* 0x0000005106517223 */ /* 0x000fe20000010007 */
[----:B------:R-:W-:Y:S01]  /*8d70*/  F2FP.PACK_AB R7, R94, R97 ;  /* 0x000000615e07723e */ /* 0x000fe200000000ff */
[----:B------:R-:W-:Y:S01]  /*8d80*/  FFMA.FTZ R86, R5, R86, R87 ;  /* 0x0000005605567223 */ /* 0x000fe20000010057 */
[----:B------:R-:W-:Y:S02]  /*8d90*/  F2FP.PACK_AB R4, R100, R99 ;  /* 0x000000636404723e */ /* 0x000fe400000000ff */
[----:B------:R-:W-:Y:S02]  /*8da0*/  F2FP.PACK_AB R6, R81, R80 ;  /* 0x000000505106723e */ /* 0x000fe400000000ff */
[----:B------:R-:W-:-:S05]  /*8db0*/  F2FP.PACK_AB R5, R86, R93 ;  /* 0x0000005d5605723e */ /* 0x000fca00000000ff */
[----:B------:R1:W-:Y:S02]  /*8dc0*/  STS.128 [R119+0x11080], R4 ;  /* 0x0110800477007388 */ /* 0x0003e40000000c00 */
.L_x_411:
[----:B------:R-:W-:Y:S05]  /*8dd0*/  BSYNC B0 ;  /* 0x0000000000007941 */ /* 0x000fea0003800000 */
.L_x_410:
        /* <DEDUP_REMOVED lines=35> */
[----:B------:R-:W-:Y:S02]  /*9010*/  FMUL.FTZ R74, R91, R74 ;  /* 0x0000004a5b4a7220 */ /* 0x000fe40000410000 */
        /* <DEDUP_REMOVED lines=10> */
.L_x_413:
[----:B------:R-:W-:Y:S05]  /*90c0*/  BSYNC B0 ;  /* 0x0000000000007941 */ /* 0x000fea0003800000 */
.L_x_412:
[----:B-1----:R-:W-:Y:S01]  /*90d0*/  IADD3 R4, R12, 0x40, RZ ;  /* 0x000000400c047810 */ /* 0x002fe20007ffe0ff */
[----:B------:R-:W-:Y:S03]  /*90e0*/  BSSY B0, `(.L_x_414) ;  /* 0x000002d000007945 */ /* 0x000fe60003800000 */
[----:B------:R-:W-:-:S13]  /*90f0*/  ISETP.GE.AND P0, PT, R4, c[0x0][0x27c], PT ;  /* 0x00009f0004007a0c */ /* 0x000fda0003f06270 */
[----:B------:R-:W-:Y:S05]  /*9100*/  @P0 BRA `(.L_x_415) ;  /* 0x000002a000000947 */ /* 0x000fea0003800000 */
[----:B------:R-:W1:Y:S01]  /*9110*/  LDS.128 R4, [R119+0x19080] ;  /* 0x0190800077047984 */ /* 0x000e620000000c00 */
[--C-:B------:R-:W-:Y:S01]  /*9120*/  SHF.R.U64 R75, R82, 0x10, R83.reuse ;  /* 0x00000010524b7819 */ /* 0x100fe20000001253 */
[--C-:B------:R-:W-:Y:S01]  /*9130*/  HADD2.F32 R86, -RZ, R65.reuse.H1_H1 ;  /* 0x30000041ff567230 */ /* 0x100fe20000004100 */
[----:B------:R-:W-:Y:S01]  /*9140*/  SHF.R.U32.HI R82, RZ, 0x10, R83 ;  /* 0x00000010ff527819 */ /* 0x000fe20000011653 */
[----:B------:R-:W-:Y:S01]  /*9150*/  HADD2.F32 R65, -RZ, R65.H0_H0 ;  /* 0x20000041ff417230 */ /* 0x000fe20000004100 */
[--C-:B------:R-:W-:Y:S01]  /*9160*/  SHF.R.U64 R74, R84, 0x10, R85.reuse ;  /* 0x00000010544a7819 */ /* 0x100fe20000001255 */
[----:B------:R-:W-:Y:S01]  /*9170*/  HADD2.F32 R88, -RZ, R68.H1_H1 ;  /* 0x30000044ff587230 */ /* 0x000fe20000004100 */
[----:B------:R-:W-:Y:S01]  /*9180*/  SHF.R.U32.HI R84, RZ, 0x10, R85 ;  /* 0x00000010ff547819 */ /* 0x000fe20000011655 */
[----:B------:R-:W-:Y:S02]  /*9190*/  HADD2.F32 R82, -RZ, R82.H0_H0 ;  /* 0x20000052ff527230 */ /* 0x000fe40000004100 */
[----:B------:R-:W-:-:S02]  /*91a0*/  HADD2.F32 R74, -RZ, R74.H0_H0 ;  /* 0x2000004aff4a7230 */ /* 0x000fc40000004100 */
        /* <DEDUP_REMOVED lines=15> */
[----:B------:R-:W-:Y:S01]  /*92a0*/  FMUL.FTZ R86, R81, R86 ;  /* 0x0000005651567220 */ /* 0x000fe20000410000 */
[----:B------:R-:W-:Y:S01]  /*92b0*/  HADD2.F32 R7, -RZ, R68.H0_H0 ;  /* 0x20000044ff077230 */ /* 0x000fe20000004100 */
[----:B------:R-:W-:-:S02]  /*92c0*/  FMUL.FTZ R68, R6, R65 ;  /* 0x0000004106447220 */ /* 0x000fc40000410000 */
[-C--:B------:R-:W-:Y:S02]  /*92d0*/  FMUL.FTZ R75, R5, R80.reuse ;  /* 0x00000050054b7220 */ /* 0x080fe40000410000 */
[C---:B------:R-:W-:Y:S02]  /*92e0*/  FMUL.FTZ R65, R4.reuse, R65 ;  /* 0x0000004104417220 */ /* 0x040fe40000410000 */
[----:B------:R-:W-:Y:S02]  /*92f0*/  FMUL.FTZ R80, R85, R80 ;  /* 0x0000005055507220 */ /* 0x000fe40000410000 */
[-C--:B------:R-:W-:Y:S02]  /*9300*/  FFMA.FTZ R89, R81, R88.reuse, -R89 ;  /* 0x0000005851597223 */ /* 0x080fe40000010859 */
[----:B------:R-:W-:Y:S02]  /*9310*/  FFMA.FTZ R86, R83, R88, R86 ;  /* 0x0000005853567223 */ /* 0x000fe40000010056 */
[----:B------:R-:W-:-:S02]  /*9320*/  FFMA.FTZ R68, R4, R7, -R68 ;  /* 0x0000000704447223 */ /* 0x000fc40000010844 */
        /* <DEDUP_REMOVED lines=8> */
.L_x_415:
[----:B------:R-:W-:Y:S05]  /*93b0*/  BSYNC B0 ;  /* 0x0000000000007941 */ /* 0x000fea0003800000 */
.L_x_414:
[----:B-1----:R-:W-:-:S04]  /*93c0*/  IADD3 R4, R12, 0x60, RZ ;  /* 0x000000600c047810 */ /* 0x002fc80007ffe0ff */
        /* <DEDUP_REMOVED lines=8> */
[----:B------:R-:W-:Y:S01]  /*9450*/  HADD2.F32 R68, -RZ, R68.H0_H0 ;  /* 0x20000044ff447230 */ /* 0x000fe20000004100 */
[----:B------:R-:W-:Y:S01]  /*9460*/  SHF.R.U32.HI R78, RZ, 0x10, R79 ;  /* 0x00000010ff4e7819 */ /* 0x000fe2000001164f */
[----:B------:R-:W-:Y:S02]  /*9470*/  HADD2.F32 R76, -RZ, R76.H0_H0 ;  /* 0x2000004cff4c7230 */ /* 0x000fe40000004100 */
[----:B------:R-:W-:-:S02]  /*9480*/  HADD2.F32 R82, -RZ, R63.H1_H1 ;  /* 0x3000003fff527230 */ /* 0x000fc40000004100 */
        /* <DEDUP_REMOVED lines=9> */
[----:B------:R-:W-:Y:S01]  /*9520*/  HADD2.F32 R6, -RZ, R6.H1_H1 ;  /* 0x30000006ff067230 */ /* 0x000fe20000004100 */
[-C--:B------:R-:W-:Y:S01]  /*9530*/  FFMA.FTZ R81, R74, R78.reuse, -R81 ;  /* 0x0000004e4a517223 */ /* 0x080fe20000010851 */
[--C-:B------:R-:W-:Y:S01]  /*9540*/  HADD2.F32 R79, -RZ, R5.reuse.H0_H0 ;  /* 0x20000005ff4f7230 */ /* 0x100fe20000004100 */
[----:B------:R-:W-:Y:S01]  /*9550*/  FFMA.FTZ R76, R7, R78, R76 ;  /* 0x0000004e074c7223 */ /* 0x000fe2000001004c */
[----:B------:R-:W-:Y:S01]  /*9560*/  HADD2.F32 R5, -RZ, R5.H1_H1 ;  /* 0x30000005ff057230 */ /* 0x000fe20000004100 */
[----:B------:R-:W-:Y:S01]  /*9570*/  FMUL.FTZ R7, R6, R53 ;  /* 0x0000003506077220 */ /* 0x000fe20000410000 */
[----:B------:R-:W-:Y:S01]  /*9580*/  HADD2.F32 R74, -RZ, R65.H0_H0 ;  /* 0x20000041ff4a7230 */ /* 0x000fe20000004100 */
[----:B------:R-:W-:-:S02]  /*9590*/  FMUL.FTZ R83, R77, R80 ;  /* 0x000000504d537220 */ /* 0x000fc40000410000 */
[C---:B------:R-:W-:Y:S02]  /*95a0*/  FMUL.FTZ R53, R4.reuse, R53 ;  /* 0x0000003504357220 */ /* 0x040fe40000410000 */
[----:B------:R-:W-:Y:S02]  /*95b0*/  FMUL.FTZ R65, R5, R68 ;  /* 0x0000004405417220 */ /* 0x000fe40000410000 */
[----:B------:R-:W-:Y:S02]  /*95c0*/  FMUL.FTZ R80, R75, R80 ;  /* 0x000000504b507220 */ /* 0x000fe40000410000 */
[----:B------:R-:W-:Y:S02]  /*95d0*/  FMUL.FTZ R68, R79, R68 ;  /* 0x000000444f447220 */ /* 0x000fe40000410000 */
[----:B------:R-:W-:Y:S01]  /*95e0*/  FFMA.FTZ R4, R4, R63, -R7 ;  /* 0x0000003f04047223 */ /* 0x000fe20000010807 */
[----:B------:R-:W-:Y:S01]  /*95f0*/  F2FP.PACK_AB R7, R76, R81 ;  /* 0x000000514c07723e */ /* 0x000fe200000000ff */
[----:B------:R-:W-:-:S02]  /*9600*/  FFMA.FTZ R53, R6, R63, R53 ;  /* 0x0000003f06357223 */ /* 0x000fc40000010035 */
[-C--:B------:R-:W-:Y:S02]  /*9610*/  FFMA.FTZ R83, R75, R82.reuse, -R83 ;  /* 0x000000524b537223 */ /* 0x080fe40000010853 */
[----:B------:R-:W-:Y:S01]  /*9620*/  FFMA.FTZ R80, R77, R82, R80 ;  /* 0x000000524d507223 */ /* 0x000fe20000010050 */
[----:B------:R-:W-:Y:S01]  /*9630*/  F2FP.PACK_AB R6, R53, R4 ;  /* 0x000000043506723e */ /* 0x000fe200000000ff */
[-C--:B------:R-:W-:Y:S02]  /*9640*/  FFMA.FTZ R65, R79, R74.reuse, -R65 ;  /* 0x0000004a4f417223 */ /* 0x080fe40000010841 */
[----:B------:R-:W-:Y:S01]  /*9650*/  FFMA.FTZ R68, R5, R74, R68 ;  /* 0x0000004a05447223 */ /* 0x000fe20000010044 */
[----:B------:R-:W-:-:S04]  /*9660*/  F2FP.PACK_AB R4, R80, R83 ;  /* 0x000000535004723e */ /* 0x000fc800000000ff */
[----:B------:R-:W-:-:S05]  /*9670*/  F2FP.PACK_AB R5, R68, R65 ;  /* 0x000000414405723e */ /* 0x000fca00000000ff */
[----:B------:R1:W-:Y:S02]  /*9680*/  STS.128 [R119+0x1d080], R4 ;  /* 0x01d0800477007388 */ /* 0x0003e40000000c00 */
.L_x_409:
[----:B------:R-:W-:Y:S05]  /*9690*/  BSYNC B1 ;  /* 0x0000000000017941 */ /* 0x000fea0003800000 */
.L_x_408:
        /* <DEDUP_REMOVED lines=9> */
[--C-:B------:R-:W-:Y:S01]  /*9730*/  HADD2.F32 R74, -RZ, R43.reuse.H1_H1 ;  /* 0x3000002bff4a7230 */ /* 0x100fe20000004100 */
[----:B------:R-:W-:Y:S01]  /*9740*/  SHF.R.U32.HI R70, RZ, 0x10, R71 ;  /* 0x00000010ff467819 */ /* 0x000fe20000011647 */
[----:B------:R-:W-:Y:S01]  /*9750*/  HADD2.F32 R75, -RZ, R52.H1_H1 ;  /* 0x30000034ff4b7230 */ /* 0x000fe20000004100 */
[--C-:B------:R-:W-:Y:S01]  /*9760*/  SHF.R.U64 R53, R72, 0x10, R73.reuse ;  /* 0x0000001048357819 */ /* 0x100fe20000001249 */
[----:B------:R-:W-:Y:S01]  /*9770*/  HADD2.F32 R43, -RZ, R43.H0_H0 ;  /* 0x2000002bff2b7230 */ /* 0x000fe20000004100 */
[----:B------:R-:W-:Y:S01]  /*9780*/  SHF.R.U32.HI R72, RZ, 0x10, R73 ;  /* 0x00000010ff487819 */ /* 0x000fe20000011649 */
[----:B------:R-:W-:-:S04]  /*9790*/  HADD2.F32 R70, -RZ, R70.H0_H0 ;  /* 0x20000046ff467230 */ /* 0x000fc80000004100 */
[----:B------:R-:W-:Y:S02]  /*97a0*/  HADD2.F32 R76, -RZ, R72.H0_H0 ;  /* 0x20000048ff4c7230 */ /* 0x000fe40000004100 */
[--C-:B-1----:R-:W-:Y:S02]  /*97b0*/  HADD2.F32 R71, -RZ, R4.reuse.H1_H1 ;  /* 0x30000004ff477230 */ /* 0x102fe40000004100 */
[--C-:B------:R-:W-:Y:S02]  /*97c0*/  HADD2.F32 R65, -RZ, R7.reuse.H0_H0 ;  /* 0x20000007ff417230 */ /* 0x100fe40000004100 */
[----:B------:R-:W-:Y:S01]  /*97d0*/  HADD2.F32 R7, -RZ, R7.H1_H1 ;  /* 0x30000007ff077230 */ /* 0x000fe20000004100 */
[----:B------:R-:W-:Y:S01]  /*97e0*/  FMUL.FTZ R77, R71, R74 ;  /* 0x0000004a474d7220 */ /* 0x000fe20000410000 */
[----:B------:R-:W-:Y:S02]  /*97f0*/  HADD2.F32 R68, -RZ, R4.H0_H0 ;  /* 0x20000004ff447230 */ /* 0x000fe40000004100 */
[--C-:B------:R-:W-:Y:S01]  /*9800*/  HADD2.F32 R4, -RZ, R6.reuse.H0_H0 ;  /* 0x20000006ff047230 */ /* 0x100fe20000004100 */
[-C--:B------:R-:W-:Y:S01]  /*9810*/  FMUL.FTZ R72, R7, R70.reuse ;  /* 0x0000004607487220 */ /* 0x080fe20000410000 */
[--C-:B------:R-:W-:Y:S01]  /*9820*/  HADD2.F32 R73, -RZ, R5.reuse.H0_H0 ;  /* 0x20000005ff497230 */ /* 0x100fe20000004100 */
[----:B------:R-:W-:Y:S01]  /*9830*/  FMUL.FTZ R70, R65, R70 ;  /* 0x0000004641467220 */ /* 0x000fe20000410000 */
[----:B------:R-:W-:Y:S01]  /*9840*/  HADD2.F32 R6, -RZ, R6.H1_H1 ;  /* 0x30000006ff067230 */ /* 0x000fe20000004100 */
[C---:B------:R-:W-:Y:S01]  /*9850*/  FMUL.FTZ R74, R68.reuse, R74 ;  /* 0x0000004a444a7220 */ /* 0x040fe20000410000 */
[----:B------:R-:W-:Y:S01]  /*9860*/  HADD2.F32 R5, -RZ, R5.H1_H1 ;  /* 0x30000005ff057230 */ /* 0x000fe20000004100 */
[----:B------:R-:W-:Y:S01]  /*9870*/  FFMA.FTZ R77, R68, R75, -R77 ;  /* 0x0000004b444d7223 */ /* 0x000fe2000001084d */
[----:B------:R-:W-:Y:S01]  /*9880*/  HADD2.F32 R68, -RZ, R63.H0_H0 ;  /* 0x2000003fff447230 */ /* 0x000fe20000004100 */
[----:B------:R-:W-:Y:S01]  /*9890*/  FFMA.FTZ R7, R7, R76, R70 ;  /* 0x0000004c07077223 */ /* 0x000fe20000010046 */
[----:B------:R-:W-:Y:S01]  /*98a0*/  HADD2.F32 R63, -RZ, R52.H0_H0 ;  /* 0x20000034ff3f7230 */ /* 0x000fe20000004100 */
[----:B------:R-:W-:Y:S01]  /*98b0*/  FMUL.FTZ R52, R6, R43 ;  /* 0x0000002b06347220 */ /* 0x000fe20000410000 */
[----:B------:R-:W-:Y:S01]  /*98c0*/  HADD2.F32 R70, -RZ, R53.H0_H0 ;  /* 0x20000035ff467230 */ /* 0x000fe20000004100 */
[----:B------:R-:W-:-:S02]  /*98d0*/  FMUL.FTZ R53, R5, R68 ;  /* 0x0000004405357220 */ /* 0x000fc40000410000 */
[C---:B------:R-:W-:Y:S02]  /*98e0*/  FMUL.FTZ R43, R4.reuse, R43 ;  /* 0x0000002b042b7220 */ /* 0x040fe40000410000 */
[----:B------:R-:W-:Y:S02]  /*98f0*/  FMUL.FTZ R68, R73, R68 ;  /* 0x0000004449447220 */ /* 0x000fe40000410000 */
[----:B------:R-:W-:Y:S02]  /*9900*/  FFMA.FTZ R72, R65, R76, -R72 ;  /* 0x0000004c41487223 */ /* 0x000fe40000010848 */
[----:B------:R-:W-:Y:S02]  /*9910*/  FFMA.FTZ R74, R71, R75, R74 ;  /* 0x0000004b474a7223 */ /* 0x000fe4000001004a */
[-C--:B------:R-:W-:Y:S01]  /*9920*/  FFMA.FTZ R52, R4, R63.reuse, -R52 ;  /* 0x0000003f04347223 */ /* 0x080fe20000010834 */
[----:B------:R-:W-:Y:S01]  /*9930*/  F2FP.PACK_AB R7, R7, R72 ;  /* 0x000000480707723e */ /* 0x000fe200000000ff */
[----:B------:R-:W-:Y:S01]  /*9940*/  FFMA.FTZ R43, R6, R63, R43 ;  /* 0x0000003f062b7223 */ /* 0x000fe2000001002b */
[----:B------:R-:W-:Y:S01]  /*9950*/  F2FP.PACK_AB R4, R74, R77 ;  /* 0x0000004d4a04723e */ /* 0x000fe200000000ff */
[----:B------:R-:W-:-:S02]  /*9960*/  FFMA.FTZ R53, R73, R70, -R53 ;  /* 0x0000004649357223 */ /* 0x000fc40000010835 */
[----:B------:R-:W-:Y:S01]  /*9970*/  FFMA.FTZ R68, R5, R70, R68 ;  /* 0x0000004605447223 */ /* 0x000fe20000010044 */
[----:B------:R-:W-:-:S04]  /*9980*/  F2FP.PACK_AB R6, R43, R52 ;  /* 0x000000342b06723e */ /* 0x000fc800000000ff */
[----:B------:R-:W-:-:S05]  /*9990*/  F2FP.PACK_AB R5, R68, R53 ;  /* 0x000000354405723e */ /* 0x000fca00000000ff */
[----:B------:R1:W-:Y:S02]  /*99a0*/  STS.128 [R119+0x12080], R4 ;  /* 0x0120800477007388 */ /* 0x0003e40000000c00 */
.L_x_419:
[----:B------:R-:W-:Y:S05]  /*99b0*/  BSYNC B0 ;  /* 0x0000000000007941 */ /* 0x000fea0003800000 */
.L_x_418:
        /* <DEDUP_REMOVED lines=15> */
[--C-:B-1----:R-:W-:Y:S02]  /*9ab0*/  HADD2.F32 R53, -RZ, R7.reuse.H0_H0 ;  /* 0x20000007ff357230 */ /* 0x102fe40000004100 */
[----:B------:R-:W-:Y:S02]  /*9ac0*/  HADD2.F32 R7, -RZ, R7.H1_H1 ;  /* 0x30000007ff077230 */ /* 0x000fe40000004100 */
[--C-:B------:R-:W-:Y:S02]  /*9ad0*/  HADD2.F32 R55, -RZ, R4.reuse.H0_H0 ;  /* 0x20000004ff377230 */ /* 0x100fe40000004100 */
[----:B------:R-:W-:Y:S01]  /*9ae0*/  HADD2.F32 R63, -RZ, R4.H1_H1 ;  /* 0x30000004ff3f7230 */ /* 0x000fe20000004100 */
[-C--:B------:R-:W-:Y:S01]  /*9af0*/  FMUL.FTZ R66, R7, R54.reuse ;  /* 0x0000003607427220 */ /* 0x080fe20000410000 */
[--C-:B------:R-:W-:Y:S01]  /*9b00*/  HADD2.F32 R4, -RZ, R6.reuse.H0_H0 ;  /* 0x20000006ff047230 */ /* 0x100fe20000004100 */
[C---:B------:R-:W-:Y:S01]  /*9b10*/  FMUL.FTZ R54, R53.reuse, R54 ;  /* 0x0000003635367220 */ /* 0x040fe20000410000 */
[--C-:B------:R-:W-:Y:S01]  /*9b20*/  HADD2.F32 R65, -RZ, R5.reuse.H0_H0 ;  /* 0x20000005ff417230 */ /* 0x100fe20000004100 */
[-C--:B------:R-:W-:Y:S01]  /*9b30*/  FFMA.FTZ R66, R53, R70.reuse, -R66 ;  /* 0x0000004635427223 */ /* 0x080fe20000010842 */
[----:B------:R-:W-:Y:S01]  /*9b40*/  HADD2.F32 R6, -RZ, R6.H1_H1 ;  /* 0x30000006ff067230 */ /* 0x000fe20000004100 */
[----:B------:R-:W-:Y:S01]  /*9b50*/  FFMA.FTZ R7, R7, R70, R54 ;  /* 0x0000004607077223 */ /* 0x000fe20000010036 */
[----:B------:R-:W-:Y:S01]  /*9b60*/  HADD2.F32 R5, -RZ, R5.H1_H1 ;  /* 0x30000005ff057230 */ /* 0x000fe20000004100 */
[----:B------:R-:W-:Y:S01]  /*9b70*/  FMUL.FTZ R67, R63, R68 ;  /* 0x000000443f437220 */ /* 0x000fe20000410000 */
[----:B------:R-:W-:Y:S01]  /*9b80*/  HADD2.F32 R53, -RZ, R42.H0_H0 ;  /* 0x2000002aff357230 */ /* 0x000fe20000004100 */
[----:B------:R-:W-:Y:S01]  /*9b90*/  FMUL.FTZ R42, R6, R37 ;  /* 0x00000025062a7220 */ /* 0x000fe20000410000 */
[----:B------:R-:W-:Y:S01]  /*9ba0*/  HADD2.F32 R54, -RZ, R43.H0_H0 ;  /* 0x2000002bff367230 */ /* 0x000fe20000004100 */
[----:B------:R-:W-:Y:S01]  /*9bb0*/  FMUL.FTZ R43, R5, R52 ;  /* 0x00000034052b7220 */ /* 0x000fe20000410000 */
[----:B------:R-:W-:Y:S01]  /*9bc0*/  F2FP.PACK_AB R7, R7, R66 ;  /* 0x000000420707723e */ /* 0x000fe200000000ff */
[----:B------:R-:W-:-:S02]  /*9bd0*/  FMUL.FTZ R68, R55, R68 ;  /* 0x0000004437447220 */ /* 0x000fc40000410000 */
[C---:B------:R-:W-:Y:S02]  /*9be0*/  FMUL.FTZ R37, R4.reuse, R37 ;  /* 0x0000002504257220 */ /* 0x040fe40000410000 */
[----:B------:R-:W-:Y:S02]  /*9bf0*/  FMUL.FTZ R52, R65, R52 ;  /* 0x0000003441347220 */ /* 0x000fe40000410000 */
[-C--:B------:R-:W-:Y:S02]  /*9c00*/  FFMA.FTZ R67, R55, R72.reuse, -R67 ;  /* 0x0000004837437223 */ /* 0x080fe40000010843 */
[----:B------:R-:W-:Y:S02]  /*9c10*/  FFMA.FTZ R68, R63, R72, R68 ;  /* 0x000000483f447223 */ /* 0x000fe40000010044 */
[-C--:B------:R-:W-:Y:S02]  /*9c20*/  FFMA.FTZ R42, R4, R53.reuse, -R42 ;  /* 0x00000035042a7223 */ /* 0x080fe4000001082a */
[----:B------:R-:W-:Y:S01]  /*9c30*/  FFMA.FTZ R37, R6, R53, R37 ;  /* 0x0000003506257223 */ /* 0x000fe20000010025 */
[----:B------:R-:W-:Y:S01]  /*9c40*/  F2FP.PACK_AB R4, R68, R67 ;  /* 0x000000434404723e */ /* 0x000fe200000000ff */
[----:B------:R-:W-:-:S02]  /*9c50*/  FFMA.FTZ R43, R65, R54, -R43 ;  /* 0x00000036412b7223 */ /* 0x000fc4000001082b */
[----:B------:R-:W-:Y:S01]  /*9c60*/  FFMA.FTZ R52, R5, R54, R52 ;  /* 0x0000003605347223 */ /* 0x000fe20000010034 */
[----:B------:R-:W-:-:S04]  /*9c70*/  F2FP.PACK_AB R6, R37, R42 ;  /* 0x0000002a2506723e */ /* 0x000fc800000000ff */
[----:B------:R-:W-:-:S05]  /*9c80*/  F2FP.PACK_AB R5, R52, R43 ;  /* 0x0000002b3405723e */ /* 0x000fca00000000ff */
[----:B------:R1:W-:Y:S02]  /*9c90*/  STS.128 [R119+0x16080], R4 ;  /* 0x0160800477007388 */ /* 0x0003e40000000c00 */
.L_x_421:
[----:B------:R-:W-:Y:S05]  /*9ca0*/  BSYNC B0 ;  /* 0x0000000000007941 */ /* 0x000fea0003800000 */
.L_x_420:
        /* <DEDUP_REMOVED lines=31> */
[----:B------:R-:W-:Y:S01]  /*9ea0*/  F2FP.PACK_AB R7, R7, R46 ;  /* 0x0000002e0707723e */ /* 0x000fe200000000ff */
[----:B------:R-:W-:-:S02]  /*9eb0*/  FMUL.FTZ R44, R5, R42 ;  /* 0x0000002a052c7220 */ /* 0x000fc40000410000 */
[C---:B------:R-:W-:Y:S02]  /*9ec0*/  FMUL.FTZ R54, R45.reuse, R54 ;  /* 0x000000362d367220 */ /* 0x040fe40000410000 */
[----:B------:R-:W-:Y:S02]  /*9ed0*/  FMUL.FTZ R33, R4, R33 ;  /* 0x0000002104217220 */ /* 0x000fe40000410000 */
[----:B------:R-:W-:Y:S02]  /*9ee0*/  FMUL.FTZ R42, R52, R42 ;  /* 0x0000002a342a7220 */ /* 0x000fe40000410000 */
[-C--:B------:R-:W-:Y:S02]  /*9ef0*/  FFMA.FTZ R53, R45, R68.reuse, -R53 ;  /* 0x000000442d357223 */ /* 0x080fe40000010835 */
[----:B------:R-:W-:Y:S02]  /*9f00*/  FFMA.FTZ R54, R47, R68, R54 ;  /* 0x000000442f367223 */ /* 0x000fe40000010036 */
[----:B------:R-:W-:-:S02]  /*9f10*/  FFMA.FTZ R36, R4, R43, -R36 ;  /* 0x0000002b04247223 */ /* 0x000fc40000010824 */
[----:B------:R-:W-:Y:S01]  /*9f20*/  FFMA.FTZ R33, R6, R43, R33 ;  /* 0x0000002b06217223 */ /* 0x000fe20000010021 */
[----:B------:R-:W-:Y:S01]  /*9f30*/  F2FP.PACK_AB R4, R54, R53 ;  /* 0x000000353604723e */ /* 0x000fe200000000ff */
[-C--:B------:R-:W-:Y:S02]  /*9f40*/  FFMA.FTZ R44, R52, R37.reuse, -R44 ;  /* 0x00000025342c7223 */ /* 0x080fe4000001082c */
[----:B------:R-:W-:Y:S01]  /*9f50*/  FFMA.FTZ R5, R5, R37, R42 ;  /* 0x0000002505057223 */ /* 0x000fe2000001002a */
[----:B------:R-:W-:-:S04]  /*9f60*/  F2FP.PACK_AB R6, R33, R36 ;  /* 0x000000242106723e */ /* 0x000fc800000000ff */
[----:B------:R-:W-:-:S05]  /*9f70*/  F2FP.PACK_AB R5, R5, R44 ;  /* 0x0000002c0505723e */ /* 0x000fca00000000ff */
[----:B------:R1:W-:Y:S02]  /*9f80*/  STS.128 [R119+0x1a080], R4 ;  /* 0x01a0800477007388 */ /* 0x0003e40000000c00 */
.L_x_423:
[----:B------:R-:W-:Y:S05]  /*9f90*/  BSYNC B0 ;  /* 0x0000000000007941 */ /* 0x000fea0003800000 */
.L_x_422:
        /* <DEDUP_REMOVED lines=45> */
.L_x_417:
[----:B------:R-:W-:Y:S05]  /*a270*/  BSYNC B1 ;  /* 0x0000000000017941 */ /* 0x000fea0003800000 */
.L_x_416:
[----:B-1----:R-:W-:-:S04]  /*a280*/  IADD3 R4, R51, 0x60, RZ ;  /* 0x0000006033047810 */ /* 0x002fc80007ffe0ff */
        /* <DEDUP_REMOVED lines=31> */
[----:B------:R-:W-:-:S02]  /*a480*/  FMUL.FTZ R28, R6, R23 ;  /* 0x00000017061c7220 */ /* 0x000fc40000410000 */
[----:B------:R-:W-:Y:S02]  /*a490*/  FMUL.FTZ R31, R5, R30 ;  /* 0x0000001e051f7220 */ /* 0x000fe40000410000 */
[C---:B------:R-:W-:Y:S02]  /*a4a0*/  FMUL.FTZ R38, R33.reuse, R38 ;  /* 0x0000002621267220 */ /* 0x040fe40000410000 */
[----:B------:R-:W-:Y:S02]  /*a4b0*/  FMUL.FTZ R23, R4, R23 ;  /* 0x0000001704177220 */ /* 0x000fe40000410000 */
[----:B------:R-:W-:Y:S02]  /*a4c0*/  FMUL.FTZ R30, R36, R30 ;  /* 0x0000001e241e7220 */ /* 0x000fe40000410000 */
[-C--:B------:R-:W-:Y:S02]  /*a4d0*/  FFMA.FTZ R39, R33, R40.reuse, -R39 ;  /* 0x0000002821277223 */ /* 0x080fe40000010827 */
[----:B------:R-:W-:-:S02]  /*a4e0*/  FFMA.FTZ R38, R35, R40, R38 ;  /* 0x0000002823267223 */ /* 0x000fc40000010026 */
[-C--:B------:R-:W-:Y:S02]  /*a4f0*/  FFMA.FTZ R28, R4, R7.reuse, -R28 ;  /* 0x00000007041c7223 */ /* 0x080fe4000001081c */
        /* <DEDUP_REMOVED lines=8> */
.L_x_426:
[----:B------:R-:W-:Y:S05]  /*a580*/  BSYNC B0 ;  /* 0x0000000000007941 */ /* 0x000fea0003800000 */
.L_x_425:
        /* <DEDUP_REMOVED lines=15> */
[--C-:B-1----:R-:W-:Y:S02]  /*a680*/  HADD2.F32 R27, -RZ, R7.reuse.H0_H0 ;  /* 0x20000007ff1b7230 */ /* 0x102fe40000004100 */
[----:B------:R-:W-:Y:S02]  /*a690*/  HADD2.F32 R7, -RZ, R7.H1_H1 ;  /* 0x30000007ff077230 */ /* 0x000fe40000004100 */
[--C-:B------:R-:W-:Y:S02]  /*a6a0*/  HADD2.F32 R29, -RZ, R4.reuse.H1_H1 ;  /* 0x30000004ff1d7230 */ /* 0x100fe40000004100 */
[----:B------:R-:W-:Y:S01]  /*a6b0*/  HADD2.F32 R28, -RZ, R4.H0_H0 ;  /* 0x20000004ff1c7230 */ /* 0x000fe20000004100 */
[-C--:B------:R-:W-:Y:S01]  /*a6c0*/  FMUL.FTZ R26, R7, R30.reuse ;  /* 0x0000001e071a7220 */ /* 0x080fe20000410000 */
[--C-:B------:R-:W-:Y:S01]  /*a6d0*/  HADD2.F32 R4, -RZ, R6.reuse.H0_H0 ;  /* 0x20000006ff047230 */ /* 0x100fe20000004100 */
[-C--:B------:R-:W-:Y:S01]  /*a6e0*/  FMUL.FTZ R34, R29, R31.reuse ;  /* 0x0000001f1d227220 */ /* 0x080fe20000410000 */
[--C-:B------:R-:W-:Y:S01]  /*a6f0*/  HADD2.F32 R25, -RZ, R5.reuse.H0_H0 ;  /* 0x20000005ff197230 */ /* 0x100fe20000004100 */
[C---:B------:R-:W-:Y:S01]  /*a700*/  FMUL.FTZ R30, R27.reuse, R30 ;  /* 0x0000001e1b1e7220 */ /* 0x040fe20000410000 */
[----:B------:R-:W-:Y:S01]  /*a710*/  HADD2.F32 R6, -RZ, R6.H1_H1 ;  /* 0x30000006ff067230 */ /* 0x000fe20000004100 */
[----:B------:R-:W-:Y:S01]  /*a720*/  FFMA.FTZ R26, R27, R32, -R26 ;  /* 0x000000201b1a7223 */ /* 0x000fe2000001081a */
        /* <DEDUP_REMOVED lines=9> */
[----:B------:R-:W-:Y:S02]  /*a7c0*/  FFMA.FTZ R7, R7, R32, R30 ;  /* 0x0000002007077223 */ /* 0x000fe4000001001e */
        /* <DEDUP_REMOVED lines=10> */
.L_x_428:
[----:B------:R-:W-:Y:S05]  /*a870*/  BSYNC B0 ;  /* 0x0000000000007941 */ /* 0x000fea0003800000 */
.L_x_427:
        /* <DEDUP_REMOVED lines=24> */
[-C--:B------:R-:W-:Y:S01]  /*aa00*/  FMUL.FTZ R28, R23, R25.reuse ;  /* 0x00000019171c7220 */ /* 0x080fe20000410000 */
[----:B------:R-:W-:Y:S01]  /*aa10*/  HADD2.F32 R5, -RZ, R5.H1_H1 ;  /* 0x30000005ff057230 */ /* 0x000fe20000004100 */
[C---:B------:R-:W-:Y:S01]  /*aa20*/  FMUL.FTZ R30, R22.reuse, R25 ;  /* 0x00000019161e7220 */ /* 0x040fe20000410000 */
[----:B------:R-:W-:Y:S01]  /*aa30*/  HADD2.F32 R19, -RZ, R8.H0_H0 ;  /* 0x20000008ff137230 */ /* 0x000fe20000004100 */
[----:B------:R-:W-:Y:S01]  /*aa40*/  FFMA.FTZ R7, R7, R26, R24 ;  /* 0x0000001a07077223 */ /* 0x000fe20000010018 */
[----:B------:R-:W-:Y:S01]  /*aa50*/  HADD2.F32 R25, -RZ, R10.H0_H0 ;  /* 0x2000000aff197230 */ /* 0x000fe20000004100 */
[----:B------:R-:W-:Y:S01]  /*aa60*/  FFMA.FTZ R28, R22, R27, -R28 ;  /* 0x0000001b161c7223 */ /* 0x000fe2000001081c */
[----:B------:R-:W-:Y:S01]  /*aa70*/  HADD2.F32 R10, -RZ, R13.H0_H0 ;  /* 0x2000000dff0a7230 */ /* 0x000fe20000004100 */
[----:B------:R-:W-:Y:S01]  /*aa80*/  FMUL.FTZ R8, R6, R19 ;  /* 0x0000001306087220 */ /* 0x000fe20000410000 */
[----:B------:R-:W-:Y:S01]  /*aa90*/  F2FP.PACK_AB R7, R7, R18 ;  /* 0x000000120707723e */ /* 0x000fe200000000ff */
[----:B------:R-:W-:-:S02]  /*aaa0*/  FMUL.FTZ R13, R5, R14 ;  /* 0x0000000e050d7220 */ /* 0x000fc40000410000 */
[C---:B------:R-:W-:Y:S02]  /*aab0*/  FMUL.FTZ R19, R4.reuse, R19 ;  /* 0x0000001304137220 */ /* 0x040fe40000410000 */
[----:B------:R-:W-:Y:S02]  /*aac0*/  FMUL.FTZ R14, R15, R14 ;  /* 0x0000000e0f0e7220 */ /* 0x000fe40000410000 */
        /* <DEDUP_REMOVED lines=9> */
.L_x_430:
[----:B------:R-:W-:Y:S05]  /*ab60*/  BSYNC B0 ;  /* 0x0000000000007941 */ /* 0x000fea0003800000 */
.L_x_429:
[----:B------:R-:W-:-:S04]  /*ab70*/  IADD3 R12, R12, 0x60, RZ ;  /* 0x000000600c0c7810 */ /* 0x000fc80007ffe0ff */
[----:B------:R-:W-:-:S13]  /*ab80*/  ISETP.GE.AND P0, PT, R12, c[0x0][0x27c], PT ;  /* 0x00009f000c007a0c */ /* 0x000fda0003f06270 */
[----:B------:R-:W-:Y:S05]  /*ab90*/  @P0 BRA `(.L_x_424) ;  /* 0x000049f000000947 */ /* 0x000fea0003800000 */
[----:B-1----:R-:W1:Y:S01]  /*aba0*/  LDS.128 R4, [R119+0x1f080] ;  /* 0x01f0800077047984 */ /* 0x002e620000000c00 */
[--C-:B------:R-:W-:Y:S01]  /*abb0*/  SHF.R.U64 R10, R16, 0x10, R17.reuse ;  /* 0x00000010100a7819 */ /* 0x100fe20000001211 */
[----:B------:R-:W-:Y:S01]  /*abc0*/  HADD2.F32 R18, -RZ, R11.H1_H1 ;  /* 0x3000000bff127230 */ /* 0x000fe20000004100 */
[----:B------:R-:W-:Y:S01]  /*abd0*/  SHF.R.U32.HI R16, RZ, 0x10, R17 ;  /* 0x00000010ff107819 */ /* 0x000fe20000011611 */
[--C-:B------:R-:W-:Y:S01]  /*abe0*/  HADD2.F32 R17, -RZ, R9.reuse.H1_H1 ;  /* 0x30000009ff117230 */ /* 0x100fe20000004100 */
[--C-:B------:R-:W-:Y:S01]  /*abf0*/  SHF.R.U64 R8, R20, 0x10, R21.reuse ;  /* 0x0000001014087819 */ /* 0x100fe20000001215 */
[----:B------:R-:W-:Y:S01]  /*ac00*/  HADD2.F32 R9, -RZ, R9.H0_H0 ;  /* 0x20000009ff097230 */ /* 0x000fe20000004100 */
[----:B------:R-:W-:Y:S01]  /*ac10*/  SHF.R.U32.HI R20, RZ, 0x10, R21 ;  /* 0x00000010ff147819 */ /* 0x000fe20000011615 */
[----:B------:R-:W-:Y:S02]  /*ac20*/  HADD2.F32 R16, -RZ, R16.H0_H0 ;  /* 0x20000010ff107230 */ /* 0x000fe40000004100 */
[----:B------:R-:W-:-:S02]  /*ac30*/  HADD2.F32 R10, -RZ, R10.H0_H0 ;  /* 0x2000000aff0a7230 */ /* 0x000fc40000004100 */
[----:B------:R-:W-:Y:S02]  /*ac40*/  HADD2.F32 R20, -RZ, R20.H0_H0 ;  /* 0x20000014ff147230 */ /* 0x000fe40000004100 */
[----:B------:R-:W-:Y:S02]  /*ac50*/  HADD2.F32 R11, -RZ, R11.H0_H0 ;  /* 0x2000000bff0b7230 */ /* 0x000fe40000004100 */
[----:B------:R-:W-:Y:S02]  /*ac60*/  HADD2.F32 R8, -RZ, R8.H0_H0 ;  /* 0x20000008ff087230 */ /* 0x000fe40000004100 */
[--C-:B-1----:R-:W-:Y:S02]  /*ac70*/  HADD2.F32 R12, -RZ, R7.reuse.H0_H0 ;  /* 0x20000007ff0c7230 */ /* 0x102fe40000004100 */
[----:B------:R-:W-:Y:S02]  /*ac80*/  HADD2.F32 R7, -RZ, R7.H1_H1 ;  /* 0x30000007ff077230 */ /* 0x000fe40000004100 */
[----:B------:R-:W-:-:S02]  /*ac90*/  HADD2.F32 R13, -RZ, R4.H0_H0 ;  /* 0x20000004ff0d7230 */ /* 0x000fc40000004100 */
        /* <DEDUP_REMOVED lines=9> */
[----:B------:R-:W-:Y:S02]  /*ad30*/  FMUL.FTZ R7, R6, R9 ;  /* 0x0000000906077220 */ /* 0x000fe40000410000 */
[----:B------:R-:W-:-:S02]  /*ad40*/  FMUL.FTZ R21, R14, R17 ;  /* 0x000000110e157220 */ /* 0x000fc40000410000 */
[C---:B------:R-:W-:Y:S02]  /*ad50*/  FMUL.FTZ R9, R4.reuse, R9 ;  /* 0x0000000904097220 */ /* 0x040fe40000410000 */
[-C--:B------:R-:W-:Y:S02]  /*ad60*/  FMUL.FTZ R12, R5, R10.reuse ;  /* 0x0000000a050c7220 */ /* 0x080fe40000410000 */
        /* <DEDUP_REMOVED lines=12> */
[----:B------:R1:W-:Y:S01]  /*ae30*/  STS.128 [R119+0x1f080], R4 ;  /* 0x01f0800477007388 */ /* 0x0003e20000000c00 */
[----:B------:R-:W-:Y:S05]  /*ae40*/  BRA `(.L_x_424) ;  /* 0x0000474000007947 */ /* 0x000fea0003800000 */
.L_x_391:
[----:B------:R-:W-:Y:S01]  /*ae50*/  PLOP3.LUT P0, PT, PT, PT, UP3, 0x80, 0x0 ;  /* 0x000000000000781c */ /* 0x000fe20003f0f038 */
[----:B------:R-:W-:Y:S01]  /*ae60*/  IMAD.MOV.U32 R11, RZ, RZ, R7 ;  /* 0x000000ffff0b7224 */ /* 0x000fe200078e0007 */
        /* <DEDUP_REMOVED lines=12> */
[----:B------:R-:W-:-:S13]  /*af30*/  PLOP3.LUT P0, PT, PT, PT, UP3, 0x80, 0x0 ;  /* 0x000000000000781c */ /* 0x000fda0003f0f038 */
[----:B------:R-:W-:-:S04]  /*af40*/  @P0 SHF.R.U32.HI R5, RZ, c[0x0][0x2cc], R6 ;  /* 0x0000b300ff050a19 */ /* 0x000fc80000011606 */
[----:B------:R-:W-:Y:S01]  /*af50*/  SHF.R.S32.HI R8, RZ, 0x1f, R5 ;  /* 0x0000001fff087819 */ /* 0x000fe20000011405 */
[----:B------:R-:W-:-:S04]  /*af60*/  IMAD.WIDE.U32 R10, R5, c[0x0][0x280], R10 ;  /* 0x0000a000050a7a25 */ /* 0x000fc800078e000a */
[----:B------:R-:W-:Y:S01]  /*af70*/  IMAD R6, R8, c[0x0][0x280], RZ ;  /* 0x0000a00008067a24 */ /* 0x000fe200078e02ff */
[----:B------:R-:W-:Y:S01]  /*af80*/  LEA R7, P0, R10, c[0x0][0x270], 0x1 ;  /* 0x00009c000a077a11 */ /* 0x000fe200078008ff */
[----:B------:R-:W-:Y:S02]  /*af90*/  IMAD R8, R8, c[0x0][0x290], RZ ;  /* 0x0000a40008087a24 */ /* 0x000fe400078e02ff */
[----:B------:R-:W-:Y:S02]  /*afa0*/  IMAD R6, R5, c[0x0][0x284], R6 ;  /* 0x0000a10005067a24 */ /* 0x000fe400078e0206 */
[----:B------:R1:W2:Y:S03]  /*afb0*/  SHFL.IDX PT, R14, R7, RZ, 0x181f ;  /* 0x00181fff070e7589 */ /* 0x0002a600000e0000 */
[----:B------:R-:W-:Y:S02]  /*afc0*/  IADD3 R6, R11, R6, RZ ;  /* 0x000000060b067210 */ /* 0x000fe40007ffe0ff */
[----:B------:R-:W-:-:S02]  /*afd0*/  MOV R11, R17 ;  /* 0x00000011000b7202 */ /* 0x000fc40000000f00 */
[----:B------:R-:W-:Y:S01]  /*afe0*/  LEA.HI.X R6, R10, c[0x0][0x274], R6, 0x1, P0 ;  /* 0x00009d000a067a11 */ /* 0x000fe200000f0c06 */
[----:B------:R-:W-:-:S04]  /*aff0*/  IMAD.MOV.U32 R10, RZ, RZ, R12 ;  /* 0x000000ffff0a7224 */ /* 0x000fc800078e000c */
[C---:B------:R-:W-:Y:S01]  /*b000*/  IMAD.WIDE.U32 R10, R5.reuse, c[0x0][0x290], R10 ;  /* 0x0000a400050a7a25 */ /* 0x040fe200078e000a */
[----:B------:R1:W3:Y:S03]  /*b010*/  SHFL.IDX PT, R15, R6, RZ, 0x181f ;  /* 0x00181fff060f7589 */ /* 0x0002e600000e0000 */
[----:B------:R-:W-:Y:S01]  /*b020*/  IMAD R5, R5, c[0x0][0x294], R8 ;  /* 0x0000a50005057a24 */ /* 0x000fe200078e0208 */
[----:B------:R-:W-:-:S03]  /*b030*/  LEA R8, P0, R10, c[0x0][0x288], 0x1 ;  /* 0x0000a2000a087a11 */ /* 0x000fc600078008ff */
[----:B------:R-:W-:Y:S02]  /*b040*/  IMAD.IADD R5, R11, 0x1, R5 ;  /* 0x000000010b057824 */ /* 0x000fe400078e0205 */
[----:B------:R1:W4:Y:S03]  /*b050*/  SHFL.IDX PT, R12, R8, RZ, 0x181f ;  /* 0x00181fff080c7589 */ /* 0x00032600000e0000 */
[----:B------:R-:W-:-:S05]  /*b060*/  LEA.HI.X R5, R10, c[0x0][0x28c], R5, 0x1, P0 ;  /* 0x0000a3000a057a11 */ /* 0x000fca00000f0c05 */
[----:B------:R1:W1:Y:S01]  /*b070*/  SHFL.IDX PT, R13, R5, RZ, 0x181f ;  /* 0x00181fff050d7589 */ /* 0x00026200000e0000 */
[----:B------:R-:W-:Y:S05]  /*b080*/  @P1 BRA `(.L_x_432) ;  /* 0x0000015000001947 */ /* 0x000fea0003800000 */
[----:B--2---:R-:W-:Y:S01]  /*b090*/  ISETP.GE.AND P0, PT, R225, c[0x0][0x27c], PT ;  /* 0x00009f00e1007a0c */ /* 0x004fe20003f06270 */
[----:B------:R-:W-:Y:S01]  /*b0a0*/  CS2R R106, SRZ ;  /* 0x00000000006a7805 */ /* 0x000fe2000001ff00 */
[----:B------:R-:W-:Y:S01]  /*b0b0*/  CS2R R104, SRZ ;  /* 0x0000000000687805 */ /* 0x000fe2000001ff00 */
[----:B------:R-:W-:Y:S01]  /*b0c0*/  CS2R R102, SRZ ;  /* 0x0000000000667805 */ /* 0x000fe2000001ff00 */
[----:B------:R-:W-:-:S09]  /*b0d0*/  CS2R R100, SRZ ;  /* 0x0000000000647805 */ /* 0x000fd2000001ff00 */
[----:B---3--:R-:W-:-:S04]  /*b0e0*/  @!P0 IMAD.WIDE R18, R225, 0x2, R14 ;  /* 0x00000002e1128825 */ /* 0x008fc800078e020e */
[----:B-1--4-:R-:W-:Y:S01]  /*b0f0*/  @!P0 IMAD.WIDE R16, R225, 0x2, R12 ;  /* 0x00000002e1108825 */ /* 0x012fe200078e020c */
[----:B------:R1:W5:Y:S04]  /*b100*/  @!P0 LD.E.128 R104, [R18.64] ;  /* 0x0000001812688980 */ /* 0x000368000c101d00 */
[----:B------:R1:W5:Y:S01]  /*b110*/  @!P0 LD.E.128 R100, [R16.64] ;  /* 0x0000001810648980 */ /* 0x000362000c101d00 */
[----:B------:R-:W-:Y:S01]  /*b120*/  ISETP.GE.AND P0, PT, R219, c[0x0][0x27c], PT ;  /* 0x00009f00db007a0c */ /* 0x000fe20003f06270 */
[----:B------:R-:W-:Y:S01]  /*b130*/  CS2R R90, SRZ ;  /* 0x00000000005a7805 */ /* 0x000fe2000001ff00 */
[----:B------:R-:W-:Y:S01]  /*b140*/  CS2R R88, SRZ ;  /* 0x0000000000587805 */ /* 0x000fe2000001ff00 */
[----:B------:R-:W-:Y:S01]  /*b150*/  CS2R R86, SRZ ;  /* 0x0000000000567805 */ /* 0x000fe2000001ff00 */
[----:B------:R-:W-:-:S09]  /*b160*/  CS2R R84, SRZ ;  /* 0x0000000000547805 */ /* 0x000fd2000001ff00 */
[----:B------:R-:W-:-:S04]  /*b170*/  @!P0 SHF.R.S32.HI R10, RZ, 0x1f, R219 ;  /* 0x0000001fff0a8819 */ /* 0x000fc800000114db */
[----:B------:R-:W-:-:S04]  /*b180*/  @!P0 LEA.HI R10, R10, R219, RZ, 0x3 ;  /* 0x000000db0a0a8211 */ /* 0x000fc800078f18ff */
[----:B------:R-:W-:-:S05]  /*b190*/  @!P0 LOP3.LUT R10, R10, 0xfffffff8, RZ, 0xc0, !PT ;  /* 0xfffffff80a0a8812 */ /* 0x000fca00078ec0ff */
[----:B------:R-:W-:-:S04]  /*b1a0*/  @!P0 IMAD.WIDE R14, R10, 0x2, R14 ;  /* 0x000000020a0e8825 */ /* 0x000fc800078e020e */
[----:B------:R-:W-:Y:S01]  /*b1b0*/  @!P0 IMAD.WIDE R10, R10, 0x2, R12 ;  /* 0x000000020a0a8825 */ /* 0x000fe200078e020c */
[----:B------:R1:W5:Y:S04]  /*b1c0*/  @!P0 LD.E.128 R88, [R14.64] ;  /* 0x000000180e588980 */ /* 0x000368000c101d00 */
[----:B------:R1:W5:Y:S02]  /*b1d0*/  @!P0 LD.E.128 R84, [R10.64] ;  /* 0x000000180a548980 */ /* 0x000364000c101d00 */
.L_x_432:
[----:B--2---:R-:W-:Y:S05]  /*b1e0*/  BSYNC B0 ;  /* 0x0000000000007941 */ /* 0x004fea0003800000 */
.L_x_431:
[----:B------:R-:W-:Y:S01]  /*b1f0*/  ISETP.NE.AND P0, PT, R9, RZ, PT ;  /* 0x000000ff0900720c */ /* 0x000fe20003f05270 */
[----:B-1---5:R-:W-:Y:S01]  /*b200*/  IMAD.MOV.U32 R10, RZ, RZ, R88 ;  /* 0x000000ffff0a7224 */ /* 0x022fe200078e0058 */
[----:B------:R-:W-:Y:S01]  /*b210*/  MOV R9, R89 ;  /* 0x0000005900097202 */ /* 0x000fe20000000f00 */
[----:B----4-:R-:W-:Y:S01]  /*b220*/  IMAD.MOV.U32 R12, RZ, RZ, R90 ;  /* 0x000000ffff0c7224 */ /* 0x010fe200078e005a */
[----:B---3--:R1:W2:Y:S01]  /*b230*/  SHFL.IDX PT, R15, R6, 0x1, 0x181f ;  /* 0x00381f00060f7f89 */ /* 0x0082a200000e0000 */
        /* <DEDUP_REMOVED lines=9> */
[----:B------:R1:W3:Y:S01]  /*b2d0*/  SHFL.IDX PT, R14, R7, 0x1, 0x181f ;  /* 0x00381f00070e7f89 */ /* 0x0002e200000e0000 */
[----:B------:R-:W-:Y:S01]  /*b2e0*/  IMAD.MOV.U32 R10, RZ, RZ, R84 ;  /* 0x000000ffff0a7224 */ /* 0x000fe200078e0054 */
[----:B------:R-:W-:Y:S01]  /*b2f0*/  BSSY B0, `(.L_x_433) ;  /* 0x000002b000007945 */ /* 0x000fe20003800000 */
[----:B------:R-:W-:Y:S01]  /*b300*/  IMAD.MOV.U32 R9, RZ, RZ, R85 ;  /* 0x000000ffff097224 */ /* 0x000fe200078e0055 */
[----:B------:R-:W-:Y:S01]  /*b310*/  PRMT R126, R11, 0x5410, R12 ;  /* 0x000054100b7e7816 */ /* 0x000fe2000000000c */
[----:B------:R1:W4:Y:S01]  /*b320*/  SHFL.IDX PT, R13, R5, 0x1, 0x181f ;  /* 0x00381f00050d7f89 */ /* 0x00032200000e0000 */
[----:B------:R-:W-:Y:S01]  /*b330*/  MOV R11, R87 ;  /* 0x00000057000b7202 */ /* 0x000fe20000000f00 */
[----:B------:R-:W-:Y:S01]  /*b340*/  CS2R R52, SRZ ;  /* 0x0000000000347805 */ /* 0x000fe2000001ff00 */
[----:B------:R-:W-:Y:S01]  /*b350*/  PRMT R113, R9, 0x5410, R10 ;  /* 0x0000541009717816 */ /* 0x000fe2000000000a */
[----:B------:R-:W-:Y:S01]  /*b360*/  IMAD.MOV.U32 R10, RZ, RZ, R100 ;  /* 0x000000ffff0a7224 */ /* 0x000fe200078e0064 */
[----:B------:R-:W-:Y:S01]  /*b370*/  PRMT R114, R11, 0x5410, R16 ;  /* 0x000054100b727816 */ /* 0x000fe20000000010 */
[----:B------:R-:W-:Y:S01]  /*b380*/  IMAD.MOV.U32 R11, RZ, RZ, R103 ;  /* 0x000000ffff0b7224 */ /* 0x000fe200078e0067 */
[----:B------:R-:W-:Y:S01]  /*b390*/  MOV R16, R102 ;  /* 0x0000006600107202 */ /* 0x000fe20000000f00 */
[----:B------:R1:W1:Y:S01]  /*b3a0*/  SHFL.IDX PT, R12, R8, 0x1, 0x181f ;  /* 0x00381f00080c7f89 */ /* 0x00026200000e0000 */
[----:B------:R-:W-:Y:S01]  /*b3b0*/  MOV R9, R101 ;  /* 0x0000006500097202 */ /* 0x000fe20000000f00 */
[----:B------:R-:W-:Y:S01]  /*b3c0*/  CS2R R78, SRZ ;  /* 0x00000000004e7805 */ /* 0x000fe2000001ff00 */
[----:B------:R-:W-:Y:S01]  /*b3d0*/  PRMT R124, R11, 0x5410, R16 ;  /* 0x000054100b7c7816 */ /* 0x000fe20000000010 */
[----:B------:R-:W-:Y:S01]  /*b3e0*/  CS2R R76, SRZ ;  /* 0x00000000004c7805 */ /* 0x000fe2000001ff00 */
[----:B------:R-:W-:Y:S01]  /*b3f0*/  PRMT R122, R9, 0x5410, R10 ;  /* 0x00005410097a7816 */ /* 0x000fe2000000000a */
[----:B------:R-:W-:Y:S01]  /*b400*/  CS2R R46, SRZ ;  /* 0x00000000002e7805 */ /* 0x000fe2000001ff00 */
[----:B------:R-:W-:Y:S01]  /*b410*/  CS2R R44, SRZ ;  /* 0x00000000002c7805 */ /* 0x000fe2000001ff00 */
[----:B------:R-:W-:Y:S01]  /*b420*/  CS2R R74, SRZ ;  /* 0x00000000004a7805 */ /* 0x000fe2000001ff00 */
[----:B------:R-:W-:Y:S01]  /*b430*/  CS2R R72, SRZ ;  /* 0x0000000000487805 */ /* 0x000fe2000001ff00 */
        /* <DEDUP_REMOVED lines=22> */
.L_x_434:
[----:B--2---:R-:W-:Y:S05]  /*b5a0*/  BSYNC B0 ;  /* 0x0000000000007941 */ /* 0x004fea0003800000 */
.L_x_433:
[----:B------:R-:W-:Y:S01]  /*b5b0*/  ISETP.NE.AND P0, PT, R4, RZ, PT ;  /* 0x000000ff0400720c */ /* 0x000fe20003f05270 */
[----:B-----5:R-:W-:Y:S01]  /*b5c0*/  IMAD.MOV.U32 R11, RZ, RZ, R54 ;  /* 0x000000ffff0b7224 */ /* 0x020fe200078e0036 */
[----:B------:R-:W-:Y:S01]  /*b5d0*/  MOV R4, R53 ;  /* 0x0000003500047202 */ /* 0x000fe20000000f00 */
[----:B------:R-:W-:Y:S01]  /*b5e0*/  IMAD.MOV.U32 R10, RZ, RZ, R55 ;  /* 0x000000ffff0a7224 */ /* 0x000fe200078e0037 */
[----:B-1----:R1:W2:Y:S01]  /*b5f0*/  SHFL.IDX PT, R15, R6, 0x2, 0x181f ;  /* 0x00581f00060f7f89 */ /* 0x0022a200000e0000 */
        /* <DEDUP_REMOVED lines=9> */
[----:B---3--:R1:W3:Y:S01]  /*b690*/  SHFL.IDX PT, R14, R7, 0x2, 0x181f ;  /* 0x00581f00070e7f89 */ /* 0x0082e200000e0000 */
[----:B------:R-:W-:Y:S01]  /*b6a0*/  CS2R R42, SRZ ;  /* 0x00000000002a7805 */ /* 0x000fe2000001ff00 */
[----:B------:R-:W-:Y:S01]  /*b6b0*/  PRMT R112, R10, 0x5410, R11 ;  /* 0x000054100a707816 */ /* 0x000fe2000000000b */
[----:B------:R-:W-:Y:S01]  /*b6c0*/  IMAD.MOV.U32 R11, RZ, RZ, R46 ;  /* 0x000000ffff0b7224 */ /* 0x000fe200078e002e */
[----:B------:R-:W-:Y:S01]  /*b6d0*/  PRMT R111, R4, 0x5410, R9 ;  /* 0x00005410046f7816 */ /* 0x000fe20000000009 */
[----:B------:R-:W-:Y:S01]  /*b6e0*/  IMAD.MOV.U32 R9, RZ, RZ, R44 ;  /* 0x000000ffff097224 */ /* 0x000fe200078e002c */
[----:B------:R-:W-:Y:S01]  /*b6f0*/  MOV R10, R47 ;  /* 0x0000002f000a7202 */ /* 0x000fe20000000f00 */
[----:B------:R-:W-:Y:S01]  /*b700*/  IMAD.MOV.U32 R4, RZ, RZ, R45 ;  /* 0x000000ffff047224 */ /* 0x000fe200078e002d */
[----:B----4-:R1:W4:Y:S01]  /*b710*/  SHFL.IDX PT, R13, R5, 0x2, 0x181f ;  /* 0x00581f00050d7f89 */ /* 0x01032200000e0000 */
        /* <DEDUP_REMOVED lines=17> */
[----:B--23--:R-:W-:Y:S01]  /*b830*/  ISETP.GE.AND P0, PT, R225, c[0x0][0x27c], PT ;  /* 0x00009f00e1007a0c */ /* 0x00cfe20003f06270 */
[----:B------:R-:W-:Y:S01]  /*b840*/  CS2R R38, SRZ ;  /* 0x0000000000267805 */ /* 0x000fe2000001ff00 */
[----:B------:R-:W-:Y:S01]  /*b850*/  CS2R R36, SRZ ;  /* 0x0000000000247805 */ /* 0x000fe2000001ff00 */
[----:B------:R-:W-:Y:S01]  /*b860*/  CS2R R30, SRZ ;  /* 0x00000000001e7805 */ /* 0x000fe2000001ff00 */
[----:B------:R-:W-:-:S09]  /*b870*/  CS2R R28, SRZ ;  /* 0x00000000001c7805 */ /* 0x000fd2000001ff00 */
[----:B------:R-:W-:-:S04]  /*b880*/  @!P0 IMAD.WIDE R16, R225, 0x2, R14 ;  /* 0x00000002e1108825 */ /* 0x000fc800078e020e */
        /* <DEDUP_REMOVED lines=15> */
.L_x_436:
[----:B--23--:R-:W-:Y:S05]  /*b980*/  BSYNC B0 ;  /* 0x0000000000007941 */ /* 0x00cfea0003800000 */
.L_x_435:
[----:B-----5:R-:W-:Y:S01]  /*b990*/  IMAD.MOV.U32 R9, RZ, RZ, R40 ;  /* 0x000000ffff097224 */ /* 0x020fe200078e0028 */
[----:B------:R-:W-:Y:S01]  /*b9a0*/  MOV R4, R41 ;  /* 0x0000002900047202 */ /* 0x000fe20000000f00 */
[----:B-1----:R-:W-:Y:S01]  /*b9b0*/  IMAD.MOV.U32 R11, RZ, RZ, R42 ;  /* 0x000000ffff0b7224 */ /* 0x002fe200078e002a */
[----:B------:R1:W2:Y:S01]  /*b9c0*/  SHFL.IDX PT, R67, R6, 0x3, 0x181f ;  /* 0x00781f0006437f89 */ /* 0x0002a200000e0000 */
[----:B------:R-:W-:Y:S01]  /*b9d0*/  IMAD.MOV.U32 R10, RZ, RZ, R43 ;  /* 0x000000ffff0a7224 */ /* 0x000fe200078e002b */
[----:B------:R-:W-:Y:S01]  /*b9e0*/  PRMT R83, R4, 0x5410, R9 ;  /* 0x0000541004537816 */ /* 0x000fe20000000009 */
[----:B------:R-:W-:Y:S01]  /*b9f0*/  IMAD.MOV.U32 R4, RZ, RZ, R37 ;  /* 0x000000ffff047224 */ /* 0x000fe200078e0025 */
[----:B------:R-:W-:Y:S01]  /*ba00*/  MOV R9, R36 ;  /* 0x0000002400097202 */ /* 0x000fe20000000f00 */
[----:B------:R3:W4:Y:S01]  /*ba10*/  SHFL.IDX PT, R71, R5, 0x3, 0x181f ;  /* 0x00781f0005477f89 */ /* 0x00072200000e0000 */
[----:B------:R-:W-:Y:S01]  /*ba20*/  PRMT R92, R10, 0x5410, R11 ;  /* 0x000054100a5c7816 */ /* 0x000fe2000000000b */
[----:B------:R-:W-:Y:S01]  /*ba30*/  IMAD.MOV.U32 R11, RZ, RZ, R38 ;  /* 0x000000ffff0b7224 */ /* 0x000fe200078e0026 */
[----:B------:R-:W-:Y:S01]  /*ba40*/  PRMT R95, R4, 0x5410, R9 ;  /* 0x00005410045f7816 */ /* 0x000fe20000000009 */
[----:B------:R-:W-:Y:S01]  /*ba50*/  IMAD.MOV.U32 R10, RZ, RZ, R39 ;  /* 0x000000ffff0a7224 */ /* 0x000fe200078e0027 */
[----:B------:R2:W4:Y:S01]  /*ba60*/  SHFL.IDX PT, R66, R7, 0x3, 0x181f ;  /* 0x00781f0007427f89 */ /* 0x00052200000e0000 */
[----:B------:R-:W-:Y:S01]  /*ba70*/  IMAD.MOV.U32 R9, RZ, RZ, R32 ;  /* 0x000000ffff097224 */ /* 0x000fe200078e0020 */
[----:B------:R-:W-:Y:S01]  /*ba80*/  BSSY B0, `(.L_x_437) ;  /* 0x000002b000007945 */ /* 0x000fe20003800000 */
[----:B------:R-:W-:Y:S01]  /*ba90*/  IMAD.MOV.U32 R4, RZ, RZ, R33 ;  /* 0x000000ffff047224 */ /* 0x000fe200078e0021 */
[----:B------:R-:W-:Y:S01]  /*baa0*/  PRMT R96, R10, 0x5410, R11 ;  /* 0x000054100a607816 */ /* 0x000fe2000000000b */
[----:B------:R-:W-:Y:S01]  /*bab0*/  IMAD.MOV.U32 R11, RZ, RZ, R34 ;  /* 0x000000ffff0b7224 */ /* 0x000fe200078e0022 */
[----:B------:R-:W-:Y:S01]  /*bac0*/  MOV R10, R35 ;  /* 0x00000023000a7202 */ /* 0x000fe20000000f00 */
[----:B------:R4:W4:Y:S01]  /*bad0*/  SHFL.IDX PT, R70, R8, 0x3, 0x181f ;  /* 0x00781f0008467f89 */ /* 0x00092200000e0000 */
[----:B------:R-:W-:Y:S01]  /*bae0*/  PRMT R81, R4, 0x5410, R9 ;  /* 0x0000541004517816 */ /* 0x000fe20000000009 */
[----:B------:R-:W-:Y:S01]  /*baf0*/  CS2R R24, SRZ ;  /* 0x0000000000187805 */ /* 0x000fe2000001ff00 */
[----:B------:R-:W-:Y:S01]  /*bb00*/  MOV R4, R29 ;  /* 0x0000001d00047202 */ /* 0x000fe20000000f00 */
[----:B------:R-:W-:Y:S01]  /*bb10*/  CS2R R22, SRZ ;  /* 0x0000000000167805 */ /* 0x000fe2000001ff00 */
[----:B------:R-:W-:Y:S01]  /*bb20*/  PRMT R82, R10, 0x5410, R11 ;  /* 0x000054100a527816 */ /* 0x000fe2000000000b */
[----:B-1----:R-:W-:Y:S01]  /*bb30*/  IMAD.MOV.U32 R6, RZ, RZ, R31 ;  /* 0x000000ffff067224 */ /* 0x002fe200078e001f */
[----:B------:R-:W-:Y:S01]  /*bb40*/  CS2R R20, SRZ ;  /* 0x0000000000147805 */ /* 0x000fe2000001ff00 */
[----:B------:R-:W-:Y:S01]  /*bb50*/  CS2R R18, SRZ ;  /* 0x0000000000127805 */ /* 0x000fe2000001ff00 */
[----:B------:R-:W-:Y:S01]  /*bb60*/  CS2R R16, SRZ ;  /* 0x0000000000107805 */ /* 0x000fe2000001ff00 */
[----:B------:R-:W-:Y:S01]  /*bb70*/  CS2R R14, SRZ ;  /* 0x00000000000e7805 */ /* 0x000fe2000001ff00 */
[----:B---3--:R-:W-:Y:S01]  /*bb80*/  IMAD.MOV.U32 R5, RZ, RZ, R28 ;  /* 0x000000ffff057224 */ /* 0x008fe200078e001c */
[----:B----4-:R-:W-:Y:S01]  /*bb90*/  CS2R R12, SRZ ;  /* 0x00000000000c7805 */ /* 0x010fe2000001ff00 */
[----:B--2---:R-:W-:-:S03]  /*bba0*/  MOV R7, R30 ;  /* 0x0000001e00077202 */ /* 0x004fc60000000f00 */
[----:B------:R-:W-:Y:S02]  /*bbb0*/  PRMT R93, R4, 0x5410, R5 ;  /* 0x00005410045d7816 */ /* 0x000fe40000000005 */
[----:B------:R-:W-:Y:S01]  /*bbc0*/  PRMT R94, R6, 0x5410, R7 ;  /* 0x00005410065e7816 */ /* 0x000fe20000000007 */
[----:B------:R-:W-:Y:S05]  /*bbd0*/  @P6 BRA `(.L_x_438) ;  /* 0x0000015000006947 */ /* 0x000fea0003800000 */
[----:B------:R-:W-:Y:S01]  /*bbe0*/  ISETP.GE.AND P0, PT, R225, c[0x0][0x27c], PT ;  /* 0x00009f00e1007a0c */ /* 0x000fe20003f06270 */
[----:B------:R-:W-:Y:S01]  /*bbf0*/  CS2R R22, SRZ ;  /* 0x0000000000167805 */ /* 0x000fe2000001ff00 */
[----:B------:R-:W-:Y:S01]  /*bc00*/  CS2R R20, SRZ ;  /* 0x0000000000147805 */ /* 0x000fe2000001ff00 */
[----:B------:R-:W-:Y:S01]  /*bc10*/  CS2R R14, SRZ ;  /* 0x00000000000e7805 */ /* 0x000fe2000001ff00 */
[----:B------:R-:W-:-:S09]  /*bc20*/  CS2R R12, SRZ ;  /* 0x00000000000c7805 */ /* 0x000fd2000001ff00 */
[----:B------:R-:W-:-:S04]  /*bc30*/  @!P0 IMAD.WIDE R8, R225, 0x2, R66 ;  /* 0x00000002e1088825 */ /* 0x000fc800078e0242 */
[----:B------:R-:W-:Y:S01]  /*bc40*/  @!P0 IMAD.WIDE R6, R225, 0x2, R70 ;  /* 0x00000002e1068825 */ /* 0x000fe200078e0246 */
        /* <DEDUP_REMOVED lines=14> */
.L_x_438:
[----:B------:R-:W-:Y:S05]  /*bd30*/  BSYNC B0 ;  /* 0x0000000000007941 */ /* 0x000fea0003800000 */
.L_x_437:
        /* <DEDUP_REMOVED lines=8> */
[----:B------:R-:W-:Y:S01]  /*bdc0*/  PRMT R80, R7, 0x5410, R4 ;  /* 0x0000541007507816 */ /* 0x000fe20000000004 */
[----:B------:R-:W-:Y:S01]  /*bdd0*/  USEL UR4, UR4, 0x80, UP0 ;  /* 0x0000008004047887 */ /* 0x000fe20008000000 */
[----:B------:R-:W-:Y:S01]  /*bde0*/  MOV R4, R22 ;  /* 0x0000001600047202 */ /* 0x000fe20000000f00 */
[----:B------:R-:W-:Y:S01]  /*bdf0*/  IMAD.MOV.U32 R7, RZ, RZ, R23 ;  /* 0x000000ffff077224 */ /* 0x000fe200078e0017 */
[----:B------:R-:W-:Y:S01]  /*be00*/  PRMT R71, R5, 0x5410, R6 ;  /* 0x0000541005477816 */ /* 0x000fe20000000006 */
        /* <DEDUP_REMOVED lines=28> */
[----:B------:R-:W-:Y:S01]  /*bfd0*/  SHF.R.U32.HI R127, RZ, 0x10, R101 ;  /* 0x00000010ff7f7819 */ /* 0x000fe20000011665 */
[--C-:B------:R-:W-:Y:S01]  /*bfe0*/  HADD2.F32 R132, -RZ, R122.reuse.H0_H0 ;  /* 0x2000007aff847230 */ /* 0x100fe20000004100 */
[----:B------:R-:W-:Y:S01]  /*bff0*/  SHF.R.S32.HI R5, RZ, 0x1f, R4 ;  /* 0x0000001fff057819 */ /* 0x000fe20000011404 */
[----:B------:R-:W-:Y:S01]  /*c000*/  HADD2.F32 R122, -RZ, R122.H1_H1 ;  /* 0x3000007aff7a7230 */ /* 0x000fe20000004100 */
[----:B------:R-:W-:Y:S01]  /*c010*/  SHF.L.U32 R7, R4, 0x3, RZ ;  /* 0x0000000304077819 */ /* 0x000fe200000006ff */
[----:B------:R-:W-:Y:S01]  /*c020*/  HADD2.F32 R140, -RZ, R127.H0_H0 ;  /* 0x2000007fff8c7230 */ /* 0x000fe20000004100 */
[----:B------:R-:W-:Y:S01]  /*c030*/  LEA.HI R5, R5, R4, RZ, 0x3 ;  /* 0x0000000405057211 */ /* 0x000fe200078f18ff */
[--C-:B------:R-:W-:Y:S01]  /*c040*/  HADD2.F32 R138, -RZ, R125.reuse.H0_H0 ;  /* 0x2000007dff8a7230 */ /* 0x100fe20000004100 */
[----:B------:R-:W-:Y:S01]  /*c050*/  LOP3.LUT R7, R120, 0x38, R7, 0xf8, !PT ;  /* 0x0000003878077812 */ /* 0x000fe200078ef807 */
[----:B------:R-:W-:Y:S01]  /*c060*/  HADD2.F32 R125, -RZ, R125.H1_H1 ;  /* 0x3000007dff7d7230 */ /* 0x000fe20000004100 */
[----:B------:R-:W-:Y:S01]  /*c070*/  SHF.L.U32 R5, R5, 0xa, RZ ;  /* 0x0000000a05057819 */ /* 0x000fe200000006ff */
[----:B------:R-:W-:Y:S01]  /*c080*/  HADD2.F32 R127, -RZ, R124.H0_H0 ;  /* 0x2000007cff7f7230 */ /* 0x000fe20000004100 */
[----:B------:R-:W-:-:S02]  /*c090*/  LOP3.LUT R4, R7, R118, RZ, 0x3c, !PT ;  /* 0x0000007607047212 */ /* 0x000fc400078e3cff */
[----:B------:R-:W-:Y:S02]  /*c0a0*/  LOP3.LUT R5, R5, 0x7fffe000, RZ, 0xc0, !PT ;  /* 0x7fffe00005057812 */ /* 0x000fe400078ec0ff */
[----:B------:R-:W-:Y:S02]  /*c0b0*/  SHF.R.U64 R100, R100, 0x10, R101 ;  /* 0x0000001064647819 */ /* 0x000fe40000001265 */
[----:B------:R-:W-:Y:S02]  /*c0c0*/  IADD3 R4, R4, R5, R117 ;  /* 0x0000000504047210 */ /* 0x000fe40007ffe075 */
[----:B------:R-:W-:Y:S01]  /*c0d0*/  SHF.R.U64 R101, R106, 0x10, R107 ;  /* 0x000000106a657819 */ /* 0x000fe2000000126b */
[----:B------:R-:W-:Y:S01]  /*c0e0*/  HADD2.F32 R100, -RZ, R100.H0_H0 ;  /* 0x20000064ff647230 */ /* 0x000fe20000004100 */
[----:B------:R-:W-:Y:S02]  /*c0f0*/  SHF.L.U32 R121, R4, 0x1, RZ ;  /* 0x0000000104797819 */ /* 0x000fe400000006ff */
[----:B------:R-:W-:-:S02]  /*c100*/  SHF.R.U64 R104, R104, 0x10, R105 ;  /* 0x0000001068687819 */ /* 0x000fc40000001269 */
[----:B------:R-:W-:Y:S01]  /*c110*/  SHF.R.U32.HI R106, RZ, 0x10, R107 ;  /* 0x00000010ff6a7819 */ /* 0x000fe2000001166b */
[----:B------:R-:W2:Y:S01]  /*c120*/  LDS.128 R4, [R121+0x10080] ;  /* 0x0100800079047984 */ /* 0x000ea20000000c00 */
[----:B------:R-:W-:Y:S01]  /*c130*/  SHF.R.U32.HI R105, RZ, 0x10, R105 ;  /* 0x00000010ff697819 */ /* 0x000fe20000011669 */
[----:B------:R-:W-:Y:S01]  /*c140*/  HADD2.F32 R104, -RZ, R104.H0_H0 ;  /* 0x20000068ff687230 */ /* 0x000fe20000004100 */
[--C-:B------:R-:W-:Y:S01]  /*c150*/  SHF.R.U64 R102, R102, 0x10, R103.reuse ;  /* 0x0000001066667819 */ /* 0x100fe20000001267 */
[----:B------:R-:W-:Y:S01]  /*c160*/  HADD2.F32 R106, -RZ, R106.H0_H0 ;  /* 0x2000006aff6a7230 */ /* 0x000fe20000004100 */
[----:B------:R-:W-:Y:S01]  /*c170*/  SHF.R.U32.HI R103, RZ, 0x10, R103 ;  /* 0x00000010ff677819 */ /* 0x000fe20000011667 */
[----:B------:R-:W-:Y:S02]  /*c180*/  HADD2.F32 R144, -RZ, R105.H0_H0 ;  /* 0x20000069ff907230 */ /* 0x000fe40000004100 */
[----:B------:R-:W-:Y:S02]  /*c190*/  HADD2.F32 R105, -RZ, R124.H1_H1 ;  /* 0x3000007cff697230 */ /* 0x000fe40000004100 */
[----:B------:R-:W-:-:S02]  /*c1a0*/  HADD2.F32 R102, -RZ, R102.H0_H0 ;  /* 0x20000066ff667230 */ /* 0x000fc40000004100 */
[--C-:B-1----:R-:W-:Y:S02]  /*c1b0*/  HADD2.F32 R107, -RZ, R9.reuse.H0_H0 ;  /* 0x20000009ff6b7230 */ /* 0x102fe40000004100 */
[--C-:B------:R-:W-:Y:S02]  /*c1c0*/  HADD2.F32 R128, -RZ, R8.reuse.H0_H0 ;  /* 0x20000008ff807230 */ /* 0x100fe40000004100 */
[----:B------:R-:W-:Y:S01]  /*c1d0*/  HADD2.F32 R9, -RZ, R9.H1_H1 ;  /* 0x30000009ff097230 */ /* 0x000fe20000004100 */
[----:B------:R-:W-:Y:S01]  /*c1e0*/  FMUL.FTZ R136, R107, R132 ;  /* 0x000000846b887220 */ /* 0x000fe20000410000 */
[----:B------:R-:W-:Y:S01]  /*c1f0*/  HADD2.F32 R129, -RZ, R8.H1_H1 ;  /* 0x30000008ff817230 */ /* 0x000fe20000004100 */
[----:B------:R-:W-:Y:S01]  /*c200*/  FMUL.FTZ R146, R128, R122 ;  /* 0x0000007a80927220 */ /* 0x000fe20000410000 */
[--C-:B------:R-:W-:Y:S01]  /*c210*/  HADD2.F32 R8, -RZ, R10.reuse.H0_H0 ;  /* 0x2000000aff087230 */ /* 0x100fe20000004100 */
[----:B------:R-:W-:Y:S01]  /*c220*/  FMUL.FTZ R142, R9, R140 ;  /* 0x0000008c098e7220 */ /* 0x000fe20000410000 */
[----:B------:R-:W-:Y:S01]  /*c230*/  HADD2.F32 R130, -RZ, R10.H1_H1 ;  /* 0x3000000aff827230 */ /* 0x000fe20000004100 */
[----:B------:R-:W-:Y:S01]  /*c240*/  FMUL.FTZ R137, R129, R100 ;  /* 0x0000006481897220 */ /* 0x000fe20000410000 */
[----:B------:R-:W-:-:S02]  /*c250*/  HADD2.F32 R10, -RZ, R11.H0_H0 ;  /* 0x2000000bff0a7230 */ /* 0x000fc40000004100 */
[----:B------:R-:W-:-:S03]  /*c260*/  HADD2.F32 R11, -RZ, R11.H1_H1 ;  /* 0x3000000bff0b7230 */ /* 0x000fc60000004100 */
[----:B------:R-:W-:Y:S01]  /*c270*/  FMUL.FTZ R124, R10, R127 ;  /* 0x0000007f0a7c7220 */ /* 0x000fe20000410000 */
[--C-:B--2---:R-:W-:Y:S02]  /*c280*/  HADD2.F32 R131, -RZ, R5.reuse.H0_H0 ;  /* 0x20000005ff837230 */ /* 0x104fe40000004100 */
[----:B------:R-:W-:Y:S02]  /*c290*/  HADD2.F32 R5, -RZ, R5.H1_H1 ;  /* 0x30000005ff057230 */ /* 0x000fe40000004100 */
[--C-:B------:R-:W-:Y:S01]  /*c2a0*/  HADD2.F32 R133, -RZ, R4.reuse.H0_H0 ;  /* 0x20000004ff857230 */ /* 0x100fe20000004100 */
[C---:B------:R-:W-:Y:S01]  /*c2b0*/  FMUL.FTZ R132, R131.reuse, R132 ;  /* 0x0000008483847220 */ /* 0x040fe20000410000 */
[----:B------:R-:W-:Y:S01]  /*c2c0*/  HADD2.F32 R134, -RZ, R4.H1_H1 ;  /* 0x30000004ff867230 */ /* 0x000fe20000004100 */
[----:B------:R-:W-:Y:S01]  /*c2d0*/  FFMA.FTZ R136, R131, R138, R136 ;  /* 0x0000008a83887223 */ /* 0x000fe20000010088 */
[----:B------:R-:W-:Y:S01]  /*c2e0*/  HADD2.F32 R4, -RZ, R6.H0_H0 ;  /* 0x20000006ff047230 */ /* 0x000fe20000004100 */
[----:B------:R-:W-:Y:S01]  /*c2f0*/  FMUL.FTZ R140, R5, R140 ;  /* 0x0000008c058c7220 */ /* 0x000fe20000410000 */
[----:B------:R-:W-:Y:S01]  /*c300*/  HADD2.F32 R131, -RZ, R126.H1_H1 ;  /* 0x3000007eff837230 */ /* 0x000fe20000004100 */
[C---:B------:R-:W-:Y:S01]  /*c310*/  FMUL.FTZ R122, R133.reuse, R122 ;  /* 0x0000007a857a7220 */ /* 0x040fe20000410000 */
[----:B------:R-:W-:Y:S01]  /*c320*/  HADD2.F32 R135, -RZ, R6.H1_H1 ;  /* 0x30000006ff877230 */ /* 0x000fe20000004100 */
[----:B------:R-:W-:Y:S01]  /*c330*/  FFMA.FTZ R146, R133, R125, R146 ;  /* 0x0000007d85927223 */ /* 0x000fe20000010092 */
[----:B------:R-:W-:Y:S01]  /*c340*/  HADD2.F32 R133, -RZ, R126.H0_H0 ;  /* 0x2000007eff857230 */ /* 0x000fe20000004100 */
[----:B------:R-:W-:Y:S01]  /*c350*/  FFMA.FTZ R5, R5, R144, R142 ;  /* 0x0000009005057223 */ /* 0x000fe2000001008e */
[----:B------:R-:W-:Y:S01]  /*c360*/  HADD2.F32 R142, -RZ, R103.H0_H0 ;  /* 0x20000067ff8e7230 */ /* 0x000fe20000004100 */
[-C--:B------:R-:W-:Y:S01]  /*c370*/  FMUL.FTZ R126, R8, R105.reuse ;  /* 0x00000069087e7220 */ /* 0x080fe20000410000 */
[--C-:B------:R-:W-:Y:S01]  /*c380*/  HADD2.F32 R6, -RZ, R7.reuse.H0_H0 ;  /* 0x20000007ff067230 */ /* 0x100fe20000004100 */
[C---:B------:R-:W-:Y:S01]  /*c390*/  FMUL.FTZ R105, R4.reuse, R105 ;  /* 0x0000006904697220 */ /* 0x040fe20000410000 */
[----:B------:R-:W-:Y:S01]  /*c3a0*/  HADD2.F32 R7, -RZ, R7.H1_H1 ;  /* 0x30000007ff077230 */ /* 0x000fe20000004100 */
[----:B------:R-:W-:Y:S01]  /*c3b0*/  FFMA.FTZ R103, R4, R131, R126 ;  /* 0x0000008304677223 */ /* 0x000fe2000001007e */
[----:B------:R-:W-:Y:S01]  /*c3c0*/  F2FP.PACK_AB R5, R5, R136 ;  /* 0x000000880505723e */ /* 0x000fe200000000ff */
[----:B------:R-:W-:-:S02]  /*c3d0*/  FMUL.FTZ R4, R11, R142 ;  /* 0x0000008e0b047220 */ /* 0x000fc40000410000 */
[C---:B------:R-:W-:Y:S02]  /*c3e0*/  FMUL.FTZ R142, R7.reuse, R142 ;  /* 0x0000008e078e7220 */ /* 0x040fe40000410000 */
[----:B------:R-:W-:Y:S01]  /*c3f0*/  FFMA.FTZ R7, R7, R106, R4 ;  /* 0x0000006a07077223 */ /* 0x000fe20000010004 */
[----:B------:R-:W-:Y:S01]  /*c400*/  HADD2.F32 R4, -RZ, R101.H0_H0 ;  /* 0x20000065ff047230 */ /* 0x000fe20000004100 */
[----:B------:R-:W-:Y:S02]  /*c410*/  FMUL.FTZ R127, R6, R127 ;  /* 0x0000007f067f7220 */ /* 0x000fe40000410000 */
[----:B------:R-:W-:Y:S02]  /*c420*/  FFMA.FTZ R101, R134, R104, R137 ;  /* 0x0000006886657223 */ /* 0x000fe40000010089 */
[----:B------:R-:W-:Y:S02]  /*c430*/  FFMA.FTZ R124, R6, R133, R124 ;  /* 0x00000085067c7223 */ /* 0x000fe4000001007c */
[----:B------:R-:W-:-:S02]  /*c440*/  FMUL.FTZ R100, R134, R100 ;  /* 0x0000006486647220 */ /* 0x000fc40000410000 */
[----:B------:R-:W-:Y:S01]  /*c450*/  FMUL.FTZ R137, R135, R102 ;  /* 0x0000006687897220 */ /* 0x000fe20000410000 */
[----:B------:R-:W-:Y:S01]  /*c460*/  F2FP.PACK_AB R7, R7, R124 ;  /* 0x0000007c0707723e */ /* 0x000fe200000000ff */
[----:B------:R-:W-:Y:S02]  /*c470*/  FMUL.FTZ R6, R130, R102 ;  /* 0x0000006682067220 */ /* 0x000fe40000410000 */
[----:B------:R-:W-:Y:S02]  /*c480*/  FFMA.FTZ R127, R10, R133, -R127 ;  /* 0x000000850a7f7223 */ /* 0x000fe4000001087f */
[----:B------:R-:W-:Y:S02]  /*c490*/  FFMA.FTZ R132, R107, R138, -R132 ;  /* 0x0000008a6b847223 */ /* 0x000fe40000010884 */
[----:B------:R-:W-:Y:S02]  /*c4a0*/  FFMA.FTZ R9, R9, R144, -R140 ;  /* 0x0000009009097223 */ /* 0x000fe4000001088c */
[----:B------:R-:W-:-:S02]  /*c4b0*/  FFMA.FTZ R122, R128, R125, -R122 ;  /* 0x0000007d807a7223 */ /* 0x000fc4000001087a */
[----:B------:R-:W-:Y:S01]  /*c4c0*/  FFMA.FTZ R105, R8, R131, -R105 ;  /* 0x0000008308697223 */ /* 0x000fe20000010869 */
[----:B------:R-:W-:Y:S01]  /*c4d0*/  F2FP.PACK_AB R9, R9, R132 ;  /* 0x000000840909723e */ /* 0x000fe200000000ff */
[----:B------:R-:W-:Y:S02]  /*c4e0*/  FFMA.FTZ R142, R11, R106, -R142 ;  /* 0x0000006a0b8e7223 */ /* 0x000fe4000001088e */
[----:B------:R-:W-:Y:S02]  /*c4f0*/  FFMA.FTZ R129, R129, R104, -R100 ;  /* 0x0000006881817223 */ /* 0x000fe40000010864 */
[-C--:B------:R-:W-:Y:S01]  /*c500*/  FFMA.FTZ R10, R130, R4.reuse, -R137 ;  /* 0x00000004820a7223 */ /* 0x080fe20000010889 */
[----:B------:R-:W-:Y:S01]  /*c510*/  F2FP.PACK_AB R11, R142, R127 ;  /* 0x0000007f8e0b723e */ /* 0x000fe200000000ff */
[----:B------:R-:W-:Y:S01]  /*c520*/  FFMA.FTZ R6, R135, R4, R6 ;  /* 0x0000000487067223 */ /* 0x000fe20000010006 */
[----:B------:R-:W-:Y:S02]  /*c530*/  F2FP.PACK_AB R8, R129, R122 ;  /* 0x0000007a8108723e */ /* 0x000fe400000000ff */
[----:B------:R-:W-:-:S02]  /*c540*/  F2FP.PACK_AB R10, R10, R105 ;  /* 0x000000690a0a723e */ /* 0x000fc400000000ff */
[----:B------:R-:W-:Y:S02]  /*c550*/  F2FP.PACK_AB R4, R101, R146 ;  /* 0x000000926504723e */ /* 0x000fe400000000ff */
[----:B------:R-:W-:Y:S01]  /*c560*/  F2FP.PACK_AB R6, R6, R103 ;  /* 0x000000670606723e */ /* 0x000fe200000000ff */
[----:B------:R1:W-:Y:S04]  /*c570*/  STS.128 [R119+0x10080], R8 ;  /* 0x0100800877007388 */ /* 0x0003e80000000c00 */
[----:B------:R1:W-:Y:S02]  /*c580*/  STS.128 [R121+0x10080], R4 ;  /* 0x0100800479007388 */ /* 0x0003e40000000c00 */
.L_x_442:
[----:B------:R-:W-:Y:S05]  /*c590*/  BSYNC B0 ;  /* 0x0000000000007941 */ /* 0x000fea0003800000 */
.L_x_441:
[----:B------:R-:W-:-:S13]  /*c5a0*/  ISETP.GE.AND P0, PT, R219, c[0x0][0x27c], PT ;  /* 0x00009f00db007a0c */ /* 0x000fda0003f06270 */
[----:B------:R-:W-:Y:S05]  /*c5b0*/  @P0 BRA `(.L_x_440) ;  /* 0x0000067000000947 */ /* 0x000fea0003800000 */
[----:B-1----:R-:W-:Y:S01]  /*c5c0*/  SHF.R.S32.HI R4, RZ, 0x1f, R219 ;  /* 0x0000001fff047819 */ /* 0x002fe200000114db */
[----:B------:R-:W-:Y:S01]  /*c5d0*/  HADD2.F32 R124, -RZ, R114.H0_H0 ;  /* 0x20000072ff7c7230 */ /* 0x000fe20000004100 */
[----:B------:R-:W-:Y:S01]  /*c5e0*/  SHF.R.U32.HI R102, RZ, 0x10, R85 ;  /* 0x00000010ff667819 */ /* 0x000fe20000011655 */
[--C-:B------:R-:W-:Y:S01]  /*c5f0*/  HADD2.F32 R106, -RZ, R113.reuse.H0_H0 ;  /* 0x20000071ff6a7230 */ /* 0x100fe20000004100 */
[CC--:B------:R-:W-:Y:S01]  /*c600*/  LEA.HI R5, R4.reuse, R219.reuse, RZ, 0x3 ;  /* 0x000000db04057211 */ /* 0x0c0fe200078f18ff */
[----:B------:R-:W-:Y:S01]  /*c610*/  HADD2.F32 R132, -RZ, R116.H0_H0 ;  /* 0x20000074ff847230 */ /* 0x000fe20000004100 */
[----:B------:R-:W-:Y:S01]  /*c620*/  LEA.HI R7, R4, R219, RZ, 0x6 ;  /* 0x000000db04077211 */ /* 0x000fe200078f30ff */
[----:B------:R-:W-:Y:S01]  /*c630*/  HADD2.F32 R102, -RZ, R102.H0_H0 ;  /* 0x20000066ff667230 */ /* 0x000fe20000004100 */
[----:B------:R-:W-:Y:S01]  /*c640*/  LEA.HI.SX32 R123, R5, R123, 0x1d ;  /* 0x0000007b057b7211 */ /* 0x000fe200078feaff */
[----:B------:R-:W-:Y:S01]  /*c650*/  HADD2.F32 R113, -RZ, R113.H1_H1 ;  /* 0x30000071ff717230 */ /* 0x000fe20000004100 */
[----:B------:R-:W-:Y:S01]  /*c660*/  LOP3.LUT R5, R120, 0x38, R5, 0xf8, !PT ;  /* 0x0000003878057812 */ /* 0x000fe200078ef805 */
[--C-:B------:R-:W-:Y:S01]  /*c670*/  HADD2.F32 R122, -RZ, R115.reuse.H0_H0 ;  /* 0x20000073ff7a7230 */ /* 0x100fe20000004100 */
[----:B------:R-:W-:Y:S01]  /*c680*/  SHF.R.S32.HI R4, RZ, 0x1f, R123 ;  /* 0x0000001fff047819 */ /* 0x000fe2000001147b */
[----:B------:R-:W-:Y:S01]  /*c690*/  HADD2.F32 R115, -RZ, R115.H1_H1 ;  /* 0x30000073ff737230 */ /* 0x000fe20000004100 */
[----:B------:R-:W-:-:S02]  /*c6a0*/  LOP3.LUT R6, R5, R118, RZ, 0x3c, !PT ;  /* 0x0000007605067212 */ /* 0x000fc400078e3cff */
[----:B------:R-:W-:Y:S02]  /*c6b0*/  SHF.L.U32 R5, R123, 0x3, RZ ;  /* 0x000000037b057819 */ /* 0x000fe400000006ff */
[----:B------:R-:W-:Y:S02]  /*c6c0*/  LEA.HI R4, R4, R123, RZ, 0x3 ;  /* 0x0000007b04047211 */ /* 0x000fe400078f18ff */
[----:B------:R-:W-:Y:S02]  /*c6d0*/  SHF.L.U32 R7, R7, 0x7, RZ ;  /* 0x0000000707077819 */ /* 0x000fe400000006ff */
[----:B------:R-:W-:Y:S02]  /*c6e0*/  LOP3.LUT R5, R120, 0x38, R5, 0xf8, !PT ;  /* 0x0000003878057812 */ /* 0x000fe400078ef805 */
[----:B------:R-:W-:Y:S02]  /*c6f0*/  SHF.L.U32 R4, R4, 0xa, RZ ;  /* 0x0000000a04047819 */ /* 0x000fe400000006ff */
[----:B------:R-:W-:-:S02]  /*c700*/  LOP3.LUT R7, R7, 0x7fffe000, RZ, 0xc0, !PT ;  /* 0x7fffe00007077812 */ /* 0x000fc400078ec0ff */
[----:B------:R-:W-:Y:S02]  /*c710*/  LOP3.LUT R118, R5, R118, RZ, 0x3c, !PT ;  /* 0x0000007605767212 */ /* 0x000fe400078e3cff */
[----:B------:R-:W-:Y:S02]  /*c720*/  LOP3.LUT R4, R4, 0x7fffe000, RZ, 0xc0, !PT ;  /* 0x7fffe00004047812 */ /* 0x000fe400078ec0ff */
[--C-:B------:R-:W-:Y:S02]  /*c730*/  IADD3 R6, R6, R7, R117.reuse ;  /* 0x0000000706067210 */ /* 0x100fe40007ffe075 */
[----:B------:R-:W-:Y:S02]  /*c740*/  IADD3 R4, R118, R4, R117 ;  /* 0x0000000476047210 */ /* 0x000fe40007ffe075 */
[----:B------:R-:W-:Y:S02]  /*c750*/  SHF.L.U32 R100, R6, 0x1, RZ ;  /* 0x0000000106647819 */ /* 0x000fe400000006ff */
[----:B------:R-:W-:-:S02]  /*c760*/  SHF.L.U32 R101, R4, 0x1, RZ ;  /* 0x0000000104657819 */ /* 0x000fc400000006ff */
[--C-:B------:R-:W-:Y:S01]  /*c770*/  SHF.R.U64 R88, R88, 0x10, R89.reuse ;  /* 0x0000001058587819 */ /* 0x100fe20000001259 */
[----:B------:R-:W1:Y:S01]  /*c780*/  LDS.128 R8, [R100+0x10080] ;  /* 0x0100800064087984 */ /* 0x000e620000000c00 */
[----:B------:R-:W-:Y:S02]  /*c790*/  SHF.R.U32.HI R89, RZ, 0x10, R89 ;  /* 0x00000010ff597819 */ /* 0x000fe40000011659 */
[----:B------:R-:W-:Y:S01]  /*c7a0*/  SHF.R.U64 R84, R84, 0x10, R85 ;  /* 0x0000001054547819 */ /* 0x000fe20000001255 */
[----:B------:R-:W2:Y:S01]  /*c7b0*/  LDS.128 R4, [R101+0x10080] ;  /* 0x0100800065047984 */ /* 0x000ea20000000c00 */
[--C-:B------:R-:W-:Y:S01]  /*c7c0*/  SHF.R.U64 R85, R90, 0x10, R91.reuse ;  /* 0x000000105a557819 */ /* 0x100fe2000000125b */
[----:B------:R-:W-:Y:S01]  /*c7d0*/  HADD2.F32 R128, -RZ, R89.H0_H0 ;  /* 0x20000059ff807230 */ /* 0x000fe20000004100 */
[----:B------:R-:W-:Y:S01]  /*c7e0*/  SHF.R.U32.HI R90, RZ, 0x10, R91 ;  /* 0x00000010ff5a7819 */ /* 0x000fe2000001165b */
[----:B------:R-:W-:Y:S01]  /*c7f0*/  HADD2.F32 R88, -RZ, R88.H0_H0 ;  /* 0x20000058ff587230 */ /* 0x000fe20000004100 */
[----:B------:R-:W-:-:S02]  /*c800*/  SHF.R.U64 R86, R86, 0x10, R87 ;  /* 0x0000001056567819 */ /* 0x000fc40000001257 */
[----:B------:R-:W-:Y:S01]  /*c810*/  SHF.R.U32.HI R87, RZ, 0x10, R87 ;  /* 0x00000010ff577819 */ /* 0x000fe20000011657 */
[----:B------:R-:W-:Y:S02]  /*c820*/  HADD2.F32 R134, -RZ, R90.H0_H0 ;  /* 0x2000005aff867230 */ /* 0x000fe40000004100 */
[--C-:B-1----:R-:W-:Y:S02]  /*c830*/  HADD2.F32 R103, -RZ, R9.reuse.H1_H1 ;  /* 0x30000009ff677230 */ /* 0x102fe40000004100 */
[----:B------:R-:W-:Y:S02]  /*c840*/  HADD2.F32 R91, -RZ, R9.H0_H0 ;  /* 0x20000009ff5b7230 */ /* 0x000fe40000004100 */
[----:B------:R-:W-:Y:S01]  /*c850*/  HADD2.F32 R9, -RZ, R11.H0_H0 ;  /* 0x2000000bff097230 */ /* 0x000fe20000004100 */
[----:B------:R-:W-:Y:S01]  /*c860*/  FMUL.FTZ R126, R103, R102 ;  /* 0x00000066677e7220 */ /* 0x000fe20000410000 */
[--C-:B--2---:R-:W-:Y:S01]  /*c870*/  HADD2.F32 R117, -RZ, R5.reuse.H1_H1 ;  /* 0x30000005ff757230 */ /* 0x104fe20000004100 */
[----:B------:R-:W-:Y:S01]  /*c880*/  FMUL.FTZ R120, R91, R106 ;  /* 0x0000006a5b787220 */ /* 0x000fe20000410000 */
[----:B------:R-:W-:Y:S01]  /*c890*/  HADD2.F32 R107, -RZ, R5.H0_H0 ;  /* 0x20000005ff6b7230 */ /* 0x000fe20000004100 */
[----:B------:R-:W-:Y:S01]  /*c8a0*/  FMUL.FTZ R130, R9, R124 ;  /* 0x0000007c09827220 */ /* 0x000fe20000410000 */
[----:B------:R-:W-:Y:S01]  /*c8b0*/  HADD2.F32 R5, -RZ, R7.H0_H0 ;  /* 0x20000007ff057230 */ /* 0x000fe20000004100 */
[C---:B------:R-:W-:Y:S01]  /*c8c0*/  FMUL.FTZ R102, R117.reuse, R102 ;  /* 0x0000006675667220 */ /* 0x040fe20000410000 */
[----:B------:R-:W-:Y:S01]  /*c8d0*/  HADD2.F32 R104, -RZ, R8.H0_H0 ;  /* 0x20000008ff687230 */ /* 0x000fe20000004100 */
[----:B------:R-:W-:Y:S01]  /*c8e0*/  FFMA.FTZ R117, R117, R128, R126 ;  /* 0x0000008075757223 */ /* 0x000fe2000001007e */
[----:B------:R-:W-:Y:S01]  /*c8f0*/  HADD2.F32 R11, -RZ, R11.H1_H1 ;  /* 0x3000000bff0b7230 */ /* 0x000fe20000004100 */
[C---:B------:R-:W-:Y:S01]  /*c900*/  FMUL.FTZ R124, R5.reuse, R124 ;  /* 0x0000007c057c7220 */ /* 0x040fe20000410000 */
[----:B------:R-:W-:Y:S01]  /*c910*/  HADD2.F32 R126, -RZ, R87.H0_H0 ;  /* 0x20000057ff7e7230 */ /* 0x000fe20000004100 */
[----:B------:R-:W-:Y:S01]  /*c920*/  FFMA.FTZ R130, R5, R132, R130 ;  /* 0x0000008405827223 */ /* 0x000fe20000010082 */
[----:B------:R-:W-:Y:S01]  /*c930*/  HADD2.F32 R118, -RZ, R4.H0_H0 ;  /* 0x20000004ff767230 */ /* 0x000fe20000004100 */
[-C--:B------:R-:W-:Y:S01]  /*c940*/  FMUL.FTZ R5, R104, R113.reuse ;  /* 0x0000007168057220 */ /* 0x080fe20000410000 */
[----:B------:R-:W-:Y:S01]  /*c950*/  HADD2.F32 R105, -RZ, R8.H1_H1 ;  /* 0x30000008ff697230 */ /* 0x000fe20000004100 */
[-C--:B------:R-:W-:Y:S01]  /*c960*/  FMUL.FTZ R90, R11, R126.reuse ;  /* 0x0000007e0b5a7220 */ /* 0x080fe20000410000 */
[----:B------:R-:W-:Y:S01]  /*c970*/  HADD2.F32 R7, -RZ, R7.H1_H1 ;  /* 0x30000007ff077230 */ /* 0x000fe20000004100 */
[C---:B------:R-:W-:Y:S01]  /*c980*/  FMUL.FTZ R113, R118.reuse, R113 ;  /* 0x0000007176717220 */ /* 0x040fe20000410000 */
[----:B------:R-:W-:Y:S01]  /*c990*/  HADD2.F32 R8, -RZ, R10.H0_H0 ;  /* 0x2000000aff087230 */ /* 0x000fe20000004100 */
[----:B------:R-:W-:Y:S01]  /*c9a0*/  FFMA.FTZ R118, R118, R115, R5 ;  /* 0x0000007376767223 */ /* 0x000fe20000010005 */
[----:B------:R-:W-:Y:S01]  /*c9b0*/  HADD2.F32 R87, -RZ, R114.H1_H1 ;  /* 0x30000072ff577230 */ /* 0x000fe20000004100 */
[----:B------:R-:W-:Y:S01]  /*c9c0*/  FMUL.FTZ R126, R7, R126 ;  /* 0x0000007e077e7220 */ /* 0x000fe20000410000 */
[----:B------:R-:W-:Y:S01]  /*c9d0*/  HADD2.F32 R119, -RZ, R4.H1_H1 ;  /* 0x30000004ff777230 */ /* 0x000fe20000004100 */
[C---:B------:R-:W-:Y:S01]  /*c9e0*/  FMUL.FTZ R106, R107.reuse, R106 ;  /* 0x0000006a6b6a7220 */ /* 0x040fe20000410000 */
[----:B------:R-:W-:Y:S01]  /*c9f0*/  HADD2.F32 R4, -RZ, R6.H0_H0 ;  /* 0x20000006ff047230 */ /* 0x000fe20000004100 */
[----:B------:R-:W-:Y:S01]  /*ca00*/  FFMA.FTZ R120, R107, R122, R120 ;  /* 0x0000007a6b787223 */ /* 0x000fe20000010078 */
[----:B------:R-:W-:Y:S01]  /*ca10*/  HADD2.F32 R5, -RZ, R116.H1_H1 ;  /* 0x30000074ff057230 */ /* 0x000fe20000004100 */
[----:B------:R-:W-:Y:S01]  /*ca20*/  FFMA.FTZ R7, R7, R134, R90 ;  /* 0x0000008607077223 */ /* 0x000fe2000001005a */
[----:B------:R-:W-:Y:S01]  /*ca30*/  HADD2.F32 R10, -RZ, R10.H1_H1 ;  /* 0x3000000aff0a7230 */ /* 0x000fe20000004100 */
[-C--:B------:R-:W-:Y:S01]  /*ca40*/  FMUL.FTZ R89, R8, R87.reuse ;  /* 0x0000005708597220 */ /* 0x080fe20000410000 */
[----:B------:R-:W-:Y:S01]  /*ca50*/  HADD2.F32 R90, -RZ, R84.H0_H0 ;  /* 0x20000054ff5a7230 */ /* 0x000fe20000004100 */
[C---:B------:R-:W-:Y:S01]  /*ca60*/  FMUL.FTZ R87, R4.reuse, R87 ;  /* 0x0000005704577220 */ /* 0x040fe20000410000 */
[----:B------:R-:W-:Y:S01]  /*ca70*/  HADD2.F32 R107, -RZ, R86.H0_H0 ;  /* 0x20000056ff6b7230 */ /* 0x000fe20000004100 */
[----:B------:R-:W-:Y:S01]  /*ca80*/  FFMA.FTZ R84, R4, R5, R89 ;  /* 0x0000000504547223 */ /* 0x000fe20000010059 */
[----:B------:R-:W-:Y:S01]  /*ca90*/  HADD2.F32 R6, -RZ, R6.H1_H1 ;  /* 0x30000006ff067230 */ /* 0x000fe20000004100 */
[----:B------:R-:W-:Y:S01]  /*caa0*/  FMUL.FTZ R4, R105, R90 ;  /* 0x0000005a69047220 */ /* 0x000fe20000410000 */
[----:B------:R-:W-:Y:S01]  /*cab0*/  HADD2.F32 R89, -RZ, R85.H0_H0 ;  /* 0x20000055ff597230 */ /* 0x000fe20000004100 */
[----:B------:R-:W-:Y:S01]  /*cac0*/  FMUL.FTZ R85, R10, R107 ;  /* 0x0000006b0a557220 */ /* 0x000fe20000410000 */
[----:B------:R-:W-:Y:S01]  /*cad0*/  F2FP.PACK_AB R7, R7, R130 ;  /* 0x000000820707723e */ /* 0x000fe200000000ff */
[----:B------:R-:W-:-:S02]  /*cae0*/  FMUL.FTZ R90, R119, R90 ;  /* 0x0000005a775a7220 */ /* 0x000fc40000410000 */
[----:B------:R-:W-:Y:S02]  /*caf0*/  FMUL.FTZ R107, R6, R107 ;  /* 0x0000006b066b7220 */ /* 0x000fe40000410000 */
[----:B------:R-:W-:Y:S01]  /*cb00*/  FFMA.FTZ R87, R8, R5, -R87 ;  /* 0x0000000508577223 */ /* 0x000fe20000010857 */
[----:B------:R-:W-:Y:S01]  /*cb10*/  F2FP.PACK_AB R5, R117, R120 ;  /* 0x000000787505723e */ /* 0x000fe200000000ff */
        /* <DEDUP_REMOVED lines=8> */
[----:B------:R-:W-:Y:S02]  /*cba0*/  FFMA.FTZ R10, R10, R89, -R107 ;  /* 0x000000590a0a7223 */ /* 0x000fe4000001086b */
[----:B------:R-:W-:Y:S01]  /*cbb0*/  FFMA.FTZ R119, R119, R88, R4 ;  /* 0x0000005877777223 */ /* 0x000fe20000010004 */
[----:B------:R-:W-:Y:S01]  /*cbc0*/  F2FP.PACK_AB R8, R8, R113 ;  /* 0x000000710808723e */ /* 0x000fe200000000ff */
[----:B------:R-:W-:Y:S01]  /*cbd0*/  FFMA.FTZ R85, R6, R89, R85 ;  /* 0x0000005906557223 */ /* 0x000fe20000010055 */
[----:B------:R-:W-:Y:S02]  /*cbe0*/  F2FP.PACK_AB R10, R10, R87 ;  /* 0x000000570a0a723e */ /* 0x000fe400000000ff */
[----:B------:R-:W-:Y:S02]  /*cbf0*/  F2FP.PACK_AB R4, R119, R118 ;  /* 0x000000767704723e */ /* 0x000fe400000000ff */
[----:B------:R-:W-:Y:S01]  /*cc00*/  F2FP.PACK_AB R6, R85, R84 ;  /* 0x000000545506723e */ /* 0x000fe200000000ff */
[----:B------:R1:W-:Y:S04]  /*cc10*/  STS.128 [R100+0x10080], R8 ;  /* 0x0100800864007388 */ /* 0x0003e80000000c00 */
[----:B------:R1:W-:Y:S02]  /*cc20*/  STS.128 [R101+0x10080], R4 ;  /* 0x0100800465007388 */ /* 0x0003e40000000c00 */
.L_x_440:
[----:B------:R-:W-:Y:S05]  /*cc30*/  BSYNC B1 ;  /* 0x0000000000017941 */ /* 0x000fea0003800000 */
.L_x_439:
[----:B------:R-:W-:Y:S01]  /*cc40*/  IADD3 R84, R51, 0x20, RZ ;  /* 0x0000002033547810 */ /* 0x000fe20007ffe0ff */
[----:B------:R-:W-:Y:S03]  /*cc50*/  BSSY B1, `(.L_x_443) ;  /* 0x00000db000017945 */ /* 0x000fe60003800000 */
[----:B------:R-:W-:-:S13]  /*cc60*/  ISETP.GE.AND P0, PT, R84, UR4, PT ;  /* 0x0000000454007c0c */ /* 0x000fda000bf06270 */
[----:B------:R-:W-:Y:S05]  /*cc70*/  @P0 BRA `(.L_x_444) ;  /* 0x00000d8000000947 */ /* 0x000fea0003800000 */
[----:B------:R-:W-:Y:S01]  /*cc80*/  ISETP.GE.AND P0, PT, R225, c[0x0][0x27c], PT ;  /* 0x00009f00e1007a0c */ /* 0x000fe20003f06270 */
[----:B------:R-:W-:Y:S01]  /*cc90*/  IMAD.SHL.U32 R90, R84, 0x40, RZ ;  /* 0x00000040545a7824 */ /* 0x000fe200078e00ff */
[----:B-1----:R-:W-:Y:S01]  /*cca0*/  SHF.R.S32.HI R5, RZ, 0x1f, R84 ;  /* 0x0000001fff057819 */ /* 0x002fe20000011454 */
        /* <DEDUP_REMOVED lines=10> */
[----:B------:R-:W-:Y:S01]  /*cd50*/  HADD2.F32 R102, -RZ, R109.H0_H0 ;  /* 0x2000006dff667230 */ /* 0x000fe20000004100 */
[----:B------:R-:W-:Y:S01]  /*cd60*/  LOP3.LUT R87, R90, 0x38, R225, 0xf8, !PT ;  /* 0x000000385a577812 */ /* 0x000fe200078ef8e1 */
[----:B------:R-:W-:Y:S01]  /*cd70*/  HADD2.F32 R116, -RZ, R111.H0_H0 ;  /* 0x2000006fff747230 */ /* 0x000fe20000004100 */
[----:B------:R-:W-:Y:S01]  /*cd80*/  SHF.R.S32.HI R5, RZ, 0x1f, R4 ;  /* 0x0000001fff057819 */ /* 0x000fe20000011404 */
[----:B------:R-:W-:Y:S01]  /*cd90*/  HADD2.F32 R109, -RZ, R109.H1_H1 ;  /* 0x3000006dff6d7230 */ /* 0x000fe20000004100 */
[----:B------:R-:W-:Y:S01]  /*cda0*/  SHF.L.U32 R7, R4, 0x3, RZ ;  /* 0x0000000304077819 */ /* 0x000fe200000006ff */
[----:B------:R-:W-:Y:S01]  /*cdb0*/  HADD2.F32 R124, -RZ, R111.H1_H1 ;  /* 0x3000006fff7c7230 */ /* 0x000fe20000004100 */
[----:B------:R-:W-:Y:S01]  /*cdc0*/  LEA.HI R5, R5, R4, RZ, 0x3 ;  /* 0x0000000405057211 */ /* 0x000fe200078f18ff */
[--C-:B------:R-:W-:Y:S01]  /*cdd0*/  HADD2.F32 R107, -RZ, R112.reuse.H1_H1 ;  /* 0x30000070ff6b7230 */ /* 0x100fe20000004100 */
[----:B------:R-:W-:Y:S01]  /*cde0*/  LOP3.LUT R87, R87, R88, RZ, 0x3c, !PT ;  /* 0x0000005857577212 */ /* 0x000fe200078e3cff */
[----:B------:R-:W-:Y:S01]  /*cdf0*/  HADD2.F32 R111, -RZ, R112.H0_H0 ;  /* 0x20000070ff6f7230 */ /* 0x000fe20000004100 */
[----:B------:R-:W-:-:S02]  /*ce00*/  LOP3.LUT R7, R90, 0x38, R7, 0xf8, !PT ;  /* 0x000000385a077812 */ /* 0x000fc400078ef807 */
[----:B------:R-:W-:Y:S02]  /*ce10*/  SHF.L.U32 R5, R5, 0xa, RZ ;  /* 0x0000000a05057819 */ /* 0x000fe400000006ff */
[----:B------:R-:W-:Y:S02]  /*ce20*/  IADD3 R87, R84, R87, RZ ;  /* 0x0000005754577210 */ /* 0x000fe40007ffe0ff */
[----:B------:R-:W-:Y:S02]  /*ce30*/  LOP3.LUT R4, R7, R88, RZ, 0x3c, !PT ;  /* 0x0000005807047212 */ /* 0x000fe400078e3cff */
[----:B------:R-:W-:Y:S02]  /*ce40*/  LOP3.LUT R5, R5, 0x7fffe000, RZ, 0xc0, !PT ;  /* 0x7fffe00005057812 */ /* 0x000fe400078ec0ff */
[----:B------:R-:W-:Y:S02]  /*ce50*/  SHF.L.U32 R87, R87, 0x1, RZ ;  /* 0x0000000157577819 */ /* 0x000fe400000006ff */
[----:B------:R-:W-:-:S02]  /*ce60*/  IADD3 R4, R4, R5, R84 ;  /* 0x0000000504047210 */ /* 0x000fc40007ffe054 */
[--C-:B------:R-:W-:Y:S01]  /*ce70*/  SHF.R.U64 R72, R72, 0x10, R73.reuse ;  /* 0x0000001048487819 */ /* 0x100fe20000001249 */
[----:B------:R-:W1:Y:S01]  /*ce80*/  LDS.128 R8, [R87+0x10080] ;  /* 0x0100800057087984 */ /* 0x000e620000000c00 */
[----:B------:R-:W-:Y:S02]  /*ce90*/  SHF.L.U32 R86, R4, 0x1, RZ ;  /* 0x0000000104567819 */ /* 0x000fe400000006ff */
[----:B------:R-:W-:Y:S01]  /*cea0*/  SHF.R.U32.HI R89, RZ, 0x10, R73 ;  /* 0x00000010ff597819 */ /* 0x000fe20000011649 */
[----:B------:R-:W-:Y:S01]  /*ceb0*/  HADD2.F32 R72, -RZ, R72.H0_H0 ;  /* 0x20000048ff487230 */ /* 0x000fe20000004100 */
[--C-:B------:R-:W-:Y:S01]  /*cec0*/  SHF.R.U64 R73, R78, 0x10, R79.reuse ;  /* 0x000000104e497819 */ /* 0x100fe2000000124f */
[----:B------:R-:W2:Y:S01]  /*ced0*/  LDS.128 R4, [R86+0x10080] ;  /* 0x0100800056047984 */ /* 0x000ea20000000c00 */
[----:B------:R-:W-:Y:S01]  /*cee0*/  SHF.R.U32.HI R78, RZ, 0x10, R79 ;  /* 0x00000010ff4e7819 */ /* 0x000fe2000001164f */
[----:B------:R-:W-:Y:S01]  /*cef0*/  HADD2.F32 R118, -RZ, R89.H0_H0 ;  /* 0x20000059ff767230 */ /* 0x000fe20000004100 */
[--C-:B------:R-:W-:Y:S01]  /*cf00*/  SHF.R.U64 R76, R76, 0x10, R77.reuse ;  /* 0x000000104c4c7819 */ /* 0x100fe2000000124d */
[----:B------:R-:W-:Y:S01]  /*cf10*/  HADD2.F32 R89, -RZ, R110.H1_H1 ;  /* 0x3000006eff597230 */ /* 0x000fe20000004100 */
[----:B------:R-:W-:Y:S01]  /*cf20*/  SHF.R.U32.HI R77, RZ, 0x10, R77 ;  /* 0x00000010ff4d7819 */ /* 0x000fe2000001164d */
[----:B------:R-:W-:Y:S01]  /*cf30*/  HADD2.F32 R78, -RZ, R78.H0_H0 ;  /* 0x2000004eff4e7230 */ /* 0x000fe20000004100 */
[--C-:B------:R-:W-:Y:S01]  /*cf40*/  SHF.R.U64 R74, R74, 0x10, R75.reuse ;  /* 0x000000104a4a7819 */ /* 0x100fe2000000124b */
[----:B------:R-:W-:Y:S01]  /*cf50*/  HADD2.F32 R76, -RZ, R76.H0_H0 ;  /* 0x2000004cff4c7230 */ /* 0x000fe20000004100 */
[----:B------:R-:W-:Y:S01]  /*cf60*/  SHF.R.U32.HI R75, RZ, 0x10, R75 ;  /* 0x00000010ff4b7819 */ /* 0x000fe2000001164b */
[----:B------:R-:W-:-:S02]  /*cf70*/  HADD2.F32 R122, -RZ, R77.H0_H0 ;  /* 0x2000004dff7a7230 */ /* 0x000fc40000004100 */
[----:B------:R-:W-:Y:S02]  /*cf80*/  HADD2.F32 R74, -RZ, R74.H0_H0 ;  /* 0x2000004aff4a7230 */ /* 0x000fe40000004100 */
[----:B------:R-:W-:Y:S02]  /*cf90*/  HADD2.F32 R112, -RZ, R75.H0_H0 ;  /* 0x2000004bff707230 */ /* 0x000fe40000004100 */
[----:B------:R-:W-:Y:S02]  /*cfa0*/  HADD2.F32 R73, -RZ, R73.H0_H0 ;  /* 0x20000049ff497230 */ /* 0x000fe40000004100 */
[----:B-1----:R-:W-:Y:S02]  /*cfb0*/  HADD2.F32 R79, -RZ, R9.H0_H0 ;  /* 0x20000009ff4f7230 */ /* 0x002fe40000004100 */
[--C-:B------:R-:W-:Y:S02]  /*cfc0*/  HADD2.F32 R91, -RZ, R8.reuse.H0_H0 ;  /* 0x20000008ff5b7230 */ /* 0x100fe40000004100 */
[----:B------:R-:W-:Y:S01]  /*cfd0*/  HADD2.F32 R100, -RZ, R8.H1_H1 ;  /* 0x30000008ff647230 */ /* 0x000fe20000004100 */
[----:B------:R-:W-:Y:S01]  /*cfe0*/  FMUL.FTZ R114, R79, R102 ;  /* 0x000000664f727220 */ /* 0x000fe20000410000 */
[----:B--2---:R-:W-:Y:S01]  /*cff0*/  HADD2.F32 R103, -RZ, R5.H0_H0 ;  /* 0x20000005ff677230 */ /* 0x004fe20000004100 */
[----:B------:R-:W-:Y:S01]  /*d000*/  FMUL.FTZ R77, R91, R109 ;  /* 0x0000006d5b4d7220 */ /* 0x000fe20000410000 */
[----:B------:R-:W-:-:S02]  /*d010*/  HADD2.F32 R8, -RZ, R10.H0_H0 ;  /* 0x2000000aff087230 */ /* 0x000fc40000004100 */
[----:B------:R-:W-:Y:S01]  /*d020*/  HADD2.F32 R101, -RZ, R10.H1_H1 ;  /* 0x3000000aff657230 */ /* 0x000fe20000004100 */
[C---:B------:R-:W-:Y:S01]  /*d030*/  FMUL.FTZ R102, R103.reuse, R102 ;  /* 0x0000006667667220 */ /* 0x040fe20000410000 */
[--C-:B------:R-:W-:Y:S01]  /*d040*/  HADD2.F32 R104, -RZ, R4.reuse.H0_H0 ;  /* 0x20000004ff687230 */ /* 0x100fe20000004100 */
[-C--:B------:R-:W-:Y:S01]  /*d050*/  FFMA.FTZ R114, R103, R116.reuse, R114 ;  /* 0x0000007467727223 */ /* 0x080fe20000010072 */
[--C-:B------:R-:W-:Y:S01]  /*d060*/  HADD2.F32 R10, -RZ, R11.reuse.H0_H0 ;  /* 0x2000000bff0a7230 */ /* 0x100fe20000004100 */
[----:B------:R-:W-:Y:S01]  /*d070*/  FFMA.FTZ R102, R79, R116, -R102 ;  /* 0x000000744f667223 */ /* 0x000fe20000010866 */
[----:B------:R-:W-:Y:S01]  /*d080*/  HADD2.F32 R105, -RZ, R4.H1_H1 ;  /* 0x30000004ff697230 */ /* 0x000fe20000004100 */
[----:B------:R-:W-:Y:S01]  /*d090*/  FMUL.FTZ R109, R104, R109 ;  /* 0x0000006d686d7220 */ /* 0x000fe20000410000 */
[----:B------:R-:W-:Y:S01]  /*d0a0*/  HADD2.F32 R103, -RZ, R110.H0_H0 ;  /* 0x2000006eff677230 */ /* 0x000fe20000004100 */
[----:B------:R-:W-:Y:S01]  /*d0b0*/  FMUL.FTZ R110, R8, R89 ;  /* 0x00000059086e7220 */ /* 0x000fe20000410000 */
[--C-:B------:R-:W-:Y:S01]  /*d0c0*/  HADD2.F32 R4, -RZ, R6.reuse.H0_H0 ;  /* 0x20000006ff047230 */ /* 0x100fe20000004100 */
        /* <DEDUP_REMOVED lines=11> */
[----:B------:R-:W-:Y:S01]  /*d180*/  HADD2.F32 R5, -RZ, R5.H1_H1 ;  /* 0x30000005ff057230 */ /* 0x000fe20000004100 */
[----:B------:R-:W-:-:S02]  /*d190*/  FFMA.FTZ R104, R6, R111, R104 ;  /* 0x0000006f06687223 */ /* 0x000fc40000010068 */
[----:B------:R-:W-:Y:S02]  /*d1a0*/  FMUL.FTZ R120, R9, R118 ;  /* 0x0000007609787220 */ /* 0x000fe40000410000 */
[----:B------:R-:W-:Y:S02]  /*d1b0*/  FMUL.FTZ R112, R7, R112 ;  /* 0x0000007007707220 */ /* 0x000fe40000410000 */
[----:B------:R-:W-:Y:S02]  /*d1c0*/  FMUL.FTZ R6, R101, R74 ;  /* 0x0000004a65067220 */ /* 0x000fe40000410000 */
[----:B------:R-:W-:Y:S02]  /*d1d0*/  FMUL.FTZ R118, R5, R118 ;  /* 0x0000007605767220 */ /* 0x000fe40000410000 */
        /* <DEDUP_REMOVED lines=12> */
[----:B------:R-:W-:Y:S01]  /*d2a0*/  FFMA.FTZ R10, R101, R73, -R74 ;  /* 0x00000049650a7223 */ /* 0x000fe2000001084a */
[----:B------:R-:W-:Y:S01]  /*d2b0*/  F2FP.PACK_AB R11, R112, R103 ;  /* 0x00000067700b723e */ /* 0x000fe200000000ff */
[----:B------:R-:W-:Y:S01]  /*d2c0*/  FFMA.FTZ R5, R5, R122, R120 ;  /* 0x0000007a05057223 */ /* 0x000fe20000010078 */
[----:B------:R-:W-:Y:S01]  /*d2d0*/  F2FP.PACK_AB R8, R8, R109 ;  /* 0x0000006d0808723e */ /* 0x000fe200000000ff */
[----:B------:R-:W-:Y:S01]  /*d2e0*/  FFMA.FTZ R4, R105, R76, R4 ;  /* 0x0000004c69047223 */ /* 0x000fe20000010004 */
[----:B------:R-:W-:Y:S01]  /*d2f0*/  F2FP.PACK_AB R10, R10, R89 ;  /* 0x000000590a0a723e */ /* 0x000fe200000000ff */
[----:B------:R-:W-:Y:S01]  /*d300*/  FFMA.FTZ R6, R106, R73, R6 ;  /* 0x000000496a067223 */ /* 0x000fe20000010006 */
[----:B------:R-:W-:-:S02]  /*d310*/  F2FP.PACK_AB R5, R5, R114 ;  /* 0x000000720505723e */ /* 0x000fc400000000ff */
[----:B------:R-:W-:Y:S01]  /*d320*/  F2FP.PACK_AB R4, R4, R77 ;  /* 0x0000004d0404723e */ /* 0x000fe200000000ff */
[----:B------:R1:W-:Y:S01]  /*d330*/  STS.128 [R87+0x10080], R8 ;  /* 0x0100800857007388 */ /* 0x0003e20000000c00 */
[----:B------:R-:W-:-:S05]  /*d340*/  F2FP.PACK_AB R6, R6, R75 ;  /* 0x0000004b0606723e */ /* 0x000fca00000000ff */
[----:B------:R1:W-:Y:S02]  /*d350*/  STS.128 [R86+0x10080], R4 ;  /* 0x0100800456007388 */ /* 0x0003e40000000c00 */
.L_x_446:
[----:B------:R-:W-:Y:S05]  /*d360*/  BSYNC B0 ;  /* 0x0000000000007941 */ /* 0x000fea0003800000 */
.L_x_445:
[----:B------:R-:W-:-:S13]  /*d370*/  ISETP.GE.AND P0, PT, R219, c[0x0][0x27c], PT ;  /* 0x00009f00db007a0c */ /* 0x000fda0003f06270 */
[----:B------:R-:W-:Y:S05]  /*d380*/  @P0 BRA `(.L_x_444) ;  /* 0x0000067000000947 */ /* 0x000fea0003800000 */
[----:B-1----:R-:W-:Y:S01]  /*d390*/  SHF.R.S32.HI R4, RZ, 0x1f, R219 ;  /* 0x0000001fff047819 */ /* 0x002fe200000114db */
[----:B------:R-:W-:Y:S01]  /*d3a0*/  HADD2.F32 R100, -RZ, R98.H0_H0 ;  /* 0x20000062ff647230 */ /* 0x000fe20000004100 */
[----:B------:R-:W-:Y:S01]  /*d3b0*/  SHF.R.U32.HI R74, RZ, 0x10, R45 ;  /* 0x00000010ff4a7819 */ /* 0x000fe2000001162d */
[----:B------:R-:W-:Y:S01]  /*d3c0*/  HADD2.F32 R106, -RZ, R108.H0_H0 ;  /* 0x2000006cff6a7230 */ /* 0x000fe20000004100 */
[CC--:B------:R-:W-:Y:S01]  /*d3d0*/  LEA.HI R5, R4.reuse, R219.reuse, RZ, 0x3 ;  /* 0x000000db04057211 */ /* 0x0c0fe200078f18ff */
[--C-:B------:R-:W-:Y:S01]  /*d3e0*/  HADD2.F32 R78, -RZ, R97.reuse.H0_H0 ;  /* 0x20000061ff4e7230 */ /* 0x100fe20000004100 */
        /* <DEDUP_REMOVED lines=10> */
[----:B------:R-:W-:Y:S01]  /*d490*/  LOP3.LUT R5, R90, 0x38, R5, 0xf8, !PT ;  /* 0x000000385a057812 */ /* 0x000fe200078ef805 */
[--C-:B------:R-:W-:Y:S01]  /*d4a0*/  HADD2.F32 R90, -RZ, R99.reuse.H0_H0 ;  /* 0x20000063ff5a7230 */ /* 0x100fe20000004100 */
[----:B------:R-:W-:Y:S01]  /*d4b0*/  LOP3.LUT R7, R7, 0x7fffe000, RZ, 0xc0, !PT ;  /* 0x7fffe00007077812 */ /* 0x000fe200078ec0ff */
[----:B------:R-:W-:Y:S01]  /*d4c0*/  HADD2.F32 R99, -RZ, R99.H1_H1 ;  /* 0x30000063ff637230 */ /* 0x000fe20000004100 */
[----:B------:R-:W-:-:S02]  /*d4d0*/  SHF.L.U32 R4, R4, 0xa, RZ ;  /* 0x0000000a04047819 */ /* 0x000fc400000006ff */
[----:B------:R-:W-:Y:S02]  /*d4e0*/  LOP3.LUT R88, R5, R88, RZ, 0x3c, !PT ;  /* 0x0000005805587212 */ /* 0x000fe400078e3cff */
[--C-:B------:R-:W-:Y:S02]  /*d4f0*/  IADD3 R6, R6, R7, R84.reuse ;  /* 0x0000000706067210 */ /* 0x100fe40007ffe054 */
[----:B------:R-:W-:Y:S02]  /*d500*/  LOP3.LUT R5, R4, 0x7fffe000, RZ, 0xc0, !PT ;  /* 0x7fffe00004057812 */ /* 0x000fe400078ec0ff */
[----:B------:R-:W-:Y:S02]  /*d510*/  SHF.L.U32 R72, R6, 0x1, RZ ;  /* 0x0000000106487819 */ /* 0x000fe400000006ff */
[----:B------:R-:W-:Y:S02]  /*d520*/  IADD3 R5, R88, R5, R84 ;  /* 0x0000000558057210 */ /* 0x000fe40007ffe054 */
[----:B------:R-:W-:Y:S01]  /*d530*/  SHF.R.U64 R52, R52, 0x10, R53 ;  /* 0x0000001034347819 */ /* 0x000fe20000001235 */
[----:B------:R-:W1:Y:S01]  /*d540*/  LDS.128 R8, [R72+0x10080] ;  /* 0x0100800048087984 */ /* 0x000e620000000c00 */
[----:B------:R-:W-:-:S02]  /*d550*/  SHF.L.U32 R73, R5, 0x1, RZ ;  /* 0x0000000105497819 */ /* 0x000fc400000006ff */
[----:B------:R-:W-:Y:S01]  /*d560*/  SHF.R.U32.HI R53, RZ, 0x10, R53 ;  /* 0x00000010ff357819 */ /* 0x000fe20000011635 */
[----:B------:R-:W-:Y:S01]  /*d570*/  HADD2.F32 R52, -RZ, R52.H0_H0 ;  /* 0x20000034ff347230 */ /* 0x000fe20000004100 */
[----:B------:R-:W-:Y:S01]  /*d580*/  SHF.R.U64 R44, R44, 0x10, R45 ;  /* 0x000000102c2c7819 */ /* 0x000fe2000000122d */
[----:B------:R-:W2:Y:S01]  /*d590*/  LDS.128 R4, [R73+0x10080] ;  /* 0x0100800049047984 */ /* 0x000ea20000000c00 */
[--C-:B------:R-:W-:Y:S01]  /*d5a0*/  SHF.R.U64 R45, R54, 0x10, R55.reuse ;  /* 0x00000010362d7819 */ /* 0x100fe20000001237 */
[----:B------:R-:W-:Y:S01]  /*d5b0*/  HADD2.F32 R102, -RZ, R53.H0_H0 ;  /* 0x20000035ff667230 */ /* 0x000fe20000004100 */
[----:B------:R-:W-:Y:S02]  /*d5c0*/  SHF.R.U32.HI R54, RZ, 0x10, R55 ;  /* 0x00000010ff367819 */ /* 0x000fe40000011637 */
[--C-:B------:R-:W-:Y:S01]  /*d5d0*/  SHF.R.U64 R46, R46, 0x10, R47.reuse ;  /* 0x000000102e2e7819 */ /* 0x100fe2000000122f */
[----:B------:R-:W-:Y:S01]  /*d5e0*/  HADD2.F32 R87, -RZ, R45.H0_H0 ;  /* 0x2000002dff577230 */ /* 0x000fe20000004100 */
[----:B------:R-:W-:Y:S01]  /*d5f0*/  SHF.R.U32.HI R47, RZ, 0x10, R47 ;  /* 0x00000010ff2f7819 */ /* 0x000fe2000001162f */
[----:B------:R-:W-:-:S02]  /*d600*/  HADD2.F32 R110, -RZ, R54.H0_H0 ;  /* 0x20000036ff6e7230 */ /* 0x000fc40000004100 */
        /* <DEDUP_REMOVED lines=16> */
[----:B------:R-:W-:Y:S01]  /*d710*/  HADD2.F32 R7, -RZ, R7.H1_H1 ;  /* 0x30000007ff077230 */ /* 0x000fe20000004100 */
[----:B------:R-:W-:Y:S01]  /*d720*/  FMUL.FTZ R78, R79, R78 ;  /* 0x0000004e4f4e7220 */ /* 0x000fe20000410000 */
[----:B------:R-:W-:Y:S01]  /*d730*/  HADD2.F32 R85, -RZ, R4.H0_H0 ;  /* 0x20000004ff557230 */ /* 0x000fe20000004100 */
[-C--:B------:R-:W-:Y:S01]  /*d740*/  FMUL.FTZ R54, R11, R84.reuse ;  /* 0x000000540b367220 */ /* 0x080fe20000410000 */
[----:B------:R-:W-:Y:S01]  /*d750*/  HADD2.F32 R5, -RZ, R98.H1_H1 ;  /* 0x30000062ff057230 */ /* 0x000fe20000004100 */
[-C--:B------:R-:W-:Y:S01]  /*d760*/  FMUL.FTZ R98, R76, R97.reuse ;  /* 0x000000614c627220 */ /* 0x080fe20000410000 */
[----:B------:R-:W-:Y:S01]  /*d770*/  HADD2.F32 R77, -RZ, R8.H1_H1 ;  /* 0x30000008ff4d7230 */ /* 0x000fe20000004100 */
[----:B------:R-:W-:Y:S01]  /*d780*/  FMUL.FTZ R84, R7, R84 ;  /* 0x0000005407547220 */ /* 0x000fe20000410000 */
[----:B------:R-:W-:Y:S01]  /*d790*/  HADD2.F32 R8, -RZ, R10.H0_H0 ;  /* 0x2000000aff087230 */ /* 0x000fe20000004100 */
[C---:B------:R-:W-:Y:S01]  /*d7a0*/  FMUL.FTZ R97, R85.reuse, R97 ;  /* 0x0000006155617220 */ /* 0x040fe20000410000 */
[----:B------:R-:W-:Y:S01]  /*d7b0*/  HADD2.F32 R86, -RZ, R4.H1_H1 ;  /* 0x30000004ff567230 */ /* 0x000fe20000004100 */
[----:B------:R-:W-:Y:S01]  /*d7c0*/  FFMA.FTZ R98, R85, R99, R98 ;  /* 0x0000006355627223 */ /* 0x000fe20000010062 */
[----:B------:R-:W-:Y:S01]  /*d7d0*/  HADD2.F32 R10, -RZ, R10.H1_H1 ;  /* 0x3000000aff0a7230 */ /* 0x000fe20000004100 */
[----:B------:R-:W-:Y:S01]  /*d7e0*/  FFMA.FTZ R88, R79, R90, R88 ;  /* 0x0000005a4f587223 */ /* 0x000fe20000010058 */
[----:B------:R-:W-:Y:S01]  /*d7f0*/  HADD2.F32 R4, -RZ, R6.H0_H0 ;  /* 0x20000006ff047230 */ /* 0x000fe20000004100 */
[----:B------:R-:W-:Y:S01]  /*d800*/  FFMA.FTZ R7, R7, R110, R54 ;  /* 0x0000006e07077223 */ /* 0x000fe20000010036 */
[----:B------:R-:W-:Y:S01]  /*d810*/  HADD2.F32 R47, -RZ, R108.H1_H1 ;  /* 0x3000006cff2f7230 */ /* 0x000fe20000004100 */
[-C--:B------:R-:W-:Y:S01]  /*d820*/  FMUL.FTZ R54, R8, R5.reuse ;  /* 0x0000000508367220 */ /* 0x080fe20000410000 */
[----:B------:R-:W-:Y:S01]  /*d830*/  HADD2.F32 R85, -RZ, R46.H0_H0 ;  /* 0x2000002eff557230 */ /* 0x000fe20000004100 */
[C---:B------:R-:W-:Y:S01]  /*d840*/  FMUL.FTZ R5, R4.reuse, R5 ;  /* 0x0000000504057220 */ /* 0x040fe20000410000 */
[----:B------:R-:W-:Y:S01]  /*d850*/  HADD2.F32 R6, -RZ, R6.H1_H1 ;  /* 0x30000006ff067230 */ /* 0x000fe20000004100 */
[----:B------:R-:W-:Y:S01]  /*d860*/  FFMA.FTZ R78, R55, R90, -R78 ;  /* 0x0000005a374e7223 */ /* 0x000fe2000001084e */
[----:B------:R-:W-:Y:S01]  /*d870*/  HADD2.F32 R79, -RZ, R44.H0_H0 ;  /* 0x2000002cff4f7230 */ /* 0x000fe20000004100 */
[----:B------:R-:W-:Y:S01]  /*d880*/  FFMA.FTZ R44, R4, R47, R54 ;  /* 0x0000002f042c7223 */ /* 0x000fe20000010036 */
[----:B------:R-:W-:Y:S01]  /*d890*/  F2FP.PACK_AB R7, R7, R104 ;  /* 0x000000680707723e */ /* 0x000fe200000000ff */
[----:B------:R-:W-:-:S02]  /*d8a0*/  FMUL.FTZ R45, R10, R85 ;  /* 0x000000550a2d7220 */ /* 0x000fc40000410000 */
[----:B------:R-:W-:Y:S02]  /*d8b0*/  FMUL.FTZ R4, R86, R79 ;  /* 0x0000004f56047220 */ /* 0x000fe40000410000 */
[----:B------:R-:W-:Y:S02]  /*d8c0*/  FMUL.FTZ R85, R6, R85 ;  /* 0x0000005506557220 */ /* 0x000fe40000410000 */
[----:B------:R-:W-:Y:S02]  /*d8d0*/  FMUL.FTZ R89, R77, R79 ;  /* 0x0000004f4d597220 */ /* 0x000fe40000410000 */
[----:B------:R-:W-:Y:S01]  /*d8e0*/  FFMA.FTZ R47, R8, R47, -R5 ;  /* 0x0000002f082f7223 */ /* 0x000fe20000010805 */
[----:B------:R-:W-:Y:S01]  /*d8f0*/  F2FP.PACK_AB R5, R53, R88 ;  /* 0x000000583505723e */ /* 0x000fe200000000ff */
[----:B------:R-:W-:Y:S02]  /*d900*/  FFMA.FTZ R75, R75, R102, -R74 ;  /* 0x000000664b4b7223 */ /* 0x000fe4000001084a */
[----:B------:R-:W-:-:S02]  /*d910*/  FFMA.FTZ R100, R9, R106, -R100 ;  /* 0x0000006a09647223 */ /* 0x000fc40000010864 */
[----:B------:R-:W-:Y:S01]  /*d920*/  FFMA.FTZ R11, R11, R110, -R84 ;  /* 0x0000006e0b0b7223 */ /* 0x000fe20000010854 */
[----:B------:R-:W-:Y:S01]  /*d930*/  F2FP.PACK_AB R9, R75, R78 ;  /* 0x0000004e4b09723e */ /* 0x000fe200000000ff */
[----:B------:R-:W-:Y:S02]  /*d940*/  FFMA.FTZ R97, R76, R99, -R97 ;  /* 0x000000634c617223 */ /* 0x000fe40000010861 */
[----:B------:R-:W-:Y:S01]  /*d950*/  FFMA.FTZ R8, R77, R52, -R4 ;  /* 0x000000344d087223 */ /* 0x000fe20000010804 */
[----:B------:R-:W-:Y:S01]  /*d960*/  F2FP.PACK_AB R11, R11, R100 ;  /* 0x000000640b0b723e */ /* 0x000fe200000000ff */
[----:B------:R-:W-:Y:S02]  /*d970*/  FFMA.FTZ R10, R10, R87, -R85 ;  /* 0x000000570a0a7223 */ /* 0x000fe40000010855 */
[----:B------:R-:W-:Y:S01]  /*d980*/  FFMA.FTZ R79, R86, R52, R89 ;  /* 0x00000034564f7223 */ /* 0x000fe20000010059 */
[----:B------:R-:W-:Y:S01]  /*d990*/  F2FP.PACK_AB R8, R8, R97 ;  /* 0x000000610808723e */ /* 0x000fe200000000ff */
[----:B------:R-:W-:Y:S01]  /*d9a0*/  FFMA.FTZ R45, R6, R87, R45 ;  /* 0x00000057062d7223 */ /* 0x000fe2000001002d */
[----:B------:R-:W-:-:S02]  /*d9b0*/  F2FP.PACK_AB R10, R10, R47 ;  /* 0x0000002f0a0a723e */ /* 0x000fc400000000ff */
[----:B------:R-:W-:Y:S02]  /*d9c0*/  F2FP.PACK_AB R4, R79, R98 ;  /* 0x000000624f04723e */ /* 0x000fe400000000ff */
[----:B------:R-:W-:Y:S01]  /*d9d0*/  F2FP.PACK_AB R6, R45, R44 ;  /* 0x0000002c2d06723e */ /* 0x000fe200000000ff */
[----:B------:R1:W-:Y:S04]  /*d9e0*/  STS.128 [R72+0x10080], R8 ;  /* 0x0100800848007388 */ /* 0x0003e80000000c00 */
[----:B------:R1:W-:Y:S02]  /*d9f0*/  STS.128 [R73+0x10080], R4 ;  /* 0x0100800449007388 */ /* 0x0003e40000000c00 */
.L_x_444:
[----:B------:R-:W-:Y:S05]  /*da00*/  BSYNC B1 ;  /* 0x0000000000017941 */ /* 0x000fea0003800000 */
.L_x_443:
        /* <DEDUP_REMOVED lines=54> */
[--C-:B-1----:R-:W-:Y:S02]  /*dd70*/  HADD2.F32 R39, -RZ, R9.reuse.H0_H0 ;  /* 0x20000009ff277230 */ /* 0x102fe40000004100 */
[----:B------:R-:W-:Y:S02]  /*dd80*/  HADD2.F32 R9, -RZ, R9.H1_H1 ;  /* 0x30000009ff097230 */ /* 0x000fe40000004100 */
[--C-:B------:R-:W-:Y:S01]  /*dd90*/  HADD2.F32 R55, -RZ, R8.reuse.H0_H0 ;  /* 0x20000008ff377230 */ /* 0x100fe20000004100 */
[----:B------:R-:W-:Y:S01]  /*dda0*/  FMUL.FTZ R84, R39, R74 ;  /* 0x0000004a27547220 */ /* 0x000fe20000410000 */
[--C-:B--2---:R-:W-:Y:S01]  /*ddb0*/  HADD2.F32 R75, -RZ, R5.reuse.H0_H0 ;  /* 0x20000005ff4b7230 */ /* 0x104fe20000004100 */
[----:B------:R-:W-:Y:S01]  /*ddc0*/  FMUL.FTZ R90, R9, R88 ;  /* 0x00000058095a7220 */ /* 0x000fe20000410000 */
[----:B------:R-:W-:Y:S01]  /*ddd0*/  HADD2.F32 R5, -RZ, R5.H1_H1 ;  /* 0x30000005ff057230 */ /* 0x000fe20000004100 */
[----:B------:R-:W-:Y:S01]  /*dde0*/  FMUL.FTZ R37, R55, R93 ;  /* 0x0000005d37257220 */ /* 0x000fe20000410000 */
[----:B------:R-:W-:Y:S01]  /*ddf0*/  HADD2.F32 R72, -RZ, R8.H1_H1 ;  /* 0x30000008ff487230 */ /* 0x000fe20000004100 */
[C---:B------:R-:W-:Y:S01]  /*de00*/  FMUL.FTZ R74, R75.reuse, R74 ;  /* 0x0000004a4b4a7220 */ /* 0x040fe20000410000 */
[--C-:B------:R-:W-:Y:S01]  /*de10*/  HADD2.F32 R8, -RZ, R10.reuse.H0_H0 ;  /* 0x2000000aff087230 */ /* 0x100fe20000004100 */
[----:B------:R-:W-:Y:S01]  /*de20*/  FFMA.FTZ R84, R75, R86, R84 ;  /* 0x000000564b547223 */ /* 0x000fe20000010054 */
[----:B------:R-:W-:Y:S01]  /*de30*/  HADD2.F32 R73, -RZ, R10.H1_H1 ;  /* 0x3000000aff497230 */ /* 0x000fe20000004100 */
[C---:B------:R-:W-:Y:S01]  /*de40*/  FMUL.FTZ R88, R5.reuse, R88 ;  /* 0x0000005805587220 */ /* 0x040fe20000410000 */
[--C-:B------:R-:W-:Y:S01]  /*de50*/  HADD2.F32 R76, -RZ, R4.reuse.H0_H0 ;  /* 0x20000004ff4c7230 */ /* 0x100fe20000004100 */
[----:B------:R-:W-:Y:S01]  /*de60*/  FFMA.FTZ R5, R5, R98, R90 ;  /* 0x0000006205057223 */ /* 0x000fe2000001005a */
[--C-:B------:R-:W-:Y:S01]  /*de70*/  HADD2.F32 R10, -RZ, R11.reuse.H0_H0 ;  /* 0x2000000bff0a7230 */ /* 0x100fe20000004100 */
[----:B------:R-:W-:Y:S01]  /*de80*/  FMUL.FTZ R87, R8, R53 ;  /* 0x0000003508577220 */ /* 0x000fe20000410000 */
[----:B------:R-:W-:Y:S01]  /*de90*/  HADD2.F32 R77, -RZ, R4.H1_H1 ;  /* 0x30000004ff4d7230 */ /* 0x000fe20000004100 */
[C---:B------:R-:W-:Y:S01]  /*dea0*/  FMUL.FTZ R93, R76.reuse, R93 ;  /* 0x0000005d4c5d7220 */ /* 0x040fe20000410000 */
[----:B------:R-:W-:Y:S01]  /*deb0*/  HADD2.F32 R75, -RZ, R94.H0_H0 ;  /* 0x2000005eff4b7230 */ /* 0x000fe20000004100 */
[----:B------:R-:W-:Y:S01]  /*dec0*/  FFMA.FTZ R37, R76, R100, R37 ;  /* 0x000000644c257223 */ /* 0x000fe20000010025 */
[--C-:B------:R-:W-:Y:S01]  /*ded0*/  HADD2.F32 R4, -RZ, R6.reuse.H0_H0 ;  /* 0x20000006ff047230 */ /* 0x100fe20000004100 */
[----:B------:R-:W-:Y:S01]  /*dee0*/  FFMA.FTZ R74, R39, R86, -R74 ;  /* 0x00000056274a7223 */ /* 0x000fe2000001084a */
[----:B------:R-:W-:Y:S01]  /*def0*/  HADD2.F32 R11, -RZ, R11.H1_H1 ;  /* 0x3000000bff0b7230 */ /* 0x000fe20000004100 */
[----:B------:R-:W-:Y:S01]  /*df00*/  FMUL.FTZ R76, R10, R75 ;  /* 0x0000004b0a4c7220 */ /* 0x000fe20000410000 */
[----:B------:R-:W-:Y:S01]  /*df10*/  HADD2.F32 R90, -RZ, R31.H0_H0 ;  /* 0x2000001fff5a7230 */ /* 0x000fe20000004100 */
[C---:B------:R-:W-:Y:S01]  /*df20*/  FMUL.FTZ R53, R4.reuse, R53 ;  /* 0x0000003504357220 */ /* 0x040fe20000410000 */
[----:B------:R-:W-:Y:S01]  /*df30*/  HADD2.F32 R78, -RZ, R6.H1_H1 ;  /* 0x30000006ff4e7230 */ /* 0x000fe20000004100 */
[----:B------:R-:W-:Y:S01]  /*df40*/  FFMA.FTZ R31, R4, R79, R87 ;  /* 0x0000004f041f7223 */ /* 0x000fe20000010057 */
[--C-:B------:R-:W-:Y:S01]  /*df50*/  HADD2.F32 R6, -RZ, R7.reuse.H0_H0 ;  /* 0x20000007ff067230 */ /* 0x100fe20000004100 */
[----:B------:R-:W-:Y:S01]  /*df60*/  FMUL.FTZ R4, R11, R90 ;  /* 0x0000005a0b047220 */ /* 0x000fe20000410000 */
[----:B------:R-:W-:Y:S01]  /*df70*/  HADD2.F32 R7, -RZ, R7.H1_H1 ;  /* 0x30000007ff077230 */ /* 0x000fe20000004100 */
[----:B------:R-:W-:Y:S01]  /*df80*/  FMUL.FTZ R87, R77, R28 ;  /* 0x0000001c4d577220 */ /* 0x000fe20000410000 */
[----:B------:R-:W-:Y:S01]  /*df90*/  F2FP.PACK_AB R5, R5, R84 ;  /* 0x000000540505723e */ /* 0x000fe200000000ff */
[----:B------:R-:W-:-:S02]  /*dfa0*/  FMUL.FTZ R75, R6, R75 ;  /* 0x0000004b064b7220 */ /* 0x000fc40000410000 */
[----:B------:R-:W-:Y:S02]  /*dfb0*/  FFMA.FTZ R76, R6, R85, R76 ;  /* 0x00000055064c7223 */ /* 0x000fe4000001004c */
[----:B------:R-:W-:Y:S02]  /*dfc0*/  FMUL.FTZ R90, R7, R90 ;  /* 0x0000005a075a7220 */ /* 0x000fe40000410000 */
[----:B------:R-:W-:Y:S02]  /*dfd0*/  FMUL.FTZ R6, R73, R30 ;  /* 0x0000001e49067220 */ /* 0x000fe40000410000 */
[----:B------:R-:W-:Y:S02]  /*dfe0*/  FFMA.FTZ R7, R7, R38, R4 ;  /* 0x0000002607077223 */ /* 0x000fe40000010004 */
[----:B------:R-:W-:Y:S02]  /*dff0*/  FMUL.FTZ R30, R78, R30 ;  /* 0x0000001e4e1e7220 */ /* 0x000fe40000410000 */
[----:B------:R-:W-:Y:S01]  /*e000*/  FMUL.FTZ R4, R72, R28 ;  /* 0x0000001c48047220 */ /* 0x000fe20000410000 */
[----:B------:R-:W-:Y:S01]  /*e010*/  F2FP.PACK_AB R7, R7, R76 ;  /* 0x0000004c0707723e */ /* 0x000fe200000000ff */
[----:B------:R-:W-:-:S02]  /*e020*/  FFMA.FTZ R53, R8, R79, -R53 ;  /* 0x0000004f08357223 */ /* 0x000fc40000010835 */
[----:B------:R-:W-:Y:S02]  /*e030*/  FFMA.FTZ R75, R10, R85, -R75 ;  /* 0x000000550a4b7223 */ /* 0x000fe4000001084b */
[----:B------:R-:W-:Y:S02]  /*e040*/  FFMA.FTZ R9, R9, R98, -R88 ;  /* 0x0000006209097223 */ /* 0x000fe40000010858 */
[----:B------:R-:W-:Y:S02]  /*e050*/  FFMA.FTZ R93, R55, R100, -R93 ;  /* 0x00000064375d7223 */ /* 0x000fe4000001085d */
[----:B------:R-:W-:Y:S01]  /*e060*/  FFMA.FTZ R90, R11, R38, -R90 ;  /* 0x000000260b5a7223 */ /* 0x000fe2000001085a */
[----:B------:R-:W-:Y:S01]  /*e070*/  F2FP.PACK_AB R9, R9, R74 ;  /* 0x0000004a0909723e */ /* 0x000fe200000000ff */
[-C--:B------:R-:W-:Y:S02]  /*e080*/  FFMA.FTZ R8, R72, R36.reuse, -R87 ;  /* 0x0000002448087223 */ /* 0x080fe40000010857 */
[----:B------:R-:W-:Y:S01]  /*e090*/  FFMA.FTZ R10, R73, R29, -R30 ;  /* 0x0000001d490a7223 */ /* 0x000fe2000001081e */
[----:B------:R-:W-:Y:S01]  /*e0a0*/  F2FP.PACK_AB R11, R90, R75 ;  /* 0x0000004b5a0b723e */ /* 0x000fe200000000ff */
        /* <DEDUP_REMOVED lines=8> */
.L_x_450:
[----:B------:R-:W-:Y:S05]  /*e130*/  BSYNC B0 ;  /* 0x0000000000007941 */ /* 0x000fea0003800000 */
.L_x_449:
[----:B------:R-:W-:-:S13]  /*e140*/  ISETP.GE.AND P0, PT, R219, c[0x0][0x27c], PT ;  /* 0x00009f00db007a0c */ /* 0x000fda0003f06270 */
[----:B------:R-:W-:Y:S05]  /*e150*/  @P0 BRA `(.L_x_448) ;  /* 0x0000067000000947 */ /* 0x000fea0003800000 */
[----:B-1----:R-:W-:Y:S01]  /*e160*/  SHF.R.S32.HI R4, RZ, 0x1f, R219 ;  /* 0x0000001fff047819 */ /* 0x002fe200000114db */
[--C-:B------:R-:W-:Y:S01]  /*e170*/  HADD2.F32 R53, -RZ, R83.reuse.H0_H0 ;  /* 0x20000053ff357230 */ /* 0x100fe20000004100 */
[----:B------:R-:W-:Y:S01]  /*e180*/  SHF.R.U64 R30, R40, 0x10, R41 ;  /* 0x00000010281e7819 */ /* 0x000fe20000001229 */
[----:B------:R-:W-:Y:S01]  /*e190*/  HADD2.F32 R74, -RZ, R92.H0_H0 ;  /* 0x2000005cff4a7230 */ /* 0x000fe20000004100 */
[CC--:B------:R-:W-:Y:S01]  /*e1a0*/  LEA.HI R5, R4.reuse, R219.reuse, RZ, 0x3 ;  /* 0x000000db04057211 */ /* 0x0c0fe200078f18ff */
[----:B------:R-:W-:Y:S01]  /*e1b0*/  HADD2.F32 R83, -RZ, R83.H1_H1 ;  /* 0x30000053ff537230 */ /* 0x000fe20000004100 */
[----:B------:R-:W-:Y:S01]  /*e1c0*/  LEA.HI R7, R4, R219, RZ, 0x6 ;  /* 0x000000db04077211 */ /* 0x000fe200078f30ff */
[----:B------:R-:W-:Y:S01]  /*e1d0*/  HADD2.F32 R30, -RZ, R30.H0_H0 ;  /* 0x2000001eff1e7230 */ /* 0x000fe20000004100 */
[----:B------:R-:W-:Y:S02]  /*e1e0*/  LEA.HI.SX32 R45, R5, R45, 0x1d ;  /* 0x0000002d052d7211 */ /* 0x000fe400078feaff */
[----:B------:R-:W-:-:S02]  /*e1f0*/  LOP3.LUT R5, R54, 0x38, R5, 0xf8, !PT ;  /* 0x0000003836057812 */ /* 0x000fc400078ef805 */
[----:B------:R-:W-:Y:S02]  /*e200*/  SHF.R.S32.HI R4, RZ, 0x1f, R45 ;  /* 0x0000001fff047819 */ /* 0x000fe4000001142d */
[----:B------:R-:W-:Y:S02]  /*e210*/  LOP3.LUT R6, R5, R52, RZ, 0x3c, !PT ;  /* 0x0000003405067212 */ /* 0x000fe400078e3cff */
[----:B------:R-:W-:Y:S02]  /*e220*/  SHF.L.U32 R5, R45, 0x3, RZ ;  /* 0x000000032d057819 */ /* 0x000fe400000006ff */
[----:B------:R-:W-:Y:S02]  /*e230*/  SHF.L.U32 R7, R7, 0x7, RZ ;  /* 0x0000000707077819 */ /* 0x000fe400000006ff */
[----:B------:R-:W-:Y:S02]  /*e240*/  LEA.HI R4, R4, R45, RZ, 0x3 ;  /* 0x0000002d04047211 */ /* 0x000fe400078f18ff */
[----:B------:R-:W-:Y:S01]  /*e250*/  LOP3.LUT R5, R54, 0x38, R5, 0xf8, !PT ;  /* 0x0000003836057812 */ /* 0x000fe200078ef805 */
[----:B------:R-:W-:Y:S01]  /*e260*/  HADD2.F32 R54, -RZ, R82.H0_H0 ;  /* 0x20000052ff367230 */ /* 0x000fe20000004100 */
[----:B------:R-:W-:-:S02]  /*e270*/  LOP3.LUT R7, R7, 0x7fffe000, RZ, 0xc0, !PT ;  /* 0x7fffe00007077812 */ /* 0x000fc400078ec0ff */
[----:B------:R-:W-:Y:S02]  /*e280*/  SHF.L.U32 R4, R4, 0xa, RZ ;  /* 0x0000000a04047819 */ /* 0x000fe400000006ff */
[----:B------:R-:W-:Y:S02]  /*e290*/  LOP3.LUT R52, R5, R52, RZ, 0x3c, !PT ;  /* 0x0000003405347212 */ /* 0x000fe400078e3cff */
[--C-:B------:R-:W-:Y:S02]  /*e2a0*/  IADD3 R6, R6, R7, R44.reuse ;  /* 0x0000000706067210 */ /* 0x100fe40007ffe02c */
[----:B------:R-:W-:Y:S02]  /*e2b0*/  LOP3.LUT R5, R4, 0x7fffe000, RZ, 0xc0, !PT ;  /* 0x7fffe00004057812 */ /* 0x000fe400078ec0ff */
[----:B------:R-:W-:Y:S02]  /*e2c0*/  SHF.L.U32 R28, R6, 0x1, RZ ;  /* 0x00000001061c7819 */ /* 0x000fe400000006ff */
[----:B------:R-:W-:-:S02]  /*e2d0*/  IADD3 R5, R52, R5, R44 ;  /* 0x0000000534057210 */ /* 0x000fc40007ffe02c */
[----:B------:R-:W-:Y:S01]  /*e2e0*/  SHF.R.U32.HI R40, RZ, 0x10, R41 ;  /* 0x00000010ff287819 */ /* 0x000fe20000011629 */
[----:B------:R-:W1:Y:S01]  /*e2f0*/  LDS.128 R8, [R28+0x10080] ;  /* 0x010080001c087984 */ /* 0x000e620000000c00 */
[----:B------:R-:W-:Y:S01]  /*e300*/  SHF.L.U32 R29, R5, 0x1, RZ ;  /* 0x00000001051d7819 */ /* 0x000fe200000006ff */
[--C-:B------:R-:W-:Y:S01]  /*e310*/  HADD2.F32 R41, -RZ, R81.reuse.H0_H0 ;  /* 0x20000051ff297230 */ /* 0x100fe20000004100 */
[----:B------:R-:W-:Y:S01]  /*e320*/  SHF.R.U64 R31, R32, 0x10, R33 ;  /* 0x00000010201f7819 */ /* 0x000fe20000001221 */
[----:B------:R-:W-:Y:S01]  /*e330*/  HADD2.F32 R81, -RZ, R81.H1_H1 ;  /* 0x30000051ff517230 */ /* 0x000fe20000004100 */
[----:B------:R-:W-:Y:S01]  /*e340*/  SHF.R.U64 R34, R34, 0x10, R35 ;  /* 0x0000001022227819 */ /* 0x000fe20000001223 */
[----:B------:R-:W2:Y:S01]  /*e350*/  LDS.128 R4, [R29+0x10080] ;  /* 0x010080001d047984 */ /* 0x000ea20000000c00 */
[----:B------:R-:W-:Y:S02]  /*e360*/  SHF.R.U32.HI R33, RZ, 0x10, R33 ;  /* 0x00000010ff217819 */ /* 0x000fe40000011621 */
[----:B------:R-:W-:-:S02]  /*e370*/  SHF.R.U32.HI R35, RZ, 0x10, R35 ;  /* 0x00000010ff237819 */ /* 0x000fc40000011623 */
[--C-:B------:R-:W-:Y:S01]  /*e380*/  SHF.R.U64 R32, R42, 0x10, R43.reuse ;  /* 0x000000102a207819 */ /* 0x100fe2000000122b */
[----:B------:R-:W-:Y:S01]  /*e390*/  HADD2.F32 R52, -RZ, R33.H0_H0 ;  /* 0x20000021ff347230 */ /* 0x000fe20000004100 */
[----:B------:R-:W-:Y:S01]  /*e3a0*/  SHF.R.U32.HI R42, RZ, 0x10, R43 ;  /* 0x00000010ff2a7819 */ /* 0x000fe2000001162b */
[----:B------:R-:W-:Y:S02]  /*e3b0*/  HADD2.F32 R76, -RZ, R35.H0_H0 ;  /* 0x20000023ff4c7230 */ /* 0x000fe40000004100 */
[----:B------:R-:W-:Y:S02]  /*e3c0*/  HADD2.F32 R33, -RZ, R92.H1_H1 ;  /* 0x3000005cff217230 */ /* 0x000fe40000004100 */
[----:B------:R-:W-:Y:S02]  /*e3d0*/  HADD2.F32 R78, -RZ, R42.H0_H0 ;  /* 0x2000002aff4e7230 */ /* 0x000fe40000004100 */
[--C-:B-1----:R-:W-:Y:S02]  /*e3e0*/  HADD2.F32 R36, -RZ, R9.reuse.H0_H0 ;  /* 0x20000009ff247230 */ /* 0x102fe40000004100 */
[----:B------:R-:W-:-:S02]  /*e3f0*/  HADD2.F32 R37, -RZ, R9.H1_H1 ;  /* 0x30000009ff257230 */ /* 0x000fc40000004100 */
[----:B------:R-:W-:Y:S01]  /*e400*/  HADD2.F32 R9, -RZ, R11.H0_H0 ;  /* 0x2000000bff097230 */ /* 0x000fe20000004100 */
[-C--:B------:R-:W-:Y:S01]  /*e410*/  FMUL.FTZ R47, R36, R41.reuse ;  /* 0x00000029242f7220 */ /* 0x080fe20000410000 */
[--C-:B--2---:R-:W-:Y:S02]  /*e420*/  HADD2.F32 R44, -RZ, R5.reuse.H0_H0 ;  /* 0x20000005ff2c7230 */ /* 0x104fe40000004100 */
[----:B------:R-:W-:Y:S01]  /*e430*/  HADD2.F32 R43, -RZ, R5.H1_H1 ;  /* 0x30000005ff2b7230 */ /* 0x000fe20000004100 */
[-C--:B------:R-:W-:Y:S01]  /*e440*/  FMUL.FTZ R72, R9, R54.reuse ;  /* 0x0000003609487220 */ /* 0x080fe20000410000 */
[----:B------:R-:W-:Y:S01]  /*e450*/  HADD2.F32 R5, -RZ, R7.H0_H0 ;  /* 0x20000007ff057230 */ /* 0x000fe20000004100 */
[C---:B------:R-:W-:Y:S01]  /*e460*/  FMUL.FTZ R41, R44.reuse, R41 ;  /* 0x000000292c297220 */ /* 0x040fe20000410000 */
[----:B------:R-:W-:Y:S01]  /*e470*/  HADD2.F32 R11, -RZ, R11.H1_H1 ;  /* 0x3000000bff0b7230 */ /* 0x000fe20000004100 */
[----:B------:R-:W-:Y:S01]  /*e480*/  FFMA.FTZ R47, R44, R53, R47 ;  /* 0x000000352c2f7223 */ /* 0x000fe2000001002f */
[----:B------:R-:W-:Y:S01]  /*e490*/  HADD2.F32 R7, -RZ, R7.H1_H1 ;  /* 0x30000007ff077230 */ /* 0x000fe20000004100 */
[C---:B------:R-:W-:Y:S01]  /*e4a0*/  FMUL.FTZ R54, R5.reuse, R54 ;  /* 0x0000003605367220 */ /* 0x040fe20000410000 */
[--C-:B------:R-:W-:Y:S01]  /*e4b0*/  HADD2.F32 R38, -RZ, R8.reuse.H0_H0 ;  /* 0x20000008ff267230 */ /* 0x100fe20000004100 */
[----:B------:R-:W-:Y:S01]  /*e4c0*/  FFMA.FTZ R72, R5, R74, R72 ;  /* 0x0000004a05487223 */ /* 0x000fe20000010048 */
[----:B------:R-:W-:Y:S01]  /*e4d0*/  HADD2.F32 R39, -RZ, R8.H1_H1 ;  /* 0x30000008ff277230 */ /* 0x000fe20000004100 */
[----:B------:R-:W-:Y:S01]  /*e4e0*/  FMUL.FTZ R42, R11, R76 ;  /* 0x0000004c0b2a7220 */ /* 0x000fe20000410000 */
[----:B------:R-:W-:Y:S01]  /*e4f0*/  HADD2.F32 R44, -RZ, R40.H0_H0 ;  /* 0x20000028ff2c7230 */ /* 0x000fe20000004100 */
[----:B------:R-:W-:Y:S01]  /*e500*/  FMUL.FTZ R40, R37, R52 ;  /* 0x0000003425287220 */ /* 0x000fe20000410000 */
[----:B------:R-:W-:Y:S01]  /*e510*/  HADD2.F32 R8, -RZ, R10.H0_H0 ;  /* 0x2000000aff087230 */ /* 0x000fe20000004100 */
[----:B------:R-:W-:Y:S01]  /*e520*/  FMUL.FTZ R76, R7, R76 ;  /* 0x0000004c074c7220 */ /* 0x000fe20000410000 */
[----:B------:R-:W-:Y:S01]  /*e530*/  HADD2.F32 R5, -RZ, R82.H1_H1 ;  /* 0x30000052ff057230 */ /* 0x000fe20000004100 */
[C---:B------:R-:W-:Y:S01]  /*e540*/  FMUL.FTZ R52, R43.reuse, R52 ;  /* 0x000000342b347220 */ /* 0x040fe20000410000 */
[--C-:B------:R-:W-:Y:S01]  /*e550*/  HADD2.F32 R45, -RZ, R4.reuse.H0_H0 ;  /* 0x20000004ff2d7230 */ /* 0x100fe20000004100 */
[----:B------:R-:W-:Y:S01]  /*e560*/  FFMA.FTZ R40, R43, R44, R40 ;  /* 0x0000002c2b287223 */ /* 0x000fe20000010028 */
[----:B------:R-:W-:Y:S01]  /*e570*/  HADD2.F32 R46, -RZ, R4.H1_H1 ;  /* 0x30000004ff2e7230 */ /* 0x000fe20000004100 */
[----:B------:R-:W-:Y:S01]  /*e580*/  FFMA.FTZ R7, R7, R78, R42 ;  /* 0x0000004e07077223 */ /* 0x000fe2000001002a */
[----:B------:R-:W-:Y:S01]  /*e590*/  HADD2.F32 R4, -RZ, R6.H0_H0 ;  /* 0x20000006ff047230 */ /* 0x000fe20000004100 */
[----:B------:R-:W-:Y:S01]  /*e5a0*/  FMUL.FTZ R82, R38, R81 ;  /* 0x0000005126527220 */ /* 0x000fe20000410000 */
[----:B------:R-:W-:Y:S01]  /*e5b0*/  HADD2.F32 R10, -RZ, R10.H1_H1 ;  /* 0x3000000aff0a7230 */ /* 0x000fe20000004100 */
        /* <DEDUP_REMOVED lines=9> */
[----:B------:R-:W-:Y:S01]  /*e650*/  F2FP.PACK_AB R7, R7, R72 ;  /* 0x000000480707723e */ /* 0x000fe200000000ff */
[----:B------:R-:W-:-:S02]  /*e660*/  FMUL.FTZ R35, R39, R42 ;  /* 0x0000002a27237220 */ /* 0x000fc40000410000 */
[-C--:B------:R-:W-:Y:S02]  /*e670*/  FMUL.FTZ R4, R10, R43.reuse ;  /* 0x0000002b0a047220 */ /* 0x080fe40000410000 */
[----:B------:R-:W-:Y:S02]  /*e680*/  FMUL.FTZ R42, R46, R42 ;  /* 0x0000002a2e2a7220 */ /* 0x000fe40000410000 */
[----:B------:R-:W-:Y:S02]  /*e690*/  FMUL.FTZ R43, R6, R43 ;  /* 0x0000002b062b7220 */ /* 0x000fe40000410000 */
[----:B------:R-:W-:Y:S01]  /*e6a0*/  FFMA.FTZ R33, R8, R33, -R5 ;  /* 0x0000002108217223 */ /* 0x000fe20000010805 */
[----:B------:R-:W-:Y:S01]  /*e6b0*/  F2FP.PACK_AB R5, R40, R47 ;  /* 0x0000002f2805723e */ /* 0x000fe200000000ff */
[----:B------:R-:W-:Y:S02]  /*e6c0*/  FFMA.FTZ R41, R36, R53, -R41 ;  /* 0x0000003524297223 */ /* 0x000fe40000010829 */
[----:B------:R-:W-:-:S02]  /*e6d0*/  FFMA.FTZ R52, R37, R44, -R52 ;  /* 0x0000002c25347223 */ /* 0x000fc40000010834 */
[----:B------:R-:W-:Y:S02]  /*e6e0*/  FFMA.FTZ R54, R9, R74, -R54 ;  /* 0x0000004a09367223 */ /* 0x000fe40000010836 */
        /* <DEDUP_REMOVED lines=14> */
.L_x_448:
[----:B------:R-:W-:Y:S05]  /*e7d0*/  BSYNC B1 ;  /* 0x0000000000017941 */ /* 0x000fea0003800000 */
.L_x_447:
        /* <DEDUP_REMOVED lines=16> */
[--C-:B------:R-:W-:Y:S01]  /*e8e0*/  HADD2.F32 R38, -RZ, R63.reuse.H0_H0 ;  /* 0x2000003fff267230 */ /* 0x100fe20000004100 */
[----:B------:R-:W-:Y:S01]  /*e8f0*/  LOP3.LUT R31, R34, 0x38, R225, 0xf8, !PT ;  /* 0x00000038221f7812 */ /* 0x000fe200078ef8e1 */
[--C-:B------:R-:W-:Y:S01]  /*e900*/  HADD2.F32 R46, -RZ, R68.reuse.H0_H0 ;  /* 0x20000044ff2e7230 */ /* 0x100fe20000004100 */
[----:B------:R-:W-:Y:S01]  /*e910*/  SHF.R.S32.HI R5, RZ, 0x1f, R4 ;  /* 0x0000001fff057819 */ /* 0x000fe20000011404 */
[----:B------:R-:W-:Y:S01]  /*e920*/  HADD2.F32 R63, -RZ, R63.H1_H1 ;  /* 0x3000003fff3f7230 */ /* 0x000fe20000004100 */
[----:B------:R-:W-:Y:S01]  /*e930*/  SHF.L.U32 R7, R4, 0x3, RZ ;  /* 0x0000000304077819 */ /* 0x000fe200000006ff */
[----:B------:R-:W-:Y:S01]  /*e940*/  HADD2.F32 R68, -RZ, R68.H1_H1 ;  /* 0x30000044ff447230 */ /* 0x000fe20000004100 */
[----:B------:R-:W-:Y:S01]  /*e950*/  LEA.HI R5, R5, R4, RZ, 0x3 ;  /* 0x0000000405057211 */ /* 0x000fe200078f18ff */
[----:B------:R-:W-:Y:S01]  /*e960*/  HADD2.F32 R43, -RZ, R70.H0_H0 ;  /* 0x20000046ff2b7230 */ /* 0x000fe20000004100 */
[----:B------:R-:W-:-:S02]  /*e970*/  LOP3.LUT R7, R34, 0x38, R7, 0xf8, !PT ;  /* 0x0000003822077812 */ /* 0x000fc400078ef807 */
[----:B------:R-:W-:Y:S02]  /*e980*/  SHF.L.U32 R5, R5, 0xa, RZ ;  /* 0x0000000a05057819 */ /* 0x000fe400000006ff */
[-C--:B------:R-:W-:Y:S02]  /*e990*/  LOP3.LUT R31, R31, R32.reuse, RZ, 0x3c, !PT ;  /* 0x000000201f1f7212 */ /* 0x080fe400078e3cff */
[----:B------:R-:W-:Y:S02]  /*e9a0*/  LOP3.LUT R4, R7, R32, RZ, 0x3c, !PT ;  /* 0x0000002007047212 */ /* 0x000fe400078e3cff */
[----:B------:R-:W-:Y:S02]  /*e9b0*/  LOP3.LUT R5, R5, 0x7fffe000, RZ, 0xc0, !PT ;  /* 0x7fffe00005057812 */ /* 0x000fe400078ec0ff */
[----:B------:R-:W-:Y:S02]  /*e9c0*/  IADD3 R31, R28, R31, RZ ;  /* 0x0000001f1c1f7210 */ /* 0x000fe40007ffe0ff */
[----:B------:R-:W-:-:S02]  /*e9d0*/  IADD3 R4, R4, R5, R28 ;  /* 0x0000000504047210 */ /* 0x000fc40007ffe01c */
[----:B------:R-:W-:Y:S02]  /*e9e0*/  SHF.L.U32 R31, R31, 0x1, RZ ;  /* 0x000000011f1f7819 */ /* 0x000fe400000006ff */
[----:B------:R-:W-:Y:S02]  /*e9f0*/  SHF.L.U32 R30, R4, 0x1, RZ ;  /* 0x00000001041e7819 */ /* 0x000fe400000006ff */
[--C-:B------:R-:W-:Y:S01]  /*ea00*/  SHF.R.U32.HI R33, RZ, 0x10, R13.reuse ;  /* 0x00000010ff217819 */ /* 0x100fe2000001160d */
[----:B------:R-:W1:Y:S01]  /*ea10*/  LDS.128 R8, [R31+0x10080] ;  /* 0x010080001f087984 */ /* 0x000e620000000c00 */
[----:B------:R-:W-:Y:S02]  /*ea20*/  SHF.R.U64 R12, R12, 0x10, R13 ;  /* 0x000000100c0c7819 */ /* 0x000fe4000000120d */
[----:B------:R-:W-:Y:S01]  /*ea30*/  SHF.R.U64 R13, R22, 0x10, R23 ;  /* 0x00000010160d7819 */ /* 0x000fe20000001217 */
[----:B------:R-:W2:Y:S01]  /*ea40*/  LDS.128 R4, [R30+0x10080] ;  /* 0x010080001e047984 */ /* 0x000ea20000000c00 */
[----:B------:R-:W-:Y:S01]  /*ea50*/  SHF.R.U64 R20, R20, 0x10, R21 ;  /* 0x0000001014147819 */ /* 0x000fe20000001215 */
[----:B------:R-:W-:Y:S01]  /*ea60*/  HADD2.F32 R52, -RZ, R33.H0_H0 ;  /* 0x20000021ff347230 */ /* 0x000fe20000004100 */
[----:B------:R-:W-:Y:S01]  /*ea70*/  SHF.R.U32.HI R22, RZ, 0x10, R23 ;  /* 0x00000010ff167819 */ /* 0x000fe20000011617 */
[--C-:B------:R-:W-:Y:S01]  /*ea80*/  HADD2.F32 R33, -RZ, R65.reuse.H1_H1 ;  /* 0x30000041ff217230 */ /* 0x100fe20000004100 */
        /* <DEDUP_REMOVED lines=9> */
[----:B------:R-:W-:Y:S02]  /*eb20*/  HADD2.F32 R13, -RZ, R13.H0_H0 ;  /* 0x2000000dff0d7230 */ /* 0x000fe40000004100 */
[--C-:B-1----:R-:W-:Y:S02]  /*eb30*/  HADD2.F32 R23, -RZ, R9.reuse.H0_H0 ;  /* 0x20000009ff177230 */ /* 0x102fe40000004100 */
[----:B------:R-:W-:-:S02]  /*eb40*/  HADD2.F32 R9, -RZ, R9.H1_H1 ;  /* 0x30000009ff097230 */ /* 0x000fc40000004100 */
[--C-:B--2---:R-:W-:Y:S01]  /*eb50*/  HADD2.F32 R39, -RZ, R5.reuse.H0_H0 ;  /* 0x20000005ff277230 */ /* 0x104fe20000004100 */
[----:B------:R-:W-:Y:S01]  /*eb60*/  FMUL.FTZ R44, R23, R38 ;  /* 0x00000026172c7220 */ /* 0x000fe20000410000 */
[--C-:B------:R-:W-:Y:S01]  /*eb70*/  HADD2.F32 R35, -RZ, R8.reuse.H0_H0 ;  /* 0x20000008ff237230 */ /* 0x100fe20000004100 */
[----:B------:R-:W-:Y:S01]  /*eb80*/  FMUL.FTZ R54, R9, R52 ;  /* 0x0000003409367220 */ /* 0x000fe20000410000 */
[----:B------:R-:W-:Y:S01]  /*eb90*/  HADD2.F32 R5, -RZ, R5.H1_H1 ;  /* 0x30000005ff057230 */ /* 0x000fe20000004100 */
[C---:B------:R-:W-:Y:S01]  /*eba0*/  FMUL.FTZ R38, R39.reuse, R38 ;  /* 0x0000002627267220 */ /* 0x040fe20000410000 */
[----:B------:R-:W-:Y:S01]  /*ebb0*/  HADD2.F32 R36, -RZ, R8.H1_H1 ;  /* 0x30000008ff247230 */ /* 0x000fe20000004100 */
[----:B------:R-:W-:Y:S01]  /*ebc0*/  FFMA.FTZ R44, R39, R46, R44 ;  /* 0x0000002e272c7223 */ /* 0x000fe2000001002c */
[--C-:B------:R-:W-:Y:S01]  /*ebd0*/  HADD2.F32 R8, -RZ, R10.reuse.H0_H0 ;  /* 0x2000000aff087230 */ /* 0x100fe20000004100 */
[----:B------:R-:W-:Y:S01]  /*ebe0*/  FMUL.FTZ R21, R35, R63 ;  /* 0x0000003f23157220 */ /* 0x000fe20000410000 */
        /* <DEDUP_REMOVED lines=15> */
[-C--:B------:R-:W-:Y:S01]  /*ece0*/  FFMA.FTZ R15, R4, R39.reuse, R45 ;  /* 0x00000027040f7223 */ /* 0x080fe2000001002d */
[----:B------:R-:W-:Y:S01]  /*ecf0*/  HADD2.F32 R42, -RZ, R6.H1_H1 ;  /* 0x30000006ff2a7230 */ /* 0x000fe20000004100 */
[----:B------:R-:W-:Y:S01]  /*ed00*/  FMUL.FTZ R45, R41, R12 ;  /* 0x0000000c292d7220 */ /* 0x000fe20000410000 */
[--C-:B------:R-:W-:Y:S01]  /*ed10*/  HADD2.F32 R6, -RZ, R7.reuse.H0_H0 ;  /* 0x20000007ff067230 */ /* 0x100fe20000004100 */
[----:B------:R-:W-:Y:S01]  /*ed20*/  FMUL.FTZ R4, R11, R54 ;  /* 0x000000360b047220 */ /* 0x000fe20000410000 */
[----:B------:R-:W-:Y:S01]  /*ed30*/  HADD2.F32 R7, -RZ, R7.H1_H1 ;  /* 0x30000007ff077230 */ /* 0x000fe20000004100 */
[----:B------:R-:W-:Y:S01]  /*ed40*/  FFMA.FTZ R33, R8, R39, -R33 ;  /* 0x0000002708217223 */ /* 0x000fe20000010821 */
[----:B------:R-:W-:Y:S01]  /*ed50*/  F2FP.PACK_AB R5, R5, R44 ;  /* 0x0000002c0505723e */ /* 0x000fe200000000ff */
[----:B------:R-:W-:-:S02]  /*ed60*/  FMUL.FTZ R65, R6, R65 ;  /* 0x0000004106417220 */ /* 0x000fc40000410000 */
[-C--:B------:R-:W-:Y:S02]  /*ed70*/  FFMA.FTZ R40, R6, R43.reuse, R40 ;  /* 0x0000002b06287223 */ /* 0x080fe40000010028 */
        /* <DEDUP_REMOVED lines=23> */
.L_x_452:
[----:B------:R-:W-:Y:S05]  /*eef0*/  BSYNC B0 ;  /* 0x0000000000007941 */ /* 0x000fea0003800000 */
.L_x_451:
        /* <DEDUP_REMOVED lines=27> */
[----:B------:R-:W-:Y:S01]  /*f0b0*/  SHF.R.U32.HI R24, RZ, 0x10, R25 ;  /* 0x00000010ff187819 */ /* 0x000fe20000011619 */
[----:B------:R-:W1:Y:S01]  /*f0c0*/  LDS.128 R8, [R12+0x10080] ;  /* 0x010080000c087984 */ /* 0x000e620000000c00 */
[----:B------:R-:W-:Y:S01]  /*f0d0*/  SHF.L.U32 R13, R5, 0x1, RZ ;  /* 0x00000001050d7819 */ /* 0x000fe200000006ff */
[--C-:B------:R-:W-:Y:S01]  /*f0e0*/  HADD2.F32 R25, -RZ, R66.reuse.H0_H0 ;  /* 0x20000042ff197230 */ /* 0x100fe20000004100 */
[--C-:B------:R-:W-:Y:S01]  /*f0f0*/  SHF.R.U64 R15, R16, 0x10, R17.reuse ;  /* 0x00000010100f7819 */ /* 0x100fe20000001211 */
[----:B------:R-:W-:Y:S01]  /*f100*/  HADD2.F32 R66, -RZ, R66.H1_H1 ;  /* 0x30000042ff427230 */ /* 0x000fe20000004100 */
[----:B------:R-:W-:Y:S01]  /*f110*/  SHF.R.U32.HI R17, RZ, 0x10, R17 ;  /* 0x00000010ff117819 */ /* 0x000fe20000011611 */
[----:B------:R-:W2:Y:S01]  /*f120*/  LDS.128 R4, [R13+0x10080] ;  /* 0x010080000d047984 */ /* 0x000ea20000000c00 */
[----:B------:R-:W-:-:S02]  /*f130*/  SHF.R.U64 R16, R26, 0x10, R27 ;  /* 0x000000101a107819 */ /* 0x000fc4000000121b */
[----:B------:R-:W-:Y:S01]  /*f140*/  SHF.R.U32.HI R26, RZ, 0x10, R27 ;  /* 0x00000010ff1a7819 */ /* 0x000fe2000001161b */
[----:B------:R-:W-:Y:S01]  /*f150*/  HADD2.F32 R32, -RZ, R17.H0_H0 ;  /* 0x20000011ff207230 */ /* 0x000fe20000004100 */
[--C-:B------:R-:W-:Y:S02]  /*f160*/  SHF.R.U64 R18, R18, 0x10, R19.reuse ;  /* 0x0000001012127819 */ /* 0x100fe40000001213 */
[----:B------:R-:W-:Y:S01]  /*f170*/  SHF.R.U32.HI R19, RZ, 0x10, R19 ;  /* 0x00000010ff137819 */ /* 0x000fe20000011613 */
[----:B------:R-:W-:-:S04]  /*f180*/  HADD2.F32 R42, -RZ, R26.H0_H0 ;  /* 0x2000001aff2a7230 */ /* 0x000fc80000004100 */
[----:B------:R-:W-:Y:S02]  /*f190*/  HADD2.F32 R40, -RZ, R19.H0_H0 ;  /* 0x20000013ff287230 */ /* 0x000fe40000004100 */
[----:B------:R-:W-:Y:S02]  /*f1a0*/  HADD2.F32 R19, -RZ, R15.H0_H0 ;  /* 0x2000000fff137230 */ /* 0x000fe40000004100 */
[--C-:B-1----:R-:W-:Y:S02]  /*f1b0*/  HADD2.F32 R20, -RZ, R9.reuse.H0_H0 ;  /* 0x20000009ff147230 */ /* 0x102fe40000004100 */
[----:B------:R-:W-:Y:S02]  /*f1c0*/  HADD2.F32 R21, -RZ, R9.H1_H1 ;  /* 0x30000009ff157230 */ /* 0x000fe40000004100 */
[----:B------:R-:W-:Y:S01]  /*f1d0*/  HADD2.F32 R9, -RZ, R11.H0_H0 ;  /* 0x2000000bff097230 */ /* 0x000fe20000004100 */
[----:B------:R-:W-:Y:S01]  /*f1e0*/  FMUL.FTZ R31, R20, R25 ;  /* 0x00000019141f7220 */ /* 0x000fe20000410000 */
[----:B--2---:R-:W-:-:S02]  /*f1f0*/  HADD2.F32 R28, -RZ, R5.H0_H0 ;  /* 0x20000005ff1c7230 */ /* 0x004fc40000004100 */
[----:B------:R-:W-:Y:S01]  /*f200*/  HADD2.F32 R27, -RZ, R5.H1_H1 ;  /* 0x30000005ff1b7230 */ /* 0x000fe20000004100 */
[-C--:B------:R-:W-:Y:S01]  /*f210*/  FMUL.FTZ R36, R9, R34.reuse ;  /* 0x0000002209247220 */ /* 0x080fe20000410000 */
[----:B------:R-:W-:Y:S01]  /*f220*/  HADD2.F32 R5, -RZ, R7.H0_H0 ;  /* 0x20000007ff057230 */ /* 0x000fe20000004100 */
        /* <DEDUP_REMOVED lines=8> */
[----:B------:R-:W-:Y:S01]  /*f2b0*/  FFMA.FTZ R36, R5, R38, R36 ;  /* 0x0000002605247223 */ /* 0x000fe20000010024 */
[--C-:B------:R-:W-:Y:S01]  /*f2c0*/  HADD2.F32 R29, -RZ, R4.reuse.H0_H0 ;  /* 0x20000004ff1d7230 */ /* 0x100fe20000004100 */
[C---:B------:R-:W-:Y:S01]  /*f2d0*/  FMUL.FTZ R32, R27.reuse, R32 ;  /* 0x000000201b207220 */ /* 0x040fe20000410000 */
[----:B------:R-:W-:Y:S01]  /*f2e0*/  HADD2.F32 R30, -RZ, R4.H1_H1 ;  /* 0x30000004ff1e7230 */ /* 0x000fe20000004100 */
[----:B------:R-:W-:Y:S01]  /*f2f0*/  FFMA.FTZ R24, R27, R28, R24 ;  /* 0x0000001c1b187223 */ /* 0x000fe20000010018 */
[----:B------:R-:W-:Y:S01]  /*f300*/  HADD2.F32 R4, -RZ, R6.H0_H0 ;  /* 0x20000006ff047230 */ /* 0x000fe20000004100 */
[-C--:B------:R-:W-:Y:S01]  /*f310*/  FMUL.FTZ R44, R22, R66.reuse ;  /* 0x00000042162c7220 */ /* 0x080fe20000410000 */
[----:B------:R-:W-:Y:S01]  /*f320*/  HADD2.F32 R5, -RZ, R80.H1_H1 ;  /* 0x30000050ff057230 */ /* 0x000fe20000004100 */
[----:B------:R-:W-:Y:S01]  /*f330*/  FMUL.FTZ R17, R8, R67 ;  /* 0x0000004308117220 */ /* 0x000fe20000410000 */
[----:B------:R-:W-:Y:S01]  /*f340*/  HADD2.F32 R11, -RZ, R11.H1_H1 ;  /* 0x3000000bff0b7230 */ /* 0x000fe20000004100 */
[C---:B------:R-:W-:Y:S01]  /*f350*/  FMUL.FTZ R66, R29.reuse, R66 ;  /* 0x000000421d427220 */ /* 0x040fe20000410000 */
[----:B------:R-:W-:Y:S01]  /*f360*/  HADD2.F32 R10, -RZ, R10.H1_H1 ;  /* 0x3000000aff0a7230 */ /* 0x000fe20000004100 */
[----:B------:R-:W-:Y:S01]  /*f370*/  FFMA.FTZ R44, R29, R71, R44 ;  /* 0x000000471d2c7223 */ /* 0x000fe2000001002c */
[----:B------:R-:W-:Y:S01]  /*f380*/  HADD2.F32 R27, -RZ, R18.H0_H0 ;  /* 0x20000012ff1b7230 */ /* 0x000fe20000004100 */
[C---:B------:R-:W-:Y:S01]  /*f390*/  FMUL.FTZ R67, R4.reuse, R67 ;  /* 0x0000004304437220 */ /* 0x040fe20000410000 */
[----:B------:R-:W-:Y:S01]  /*f3a0*/  HADD2.F32 R7, -RZ, R7.H1_H1 ;  /* 0x30000007ff077230 */ /* 0x000fe20000004100 */
[----:B------:R-:W-:Y:S01]  /*f3b0*/  FFMA.FTZ R15, R4, R5, R17 ;  /* 0x00000005040f7223 */ /* 0x000fe20000010011 */
[----:B------:R-:W-:Y:S01]  /*f3c0*/  HADD2.F32 R6, -RZ, R6.H1_H1 ;  /* 0x30000006ff067230 */ /* 0x000fe20000004100 */
[----:B------:R-:W-:Y:S01]  /*f3d0*/  FMUL.FTZ R26, R11, R40 ;  /* 0x000000280b1a7220 */ /* 0x000fe20000410000 */
[----:B------:R-:W-:Y:S01]  /*f3e0*/  HADD2.F32 R29, -RZ, R16.H0_H0 ;  /* 0x20000010ff1d7230 */ /* 0x000fe20000004100 */
[----:B------:R-:W-:-:S02]  /*f3f0*/  FMUL.FTZ R17, R23, R19 ;  /* 0x0000001317117220 */ /* 0x000fc40000410000 */
[----:B------:R-:W-:Y:S02]  /*f400*/  FMUL.FTZ R4, R10, R27 ;  /* 0x0000001b0a047220 */ /* 0x000fe40000410000 */
[----:B------:R-:W-:Y:S02]  /*f410*/  FMUL.FTZ R40, R7, R40 ;  /* 0x0000002807287220 */ /* 0x000fe40000410000 */
[----:B------:R-:W-:Y:S02]  /*f420*/  FMUL.FTZ R19, R30, R19 ;  /* 0x000000131e137220 */ /* 0x000fe40000410000 */
[----:B------:R-:W-:Y:S02]  /*f430*/  FMUL.FTZ R27, R6, R27 ;  /* 0x0000001b061b7220 */ /* 0x000fe40000410000 */
        /* <DEDUP_REMOVED lines=8> */
[----:B------:R-:W-:Y:S01]  /*f4c0*/  FFMA.FTZ R19, R23, R14, -R19 ;  /* 0x0000000e17137223 */ /* 0x000fe20000010813 */
[----:B------:R-:W-:Y:S01]  /*f4d0*/  F2FP.PACK_AB R5, R24, R31 ;  /* 0x0000001f1805723e */ /* 0x000fe200000000ff */
[----:B------:R-:W-:-:S02]  /*f4e0*/  FFMA.FTZ R10, R10, R29, -R27 ;  /* 0x0000001d0a0a7223 */ /* 0x000fc4000001081b */
[----:B------:R-:W-:Y:S01]  /*f4f0*/  FFMA.FTZ R7, R7, R42, R26 ;  /* 0x0000002a07077223 */ /* 0x000fe2000001001a */
[----:B------:R-:W-:Y:S01]  /*f500*/  F2FP.PACK_AB R8, R19, R66 ;  /* 0x000000421308723e */ /* 0x000fe200000000ff */
[----:B------:R-:W-:Y:S01]  /*f510*/  FFMA.FTZ R17, R30, R14, R17 ;  /* 0x0000000e1e117223 */ /* 0x000fe20000010011 */
[----:B------:R-:W-:Y:S01]  /*f520*/  F2FP.PACK_AB R10, R10, R67 ;  /* 0x000000430a0a723e */ /* 0x000fe200000000ff */
[----:B------:R-:W-:Y:S01]  /*f530*/  FFMA.FTZ R6, R6, R29, R4 ;  /* 0x0000001d06067223 */ /* 0x000fe20000010004 */
[----:B------:R-:W-:Y:S02]  /*f540*/  F2FP.PACK_AB R7, R7, R36 ;  /* 0x000000240707723e */ /* 0x000fe400000000ff */
[----:B------:R-:W-:Y:S01]  /*f550*/  F2FP.PACK_AB R4, R17, R44 ;  /* 0x0000002c1104723e */ /* 0x000fe200000000ff */
[----:B------:R1:W-:Y:S01]  /*f560*/  STS.128 [R12+0x10080], R8 ;  /* 0x010080080c007388 */ /* 0x0003e20000000c00 */
[----:B------:R-:W-:-:S05]  /*f570*/  F2FP.PACK_AB R6, R6, R15 ;  /* 0x0000000f0606723e */ /* 0x000fca00000000ff */
[----:B------:R1:W-:Y:S02]  /*f580*/  STS.128 [R13+0x10080], R4 ;  /* 0x010080040d007388 */ /* 0x0003e40000000c00 */
.L_x_424:
[----:B------:R-:W-:Y:S05]  /*f590*/  BSYNC B2 ;  /* 0x0000000000027941 */ /* 0x000fea0003800000 */
.L_x_390:
        /* <DEDUP_REMOVED lines=12> */
[----:B------:R-:W-:Y:S01]  /*f660*/  IMAD R58, R58, c[0x0][0x218], RZ ;  /* 0x000086003a3a7a24 */ /* 0x000fe200078e02ff */
[----:B------:R-:W-:Y:S01]  /*f670*/  LOP3.LUT R8, R8, 0xfffffffe, RZ, 0xc0, !PT ;  /* 0xfffffffe08087812 */ /* 0x000fe200078ec0ff */
[----:B------:R-:W-:Y:S01]  /*f680*/  IMAD.IADD R7, R7, 0x1, R9 ;  /* 0x0000000107077824 */ /* 0x000fe200078e0209 */
[----:B------:R-:W-:Y:S01]  /*f690*/  LOP3.LUT R11, R4, R11, RZ, 0x3c, !PT ;  /* 0x0000000b040b7212 */ /* 0x000fe200078e3cff */
[----:B------:R-:W-:Y:S01]  /*f6a0*/  IMAD R58, R217, c[0x0][0x21c], R58 ;  /* 0x00008700d93a7a24 */ /* 0x000fe200078e023a */
[----:B------:R-:W-:Y:S01]  /*f6b0*/  BAR.SYNC.DEFER_BLOCKING 0x0 ;  /* 0x0000000000007b1d */ /* 0x000fe20000010000 */
[----:B------:R-:W-:Y:S01]  /*f6c0*/  IMAD.IADD R8, R5, 0x1, -R8 ;  /* 0x0000000105087824 */ /* 0x000fe200078e0a08 */
[----:B------:R-:W-:Y:S01]  /*f6d0*/  ISETP.LT.AND P1, PT, R51, UR30, PT ;  /* 0x0000001e33007c0c */ /* 0x000fe2000bf21270 */
[----:B------:R-:W-:Y:S01]  /*f6e0*/  IMAD.WIDE.U32 R6, R217, c[0x0][0x218], R6 ;  /* 0x00008600d9067a25 */ /* 0x000fe200078e0006 */
[----:B------:R-:W-:Y:S01]  /*f6f0*/  SHF.R.S32.HI R228, RZ, 0x1f, R219 ;  /* 0x0000001fffe47819 */ /* 0x000fe200000114db */
[----:B------:R-:W-:-:S02]  /*f700*/  UISETP.GT.AND UP0, UPT, UR17, UR8, UPT ;  /* 0x000000081100728c */ /* 0x000fc4000bf04270 */
[----:B------:R-:W-:Y:S01]  /*f710*/  IMAD R213, R8, 0x200, R11 ;  /* 0x0000020008d57824 */ /* 0x000fe200078e020b */
[----:B------:R-:W-:Y:S01]  /*f720*/  LEA.HI R228, R228, R219, RZ, 0x3 ;  /* 0x000000dbe4e47211 */ /* 0x000fe200078f18ff */
[----:B------:R-:W-:Y:S02]  /*f730*/  IMAD.SHL.U32 R8, R8, 0x8, RZ ;  /* 0x0000000808087824 */ /* 0x000fe400078e00ff */
[----:B------:R-:W-:Y:S01]  /*f740*/  IMAD.SHL.U32 R213, R213, 0x2, RZ ;  /* 0x00000002d5d57824 */ /* 0x000fe200078e00ff */
[----:B------:R-:W-:Y:S01]  /*f750*/  LOP3.LUT R228, R228, 0xfffffff8, RZ, 0xc0, !PT ;  /* 0xfffffff8e4e47812 */ /* 0x000fe200078ec0ff */
[----:B------:R-:W-:Y:S02]  /*f760*/  IMAD.SHL.U32 R68, R57, 0x40, RZ ;  /* 0x0000004039447824 */ /* 0x000fe400078e00ff */
[----:B------:R-:W-:Y:S01]  /*f770*/  IMAD.SHL.U32 R220, R50, 0x2, RZ ;  /* 0x0000000232dc7824 */ /* 0x000fe200078e00ff */
[C---:B------:R-:W-:Y:S02]  /*f780*/  IADD3 R4, R213.reuse, 0xc080, RZ ;  /* 0x0000c080d5047810 */ /* 0x040fe40007ffe0ff */
[----:B------:R-:W-:-:S02]  /*f790*/  IADD3 R212, R213, 0xc0a0, RZ ;  /* 0x0000c0a0d5d47810 */ /* 0x000fc40007ffe0ff */
[----:B------:R-:W-:Y:S02]  /*f7a0*/  @P0 IADD3 R212, R4, -0x20, RZ ;  /* 0xffffffe004d40810 */ /* 0x000fe40007ffe0ff */
[----:B------:R-:W-:Y:S02]  /*f7b0*/  IADD3 R4, P0, R6, UR26, RZ ;  /* 0x0000001a06047c10 */ /* 0x000fe4000ff1e0ff */
[----:B------:R-:W-:Y:S01]  /*f7c0*/  LOP3.LUT R68, R68, 0xfffffe00, RZ, 0xc0, !PT ;  /* 0xfffffe0044447812 */ /* 0x000fe200078ec0ff */
[----:B------:R-:W-:Y:S01]  /*f7d0*/  LDSM.16.M88.4 R24, [R213+0xc080] ;  /* 0x00c08000d518783b */ /* 0x000fe20000000200 */
[----:B------:R-:W-:Y:S01]  /*f7e0*/  IADD3.X R5, R7, UR12, R58, P0, !PT ;  /* 0x0000000c07057c10 */ /* 0x000fe200087fe43a */
[----:B------:R-:W-:Y:S01]  /*f7f0*/  IMAD.SHL.U32 R7, R56, 0x40, RZ ;  /* 0x0000004038077824 */ /* 0x000fe200078e00ff */
[----:B------:R-:W-:Y:S01]  /*f800*/  LEA R6, P0, R4, c[0x0][0x1f8], 0x1 ;  /* 0x00007e0004067a11 */ /* 0x000fe200078008ff */
[----:B------:R-:W-:Y:S01]  /*f810*/  IMAD R214, R60, 0x400, R68 ;  /* 0x000004003cd67824 */ /* 0x000fe200078e0244 */
[----:B------:R-:W-:Y:S01]  /*f820*/  LDSM.16.M88.4 R40, [R213+0xc880] ;  /* 0x00c88000d528783b */ /* 0x000fe20000000200 */
[----:B------:R-:W-:-:S02]  /*f830*/  IADD3 R203, R212, 0x800, RZ ;  /* 0x00000800d4cb7810 */ /* 0x000fc40007ffe0ff */
[----:B------:R-:W-:Y:S01]  /*f840*/  LEA.HI.X R5, R4, c[0x0][0x1fc], R5, 0x1, P0 ;  /* 0x00007f0004057a11 */ /* 0x000fe200000f0c05 */
[----:B------:R-:W-:Y:S01]  /*f850*/  LDSM.16.M88.4 R16, [R212] ;  /* 0x00000000d410783b */ /* 0x000fe20000000200 */
[----:B------:R-:W-:Y:S02]  /*f860*/  LOP3.LUT R7, R7, 0x1c0, RZ, 0xc0, !PT ;  /* 0x000001c007077812 */ /* 0x000fe400078ec0ff */
[----:B------:R-:W-:Y:S01]  /*f870*/  LOP3.LUT P0, RZ, R0, 0x4, RZ, 0xc0, !PT ;  /* 0x0000000400ff7812 */ /* 0x000fe2000780c0ff */
[----:B------:R1:W-:Y:S01]  /*f880*/  SHFL.IDX PT, R4, R6, RZ, 0x181f ;  /* 0x00181fff06047589 */ /* 0x0003e200000e0000 */
[----:B------:R-:W-:Y:S01]  /*f890*/  LOP3.LUT R8, R7, 0x8, R8, 0xf8, !PT ;  /* 0x0000000807087812 */ /* 0x000fe200078ef808 */
[----:B------:R-:W-:Y:S01]  /*f8a0*/  IMAD.MOV.U32 R0, RZ, RZ, 0x40 ;  /* 0x00000040ff007424 */ /* 0x000fe200078e00ff */
[----:B------:R-:W-:Y:S01]  /*f8b0*/  SHF.R.U32.HI R63, RZ, 0x3, R7 ;  /* 0x00000003ff3f7819 */ /* 0x000fe20000011607 */
[----:B------:R-:W2:Y:S01]  /*f8c0*/  SHFL.IDX PT, R5, R5, RZ, 0x181f ;  /* 0x00181fff05057589 */ /* 0x000ea200000e0000 */
[----:B------:R-:W-:-:S02]  /*f8d0*/  SHF.R.S32.HI R7, RZ, 0x1f, R48 ;  /* 0x0000001fff077819 */ /* 0x000fc40000011430 */
[----:B------:R-:W-:Y:S01]  /*f8e0*/  LOP3.LUT R63, R8, R63, RZ, 0x3c, !PT ;  /* 0x0000003f083f7212 */ /* 0x000fe200078e3cff */
[----:B------:R-:W-:Y:S01]  /*f8f0*/  LDSM.16.M88.4 R44, [R212+0x800] ;  /* 0x00080000d42c783b */ /* 0x000fe20000000200 */
[----:B------:R-:W-:Y:S02]  /*f900*/  SEL R0, R0, 0xffffffc0, !P0 ;  /* 0xffffffc000007807 */ /* 0x000fe40004000000 */
[----:B------:R-:W-:Y:S01]  /*f910*/  ISETP.GE.OR P0, PT, R225, c[0x0][0x1d4], !P1 ;  /* 0x00007500e1007a0c */ /* 0x000fe20004f06670 */
[----:B------:R-:W-:Y:S01]  /*f920*/  IMAD.IADD R214, R63, 0x1, R214 ;  /* 0x000000013fd67824 */ /* 0x000fe200078e02d6 */
[----:B------:R-:W-:Y:S01]  /*f930*/  LEA.HI R226, R7, R48, RZ, 0x3 ;  /* 0x0000003007e27211 */ /* 0x000fe200078f18ff */
[----:B------:R-:W-:Y:S01]  /*f940*/  IMAD.IADD R208, R213, 0x1, R0 ;  /* 0x00000001d5d07824 */ /* 0x000fe200078e0200 */
[----:B------:R-:W-:Y:S01]  /*f950*/  IADD3 R201, R212, 0x1000, RZ ;  /* 0x00001000d4c97810 */ /* 0x000fe20007ffe0ff */
[----:B------:R-:W-:Y:S01]  /*f960*/  IMAD.SHL.U32 R214, R214, 0x2, RZ ;  /* 0x00000002d6d67824 */ /* 0x000fe200078e00ff */
[----:B------:R-:W-:Y:S01]  /*f970*/  LOP3.LUT R226, R226, 0xfffffff8, RZ, 0xc0, !PT ;  /* 0xfffffff8e2e27812 */ /* 0x000fe200078ec0ff */
[----:B------:R-:W-:Y:S01]  /*f980*/  IMAD.IADD R202, R0, 0x1, R212 ;  /* 0x0000000100ca7824 */ /* 0x000fe200078e02d4 */
[----:B------:R-:W-:Y:S01]  /*f990*/  IADD3 R200, R212, 0x1800, RZ ;  /* 0x00001800d4c87810 */ /* 0x000fe20007ffe0ff */
[--C-:B------:R-:W-:Y:S01]  /*f9a0*/  IMAD R210, R2, 0x2, R214.reuse ;  /* 0x0000000202d27824 */ /* 0x100fe200078e02d6 */
[----:B------:R-:W3:Y:S01]  /*f9b0*/  LDSM.16.M88.4 R20, [R214+0x10080] ;  /* 0x01008000d614783b */ /* 0x000ee20000000200 */
[C---:B------:R-:W-:Y:S01]  /*f9c0*/  IMAD R209, R3.reuse, 0x2, R214 ;  /* 0x0000000203d17824 */ /* 0x040fe200078e02d6 */
[----:B-1----:R-:W-:Y:S01]  /*f9d0*/  SHF.R.S32.HI R6, RZ, 0x1f, R49 ;  /* 0x0000001fff067819 */ /* 0x002fe20000011431 */
[----:B------:R-:W-:Y:S01]  /*f9e0*/  IMAD R207, R3, 0x2, R210 ;  /* 0x0000000203cf7824 */ /* 0x000fe200078e02d2 */
[----:B------:R-:W1:Y:S01]  /*f9f0*/  LDSM.16.M88.4 R8, [R210+0x10080] ;  /* 0x01008000d208783b */ /* 0x000e620000000200 */
[----:B------:R-:W-:Y:S01]  /*fa00*/  SHF.R.S32.HI R229, RZ, 0x1f, R226 ;  /* 0x0000001fffe57819 */ /* 0x000fe200000114e2 */
[----:B--2---:R-:W-:Y:S01]  /*fa10*/  IMAD.WIDE R14, R225, 0x2, R4 ;  /* 0x00000002e10e7825 */ /* 0x004fe200078e0204 */
[----:B------:R-:W-:-:S02]  /*fa20*/  LEA.HI R227, R6, R49, RZ, 0x3 ;  /* 0x0000003106e37211 */ /* 0x000fc400078f18ff */
[----:B------:R-:W-:Y:S01]  /*fa30*/  IADD3 R199, R212, 0x2000, RZ ;  /* 0x00002000d4c77810 */ /* 0x000fe20007ffe0ff */
[--C-:B------:R-:W-:Y:S01]  /*fa40*/  IMAD.WIDE R12, R228, 0x2, R4.reuse ;  /* 0x00000002e40c7825 */ /* 0x100fe200078e0204 */
[----:B------:R-:W-:Y:S01]  /*fa50*/  @!PT LDS RZ, [RZ] ;  /* 0x00000000fffff984 */ /* 0x000fe20000000800 */
[----:B------:R-:W-:Y:S01]  /*fa60*/  @!PT LDS RZ, [RZ] ;  /* 0x00000000fffff984 */ /* 0x000fe20000000800 */
[----:B------:R-:W-:Y:S01]  /*fa70*/  @!PT LDS RZ, [RZ] ;  /* 0x00000000fffff984 */ /* 0x000fe20000000800 */
[----:B------:R2:W-:Y:S01]  /*fa80*/  LDGSTS.E.BYPASS.LTC128B.128 [R220+0x8080], [R14.64], !P0 ;  /* 0x080800000edc7fae */ /* 0x0005e2000c101d58 */
[----:B------:R-:W-:Y:S02]  /*fa90*/  ISETP.GE.OR P0, PT, R219, c[0x0][0x1d4], !P1 ;  /* 0x00007500db007a0c */ /* 0x000fe40004f06670 */
[----:B------:R-:W-:Y:S01]  /*faa0*/  LOP3.LUT R227, R227, 0xfffffff8, RZ, 0xc0, !PT ;  /* 0xfffffff8e3e37812 */ /* 0x000fe200078ec0ff */
[--C-:B------:R-:W-:Y:S01]  /*fab0*/  IMAD.WIDE R52, R226, 0x2, R4.reuse ;  /* 0x00000002e2347825 */ /* 0x100fe200078e0204 */
[C---:B------:R-:W-:Y:S02]  /*fac0*/  IADD3 R198, R212.reuse, 0x2800, RZ ;  /* 0x00002800d4c67810 */ /* 0x040fe40007ffe0ff */
[C---:B------:R-:W-:Y:S01]  /*fad0*/  IADD3 R197, R212.reuse, 0x3000, RZ ;  /* 0x00003000d4c57810 */ /* 0x040fe20007ffe0ff */
[----:B------:R-:W-:Y:S01]  /*fae0*/  IMAD.WIDE R28, R227, 0x2, R4 ;  /* 0x00000002e31c7825 */ /* 0x000fe200078e0204 */
[----:B------:R-:W-:-:S05]  /*faf0*/  IADD3 R196, R212, 0x3800, RZ ;  /* 0x00003800d4c47810 */ /* 0x000fca0007ffe0ff */
[----:B------:R2:W-:Y:S01]  /*fb00*/  LDGSTS.E.BYPASS.LTC128B.128 [R220+0x9080], [R12.64], !P0 ;  /* 0x090800000cdc7fae */ /* 0x0005e2000c101d58 */
[----:B------:R-:W-:-:S13]  /*fb10*/  ISETP.GE.OR P0, PT, R49, c[0x0][0x1d4], !P1 ;  /* 0x0000750031007a0c */ /* 0x000fda0004f06670 */
[----:B------:R4:W-:Y:S01]  /*fb20*/  LDGSTS.E.BYPASS.LTC128B.128 [R220+0xa080], [R28.64], !P0 ;  /* 0x0a0800001cdc7fae */ /* 0x0009e2000c101d58 */
[----:B------:R-:W-:Y:S01]  /*fb30*/  ISETP.GE.OR P0, PT, R48, c[0x0][0x1d4], !P1 ;  /* 0x0000750030007a0c */ /* 0x000fe20004f06670 */
[C---:B---3--:R-:W-:Y:S08]  /*fb40*/  HMMA.16816.F32 R36, R20.reuse, R40, RZ ;  /* 0x000000281424723c */ /* 0x048ff000000018ff */
[----:B--2---:R-:W-:Y:S04]  /*fb50*/  HMMA.16816.F32 R12, R20, R24, RZ ;  /* 0x00000018140c723c */ /* 0x004fe800000018ff */
[----:B------:R2:W-:Y:S01]  /*fb60*/  LDGSTS.E.BYPASS.LTC128B.128 [R220+0xb080], [R52.64], !P0 ;  /* 0x0b08000034dc7fae */ /* 0x0005e2000c101d58 */
[----:B------:R-:W-:-:S03]  /*fb70*/  PLOP3.LUT P0, PT, PT, PT, UP0, 0x40, 0x0 ;  /* 0x000000000000781c */ /* 0x000fc60003f0e808 */
[----:B------:R-:W-:Y:S01]  /*fb80*/  LDSM.16.M88.4 R48, [R209+0x10080] ;  /* 0x01008000d130783b */ /* 0x000fe20000000200 */
[C---:B------:R-:W-:Y:S03]  /*fb90*/  HMMA.16816.F32 R24, R20.reuse, R26, RZ ;  /* 0x0000001a1418723c */ /* 0x040fe600000018ff */
[----:B------:R-:W3:Y:S04]  /*fba0*/  LDSM.16.M88.4 R4, [R208+0xc080] ;  /* 0x00c08000d004783b */ /* 0x000ee80000000200 */
[----:B------:R-:W5:Y:S01]  /*fbb0*/  LDSM.16.M88.4 R64, [R208+0xc880] ;  /* 0x00c88000d040783b */ /* 0x000f620000000200 */
[----:B------:R-:W-:Y:S03]  /*fbc0*/  HMMA.16816.F32 R20, R20, R42, RZ ;  /* 0x0000002a1414723c */ /* 0x000fe600000018ff */
[----:B------:R-:W-:Y:S04]  /*fbd0*/  LDSM.16.M88.4 R32, [R207+0x10080] ;  /* 0x01008000cf20783b */ /* 0x000fe80000000200 */
[----:B----4-:R-:W4:Y:S01]  /*fbe0*/  LDSM.16.M88.4 R28, [R202] ;  /* 0x00000000ca1c783b */ /* 0x010f220000000200 */
[C---:B-1----:R-:W-:Y:S03]  /*fbf0*/  HMMA.16816.F32 R12, R8.reuse, R16, R12 ;  /* 0x00000010080c723c */ /* 0x042fe6000000180c */
[----:B------:R-:W-:Y:S04]  /*fc00*/  LDSM.16.M88.4 R56, [R213+0xd080] ;  /* 0x00d08000d538783b */ /* 0x000fe80000000200 */
[----:B--2---:R-:W1:Y:S01]  /*fc10*/  LDSM.16.M88.4 R52, [R202+0x800] ;  /* 0x00080000ca34783b */ /* 0x004e620000000200 */
[C---:B------:R-:W-:Y:S03]  /*fc20*/  HMMA.16816.F32 R24, R8.reuse, R18, R24 ;  /* 0x000000120818723c */ /* 0x040fe60000001818 */
[----:B------:R-:W2:Y:S04]  /*fc30*/  LDSM.16.M88.4 R16, [R214+0x14080] ;  /* 0x01408000d610783b */ /* 0x000ea80000000200 */
[----:B------:R-:W-:Y:S01]  /*fc40*/  LDSM.16.M88.4 R40, [R212+0x1000] ;  /* 0x00100000d428783b */ /* 0x000fe20000000200 */
[C---:B------:R-:W-:Y:S03]  /*fc50*/  HMMA.16816.F32 R36, R8.reuse, R44, R36 ;  /* 0x0000002c0824723c */ /* 0x040fe60000001824 */
[----:B------:R-:W0:Y:S05]  /*fc60*/  LDGDEPBAR ;  /* 0x00000000000079af */ /* 0x000e2a0000000000 */
[----:B------:R-:W-:Y:S01]  /*fc70*/  HMMA.16816.F32 R8, R8, R46, R20 ;  /* 0x0000002e0808723c */ /* 0x000fe20000001814 */
[----:B------:R-:W1:Y:S04]  /*fc80*/  LDSM.16.M88.4 R44, [R213+0xd880] ;  /* 0x00d88000d52c783b */ /* 0x000e680000000200 */
[----:B------:R-:W-:Y:S03]  /*fc90*/  LDSM.16.M88.4 R20, [R209+0x14080] ;  /* 0x01408000d114783b */ /* 0x000fe60000000200 */
[C---:B---3--:R-:W-:Y:S08]  /*fca0*/  HMMA.16816.F32 R12, R48.reuse, R4, R12 ;  /* 0x00000004300c723c */ /* 0x048ff0000000180c */
[C---:B------:R-:W-:Y:S01]  /*fcb0*/  HMMA.16816.F32 R24, R48.reuse, R6, R24 ;  /* 0x000000063018723c */ /* 0x040fe20000001818 */
[----:B------:R-:W3:Y:S07]  /*fcc0*/  LDSM.16.M88.4 R4, [R210+0x14080] ;  /* 0x01408000d204783b */ /* 0x000eee0000000200 */
[----:B-----5:R-:W-:Y:S08]  /*fcd0*/  HMMA.16816.F32 R36, R48, R64, R36 ;  /* 0x000000403024723c */ /* 0x020ff00000001824 */
[C---:B----4-:R-:W-:Y:S08]  /*fce0*/  HMMA.16816.F32 R12, R32.reuse, R28, R12 ;  /* 0x0000001c200c723c */ /* 0x050ff0000000180c */
[----:B------:R-:W-:Y:S01]  /*fcf0*/  HMMA.16816.F32 R24, R32, R30, R24 ;  /* 0x0000001e2018723c */ /* 0x000fe20000001818 */
[----:B------:R-:W-:Y:S07]  /*fd00*/  LDSM.16.M88.4 R28, [R208+0xd080] ;  /* 0x00d08000d01c783b */ /* 0x000fee0000000200 */
[----:B------:R-:W-:Y:S01]  /*fd10*/  HMMA.16816.F32 R48, R48, R66, R8 ;  /* 0x000000423030723c */ /* 0x000fe20000001808 */
[----:B------:R-:W4:Y:S04]  /*fd20*/  LDSM.16.M88.4 R64, [R212+0x1800] ;  /* 0x00180000d440783b */ /* 0x000f280000000200 */
[----:B------:R-:W-:Y:S03]  /*fd30*/  LDSM.16.M88.4 R8, [R207+0x14080] ;  /* 0x01408000cf08783b */ /* 0x000fe60000000200 */
[----:B-1----:R-:W-:Y:S08]  /*fd40*/  HMMA.16816.F32 R36, R32, R52, R36 ;  /* 0x000000342024723c */ /* 0x002ff00000001824 */
[C---:B--2---:R-:W-:Y:S08]  /*fd50*/  HMMA.16816.F32 R12, R16.reuse, R56, R12 ;  /* 0x00000038100c723c */ /* 0x044ff0000000180c */
[----:B------:R-:W-:Y:S01]  /*fd60*/  HMMA.16816.F32 R24, R16, R58, R24 ;  /* 0x0000003a1018723c */ /* 0x000fe20000001818 */
[----:B------:R-:W-:Y:S07]  /*fd70*/  LDSM.16.M88.4 R56, [R202+0x1000] ;  /* 0x00100000ca38783b */ /* 0x000fee0000000200 */
[----:B------:R-:W-:Y:S01]  /*fd80*/  HMMA.16816.F32 R48, R32, R54, R48 ;  /* 0x000000362030723c */ /* 0x000fe20000001830 */
[----:B------:R-:W1:Y:S04]  /*fd90*/  LDSM.16.M88.4 R52, [R208+0xd880] ;  /* 0x00d88000d034783b */ /* 0x000e680000000200 */
[----:B------:R-:W-:Y:S03]  /*fda0*/  LDSM.16.M88.4 R32, [R214+0x18080] ;  /* 0x01808000d620783b */ /* 0x000fe60000000200 */
[----:B------:R-:W-:Y:S08]  /*fdb0*/  HMMA.16816.F32 R36, R16, R44, R36 ;  /* 0x0000002c1024723c */ /* 0x000ff00000001824 */
[C---:B---3--:R-:W-:Y:S08]  /*fdc0*/  HMMA.16816.F32 R12, R4.reuse, R40, R12 ;  /* 0x00000028040c723c */ /* 0x048ff0000000180c */
[----:B------:R-:W-:Y:S01]  /*fdd0*/  HMMA.16816.F32 R24, R4, R42, R24 ;  /* 0x0000002a0418723c */ /* 0x000fe20000001818 */
[----:B------:R-:W-:Y:S07]  /*fde0*/  LDSM.16.M88.4 R40, [R213+0xe080] ;  /* 0x00e08000d528783b */ /* 0x000fee0000000200 */
[----:B------:R-:W-:Y:S01]  /*fdf0*/  HMMA.16816.F32 R48, R16, R46, R48 ;  /* 0x0000002e1030723c */ /* 0x000fe20000001830 */
[----:B------:R-:W2:Y:S04]  /*fe00*/  LDSM.16.M88.4 R44, [R202+0x1800] ;  /* 0x00180000ca2c783b */ /* 0x000ea80000000200 */
[----:B------:R-:W-:Y:S03]  /*fe10*/  LDSM.16.M88.4 R16, [R210+0x18080] ;  /* 0x01808000d210783b */ /* 0x000fe60000000200 */
[----:B----4-:R-:W-:Y:S08]  /*fe20*/  HMMA.16816.F32 R36, R4, R64, R36 ;  /* 0x000000400424723c */ /* 0x010ff00000001824 */
[C---:B------:R-:W-:Y:S08]  /*fe30*/  HMMA.16816.F32 R12, R20.reuse, R28, R12 ;  /* 0x0000001c140c723c */ /* 0x040ff0000000180c */
[----:B------:R-:W-:Y:S01]  /*fe40*/  HMMA.16816.F32 R24, R20, R30, R24 ;  /* 0x0000001e1418723c */ /* 0x000fe20000001818 */
[----:B------:R-:W-:Y:S07]  /*fe50*/  LDSM.16.M88.4 R28, [R212+0x2000] ;  /* 0x00200000d41c783b */ /* 0x000fee0000000200 */
[----:B------:R-:W-:Y:S01]  /*fe60*/  HMMA.16816.F32 R48, R4, R66, R48 ;  /* 0x000000420430723c */ /* 0x000fe20000001830 */
[----:B------:R-:W3:Y:S04]  /*fe70*/  LDSM.16.M88.4 R64, [R213+0xe880] ;  /* 0x00e88000d540783b */ /* 0x000ee80000000200 */
[----:B------:R-:W-:Y:S03]  /*fe80*/  LDSM.16.M88.4 R4, [R209+0x18080] ;  /* 0x01808000d104783b */ /* 0x000fe60000000200 */
[----:B-1----:R-:W-:Y:S08]  /*fe90*/  HMMA.16816.F32 R36, R20, R52, R36 ;  /* 0x000000341424723c */ /* 0x002ff00000001824 */
[C---:B------:R-:W-:Y:S08]  /*fea0*/  HMMA.16816.F32 R12, R8.reuse, R56, R12 ;  /* 0x00000038080c723c */ /* 0x040ff0000000180c */
[----:B------:R-:W-:Y:S01]  /*feb0*/  HMMA.16816.F32 R24, R8, R58, R24 ;  /* 0x0000003a0818723c */ /* 0x000fe20000001818 */
[----:B------:R-:W-:Y:S07]  /*fec0*/  LDSM.16.M88.4 R56, [R208+0xe080] ;  /* 0x00e08000d038783b */ /* 0x000fee0000000200 */
[----:B------:R-:W-:Y:S01]  /*fed0*/  HMMA.16816.F32 R48, R20, R54, R48 ;  /* 0x000000361430723c */ /* 0x000fe20000001830 */
[----:B------:R-:W-:Y:S04]  /*fee0*/  LDSM.16.M88.4 R52, [R207+0x18080] ;  /* 0x01808000cf34783b */ /* 0x000fe80000000200 */
[----:B------:R-:W-:Y:S03]  /*fef0*/  LDSM.16.M88.4 R20, [R202+0x2000] ;  /* 0x00200000ca14783b */ /* 0x000fe60000000200 */
[----:B--2---:R-:W-:Y:S08]  /*ff00*/  HMMA.16816.F32 R36, R8, R44, R36 ;  /* 0x0000002c0824723c */ /* 0x004ff00000001824 */
[C---:B------:R-:W-:Y:S08]  /*ff10*/  HMMA.16816.F32 R12, R32.reuse, R40, R12 ;  /* 0x00000028200c723c */ /* 0x040ff0000000180c */
[----:B------:R-:W-:Y:S01]  /*ff20*/  HMMA.16816.F32 R24, R32, R42, R24 ;  /* 0x0000002a2018723c */ /* 0x000fe20000001818 */
[----:B------:R-:W1:Y:S07]  /*ff30*/  LDSM.16.M88.4 R40, [R212+0x2800] ;  /* 0x00280000d428783b */ /* 0x000e6e0000000200 */
[----:B------:R-:W-:Y:S01]  /*ff40*/  HMMA.16816.F32 R48, R8, R46, R48 ;  /* 0x0000002e0830723c */ /* 0x000fe20000001830 */
[----:B------:R-:W-:Y:S04]  /*ff50*/  LDSM.16.M88.4 R44, [R214+0x1c080] ;  /* 0x01c08000d62c783b */ /* 0x000fe80000000200 */
[----:B------:R-:W-:Y:S03]  /*ff60*/  LDSM.16.M88.4 R8, [R213+0xf080] ;  /* 0x00f08000d508783b */ /* 0x000fe60000000200 */
[----:B---3--:R-:W-:Y:S08]  /*ff70*/  HMMA.16816.F32 R36, R32, R64, R36 ;  /* 0x000000402024723c */ /* 0x008ff00000001824 */
[C---:B------:R-:W-:Y:S08]  /*ff80*/  HMMA.16816.F32 R12, R16.reuse, R28, R12 ;  /* 0x0000001c100c723c */ /* 0x040ff0000000180c */
[----:B------:R-:W-:Y:S01]  /*ff90*/  HMMA.16816.F32 R24, R16, R30, R24 ;  /* 0x0000001e1018723c */ /* 0x000fe20000001818 */
[----:B------:R-:W2:Y:S07]  /*ffa0*/  LDSM.16.M88.4 R28, [R208+0xe880] ;  /* 0x00e88000d01c783b */ /* 0x000eae0000000200 */
        /* <DEDUP_REMOVED lines=8> */
[----:B------:R-:W1:Y:S04]  /*10030*/  LDSM.16.M88.4 R40, [R213+0xf880] ;  /* 0x00f88000d528783b */ /* 0x000e680000000200 */
[----:B------:R-:W-:Y:S03]  /*10040*/  LDSM.16.M88.4 R16, [R208+0xf080] ;  /* 0x00f08000d010783b */ /* 0x000fe60000000200 */
[----:B--2---:R-:W-:Y:S08]  /*10050*/  HMMA.16816.F32 R36, R4, R28, R36 ;  /* 0x0000001c0424723c */ /* 0x004ff00000001824 */
[C---:B------:R-:W-:Y:S08]  /*10060*/  HMMA.16816.F32 R12, R52.reuse, R20, R12 ;  /* 0x00000014340c723c */ /* 0x040ff0000000180c */
[----:B------:R-:W-:Y:S01]  /*10070*/  HMMA.16816.F32 R24, R52, R22, R24 ;  /* 0x000000163418723c */ /* 0x000fe20000001818 */
[----:B------:R-:W-:Y:S07]  /*10080*/  LDSM.16.M88.4 R20, [R209+0x1c080] ;  /* 0x01c08000d114783b */ /* 0x000fee0000000200 */
[----:B------:R-:W-:Y:S01]  /*10090*/  HMMA.16816.F32 R48, R4, R30, R48 ;  /* 0x0000001e0430723c */ /* 0x000fe20000001830 */
[----:B------:R-:W2:Y:S04]  /*100a0*/  LDSM.16.M88.4 R28, [R212+0x3800] ;  /* 0x00380000d41c783b */ /* 0x000ea80000000200 */
[----:B------:R-:W-:Y:S03]  /*100b0*/  LDSM.16.M88.4 R4, [R202+0x3000] ;  /* 0x00300000ca04783b */ /* 0x000fe60000000200 */
[----:B---3--:R-:W-:Y:S08]  /*100c0*/  HMMA.16816.F32 R36, R52, R64, R36 ;  /* 0x000000403424723c */ /* 0x008ff00000001824 */
[C---:B------:R-:W-:Y:S08]  /*100d0*/  HMMA.16816.F32 R12, R44.reuse, R8, R12 ;  /* 0x000000082c0c723c */ /* 0x040ff0000000180c */
[----:B------:R-:W-:Y:S01]  /*100e0*/  HMMA.16816.F32 R24, R44, R10, R24 ;  /* 0x0000000a2c18723c */ /* 0x000fe20000001818 */
[----:B------:R-:W-:Y:S07]  /*100f0*/  LDSM.16.M88.4 R8, [R207+0x1c080] ;  /* 0x01c08000cf08783b */ /* 0x000fee0000000200 */
[----:B------:R-:W-:Y:S01]  /*10100*/  HMMA.16816.F32 R48, R52, R66, R48 ;  /* 0x000000423430723c */ /* 0x000fe20000001830 */
[----:B------:R-:W3:Y:S07]  /*10110*/  LDSM.16.M88.4 R52, [R208+0xf880] ;  /* 0x00f88000d034783b */ /* 0x000eee0000000200 */
[----:B-1----:R-:W-:Y:S08]  /*10120*/  HMMA.16816.F32 R36, R44, R40, R36 ;  /* 0x000000282c24723c */ /* 0x002ff00000001824 */
[C---:B------:R-:W-:Y:S08]  /*10130*/  HMMA.16816.F32 R12, R32.reuse, R56, R12 ;  /* 0x00000038200c723c */ /* 0x040ff0000000180c */
[----:B------:R-:W-:Y:S08]  /*10140*/  HMMA.16816.F32 R24, R32, R58, R24 ;  /* 0x0000003a2018723c */ /* 0x000ff00000001818 */
[----:B------:R-:W-:Y:S08]  /*10150*/  HMMA.16816.F32 R48, R44, R42, R48 ;  /* 0x0000002a2c30723c */ /* 0x000ff00000001830 */
[----:B--2---:R-:W-:Y:S08]  /*10160*/  HMMA.16816.F32 R36, R32, R28, R36 ;  /* 0x0000001c2024723c */ /* 0x004ff00000001824 */
[C---:B------:R-:W-:Y:S08]  /*10170*/  HMMA.16816.F32 R12, R20.reuse, R16, R12 ;  /* 0x00000010140c723c */ /* 0x040ff0000000180c */
[----:B------:R-:W-:Y:S01]  /*10180*/  HMMA.16816.F32 R24, R20, R18, R24 ;  /* 0x000000121418723c */ /* 0x000fe20000001818 */
[----:B------:R-:W1:Y:S01]  /*10190*/  LDSM.16.M88.4 R16, [R202+0x3800] ;  /* 0x00380000ca10783b */ /* 0x000e620000000200 */
[----:B------:R-:W-:-:S06]  /*101a0*/  DEPBAR.LE SB0, 0x0 ;  /* 0x000080000000791a */ /* 0x000fcc0000000000 */
[----:B------:R-:W-:Y:S08]  /*101b0*/  HMMA.16816.F32 R48, R32, R30, R48 ;  /* 0x0000001e2030723c */ /* 0x000ff00000001830 */
[----:B---3--:R-:W-:Y:S08]  /*101c0*/  HMMA.16816.F32 R36, R20, R52, R36 ;  /* 0x000000341424723c */ /* 0x008ff00000001824 */
[----:B------:R-:W-:Y:S08]  /*101d0*/  HMMA.16816.F32 R12, R8, R4, R12 ;  /* 0x00000004080c723c */ /* 0x000ff0000000180c */
[----:B------:R-:W-:Y:S08]  /*101e0*/  HMMA.16816.F32 R48, R20, R54, R48 ;  /* 0x000000361430723c */ /* 0x000ff00000001830 */
[C---:B------:R-:W-:Y:S08]  /*101f0*/  HMMA.16816.F32 R24, R8.reuse, R6, R24 ;  /* 0x000000060818723c */ /* 0x040ff00000001818 */
[----:B-1----:R-:W-:Y:S01]  /*10200*/  HMMA.16816.F32 R36, R8, R16, R36 ;  /* 0x000000100824723c */ /* 0x002fe20000001824 */
[----:B------:R-:W-:-:S02]  /*10210*/  FMUL.FTZ R0, R12, c[0x0][0x320] ;  /* 0x0000c8000c007a20 */ /* 0x000fc40000410000 */
[----:B------:R-:W-:Y:S02]  /*10220*/  FMUL.FTZ R4, R13, c[0x0][0x320] ;  /* 0x0000c8000d047a20 */ /* 0x000fe40000410000 */
[----:B------:R-:W-:Y:S01]  /*10230*/  FMUL.FTZ R6, R14, c[0x0][0x320] ;  /* 0x0000c8000e067a20 */ /* 0x000fe20000410000 */
[----:B------:R-:W-:Y:S01]  /*10240*/  SHF.R.S32.HI R14, RZ, 0x1f, R225 ;  /* 0x0000001fff0e7819 */ /* 0x000fe200000114e1 */
[----:B------:R-:W-:Y:S01]  /*10250*/  FMUL.FTZ R12, R15, c[0x0][0x320] ;  /* 0x0000c8000f0c7a20 */ /* 0x000fe20000410000 */
[----:B------:R-:W-:Y:S01]  /*10260*/  HMMA.16816.F32 R48, R8, R18, R48 ;  /* 0x000000120830723c */ /* 0x000fe20000001830 */
[----:B------:R-:W1:Y:S06]  /*10270*/  MUFU.TANH R0, R0 ;  /* 0x0000000000007308 */ /* 0x000e6c0000002400 */
[----:B------:R-:W-:Y:S01]  /*10280*/  SHF.R.S32.HI R9, RZ, 0x1f, R228 ;  /* 0x0000001fff097819 */ /* 0x000fe200000114e4 */
[----:B------:R-:W-:Y:S01]  /*10290*/  FMUL.FTZ R5, R24, c[0x0][0x320] ;  /* 0x0000c80018057a20 */ /* 0x000fe20000410000 */
[----:B------:R-:W2:Y:S01]  /*102a0*/  MUFU.TANH R4, R4 ;  /* 0x0000000400047308 */ /* 0x000ea20000002400 */
[----:B------:R-:W-:Y:S01]  /*102b0*/  FMUL.FTZ R7, R25, c[0x0][0x320] ;  /* 0x0000c80019077a20 */ /* 0x000fe20000410000 */
[----:B------:R-:W-:Y:S01]  /*102c0*/  SHF.R.S32.HI R10, RZ, 0x1f, R227 ;  /* 0x0000001fff0a7819 */ /* 0x000fe200000114e3 */
[----:B------:R-:W-:-:S02]  /*102d0*/  FMUL.FTZ R8, R27, c[0x0][0x320] ;  /* 0x0000c8001b087a20 */ /* 0x000fc40000410000 */
[----:B------:R-:W-:Y:S02]  /*102e0*/  FMUL.FTZ R26, R26, c[0x0][0x320] ;  /* 0x0000c8001a1a7a20 */ /* 0x000fe40000410000 */
[----:B------:R-:W-:Y:S01]  /*102f0*/  FMUL.FTZ R13, R36, c[0x0][0x320] ;  /* 0x0000c800240d7a20 */ /* 0x000fe20000410000 */
[----:B------:R-:W3:Y:S08]  /*10300*/  MUFU.TANH R6, R6 ;  /* 0x0000000600067308 */ /* 0x000ef00000002400 */
[----:B------:R-:W4:Y:S08]  /*10310*/  MUFU.TANH R12, R12 ;  /* 0x0000000c000c7308 */ /* 0x000f300000002400 */
[----:B------:R-:W1:Y:S08]  /*10320*/  MUFU.TANH R5, R5 ;  /* 0x0000000500057308 */ /* 0x000e700000002400 */
[----:B------:R-:W1:Y:S08]  /*10330*/  MUFU.TANH R7, R7 ;  /* 0x0000000700077308 */ /* 0x000e700000002400 */
[----:B------:R1:W1:Y:S08]  /*10340*/  MUFU.TANH R18, R26 ;  /* 0x0000001a00127308 */ /* 0x0002700000002400 */
        /* <DEDUP_REMOVED lines=17> */
[----:B------:R-:W-:Y:S01]  /*10460*/  IMAD.MOV R11, RZ, RZ, -R11 ;  /* 0x000000ffff0b7224 */ /* 0x000fe200078e0a0b */
[----:B------:R-:W-:-:S03]  /*10470*/  ISETP.GE.AND P6, PT, R219, c[0x0][0x1d4], PT ;  /* 0x00007500db007a0c */ /* 0x000fc60003fc6270 */
        /* <DEDUP_REMOVED lines=29> */
.L_x_453:
[----:B--234-:R-:W-:Y:S01]  /*10650*/  LOP3.LUT R69, R69, 0xffffffe0, RZ, 0xc0, !PT ;  /* 0xffffffe045457812 */ /* 0x01cfe200078ec0ff */
[----:B------:R-:W-:Y:S01]  /*10660*/  UIADD3 UR4, UR11, 0x1, -UR28 ;  /* 0x000000010b047890 */ /* 0x000fe2000fffe81c */
[----:B------:R-:W-:Y:S01]  /*10670*/  LEA.HI R9, R61, R62, RZ, 0x2 ;  /* 0x0000003e3d097211 */ /* 0x000fe200078f10ff */
[----:B------:R-:W-:Y:S01]  /*10680*/  FMUL.FTZ R23, R37, c[0x0][0x320] ;  /* 0x0000c80025177a20 */ /* 0x000fe20000410000 */
[----:B------:R-:W-:Y:S01]  /*10690*/  SHF.R.S32.HI R11, RZ, 0x1f, R60 ;  /* 0x0000001fff0b7819 */ /* 0x000fe2000001143c */
[C---:B------:R-:W-:Y:S01]  /*106a0*/  IMAD.IADD R14, R62.reuse, 0x1, -R69 ;  /* 0x000000013e0e7824 */ /* 0x040fe200078e0a45 */
[----:B------:R-:W-:Y:S01]  /*106b0*/  LOP3.LUT R9, R9, 0xfffffffc, RZ, 0xc0, !PT ;  /* 0xfffffffc09097812 */ /* 0x000fe200078ec0ff */
[----:B------:R-:W-:Y:S01]  /*106c0*/  FMUL.FTZ R22, R49, c[0x0][0x320] ;  /* 0x0000c80031167a20 */ /* 0x000fe20000410000 */
[----:B------:R-:W-:Y:S01]  /*106d0*/  LEA.HI R11, R11, R60, RZ, 0x3 ;  /* 0x0000003c0b0b7211 */ /* 0x000fe200078f18ff */
[----:B------:R-:W-:Y:S01]  /*106e0*/  ULDC UR17, c[0x0][0x324] ;  /* 0x0000c90000117ab9 */ /* 0x000fe20000000800 */
[----:B------:R-:W-:Y:S01]  /*106f0*/  SHF.R.S32.HI R15, RZ, 0x1f, R14 ;  /* 0x0000001fff0f7819 */ /* 0x000fe2000001140e */
[----:B------:R-:W-:Y:S01]  /*10700*/  IMAD.IADD R62, R62, 0x1, -R9 ;  /* 0x000000013e3e7824 */ /* 0x000fe200078e0a09 */
[----:B------:R-:W-:Y:S01]  /*10710*/  LOP3.LUT R11, R11, 0xffffff8, RZ, 0xc0, !PT ;  /* 0x0ffffff80b0b7812 */ /* 0x000fe200078ec0ff */
[----:B------:R-:W2:Y:S01]  /*10720*/  MUFU.TANH R23, R23 ;  /* 0x0000001700177308 */ /* 0x000ea20000002400 */
[----:B------:R-:W-:Y:S01]  /*10730*/  LEA.HI R15, R15, R14, RZ, 0x2 ;  /* 0x0000000e0f0f7211 */ /* 0x000fe200078f10ff */
[----:B------:R-:W-:Y:S01]  /*10740*/  ULOP3.LUT UR17, URZ, UR17, URZ, 0x33, !UPT ;  /* 0x000000113f117292 */ /* 0x000fe2000f8e333f */
[----:B------:R-:W-:Y:S01]  /*10750*/  LEA.HI R9, R62, R62, RZ, 0x1 ;  /* 0x0000003e3e097211 */ /* 0x000fe200078f08ff */
[----:B------:R-:W-:Y:S01]  /*10760*/  IMAD.IADD R11, R60, 0x1, -R11 ;  /* 0x000000013c0b7824 */ /* 0x000fe200078e0a0b */
[----:B------:R-:W-:Y:S01]  /*10770*/  PLOP3.LUT P0, PT, PT, PT, UP3, 0x80, 0x0 ;  /* 0x000000000000781c */ /* 0x000fe20003f0f038 */
[----:B------:R-:W-:Y:S01]  /*10780*/  IMAD.U32 R21, RZ, RZ, UR28 ;  /* 0x0000001cff157e24 */ /* 0x000fe2000f8e00ff */
[----:B------:R-:W-:Y:S01]  /*10790*/  LEA.HI.SX32 R10, R15, UR15, 0x1e ;  /* 0x0000000f0f0a7c11 */ /* 0x000fe2000f8ff2ff */
[----:B------:R-:W3:Y:S01]  /*107a0*/  MUFU.TANH R22, R22 ;  /* 0x0000001600167308 */ /* 0x000ee20000002400 */
[----:B------:R-:W-:Y:S01]  /*107b0*/  LOP3.LUT R9, R9, 0x1ffffffe, RZ, 0xc0, !PT ;  /* 0x1ffffffe09097812 */ /* 0x000fe200078ec0ff */
[----:B------:R-:W0:Y:S01]  /*107c0*/  LDGDEPBAR ;  /* 0x00000000000079af */ /* 0x000e220000000000 */
[----:B------:R-:W-:Y:S01]  /*107d0*/  LOP3.LUT R15, R15, 0x7ffffffc, RZ, 0xc0, !PT ;  /* 0x7ffffffc0f0f7812 */ /* 0x000fe200078ec0ff */
[----:B------:R-:W-:-:S02]  /*107e0*/  IMAD R10, R11, 0x10, R10 ;  /* 0x000000100b0a7824 */ /* 0x000fc400078e020a */
[----:B------:R-:W-:Y:S02]  /*107f0*/  IMAD.IADD R9, R62, 0x1, -R9 ;  /* 0x000000013e097824 */ /* 0x000fe400078e0a09 */
[----:B------:R-:W-:Y:S02]  /*10800*/  IMAD.IADD R222, R14, 0x1, -R15 ;  /* 0x000000010ede7824 */ /* 0x000fe400078e0a0f */
[----:B------:R-:W-:Y:S02]  /*10810*/  IMAD R221, R9, 0x8, R10 ;  /* 0x0000000809dd7824 */ /* 0x000fe400078e020a */
[----:B------:R-:W-:Y:S02]  /*10820*/  IMAD.U32 R15, RZ, RZ, UR4 ;  /* 0x00000004ff0f7e24 */ /* 0x000fe4000f8e00ff */
[----:B------:R-:W-:Y:S01]  /*10830*/  @P0 IMAD.HI.U32 R9, R221, c[0x0][0x2c8], RZ ;  /* 0x0000b200dd090a27 */ /* 0x000fe200078e00ff */
[----:B------:R-:W-:-:S03]  /*10840*/  PLOP3.LUT P0, PT, PT, PT, UP3, 0x80, 0x0 ;  /* 0x000000000000781c */ /* 0x000fc60003f0f038 */
[----:B------:R-:W-:Y:S02]  /*10850*/  IMAD.MOV.U32 R10, RZ, RZ, R221 ;  /* 0x000000ffff0a7224 */ /* 0x000fe400078e00dd */
[----:B------:R-:W-:Y:S02]  /*10860*/  IMAD.SHL.U32 R222, R222, 0x2, RZ ;  /* 0x00000002dede7824 */ /* 0x000fe400078e00ff */
[----:B------:R-:W-:Y:S02]  /*10870*/  FMUL.FTZ R11, R48, c[0x0][0x320] ;  /* 0x0000c800300b7a20 */ /* 0x000fe40000410000 */
[----:B------:R-:W-:Y:S01]  /*10880*/  IMAD.IADD R211, R68, 0x1, R63 ;  /* 0x0000000144d37824 */ /* 0x000fe200078e023f */
[----:B------:R-:W-:Y:S02]  /*10890*/  IADD3 R16, R15, -UR20, -R222 ;  /* 0x800000140f107c10 */ /* 0x000fe4000fffe8de */
[----:B------:R-:W-:Y:S01]  /*108a0*/  IADD3 R14, -R222, UR11, -R21 ;  /* 0x0000000bde0e7c10 */ /* 0x000fe2000fffe915 */
[----:B------:R-:W4:Y:S01]  /*108b0*/  MUFU.TANH R11, R11 ;  /* 0x0000000b000b7308 */ /* 0x000f220000002400 */
[----:B------:R-:W-:-:S02]  /*108c0*/  @P0 SHF.R.U32.HI R10, RZ, c[0x0][0x2cc], R9 ;  /* 0x0000b300ff0a0a19 */ /* 0x000fc40000011609 */
[----:B------:R-:W-:Y:S02]  /*108d0*/  PLOP3.LUT P0, PT, PT, PT, UP2, 0x40, 0x0 ;  /* 0x000000000000781c */ /* 0x000fe40003f0e828 */
[C---:B------:R-:W-:Y:S01]  /*108e0*/  IADD3 R20, R16.reuse, c[0x0][0x328], RZ ;  /* 0x0000ca0010147a10 */ /* 0x040fe20007ffe0ff */
[----:B------:R-:W5:Y:S01]  /*108f0*/  SHFL.IDX PT, R9, R10, RZ, 0x1c1f ;  /* 0x001c1fff0a097589 */ /* 0x000f6200000e0000 */
[----:B------:R-:W-:-:S03]  /*10900*/  IADD3 R16, R16, UR17, RZ ;  /* 0x0000001110107c10 */ /* 0x000fc6000fffe0ff */
[--C-:B-----5:R-:W-:Y:S02]  /*10910*/  IMAD.IADD R25, R20, 0x1, R9.reuse ;  /* 0x0000000114197824 */ /* 0x120fe400078e0209 */
[----:B------:R-:W-:-:S03]  /*10920*/  IMAD.IADD R24, R16, 0x1, R9 ;  /* 0x0000000110187824 */ /* 0x000fc600078e0209 */
[----:B------:R-:W-:Y:S01]  /*10930*/  IMNMX R25, R25, R14, PT ;  /* 0x0000000e19197217 */ /* 0x000fe20003800200 */
[----:B------:R-:W-:Y:S05]  /*10940*/  @P0 BRA `(.L_x_454) ;  /* 0x0000016000000947 */ /* 0x000fea0003800000 */
[----:B-1234-:R-:W-:Y:S01]  /*10950*/  IMAD.U32 R26, RZ, RZ, UR20 ;  /* 0x00000014ff1a7e24 */ /* 0x01efe2000f8e00ff */
[----:B------:R-:W-:Y:S04]  /*10960*/  BSSY B0, `(.L_x_455) ;  /* 0x000000f000007945 */ /* 0x000fe80003800000 */
[----:B------:R-:W-:-:S04]  /*10970*/  IADD3 R26, -R26, UR11, R9 ;  /* 0x0000000b1a1a7c10 */ /* 0x000fc8000fffe109 */
        /* <DEDUP_REMOVED lines=9> */
.L_x_456:
[----:B------:R-:W-:-:S04]  /*10a10*/  MOV R9, c[0x0][0x32c] ;  /* 0x0000cb0000097a02 */ /* 0x000fc80000000f00 */
[----:B------:R-:W-:-:S13]  /*10a20*/  ISETP.NE.AND P0, PT, R9, 0x1, PT ;  /* 0x000000010900780c */ /* 0x000fda0003f05270 */
[----:B------:R-:W-:-:S05]  /*10a30*/  @P0 IMAD.HI.U32 R9, R26, c[0x0][0x330], RZ ;  /* 0x0000cc001a090a27 */ /* 0x000fca00078e00ff */
[----:B------:R-:W-:Y:S02]  /*10a40*/  @P0 SHF.R.U32.HI R26, RZ, c[0x0][0x334], R9 ;  /* 0x0000cd00ff1a0a19 */ /* 0x000fe40000011609 */
.L_x_457:
[----:B------:R-:W-:Y:S05]  /*10a50*/  BSYNC B0 ;  /* 0x0000000000007941 */ /* 0x000fea0003800000 */
.L_x_455:
[----:B------:R-:W-:-:S04]  /*10a60*/  IMAD R9, R26, c[0x0][0x32c], -R21 ;  /* 0x0000cb001a097a24 */ /* 0x000fc800078e0a15 */
[----:B------:R-:W-:-:S05]  /*10a70*/  IMAD.IADD R9, R9, 0x1, -R222 ;  /* 0x0000000109097824 */ /* 0x000fca00078e0ade */
[----:B------:R-:W-:Y:S02]  /*10a80*/  IADD3 R26, R9, c[0x0][0x32c], RZ ;  /* 0x0000cb00091a7a10 */ /* 0x000fe40007ffe0ff */
[----:B------:R-:W-:Y:S02]  /*10a90*/  IMNMX R24, R24, R9, !PT ;  /* 0x0000000918187217 */ /* 0x000fe40007800200 */
[----:B------:R-:W-:Y:S02]  /*10aa0*/  IMNMX R25, R25, R26, PT ;  /* 0x0000001a19197217 */ /* 0x000fe40003800200 */
.L_x_454:
[----:B--234-:R-:W-:Y:S01]  /*10ab0*/  ISETP.LT.AND P1, PT, RZ, UR10, PT ;  /* 0x0000000aff007c0c */ /* 0x01cfe2000bf21270 */
[----:B------:R-:W2:Y:S03]  /*10ac0*/  SHFL.IDX PT, R27, R10, 0x1, 0x1c1f ;  /* 0x003c1f000a1b7f89 */ /* 0x000ea600000e0000 */
[----:B------:R-:W-:-:S04]  /*10ad0*/  ISETP.GT.AND P0, PT, R24, RZ, P1 ;  /* 0x000000ff1800720c */ /* 0x000fc80000f04270 */
[----:B------:R-:W-:-:S04]  /*10ae0*/  ISETP.LT.OR P0, PT, R25, 0x1, P0 ;  /* 0x000000011900780c */ /* 0x000fc80000701670 */
[----:B-1----:R-:W-:Y:S01]  /*10af0*/  FSEL R19, R0, -INF , !P0 ;  /* 0xff80000000137808 */ /* 0x002fe20004000000 */
[----:B------:R-:W-:Y:S01]  /*10b00*/  FMUL.FTZ R0, R50, c[0x0][0x320] ;  /* 0x0000c80032007a20 */ /* 0x000fe20000410000 */
[----:B------:R-:W-:-:S04]  /*10b10*/  ISETP.GT.AND P0, PT, R24, 0x1, P1 ;  /* 0x000000011800780c */ /* 0x000fc80000f04270 */
[----:B------:R-:W-:Y:S01]  /*10b20*/  ISETP.LT.OR P0, PT, R25, 0x2, P0 ;  /* 0x000000021900780c */ /* 0x000fe20000701670 */
[----:B------:R-:W1:Y:S03]  /*10b30*/  MUFU.TANH R0, R0 ;  /* 0x0000000000007308 */ /* 0x000e660000002400 */
[----:B------:R-:W-:Y:S02]  /*10b40*/  FSEL R17, R4, -INF , !P0 ;  /* 0xff80000004117808 */ /* 0x000fe40004000000 */
[----:B------:R-:W-:-:S04]  /*10b50*/  ISETP.GT.AND P0, PT, R24, 0x8, P1 ;  /* 0x000000081800780c */ /* 0x000fc80000f04270 */
[----:B------:R-:W-:-:S04]  /*10b60*/  ISETP.LT.OR P0, PT, R25, 0x9, P0 ;  /* 0x000000091900780c */ /* 0x000fc80000701670 */
        /* <DEDUP_REMOVED lines=9> */
[----:B------:R-:W-:Y:S01]  /*10c00*/  FSEL R7, R23, -INF , !P0 ;  /* 0xff80000017077808 */ /* 0x000fe20004000000 */
[----:B------:R-:W-:Y:S01]  /*10c10*/  FMUL.FTZ R23, R39, c[0x0][0x320] ;  /* 0x0000c80027177a20 */ /* 0x000fe20000410000 */
[----:B------:R-:W-:-:S04]  /*10c20*/  ISETP.GT.AND P0, PT, R24, 0x18, P1 ;  /* 0x000000181800780c */ /* 0x000fc80000f04270 */
[----:B------:R-:W-:Y:S01]  /*10c30*/  ISETP.LT.OR P0, PT, R25, 0x19, P0 ;  /* 0x000000191900780c */ /* 0x000fe20000701670 */
[----:B------:R-:W3:Y:S03]  /*10c40*/  MUFU.TANH R23, R23 ;  /* 0x0000001700177308 */ /* 0x000ee60000002400 */
[----:B------:R-:W-:Y:S02]  /*10c50*/  FSEL R5, R11, -INF , !P0 ;  /* 0xff8000000b057808 */ /* 0x000fe40004000000 */
[----:B------:R-:W-:Y:S01]  /*10c60*/  ISETP.GT.AND P0, PT, R24, 0x19, P1 ;  /* 0x000000191800780c */ /* 0x000fe20000f04270 */
[----:B------:R-:W-:-:S03]  /*10c70*/  FMUL.FTZ R24, R38, c[0x0][0x320] ;  /* 0x0000c80026187a20 */ /* 0x000fc60000410000 */
[----:B------:R-:W-:Y:S01]  /*10c80*/  ISETP.LT.OR P0, PT, R25, 0x1a, P0 ;  /* 0x0000001a1900780c */ /* 0x000fe20000701670 */
[--C-:B--2---:R-:W-:Y:S02]  /*10c90*/  IMAD.IADD R25, R20, 0x1, R27.reuse ;  /* 0x0000000114197824 */ /* 0x104fe400078e021b */
[----:B------:R-:W2:Y:S01]  /*10ca0*/  MUFU.TANH R24, R24 ;  /* 0x0000001800187308 */ /* 0x000ea20000002400 */
[----:B------:R-:W-:Y:S01]  /*10cb0*/  FSEL R11, R22, -INF , !P0 ;  /* 0xff800000160b7808 */ /* 0x000fe20004000000 */
[----:B------:R-:W-:Y:S01]  /*10cc0*/  FMUL.FTZ R22, R51, c[0x0][0x320] ;  /* 0x0000c80033167a20 */ /* 0x000fe20000410000 */
[----:B------:R-:W-:Y:S02]  /*10cd0*/  PLOP3.LUT P0, PT, PT, PT, UP2, 0x40, 0x0 ;  /* 0x000000000000781c */ /* 0x000fe40003f0e828 */
[----:B------:R-:W-:Y:S01]  /*10ce0*/  IMNMX R14, R25, R14, PT ;  /* 0x0000000e190e7217 */ /* 0x000fe20003800200 */
[----:B------:R-:W-:Y:S02]  /*10cf0*/  IMAD.IADD R25, R16, 0x1, R27 ;  /* 0x0000000110197824 */ /* 0x000fe400078e021b */
[----:B------:R-:W4:Y:S08]  /*10d00*/  MUFU.TANH R22, R22 ;  /* 0x0000001600167308 */ /* 0x000f300000002400 */
[----:B------:R-:W-:Y:S05]  /*10d10*/  @P0 BRA `(.L_x_458) ;  /* 0x0000016000000947 */ /* 0x000fea0003800000 */
[----:B-123--:R-:W-:Y:S01]  /*10d20*/  IMAD.U32 R4, RZ, RZ, UR20 ;  /* 0x00000014ff047e24 */ /* 0x00efe2000f8e00ff */
        /* <DEDUP_REMOVED lines=11> */
.L_x_460:
[----:B------:R-:W-:-:S04]  /*10de0*/  MOV R4, c[0x0][0x32c] ;  /* 0x0000cb0000047a02 */ /* 0x000fc80000000f00 */
[----:B------:R-:W-:-:S13]  /*10df0*/  ISETP.NE.AND P0, PT, R4, 0x1, PT ;  /* 0x000000010400780c */ /* 0x000fda0003f05270 */
[----:B------:R-:W-:-:S05]  /*10e00*/  @P0 IMAD.HI.U32 R4, R10, c[0x0][0x330], RZ ;  /* 0x0000cc000a040a27 */ /* 0x000fca00078e00ff */
[----:B------:R-:W-:Y:S02]  /*10e10*/  @P0 SHF.R.U32.HI R10, RZ, c[0x0][0x334], R4 ;  /* 0x0000cd00ff0a0a19 */ /* 0x000fe40000011604 */
.L_x_461:
[----:B------:R-:W-:Y:S05]  /*10e20*/  BSYNC B0 ;  /* 0x0000000000007941 */ /* 0x000fea0003800000 */
.L_x_459:
[----:B------:R-:W-:-:S04]  /*10e30*/  IMAD R21, R10, c[0x0][0x32c], -R21 ;  /* 0x0000cb000a157a24 */ /* 0x000fc800078e0a15 */
[----:B------:R-:W-:-:S05]  /*10e40*/  IMAD.IADD R4, R21, 0x1, -R222 ;  /* 0x0000000115047824 */ /* 0x000fca00078e0ade */
[----:B------:R-:W-:Y:S02]  /*10e50*/  IADD3 R21, R4, c[0x0][0x32c], RZ ;  /* 0x0000cb0004157a10 */ /* 0x000fe40007ffe0ff */
[----:B------:R-:W-:Y:S02]  /*10e60*/  IMNMX R25, R25, R4, !PT ;  /* 0x0000000419197217 */ /* 0x000fe40007800200 */
[----:B------:R-:W-:Y:S02]  /*10e70*/  IMNMX R14, R14, R21, PT ;  /* 0x000000150e0e7217 */ /* 0x000fe40003800200 */
.L_x_458:
[----:B-123--:R-:W-:Y:S01]  /*10e80*/  ISETP.GT.AND P0, PT, R25, 0x1, P1 ;  /* 0x000000011900780c */ /* 0x00efe20000f04270 */
[----:B------:R-:W-:Y:S01]  /*10e90*/  IMAD.SHL.U32 R211, R211, 0x2, RZ ;  /* 0x00000002d3d37824 */ /* 0x000fe200078e00ff */
[----:B------:R-:W-:Y:S02]  /*10ea0*/  @UP3 USHF.L.U32 UR14, UR14, 0x7, URZ ;  /* 0x000000070e0e3899 */ /* 0x000fe4000800063f */
[----:B------:R-:W-:Y:S01]  /*10eb0*/  ISETP.LT.OR P0, PT, R14, 0x2, P0 ;  /* 0x000000020e00780c */ /* 0x000fe20000701670 */
[--C-:B------:R-:W-:Y:S01]  /*10ec0*/  IMAD R206, R2, 0x2, R211.reuse ;  /* 0x0000000202ce7824 */ /* 0x100fe200078e02d3 */
[----:B------:R-:W-:Y:S01]  /*10ed0*/  LDSM.16.MT88.4 R140, [R211+0x8080] ;  /* 0x00808000d38c783b */ /* 0x000fe20000004200 */
[C---:B------:R-:W-:Y:S01]  /*10ee0*/  IMAD R205, R3.reuse, 0x2, R211 ;  /* 0x0000000203cd7824 */ /* 0x040fe200078e02d3 */
[----:B------:R-:W-:Y:S01]  /*10ef0*/  FSEL R20, R12, -INF , !P0 ;  /* 0xff8000000c147808 */ /* 0x000fe20004000000 */
[----:B------:R-:W-:Y:S01]  /*10f00*/  IMAD R204, R3, 0x2, R206 ;  /* 0x0000000203cc7824 */ /* 0x000fe200078e02ce */
[----:B------:R-:W-:Y:S01]  /*10f10*/  ISETP.GT.AND P0, PT, R25, 0x8, P1 ;  /* 0x000000081900780c */ /* 0x000fe20000f04270 */
[----:B------:R-:W-:Y:S01]  /*10f20*/  LDSM.16.MT88.4 R132, [R206+0x8080] ;  /* 0x00808000ce84783b */ /* 0x000fe20000004200 */
[----:B------:R-:W-:-:S02]  /*10f30*/  ULDC.64 UR4, c[0x0][0x2c8] ;  /* 0x0000b20000047ab9 */ /* 0x000fc40000000a00 */
[----:B------:R-:W-:Y:S01]  /*10f40*/  ISETP.LT.OR P0, PT, R14, 0x9, P0 ;  /* 0x000000090e00780c */ /* 0x000fe20000701670 */
[----:B------:R-:W-:Y:S01]  /*10f50*/  LDSM.16.MT88.4 R40, [R211+0x9080] ;  /* 0x00908000d328783b */ /* 0x000fe20000004200 */
[----:B------:R-:W-:Y:S02]  /*10f60*/  UIMAD.WIDE.U32 UR28, UR14, UR4, URZ ;  /* 0x000000040e1c72a5 */ /* 0x000fe4000f8e003f */
[----:B------:R-:W-:Y:S01]  /*10f70*/  FSEL R18, R18, -INF , !P0 ;  /* 0xff80000012127808 */ /* 0x000fe20004000000 */
[----:B------:R-:W-:Y:S01]  /*10f80*/  LDSM.16.MT88.4 R32, [R204+0x8080] ;  /* 0x00808000cc20783b */ /* 0x000fe20000004200 */
[----:B------:R-:W-:Y:S01]  /*10f90*/  ISETP.GT.AND P0, PT, R25, 0x9, P1 ;  /* 0x000000091900780c */ /* 0x000fe20000f04270 */
[----:B------:R-:W-:Y:S02]  /*10fa0*/  @UP3 USHF.R.U32.HI UR15, URZ, UR5, UR29 ;  /* 0x000000053f0f3299 */ /* 0x000fe4000801161d */
[----:B------:R-:W-:Y:S01]  /*10fb0*/  LDSM.16.MT88.4 R48, [R206+0x9080] ;  /* 0x00908000ce30783b */ /* 0x000fe20000004200 */
[----:B------:R-:W-:Y:S01]  /*10fc0*/  ISETP.LT.OR P0, PT, R14, 0xa, P0 ;  /* 0x0000000a0e00780c */ /* 0x000fe20000701670 */
[----:B------:R-:W-:-:S02]  /*10fd0*/  UIADD3 UR15, UR9, UR15, URZ ;  /* 0x0000000f090f7290 */ /* 0x000fc4000fffe03f */
[----:B------:R-:W-:Y:S01]  /*10fe0*/  LDSM.16.MT88.4 R56, [R205+0x9080] ;  /* 0x00908000cd38783b */ /* 0x000fe20000004200 */
[----:B------:R-:W-:Y:S01]  /*10ff0*/  FSEL R4, R8, -INF , !P0 ;  /* 0xff80000008047808 */ /* 0x000fe20004000000 */
[----:B------:R-:W-:Y:S01]  /*11000*/  ULDC UR9, c[0x0][0x328] ;  /* 0x0000ca0000097ab9 */ /* 0x000fe20000000800 */
[C---:B------:R-:W-:Y:S01]  /*11010*/  ISETP.GT.AND P0, PT, R25.reuse, 0x10, P1 ;  /* 0x000000101900780c */ /* 0x040fe20000f04270 */
[----:B------:R-:W-:Y:S01]  /*11020*/  LDSM.16.MT88.4 R64, [R204+0x9080] ;  /* 0x00908000cc40783b */ /* 0x000fe20000004200 */
[----:B------:R-:W-:Y:S02]  /*11030*/  UIADD3 UR10, UR10, -0x2, URZ ;  /* 0xfffffffe0a0a7890 */ /* 0x000fe4000fffe03f */
[----:B------:R-:W-:Y:S01]  /*11040*/  ISETP.LT.OR P0, PT, R14, 0x11, P0 ;  /* 0x000000110e00780c */ /* 0x000fe20000701670 */
[----:B------:R-:W-:Y:S01]  /*11050*/  LDSM.16.MT88.4 R72, [R211+0xa080] ;  /* 0x00a08000d348783b */ /* 0x000fe20000004200 */
[----:B------:R-:W-:Y:S02]  /*11060*/  UIADD3 UR9, UR15, UR9, URZ ;  /* 0x000000090f097290 */ /* 0x000fe4000fffe03f */
[----:B------:R-:W-:Y:S01]  /*11070*/  FSEL R12, R24, -INF , !P0 ;  /* 0xff800000180c7808 */ /* 0x000fe20004000000 */
[----:B------:R-:W-:Y:S01]  /*11080*/  LDSM.16.MT88.4 R80, [R206+0xa080] ;  /* 0x00a08000ce50783b */ /* 0x000fe20000004200 */
[----:B------:R-:W-:-:S03]  /*11090*/  ISETP.GT.AND P0, PT, R25, 0x11, P1 ;  /* 0x000000111900780c */ /* 0x000fc60000f04270 */
[----:B------:R-:W-:Y:S01]  /*110a0*/  LDSM.16.MT88.4 R88, [R205+0xa080] ;  /* 0x00a08000cd58783b */ /* 0x000fe20000004200 */
[----:B------:R-:W-:-:S03]  /*110b0*/  ISETP.LT.OR P0, PT, R14, 0x12, P0 ;  /* 0x000000120e00780c */ /* 0x000fc60000701670 */
[----:B------:R-:W-:Y:S01]  /*110c0*/  LDSM.16.MT88.4 R96, [R204+0xa080] ;  /* 0x00a08000cc60783b */ /* 0x000fe20000004200 */
[----:B------:R-:W-:Y:S02]  /*110d0*/  FSEL R16, R23, -INF , !P0 ;  /* 0xff80000017107808 */ /* 0x000fe40004000000 */
[----:B------:R-:W-:Y:S01]  /*110e0*/  ISETP.GT.AND P0, PT, R25, 0x18, P1 ;  /* 0x000000181900780c */ /* 0x000fe20000f04270 */
[----:B------:R-:W-:Y:S03]  /*110f0*/  LDSM.16.MT88.4 R104, [R211+0xb080] ;  /* 0x00b08000d368783b */ /* 0x000fe60000004200 */
[----:B------:R-:W-:Y:S01]  /*11100*/  ISETP.LT.OR P0, PT, R14, 0x19, P0 ;  /* 0x000000190e00780c */ /* 0x000fe20000701670 */
[----:B------:R-:W-:Y:S03]  /*11110*/  LDSM.16.MT88.4 R112, [R206+0xb080] ;  /* 0x00b08000ce70783b */ /* 0x000fe60000004200 */
[----:B------:R-:W-:Y:S01]  /*11120*/  FSEL R10, R0, -INF , !P0 ;  /* 0xff800000000a7808 */ /* 0x000fe20004000000 */
[----:B------:R-:W-:Y:S01]  /*11130*/  LDSM.16.MT88.4 R120, [R205+0xb080] ;  /* 0x00b08000cd78783b */ /* 0x000fe20000004200 */
[----:B------:R-:W-:-:S02]  /*11140*/  FMNMX.FTZ R0, R19, R17, !PT ;  /* 0x0000001113007209 */ /* 0x000fc40007810000 */
[----:B------:R-:W-:Y:S01]  /*11150*/  ISETP.GT.AND P0, PT, R25, RZ, P1 ;  /* 0x000000ff1900720c */ /* 0x000fe20000f04270 */
[----:B------:R-:W-:Y:S01]  /*11160*/  LDSM.16.MT88.4 R192, [R205+0x8880] ;  /* 0x00888000cdc0783b */ /* 0x000fe20000004200 */
[----:B------:R-:W-:Y:S02]  /*11170*/  FMNMX.FTZ R0, R15, R0, !PT ;  /* 0x000000000f007209 */ /* 0x000fe40007810000 */
[----:B------:R-:W-:Y:S01]  /*11180*/  ISETP.LT.OR P0, PT, R14, 0x1, P0 ;  /* 0x000000010e00780c */ /* 0x000fe20000701670 */
[----:B------:R-:W-:Y:S01]  /*11190*/  LDSM.16.MT88.4 R188, [R204+0x8880] ;  /* 0x00888000ccbc783b */ /* 0x000fe20000004200 */
[----:B------:R-:W-:Y:S02]  /*111a0*/  FMNMX.FTZ R0, R9, R0, !PT ;  /* 0x0000000009007209 */ /* 0x000fe40007810000 */
[----:B------:R-:W-:Y:S01]  /*111b0*/  FSEL R6, R6, -INF , !P0 ;  /* 0xff80000006067808 */ /* 0x000fe20004000000 */
[----:B------:R-:W-:Y:S01]  /*111c0*/  LDSM.16.MT88.4 R184, [R211+0x9880] ;  /* 0x00988000d3b8783b */ /* 0x000fe20000004200 */
[----:B------:R-:W-:-:S02]  /*111d0*/  FMNMX.FTZ R0, R13, R0, !PT ;  /* 0x000000000d007209 */ /* 0x000fc40007810000 */
[----:B------:R-:W-:Y:S01]  /*111e0*/  FMNMX.FTZ R23, R6, R20, !PT ;  /* 0x0000001406177209 */ /* 0x000fe20007810000 */
[----:B------:R-:W-:Y:S01]  /*111f0*/  LDSM.16.MT88.4 R180, [R206+0x9880] ;  /* 0x00988000ceb4783b */ /* 0x000fe20000004200 */
[----:B------:R-:W-:Y:S02]  /*11200*/  FMNMX.FTZ R0, R7, R0, !PT ;  /* 0x0000000007007209 */ /* 0x000fe40007810000 */
[----:B------:R-:W-:Y:S01]  /*11210*/  FMNMX.FTZ R23, R18, R23, !PT ;  /* 0x0000001712177209 */ /* 0x000fe20007810000 */
[----:B------:R-:W-:Y:S01]  /*11220*/  LDSM.16.MT88.4 R176, [R205+0x9880] ;  /* 0x00988000cdb0783b */ /* 0x000fe20000004200 */
[----:B------:R-:W-:Y:S02]  /*11230*/  FMNMX.FTZ R0, R5, R0, !PT ;  /* 0x0000000005007209 */ /* 0x000fe40007810000 */
[----:B------:R-:W-:Y:S01]  /*11240*/  FMNMX.FTZ R23, R4, R23, !PT ;  /* 0x0000001704177209 */ /* 0x000fe20007810000 */
[----:B------:R-:W-:Y:S01]  /*11250*/  LDSM.16.MT88.4 R172, [R204+0x9880] ;  /* 0x00988000ccac783b */ /* 0x000fe20000004200 */
[----:B------:R-:W-:-:S02]  /*11260*/  FMNMX.FTZ R0, R11, R0, !PT ;  /* 0x000000000b007209 */ /* 0x000fc40007810000 */
[----:B------:R-:W-:Y:S01]  /*11270*/  ISETP.GT.AND P0, PT, R25, 0x19, P1 ;  /* 0x000000191900780c */ /* 0x000fe20000f04270 */
[----:B------:R-:W-:Y:S01]  /*11280*/  LDSM.16.MT88.4 R168, [R211+0xa880] ;  /* 0x00a88000d3a8783b */ /* 0x000fe20000004200 */
[----:B------:R-:W-:Y:S02]  /*11290*/  FMNMX.FTZ R23, R12, R23, !PT ;  /* 0x000000170c177209 */ /* 0x000fe40007810000 */
[----:B------:R-:W-:Y:S01]  /*112a0*/  ISETP.LT.OR P0, PT, R14, 0x1a, P0 ;  /* 0x0000001a0e00780c */ /* 0x000fe20000701670 */
[----:B------:R-:W1:Y:S01]  /*112b0*/  SHFL.BFLY PT, R21, R0, 0x2, 0x1f ;  /* 0x0c401f0000157f89 */ /* 0x000e6200000e0000 */
[----:B------:R-:W-:Y:S02]  /*112c0*/  FMNMX.FTZ R23, R16, R23, !PT ;  /* 0x0000001710177209 */ /* 0x000fe40007810000 */
[----:B----4-:R-:W-:Y:S01]  /*112d0*/  FSEL R8, R22, -INF , !P0 ;  /* 0xff80000016087808 */ /* 0x010fe20004000000 */
[----:B------:R-:W-:Y:S01]  /*112e0*/  LDSM.16.MT88.4 R24, [R205+0x8080] ;  /* 0x00808000cd18783b */ /* 0x000fe20000004200 */
[----:B------:R-:W-:-:S03]  /*112f0*/  FMNMX.FTZ R23, R10, R23, !PT ;  /* 0x000000170a177209 */ /* 0x000fc60007810000 */
[----:B------:R-:W-:Y:S01]  /*11300*/  LDSM.16.MT88.4 R164, [R206+0xa880] ;  /* 0x00a88000cea4783b */ /* 0x000fe20000004200 */
[----:B------:R-:W-:-:S03]  /*11310*/  FMNMX.FTZ R22, R8, R23, !PT ;  /* 0x0000001708167209 */ /* 0x000fc60007810000 */
[----:B------:R-:W-:Y:S04]  /*11320*/  LDSM.16.MT88.4 R160, [R205+0xa880] ;  /* 0x00a88000cda0783b */ /* 0x000fe80000004200 */
[----:B------:R-:W-:Y:S04]  /*11330*/  LDSM.16.MT88.4 R156, [R204+0xa880] ;  /* 0x00a88000cc9c783b */ /* 0x000fe80000004200 */
[----:B------:R-:W-:Y:S01]  /*11340*/  LDSM.16.MT88.4 R152, [R211+0xb880] ;  /* 0x00b88000d398783b */ /* 0x000fe20000004200 */
[----:B-1----:R-:W-:-:S03]  /*11350*/  FMNMX.FTZ R23, R0, R21, !PT ;  /* 0x0000001500177209 */ /* 0x002fc60007810000 */
[----:B------:R-:W1:Y:S04]  /*11360*/  SHFL.BFLY PT, R21, R22, 0x2, 0x1f ;  /* 0x0c401f0016157f89 */ /* 0x000e6800000e0000 */
[----:B------:R-:W2:Y:S01]  /*11370*/  SHFL.BFLY PT, R0, R23, 0x1, 0x1f ;  /* 0x0c201f0017007f89 */ /* 0x000ea200000e0000 */
[----:B-1----:R-:W-:Y:S02]  /*11380*/  FMNMX.FTZ R21, R21, R22, !PT ;  /* 0x0000001615157209 */ /* 0x002fe40007810000 */
[----:B--2---:R-:W-:-:S03]  /*11390*/  FMNMX.FTZ R0, R23, R0, !PT ;  /* 0x0000000017007209 */ /* 0x004fc60007810000 */
[----:B------:R-:W1:Y:S01]  /*113a0*/  SHFL.BFLY PT, R148, R21, 0x1, 0x1f ;  /* 0x0c201f0015947f89 */ /* 0x000e6200000e0000 */
        /* <DEDUP_REMOVED lines=8> */
[--C-:B------:R-:W-:Y:S01]  /*11430*/  FFMA.FTZ R3, R7, c[0x0][0x2d0], -R14.reuse ;  /* 0x0000b40007037a23 */ /* 0x100fe2000001080e */
[----:B-1----:R-:W-:Y:S01]  /*11440*/  FMNMX.FTZ R148, R148, R21, !PT ;  /* 0x0000001594947209 */ /* 0x002fe20007810000 */
[----:B------:R-:W-:-:S02]  /*11450*/  FFMA.FTZ R232, R5, c[0x0][0x2d0], -R14 ;  /* 0x0000b40005e87a23 */ /* 0x000fc4000001080e */
[--C-:B------:R-:W-:Y:S01]  /*11460*/  FFMA.FTZ R234, R13, c[0x0][0x2d0], -R14.reuse ;  /* 0x0000b4000dea7a23 */ /* 0x100fe2000001080e */
[C---:B------:R-:W-:Y:S01]  /*11470*/  FSETP.NEU.FTZ.AND P0, PT, R148.reuse, -INF , PT ;  /* 0xff8000009400780b */ /* 0x040fe20003f1d000 */
[----:B------:R-:W-:Y:S01]  /*11480*/  FMUL.FTZ R15, R148, c[0x0][0x2d0] ;  /* 0x0000b400940f7a20 */ /* 0x000fe20000410000 */
[----:B------:R-:W-:Y:S01]  /*11490*/  MUFU.EX2 R224, R224 ;  /* 0x000000e000e07308 */ /* 0x000fe20000000800 */
[----:B------:R-:W-:-:S03]  /*114a0*/  FFMA.FTZ R233, R11, c[0x0][0x2d0], -R14 ;  /* 0x0000b4000be97a23 */ /* 0x000fc6000001080e */
[----:B------:R-:W-:Y:S02]  /*114b0*/  FSEL R9, R15, RZ, P0 ;  /* 0x000000ff0f097208 */ /* 0x000fe40000000000 */
[----:B------:R-:W-:Y:S02]  /*114c0*/  PLOP3.LUT P0, PT, PT, PT, UP2, 0x40, 0x0 ;  /* 0x000000000000781c */ /* 0x000fe40003f0e828 */
[----:B------:R-:W1:Y:S01]  /*114d0*/  MUFU.EX2 R223, R223 ;  /* 0x000000df00df7308 */ /* 0x000e620000000800 */
[--C-:B------:R-:W-:Y:S02]  /*114e0*/  FFMA.FTZ R231, R6, c[0x0][0x2d0], -R9.reuse ;  /* 0x0000b40006e77a23 */ /* 0x100fe40000010809 */
[--C-:B------:R-:W-:Y:S02]  /*114f0*/  FFMA.FTZ R230, R20, c[0x0][0x2d0], -R9.reuse ;  /* 0x0000b40014e67a23 */ /* 0x100fe40000010809 */
[--C-:B------:R-:W-:Y:S02]  /*11500*/  FFMA.FTZ R151, R18, c[0x0][0x2d0], -R9.reuse ;  /* 0x0000b40012977a23 */ /* 0x100fe40000010809 */
[--C-:B------:R-:W-:Y:S01]  /*11510*/  FFMA.FTZ R2, R4, c[0x0][0x2d0], -R9.reuse ;  /* 0x0000b40004027a23 */ /* 0x100fe20000010809 */
[----:B------:R-:W2:Y:S01]  /*11520*/  MUFU.EX2 R149, R149 ;  /* 0x0000009500957308 */ /* 0x000ea20000000800 */
[----:B------:R-:W3:Y:S01]  /*11530*/  LDSM.16.MT88.4 R4, [R204+0xb080] ;  /* 0x00b08000cc04783b */ /* 0x000ee20000004200 */
[----:B------:R-:W-:-:S02]  /*11540*/  FFMA.FTZ R235, R12, c[0x0][0x2d0], -R9 ;  /* 0x0000b4000ceb7a23 */ /* 0x000fc40000010809 */
[--C-:B------:R-:W-:Y:S01]  /*11550*/  FFMA.FTZ R236, R16, c[0x0][0x2d0], -R9.reuse ;  /* 0x0000b40010ec7a23 */ /* 0x100fe20000010809 */
[----:B------:R-:W4:Y:S01]  /*11560*/  LDSM.16.MT88.4 R12, [R211+0x8880] ;  /* 0x00888000d30c783b */ /* 0x000f220000004200 */
[--C-:B------:R-:W-:Y:S02]  /*11570*/  FFMA.FTZ R237, R10, c[0x0][0x2d0], -R9.reuse ;  /* 0x0000b4000aed7a23 */ /* 0x100fe40000010809 */
[----:B------:R-:W-:Y:S01]  /*11580*/  MUFU.EX2 R231, R231 ;  /* 0x000000e700e77308 */ /* 0x000fe20000000800 */
[----:B------:R-:W-:Y:S01]  /*11590*/  FFMA.FTZ R238, R8, c[0x0][0x2d0], -R9 ;  /* 0x0000b40008ee7a23 */ /* 0x000fe20000010809 */
[----:B-1----:R-:W-:Y:S01]  /*115a0*/  F2FP.PACK_AB R128, R223, R224 ;  /* 0x000000e0df80723e */ /* 0x002fe200000000ff */
[----:B------:R-:W1:Y:S01]  /*115b0*/  LDSM.16.MT88.4 R8, [R206+0x8880] ;  /* 0x00888000ce08783b */ /* 0x000e620000004200 */
[----:B------:R-:W-:-:S03]  /*115c0*/  FADD.FTZ R223, R224, R223 ;  /* 0x000000dfe0df7221 */ /* 0x000fc60000010000 */
[----:B------:R-:W5:Y:S01]  /*115d0*/  LDSM.16.MT88.4 R16, [R206+0xb880] ;  /* 0x00b88000ce10783b */ /* 0x000f620000004200 */
[----:B------:R-:W3:Y:S01]  /*115e0*/  MUFU.EX2 R230, R230 ;  /* 0x000000e600e67308 */ /* 0x000ee20000000800 */
[----:B--2---:R-:W-:Y:S01]  /*115f0*/  F2FP.PACK_AB R130, R149, R150 ;  /* 0x000000969582723e */ /* 0x004fe200000000ff */
[----:B------:R-:W-:-:S04]  /*11600*/  FADD.FTZ R150, R150, R223 ;  /* 0x000000df96967221 */ /* 0x000fc80000010000 */
[----:B------:R-:W-:Y:S02]  /*11610*/  FADD.FTZ R149, R149, R150 ;  /* 0x0000009695957221 */ /* 0x000fe40000010000 */
[----:B------:R-:W-:Y:S08]  /*11620*/  MUFU.EX2 R151, R151 ;  /* 0x0000009700977308 */ /* 0x000ff00000000800 */
[----:B------:R-:W2:Y:S01]  /*11630*/  MUFU.EX2 R2, R2 ;  /* 0x0000000200027308 */ /* 0x000ea20000000800 */
[----:B---3--:R-:W-:Y:S01]  /*11640*/  F2FP.PACK_AB R129, R230, R231 ;  /* 0x000000e7e681723e */ /* 0x008fe200000000ff */
[----:B------:R-:W-:-:S06]  /*11650*/  FADD.FTZ R230, R231, R230 ;  /* 0x000000e6e7e67221 */ /* 0x000fcc0000010000 */
[----:B------:R-:W-:Y:S01]  /*11660*/  MUFU.EX2 R234, R234 ;  /* 0x000000ea00ea7308 */ /* 0x000fe20000000800 */
[----:B--2---:R-:W-:-:S07]  /*11670*/  F2FP.PACK_AB R131, R2, R151 ;  /* 0x000000970283723e */ /* 0x004fce00000000ff */
[----:B------:R-:W2:Y:S01]  /*11680*/  MUFU.EX2 R3, R3 ;  /* 0x0000000300037308 */ /* 0x000ea20000000800 */
        /* <DEDUP_REMOVED lines=9> */
[----:B------:R-:W3:Y:S06]  /*11720*/  MUFU.EX2 R236, R236 ;  /* 0x000000ec00ec7308 */ /* 0x000eec0000000800 */
[C---:B------:R-:W-:Y:S02]  /*11730*/  HMMA.16816.F32 R20, R128.reuse, R24, RZ ;  /* 0x000000188014723c */ /* 0x040fe400000018ff */
        /* <DEDUP_REMOVED lines=28> */
[----:B--2---:R-:W-:Y:S01]  /*11900*/  F2FP.PACK_AB R4, R3, R234 ;  /* 0x000000ea0304723e */ /* 0x004fe200000000ff */
[----:B------:R-:W-:Y:S01]  /*11910*/  HMMA.16816.F32 R128, R128, R6, RZ ;  /* 0x000000068080723c */ /* 0x000fe200000018ff */
[----:B---3--:R-:W-:Y:S01]  /*11920*/  F2FP.PACK_AB R5, R236, R235 ;  /* 0x000000ebec05723e */ /* 0x008fe200000000ff */
        /* <DEDUP_REMOVED lines=13> */
[C---:B------:R-:W-:Y:S08]  /*11a00*/  HMMA.16816.F32 R136, R4.reuse, R8, R136 ;  /* 0x000000080488723c */ /* 0x040ff00000001888 */
        /* <DEDUP_REMOVED lines=24> */
[C---:B-----5:R-:W-:Y:S08]  /*11b90*/  HMMA.16816.F32 R108, R4.reuse, R16, R108 ;  /* 0x00000010046c723c */ /* 0x060ff0000000186c */
[C---:B------:R-:W-:Y:S08]  /*11ba0*/  HMMA.16816.F32 R112, R4.reuse, R18, R112 ;  /* 0x000000120470723c */ /* 0x040ff00000001870 */
[C---:B-1----:R-:W-:Y:S08]  /*11bb0*/  HMMA.16816.F32 R116, R4.reuse, R12, R116 ;  /* 0x0000000c0474723c */ /* 0x042ff00000001874 */
[C---:B------:R-:W-:Y:S08]  /*11bc0*/  HMMA.16816.F32 R120, R4.reuse, R14, R120 ;  /* 0x0000000e0478723c */ /* 0x040ff00000001878 */
[C---:B--2---:R-:W-:Y:S08]  /*11bd0*/  HMMA.16816.F32 R124, R4.reuse, R8, R124 ;  /* 0x00000008047c723c */ /* 0x044ff0000000187c */
[----:B------:R-:W-:Y:S01]  /*11be0*/  HMMA.16816.F32 R128, R4, R10, R128 ;  /* 0x0000000a0480723c */ /* 0x000fe20000001880 */
[----:B------:R-:W-:Y:S07]  /*11bf0*/  @P0 BRA `(.L_x_462) ;  /* 0x0000018000000947 */ /* 0x000fee0003800000 */
[----:B------:R-:W-:Y:S01]  /*11c00*/  ISETP.LT.AND P0, PT, RZ, UR15, PT ;  /* 0x0000000fff007c0c */ /* 0x000fe2000bf01270 */
[----:B------:R-:W-:-:S12]  /*11c10*/  UIADD3 UR14, UR15, -0x1, URZ ;  /* 0xffffffff0f0e7890 */ /* 0x000fd8000fffe03f */
[----:B------:R-:W-:Y:S05]  /*11c20*/  @P0 BRA `(.L_x_463) ;  /* 0x000000a000000947 */ /* 0x000fea0003800000 */
[----:B------:R-:W-:Y:S02]  /*11c30*/  UMOV UR5, 0x1 ;  /* 0x0000000100057882 */ /* 0x000fe40000000000 */
[----:B------:R-:W-:Y:S02]  /*11c40*/  ULDC UR4, c[0x0][0x32c] ;  /* 0x0000cb0000047ab9 */ /* 0x000fe40000000800 */
[----:B------:R-:W-:Y:S02]  /*11c50*/  UISETP.NE.AND UP0, UPT, UR5, UR4, UPT ;  /* 0x000000040500728c */ /* 0x000fe4000bf05270 */
[----:B------:R-:W-:Y:S02]  /*11c60*/  UIADD3 UR14, -UR15, URZ, URZ ;  /* 0x0000003f0f0e7290 */ /* 0x000fe4000fffe13f */
[----:B------:R-:W-:Y:S02]  /*11c70*/  ULDC.64 UR4, c[0x0][0x330] ;  /* 0x0000cc0000047ab9 */ /* 0x000fe40000000a00 */
[----:B------:R-:W-:-:S07]  /*11c80*/  UIMAD.WIDE.U32 UR28, UR14, UR4, URZ ;  /* 0x000000040e1c72a5 */ /* 0x000fce000f8e003f */
[----:B------:R-:W-:Y:S02]  /*11c90*/  @UP0 UMOV UR15, UR29 ;  /* 0x0000001d000f0c82 */ /* 0x000fe40008000000 */
[----:B------:R-:W-:-:S04]  /*11ca0*/  @UP0 USHF.R.U32.HI UR14, URZ, UR5, UR15 ;  /* 0x000000053f0e0299 */ /* 0x000fc8000801160f */
[----:B------:R-:W-:Y:S01]  /*11cb0*/  ULOP3.LUT UR14, URZ, UR14, URZ, 0x33, !UPT ;  /* 0x0000000e3f0e7292 */ /* 0x000fe2000f8e333f */
[----:B------:R-:W-:Y:S05]  /*11cc0*/  BRA `(.L_x_464) ;  /* 0x0000007000007947 */ /* 0x000fea0003800000 */
.L_x_463:
[----:B------:R-:W-:Y:S02]  /*11cd0*/  UMOV UR5, 0x1 ;  /* 0x0000000100057882 */ /* 0x000fe40000000000 */
[----:B------:R-:W-:Y:S02]  /*11ce0*/  ULDC UR4, c[0x0][0x32c] ;  /* 0x0000cb0000047ab9 */ /* 0x000fe40000000800 */
[----:B------:R-:W-:-:S03]  /*11cf0*/  UISETP.NE.AND UP0, UPT, UR5, UR4, UPT ;  /* 0x000000040500728c */ /* 0x000fc6000bf05270 */
[----:B------:R-:W-:Y:S02]  /*11d00*/  ULDC.64 UR4, c[0x0][0x330] ;  /* 0x0000cc0000047ab9 */ /* 0x000fe40000000a00 */
[----:B------:R-:W-:-:S07]  /*11d10*/  UIMAD.WIDE.U32 UR28, UR14, UR4, URZ ;  /* 0x000000040e1c72a5 */ /* 0x000fce000f8e003f */
[----:B------:R-:W-:Y:S02]  /*11d20*/  @UP0 UMOV UR15, UR29 ;  /* 0x0000001d000f0c82 */ /* 0x000fe40008000000 */
[----:B------:R-:W-:Y:S02]  /*11d30*/  @UP0 USHF.R.U32.HI UR14, URZ, UR5, UR15 ;  /* 0x000000053f0e0299 */ /* 0x000fe4000801160f */
.L_x_464:
[----:B------:R-:W-:Y:S02]  /*11d40*/  ULDC UR4, c[0x0][0x32c] ;  /* 0x0000cb0000047ab9 */ /* 0x000fe40000000800 */
[----:B------:R-:W-:-:S04]  /*11d50*/  UIMAD UR4, UR14, UR4, UR4 ;  /* 0x000000040e0472a4 */ /* 0x000fc8000f8e0204 */
[----:B------:R-:W-:-:S04]  /*11d60*/  UISETP.LT.AND UP0, UPT, UR9, UR4, UPT ;  /* 0x000000040900728c */ /* 0x000fc8000bf01270 */
[----:B------:R-:W-:-:S04]  /*11d70*/  USEL UR9, UR9, UR4, UP0 ;  /* 0x0000000409097287 */ /* 0x000fc80008000000 */
.L_x_462:
[----:B------:R-:W-:-:S04]  /*11d80*/  USHF.R.S32.HI UR4, URZ, 0x1f, UR9 ;  /* 0x0000001f3f047899 */ /* 0x000fc80008011409 */
[----:B------:R-:W-:-:S04]  /*11d90*/  ULEA.HI UR4, UR4, UR9, URZ, 0x5 ;  /* 0x0000000904047291 */ /* 0x000fc8000f8f283f */
[----:B------:R-:W-:-:S04]  /*11da0*/  USHF.R.S32.HI UR4, URZ, 0x5, UR4 ;  /* 0x000000053f047899 */ /* 0x000fc80008011404 */
[----:B------:R-:W-:-:S04]  /*11db0*/  UISETP.LT.AND UP0, UPT, UR8, UR4, UPT ;  /* 0x000000040800728c */ /* 0x000fc8000bf01270 */
[----:B------:R-:W-:-:S04]  /*11dc0*/  USEL UR4, UR8, UR4, !UP0 ;  /* 0x0000000408047287 */ /* 0x000fc8000c000000 */
[----:B------:R-:W-:-:S06]  /*11dd0*/  UISETP.GE.AND UP0, UPT, UR10, UR4, UPT ;  /* 0x000000040a00728c */ /* 0x000fcc000bf06270 */
[----:B------:R-:W-:-:S13]  /*11de0*/  PLOP3.LUT P0, PT, PT, PT, UP0, 0x40, 0x0 ;  /* 0x000000000000781c */ /* 0x000fda0003f0e808 */
[----:B------:R-:W-:Y:S05]  /*11df0*/  @P0 BRA `(.L_x_465) ;  /* 0x00002be000000947 */ /* 0x000fea0003800000 */
[----:B------:R-:W-:Y:S01]  /*11e00*/  IMAD.MOV.U32 R3, RZ, RZ, R0 ;  /* 0x000000ffff037224 */ /* 0x000fe200078e0000 */
[----:B------:R-:W-:Y:S01]  /*11e10*/  SHF.R.S32.HI R235, RZ, 0x1f, R228 ;  /* 0x0000001fffeb7819 */ /* 0x000fe200000114e4 */
[----:B------:R-:W-:Y:S01]  /*11e20*/  IMAD.MOV.U32 R2, RZ, RZ, R148 ;  /* 0x000000ffff027224 */ /* 0x000fe200078e0094 */
[----:B------:R-:W-:Y:S01]  /*11e30*/  SHF.R.S32.HI R4, RZ, 0x1f, R227 ;  /* 0x0000001fff047819 */ /* 0x000fe200000114e3 */
[C---:B------:R-:W-:Y:S01]  /*11e40*/  IMAD.SHL.U32 R234, R228.reuse, 0x2, RZ ;  /* 0x00000002e4ea7824 */ /* 0x040fe200078e00ff */
[----:B------:R-:W-:Y:S01]  /*11e50*/  SHF.R.S32.HI R0, RZ, 0x1f, R225 ;  /* 0x0000001fff007819 */ /* 0x000fe200000114e1 */
[----:B------:R-:W-:Y:S01]  /*11e60*/  IMAD.SHL.U32 R232, R227, 0x2, RZ ;  /* 0x00000002e3e87824 */ /* 0x000fe200078e00ff */
[----:B------:R-:W-:Y:S01]  /*11e70*/  SHF.L.U64.HI R235, R228, 0x1, R235 ;  /* 0x00000001e4eb7819 */ /* 0x000fe200000102eb */
[----:B------:R-:W-:Y:S01]  /*11e80*/  IMAD.SHL.U32 R230, R225, 0x2, RZ ;  /* 0x00000002e1e67824 */ /* 0x000fe200078e00ff */
[----:B------:R-:W-:Y:S02]  /*11e90*/  SHF.L.U64.HI R233, R227, 0x1, R4 ;  /* 0x00000001e3e97819 */ /* 0x000fe40000010204 */
[----:B------:R-:W-:-:S02]  /*11ea0*/  SHF.L.U64.HI R231, R225, 0x1, R0 ;  /* 0x00000001e1e77819 */ /* 0x000fc40000010200 */
.L_x_476:
[----:B------:R-:W-:Y:S04]  /*11eb0*/  DEPBAR.LE SB0, 0x0 ;  /* 0x000080000000791a */ /* 0x000fe80000000000 */
[----:B------:R-:W-:Y:S01]  /*11ec0*/  BAR.SYNC.DEFER_BLOCKING 0x0 ;  /* 0x0000000000007b1d */ /* 0x000fe20000010000 */
[----:B------:R-:W-:Y:S01]  /*11ed0*/  UISETP.GT.AND UP0, UPT, UR8, UR10, UPT ;  /* 0x0000000a0800728c */ /* 0x000fe2000bf04270 */
[----:B------:R-:W-:Y:S05]  /*11ee0*/  ISETP.GE.AND P1, PT, R219, c[0x0][0x1d4], PT ;  /* 0x00007500db007a0c */ /* 0x000fea0003f26270 */
[----:B------:R-:W-:Y:S01]  /*11ef0*/  PLOP3.LUT P0, PT, PT, PT, UP0, 0x80, 0x0 ;  /* 0x000000000000781c */ /* 0x000fe20003f0f008 */
[----:B------:R1:W2:Y:S04]  /*11f00*/  LDSM.16.M88.4 R148, [R214+0x10080] ;  /* 0x01008000d694783b */ /* 0x0002a80000000200 */
[----:B------:R1:W3:Y:S04]  /*11f10*/  LDSM.16.M88.4 R152, [R213+0xc080] ;  /* 0x00c08000d598783b */ /* 0x0002e80000000200 */
[----:B------:R1:W4:Y:S04]  /*11f20*/  LDSM.16.M88.4 R156, [R213+0xc880] ;  /* 0x00c88000d59c783b */ /* 0x0003280000000200 */
[----:B------:R1:W1:Y:S04]  /*11f30*/  LDSM.16.M88.4 R160, [R210+0x10080] ;  /* 0x01008000d2a0783b */ /* 0x0002680000000200 */
[----:B------:R1:W1:Y:S04]  /*11f40*/  LDSM.16.M88.4 R164, [R212] ;  /* 0x00000000d4a4783b */ /* 0x0002680000000200 */
[----:B------:R1:W1:Y:S01]  /*11f50*/  LDSM.16.M88.4 R168, [R203] ;  /* 0x00000000cba8783b */ /* 0x0002620000000200 */
[----:B------:R-:W-:-:S05]  /*11f60*/  @P0 BRA `(.L_x_466) ;  /* 0x000001c000000947 */ /* 0x000fca0003800000 */
[----:B------:R-:W-:Y:S01]  /*11f70*/  SHF.R.S32.HI R4, RZ, 0x1f, R218 ;  /* 0x0000001fff047819 */ /* 0x000fe200000114da */
[----:B------:R-:W-:Y:S01]  /*11f80*/  IMAD.WIDE.U32 R6, R218, c[0x0][0x208], RZ ;  /* 0x00008200da067a25 */ /* 0x000fe200078e00ff */
[----:B------:R-:W-:Y:S03]  /*11f90*/  SHF.R.S32.HI R0, RZ, 0x1f, R217 ;  /* 0x0000001fff007819 */ /* 0x000fe600000114d9 */
[----:B------:R-:W-:Y:S02]  /*11fa0*/  IMAD R4, R4, c[0x0][0x208], RZ ;  /* 0x0000820004047a24 */ /* 0x000fe400078e02ff */
[----:B------:R-:W-:Y:S02]  /*11fb0*/  IMAD R0, R0, c[0x0][0x218], RZ ;  /* 0x0000860000007a24 */ /* 0x000fe400078e02ff */
[----:B------:R-:W-:Y:S02]  /*11fc0*/  IMAD R4, R218, c[0x0][0x20c], R4 ;  /* 0x00008300da047a24 */ /* 0x000fe400078e0204 */
[----:B------:R-:W-:Y:S02]  /*11fd0*/  IMAD R0, R217, c[0x0][0x21c], R0 ;  /* 0x00008700d9007a24 */ /* 0x000fe400078e0200 */
[----:B------:R-:W-:Y:S04]  /*11fe0*/  IMAD.IADD R7, R7, 0x1, R4 ;  /* 0x0000000107077824 */ /* 0x000fe800078e0204 */
[----:B------:R-:W-:Y:S05]  /*11ff0*/  IMAD.WIDE.U32 R6, R217, c[0x0][0x218], R6 ;  /* 0x00008600d9067a25 */ /* 0x000fea00078e0006 */
[----:B------:R-:W-:Y:S04]  /*12000*/  IADD3 R4, P0, R6, UR26, RZ ;  /* 0x0000001a06047c10 */ /* 0x000fe8000ff1e0ff */
[----:B------:R-:W-:Y:S02]  /*12010*/  IADD3.X R7, R7, UR12, R0, P0, !PT ;  /* 0x0000000c07077c10 */ /* 0x000fe400087fe400 */
[C---:B------:R-:W-:Y:S04]  /*12020*/  LEA R13, P0, R4.reuse, c[0x0][0x1f8], 0x1 ;  /* 0x00007e00040d7a11 */ /* 0x040fe800078008ff */
[----:B------:R-:W-:Y:S01]  /*12030*/  LEA.HI.X R12, R4, c[0x0][0x1fc], R7, 0x1, P0 ;  /* 0x00007f00040c7a11 */ /* 0x000fe200000f0c07 */
[----:B------:R-:W5:Y:S04]  /*12040*/  SHFL.IDX PT, R5, R13, RZ, 0x181f ;  /* 0x00181fff0d057589 */ /* 0x000f6800000e0000 */
[----:B------:R-:W4:Y:S01]  /*12050*/  SHFL.IDX PT, R0, R12, RZ, 0x181f ;  /* 0x00181fff0c007589 */ /* 0x000f2200000e0000 */
[C---:B-----5:R-:W-:Y:S05]  /*12060*/  IADD3 R10, P0, R5.reuse, R230, RZ ;  /* 0x000000e6050a7210 */ /* 0x060fea0007f1e0ff */
[C---:B----4-:R-:W-:Y:S01]  /*12070*/  IMAD.X R11, R0.reuse, 0x1, R231, P0 ;  /* 0x00000001000b7824 */ /* 0x050fe200000e06e7 */
        /* <DEDUP_REMOVED lines=10> */
[----:B------:R4:W-:Y:S03]  /*12120*/  LDGSTS.E.BYPASS.LTC128B.128 [R220+0xb080], [R4.64], !P3 ;  /* 0x0b08000004dc7fae */ /* 0x0009e6000d901d58 */
.L_x_466:
[C---:B--234-:R-:W-:Y:S01]  /*12130*/  HMMA.16816.F32 R4, R148.reuse, R152, RZ ;  /* 0x000000989404723c */ /* 0x05cfe200000018ff */
[----:B------:R-:W-:Y:S01]  /*12140*/  LDSM.16.M88.4 R172, [R209+0x10080] ;  /* 0x01008000d1ac783b */ /* 0x000fe20000000200 */
[----:B------:R-:W-:Y:S05]  /*12150*/  UISETP.GT.AND UP0, UPT, UR10, UR8, UPT ;  /* 0x000000080a00728c */ /* 0x000fea000bf04270 */
[----:B------:R-:W0:Y:S01]  /*12160*/  LDGDEPBAR ;  /* 0x00000000000079af */ /* 0x000e220000000000 */
[C---:B------:R-:W-:Y:S01]  /*12170*/  HMMA.16816.F32 R8, R148.reuse, R154, RZ ;  /* 0x0000009a9408723c */ /* 0x040fe200000018ff */
[----:B------:R-:W-:Y:S04]  /*12180*/  PLOP3.LUT P0, PT, PT, PT, UP0, 0x40, 0x0 ;  /* 0x000000000000781c */ /* 0x000fe80003f0e808 */
[----:B------:R-:W2:Y:S03]  /*12190*/  LDSM.16.M88.4 R176, [R208+0xc080] ;  /* 0x00c08000d0b0783b */ /* 0x000ea60000000200 */
[C---:B------:R-:W-:Y:S03]  /*121a0*/  HMMA.16816.F32 R12, R148.reuse, R156, RZ ;  /* 0x0000009c940c723c */ /* 0x040fe600000018ff */
[----:B------:R-:W-:Y:S05]  /*121b0*/  LDSM.16.M88.4 R152, [R207+0x10080] ;  /* 0x01008000cf98783b */ /* 0x000fea0000000200 */
[----:B------:R-:W-:Y:S01]  /*121c0*/  HMMA.16816.F32 R16, R148, R158, RZ ;  /* 0x0000009e9410723c */ /* 0x000fe200000018ff */
[----:B------:R-:W3:Y:S06]  /*121d0*/  LDSM.16.M88.4 R148, [R208+0xc880] ;  /* 0x00c88000d094783b */ /* 0x000eec0000000200 */
[----:B------:R-:W4:Y:S01]  /*121e0*/  LDSM.16.M88.4 R156, [R202] ;  /* 0x00000000ca9c783b */ /* 0x000f220000000200 */
[C---:B-1----:R-:W-:Y:S08]  /*121f0*/  HMMA.16816.F32 R4, R160.reuse, R164, R4 ;  /* 0x000000a4a004723c */ /* 0x042ff00000001804 */
[C---:B------:R-:W-:Y:S01]  /*12200*/  HMMA.16816.F32 R8, R160.reuse, R166, R8 ;  /* 0x000000a6a008723c */ /* 0x040fe20000001808 */
[----:B------:R-:W-:Y:S07]  /*12210*/  LDSM.16.M88.4 R164, [R214+0x14080] ;  /* 0x01408000d6a4783b */ /* 0x000fee0000000200 */
[C---:B------:R-:W-:Y:S08]  /*12220*/  HMMA.16816.F32 R12, R160.reuse, R168, R12 ;  /* 0x000000a8a00c723c */ /* 0x040ff0000000180c */
[----:B------:R-:W-:Y:S01]  /*12230*/  HMMA.16816.F32 R16, R160, R170, R16 ;  /* 0x000000aaa010723c */ /* 0x000fe20000001810 */
[----:B------:R-:W1:Y:S06]  /*12240*/  LDSM.16.M88.4 R160, [R202+0x800] ;  /* 0x00080000caa0783b */ /* 0x000e6c0000000200 */
[----:B------:R-:W5:Y:S01]  /*12250*/  LDSM.16.M88.4 R168, [R213+0xd080] ;  /* 0x00d08000d5a8783b */ /* 0x000f620000000200 */
[C---:B--2---:R-:W-:Y:S08]  /*12260*/  HMMA.16816.F32 R4, R172.reuse, R176, R4 ;  /* 0x000000b0ac04723c */ /* 0x044ff00000001804 */
[C---:B------:R-:W-:Y:S01]  /*12270*/  HMMA.16816.F32 R8, R172.reuse, R178, R8 ;  /* 0x000000b2ac08723c */ /* 0x040fe20000001808 */
[----:B------:R-:W-:Y:S07]  /*12280*/  LDSM.16.M88.4 R176, [R201] ;  /* 0x00000000c9b0783b */ /* 0x000fee0000000200 */
[C---:B---3--:R-:W-:Y:S08]  /*12290*/  HMMA.16816.F32 R12, R172.reuse, R148, R12 ;  /* 0x00000094ac0c723c */ /* 0x048ff0000000180c */
[----:B------:R-:W-:Y:S01]  /*122a0*/  HMMA.16816.F32 R16, R172, R150, R16 ;  /* 0x00000096ac10723c */ /* 0x000fe20000001810 */
[----:B------:R-:W2:Y:S06]  /*122b0*/  LDSM.16.M88.4 R148, [R213+0xd880] ;  /* 0x00d88000d594783b */ /* 0x000eac0000000200 */
[----:B------:R-:W3:Y:S01]  /*122c0*/  LDSM.16.M88.4 R172, [R210+0x14080] ;  /* 0x01408000d2ac783b */ /* 0x000ee20000000200 */
[C---:B----4-:R-:W-:Y:S08]  /*122d0*/  HMMA.16816.F32 R4, R152.reuse, R156, R4 ;  /* 0x0000009c9804723c */ /* 0x050ff00000001804 */
[C---:B------:R-:W-:Y:S01]  /*122e0*/  HMMA.16816.F32 R8, R152.reuse, R158, R8 ;  /* 0x0000009e9808723c */ /* 0x040fe20000001808 */
[----:B------:R-:W-:Y:S07]  /*122f0*/  LDSM.16.M88.4 R156, [R209+0x14080] ;  /* 0x01408000d19c783b */ /* 0x000fee0000000200 */
[C---:B-1----:R-:W-:Y:S08]  /*12300*/  HMMA.16816.F32 R12, R152.reuse, R160, R12 ;  /* 0x000000a0980c723c */ /* 0x042ff0000000180c */
[----:B------:R-:W-:Y:S01]  /*12310*/  HMMA.16816.F32 R16, R152, R162, R16 ;  /* 0x000000a29810723c */ /* 0x000fe20000001810 */
[----:B------:R-:W1:Y:S06]  /*12320*/  LDSM.16.M88.4 R152, [R200] ;  /* 0x00000000c898783b */ /* 0x000e6c0000000200 */
[----:B------:R-:W4:Y:S01]  /*12330*/  LDSM.16.M88.4 R160, [R208+0xd080] ;  /* 0x00d08000d0a0783b */ /* 0x000f220000000200 */
[C---:B-----5:R-:W-:Y:S08]  /*12340*/  HMMA.16816.F32 R4, R164.reuse, R168, R4 ;  /* 0x000000a8a404723c */ /* 0x060ff00000001804 */
[C---:B------:R-:W-:Y:S01]  /*12350*/  HMMA.16816.F32 R8, R164.reuse, R170, R8 ;  /* 0x000000aaa408723c */ /* 0x040fe20000001808 */
[----:B------:R-:W-:Y:S07]  /*12360*/  LDSM.16.M88.4 R168, [R202+0x1000] ;  /* 0x00100000caa8783b */ /* 0x000fee0000000200 */
[C---:B--2---:R-:W-:Y:S08]  /*12370*/  HMMA.16816.F32 R12, R164.reuse, R148, R12 ;  /* 0x00000094a40c723c */ /* 0x044ff0000000180c */
[----:B------:R-:W-:Y:S01]  /*12380*/  HMMA.16816.F32 R16, R164, R150, R16 ;  /* 0x00000096a410723c */ /* 0x000fe20000001810 */
[----:B------:R-:W2:Y:S06]  /*12390*/  LDSM.16.M88.4 R148, [R208+0xd880] ;  /* 0x00d88000d094783b */ /* 0x000eac0000000200 */
[----:B------:R-:W5:Y:S01]  /*123a0*/  LDSM.16.M88.4 R164, [R207+0x14080] ;  /* 0x01408000cfa4783b */ /* 0x000f620000000200 */
[C---:B---3--:R-:W-:Y:S08]  /*123b0*/  HMMA.16816.F32 R4, R172.reuse, R176, R4 ;  /* 0x000000b0ac04723c */ /* 0x048ff00000001804 */
[C---:B------:R-:W-:Y:S01]  /*123c0*/  HMMA.16816.F32 R8, R172.reuse, R178, R8 ;  /* 0x000000b2ac08723c */ /* 0x040fe20000001808 */
[----:B------:R-:W-:Y:S07]  /*123d0*/  LDSM.16.M88.4 R176, [R213+0xe080] ;  /* 0x00e08000d5b0783b */ /* 0x000fee0000000200 */
[C---:B-1----:R-:W-:Y:S08]  /*123e0*/  HMMA.16816.F32 R12, R172.reuse, R152, R12 ;  /* 0x00000098ac0c723c */ /* 0x042ff0000000180c */
[----:B------:R-:W-:Y:S01]  /*123f0*/  HMMA.16816.F32 R16, R172, R154, R16 ;  /* 0x0000009aac10723c */ /* 0x000fe20000001810 */
[----:B------:R-:W1:Y:S06]  /*12400*/  LDSM.16.M88.4 R152, [R202+0x1800] ;  /* 0x00180000ca98783b */ /* 0x000e6c0000000200 */
[----:B------:R-:W3:Y:S01]  /*12410*/  LDSM.16.M88.4 R172, [R214+0x18080] ;  /* 0x01808000d6ac783b */ /* 0x000ee20000000200 */
[C---:B----4-:R-:W-:Y:S08]  /*12420*/  HMMA.16816.F32 R4, R156.reuse, R160, R4 ;  /* 0x000000a09c04723c */ /* 0x050ff00000001804 */
[C---:B------:R-:W-:Y:S01]  /*12430*/  HMMA.16816.F32 R8, R156.reuse, R162, R8 ;  /* 0x000000a29c08723c */ /* 0x040fe20000001808 */
[----:B------:R-:W-:Y:S07]  /*12440*/  LDSM.16.M88.4 R160, [R199] ;  /* 0x00000000c7a0783b */ /* 0x000fee0000000200 */
[C---:B--2---:R-:W-:Y:S08]  /*12450*/  HMMA.16816.F32 R12, R156.reuse, R148, R12 ;  /* 0x000000949c0c723c */ /* 0x044ff0000000180c */
[----:B------:R-:W-:Y:S01]  /*12460*/  HMMA.16816.F32 R16, R156, R150, R16 ;  /* 0x000000969c10723c */ /* 0x000fe20000001810 */
[----:B------:R-:W2:Y:S06]  /*12470*/  LDSM.16.M88.4 R148, [R213+0xe880] ;  /* 0x00e88000d594783b */ /* 0x000eac0000000200 */
[----:B------:R-:W4:Y:S01]  /*12480*/  LDSM.16.M88.4 R156, [R210+0x18080] ;  /* 0x01808000d29c783b */ /* 0x000f220000000200 */
[C---:B-----5:R-:W-:Y:S08]  /*12490*/  HMMA.16816.F32 R4, R164.reuse, R168, R4 ;  /* 0x000000a8a404723c */ /* 0x060ff00000001804 */
[C---:B------:R-:W-:Y:S01]  /*124a0*/  HMMA.16816.F32 R8, R164.reuse, R170, R8 ;  /* 0x000000aaa408723c */ /* 0x040fe20000001808 */
[----:B------:R-:W-:Y:S07]  /*124b0*/  LDSM.16.M88.4 R168, [R208+0xe080] ;  /* 0x00e08000d0a8783b */ /* 0x000fee0000000200 */
[C---:B-1----:R-:W-:Y:S08]  /*124c0*/  HMMA.16816.F32 R12, R164.reuse, R152, R12 ;  /* 0x00000098a40c723c */ /* 0x042ff0000000180c */
[----:B------:R-:W-:Y:S01]  /*124d0*/  HMMA.16816.F32 R16, R164, R154, R16 ;  /* 0x0000009aa410723c */ /* 0x000fe20000001810 */
[----:B------:R-:W1:Y:S06]  /*124e0*/  LDSM.16.M88.4 R152, [R198] ;  /* 0x00000000c698783b */ /* 0x000e6c0000000200 */
[----:B------:R-:W5:Y:S01]  /*124f0*/  LDSM.16.M88.4 R164, [R209+0x18080] ;  /* 0x01808000d1a4783b */ /* 0x000f620000000200 */
[C---:B---3--:R-:W-:Y:S08]  /*12500*/  HMMA.16816.F32 R4, R172.reuse, R176, R4 ;  /* 0x000000b0ac04723c */ /* 0x048ff00000001804 */
[C---:B------:R-:W-:Y:S01]  /*12510*/  HMMA.16816.F32 R8, R172.reuse, R178, R8 ;  /* 0x000000b2ac08723c */ /* 0x040fe20000001808 */
[----:B------:R-:W-:Y:S07]  /*12520*/  LDSM.16.M88.4 R176, [R202+0x2000] ;  /* 0x00200000cab0783b */ /* 0x000fee0000000200 */
[C---:B--2---:R-:W-:Y:S08]  /*12530*/  HMMA.16816.F32 R12, R172.reuse, R148, R12 ;  /* 0x00000094ac0c723c */ /* 0x044ff0000000180c */
        /* <DEDUP_REMOVED lines=8> */
[----:B------:R-:W1:Y:S06]  /*125c0*/  LDSM.16.M88.4 R152, [R202+0x2800] ;  /* 0x00280000ca98783b */ /* 0x000e6c0000000200 */
[----:B------:R-:W4:Y:S01]  /*125d0*/  LDSM.16.M88.4 R156, [R214+0x1c080] ;  /* 0x01c08000d69c783b */ /* 0x000f220000000200 */
[C---:B-----5:R-:W-:Y:S08]  /*125e0*/  HMMA.16816.F32 R4, R164.reuse, R168, R4 ;  /* 0x000000a8a404723c */ /* 0x060ff00000001804 */
[C---:B------:R-:W-:Y:S01]  /*125f0*/  HMMA.16816.F32 R8, R164.reuse, R170, R8 ;  /* 0x000000aaa408723c */ /* 0x040fe20000001808 */
[----:B------:R-:W-:Y:S07]  /*12600*/  LDSM.16.M88.4 R168, [R197] ;  /* 0x00000000c5a8783b */ /* 0x000fee0000000200 */
        /* <DEDUP_REMOVED lines=9> */
[----:B------:R-:W1:Y:S06]  /*126a0*/  LDSM.16.M88.4 R152, [R196] ;  /* 0x00000000c498783b */ /* 0x000e6c0000000200 */
[----:B------:R-:W3:Y:S01]  /*126b0*/  LDSM.16.M88.4 R172, [R209+0x1c080] ;  /* 0x01c08000d1ac783b */ /* 0x000ee20000000200 */
[C---:B----4-:R-:W-:Y:S08]  /*126c0*/  HMMA.16816.F32 R4, R156.reuse, R160, R4 ;  /* 0x000000a09c04723c */ /* 0x050ff00000001804 */
[C---:B------:R-:W-:Y:S01]  /*126d0*/  HMMA.16816.F32 R8, R156.reuse, R162, R8 ;  /* 0x000000a29c08723c */ /* 0x040fe20000001808 */
[----:B------:R-:W-:Y:S07]  /*126e0*/  LDSM.16.M88.4 R160, [R202+0x3000] ;  /* 0x00300000caa0783b */ /* 0x000fee0000000200 */
[C---:B--2---:R-:W-:Y:S08]  /*126f0*/  HMMA.16816.F32 R12, R156.reuse, R148, R12 ;  /* 0x000000949c0c723c */ /* 0x044ff0000000180c */
[----:B------:R-:W-:Y:S01]  /*12700*/  HMMA.16816.F32 R16, R156, R150, R16 ;  /* 0x000000969c10723c */ /* 0x000fe20000001810 */
[----:B------:R-:W2:Y:S06]  /*12710*/  LDSM.16.M88.4 R148, [R208+0xf880] ;  /* 0x00f88000d094783b */ /* 0x000eac0000000200 */
[----:B------:R-:W4:Y:S01]  /*12720*/  LDSM.16.M88.4 R156, [R207+0x1c080] ;  /* 0x01c08000cf9c783b */ /* 0x000f220000000200 */
[C---:B-----5:R-:W-:Y:S08]  /*12730*/  HMMA.16816.F32 R4, R164.reuse, R168, R4 ;  /* 0x000000a8a404723c */ /* 0x060ff00000001804 */
[C---:B------:R-:W-:Y:S08]  /*12740*/  HMMA.16816.F32 R8, R164.reuse, R170, R8 ;  /* 0x000000aaa408723c */ /* 0x040ff00000001808 */
[C---:B-1----:R-:W-:Y:S08]  /*12750*/  HMMA.16816.F32 R12, R164.reuse, R152, R12 ;  /* 0x00000098a40c723c */ /* 0x042ff0000000180c */
[----:B------:R-:W-:Y:S08]  /*12760*/  HMMA.16816.F32 R16, R164, R154, R16 ;  /* 0x0000009aa410723c */ /* 0x000ff00000001810 */
[C---:B---3--:R-:W-:Y:S08]  /*12770*/  HMMA.16816.F32 R4, R172.reuse, R176, R4 ;  /* 0x000000b0ac04723c */ /* 0x048ff00000001804 */
[C---:B------:R-:W-:Y:S08]  /*12780*/  HMMA.16816.F32 R8, R172.reuse, R178, R8 ;  /* 0x000000b2ac08723c */ /* 0x040ff00000001808 */
[C---:B--2---:R-:W-:Y:S08]  /*12790*/  HMMA.16816.F32 R12, R172.reuse, R148, R12 ;  /* 0x00000094ac0c723c */ /* 0x044ff0000000180c */
[----:B------:R-:W-:Y:S01]  /*127a0*/  HMMA.16816.F32 R16, R172, R150, R16 ;  /* 0x00000096ac10723c */ /* 0x000fe20000001810 */
[----:B------:R-:W1:Y:S01]  /*127b0*/  LDSM.16.M88.4 R148, [R202+0x3800] ;  /* 0x00380000ca94783b */ /* 0x000e620000000200 */
[----:B------:R-:W-:Y:S05]  /*127c0*/  DEPBAR.LE SB0, 0x0 ;  /* 0x000080000000791a */ /* 0x000fea0000000000 */
[----:B------:R-:W-:Y:S01]  /*127d0*/  BAR.SYNC.DEFER_BLOCKING 0x0 ;  /* 0x0000000000007b1d */ /* 0x000fe20000010000 */
[C---:B----4-:R-:W-:Y:S08]  /*127e0*/  HMMA.16816.F32 R4, R156.reuse, R160, R4 ;  /* 0x000000a09c04723c */ /* 0x050ff00000001804 */
        /* <DEDUP_REMOVED lines=17> */
[----:B------:R-:W4:Y:S01]  /*12900*/  MUFU.TANH R181, R181 ;  /* 0x000000b500b57308 */ /* 0x000f220000002400 */
        /* <DEDUP_REMOVED lines=19> */
[----:B--234-:R-:W-:Y:S01]  /*12a40*/  IMAD.MOV.U32 R217, RZ, RZ, RZ ;  /* 0x000000ffffd97224 */ /* 0x01cfe200078e00ff */
        /* <DEDUP_REMOVED lines=12> */
[----:B------:R-:W2:Y:S01]  /*12b10*/  @!P2 LDG.E R217, [R6.64] ;  /* 0x0000001806d9a981 */ /* 0x000ea2000c1e1900 */
[----:B------:R-:W-:Y:S04]  /*12b20*/  IMAD R218, R5, c[0x0][0x2b8], R218 ;  /* 0x0000ae0005da7a24 */ /* 0x000fe800078e02da */
[C---:B------:R-:W-:Y:S01]  /*12b30*/  IMAD.WIDE.U32 R8, R218.reuse, c[0x0][0x1e0], RZ ;  /* 0x00007800da087a25 */ /* 0x040fe200078e00ff */
[----:B------:R-:W-:Y:S05]  /*12b40*/  SHF.R.S32.HI R5, RZ, 0x1f, R218 ;  /* 0x0000001fff057819 */ /* 0x000fea00000114da */
[----:B------:R-:W-:Y:S04]  /*12b50*/  IMAD R5, R5, c[0x0][0x1e0], RZ ;  /* 0x0000780005057a24 */ /* 0x000fe800078e02ff */
[----:B------:R-:W-:Y:S04]  /*12b60*/  IMAD R5, R218, c[0x0][0x1e4], R5 ;  /* 0x00007900da057a24 */ /* 0x000fe800078e0205 */
        /* <DEDUP_REMOVED lines=9> */
[----:B------:R-:W2:Y:S04]  /*12c00*/  SHFL.IDX PT, R5, R5, RZ, 0x181f ;  /* 0x00181fff05057589 */ /* 0x000ea800000e0000 */
[----:B------:R-:W3:Y:S01]  /*12c10*/  SHFL.IDX PT, R4, R4, RZ, 0x181f ;  /* 0x00181fff04047589 */ /* 0x000ee200000e0000 */
[C---:B--2---:R-:W-:Y:S05]  /*12c20*/  IADD3 R10, P0, R5.reuse, R230, RZ ;  /* 0x000000e6050a7210 */ /* 0x044fea0007f1e0ff */
[C---:B---3--:R-:W-:Y:S01]  /*12c30*/  IMAD.X R11, R4.reuse, 0x1, R231, P0 ;  /* 0x00000001040b7824 */ /* 0x048fe200000e06e7 */
        /* <DEDUP_REMOVED lines=11> */
.L_x_467:
[----:B--234-:R-:W-:Y:S01]  /*12cf0*/  PLOP3.LUT P0, PT, PT, PT, UP3, 0x80, 0x0 ;  /* 0x000000000000781c */ /* 0x01cfe20003f0f038 */
[----:B------:R-:W0:Y:S01]  /*12d00*/  LDGDEPBAR ;  /* 0x00000000000079af */ /* 0x000e220000000000 */
[----:B------:R-:W-:Y:S01]  /*12d10*/  IMAD.MOV.U32 R12, RZ, RZ, R221 ;  /* 0x000000ffff0c7224 */ /* 0x000fe200078e00dd */
[----:B------:R-:W-:Y:S06]  /*12d20*/  USHF.L.U32 UR5, UR10, 0x5, URZ ;  /* 0x000000050a057899 */ /* 0x000fec000800063f */
[----:B------:R-:W-:Y:S04]  /*12d30*/  IMAD.U32 R5, RZ, RZ, UR5 ;  /* 0x00000005ff057e24 */ /* 0x000fe8000f8e00ff */
[----:B------:R-:W-:Y:S01]  /*12d40*/  @P0 IMAD.HI.U32 R4, R221, c[0x0][0x2c8], RZ ;  /* 0x0000b200dd040a27 */ /* 0x000fe200078e00ff */
[----:B------:R-:W-:Y:S02]  /*12d50*/  PLOP3.LUT P0, PT, PT, PT, UP3, 0x80, 0x0 ;  /* 0x000000000000781c */ /* 0x000fe40003f0f038 */
[----:B------:R-:W-:Y:S11]  /*12d60*/  IADD3 R7, -R222, 0x1, -R5 ;  /* 0x00000001de077810 */ /* 0x000ff60007ffe905 */
[----:B------:R-:W-:Y:S01]  /*12d70*/  @P0 SHF.R.U32.HI R12, RZ, c[0x0][0x2cc], R4 ;  /* 0x0000b300ff0c0a19 */ /* 0x000fe20000011604 */
[----:B------:R-:W-:Y:S01]  /*12d80*/  IMAD.U32 R4, RZ, RZ, UR20 ;  /* 0x00000014ff047e24 */ /* 0x000fe2000f8e00ff */
[----:B------:R-:W-:Y:S03]  /*12d90*/  PLOP3.LUT P0, PT, PT, PT, UP2, 0x40, 0x0 ;  /* 0x000000000000781c */ /* 0x000fe60003f0e828 */
[----:B------:R-:W2:Y:S01]  /*12da0*/  SHFL.IDX PT, R13, R12, RZ, 0x1c1f ;  /* 0x001c1fff0c0d7589 */ /* 0x000ea200000e0000 */
[----:B------:R-:W-:Y:S04]  /*12db0*/  IADD3 R4, -R4, UR11, R7 ;  /* 0x0000000b04047c10 */ /* 0x000fe8000fffe107 */
[C---:B------:R-:W-:Y:S02]  /*12dc0*/  IADD3 R7, R4.reuse, c[0x0][0x328], RZ ;  /* 0x0000ca0004077a10 */ /* 0x040fe40007ffe0ff */
[----:B------:R-:W-:Y:S03]  /*12dd0*/  IADD3 R4, R4, UR17, RZ ;  /* 0x0000001104047c10 */ /* 0x000fe6000fffe0ff */
[--C-:B--2---:R-:W-:Y:S02]  /*12de0*/  IMAD.IADD R11, R7, 0x1, R13.reuse ;  /* 0x00000001070b7824 */ /* 0x104fe400078e020d */
        /* <DEDUP_REMOVED lines=9> */
[----:B------:R-:W-:Y:S05]  /*12e80*/  IMAD.MOV.U32 R6, RZ, RZ, c[0x0][0x32c] ;  /* 0x0000cb00ff067624 */ /* 0x000fea00078e00ff */
[----:B------:R-:W-:Y:S11]  /*12e90*/  ISETP.NE.AND P0, PT, R6, 0x1, PT ;  /* 0x000000010600780c */ /* 0x000ff60003f05270 */
[----:B------:R-:W-:Y:S02]  /*12ea0*/  @!UPT UIADD3 URZ, URZ, URZ, URZ ;  /* 0x0000003f3f3ff290 */ /* 0x000fe4000fffe03f */
[----:B------:R-:W-:Y:S05]  /*12eb0*/  @P0 IMAD.HI.U32 R6, R8, c[0x0][0x330], RZ ;  /* 0x0000cc0008060a27 */ /* 0x000fea00078e00ff */
[----:B------:R-:W-:Y:S04]  /*12ec0*/  @P0 SHF.R.U32.HI R8, RZ, c[0x0][0x334], R6 ;  /* 0x0000cd00ff080a19 */ /* 0x000fe80000011606 */
[----:B------:R-:W-:Y:S01]  /*12ed0*/  LOP3.LUT R8, RZ, R8, RZ, 0x33, !PT ;  /* 0x00000008ff087212 */ /* 0x000fe200078e33ff */
[----:B------:R-:W-:-:S05]  /*12ee0*/  BRA `(.L_x_471) ;  /* 0x0000005000007947 */ /* 0x000fca0003800000 */
.L_x_470:
[----:B------:R-:W-:Y:S04]  /*12ef0*/  MOV R6, c[0x0][0x32c] ;  /* 0x0000cb0000067a02 */ /* 0x000fe80000000f00 */
[----:B------:R-:W-:Y:S11]  /*12f00*/  ISETP.NE.AND P0, PT, R6, 0x1, PT ;  /* 0x000000010600780c */ /* 0x000ff60003f05270 */
[----:B------:R-:W-:Y:S02]  /*12f10*/  @!UPT UIADD3 URZ, URZ, URZ, URZ ;  /* 0x0000003f3f3ff290 */ /* 0x000fe4000fffe03f */
[----:B------:R-:W-:Y:S05]  /*12f20*/  @P0 IMAD.HI.U32 R6, R8, c[0x0][0x330], RZ ;  /* 0x0000cc0008060a27 */ /* 0x000fea00078e00ff */
[----:B------:R-:W-:Y:S02]  /*12f30*/  @P0 SHF.R.U32.HI R8, RZ, c[0x0][0x334], R6 ;  /* 0x0000cd00ff080a19 */ /* 0x000fe40000011606 */
.L_x_471:
[----:B------:R-:W-:Y:S05]  /*12f40*/  BSYNC B0 ;  /* 0x0000000000007941 */ /* 0x000fea0003800000 */
.L_x_469:
[----:B------:R-:W-:Y:S04]  /*12f50*/  IMAD R13, R8, c[0x0][0x32c], -R5 ;  /* 0x0000cb00080d7a24 */ /* 0x000fe800078e0a05 */
[----:B------:R-:W-:Y:S05]  /*12f60*/  IMAD.IADD R8, R13, 0x1, -R222 ;  /* 0x000000010d087824 */ /* 0x000fea00078e0ade */
[----:B------:R-:W-:Y:S02]  /*12f70*/  IADD3 R6, R8, c[0x0][0x32c], RZ ;  /* 0x0000cb0008067a10 */ /* 0x000fe40007ffe0ff */
[----:B------:R-:W-:Y:S02]  /*12f80*/  IMNMX R9, R9, R8, !PT ;  /* 0x0000000809097217 */ /* 0x000fe40007800200 */
[----:B------:R-:W-:Y:S02]  /*12f90*/  IMNMX R11, R11, R6, PT ;  /* 0x000000060b0b7217 */ /* 0x000fe40003800200 */
.L_x_468:
[----:B------:R-:W-:Y:S06]  /*12fa0*/  UISETP.GT.AND UP0, UPT, UR10, -0x1, UPT ;  /* 0xffffffff0a00788c */ /* 0x000fec000bf04270 */
[----:B------:R-:W-:Y:S04]  /*12fb0*/  PLOP3.LUT P0, PT, PT, PT, UP0, 0x80, 0x0 ;  /* 0x000000000000781c */ /* 0x000fe80003f0f008 */
[----:B------:R-:W-:Y:S04]  /*12fc0*/  ISETP.GT.AND P0, PT, R9, RZ, P0 ;  /* 0x000000ff0900720c */ /* 0x000fe80000704270 */
[----:B------:R-:W-:Y:S04]  /*12fd0*/  ISETP.LT.OR P0, PT, R11, 0x1, P0 ;  /* 0x000000010b00780c */ /* 0x000fe80000701670 */
[----:B------:R-:W-:Y:S02]  /*12fe0*/  FSEL R10, R0, -INF , !P0 ;  /* 0xff800000000a7808 */ /* 0x000fe40004000000 */
[----:B------:R-:W-:Y:S01]  /*12ff0*/  PLOP3.LUT P0, PT, PT, PT, UP0, 0x80, 0x0 ;  /* 0x000000000000781c */ /* 0x000fe20003f0f008 */
[----:B------:R-:W2:Y:S03]  /*13000*/  SHFL.IDX PT, R0, R12, 0x1, 0x1c1f ;  /* 0x003c1f000c007f89 */ /* 0x000ea600000e0000 */
[----:B------:R-:W-:Y:S04]  /*13010*/  ISETP.GT.AND P0, PT, R9, 0x1, P0 ;  /* 0x000000010900780c */ /* 0x000fe80000704270 */
[----:B------:R-:W-:Y:S04]  /*13020*/  ISETP.LT.OR P0, PT, R11, 0x2, P0 ;  /* 0x000000020b00780c */ /* 0x000fe80000701670 */
[----:B-1----:R-:W-:Y:S02]  /*13030*/  FSEL R182, R182, -INF , !P0 ;  /* 0xff800000b6b67808 */ /* 0x002fe40004000000 */
[----:B------:R-:W-:Y:S04]  /*13040*/  PLOP3.LUT P0, PT, PT, PT, UP0, 0x80, 0x0 ;  /* 0x000000000000781c */ /* 0x000fe80003f0f008 */
[----:B------:R-:W-:Y:S04]  /*13050*/  ISETP.GT.AND P0, PT, R9, 0x8, P0 ;  /* 0x000000080900780c */ /* 0x000fe80000704270 */
[----:B------:R-:W-:Y:S01]  /*13060*/  ISETP.LT.OR P0, PT, R11, 0x9, P0 ;  /* 0x000000090b00780c */ /* 0x000fe20000701670 */
[--C-:B--2---:R-:W-:Y:S03]  /*13070*/  IMAD.IADD R7, R7, 0x1, R0.reuse ;  /* 0x0000000107077824 */ /* 0x104fe600078e0200 */
[----:B------:R-:W-:Y:S01]  /*13080*/  FSEL R8, R185, -INF , !P0 ;  /* 0xff800000b9087808 */ /* 0x000fe20004000000 */
[----:B------:R-:W-:Y:S01]  /*13090*/  IMAD.IADD R4, R4, 0x1, R0 ;  /* 0x0000000104047824 */ /* 0x000fe200078e0200 */
[----:B------:R-:W-:Y:S04]  /*130a0*/  PLOP3.LUT P0, PT, PT, PT, UP0, 0x80, 0x0 ;  /* 0x000000000000781c */ /* 0x000fe80003f0f008 */
[----:B------:R-:W-:Y:S04]  /*130b0*/  ISETP.GT.AND P0, PT, R9, 0x9, P0 ;  /* 0x000000090900780c */ /* 0x000fe80000704270 */
[----:B------:R-:W-:Y:S04]  /*130c0*/  ISETP.LT.OR P0, PT, R11, 0xa, P0 ;  /* 0x0000000a0b00780c */ /* 0x000fe80000701670 */
[----:B------:R-:W-:Y:S02]  /*130d0*/  FSEL R6, R186, -INF , !P0 ;  /* 0xff800000ba067808 */ /* 0x000fe40004000000 */
        /* <DEDUP_REMOVED lines=16> */
[----:B------:R-:W-:Y:S11]  /*131e0*/  PLOP3.LUT P0, PT, PT, PT, UP2, 0x40, 0x0 ;  /* 0x000000000000781c */ /* 0x000ff60003f0e828 */
[----:B------:R-:W-:Y:S02]  /*131f0*/  @!UPT UIADD3 URZ, URZ, URZ, URZ ;  /* 0x0000003f3f3ff290 */ /* 0x000fe4000fffe03f */
        /* <DEDUP_REMOVED lines=15> */
.L_x_474:
[----:B------:R-:W-:Y:S04]  /*132f0*/  MOV R0, c[0x0][0x32c] ;  /* 0x0000cb0000007a02 */ /* 0x000fe80000000f00 */
[----:B------:R-:W-:Y:S11]  /*13300*/  ISETP.NE.AND P0, PT, R0, 0x1, PT ;  /* 0x000000010000780c */ /* 0x000ff60003f05270 */
[----:B------:R-:W-:Y:S02]  /*13310*/  @!UPT UIADD3 URZ, URZ, URZ, URZ ;  /* 0x0000003f3f3ff290 */ /* 0x000fe4000fffe03f */
[----:B------:R-:W-:Y:S05]  /*13320*/  @P0 IMAD.HI.U32 R0, R12, c[0x0][0x330], RZ ;  /* 0x0000cc000c000a27 */ /* 0x000fea00078e00ff */
[----:B------:R-:W-:Y:S02]  /*13330*/  @P0 SHF.R.U32.HI R12, RZ, c[0x0][0x334], R0 ;  /* 0x0000cd00ff0c0a19 */ /* 0x000fe40000011600 */
.L_x_475:
[----:B------:R-:W-:Y:S05]  /*13340*/  BSYNC B0 ;  /* 0x0000000000007941 */ /* 0x000fea0003800000 */
.L_x_473:
[----:B------:R-:W-:Y:S04]  /*13350*/  IMAD R5, R12, c[0x0][0x32c], -R5 ;  /* 0x0000cb000c057a24 */ /* 0x000fe800078e0a05 */
[----:B------:R-:W-:Y:S05]  /*13360*/  IMAD.IADD R5, R5, 0x1, -R222 ;  /* 0x0000000105057824 */ /* 0x000fea00078e0ade */
[----:B------:R-:W-:Y:S02]  /*13370*/  IADD3 R0, R5, c[0x0][0x32c], RZ ;  /* 0x0000cb0005007a10 */ /* 0x000fe40007ffe0ff */
[----:B------:R-:W-:Y:S02]  /*13380*/  IMNMX R4, R4, R5, !PT ;  /* 0x0000000504047217 */ /* 0x000fe40007800200 */
[----:B------:R-:W-:Y:S02]  /*13390*/  IMNMX R7, R7, R0, PT ;  /* 0x0000000007077217 */ /* 0x000fe40003800200 */
.L_x_472:
[----:B------:R-:W-:Y:S01]  /*133a0*/  PLOP3.LUT P0, PT, PT, PT, UP0, 0x80, 0x0 ;  /* 0x000000000000781c */ /* 0x000fe20003f0f008 */
[----:B------:R-:W-:Y:S01]  /*133b0*/  LDSM.16.MT88.4 R156, [R206+0x8080] ;  /* 0x00808000ce9c783b */ /* 0x000fe20000004200 */
[----:B------:R-:W-:Y:S02]  /*133c0*/  FMNMX.FTZ R5, R10, R3, !PT ;  /* 0x000000030a057209 */ /* 0x000fe40007810000 */
[----:B------:R-:W-:Y:S02]  /*133d0*/  ISETP.GT.AND P0, PT, R4, RZ, P0 ;  /* 0x000000ff0400720c */ /* 0x000fe40000704270 */
[----:B------:R-:W-:Y:S02]  /*133e0*/  FMNMX.FTZ R5, R182, R5, !PT ;  /* 0x00000005b6057209 */ /* 0x000fe40007810000 */
[C---:B------:R-:W-:Y:S01]  /*133f0*/  ISETP.LT.OR P0, PT, R7.reuse, 0x1, P0 ;  /* 0x000000010700780c */ /* 0x040fe20000701670 */
[----:B------:R-:W-:Y:S01]  /*13400*/  LDSM.16.MT88.4 R172, [R204+0x9880] ;  /* 0x00988000ccac783b */ /* 0x000fe20000004200 */
[----:B------:R-:W-:Y:S02]  /*13410*/  FMNMX.FTZ R5, R8, R5, !PT ;  /* 0x0000000508057209 */ /* 0x000fe40007810000 */
[----:B------:R-:W-:Y:S02]  /*13420*/  FSEL R13, R180, -INF , !P0 ;  /* 0xff800000b40d7808 */ /* 0x000fe40004000000 */
[----:B------:R-:W-:Y:S02]  /*13430*/  PLOP3.LUT P0, PT, PT, PT, UP0, 0x80, 0x0 ;  /* 0x000000000000781c */ /* 0x000fe40003f0f008 */
[----:B------:R-:W-:Y:S01]  /*13440*/  FMNMX.FTZ R5, R6, R5, !PT ;  /* 0x0000000506057209 */ /* 0x000fe20007810000 */
[----:B------:R-:W-:Y:S01]  /*13450*/  LDSM.16.MT88.4 R176, [R211+0xa880] ;  /* 0x00a88000d3b0783b */ /* 0x000fe20000004200 */
[----:B------:R-:W-:Y:S02]  /*13460*/  ISETP.GT.AND P0, PT, R4, 0x1, P0 ;  /* 0x000000010400780c */ /* 0x000fe40000704270 */
[----:B------:R-:W-:Y:S02]  /*13470*/  FMNMX.FTZ R5, R168, R5, !PT ;  /* 0x00000005a8057209 */ /* 0x000fe40007810000 */
[----:B------:R-:W-:Y:S02]  /*13480*/  ISETP.LT.OR P0, PT, R7, 0x2, P0 ;  /* 0x000000020700780c */ /* 0x000fe40000701670 */
[----:B------:R-:W-:Y:S01]  /*13490*/  FMNMX.FTZ R5, R166, R5, !PT ;  /* 0x00000005a6057209 */ /* 0x000fe20007810000 */
[----:B------:R-:W-:Y:S01]  /*134a0*/  LDSM.16.MT88.4 R192, [R206+0xb880] ;  /* 0x00b88000cec0783b */ /* 0x000fe20000004200 */
[----:B------:R-:W-:Y:S02]  /*134b0*/  FSEL R181, R181, -INF , !P0 ;  /* 0xff800000b5b57808 */ /* 0x000fe40004000000 */
[----:B------:R-:W-:Y:S02]  /*134c0*/  PLOP3.LUT P0, PT, PT, PT, UP0, 0x80, 0x0 ;  /* 0x000000000000781c */ /* 0x000fe40003f0f008 */
[----:B------:R-:W-:Y:S02]  /*134d0*/  FMNMX.FTZ R5, R164, R5, !PT ;  /* 0x00000005a4057209 */ /* 0x000fe40007810000 */
[----:B------:R-:W-:Y:S02]  /*134e0*/  ISETP.GT.AND P0, PT, R4, 0x8, P0 ;  /* 0x000000080400780c */ /* 0x000fe40000704270 */
[----:B------:R-:W-:Y:S02]  /*134f0*/  FMNMX.FTZ R0, R162, R5, !PT ;  /* 0x00000005a2007209 */ /* 0x000fe40007810000 */
[----:B------:R-:W-:Y:S02]  /*13500*/  ISETP.LT.OR P0, PT, R7, 0x9, P0 ;  /* 0x000000090700780c */ /* 0x000fe40000701670 */
[----:B------:R-:W-:Y:S01]  /*13510*/  FMNMX.FTZ R12, R13, R2, !PT ;  /* 0x000000020d0c7209 */ /* 0x000fe20007810000 */
[----:B------:R-:W1:Y:S01]  /*13520*/  SHFL.BFLY PT, R5, R0, 0x2, 0x1f ;  /* 0x0c401f0000057f89 */ /* 0x000e6200000e0000 */
[----:B------:R-:W-:Y:S02]  /*13530*/  FSEL R11, R184, -INF , !P0 ;  /* 0xff800000b80b7808 */ /* 0x000fe40004000000 */
[----:B------:R-:W-:Y:S02]  /*13540*/  PLOP3.LUT P0, PT, PT, PT, UP0, 0x80, 0x0 ;  /* 0x000000000000781c */ /* 0x000fe40003f0f008 */
[----:B------:R-:W-:Y:S02]  /*13550*/  FMNMX.FTZ R12, R181, R12, !PT ;  /* 0x0000000cb50c7209 */ /* 0x000fe40007810000 */
[C---:B------:R-:W-:Y:S01]  /*13560*/  ISETP.GT.AND P0, PT, R4.reuse, 0x9, P0 ;  /* 0x000000090400780c */ /* 0x040fe20000704270 */
[----:B------:R-:W-:Y:S01]  /*13570*/  LDSM.16.MT88.4 R184, [R204+0xa880] ;  /* 0x00a88000ccb8783b */ /* 0x000fe20000004200 */
[----:B------:R-:W-:Y:S02]  /*13580*/  FMNMX.FTZ R12, R11, R12, !PT ;  /* 0x0000000c0b0c7209 */ /* 0x000fe40007810000 */
[----:B------:R-:W-:Y:S04]  /*13590*/  ISETP.LT.OR P0, PT, R7, 0xa, P0 ;  /* 0x0000000a0700780c */ /* 0x000fe80000701670 */
[----:B------:R-:W-:Y:S02]  /*135a0*/  FSEL R9, R183, -INF , !P0 ;  /* 0xff800000b7097808 */ /* 0x000fe40004000000 */
[----:B------:R-:W-:Y:S02]  /*135b0*/  PLOP3.LUT P0, PT, PT, PT, UP0, 0x80, 0x0 ;  /* 0x000000000000781c */ /* 0x000fe40003f0f008 */
[----:B------:R-:W-:Y:S02]  /*135c0*/  FMNMX.FTZ R14, R9, R12, !PT ;  /* 0x0000000c090e7209 */ /* 0x000fe40007810000 */
[C---:B------:R-:W-:Y:S04]  /*135d0*/  ISETP.GT.AND P0, PT, R4.reuse, 0x10, P0 ;  /* 0x000000100400780c */ /* 0x040fe80000704270 */
[----:B------:R-:W-:Y:S04]  /*135e0*/  ISETP.LT.OR P0, PT, R7, 0x11, P0 ;  /* 0x000000110700780c */ /* 0x000fe80000701670 */
[----:B------:R-:W-:Y:S02]  /*135f0*/  FSEL R165, R189, -INF , !P0 ;  /* 0xff800000bda57808 */ /* 0x000fe40004000000 */
[----:B------:R-:W-:Y:S02]  /*13600*/  PLOP3.LUT P0, PT, PT, PT, UP0, 0x80, 0x0 ;  /* 0x000000000000781c */ /* 0x000fe40003f0f008 */
[----:B------:R-:W-:Y:S02]  /*13610*/  FMNMX.FTZ R14, R165, R14, !PT ;  /* 0x0000000ea50e7209 */ /* 0x000fe40007810000 */
[----:B------:R-:W-:Y:S04]  /*13620*/  ISETP.GT.AND P0, PT, R4, 0x11, P0 ;  /* 0x000000110400780c */ /* 0x000fe80000704270 */
[C---:B------:R-:W-:Y:S04]  /*13630*/  ISETP.LT.OR P0, PT, R7.reuse, 0x12, P0 ;  /* 0x000000120700780c */ /* 0x040fe80000701670 */
[----:B------:R-:W-:Y:S02]  /*13640*/  FSEL R163, R188, -INF , !P0 ;  /* 0xff800000bca37808 */ /* 0x000fe40004000000 */
[----:B------:R-:W-:Y:S04]  /*13650*/  PLOP3.LUT P0, PT, PT, PT, UP0, 0x80, 0x0 ;  /* 0x000000000000781c */ /* 0x000fe80003f0f008 */
[----:B------:R-:W-:Y:S02]  /*13660*/  ISETP.GT.AND P0, PT, R4, 0x18, P0 ;  /* 0x000000180400780c */ /* 0x000fe40000704270 */
[----:B-1----:R-:W-:Y:S02]  /*13670*/  FMNMX.FTZ R12, R0, R5, !PT ;  /* 0x00000005000c7209 */ /* 0x002fe40007810000 */
[----:B------:R-:W-:Y:S02]  /*13680*/  ISETP.LT.OR P0, PT, R7, 0x19, P0 ;  /* 0x000000190700780c */ /* 0x000fe40000701670 */
[----:B------:R-:W-:Y:S01]  /*13690*/  FMNMX.FTZ R0, R163, R14, !PT ;  /* 0x0000000ea3007209 */ /* 0x000fe20007810000 */
[----:B------:R-:W1:Y:S01]  /*136a0*/  SHFL.BFLY PT, R15, R12, 0x1, 0x1f ;  /* 0x0c201f000c0f7f89 */ /* 0x000e6200000e0000 */
[----:B------:R-:W-:Y:S02]  /*136b0*/  FSEL R161, R191, -INF , !P0 ;  /* 0xff800000bfa17808 */ /* 0x000fe40004000000 */
[----:B------:R-:W-:Y:S01]  /*136c0*/  PLOP3.LUT P0, PT, PT, PT, UP0, 0x80, 0x0 ;  /* 0x000000000000781c */ /* 0x000fe20003f0f008 */
[----:B------:R-:W-:Y:S01]  /*136d0*/  UISETP.GT.AND UP0, UPT, UR10, UR4, UPT ;  /* 0x000000040a00728c */ /* 0x000fe2000bf04270 */
[----:B------:R-:W-:Y:S01]  /*136e0*/  FMNMX.FTZ R0, R161, R0, !PT ;  /* 0x00000000a1007209 */ /* 0x000fe20007810000 */
[----:B------:R-:W-:Y:S01]  /*136f0*/  UIADD3 UR10, UR10, -0x1, URZ ;  /* 0xffffffff0a0a7890 */ /* 0x000fe2000fffe03f */
[----:B------:R-:W-:Y:S04]  /*13700*/  ISETP.GT.AND P0, PT, R4, 0x19, P0 ;  /* 0x000000190400780c */ /* 0x000fe80000704270 */
[----:B------:R-:W-:Y:S04]  /*13710*/  ISETP.LT.OR P0, PT, R7, 0x1a, P0 ;  /* 0x0000001a0700780c */ /* 0x000fe80000701670 */
[----:B------:R-:W-:Y:S02]  /*13720*/  FSEL R149, R190, -INF , !P0 ;  /* 0xff800000be957808 */ /* 0x000fe40004000000 */
[----:B------:R-:W-:Y:S02]  /*13730*/  LDSM.16.MT88.4 R188, [R211+0xb880] ;  /* 0x00b88000d3bc783b */ /* 0x000fe40000004200 */
[----:B------:R-:W-:Y:S02]  /*13740*/  FMNMX.FTZ R4, R149, R0, !PT ;  /* 0x0000000095047209 */ /* 0x000fe40007810000 */
[----:B-1----:R-:W-:Y:S04]  /*13750*/  FMNMX.FTZ R0, R12, R15, !PT ;  /* 0x0000000f0c007209 */ /* 0x002fe80007810000 */
[----:B------:R-:W1:Y:S01]  /*13760*/  SHFL.BFLY PT, R7, R4, 0x2, 0x1f ;  /* 0x0c401f0004077f89 */ /* 0x000e6200000e0000 */
[C---:B------:R-:W-:Y:S01]  /*13770*/  FSETP.NEU.FTZ.AND P0, PT, R0.reuse, -INF , PT ;  /* 0xff8000000000780b */ /* 0x040fe20003f1d000 */
[----:B------:R-:W-:Y:S05]  /*13780*/  FMUL.FTZ R167, R0, c[0x0][0x2d0] ;  /* 0x0000b40000a77a20 */ /* 0x000fea0000410000 */
[----:B------:R-:W-:Y:S05]  /*13790*/  FSEL R167, R167, RZ, P0 ;  /* 0x000000ffa7a77208 */ /* 0x000fea0000000000 */
[--C-:B------:R-:W-:Y:S02]  /*137a0*/  FFMA.FTZ R151, R182, c[0x0][0x2d0], -R167.reuse ;  /* 0x0000b400b6977a23 */ /* 0x100fe400000108a7 */
[--C-:B------:R-:W-:Y:S02]  /*137b0*/  FFMA.FTZ R236, R10, c[0x0][0x2d0], -R167.reuse ;  /* 0x0000b4000aec7a23 */ /* 0x100fe400000108a7 */
[--C-:B------:R-:W-:Y:S02]  /*137c0*/  FFMA.FTZ R150, R8, c[0x0][0x2d0], -R167.reuse ;  /* 0x0000b40008967a23 */ /* 0x100fe400000108a7 */
[--C-:B------:R-:W-:Y:S01]  /*137d0*/  FFMA.FTZ R237, R6, c[0x0][0x2d0], -R167.reuse ;  /* 0x0000b40006ed7a23 */ /* 0x100fe200000108a7 */
[----:B------:R-:W-:Y:S01]  /*137e0*/  MUFU.EX2 R151, R151 ;  /* 0x0000009700977308 */ /* 0x000fe20000000800 */
[--C-:B------:R-:W-:Y:S01]  /*137f0*/  FFMA.FTZ R242, R168, c[0x0][0x2d0], -R167.reuse ;  /* 0x0000b400a8f27a23 */ /* 0x100fe200000108a7 */
[----:B-1----:R-:W-:Y:S01]  /*13800*/  FMNMX.FTZ R5, R4, R7, !PT ;  /* 0x0000000704057209 */ /* 0x002fe20007810000 */
[----:B------:R-:W-:Y:S01]  /*13810*/  LDSM.16.MT88.4 R168, [R206+0x9880] ;  /* 0x00988000cea8783b */ /* 0x000fe20000004200 */
[----:B------:R-:W-:Y:S01]  /*13820*/  FSEL R4, R0, RZ, P0 ;  /* 0x000000ff00047208 */ /* 0x000fe20000000000 */
[--C-:B------:R-:W-:Y:S02]  /*13830*/  FFMA.FTZ R243, R166, c[0x0][0x2d0], -R167.reuse ;  /* 0x0000b400a6f37a23 */ /* 0x100fe400000108a7 */
[----:B------:R-:W-:Y:S02]  /*13840*/  FFMA.FTZ R244, R164, c[0x0][0x2d0], -R167 ;  /* 0x0000b400a4f47a23 */ /* 0x000fe400000108a7 */
[----:B------:R-:W-:Y:S01]  /*13850*/  FADD.FTZ R3, -R4, R3 ;  /* 0x0000000304037221 */ /* 0x000fe20000010100 */
[----:B------:R-:W1:Y:S01]  /*13860*/  MUFU.EX2 R236, R236 ;  /* 0x000000ec00ec7308 */ /* 0x000e620000000800 */
[----:B------:R-:W2:Y:S01]  /*13870*/  SHFL.BFLY PT, R148, R5, 0x1, 0x1f ;  /* 0x0c201f0005947f89 */ /* 0x000ea200000e0000 */
[----:B------:R-:W-:Y:S02]  /*13880*/  FFMA.FTZ R167, R162, c[0x0][0x2d0], -R167 ;  /* 0x0000b400a2a77a23 */ /* 0x000fe400000108a7 */
[----:B------:R-:W-:Y:S06]  /*13890*/  FMUL.FTZ R6, R3, c[0x0][0x2d0] ;  /* 0x0000b40003067a20 */ /* 0x000fec0000410000 */
[----:B------:R-:W3:Y:S10]  /*138a0*/  MUFU.EX2 R3, R6 ;  /* 0x0000000600037308 */ /* 0x000ef40000000800 */
[----:B------:R-:W-:Y:S01]  /*138b0*/  MUFU.EX2 R150, R150 ;  /* 0x0000009600967308 */ /* 0x000fe20000000800 */
[----:B-1----:R-:W-:Y:S02]  /*138c0*/  F2FP.PACK_AB R152, R151, R236 ;  /* 0x000000ec9798723e */ /* 0x002fe400000000ff */
[----:B--2---:R-:W-:Y:S04]  /*138d0*/  FMNMX.FTZ R148, R148, R5, !PT ;  /* 0x0000000594947209 */ /* 0x004fe80007810000 */
[C---:B------:R-:W-:Y:S01]  /*138e0*/  FSETP.NEU.FTZ.AND P0, PT, R148.reuse, -INF , PT ;  /* 0xff8000009400780b */ /* 0x040fe20003f1d000 */
[C---:B------:R-:W-:Y:S02]  /*138f0*/  FMUL.FTZ R160, R148.reuse, c[0x0][0x2d0] ;  /* 0x0000b40094a07a20 */ /* 0x040fe40000410000 */
[----:B------:R-:W1:Y:S01]  /*13900*/  MUFU.EX2 R237, R237 ;  /* 0x000000ed00ed7308 */ /* 0x000e620000000800 */
[----:B------:R-:W-:Y:S01]  /*13910*/  FSEL R5, R148, RZ, P0 ;  /* 0x000000ff94057208 */ /* 0x000fe20000000000 */
[C---:B---3--:R-:W-:Y:S01]  /*13920*/  FMUL.FTZ R4, R3.reuse, R144 ;  /* 0x0000009003047220 */ /* 0x048fe20000410000 */
[----:B------:R-:W-:Y:S01]  /*13930*/  FSEL R160, R160, RZ, P0 ;  /* 0x000000ffa0a07208 */ /* 0x000fe20000000000 */
[----:B------:R-:W-:Y:S01]  /*13940*/  FMUL.FTZ R8, R3, R140 ;  /* 0x0000008c03087220 */ /* 0x000fe20000410000 */
[----:B------:R-:W-:Y:S01]  /*13950*/  PLOP3.LUT P0, PT, PT, PT, UP0, 0x80, 0x0 ;  /* 0x000000000000781c */ /* 0x000fe20003f0f008 */
[----:B------:R-:W-:Y:S02]  /*13960*/  FADD.FTZ R5, -R5, R2 ;  /* 0x0000000205057221 */ /* 0x000fe40000010100 */
[--C-:B------:R-:W-:Y:S02]  /*13970*/  FFMA.FTZ R241, R13, c[0x0][0x2d0], -R160.reuse ;  /* 0x0000b4000df17a23 */ /* 0x100fe400000108a0 */
[----:B------:R2:W-:Y:S01]  /*13980*/  MUFU.EX2 R245, R167 ;  /* 0x000000a700f57308 */ /* 0x0005e20000000800 */
[----:B------:R-:W3:Y:S01]  /*13990*/  LDSM.16.MT88.4 R12, [R211+0x8080] ;  /* 0x00808000d30c783b */ /* 0x000ee20000004200 */
[--C-:B------:R-:W-:Y:S02]  /*139a0*/  FFMA.FTZ R240, R181, c[0x0][0x2d0], -R160.reuse ;  /* 0x0000b400b5f07a23 */ /* 0x100fe400000108a0 */
[--C-:B------:R-:W-:Y:S02]  /*139b0*/  FFMA.FTZ R239, R11, c[0x0][0x2d0], -R160.reuse ;  /* 0x0000b4000bef7a23 */ /* 0x100fe400000108a0 */
[--C-:B------:R-:W-:Y:S02]  /*139c0*/  FFMA.FTZ R238, R9, c[0x0][0x2d0], -R160.reuse ;  /* 0x0000b40009ee7a23 */ /* 0x100fe400000108a0 */
[----:B------:R-:W-:Y:S01]  /*139d0*/  FMUL.FTZ R2, R5, c[0x0][0x2d0] ;  /* 0x0000b40005027a20 */ /* 0x000fe20000410000 */
[----:B------:R-:W-:Y:S01]  /*139e0*/  LDSM.16.MT88.4 R180, [R206+0xa880] ;  /* 0x00a88000ceb4783b */ /* 0x000fe20000004200 */
[----:B------:R-:W-:Y:S01]  /*139f0*/  MUFU.EX2 R241, R241 ;  /* 0x000000f100f17308 */ /* 0x000fe20000000800 */
[C---:B------:R-:W-:Y:S02]  /*13a00*/  FMUL.FTZ R5, R3.reuse, R145 ;  /* 0x0000009103057220 */ /* 0x040fe40000410000 */
[----:B------:R-:W-:Y:S01]  /*13a10*/  FMUL.FTZ R9, R3, R141 ;  /* 0x0000008d03097220 */ /* 0x000fe20000410000 */
[----:B-1----:R-:W-:Y:S01]  /*13a20*/  F2FP.PACK_AB R154, R237, R150 ;  /* 0x00000096ed9a723e */ /* 0x002fe200000000ff */
[C---:B------:R-:W-:Y:S02]  /*13a30*/  FMUL.FTZ R16, R3.reuse, R132 ;  /* 0x0000008403107220 */ /* 0x040fe40000410000 */
[----:B------:R-:W-:Y:S02]  /*13a40*/  FMUL.FTZ R17, R3, R133 ;  /* 0x0000008503117220 */ /* 0x000fe40000410000 */
[--C-:B------:R-:W-:Y:S01]  /*13a50*/  FFMA.FTZ R246, R165, c[0x0][0x2d0], -R160.reuse ;  /* 0x0000b400a5f67a23 */ /* 0x100fe200000108a0 */
[----:B------:R-:W1:Y:S01]  /*13a60*/  MUFU.EX2 R2, R2 ;  /* 0x0000000200027308 */ /* 0x000e620000000800 */
[--C-:B------:R-:W-:Y:S02]  /*13a70*/  FFMA.FTZ R247, R163, c[0x0][0x2d0], -R160.reuse ;  /* 0x0000b400a3f77a23 */ /* 0x100fe400000108a0 */
[--C-:B------:R-:W-:Y:S01]  /*13a80*/  FFMA.FTZ R248, R161, c[0x0][0x2d0], -R160.reuse ;  /* 0x0000b400a1f87a23 */ /* 0x100fe200000108a0 */
[----:B--2---:R-:W-:Y:S01]  /*13a90*/  LDSM.16.MT88.4 R164, [R204+0x8880] ;  /* 0x00888000cca4783b */ /* 0x004fe20000004200 */
[----:B------:R-:W-:Y:S02]  /*13aa0*/  FFMA.FTZ R160, R149, c[0x0][0x2d0], -R160 ;  /* 0x0000b40095a07a23 */ /* 0x000fe400000108a0 */
[C---:B------:R-:W-:Y:S02]  /*13ab0*/  FMUL.FTZ R28, R3.reuse, R28 ;  /* 0x0000001c031c7220 */ /* 0x040fe40000410000 */
[C---:B------:R-:W-:Y:S01]  /*13ac0*/  FMUL.FTZ R29, R3.reuse, R29 ;  /* 0x0000001d031d7220 */ /* 0x040fe20000410000 */
[----:B------:R-:W2:Y:S01]  /*13ad0*/  MUFU.EX2 R240, R240 ;  /* 0x000000f000f07308 */ /* 0x000ea20000000800 */
        /* <DEDUP_REMOVED lines=8> */
[C---:B-1----:R-:W-:Y:S02]  /*13b60*/  FMUL.FTZ R6, R2.reuse, R146 ;  /* 0x0000009202067220 */ /* 0x042fe40000410000 */
[C---:B------:R-:W-:Y:S02]  /*13b70*/  FMUL.FTZ R7, R2.reuse, R147 ;  /* 0x0000009302077220 */ /* 0x040fe40000410000 */
[----:B------:R-:W1:Y:S01]  /*13b80*/  LDSM.16.MT88.4 R144, [R205+0x8080] ;  /* 0x00808000cd90783b */ /* 0x000e620000004200 */
[----:B------:R-:W4:Y:S01]  /*13b90*/  MUFU.EX2 R238, R238 ;  /* 0x000000ee00ee7308 */ /* 0x000f220000000800 */
[C---:B------:R-:W-:Y:S02]  /*13ba0*/  FMUL.FTZ R10, R2.reuse, R142 ;  /* 0x0000008e020a7220 */ /* 0x040fe40000410000 */
[----:B------:R-:W-:Y:S01]  /*13bb0*/  FMUL.FTZ R11, R2, R143 ;  /* 0x0000008f020b7220 */ /* 0x000fe20000410000 */
[----:B--2---:R-:W-:Y:S01]  /*13bc0*/  F2FP.PACK_AB R153, R240, R241 ;  /* 0x000000f1f099723e */ /* 0x004fe200000000ff */
[C---:B------:R-:W-:Y:S02]  /*13bd0*/  FMUL.FTZ R18, R2.reuse, R134 ;  /* 0x0000008602127220 */ /* 0x040fe40000410000 */
[C---:B------:R-:W-:Y:S01]  /*13be0*/  FMUL.FTZ R19, R2.reuse, R135 ;  /* 0x0000008702137220 */ /* 0x040fe20000410000 */
[----:B------:R-:W-:Y:S01]  /*13bf0*/  LDSM.16.MT88.4 R140, [R206+0x9080] ;  /* 0x00908000ce8c783b */ /* 0x000fe20000004200 */
[C---:B------:R-:W-:Y:S01]  /*13c00*/  FMUL.FTZ R30, R2.reuse, R30 ;  /* 0x0000001e021e7220 */ /* 0x040fe20000410000 */
[----:B------:R2:W-:Y:S01]  /*13c10*/  MUFU.EX2 R149, R160 ;  /* 0x000000a000957308 */ /* 0x0005e20000000800 */
[C---:B------:R-:W-:Y:S02]  /*13c20*/  FMUL.FTZ R31, R2.reuse, R31 ;  /* 0x0000001f021f7220 */ /* 0x040fe40000410000 */
[C---:B------:R-:W-:Y:S02]  /*13c30*/  FMUL.FTZ R34, R2.reuse, R34 ;  /* 0x0000002202227220 */ /* 0x040fe40000410000 */
[C---:B------:R-:W-:Y:S01]  /*13c40*/  FMUL.FTZ R35, R2.reuse, R35 ;  /* 0x0000002302237220 */ /* 0x040fe20000410000 */
[----:B------:R-:W-:Y:S01]  /*13c50*/  LDSM.16.MT88.4 R132, [R211+0x9080] ;  /* 0x00908000d384783b */ /* 0x000fe20000004200 */
[C---:B------:R-:W-:Y:S02]  /*13c60*/  FMUL.FTZ R38, R2.reuse, R38 ;  /* 0x0000002602267220 */ /* 0x040fe40000410000 */
[C---:B------:R-:W-:Y:S01]  /*13c70*/  FMUL.FTZ R39, R2.reuse, R39 ;  /* 0x0000002702277220 */ /* 0x040fe20000410000 */
[----:B------:R-:W-:Y:S01]  /*13c80*/  MUFU.EX2 R242, R242 ;  /* 0x000000f200f27308 */ /* 0x000fe20000000800 */
[C---:B------:R-:W-:Y:S02]  /*13c90*/  FMUL.FTZ R42, R2.reuse, R42 ;  /* 0x0000002a022a7220 */ /* 0x040fe40000410000 */
[----:B------:R-:W-:Y:S01]  /*13ca0*/  FMUL.FTZ R43, R2, R43 ;  /* 0x0000002b022b7220 */ /* 0x000fe20000410000 */
[----:B----4-:R-:W-:Y:S01]  /*13cb0*/  F2FP.PACK_AB R155, R238, R239 ;  /* 0x000000efee9b723e */ /* 0x010fe200000000ff */
[C---:B------:R-:W-:Y:S02]  /*13cc0*/  FMUL.FTZ R45, R3.reuse, R45 ;  /* 0x0000002d032d7220 */ /* 0x040fe40000410000 */
[C---:B------:R-:W-:Y:S02]  /*13cd0*/  FMUL.FTZ R46, R2.reuse, R46 ;  /* 0x0000002e022e7220 */ /* 0x040fe40000410000 */
[C---:B------:R-:W-:Y:S01]  /*13ce0*/  FMUL.FTZ R47, R2.reuse, R47 ;  /* 0x0000002f022f7220 */ /* 0x040fe20000410000 */
[----:B------:R-:W4:Y:S01]  /*13cf0*/  MUFU.EX2 R243, R243 ;  /* 0x000000f300f37308 */ /* 0x000f220000000800 */
[C---:B---3--:R-:W-:Y:S01]  /*13d00*/  HMMA.16816.F32 R4, R152.reuse, R12, R4 ;  /* 0x0000000c9804723c */ /* 0x048fe20000001804 */
[----:B--2---:R-:W-:Y:S04]  /*13d10*/  LDSM.16.MT88.4 R160, [R205+0x8880] ;  /* 0x00888000cda0783b */ /* 0x004fe80000004200 */
[C---:B------:R-:W-:Y:S02]  /*13d20*/  FMUL.FTZ R48, R3.reuse, R48 ;  /* 0x0000003003307220 */ /* 0x040fe40000410000 */
[C---:B------:R-:W-:Y:S01]  /*13d30*/  FMUL.FTZ R12, R3.reuse, R136 ;  /* 0x00000088030c7220 */ /* 0x040fe20000410000 */
[C---:B------:R-:W-:Y:S01]  /*13d40*/  HMMA.16816.F32 R8, R152.reuse, R14, R8 ;  /* 0x0000000e9808723c */ /* 0x040fe20000001808 */
[----:B------:R-:W2:Y:S03]  /*13d50*/  MUFU.EX2 R244, R244 ;  /* 0x000000f400f47308 */ /* 0x000ea60000000800 */
[C---:B------:R-:W-:Y:S02]  /*13d60*/  FMUL.FTZ R13, R3.reuse, R137 ;  /* 0x00000089030d7220 */ /* 0x040fe40000410000 */
[C---:B------:R-:W-:Y:S02]  /*13d70*/  FMUL.FTZ R20, R3.reuse, R20 ;  /* 0x0000001403147220 */ /* 0x040fe40000410000 */
[C---:B------:R-:W-:Y:S03]  /*13d80*/  FMUL.FTZ R14, R2.reuse, R138 ;  /* 0x0000008a020e7220 */ /* 0x040fe60000410000 */
[----:B------:R-:W-:Y:S01]  /*13d90*/  MUFU.EX2 R246, R246 ;  /* 0x000000f600f67308 */ /* 0x000fe20000000800 */
[C---:B------:R-:W-:Y:S02]  /*13da0*/  FMUL.FTZ R15, R2.reuse, R139 ;  /* 0x0000008b020f7220 */ /* 0x040fe40000410000 */
[----:B------:R-:W3:Y:S01]  /*13db0*/  LDSM.16.MT88.4 R136, [R204+0x8080] ;  /* 0x00808000cc88783b */ /* 0x000ee20000004200 */
[C---:B------:R-:W-:Y:S02]  /*13dc0*/  FMUL.FTZ R49, R3.reuse, R49 ;  /* 0x0000003103317220 */ /* 0x040fe40000410000 */
[C---:B------:R-:W-:Y:S02]  /*13dd0*/  FMUL.FTZ R50, R2.reuse, R50 ;  /* 0x0000003202327220 */ /* 0x040fe40000410000 */
[C---:B------:R-:W-:Y:S02]  /*13de0*/  HMMA.16816.F32 R12, R152.reuse, R156, R12 ;  /* 0x0000009c980c723c */ /* 0x040fe4000000180c */
[----:B------:R-:W5:Y:S01]  /*13df0*/  MUFU.EX2 R247, R247 ;  /* 0x000000f700f77308 */ /* 0x000f620000000800 */
[C---:B------:R-:W-:Y:S02]  /*13e00*/  FMUL.FTZ R51, R2.reuse, R51 ;  /* 0x0000003302337220 */ /* 0x040fe40000410000 */
[C---:B------:R-:W-:Y:S02]  /*13e10*/  FMUL.FTZ R52, R3.reuse, R52 ;  /* 0x0000003403347220 */ /* 0x040fe40000410000 */
[C---:B------:R-:W-:Y:S01]  /*13e20*/  FMUL.FTZ R53, R3.reuse, R53 ;  /* 0x0000003503357220 */ /* 0x040fe20000410000 */
[C---:B------:R-:W-:Y:S01]  /*13e30*/  HMMA.16816.F32 R16, R152.reuse, R158, R16 ;  /* 0x0000009e9810723c */ /* 0x040fe20000001810 */
[----:B------:R-:W-:Y:S03]  /*13e40*/  LDSM.16.MT88.4 R156, [R206+0x8880] ;  /* 0x00888000ce9c783b */ /* 0x000fe60000004200 */
[C---:B------:R-:W-:Y:S01]  /*13e50*/  FMUL.FTZ R21, R3.reuse, R21 ;  /* 0x0000001503157220 */ /* 0x040fe20000410000 */
[----:B------:R-:W2:Y:S01]  /*13e60*/  MUFU.EX2 R248, R248 ;  /* 0x000000f800f87308 */ /* 0x000ea20000000800 */
[C---:B------:R-:W-:Y:S02]  /*13e70*/  FMUL.FTZ R22, R2.reuse, R22 ;  /* 0x0000001602167220 */ /* 0x040fe40000410000 */
[C---:B------:R-:W-:Y:S04]  /*13e80*/  FMUL.FTZ R23, R2.reuse, R23 ;  /* 0x0000001702177220 */ /* 0x040fe80000410000 */
[C---:B------:R-:W-:Y:S02]  /*13e90*/  FMUL.FTZ R54, R2.reuse, R54 ;  /* 0x0000003602367220 */ /* 0x040fe40000410000 */
[C---:B------:R-:W-:Y:S01]  /*13ea0*/  FMUL.FTZ R55, R2.reuse, R55 ;  /* 0x0000003702377220 */ /* 0x040fe20000410000 */
[C---:B-1----:R-:W-:Y:S03]  /*13eb0*/  HMMA.16816.F32 R20, R152.reuse, R144, R20 ;  /* 0x000000909814723c */ /* 0x042fe60000001814 */
[C---:B------:R-:W-:Y:S02]  /*13ec0*/  FMUL.FTZ R24, R3.reuse, R24 ;  /* 0x0000001803187220 */ /* 0x040fe40000410000 */
[C---:B------:R-:W-:Y:S02]  /*13ed0*/  FMUL.FTZ R25, R3.reuse, R25 ;  /* 0x0000001903197220 */ /* 0x040fe40000410000 */
[C---:B------:R-:W-:Y:S02]  /*13ee0*/  FMUL.FTZ R26, R2.reuse, R26 ;  /* 0x0000001a021a7220 */ /* 0x040fe40000410000 */
[C---:B------:R-:W-:Y:S03]  /*13ef0*/  FMUL.FTZ R27, R2.reuse, R27 ;  /* 0x0000001b021b7220 */ /* 0x040fe60000410000 */
[C---:B------:R-:W-:Y:S02]  /*13f00*/  FMUL.FTZ R56, R3.reuse, R56 ;  /* 0x0000003803387220 */ /* 0x040fe40000410000 */
[C---:B------:R-:W-:Y:S02]  /*13f10*/  FMUL.FTZ R57, R3.reuse, R57 ;  /* 0x0000003903397220 */ /* 0x040fe40000410000 */
[C---:B------:R-:W-:Y:S03]  /*13f20*/  HMMA.16816.F32 R24, R152.reuse, R146, R24 ;  /* 0x000000929818723c */ /* 0x040fe60000001818 */
[C---:B------:R-:W-:Y:S02]  /*13f30*/  FMUL.FTZ R58, R2.reuse, R58 ;  /* 0x0000003a023a7220 */ /* 0x040fe40000410000 */
[C---:B------:R-:W-:Y:S02]  /*13f40*/  FMUL.FTZ R59, R2.reuse, R59 ;  /* 0x0000003b023b7220 */ /* 0x040fe40000410000 */
[C---:B------:R-:W-:Y:S01]  /*13f50*/  FMUL.FTZ R60, R3.reuse, R60 ;  /* 0x0000003c033c7220 */ /* 0x040fe20000410000 */
[C---:B---3--:R-:W-:Y:S04]  /*13f60*/  HMMA.16816.F32 R28, R152.reuse, R136, R28 ;  /* 0x00000088981c723c */ /* 0x048fe8000000181c */
[C---:B------:R-:W-:Y:S02]  /*13f70*/  FMUL.FTZ R61, R3.reuse, R61 ;  /* 0x0000003d033d7220 */ /* 0x040fe40000410000 */
[C---:B------:R-:W-:Y:S02]  /*13f80*/  FMUL.FTZ R62, R2.reuse, R62 ;  /* 0x0000003e023e7220 */ /* 0x040fe40000410000 */
[C---:B------:R-:W-:Y:S01]  /*13f90*/  HMMA.16816.F32 R32, R152.reuse, R138, R32 ;  /* 0x0000008a9820723c */ /* 0x040fe20000001820 */
[----:B------:R-:W1:Y:S03]  /*13fa0*/  LDSM.16.MT88.4 R136, [R205+0x9080] ;  /* 0x00908000cd88783b */ /* 0x000e660000004200 */
[C---:B------:R-:W-:Y:S02]  /*13fb0*/  FMUL.FTZ R63, R2.reuse, R63 ;  /* 0x0000003f023f7220 */ /* 0x040fe40000410000 */
[C---:B------:R-:W-:Y:S02]  /*13fc0*/  FMUL.FTZ R64, R3.reuse, R64 ;  /* 0x0000004003407220 */ /* 0x040fe40000410000 */
[C---:B------:R-:W-:Y:S04]  /*13fd0*/  HMMA.16816.F32 R36, R152.reuse, R132, R36 ;  /* 0x000000849824723c */ /* 0x040fe80000001824 */
[C---:B------:R-:W-:Y:S02]  /*13fe0*/  FMUL.FTZ R65, R3.reuse, R65 ;  /* 0x0000004103417220 */ /* 0x040fe40000410000 */
[C---:B------:R-:W-:Y:S02]  /*13ff0*/  FMUL.FTZ R66, R2.reuse, R66 ;  /* 0x0000004202427220 */ /* 0x040fe40000410000 */
[C---:B------:R-:W-:Y:S01]  /*14000*/  HMMA.16816.F32 R40, R152.reuse, R134, R40 ;  /* 0x000000869828723c */ /* 0x040fe20000001828 */
[----:B------:R-:W3:Y:S03]  /*14010*/  LDSM.16.MT88.4 R132, [R204+0x9080] ;  /* 0x00908000cc84783b */ /* 0x000ee60000004200 */
[C---:B------:R-:W-:Y:S02]  /*14020*/  FMUL.FTZ R67, R2.reuse, R67 ;  /* 0x0000004302437220 */ /* 0x040fe40000410000 */
[C---:B------:R-:W-:Y:S02]  /*14030*/  FMUL.FTZ R68, R3.reuse, R68 ;  /* 0x0000004403447220 */ /* 0x040fe40000410000 */
[C---:B------:R-:W-:Y:S04]  /*14040*/  HMMA.16816.F32 R44, R152.reuse, R140, R44 ;  /* 0x0000008c982c723c */ /* 0x040fe8000000182c */
[C---:B------:R-:W-:Y:S02]  /*14050*/  FMUL.FTZ R69, R3.reuse, R69 ;  /* 0x0000004503457220 */ /* 0x040fe40000410000 */
[C---:B------:R-:W-:Y:S02]  /*14060*/  FMUL.FTZ R70, R2.reuse, R70 ;  /* 0x0000004602467220 */ /* 0x040fe40000410000 */
[C---:B------:R-:W-:Y:S01]  /*14070*/  HMMA.16816.F32 R48, R152.reuse, R142, R48 ;  /* 0x0000008e9830723c */ /* 0x040fe20000001830 */
[----:B------:R-:W2:Y:S03]  /*14080*/  LDSM.16.MT88.4 R140, [R211+0xa080] ;  /* 0x00a08000d38c783b */ /* 0x000ea60000004200 */
[C---:B------:R-:W-:Y:S02]  /*14090*/  FMUL.FTZ R71, R2.reuse, R71 ;  /* 0x0000004702477220 */ /* 0x040fe40000410000 */
[C---:B------:R-:W-:Y:S02]  /*140a0*/  FMUL.FTZ R72, R3.reuse, R72 ;  /* 0x0000004803487220 */ /* 0x040fe40000410000 */
[C---:B------:R-:W-:Y:S01]  /*140b0*/  FMUL.FTZ R73, R3.reuse, R73 ;  /* 0x0000004903497220 */ /* 0x040fe20000410000 */
[C---:B-1----:R-:W-:Y:S03]  /*140c0*/  HMMA.16816.F32 R52, R152.reuse, R136, R52 ;  /* 0x000000889834723c */ /* 0x042fe60000001834 */
[C---:B------:R-:W-:Y:S02]  /*140d0*/  FMUL.FTZ R74, R2.reuse, R74 ;  /* 0x0000004a024a7220 */ /* 0x040fe40000410000 */
[C---:B------:R-:W-:Y:S02]  /*140e0*/  FMUL.FTZ R75, R2.reuse, R75 ;  /* 0x0000004b024b7220 */ /* 0x040fe40000410000 */
[C---:B------:R-:W-:Y:S01]  /*140f0*/  FMUL.FTZ R76, R3.reuse, R76 ;  /* 0x0000004c034c7220 */ /* 0x040fe20000410000 */
[C---:B------:R-:W-:Y:S01]  /*14100*/  HMMA.16816.F32 R56, R152.reuse, R138, R56 ;  /* 0x0000008a9838723c */ /* 0x040fe20000001838 */
[----:B------:R-:W1:Y:S03]  /*14110*/  LDSM.16.MT88.4 R136, [R206+0xa080] ;  /* 0x00a08000ce88783b */ /* 0x000e660000004200 */
[C---:B------:R-:W-:Y:S02]  /*14120*/  FMUL.FTZ R77, R3.reuse, R77 ;  /* 0x0000004d034d7220 */ /* 0x040fe40000410000 */
[C---:B------:R-:W-:Y:S02]  /*14130*/  FMUL.FTZ R78, R2.reuse, R78 ;  /* 0x0000004e024e7220 */ /* 0x040fe40000410000 */
[C---:B---3--:R-:W-:Y:S04]  /*14140*/  HMMA.16816.F32 R60, R152.reuse, R132, R60 ;  /* 0x00000084983c723c */ /* 0x048fe8000000183c */
[C---:B------:R-:W-:Y:S02]  /*14150*/  FMUL.FTZ R79, R2.reuse, R79 ;  /* 0x0000004f024f7220 */ /* 0x040fe40000410000 */
[C---:B------:R-:W-:Y:S02]  /*14160*/  FMUL.FTZ R80, R3.reuse, R80 ;  /* 0x0000005003507220 */ /* 0x040fe40000410000 */
[C---:B------:R-:W-:Y:S01]  /*14170*/  HMMA.16816.F32 R64, R152.reuse, R134, R64 ;  /* 0x000000869840723c */ /* 0x040fe20000001840 */
[----:B------:R-:W3:Y:S03]  /*14180*/  LDSM.16.MT88.4 R132, [R205+0xa080] ;  /* 0x00a08000cd84783b */ /* 0x000ee60000004200 */
[C---:B------:R-:W-:Y:S02]  /*14190*/  FMUL.FTZ R81, R3.reuse, R81 ;  /* 0x0000005103517220 */ /* 0x040fe40000410000 */
[C---:B------:R-:W-:Y:S02]  /*141a0*/  FMUL.FTZ R82, R2.reuse, R82 ;  /* 0x0000005202527220 */ /* 0x040fe40000410000 */
[C---:B--2---:R-:W-:Y:S04]  /*141b0*/  HMMA.16816.F32 R68, R152.reuse, R140, R68 ;  /* 0x0000008c9844723c */ /* 0x044fe80000001844 */
        /* <DEDUP_REMOVED lines=22> */
[C---:B------:R-:W-:Y:S03]  /*14320*/  FMUL.FTZ R97, R3.reuse, R97 ;  /* 0x0000006103617220 */ /* 0x040fe60000410000 */
[C---:B--2---:R-:W-:Y:S03]  /*14330*/  HMMA.16816.F32 R92, R152.reuse, R140, R92 ;  /* 0x0000008c985c723c */ /* 0x044fe6000000185c */
[C---:B------:R-:W-:Y:S02]  /*14340*/  FMUL.FTZ R98, R2.reuse, R98 ;  /* 0x0000006202627220 */ /* 0x040fe40000410000 */
[C---:B------:R-:W-:Y:S02]  /*14350*/  FMUL.FTZ R99, R2.reuse, R99 ;  /* 0x0000006302637220 */ /* 0x040fe40000410000 */
[C---:B------:R-:W-:Y:S02]  /*14360*/  FMUL.FTZ R100, R3.reuse, R100 ;  /* 0x0000006403647220 */ /* 0x040fe40000410000 */
[C---:B------:R-:W-:Y:S03]  /*14370*/  FMUL.FTZ R101, R3.reuse, R101 ;  /* 0x0000006503657220 */ /* 0x040fe60000410000 */
[C---:B------:R-:W-:Y:S01]  /*14380*/  HMMA.16816.F32 R96, R152.reuse, R142, R96 ;  /* 0x0000008e9860723c */ /* 0x040fe20000001860 */
[----:B------:R-:W2:Y:S02]  /*14390*/  LDSM.16.MT88.4 R140, [R205+0xb080] ;  /* 0x00b08000cd8c783b */ /* 0x000ea40000004200 */
[C---:B------:R-:W-:Y:S02]  /*143a0*/  FMUL.FTZ R102, R2.reuse, R102 ;  /* 0x0000006602667220 */ /* 0x040fe40000410000 */
[C---:B------:R-:W-:Y:S02]  /*143b0*/  FMUL.FTZ R103, R2.reuse, R103 ;  /* 0x0000006702677220 */ /* 0x040fe40000410000 */
[C---:B------:R-:W-:Y:S02]  /*143c0*/  FMUL.FTZ R104, R3.reuse, R104 ;  /* 0x0000006803687220 */ /* 0x040fe40000410000 */
[C---:B------:R-:W-:Y:S03]  /*143d0*/  FMUL.FTZ R105, R3.reuse, R105 ;  /* 0x0000006903697220 */ /* 0x040fe60000410000 */
[C---:B-1----:R-:W-:Y:S03]  /*143e0*/  HMMA.16816.F32 R100, R152.reuse, R136, R100 ;  /* 0x000000889864723c */ /* 0x042fe60000001864 */
[C---:B------:R-:W-:Y:S02]  /*143f0*/  FMUL.FTZ R106, R2.reuse, R106 ;  /* 0x0000006a026a7220 */ /* 0x040fe40000410000 */
[C---:B------:R-:W-:Y:S02]  /*14400*/  FMUL.FTZ R107, R2.reuse, R107 ;  /* 0x0000006b026b7220 */ /* 0x040fe40000410000 */
[C---:B------:R-:W-:Y:S02]  /*14410*/  FMUL.FTZ R108, R3.reuse, R108 ;  /* 0x0000006c036c7220 */ /* 0x040fe40000410000 */
[C---:B------:R-:W-:Y:S03]  /*14420*/  FMUL.FTZ R109, R3.reuse, R109 ;  /* 0x0000006d036d7220 */ /* 0x040fe60000410000 */
[C---:B------:R-:W-:Y:S01]  /*14430*/  HMMA.16816.F32 R104, R152.reuse, R138, R104 ;  /* 0x0000008a9868723c */ /* 0x040fe20000001868 */
[----:B------:R-:W1:Y:S02]  /*14440*/  LDSM.16.MT88.4 R136, [R204+0xb080] ;  /* 0x00b08000cc88783b */ /* 0x000e640000004200 */
[C---:B------:R-:W-:Y:S02]  /*14450*/  FMUL.FTZ R110, R2.reuse, R110 ;  /* 0x0000006e026e7220 */ /* 0x040fe40000410000 */
[C---:B------:R-:W-:Y:S02]  /*14460*/  FMUL.FTZ R111, R2.reuse, R111 ;  /* 0x0000006f026f7220 */ /* 0x040fe40000410000 */
[C---:B------:R-:W-:Y:S02]  /*14470*/  FMUL.FTZ R112, R3.reuse, R112 ;  /* 0x0000007003707220 */ /* 0x040fe40000410000 */
[C---:B------:R-:W-:Y:S03]  /*14480*/  FMUL.FTZ R113, R3.reuse, R113 ;  /* 0x0000007103717220 */ /* 0x040fe60000410000 */
[C---:B---3--:R-:W-:Y:S03]  /*14490*/  HMMA.16816.F32 R108, R152.reuse, R132, R108 ;  /* 0x00000084986c723c */ /* 0x048fe6000000186c */
[C---:B------:R-:W-:Y:S02]  /*144a0*/  FMUL.FTZ R114, R2.reuse, R114 ;  /* 0x0000007202727220 */ /* 0x040fe40000410000 */
[C---:B------:R-:W-:Y:S02]  /*144b0*/  FMUL.FTZ R115, R2.reuse, R115 ;  /* 0x0000007302737220 */ /* 0x040fe40000410000 */
[C---:B------:R-:W-:Y:S02]  /*144c0*/  FMUL.FTZ R116, R3.reuse, R116 ;  /* 0x0000007403747220 */ /* 0x040fe40000410000 */
[C---:B------:R-:W-:Y:S03]  /*144d0*/  FMUL.FTZ R117, R3.reuse, R117 ;  /* 0x0000007503757220 */ /* 0x040fe60000410000 */
[C---:B------:R-:W-:Y:S01]  /*144e0*/  HMMA.16816.F32 R112, R152.reuse, R134, R112 ;  /* 0x000000869870723c */ /* 0x040fe20000001870 */
[----:B------:R-:W3:Y:S02]  /*144f0*/  LDSM.16.MT88.4 R132, [R211+0x8880] ;  /* 0x00888000d384783b */ /* 0x000ee40000004200 */
[C---:B------:R-:W-:Y:S02]  /*14500*/  FMUL.FTZ R118, R2.reuse, R118 ;  /* 0x0000007602767220 */ /* 0x040fe40000410000 */
        /* <DEDUP_REMOVED lines=8> */
[C---:B------:R-:W-:Y:S03]  /*14590*/  HMMA.16816.F32 R120, R152.reuse, R142, R120 ;  /* 0x0000008e9878723c */ /* 0x040fe60000001878 */
[C---:B------:R-:W-:Y:S02]  /*145a0*/  FMUL.FTZ R126, R2.reuse, R126 ;  /* 0x0000007e027e7220 */ /* 0x040fe40000410000 */
[C---:B------:R-:W-:Y:S02]  /*145b0*/  FMUL.FTZ R127, R2.reuse, R127 ;  /* 0x0000007f027f7220 */ /* 0x040fe40000410000 */
[C---:B------:R-:W-:Y:S02]  /*145c0*/  FMUL.FTZ R128, R3.reuse, R128 ;  /* 0x0000008003807220 */ /* 0x040fe40000410000 */
[C---:B------:R-:W-:Y:S03]  /*145d0*/  FMUL.FTZ R129, R3.reuse, R129 ;  /* 0x0000008103817220 */ /* 0x040fe60000410000 */
[C---:B-1----:R-:W-:Y:S03]  /*145e0*/  HMMA.16816.F32 R124, R152.reuse, R136, R124 ;  /* 0x00000088987c723c */ /* 0x042fe6000000187c */
[C---:B------:R-:W-:Y:S02]  /*145f0*/  FMUL.FTZ R130, R2.reuse, R130 ;  /* 0x0000008202827220 */ /* 0x040fe40000410000 */
[C---:B------:R-:W-:Y:S02]  /*14600*/  FMUL.FTZ R131, R2.reuse, R131 ;  /* 0x0000008302837220 */ /* 0x040fe40000410000 */
[----:B------:R-:W-:Y:S02]  /*14610*/  FFMA.FTZ R236, R3, R224, R236 ;  /* 0x000000e003ec7223 */ /* 0x000fe400000100ec */
[----:B------:R-:W-:Y:S03]  /*14620*/  FFMA.FTZ R241, R2, R223, R241 ;  /* 0x000000df02f17223 */ /* 0x000fe600000100f1 */
[----:B------:R-:W-:Y:S03]  /*14630*/  HMMA.16816.F32 R128, R152, R138, R128 ;  /* 0x0000008a9880723c */ /* 0x000fe60000001880 */
[----:B------:R-:W-:Y:S01]  /*14640*/  MOV R2, R148 ;  /* 0x0000009400027202 */ /* 0x000fe20000000f00 */
[----:B------:R-:W-:Y:S02]  /*14650*/  FADD.FTZ R151, R151, R236 ;  /* 0x000000ec97977221 */ /* 0x000fe40000010000 */
[----:B------:R-:W-:Y:S01]  /*14660*/  FADD.FTZ R240, R240, R241 ;  /* 0x000000f1f0f07221 */ /* 0x000fe20000010000 */
[----:B----4-:R-:W-:Y:S01]  /*14670*/  F2FP.PACK_AB R152, R243, R242 ;  /* 0x000000f2f398723e */ /* 0x010fe200000000ff */
[----:B------:R-:W-:Y:S01]  /*14680*/  FADD.FTZ R150, R150, R151 ;  /* 0x0000009796967221 */ /* 0x000fe20000010000 */
[----:B------:R-:W-:Y:S03]  /*14690*/  F2FP.PACK_AB R154, R245, R244 ;  /* 0x000000f4f59a723e */ /* 0x000fe600000000ff */
[----:B-----5:R-:W-:Y:S01]  /*146a0*/  F2FP.PACK_AB R153, R247, R246 ;  /* 0x000000f6f799723e */ /* 0x020fe200000000ff */
[----:B------:R-:W-:Y:S01]  /*146b0*/  FADD.FTZ R3, R239, R240 ;  /* 0x000000f0ef037221 */ /* 0x000fe20000010000 */
[----:B------:R-:W-:Y:S01]  /*146c0*/  F2FP.PACK_AB R155, R149, R248 ;  /* 0x000000f8959b723e */ /* 0x000fe200000000ff */
[----:B------:R-:W-:Y:S02]  /*146d0*/  FADD.FTZ R237, R237, R150 ;  /* 0x00000096eded7221 */ /* 0x000fe40000010000 */
[----:B------:R-:W-:Y:S02]  /*146e0*/  FADD.FTZ R3, R238, R3 ;  /* 0x00000003ee037221 */ /* 0x000fe40000010000 */
[----:B------:R-:W-:Y:S02]  /*146f0*/  FADD.FTZ R242, R242, R237 ;  /* 0x000000edf2f27221 */ /* 0x000fe40000010000 */
[C---:B---3--:R-:W-:Y:S01]  /*14700*/  HMMA.16816.F32 R144, R152.reuse, R132, R4 ;  /* 0x000000849890723c */ /* 0x048fe20000001804 */
[----:B------:R-:W1:Y:S02]  /*14710*/  LDSM.16.MT88.4 R4, [R211+0x9880] ;  /* 0x00988000d304783b */ /* 0x000e640000004200 */
[----:B------:R-:W-:Y:S01]  /*14720*/  FADD.FTZ R246, R246, R3 ;  /* 0x00000003f6f67221 */ /* 0x000fe20000010000 */
[----:B------:R-:W-:Y:S01]  /*14730*/  MOV R3, R0 ;  /* 0x0000000000037202 */ /* 0x000fe20000000f00 */
[----:B------:R-:W-:Y:S02]  /*14740*/  FADD.FTZ R243, R243, R242 ;  /* 0x000000f2f3f37221 */ /* 0x000fe40000010000 */
[----:B------:R-:W-:Y:S01]  /*14750*/  FADD.FTZ R247, R247, R246 ;  /* 0x000000f6f7f77221 */ /* 0x000fe20000010000 */
[C---:B------:R-:W-:Y:S01]  /*14760*/  HMMA.16816.F32 R140, R152.reuse, R134, R8 ;  /* 0x00000086988c723c */ /* 0x040fe20000001808 */
[----:B------:R-:W2:Y:S03]  /*14770*/  LDSM.16.MT88.4 R8, [R205+0x9880] ;  /* 0x00988000cd08783b */ /* 0x000ea60000004200 */
[----:B------:R-:W-:Y:S02]  /*14780*/  FADD.FTZ R224, R244, R243 ;  /* 0x000000f3f4e07221 */ /* 0x000fe40000010000 */
[----:B------:R-:W-:Y:S02]  /*14790*/  FADD.FTZ R248, R248, R247 ;  /* 0x000000f7f8f87221 */ /* 0x000fe40000010000 */
[C---:B------:R-:W-:Y:S01]  /*147a0*/  HMMA.16816.F32 R136, R152.reuse, R156, R12 ;  /* 0x0000009c9888723c */ /* 0x040fe2000000180c */
[----:B------:R-:W3:Y:S03]  /*147b0*/  LDSM.16.MT88.4 R12, [R205+0xa880] ;  /* 0x00a88000cd0c783b */ /* 0x000ee60000004200 */
[----:B------:R-:W-:Y:S02]  /*147c0*/  FADD.FTZ R224, R245, R224 ;  /* 0x000000e0f5e07221 */ /* 0x000fe40000010000 */
[----:B------:R-:W-:Y:S02]  /*147d0*/  FADD.FTZ R223, R149, R248 ;  /* 0x000000f895df7221 */ /* 0x000fe40000010000 */
[C---:B------:R-:W-:Y:S01]  /*147e0*/  HMMA.16816.F32 R132, R152.reuse, R158, R16 ;  /* 0x0000009e9884723c */ /* 0x040fe20000001810 */
[----:B------:R-:W4:Y:S07]  /*147f0*/  LDSM.16.MT88.4 R16, [R205+0xb880] ;  /* 0x00b88000cd10783b */ /* 0x000f2e0000004200 */
[C---:B------:R-:W-:Y:S01]  /*14800*/  HMMA.16816.F32 R20, R152.reuse, R160, R20 ;  /* 0x000000a09814723c */ /* 0x040fe20000001814 */
[----:B------:R-:W5:Y:S07]  /*14810*/  LDSM.16.MT88.4 R156, [R204+0xb880] ;  /* 0x00b88000cc9c783b */ /* 0x000f6e0000004200 */
[C---:B------:R-:W-:Y:S08]  /*14820*/  HMMA.16816.F32 R24, R152.reuse, R162, R24 ;  /* 0x000000a29818723c */ /* 0x040ff00000001818 */
[C---:B------:R-:W-:Y:S08]  /*14830*/  HMMA.16816.F32 R28, R152.reuse, R164, R28 ;  /* 0x000000a4981c723c */ /* 0x040ff0000000181c */
[C---:B------:R-:W-:Y:S08]  /*14840*/  HMMA.16816.F32 R32, R152.reuse, R166, R32 ;  /* 0x000000a69820723c */ /* 0x040ff00000001820 */
[C---:B-1----:R-:W-:Y:S08]  /*14850*/  HMMA.16816.F32 R36, R152.reuse, R4, R36 ;  /* 0x000000049824723c */ /* 0x042ff00000001824 */
[C---:B------:R-:W-:Y:S08]  /*14860*/  HMMA.16816.F32 R40, R152.reuse, R6, R40 ;  /* 0x000000069828723c */ /* 0x040ff00000001828 */
[C---:B------:R-:W-:Y:S08]  /*14870*/  HMMA.16816.F32 R44, R152.reuse, R168, R44 ;  /* 0x000000a8982c723c */ /* 0x040ff0000000182c */
[C---:B------:R-:W-:Y:S08]  /*14880*/  HMMA.16816.F32 R48, R152.reuse, R170, R48 ;  /* 0x000000aa9830723c */ /* 0x040ff00000001830 */
[C---:B--2---:R-:W-:Y:S08]  /*14890*/  HMMA.16816.F32 R52, R152.reuse, R8, R52 ;  /* 0x000000089834723c */ /* 0x044ff00000001834 */
        /* <DEDUP_REMOVED lines=20> */
.L_x_465:
[----:B------:R-:W1:Y:S01]  /*149e0*/  S2UR UR9, SR_CTAID.X ;  /* 0x00000000000979c3 */ /* 0x000e620000002500 */
[----:B------:R-:W-:Y:S01]  /*149f0*/  ULDC.64 UR4, c[0x0][0x2c8] ;  /* 0x0000b20000047ab9 */ /* 0x000fe20000000a00 */
[----:B------:R-:W-:Y:S01]  /*14a00*/  PLOP3.LUT P0, PT, PT, PT, UP2, 0x40, 0x0 ;  /* 0x000000000000781c */ /* 0x000fe20003f0e828 */
[----:B-1----:R-:W-:-:S04]  /*14a10*/  ULEA UR9, UR9, 0x7f, 0x7 ;  /* 0x0000007f09097891 */ /* 0x002fc8000f8e383f */
[----:B------:R-:W-:Y:S02]  /*14a20*/  UIMAD.WIDE.U32 UR28, UR9, UR4, URZ ;  /* 0x00000004091c72a5 */ /* 0x000fe4000f8e003f */
[----:B------:R-:W-:Y:S02]  /*14a30*/  UIADD3 UR4, UR11, 0x1, -UR20 ;  /* 0x000000010b047890 */ /* 0x000fe4000fffe814 */
[----:B------:R-:W-:-:S03]  /*14a40*/  UMOV UR14, UR9 ;  /* 0x00000009000e7c82 */ /* 0x000fc60008000000 */
[----:B------:R-:W-:Y:S02]  /*14a50*/  @UP3 UMOV UR9, UR29 ;  /* 0x0000001d00093c82 */ /* 0x000fe40008000000 */
[----:B------:R-:W-:-:S03]  /*14a60*/  @UP3 USHF.R.U32.HI UR14, URZ, UR5, UR9 ;  /* 0x000000053f0e3299 */ /* 0x000fc60008011609 */
[----:B------:R-:W-:Y:S02]  /*14a70*/  ULDC UR9, c[0x0][0x324] ;  /* 0x0000c90000097ab9 */ /* 0x000fe40000000800 */
[----:B------:R-:W-:-:S04]  /*14a80*/  UIADD3 UR14, UR14, UR4, URZ ;  /* 0x000000040e0e7290 */ /* 0x000fc8000fffe03f */
        /* <DEDUP_REMOVED lines=15> */
.L_x_478:
[----:B------:R-:W-:Y:S02]  /*14b80*/  UMOV UR5, 0x1 ;  /* 0x0000000100057882 */ /* 0x000fe40000000000 */
[----:B------:R-:W-:Y:S02]  /*14b90*/  ULDC UR4, c[0x0][0x32c] ;  /* 0x0000cb0000047ab9 */ /* 0x000fe40000000800 */
[----:B------:R-:W-:-:S03]  /*14ba0*/  UISETP.NE.AND UP0, UPT, UR5, UR4, UPT ;  /* 0x000000040500728c */ /* 0x000fc6000bf05270 */
[----:B------:R-:W-:Y:S02]  /*14bb0*/  ULDC.64 UR4, c[0x0][0x330] ;  /* 0x0000cc0000047ab9 */ /* 0x000fe40000000a00 */
[----:B------:R-:W-:-:S07]  /*14bc0*/  UIMAD.WIDE.U32 UR28, UR14, UR4, URZ ;  /* 0x000000040e1c72a5 */ /* 0x000fce000f8e003f */
[----:B------:R-:W-:Y:S02]  /*14bd0*/  @UP0 UMOV UR15, UR29 ;  /* 0x0000001d000f0c82 */ /* 0x000fe40008000000 */
[----:B------:R-:W-:Y:S02]  /*14be0*/  @UP0 USHF.R.U32.HI UR14, URZ, UR5, UR15 ;  /* 0x000000053f0e0299 */ /* 0x000fe4000801160f */
.L_x_479:
[----:B------:R-:W-:Y:S02]  /*14bf0*/  ULDC UR4, c[0x0][0x32c] ;  /* 0x0000cb0000047ab9 */ /* 0x000fe40000000800 */
[----:B------:R-:W-:-:S04]  /*14c00*/  UIMAD UR4, UR14, UR4, URZ ;  /* 0x000000040e0472a4 */ /* 0x000fc8000f8e023f */
[----:B------:R-:W-:-:S04]  /*14c10*/  UISETP.LT.AND UP0, UPT, UR9, UR4, UPT ;  /* 0x000000040900728c */ /* 0x000fc8000bf01270 */
[----:B------:R-:W-:-:S04]  /*14c20*/  USEL UR9, UR9, UR4, !UP0 ;  /* 0x0000000409097287 */ /* 0x000fc8000c000000 */
.L_x_477:
[----:B------:R-:W-:-:S04]  /*14c30*/  UIADD3 UR9, UR9, 0x1f, URZ ;  /* 0x0000001f09097890 */ /* 0x000fc8000fffe03f */
        /* <DEDUP_REMOVED lines=14> */
[C---:B------:R-:W-:Y:S01]  /*14d20*/  IMAD.SHL.U32 R231, R228.reuse, 0x2, RZ ;  /* 0x00000002e4e77824 */ /* 0x040fe200078e00ff */
[----:B------:R-:W-:Y:S01]  /*14d30*/  SHF.L.U64.HI R235, R227, 0x1, R2 ;  /* 0x00000001e3eb7819 */ /* 0x000fe20000010202 */
[C---:B------:R-:W-:Y:S01]  /*14d40*/  IMAD.SHL.U32 R230, R225.reuse, 0x2, RZ ;  /* 0x00000002e1e67824 */ /* 0x040fe200078e00ff */
[----:B------:R-:W-:Y:S02]  /*14d50*/  SHF.L.U64.HI R233, R225, 0x1, R0 ;  /* 0x00000001e1e97819 */ /* 0x000fe40000010200 */
[----:B------:R-:W-:-:S02]  /*14d60*/  SHF.L.U64.HI R232, R228, 0x1, R5 ;  /* 0x00000001e4e87819 */ /* 0x000fc40000010205 */
.L_x_483:
        /* <DEDUP_REMOVED lines=24> */
[----:B------:R-:W-:Y:S02]  /*14ef0*/  LEA.HI.X R12, R0, c[0x0][0x1fc], R5, 0x1, P0 ;  /* 0x00007f00000c7a11 */ /* 0x000fe400000f0c05 */
        /* <DEDUP_REMOVED lines=15> */
.L_x_481:
        /* <DEDUP_REMOVED lines=134> */
[----:B------:R1:W1:Y:S10]  /*15850*/  MUFU.TANH R169, R10 ;  /* 0x0000000a00a97308 */ /* 0x0002740000002400 */
[----:B------:R-:W1:Y:S10]  /*15860*/  MUFU.TANH R9, R9 ;  /* 0x0000000900097308 */ /* 0x000e740000002400 */
[----:B------:R-:W1:Y:S10]  /*15870*/  MUFU.TANH R166, R166 ;  /* 0x000000a600a67308 */ /* 0x000e740000002400 */
[----:B------:R1:W1:Y:S10]  /*15880*/  MUFU.TANH R164, R13 ;  /* 0x0000000d00a47308 */ /* 0x0002740000002400 */
[----:B------:R1:W1:Y:S10]  /*15890*/  MUFU.TANH R167, R14 ;  /* 0x0000000e00a77308 */ /* 0x0002740000002400 */
[----:B------:R1:W1:Y:S10]  /*158a0*/  MUFU.TANH R165, R15 ;  /* 0x0000000f00a57308 */ /* 0x0002740000002400 */
[----:B------:R-:W1:Y:S10]  /*158b0*/  MUFU.TANH R162, R162 ;  /* 0x000000a200a27308 */ /* 0x000e740000002400 */
[----:B------:R1:W1:Y:S10]  /*158c0*/  MUFU.TANH R161, R17 ;  /* 0x0000001100a17308 */ /* 0x0002740000002400 */
[----:B------:R1:W1:Y:S10]  /*158d0*/  MUFU.TANH R151, R18 ;  /* 0x0000001200977308 */ /* 0x0002740000002400 */
[----:B------:R1:W1:Y:S01]  /*158e0*/  MUFU.TANH R150, R19 ;  /* 0x0000001300967308 */ /* 0x0002620000002400 */
        /* <DEDUP_REMOVED lines=21> */
[----:B-12---:R-:W-:Y:S03]  /*15a40*/  SHF.R.S32.HI R10, RZ, 0x1f, R217 ;  /* 0x0000001fff0a7819 */ /* 0x006fe600000114d9 */
        /* <DEDUP_REMOVED lines=22> */
.L_x_482:
[----:B-1234-:R-:W-:Y:S01]  /*15bb0*/  FMNMX.FTZ R5, R158, R3, !PT ;  /* 0x000000039e057209 */ /* 0x01efe20007810000 */
[----:B------:R-:W-:Y:S01]  /*15bc0*/  LDSM.16.MT88.4 R12, [R211+0x8080] ;  /* 0x00808000d30c783b */ /* 0x000fe20000004200 */
[----:B------:R-:W-:Y:S01]  /*15bd0*/  FMNMX.FTZ R0, R168, R149, !PT ;  /* 0x00000095a8007209 */ /* 0x000fe20007810000 */
[----:B------:R-:W-:Y:S01]  /*15be0*/  UISETP.GT.AND UP0, UPT, UR10, UR4, UPT ;  /* 0x000000040a00728c */ /* 0x000fe2000bf04270 */
[----:B------:R-:W-:Y:S01]  /*15bf0*/  FMNMX.FTZ R5, R170, R5, !PT ;  /* 0x00000005aa057209 */ /* 0x000fe20007810000 */
[----:B------:R-:W-:Y:S01]  /*15c00*/  UIADD3 UR10, UR10, -0x1, URZ ;  /* 0xffffffff0a0a7890 */ /* 0x000fe2000fffe03f */
        /* <DEDUP_REMOVED lines=16> */
[----:B------:R-:W-:Y:S01]  /*15d10*/  PLOP3.LUT P0, PT, PT, PT, UP0, 0x80, 0x0 ;  /* 0x000000000000781c */ /* 0x000fe20003f0f008 */
[----:B------:R-:W1:Y:S08]  /*15d20*/  SHFL.BFLY PT, R11, R10, 0x2, 0x1f ;  /* 0x0c401f000a0b7f89 */ /* 0x000e7000000e0000 */
[----:B------:R-:W2:Y:S08]  /*15d30*/  SHFL.BFLY PT, R7, R4, 0x2, 0x1f ;  /* 0x0c401f0004077f89 */ /* 0x000eb000000e0000 */
        /* <DEDUP_REMOVED lines=9> */
[C---:B------:R-:W-:Y:S02]  /*15dd0*/  FADD.FTZ R2, -R0.reuse, R3 ;  /* 0x0000000300027221 */ /* 0x040fe40000010100 */
[----:B------:R-:W-:Y:S01]  /*15de0*/  FMUL.FTZ R163, R0, c[0x0][0x2d0] ;  /* 0x0000b40000a37a20 */ /* 0x000fe20000410000 */
[----:B--2---:R-:W-:Y:S01]  /*15df0*/  FMNMX.FTZ R148, R148, R5, !PT ;  /* 0x0000000594947209 */ /* 0x004fe20007810000 */
[----:B------:R-:W-:Y:S02]  /*15e00*/  FMUL.FTZ R3, R2, c[0x0][0x2d0] ;  /* 0x0000b40002037a20 */ /* 0x000fe40000410000 */
[----:B------:R-:W-:Y:S02]  /*15e10*/  FFMA.FTZ R242, R158, c[0x0][0x2d0], -R163 ;  /* 0x0000b4009ef27a23 */ /* 0x000fe400000108a3 */
[C---:B------:R-:W-:Y:S02]  /*15e20*/  FMUL.FTZ R160, R148.reuse, c[0x0][0x2d0] ;  /* 0x0000b40094a07a20 */ /* 0x040fe40000410000 */
[----:B------:R-:W-:Y:S01]  /*15e30*/  FADD.FTZ R2, -R148, R149 ;  /* 0x0000009594027221 */ /* 0x000fe20000010100 */
[----:B------:R-:W1:Y:S01]  /*15e40*/  MUFU.EX2 R3, R3 ;  /* 0x0000000300037308 */ /* 0x000e620000000800 */
[--C-:B------:R-:W-:Y:S02]  /*15e50*/  FFMA.FTZ R241, R170, c[0x0][0x2d0], -R163.reuse ;  /* 0x0000b400aaf17a23 */ /* 0x100fe400000108a3 */
[--C-:B------:R-:W-:Y:S02]  /*15e60*/  FFMA.FTZ R240, R172, c[0x0][0x2d0], -R163.reuse ;  /* 0x0000b400acf07a23 */ /* 0x100fe400000108a3 */
[--C-:B------:R-:W-:Y:S01]  /*15e70*/  FFMA.FTZ R238, R168, c[0x0][0x2d0], -R160.reuse ;  /* 0x0000b400a8ee7a23 */ /* 0x100fe200000108a0 */
[----:B------:R-:W-:Y:S01]  /*15e80*/  LDSM.16.MT88.4 R172, [R204+0x9880] ;  /* 0x00988000ccac783b */ /* 0x000fe20000004200 */
[--C-:B------:R-:W-:Y:S02]  /*15e90*/  FFMA.FTZ R237, R159, c[0x0][0x2d0], -R160.reuse ;  /* 0x0000b4009fed7a23 */ /* 0x100fe400000108a0 */
[--C-:B------:R-:W-:Y:S01]  /*15ea0*/  FFMA.FTZ R236, R169, c[0x0][0x2d0], -R160.reuse ;  /* 0x0000b400a9ec7a23 */ /* 0x100fe200000108a0 */
[----:B------:R-:W-:Y:S01]  /*15eb0*/  MUFU.EX2 R242, R242 ;  /* 0x000000f200f27308 */ /* 0x000fe20000000800 */
[--C-:B------:R-:W-:Y:S02]  /*15ec0*/  FFMA.FTZ R239, R8, c[0x0][0x2d0], -R163.reuse ;  /* 0x0000b40008ef7a23 */ /* 0x100fe400000108a3 */
[--C-:B------:R-:W-:Y:S01]  /*15ed0*/  FFMA.FTZ R149, R9, c[0x0][0x2d0], -R160.reuse ;  /* 0x0000b40009957a23 */ /* 0x100fe200000108a0 */
[----:B------:R-:W2:Y:S01]  /*15ee0*/  LDSM.16.MT88.4 R156, [R205+0x8080] ;  /* 0x00808000cd9c783b */ /* 0x000ea20000004200 */
[----:B------:R-:W-:Y:S02]  /*15ef0*/  FMUL.FTZ R4, R2, c[0x0][0x2d0] ;  /* 0x0000b40002047a20 */ /* 0x000fe40000410000 */
[--C-:B------:R-:W-:Y:S02]  /*15f00*/  FFMA.FTZ R243, R166, c[0x0][0x2d0], -R163.reuse ;  /* 0x0000b400a6f37a23 */ /* 0x100fe400000108a3 */
[--C-:B------:R-:W-:Y:S01]  /*15f10*/  FFMA.FTZ R244, R164, c[0x0][0x2d0], -R163.reuse ;  /* 0x0000b400a4f47a23 */ /* 0x100fe200000108a3 */
[----:B------:R3:W4:Y:S01]  /*15f20*/  MUFU.EX2 R2, R4 ;  /* 0x0000000400027308 */ /* 0x0007220000000800 */
[--C-:B------:R-:W-:Y:S01]  /*15f30*/  FFMA.FTZ R245, R167, c[0x0][0x2d0], -R160.reuse ;  /* 0x0000b400a7f57a23 */ /* 0x100fe200000108a0 */
[----:B------:R-:W-:Y:S01]  /*15f40*/  LDSM.16.MT88.4 R168, [R206+0x9880] ;  /* 0x00988000cea8783b */ /* 0x000fe20000004200 */
[--C-:B------:R-:W-:Y:S02]  /*15f50*/  FFMA.FTZ R246, R165, c[0x0][0x2d0], -R160.reuse ;  /* 0x0000b400a5f67a23 */ /* 0x100fe400000108a0 */
[C---:B-1----:R-:W-:Y:S02]  /*15f60*/  FMUL.FTZ R5, R3.reuse, R145 ;  /* 0x0000009103057220 */ /* 0x042fe40000410000 */
[C---:B------:R-:W-:Y:S02]  /*15f70*/  FMUL.FTZ R8, R3.reuse, R140 ;  /* 0x0000008c03087220 */ /* 0x040fe40000410000 */
[C---:B------:R-:W-:Y:S01]  /*15f80*/  FMUL.FTZ R9, R3.reuse, R141 ;  /* 0x0000008d03097220 */ /* 0x040fe20000410000 */
[----:B------:R-:W1:Y:S01]  /*15f90*/  MUFU.EX2 R241, R241 ;  /* 0x000000f100f17308 */ /* 0x000e620000000800 */
[----:B------:R-:W-:Y:S01]  /*15fa0*/  LDSM.16.MT88.4 R164, [R204+0x8880] ;  /* 0x00888000cca4783b */ /* 0x000fe20000004200 */
[C---:B------:R-:W-:Y:S02]  /*15fb0*/  FMUL.FTZ R16, R3.reuse, R132 ;  /* 0x0000008403107220 */ /* 0x040fe40000410000 */
[----:B------:R-:W-:Y:S02]  /*15fc0*/  FMUL.FTZ R17, R3, R133 ;  /* 0x0000008503117220 */ /* 0x000fe40000410000 */
[--C-:B------:R-:W-:Y:S02]  /*15fd0*/  FFMA.FTZ R247, R162, c[0x0][0x2d0], -R163.reuse ;  /* 0x0000b400a2f77a23 */ /* 0x100fe400000108a3 */
[----:B------:R-:W-:Y:S02]  /*15fe0*/  FFMA.FTZ R163, R161, c[0x0][0x2d0], -R163 ;  /* 0x0000b400a1a37a23 */ /* 0x000fe400000108a3 */
[----:B------:R-:W-:Y:S01]  /*15ff0*/  MUFU.EX2 R240, R240 ;  /* 0x000000f000f07308 */ /* 0x000fe20000000800 */
[C---:B------:R-:W-:Y:S02]  /*16000*/  FMUL.FTZ R20, R3.reuse, R20 ;  /* 0x0000001403147220 */ /* 0x040fe40000410000 */
[C---:B------:R-:W-:Y:S02]  /*16010*/  FMUL.FTZ R21, R3.reuse, R21 ;  /* 0x0000001503157220 */ /* 0x040fe40000410000 */
[----:B---3--:R-:W-:Y:S02]  /*16020*/  FMUL.FTZ R4, R3, R144 ;  /* 0x0000009003047220 */ /* 0x008fe40000410000 */
[C---:B----4-:R-:W-:Y:S02]  /*16030*/  FMUL.FTZ R6, R2.reuse, R146 ;  /* 0x0000009202067220 */ /* 0x050fe40000410000 */
[C---:B------:R-:W-:Y:S01]  /*16040*/  FMUL.FTZ R7, R2.reuse, R147 ;  /* 0x0000009302077220 */ /* 0x040fe20000410000 */
[----:B------:R-:W3:Y:S01]  /*16050*/  MUFU.EX2 R239, R239 ;  /* 0x000000ef00ef7308 */ /* 0x000ee20000000800 */
[C---:B------:R-:W-:Y:S02]  /*16060*/  FMUL.FTZ R10, R2.reuse, R142 ;  /* 0x0000008e020a7220 */ /* 0x040fe40000410000 */
[C---:B------:R-:W-:Y:S01]  /*16070*/  FMUL.FTZ R11, R2.reuse, R143 ;  /* 0x0000008f020b7220 */ /* 0x040fe20000410000 */
[----:B-1----:R-:W-:Y:S01]  /*16080*/  F2FP.PACK_AB R144, R241, R242 ;  /* 0x000000f2f190723e */ /* 0x002fe200000000ff */
[----:B------:R-:W-:Y:S01]  /*16090*/  LDSM.16.MT88.4 R140, [R206+0x9080] ;  /* 0x00908000ce8c783b */ /* 0x000fe20000004200 */
[C---:B------:R-:W-:Y:S02]  /*160a0*/  FMUL.FTZ R18, R2.reuse, R134 ;  /* 0x0000008602127220 */ /* 0x040fe40000410000 */
[C---:B------:R-:W-:Y:S02]  /*160b0*/  FMUL.FTZ R19, R2.reuse, R135 ;  /* 0x0000008702137220 */ /* 0x040fe40000410000 */
[----:B------:R-:W-:Y:S01]  /*160c0*/  MUFU.EX2 R238, R238 ;  /* 0x000000ee00ee7308 */ /* 0x000fe20000000800 */
[C---:B------:R-:W-:Y:S02]  /*160d0*/  FMUL.FTZ R22, R2.reuse, R22 ;  /* 0x0000001602167220 */ /* 0x040fe40000410000 */
[----:B------:R-:W-:Y:S01]  /*160e0*/  LDSM.16.MT88.4 R132, [R211+0x9080] ;  /* 0x00908000d384783b */ /* 0x000fe20000004200 */
[C---:B------:R-:W-:Y:S02]  /*160f0*/  FMUL.FTZ R23, R2.reuse, R23 ;  /* 0x0000001702177220 */ /* 0x040fe40000410000 */
[C---:B------:R-:W-:Y:S02]  /*16100*/  FMUL.FTZ R24, R3.reuse, R24 ;  /* 0x0000001803187220 */ /* 0x040fe40000410000 */
[----:B------:R-:W-:Y:S02]  /*16110*/  FMUL.FTZ R25, R3, R25 ;  /* 0x0000001903197220 */ /* 0x000fe40000410000 */
[----:B------:R-:W1:Y:S01]  /*16120*/  MUFU.EX2 R237, R237 ;  /* 0x000000ed00ed7308 */ /* 0x000e620000000800 */
[C---:B------:R-:W-:Y:S02]  /*16130*/  FMUL.FTZ R26, R2.reuse, R26 ;  /* 0x0000001a021a7220 */ /* 0x040fe40000410000 */
[C---:B------:R-:W-:Y:S01]  /*16140*/  FMUL.FTZ R27, R2.reuse, R27 ;  /* 0x0000001b021b7220 */ /* 0x040fe20000410000 */
[----:B---3--:R-:W-:Y:S01]  /*16150*/  F2FP.PACK_AB R146, R239, R240 ;  /* 0x000000f0ef92723e */ /* 0x008fe200000000ff */
        /* <DEDUP_REMOVED lines=11> */
[----:B------:R-:W-:Y:S01]  /*16210*/  FMUL.FTZ R37, R3, R37 ;  /* 0x0000002503257220 */ /* 0x000fe20000410000 */
[----:B-1----:R-:W-:Y:S01]  /*16220*/  F2FP.PACK_AB R145, R237, R238 ;  /* 0x000000eeed91723e */ /* 0x002fe200000000ff */
        /* <DEDUP_REMOVED lines=8> */
[----:B------:R-:W-:Y:S01]  /*162b0*/  FMUL.FTZ R45, R3, R45 ;  /* 0x0000002d032d7220 */ /* 0x000fe20000410000 */
[----:B------:R-:W-:Y:S01]  /*162c0*/  MUFU.EX2 R243, R243 ;  /* 0x000000f300f37308 */ /* 0x000fe20000000800 */
[C---:B------:R-:W-:Y:S02]  /*162d0*/  FMUL.FTZ R46, R2.reuse, R46 ;  /* 0x0000002e022e7220 */ /* 0x040fe40000410000 */
[C---:B------:R-:W-:Y:S01]  /*162e0*/  FMUL.FTZ R47, R2.reuse, R47 ;  /* 0x0000002f022f7220 */ /* 0x040fe20000410000 */
[----:B---3--:R-:W-:Y:S01]  /*162f0*/  F2FP.PACK_AB R147, R149, R236 ;  /* 0x000000ec9593723e */ /* 0x008fe200000000ff */
[C---:B------:R-:W-:Y:S02]  /*16300*/  FMUL.FTZ R48, R3.reuse, R48 ;  /* 0x0000003003307220 */ /* 0x040fe40000410000 */
[C---:B------:R-:W-:Y:S02]  /*16310*/  FMUL.FTZ R49, R3.reuse, R49 ;  /* 0x0000003103317220 */ /* 0x040fe40000410000 */
[C---:B------:R-:W-:Y:S01]  /*16320*/  FMUL.FTZ R50, R2.reuse, R50 ;  /* 0x0000003202327220 */ /* 0x040fe20000410000 */
[----:B------:R-:W1:Y:S01]  /*16330*/  MUFU.EX2 R244, R244 ;  /* 0x000000f400f47308 */ /* 0x000e620000000800 */
[C---:B------:R-:W-:Y:S05]  /*16340*/  HMMA.16816.F32 R4, R144.reuse, R12, R4 ;  /* 0x0000000c9004723c */ /* 0x040fea0000001804 */
[C---:B------:R-:W-:Y:S02]  /*16350*/  FMUL.FTZ R51, R2.reuse, R51 ;  /* 0x0000003302337220 */ /* 0x040fe40000410000 */
[C---:B------:R-:W-:Y:S01]  /*16360*/  FMUL.FTZ R12, R3.reuse, R136 ;  /* 0x00000088030c7220 */ /* 0x040fe20000410000 */
[C---:B------:R-:W-:Y:S01]  /*16370*/  HMMA.16816.F32 R8, R144.reuse, R14, R8 ;  /* 0x0000000e9008723c */ /* 0x040fe20000001808 */
[----:B------:R-:W-:Y:S03]  /*16380*/  MUFU.EX2 R245, R245 ;  /* 0x000000f500f57308 */ /* 0x000fe60000000800 */
[C---:B------:R-:W-:Y:S02]  /*16390*/  FMUL.FTZ R13, R3.reuse, R137 ;  /* 0x00000089030d7220 */ /* 0x040fe40000410000 */
[C---:B------:R-:W-:Y:S02]  /*163a0*/  FMUL.FTZ R52, R3.reuse, R52 ;  /* 0x0000003403347220 */ /* 0x040fe40000410000 */
[C---:B------:R-:W-:Y:S03]  /*163b0*/  FMUL.FTZ R14, R2.reuse, R138 ;  /* 0x0000008a020e7220 */ /* 0x040fe60000410000 */
[----:B------:R-:W3:Y:S01]  /*163c0*/  MUFU.EX2 R246, R246 ;  /* 0x000000f600f67308 */ /* 0x000ee20000000800 */
[C---:B------:R-:W-:Y:S02]  /*163d0*/  FMUL.FTZ R15, R2.reuse, R139 ;  /* 0x0000008b020f7220 */ /* 0x040fe40000410000 */
[----:B------:R-:W4:Y:S01]  /*163e0*/  LDSM.16.MT88.4 R136, [R204+0x8080] ;  /* 0x00808000cc88783b */ /* 0x000f220000004200 */
[C---:B------:R-:W-:Y:S02]  /*163f0*/  FMUL.FTZ R53, R3.reuse, R53 ;  /* 0x0000003503357220 */ /* 0x040fe40000410000 */
[C---:B------:R-:W-:Y:S02]  /*16400*/  FMUL.FTZ R54, R2.reuse, R54 ;  /* 0x0000003602367220 */ /* 0x040fe40000410000 */
[C---:B------:R-:W-:Y:S02]  /*16410*/  HMMA.16816.F32 R12, R144.reuse, R152, R12 ;  /* 0x00000098900c723c */ /* 0x040fe4000000180c */
[----:B------:R-:W5:Y:S01]  /*16420*/  MUFU.EX2 R247, R247 ;  /* 0x000000f700f77308 */ /* 0x000f620000000800 */
[C---:B------:R-:W-:Y:S02]  /*16430*/  FMUL.FTZ R55, R2.reuse, R55 ;  /* 0x0000003702377220 */ /* 0x040fe40000410000 */
[C---:B------:R-:W-:Y:S02]  /*16440*/  FMUL.FTZ R56, R3.reuse, R56 ;  /* 0x0000003803387220 */ /* 0x040fe40000410000 */
[C---:B------:R-:W-:Y:S01]  /*16450*/  FMUL.FTZ R57, R3.reuse, R57 ;  /* 0x0000003903397220 */ /* 0x040fe20000410000 */
[C---:B------:R-:W-:Y:S04]  /*16460*/  HMMA.16816.F32 R16, R144.reuse, R154, R16 ;  /* 0x0000009a9010723c */ /* 0x040fe80000001810 */
[----:B------:R-:W-:Y:S01]  /*16470*/  FMUL.FTZ R58, R2, R58 ;  /* 0x0000003a023a7220 */ /* 0x000fe20000410000 */
[----:B-1----:R-:W-:Y:S01]  /*16480*/  F2FP.PACK_AB R152, R244, R243 ;  /* 0x000000f3f498723e */ /* 0x002fe200000000ff */
[----:B------:R-:W-:Y:S02]  /*16490*/  FMUL.FTZ R59, R2, R59 ;  /* 0x0000003b023b7220 */ /* 0x000fe40000410000 */
[C---:B--2---:R-:W-:Y:S04]  /*164a0*/  HMMA.16816.F32 R20, R144.reuse, R156, R20 ;  /* 0x0000009c9014723c */ /* 0x044fe80000001814 */
[C---:B------:R-:W-:Y:S01]  /*164b0*/  FMUL.FTZ R60, R3.reuse, R60 ;  /* 0x0000003c033c7220 */ /* 0x040fe20000410000 */
[----:B---3--:R-:W-:Y:S01]  /*164c0*/  F2FP.PACK_AB R153, R246, R245 ;  /* 0x000000f5f699723e */ /* 0x008fe200000000ff */
[C---:B------:R-:W-:Y:S02]  /*164d0*/  FMUL.FTZ R61, R3.reuse, R61 ;  /* 0x0000003d033d7220 */ /* 0x040fe40000410000 */
[C---:B------:R-:W-:Y:S01]  /*164e0*/  HMMA.16816.F32 R24, R144.reuse, R158, R24 ;  /* 0x0000009e9018723c */ /* 0x040fe20000001818 */
[----:B------:R-:W-:Y:S03]  /*164f0*/  LDSM.16.MT88.4 R156, [R206+0x8880] ;  /* 0x00888000ce9c783b */ /* 0x000fe60000004200 */
[----:B------:R-:W-:Y:S01]  /*16500*/  FMUL.FTZ R62, R2, R62 ;  /* 0x0000003e023e7220 */ /* 0x000fe20000410000 */
[----:B-----5:R-:W-:Y:S01]  /*16510*/  F2FP.PACK_AB R154, R248, R247 ;  /* 0x000000f7f89a723e */ /* 0x020fe200000000ff */
[C---:B------:R-:W-:Y:S02]  /*16520*/  FMUL.FTZ R63, R2.reuse, R63 ;  /* 0x0000003f023f7220 */ /* 0x040fe40000410000 */
[C---:B------:R-:W-:Y:S01]  /*16530*/  FMUL.FTZ R64, R3.reuse, R64 ;  /* 0x0000004003407220 */ /* 0x040fe20000410000 */
[C---:B----4-:R-:W-:Y:S03]  /*16540*/  HMMA.16816.F32 R28, R144.reuse, R136, R28 ;  /* 0x00000088901c723c */ /* 0x050fe6000000181c */
[C---:B------:R-:W-:Y:S02]  /*16550*/  FMUL.FTZ R65, R3.reuse, R65 ;  /* 0x0000004103417220 */ /* 0x040fe40000410000 */
[C---:B------:R-:W-:Y:S02]  /*16560*/  FMUL.FTZ R66, R2.reuse, R66 ;  /* 0x0000004202427220 */ /* 0x040fe40000410000 */
[C---:B------:R-:W-:Y:S01]  /*16570*/  FMUL.FTZ R67, R2.reuse, R67 ;  /* 0x0000004302437220 */ /* 0x040fe20000410000 */
        /* <DEDUP_REMOVED lines=68> */
[C---:B------:R-:W-:Y:S02]  /*169c0*/  FMUL.FTZ R109, R3.reuse, R109 ;  /* 0x0000006d036d7220 */ /* 0x040fe40000410000 */
[C---:B------:R-:W-:Y:S01]  /*169d0*/  FMUL.FTZ R110, R2.reuse, R110 ;  /* 0x0000006e026e7220 */ /* 0x040fe20000410000 */
[C---:B------:R-:W-:Y:S01]  /*169e0*/  HMMA.16816.F32 R104, R144.reuse, R138, R104 ;  /* 0x0000008a9068723c */ /* 0x040fe20000001868 */
[----:B------:R-:W1:Y:S02]  /*169f0*/  LDSM.16.MT88.4 R136, [R204+0xb080] ;  /* 0x00b08000cc88783b */ /* 0x000e640000004200 */
[C---:B------:R-:W-:Y:S02]  /*16a00*/  FMUL.FTZ R111, R2.reuse, R111 ;  /* 0x0000006f026f7220 */ /* 0x040fe40000410000 */
[C---:B------:R-:W-:Y:S02]  /*16a10*/  FMUL.FTZ R112, R3.reuse, R112 ;  /* 0x0000007003707220 */ /* 0x040fe40000410000 */
[----:B------:R-:W-:Y:S02]  /*16a20*/  FMUL.FTZ R113, R3, R113 ;  /* 0x0000007103717220 */ /* 0x000fe40000410000 */
[C---:B------:R-:W-:Y:S01]  /*16a30*/  FMUL.FTZ R114, R2.reuse, R114 ;  /* 0x0000007202727220 */ /* 0x040fe20000410000 */
[C---:B--2---:R-:W-:Y:S03]  /*16a40*/  HMMA.16816.F32 R108, R144.reuse, R132, R108 ;  /* 0x00000084906c723c */ /* 0x044fe6000000186c */
[----:B------:R-:W-:Y:S02]  /*16a50*/  FMUL.FTZ R115, R2, R115 ;  /* 0x0000007302737220 */ /* 0x000fe40000410000 */
[--C-:B------:R-:W-:Y:S02]  /*16a60*/  FFMA.FTZ R151, R151, c[0x0][0x2d0], -R160.reuse ;  /* 0x0000b40097977a23 */ /* 0x100fe400000108a0 */
[----:B------:R-:W-:Y:S02]  /*16a70*/  FFMA.FTZ R160, R150, c[0x0][0x2d0], -R160 ;  /* 0x0000b40096a07a23 */ /* 0x000fe400000108a0 */
[C---:B------:R-:W-:Y:S01]  /*16a80*/  FMUL.FTZ R116, R3.reuse, R116 ;  /* 0x0000007403747220 */ /* 0x040fe20000410000 */
[C---:B------:R-:W-:Y:S01]  /*16a90*/  HMMA.16816.F32 R112, R144.reuse, R134, R112 ;  /* 0x000000869070723c */ /* 0x040fe20000001870 */
[----:B------:R-:W2:Y:S01]  /*16aa0*/  LDSM.16.MT88.4 R132, [R211+0x8880] ;  /* 0x00888000d384783b */ /* 0x000ea20000004200 */
[----:B------:R4:W-:Y:S01]  /*16ab0*/  MUFU.EX2 R150, R160 ;  /* 0x000000a000967308 */ /* 0x0009e20000000800 */
[C---:B------:R-:W-:Y:S02]  /*16ac0*/  FMUL.FTZ R117, R3.reuse, R117 ;  /* 0x0000007503757220 */ /* 0x040fe40000410000 */
[C---:B------:R-:W-:Y:S02]  /*16ad0*/  FMUL.FTZ R118, R2.reuse, R118 ;  /* 0x0000007602767220 */ /* 0x040fe40000410000 */
[C---:B------:R-:W-:Y:S02]  /*16ae0*/  FMUL.FTZ R119, R2.reuse, R119 ;  /* 0x0000007702777220 */ /* 0x040fe40000410000 */
[C---:B------:R-:W-:Y:S03]  /*16af0*/  FMUL.FTZ R120, R3.reuse, R120 ;  /* 0x0000007803787220 */ /* 0x040fe60000410000 */
[----:B------:R-:W5:Y:S01]  /*16b00*/  MUFU.EX2 R151, R151 ;  /* 0x0000009700977308 */ /* 0x000f620000000800 */
[C---:B------:R-:W-:Y:S01]  /*16b10*/  FMUL.FTZ R121, R3.reuse, R121 ;  /* 0x0000007903797220 */ /* 0x040fe20000410000 */
[C---:B---3--:R-:W-:Y:S03]  /*16b20*/  HMMA.16816.F32 R116, R144.reuse, R140, R116 ;  /* 0x0000008c9074723c */ /* 0x048fe60000001874 */
[C---:B------:R-:W-:Y:S02]  /*16b30*/  FMUL.FTZ R122, R2.reuse, R122 ;  /* 0x0000007a027a7220 */ /* 0x040fe40000410000 */
[C---:B------:R-:W-:Y:S02]  /*16b40*/  FMUL.FTZ R123, R2.reuse, R123 ;  /* 0x0000007b027b7220 */ /* 0x040fe40000410000 */
[C---:B------:R-:W-:Y:S02]  /*16b50*/  FMUL.FTZ R124, R3.reuse, R124 ;  /* 0x0000007c037c7220 */ /* 0x040fe40000410000 */
[C---:B------:R-:W-:Y:S03]  /*16b60*/  FMUL.FTZ R125, R3.reuse, R125 ;  /* 0x0000007d037d7220 */ /* 0x040fe60000410000 */
[C---:B------:R-:W-:Y:S01]  /*16b70*/  HMMA.16816.F32 R120, R144.reuse, R142, R120 ;  /* 0x0000008e9078723c */ /* 0x040fe20000001878 */
[----:B----4-:R-:W3:Y:S02]  /*16b80*/  LDSM.16.MT88.4 R160, [R205+0x8880] ;  /* 0x00888000cda0783b */ /* 0x010ee40000004200 */
[C---:B------:R-:W-:Y:S02]  /*16b90*/  FMUL.FTZ R126, R2.reuse, R126 ;  /* 0x0000007e027e7220 */ /* 0x040fe40000410000 */
[C---:B------:R-:W-:Y:S02]  /*16ba0*/  FMUL.FTZ R127, R2.reuse, R127 ;  /* 0x0000007f027f7220 */ /* 0x040fe40000410000 */
[C---:B------:R-:W-:Y:S02]  /*16bb0*/  FMUL.FTZ R128, R3.reuse, R128 ;  /* 0x0000008003807220 */ /* 0x040fe40000410000 */
[C---:B------:R-:W-:Y:S03]  /*16bc0*/  FMUL.FTZ R129, R3.reuse, R129 ;  /* 0x0000008103817220 */ /* 0x040fe60000410000 */
[C---:B-1----:R-:W-:Y:S03]  /*16bd0*/  HMMA.16816.F32 R124, R144.reuse, R136, R124 ;  /* 0x00000088907c723c */ /* 0x042fe6000000187c */
[----:B------:R-:W-:Y:S01]  /*16be0*/  FMUL.FTZ R130, R2, R130 ;  /* 0x0000008202827220 */ /* 0x000fe20000410000 */
[----:B-----5:R-:W-:Y:S01]  /*16bf0*/  F2FP.PACK_AB R155, R150, R151 ;  /* 0x00000097969b723e */ /* 0x020fe200000000ff */
[C---:B------:R-:W-:Y:S02]  /*16c00*/  FMUL.FTZ R131, R2.reuse, R131 ;  /* 0x0000008302837220 */ /* 0x040fe40000410000 */
[----:B------:R-:W-:Y:S01]  /*16c10*/  FFMA.FTZ R242, R3, R224, R242 ;  /* 0x000000e003f27223 */ /* 0x000fe200000100f2 */
[----:B------:R-:W-:Y:S01]  /*16c20*/  MOV R3, R0 ;  /* 0x0000000000037202 */ /* 0x000fe20000000f00 */
[----:B------:R-:W-:Y:S03]  /*16c30*/  FFMA.FTZ R238, R2, R223, R238 ;  /* 0x000000df02ee7223 */ /* 0x000fe600000100ee */
[----:B------:R-:W-:Y:S03]  /*16c40*/  HMMA.16816.F32 R128, R144, R138, R128 ;  /* 0x0000008a9080723c */ /* 0x000fe60000001880 */
[----:B------:R-:W-:Y:S02]  /*16c50*/  FADD.FTZ R241, R241, R242 ;  /* 0x000000f2f1f17221 */ /* 0x000fe40000010000 */
[----:B------:R-:W-:Y:S02]  /*16c60*/  FADD.FTZ R237, R237, R238 ;  /* 0x000000eeeded7221 */ /* 0x000fe40000010000 */
[----:B------:R-:W-:Y:S01]  /*16c70*/  FADD.FTZ R240, R240, R241 ;  /* 0x000000f1f0f07221 */ /* 0x000fe20000010000 */
[C---:B--2---:R-:W-:Y:S01]  /*16c80*/  HMMA.16816.F32 R144, R152.reuse, R132, R4 ;  /* 0x000000849890723c */ /* 0x044fe20000001804 */
[----:B------:R-:W1:Y:S04]  /*16c90*/  LDSM.16.MT88.4 R4, [R211+0x9880] ;  /* 0x00988000d304783b */ /* 0x000e680000004200 */
[----:B------:R-:W-:Y:S02]  /*16ca0*/  FADD.FTZ R2, R236, R237 ;  /* 0x000000edec027221 */ /* 0x000fe40000010000 */
[----:B------:R-:W-:Y:S01]  /*16cb0*/  FADD.FTZ R240, R239, R240 ;  /* 0x000000f0eff07221 */ /* 0x000fe20000010000 */
[C---:B------:R-:W-:Y:S01]  /*16cc0*/  HMMA.16816.F32 R140, R152.reuse, R134, R8 ;  /* 0x00000086988c723c */ /* 0x040fe20000001808 */
[----:B------:R-:W2:Y:S03]  /*16cd0*/  LDSM.16.MT88.4 R8, [R205+0x9880] ;  /* 0x00988000cd08783b */ /* 0x000ea60000004200 */
[----:B------:R-:W-:Y:S01]  /*16ce0*/  FADD.FTZ R2, R149, R2 ;  /* 0x0000000295027221 */ /* 0x000fe20000010000 */
[----:B------:R-:W-:Y:S01]  /*16cf0*/  MOV R149, R148 ;  /* 0x0000009400957202 */ /* 0x000fe20000000f00 */
[----:B------:R-:W-:Y:S02]  /*16d00*/  FADD.FTZ R243, R243, R240 ;  /* 0x000000f0f3f37221 */ /* 0x000fe40000010000 */
[C---:B------:R-:W-:Y:S01]  /*16d10*/  HMMA.16816.F32 R136, R152.reuse, R156, R12 ;  /* 0x0000009c9888723c */ /* 0x040fe2000000180c */
[----:B------:R-:W4:Y:S03]  /*16d20*/  LDSM.16.MT88.4 R12, [R205+0xa880] ;  /* 0x00a88000cd0c783b */ /* 0x000f260000004200 */
[----:B------:R-:W-:Y:S02]  /*16d30*/  FADD.FTZ R245, R245, R2 ;  /* 0x00000002f5f57221 */ /* 0x000fe40000010000 */
[----:B------:R-:W-:Y:S02]  /*16d40*/  FADD.FTZ R244, R244, R243 ;  /* 0x000000f3f4f47221 */ /* 0x000fe40000010000 */
[C---:B------:R-:W-:Y:S01]  /*16d50*/  HMMA.16816.F32 R132, R152.reuse, R158, R16 ;  /* 0x0000009e9884723c */ /* 0x040fe20000001810 */
[----:B------:R-:W5:Y:S03]  /*16d60*/  LDSM.16.MT88.4 R16, [R205+0xb880] ;  /* 0x00b88000cd10783b */ /* 0x000f660000004200 */
[----:B------:R-:W-:Y:S02]  /*16d70*/  FADD.FTZ R246, R246, R245 ;  /* 0x000000f5f6f67221 */ /* 0x000fe40000010000 */
[----:B------:R-:W-:Y:S02]  /*16d80*/  FADD.FTZ R247, R247, R244 ;  /* 0x000000f4f7f77221 */ /* 0x000fe40000010000 */
[C---:B---3--:R-:W-:Y:S01]  /*16d90*/  HMMA.16816.F32 R20, R152.reuse, R160, R20 ;  /* 0x000000a09814723c */ /* 0x048fe20000001814 */
[----:B------:R-:W3:Y:S03]  /*16da0*/  LDSM.16.MT88.4 R156, [R204+0xb880] ;  /* 0x00b88000cc9c783b */ /* 0x000ee60000004200 */
[----:B------:R-:W-:Y:S02]  /*16db0*/  FADD.FTZ R151, R151, R246 ;  /* 0x000000f697977221 */ /* 0x000fe40000010000 */
[----:B------:R-:W-:Y:S02]  /*16dc0*/  FADD.FTZ R224, R248, R247 ;  /* 0x000000f7f8e07221 */ /* 0x000fe40000010000 */
[C---:B------:R-:W-:Y:S04]  /*16dd0*/  HMMA.16816.F32 R24, R152.reuse, R162, R24 ;  /* 0x000000a29818723c */ /* 0x040fe80000001818 */
[----:B------:R-:W-:Y:S04]  /*16de0*/  FADD.FTZ R223, R150, R151 ;  /* 0x0000009796df7221 */ /* 0x000fe80000010000 */
        /* <DEDUP_REMOVED lines=24> */
[C---:B---3--:R-:W-:Y:S08]  /*16f70*/  HMMA.16816.F32 R124, R152.reuse, R156, R124 ;  /* 0x0000009c987c723c */ /* 0x048ff0000000187c */
[----:B------:R-:W-:Y:S01]  /*16f80*/  HMMA.16816.F32 R128, R152, R158, R128 ;  /* 0x0000009e9880723c */ /* 0x000fe20000001880 */
[----:B------:R-:W-:-:S07]  /*16f90*/  @P0 BRA `(.L_x_483) ;  /* 0xffffddd000000947 */ /* 0x000fce000383ffff */
.L_x_480:
[----:B------:R-:W-:-:S06]  /*16fa0*/  UISETP.GE.AND UP0, UPT, UR10, UR8, UPT ;  /* 0x000000080a00728c */ /* 0x000fcc000bf06270 */
[----:B------:R-:W-:-:S13]  /*16fb0*/  PLOP3.LUT P0, PT, PT, PT, UP0, 0x40, 0x0 ;  /* 0x000000000000781c */ /* 0x000fda0003f0e808 */
[----:B------:R-:W-:Y:S05]  /*16fc0*/  @P0 BRA `(.L_x_484) ;  /* 0x00002c0000000947 */ /* 0x000fea0003800000 */
[----:B------:R-:W-:Y:S01]  /*16fd0*/  IMAD.MOV.U32 R3, RZ, RZ, R0 ;  /* 0x000000ffff037224 */ /* 0x000fe200078e0000 */
[----:B------:R-:W-:Y:S01]  /*16fe0*/  SHF.R.S32.HI R5, RZ, 0x1f, R228 ;  /* 0x0000001fff057819 */ /* 0x000fe200000114e4 */
[----:B------:R-:W-:Y:S01]  /*16ff0*/  IMAD.SHL.U32 R231, R226, 0x2, RZ ;  /* 0x00000002e2e77824 */ /* 0x000fe200078e00ff */
[----:B------:R-:W-:Y:S01]  /*17000*/  SHF.R.S32.HI R230, RZ, 0x1f, R225 ;  /* 0x0000001fffe67819 */ /* 0x000fe200000114e1 */
[----:B------:R-:W-:Y:S01]  /*17010*/  IMAD.SHL.U32 R232, R228, 0x2, RZ ;  /* 0x00000002e4e87824 */ /* 0x000fe200078e00ff */
[----:B------:R-:W-:Y:S01]  /*17020*/  SHF.R.S32.HI R0, RZ, 0x1f, R227 ;  /* 0x0000001fff007819 */ /* 0x000fe200000114e3 */
[----:B------:R-:W-:Y:S01]  /*17030*/  IMAD.MOV.U32 R2, RZ, RZ, R148 ;  /* 0x000000ffff027224 */ /* 0x000fe200078e0094 */
[----:B------:R-:W-:Y:S02]  /*17040*/  SHF.L.U64.HI R229, R226, 0x1, R229 ;  /* 0x00000001e2e57819 */ /* 0x000fe400000102e5 */
[----:B------:R-:W-:Y:S02]  /*17050*/  SHF.L.U64.HI R226, R228, 0x1, R5 ;  /* 0x00000001e4e27819 */ /* 0x000fe40000010205 */
[C---:B------:R-:W-:Y:S01]  /*17060*/  SHF.L.U64.HI R230, R225.reuse, 0x1, R230 ;  /* 0x00000001e1e67819 */ /* 0x040fe200000102e6 */
[----:B------:R-:W-:Y:S01]  /*17070*/  IMAD.SHL.U32 R225, R225, 0x2, RZ ;  /* 0x00000002e1e17824 */ /* 0x000fe200078e00ff */
[C---:B------:R-:W-:Y:S01]  /*17080*/  SHF.L.U64.HI R228, R227.reuse, 0x1, R0 ;  /* 0x00000001e3e47819 */ /* 0x040fe20000010200 */
[----:B------:R-:W-:-:S02]  /*17090*/  IMAD.SHL.U32 R227, R227, 0x2, RZ ;  /* 0x00000002e3e37824 */ /* 0x000fc400078e00ff */
.L_x_494:
[----:B------:R-:W-:Y:S01]  /*170a0*/  SHF.R.S32.HI R5, RZ, 0x1f, R218 ;  /* 0x0000001fff057819 */ /* 0x000fe200000114da */
[C---:B------:R-:W-:Y:S01]  /*170b0*/  IMAD.WIDE.U32 R6, R218.reuse, c[0x0][0x208], RZ ;  /* 0x00008200da067a25 */ /* 0x040fe200078e00ff */
[----:B------:R-:W-:Y:S04]  /*170c0*/  DEPBAR.LE SB0, 0x0 ;  /* 0x000080000000791a */ /* 0x000fe80000000000 */
[----:B------:R-:W-:Y:S01]  /*170d0*/  IMAD R5, R5, c[0x0][0x208], RZ ;  /* 0x0000820005057a24 */ /* 0x000fe200078e02ff */
[----:B------:R-:W-:Y:S01]  /*170e0*/  BAR.SYNC.DEFER_BLOCKING 0x0 ;  /* 0x0000000000007b1d */ /* 0x000fe20000010000 */
[----:B------:R-:W-:Y:S01]  /*170f0*/  SHF.R.S32.HI R4, RZ, 0x1f, R217 ;  /* 0x0000001fff047819 */ /* 0x000fe200000114d9 */
[----:B------:R-:W-:Y:S01]  /*17100*/  UISETP.GT.AND UP0, UPT, UR10, UR8, UPT ;  /* 0x000000080a00728c */ /* 0x000fe2000bf04270 */
[----:B------:R-:W-:Y:S01]  /*17110*/  IMAD R5, R218, c[0x0][0x20c], R5 ;  /* 0x00008300da057a24 */ /* 0x000fe200078e0205 */
[----:B------:R-:W-:Y:S02]  /*17120*/  ISETP.GE.AND P1, PT, R219, c[0x0][0x1d4], PT ;  /* 0x00007500db007a0c */ /* 0x000fe40003f26270 */
[----:B------:R-:W-:Y:S02]  /*17130*/  IMAD R4, R4, c[0x0][0x218], RZ ;  /* 0x0000860004047a24 */ /* 0x000fe400078e02ff */
[----:B------:R-:W-:Y:S02]  /*17140*/  IADD3 R7, R7, R5, RZ ;  /* 0x0000000507077210 */ /* 0x000fe40007ffe0ff */
[C---:B------:R-:W-:Y:S03]  /*17150*/  IMAD R4, R217.reuse, c[0x0][0x21c], R4 ;  /* 0x00008700d9047a24 */ /* 0x040fe600078e0204 */
[----:B------:R-:W-:Y:S05]  /*17160*/  IMAD.WIDE.U32 R6, R217, c[0x0][0x218], R6 ;  /* 0x00008600d9067a25 */ /* 0x000fea00078e0006 */
[----:B------:R-:W-:Y:S04]  /*17170*/  IADD3 R0, P0, R6, UR26, RZ ;  /* 0x0000001a06007c10 */ /* 0x000fe8000ff1e0ff */
[----:B------:R-:W-:Y:S02]  /*17180*/  IADD3.X R7, R7, UR12, R4, P0, !PT ;  /* 0x0000000c07077c10 */ /* 0x000fe400087fe404 */
[C---:B------:R-:W-:Y:S01]  /*17190*/  LEA R180, P0, R0.reuse, c[0x0][0x1f8], 0x1 ;  /* 0x00007e0000b47a11 */ /* 0x040fe200078008ff */
[----:B------:R-:W-:Y:S03]  /*171a0*/  LDSM.16.M88.4 R16, [R214+0x10080] ;  /* 0x01008000d610783b */ /* 0x000fe60000000200 */
[----:B------:R-:W-:Y:S02]  /*171b0*/  LEA.HI.X R5, R0, c[0x0][0x1fc], R7, 0x1, P0 ;  /* 0x00007f0000057a11 */ /* 0x000fe400000f0c07 */
[----:B------:R-:W1:Y:S05]  /*171c0*/  SHFL.IDX PT, R180, R180, RZ, 0x181f ;  /* 0x00181fffb4b47589 */ /* 0x000e6a00000e0000 */
[----:B------:R-:W-:Y:S05]  /*171d0*/  LDSM.16.M88.4 R8, [R213+0xc080] ;  /* 0x00c08000d508783b */ /* 0x000fea0000000200 */
[----:B------:R-:W2:Y:S05]  /*171e0*/  SHFL.IDX PT, R5, R5, RZ, 0x181f ;  /* 0x00181fff05057589 */ /* 0x000eaa00000e0000 */
[----:B------:R-:W3:Y:S05]  /*171f0*/  LDSM.16.M88.4 R148, [R213+0xc880] ;  /* 0x00c88000d594783b */ /* 0x000eea0000000200 */
[----:B------:R-:W-:Y:S05]  /*17200*/  LDSM.16.M88.4 R152, [R210+0x10080] ;  /* 0x01008000d298783b */ /* 0x000fea0000000200 */
[----:B------:R-:W4:Y:S05]  /*17210*/  LDSM.16.M88.4 R156, [R212] ;  /* 0x00000000d49c783b */ /* 0x000f2a0000000200 */
[----:B------:R-:W5:Y:S01]  /*17220*/  LDSM.16.M88.4 R160, [R203] ;  /* 0x00000000cba0783b */ /* 0x000f620000000200 */
[C---:B-1----:R-:W-:Y:S04]  /*17230*/  IADD3 R172, P0, R180.reuse, R225, RZ ;  /* 0x000000e1b4ac7210 */ /* 0x042fe80007f1e0ff */
[C---:B--2---:R-:W-:Y:S02]  /*17240*/  IADD3.X R173, R5.reuse, R230, RZ, P0, !PT ;  /* 0x000000e605ad7210 */ /* 0x044fe400007fe4ff */
[C---:B------:R-:W-:Y:S03]  /*17250*/  IADD3 R176, P0, R180.reuse, R232, RZ ;  /* 0x000000e8b4b07210 */ /* 0x040fe60007f1e0ff */
[----:B------:R-:W-:Y:S01]  /*17260*/  @!PT LDS RZ, [RZ] ;  /* 0x00000000fffff984 */ /* 0x000fe20000000800 */
[----:B------:R-:W-:Y:S01]  /*17270*/  @!PT LDS RZ, [RZ] ;  /* 0x00000000fffff984 */ /* 0x000fe20000000800 */
[----:B------:R-:W-:Y:S01]  /*17280*/  @!PT LDS RZ, [RZ] ;  /* 0x00000000fffff984 */ /* 0x000fe20000000800 */
[----:B------:R1:W-:Y:S01]  /*17290*/  LDGSTS.E.BYPASS.LTC128B.128 [R220+0x8080], [R172.64], !P5 ;  /* 0x08080000acdc7fae */ /* 0x0003e2000e901d58 */
[C---:B------:R-:W-:Y:S02]  /*172a0*/  IADD3.X R177, R5.reuse, R226, RZ, P0, !PT ;  /* 0x000000e205b17210 */ /* 0x040fe400007fe4ff */
[C---:B------:R-:W-:Y:S03]  /*172b0*/  IADD3 R182, P0, R180.reuse, R227, RZ ;  /* 0x000000e3b4b67210 */ /* 0x040fe60007f1e0ff */
[----:B------:R2:W-:Y:S01]  /*172c0*/  LDGSTS.E.BYPASS.LTC128B.128 [R220+0x9080], [R176.64], !P1 ;  /* 0x09080000b0dc7fae */ /* 0x0005e2000c901d58 */
[C---:B------:R-:W-:Y:S02]  /*172d0*/  IADD3.X R183, R5.reuse, R228, RZ, P0, !PT ;  /* 0x000000e405b77210 */ /* 0x040fe400007fe4ff */
[----:B------:R-:W-:Y:S03]  /*172e0*/  IADD3 R180, P0, R180, R231, RZ ;  /* 0x000000e7b4b47210 */ /* 0x000fe60007f1e0ff */
[----:B------:R1:W-:Y:S01]  /*172f0*/  LDGSTS.E.BYPASS.LTC128B.128 [R220+0xa080], [R182.64], !P4 ;  /* 0x0a080000b6dc7fae */ /* 0x0003e2000e101d58 */
[----:B------:R-:W-:Y:S02]  /*17300*/  IADD3.X R181, R5, R229, RZ, P0, !PT ;  /* 0x000000e505b57210 */ /* 0x000fe400007fe4ff */
[C---:B------:R-:W-:Y:S01]  /*17310*/  HMMA.16816.F32 R4, R16.reuse, R8, RZ ;  /* 0x000000081004723c */ /* 0x040fe200000018ff */
[----:B------:R-:W-:Y:S02]  /*17320*/  PLOP3.LUT P0, PT, PT, PT, UP0, 0x40, 0x0 ;  /* 0x000000000000781c */ /* 0x000fe40003f0e808 */
[----:B------:R1:W-:Y:S05]  /*17330*/  LDGSTS.E.BYPASS.LTC128B.128 [R220+0xb080], [R180.64], !P3 ;  /* 0x0b080000b4dc7fae */ /* 0x0003ea000d901d58 */
[C---:B------:R-:W-:Y:S01]  /*17340*/  HMMA.16816.F32 R8, R16.reuse, R10, RZ ;  /* 0x0000000a1008723c */ /* 0x040fe200000018ff */
[----:B------:R-:W-:Y:S05]  /*17350*/  LDSM.16.M88.4 R164, [R209+0x10080] ;  /* 0x01008000d1a4783b */ /* 0x000fea0000000200 */
[----:B------:R-:W0:Y:S02]  /*17360*/  LDGDEPBAR ;  /* 0x00000000000079af */ /* 0x000e240000000000 */
[C---:B---3--:R-:W-:Y:S03]  /*17370*/  HMMA.16816.F32 R12, R16.reuse, R148, RZ ;  /* 0x00000094100c723c */ /* 0x048fe600000018ff */
[----:B------:R-:W3:Y:S05]  /*17380*/  LDSM.16.M88.4 R168, [R208+0xc080] ;  /* 0x00c08000d0a8783b */ /* 0x000eea0000000200 */
[----:B------:R-:W-:Y:S01]  /*17390*/  HMMA.16816.F32 R16, R16, R150, RZ ;  /* 0x000000961010723c */ /* 0x000fe200000018ff */
[----:B------:R-:W3:Y:S05]  /*173a0*/  LDSM.16.M88.4 R148, [R208+0xc880] ;  /* 0x00c88000d094783b */ /* 0x000eea0000000200 */
[----:B-1----:R-:W-:Y:S02]  /*173b0*/  LDSM.16.M88.4 R172, [R207+0x10080] ;  /* 0x01008000cfac783b */ /* 0x002fe40000000200 */
[C---:B----4-:R-:W-:Y:S03]  /*173c0*/  HMMA.16816.F32 R4, R152.reuse, R156, R4 ;  /* 0x0000009c9804723c */ /* 0x050fe60000001804 */
[----:B--2---:R-:W1:Y:S05]  /*173d0*/  LDSM.16.M88.4 R176, [R202] ;  /* 0x00000000cab0783b */ /* 0x004e6a0000000200 */
[C---:B------:R-:W-:Y:S01]  /*173e0*/  HMMA.16816.F32 R8, R152.reuse, R158, R8 ;  /* 0x0000009e9808723c */ /* 0x040fe20000001808 */
[----:B------:R-:W-:Y:S07]  /*173f0*/  LDSM.16.M88.4 R156, [R214+0x14080] ;  /* 0x01408000d69c783b */ /* 0x000fee0000000200 */
[C---:B-----5:R-:W-:Y:S08]  /*17400*/  HMMA.16816.F32 R12, R152.reuse, R160, R12 ;  /* 0x000000a0980c723c */ /* 0x060ff0000000180c */
[----:B------:R-:W-:Y:S01]  /*17410*/  HMMA.16816.F32 R16, R152, R162, R16 ;  /* 0x000000a29810723c */ /* 0x000fe20000001810 */
[----:B------:R-:W2:Y:S05]  /*17420*/  LDSM.16.M88.4 R152, [R202+0x800] ;  /* 0x00080000ca98783b */ /* 0x000eaa0000000200 */
[----:B------:R-:W4:Y:S02]  /*17430*/  LDSM.16.M88.4 R160, [R213+0xd080] ;  /* 0x00d08000d5a0783b */ /* 0x000f240000000200 */
[C---:B---3--:R-:W-:Y:S08]  /*17440*/  HMMA.16816.F32 R4, R164.reuse, R168, R4 ;  /* 0x000000a8a404723c */ /* 0x048ff00000001804 */
[C---:B------:R-:W-:Y:S01]  /*17450*/  HMMA.16816.F32 R8, R164.reuse, R170, R8 ;  /* 0x000000aaa408723c */ /* 0x040fe20000001808 */
[----:B------:R-:W-:Y:S07]  /*17460*/  LDSM.16.M88.4 R168, [R201] ;  /* 0x00000000c9a8783b */ /* 0x000fee0000000200 */
[C---:B------:R-:W-:Y:S08]  /*17470*/  HMMA.16816.F32 R12, R164.reuse, R148, R12 ;  /* 0x00000094a40c723c */ /* 0x040ff0000000180c */
[----:B------:R-:W-:Y:S01]  /*17480*/  HMMA.16816.F32 R16, R164, R150, R16 ;  /* 0x00000096a410723c */ /* 0x000fe20000001810 */
[----:B------:R-:W3:Y:S05]  /*17490*/  LDSM.16.M88.4 R148, [R213+0xd880] ;  /* 0x00d88000d594783b */ /* 0x000eea0000000200 */
[----:B------:R-:W5:Y:S02]  /*174a0*/  LDSM.16.M88.4 R164, [R210+0x14080] ;  /* 0x01408000d2a4783b */ /* 0x000f640000000200 */
[C---:B-1----:R-:W-:Y:S08]  /*174b0*/  HMMA.16816.F32 R4, R172.reuse, R176, R4 ;  /* 0x000000b0ac04723c */ /* 0x042ff00000001804 */
[C---:B------:R-:W-:Y:S01]  /*174c0*/  HMMA.16816.F32 R8, R172.reuse, R178, R8 ;  /* 0x000000b2ac08723c */ /* 0x040fe20000001808 */
[----:B------:R-:W-:Y:S07]  /*174d0*/  LDSM.16.M88.4 R176, [R208+0xd080] ;  /* 0x00d08000d0b0783b */ /* 0x000fee0000000200 */
[C---:B--2---:R-:W-:Y:S08]  /*174e0*/  HMMA.16816.F32 R12, R172.reuse, R152, R12 ;  /* 0x00000098ac0c723c */ /* 0x044ff0000000180c */
[----:B------:R-:W-:Y:S01]  /*174f0*/  HMMA.16816.F32 R16, R172, R154, R16 ;  /* 0x0000009aac10723c */ /* 0x000fe20000001810 */
[----:B------:R-:W1:Y:S05]  /*17500*/  LDSM.16.M88.4 R152, [R200] ;  /* 0x00000000c898783b */ /* 0x000e6a0000000200 */
[----:B------:R-:W2:Y:S02]  /*17510*/  LDSM.16.M88.4 R172, [R209+0x14080] ;  /* 0x01408000d1ac783b */ /* 0x000ea40000000200 */
[C---:B----4-:R-:W-:Y:S08]  /*17520*/  HMMA.16816.F32 R4, R156.reuse, R160, R4 ;  /* 0x000000a09c04723c */ /* 0x050ff00000001804 */
[C---:B------:R-:W-:Y:S01]  /*17530*/  HMMA.16816.F32 R8, R156.reuse, R162, R8 ;  /* 0x000000a29c08723c */ /* 0x040fe20000001808 */
[----:B------:R-:W-:Y:S07]  /*17540*/  LDSM.16.M88.4 R160, [R202+0x1000] ;  /* 0x00100000caa0783b */ /* 0x000fee0000000200 */
[C---:B---3--:R-:W-:Y:S08]  /*17550*/  HMMA.16816.F32 R12, R156.reuse, R148, R12 ;  /* 0x000000949c0c723c */ /* 0x048ff0000000180c */
[----:B------:R-:W-:Y:S01]  /*17560*/  HMMA.16816.F32 R16, R156, R150, R16 ;  /* 0x000000969c10723c */ /* 0x000fe20000001810 */
[----:B------:R-:W3:Y:S05]  /*17570*/  LDSM.16.M88.4 R148, [R208+0xd880] ;  /* 0x00d88000d094783b */ /* 0x000eea0000000200 */
[----:B------:R-:W4:Y:S02]  /*17580*/  LDSM.16.M88.4 R156, [R207+0x14080] ;  /* 0x01408000cf9c783b */ /* 0x000f240000000200 */
[C---:B-----5:R-:W-:Y:S08]  /*17590*/  HMMA.16816.F32 R4, R164.reuse, R168, R4 ;  /* 0x000000a8a404723c */ /* 0x060ff00000001804 */
[C---:B------:R-:W-:Y:S01]  /*175a0*/  HMMA.16816.F32 R8, R164.reuse, R170, R8 ;  /* 0x000000aaa408723c */ /* 0x040fe20000001808 */
[----:B------:R-:W-:Y:S07]  /*175b0*/  LDSM.16.M88.4 R168, [R213+0xe080] ;  /* 0x00e08000d5a8783b */ /* 0x000fee0000000200 */
[C---:B-1----:R-:W-:Y:S08]  /*175c0*/  HMMA.16816.F32 R12, R164.reuse, R152, R12 ;  /* 0x00000098a40c723c */ /* 0x042ff0000000180c */
[----:B------:R-:W-:Y:S01]  /*175d0*/  HMMA.16816.F32 R16, R164, R154, R16 ;  /* 0x0000009aa410723c */ /* 0x000fe20000001810 */
[----:B------:R-:W1:Y:S05]  /*175e0*/  LDSM.16.M88.4 R152, [R202+0x1800] ;  /* 0x00180000ca98783b */ /* 0x000e6a0000000200 */
[----:B------:R-:W5:Y:S02]  /*175f0*/  LDSM.16.M88.4 R164, [R214+0x18080] ;  /* 0x01808000d6a4783b */ /* 0x000f640000000200 */
[C---:B--2---:R-:W-:Y:S08]  /*17600*/  HMMA.16816.F32 R4, R172.reuse, R176, R4 ;  /* 0x000000b0ac04723c */ /* 0x044ff00000001804 */
[C---:B------:R-:W-:Y:S01]  /*17610*/  HMMA.16816.F32 R8, R172.reuse, R178, R8 ;  /* 0x000000b2ac08723c */ /* 0x040fe20000001808 */
[----:B------:R-:W-:Y:S07]  /*17620*/  LDSM.16.M88.4 R176, [R199] ;  /* 0x00000000c7b0783b */ /* 0x000fee0000000200 */
[C---:B---3--:R-:W-:Y:S08]  /*17630*/  HMMA.16816.F32 R12, R172.reuse, R148, R12 ;  /* 0x00000094ac0c723c */ /* 0x048ff0000000180c */
[----:B------:R-:W-:Y:S01]  /*17640*/  HMMA.16816.F32 R16, R172, R150, R16 ;  /* 0x00000096ac10723c */ /* 0x000fe20000001810 */
[----:B------:R-:W2:Y:S05]  /*17650*/  LDSM.16.M88.4 R148, [R213+0xe880] ;  /* 0x00e88000d594783b */ /* 0x000eaa0000000200 */
[----:B------:R-:W3:Y:S02]  /*17660*/  LDSM.16.M88.4 R172, [R210+0x18080] ;  /* 0x01808000d2ac783b */ /* 0x000ee40000000200 */
[C---:B----4-:R-:W-:Y:S08]  /*17670*/  HMMA.16816.F32 R4, R156.reuse, R160, R4 ;  /* 0x000000a09c04723c */ /* 0x050ff00000001804 */
[C---:B------:R-:W-:Y:S01]  /*17680*/  HMMA.16816.F32 R8, R156.reuse, R162, R8 ;  /* 0x000000a29c08723c */ /* 0x040fe20000001808 */
[----:B------:R-:W-:Y:S07]  /*17690*/  LDSM.16.M88.4 R160, [R208+0xe080] ;  /* 0x00e08000d0a0783b */ /* 0x000fee0000000200 */
[C---:B-1----:R-:W-:Y:S08]  /*176a0*/  HMMA.16816.F32 R12, R156.reuse, R152, R12 ;  /* 0x000000989c0c723c */ /* 0x042ff0000000180c */
[----:B------:R-:W-:Y:S01]  /*176b0*/  HMMA.16816.F32 R16, R156, R154, R16 ;  /* 0x0000009a9c10723c */ /* 0x000fe20000001810 */
[----:B------:R-:W1:Y:S05]  /*176c0*/  LDSM.16.M88.4 R152, [R198] ;  /* 0x00000000c698783b */ /* 0x000e6a0000000200 */
[----:B------:R-:W4:Y:S02]  /*176d0*/  LDSM.16.M88.4 R156, [R209+0x18080] ;  /* 0x01808000d19c783b */ /* 0x000f240000000200 */
[C---:B-----5:R-:W-:Y:S08]  /*176e0*/  HMMA.16816.F32 R4, R164.reuse, R168, R4 ;  /* 0x000000a8a404723c */ /* 0x060ff00000001804 */
[C---:B------:R-:W-:Y:S01]  /*176f0*/  HMMA.16816.F32 R8, R164.reuse, R170, R8 ;  /* 0x000000aaa408723c */ /* 0x040fe20000001808 */
[----:B------:R-:W-:Y:S07]  /*17700*/  LDSM.16.M88.4 R168, [R202+0x2000] ;  /* 0x00200000caa8783b */ /* 0x000fee0000000200 */
[C---:B--2---:R-:W-:Y:S08]  /*17710*/  HMMA.16816.F32 R12, R164.reuse, R148, R12 ;  /* 0x00000094a40c723c */ /* 0x044ff0000000180c */
[----:B------:R-:W-:Y:S01]  /*17720*/  HMMA.16816.F32 R16, R164, R150, R16 ;  /* 0x00000096a410723c */ /* 0x000fe20000001810 */
[----:B------:R-:W2:Y:S05]  /*17730*/  LDSM.16.M88.4 R148, [R208+0xe880] ;  /* 0x00e88000d094783b */ /* 0x000eaa0000000200 */
[----:B------:R-:W5:Y:S02]  /*17740*/  LDSM.16.M88.4 R164, [R207+0x18080] ;  /* 0x01808000cfa4783b */ /* 0x000f640000000200 */
[C---:B---3--:R-:W-:Y:S08]  /*17750*/  HMMA.16816.F32 R4, R172.reuse, R176, R4 ;  /* 0x000000b0ac04723c */ /* 0x048ff00000001804 */
[C---:B------:R-:W-:Y:S01]  /*17760*/  HMMA.16816.F32 R8, R172.reuse, R178, R8 ;  /* 0x000000b2ac08723c */ /* 0x040fe20000001808 */
[----:B------:R-:W-:Y:S07]  /*17770*/  LDSM.16.M88.4 R176, [R213+0xf080] ;  /* 0x00f08000d5b0783b */ /* 0x000fee0000000200 */
[C---:B-1----:R-:W-:Y:S08]  /*17780*/  HMMA.16816.F32 R12, R172.reuse, R152, R12 ;  /* 0x00000098ac0c723c */ /* 0x042ff0000000180c */
[----:B------:R-:W-:Y:S01]  /*17790*/  HMMA.16816.F32 R16, R172, R154, R16 ;  /* 0x0000009aac10723c */ /* 0x000fe20000001810 */
[----:B------:R-:W1:Y:S05]  /*177a0*/  LDSM.16.M88.4 R152, [R202+0x2800] ;  /* 0x00280000ca98783b */ /* 0x000e6a0000000200 */
[----:B------:R-:W3:Y:S02]  /*177b0*/  LDSM.16.M88.4 R172, [R214+0x1c080] ;  /* 0x01c08000d6ac783b */ /* 0x000ee40000000200 */
[C---:B----4-:R-:W-:Y:S08]  /*177c0*/  HMMA.16816.F32 R4, R156.reuse, R160, R4 ;  /* 0x000000a09c04723c */ /* 0x050ff00000001804 */
[C---:B------:R-:W-:Y:S01]  /*177d0*/  HMMA.16816.F32 R8, R156.reuse, R162, R8 ;  /* 0x000000a29c08723c */ /* 0x040fe20000001808 */
[----:B------:R-:W-:Y:S07]  /*177e0*/  LDSM.16.M88.4 R160, [R197] ;  /* 0x00000000c5a0783b */ /* 0x000fee0000000200 */
[C---:B--2---:R-:W-:Y:S08]  /*177f0*/  HMMA.16816.F32 R12, R156.reuse, R148, R12 ;  /* 0x000000949c0c723c */ /* 0x044ff0000000180c */
[----:B------:R-:W-:Y:S01]  /*17800*/  HMMA.16816.F32 R16, R156, R150, R16 ;  /* 0x000000969c10723c */ /* 0x000fe20000001810 */
[----:B------:R-:W2:Y:S05]  /*17810*/  LDSM.16.M88.4 R148, [R213+0xf880] ;  /* 0x00f88000d594783b */ /* 0x000eaa0000000200 */
[----:B------:R-:W4:Y:S02]  /*17820*/  LDSM.16.M88.4 R156, [R210+0x1c080] ;  /* 0x01c08000d29c783b */ /* 0x000f240000000200 */
[C---:B-----5:R-:W-:Y:S08]  /*17830*/  HMMA.16816.F32 R4, R164.reuse, R168, R4 ;  /* 0x000000a8a404723c */ /* 0x060ff00000001804 */
[C---:B------:R-:W-:Y:S01]  /*17840*/  HMMA.16816.F32 R8, R164.reuse, R170, R8 ;  /* 0x000000aaa408723c */ /* 0x040fe20000001808 */
[----:B------:R-:W-:Y:S07]  /*17850*/  LDSM.16.M88.4 R168, [R208+0xf080] ;  /* 0x00f08000d0a8783b */ /* 0x000fee0000000200 */
[C---:B-1----:R-:W-:Y:S08]  /*17860*/  HMMA.16816.F32 R12, R164.reuse, R152, R12 ;  /* 0x00000098a40c723c */ /* 0x042ff0000000180c */
[----:B------:R-:W-:Y:S01]  /*17870*/  HMMA.16816.F32 R16, R164, R154, R16 ;  /* 0x0000009aa410723c */ /* 0x000fe20000001810 */
[----:B------:R-:W1:Y:S05]  /*17880*/  LDSM.16.M88.4 R152, [R196] ;  /* 0x00000000c498783b */ /* 0x000e6a0000000200 */
[----:B------:R-:W5:Y:S02]  /*17890*/  LDSM.16.M88.4 R164, [R209+0x1c080] ;  /* 0x01c08000d1a4783b */ /* 0x000f640000000200 */
[C---:B---3--:R-:W-:Y:S08]  /*178a0*/  HMMA.16816.F32 R4, R172.reuse, R176, R4 ;  /* 0x000000b0ac04723c */ /* 0x048ff00000001804 */
[C---:B------:R-:W-:Y:S01]  /*178b0*/  HMMA.16816.F32 R8, R172.reuse, R178, R8 ;  /* 0x000000b2ac08723c */ /* 0x040fe20000001808 */
[----:B------:R-:W-:Y:S07]  /*178c0*/  LDSM.16.M88.4 R176, [R202+0x3000] ;  /* 0x00300000cab0783b */ /* 0x000fee0000000200 */
[C---:B--2---:R-:W-:Y:S08]  /*178d0*/  HMMA.16816.F32 R12, R172.reuse, R148, R12 ;  /* 0x00000094ac0c723c */ /* 0x044ff0000000180c */
[----:B------:R-:W-:Y:S01]  /*178e0*/  HMMA.16816.F32 R16, R172, R150, R16 ;  /* 0x00000096ac10723c */ /* 0x000fe20000001810 */
[----:B------:R-:W2:Y:S05]  /*178f0*/  LDSM.16.M88.4 R148, [R208+0xf880] ;  /* 0x00f88000d094783b */ /* 0x000eaa0000000200 */
[----:B------:R-:W3:Y:S02]  /*17900*/  LDSM.16.M88.4 R172, [R207+0x1c080] ;  /* 0x01c08000cfac783b */ /* 0x000ee40000000200 */
[C---:B----4-:R-:W-:Y:S08]  /*17910*/  HMMA.16816.F32 R4, R156.reuse, R160, R4 ;  /* 0x000000a09c04723c */ /* 0x050ff00000001804 */
[C---:B------:R-:W-:Y:S08]  /*17920*/  HMMA.16816.F32 R8, R156.reuse, R162, R8 ;  /* 0x000000a29c08723c */ /* 0x040ff00000001808 */
[C---:B-1----:R-:W-:Y:S08]  /*17930*/  HMMA.16816.F32 R12, R156.reuse, R152, R12 ;  /* 0x000000989c0c723c */ /* 0x042ff0000000180c */
[----:B------:R-:W-:Y:S08]  /*17940*/  HMMA.16816.F32 R16, R156, R154, R16 ;  /* 0x0000009a9c10723c */ /* 0x000ff00000001810 */
[C---:B-----5:R-:W-:Y:S08]  /*17950*/  HMMA.16816.F32 R4, R164.reuse, R168, R4 ;  /* 0x000000a8a404723c */ /* 0x060ff00000001804 */
[C---:B------:R-:W-:Y:S08]  /*17960*/  HMMA.16816.F32 R8, R164.reuse, R170, R8 ;  /* 0x000000aaa408723c */ /* 0x040ff00000001808 */
[C---:B--2---:R-:W-:Y:S08]  /*17970*/  HMMA.16816.F32 R12, R164.reuse, R148, R12 ;  /* 0x00000094a40c723c */ /* 0x044ff0000000180c */
[----:B------:R-:W-:Y:S01]  /*17980*/  HMMA.16816.F32 R16, R164, R150, R16 ;  /* 0x00000096a410723c */ /* 0x000fe20000001810 */
[----:B------:R-:W1:Y:S01]  /*17990*/  LDSM.16.M88.4 R148, [R202+0x3800] ;  /* 0x00380000ca94783b */ /* 0x000e620000000200 */
[----:B------:R-:W-:Y:S04]  /*179a0*/  DEPBAR.LE SB0, 0x0 ;  /* 0x000080000000791a */ /* 0x000fe80000000000 */
[----:B------:R-:W-:Y:S02]  /*179b0*/  BAR.SYNC.DEFER_BLOCKING 0x0 ;  /* 0x0000000000007b1d */ /* 0x000fe40000010000 */
[C---:B---3--:R-:W-:Y:S08]  /*179c0*/  HMMA.16816.F32 R4, R172.reuse, R176, R4 ;  /* 0x000000b0ac04723c */ /* 0x048ff00000001804 */
        /* <DEDUP_REMOVED lines=14> */
[----:B------:R3:W4:Y:S06]  /*17ab0*/  MUFU.TANH R4, R154 ;  /* 0x0000009a00047308 */ /* 0x00072c0000002400 */
[----:B------:R-:W-:Y:S02]  /*17ac0*/  FMUL.FTZ R168, R12, c[0x0][0x320] ;  /* 0x0000c8000ca87a20 */ /* 0x000fe40000410000 */
[----:B------:R-:W-:Y:S02]  /*17ad0*/  FMUL.FTZ R13, R13, c[0x0][0x320] ;  /* 0x0000c8000d0d7a20 */ /* 0x000fe40000410000 */
[----:B------:R3:W1:Y:S01]  /*17ae0*/  MUFU.TANH R5, R153 ;  /* 0x0000009900057308 */ /* 0x0006620000002400 */
        /* <DEDUP_REMOVED lines=19> */
[----:B--2-4-:R-:W-:Y:S01]  /*17c20*/  IMAD.MOV.U32 R217, RZ, RZ, RZ ;  /* 0x000000ffffd97224 */ /* 0x014fe200078e00ff */
[----:B------:R-:W-:Y:S01]  /*17c30*/  ULEA UR4, UR10, UR16, 0x5 ;  /* 0x000000100a047291 */ /* 0x000fe2000f8e283f */
[----:B------:R-:W-:Y:S05]  /*17c40*/  ISETP.NE.AND P6, PT, R215, 0x1, PT ;  /* 0x00000001d700780c */ /* 0x000fea0003fc5270 */
[----:B------:R-:W-:Y:S05]  /*17c50*/  IMAD.U32 R11, RZ, RZ, UR4 ;  /* 0x00000004ff0b7e24 */ /* 0x000fea000f8e00ff */
[----:B------:R-:W-:Y:S05]  /*17c60*/  IADD3 R218, R11, -0x20, R216 ;  /* 0xffffffe00bda7810 */ /* 0x000fea0007ffe0d8 */
[----:B------:R-:W-:Y:S04]  /*17c70*/  @P6 IMAD.HI.U32 R11, R218, c[0x0][0x2bc], RZ ;  /* 0x0000af00da0b6a27 */ /* 0x000fe800078e00ff */
[----:B------:R-:W-:Y:S01]  /*17c80*/  IMAD.MOV.U32 R10, RZ, RZ, R218 ;  /* 0x000000ffff0a7224 */ /* 0x000fe200078e00da */
[----:B------:R-:W-:Y:S04]  /*17c90*/  @P6 SHF.R.U32.HI R10, RZ, c[0x0][0x2c0], R11 ;  /* 0x0000b000ff0a6a19 */ /* 0x000fe8000001160b */
[C---:B---3--:R-:W-:Y:S04]  /*17ca0*/  @!P2 IADD3 R14, P0, R10.reuse, UR18, RZ ;  /* 0x000000120a0eac10 */ /* 0x048fe8000ff1e0ff */
[----:B------:R-:W-:Y:S02]  /*17cb0*/  @!P2 LEA.HI.X.SX32 R11, R10, UR6, 0x1, P0 ;  /* 0x000000060a0bac11 */ /* 0x000fe400080f0eff */
[C---:B------:R-:W-:Y:S04]  /*17cc0*/  @!P2 LEA R12, P0, R14.reuse, c[0x0][0x2a0], 0x2 ;  /* 0x0000a8000e0caa11 */ /* 0x040fe800078010ff */
[----:B------:R-:W-:Y:S01]  /*17cd0*/  @!P2 LEA.HI.X R13, R14, c[0x0][0x2a4], R11, 0x2, P0 ;  /* 0x0000a9000e0daa11 */ /* 0x000fe200000f140b */
[----:B------:R-:W-:Y:S04]  /*17ce0*/  IMAD.MOV R11, RZ, RZ, -R10 ;  /* 0x000000ffff0b7224 */ /* 0x000fe800078e0a0a */
[----:B------:R2:W3:Y:S01]  /*17cf0*/  @!P2 LDG.E R217, [R12.64] ;  /* 0x000000180cd9a981 */ /* 0x0004e2000c1e1900 */
[----:B------:R-:W-:Y:S05]  /*17d00*/  IMAD R218, R11, c[0x0][0x2b8], R218 ;  /* 0x0000ae000bda7a24 */ /* 0x000fea00078e02da */
[----:B------:R-:W-:Y:S05]  /*17d10*/  SHF.R.S32.HI R11, RZ, 0x1f, R218 ;  /* 0x0000001fff0b7819 */ /* 0x000fea00000114da */
[----:B------:R-:W-:Y:S04]  /*17d20*/  IMAD R11, R11, c[0x0][0x1e0], RZ ;  /* 0x000078000b0b7a24 */ /* 0x000fe800078e02ff */
[C---:B------:R-:W-:Y:S02]  /*17d30*/  IMAD R11, R218.reuse, c[0x0][0x1e4], R11 ;  /* 0x00007900da0b7a24 */ /* 0x040fe400078e020b */
[----:B--2---:R-:W-:Y:S04]  /*17d40*/  IMAD.WIDE.U32 R12, R218, c[0x0][0x1e0], RZ ;  /* 0x00007800da0c7a25 */ /* 0x004fe800078e00ff */
[----:B------:R-:W-:Y:S01]  /*17d50*/  IMAD.IADD R13, R13, 0x1, R11 ;  /* 0x000000010d0d7824 */ /* 0x000fe200078e020b */
[----:B---3--:R-:W-:Y:S03]  /*17d60*/  SHF.R.S32.HI R10, RZ, 0x1f, R217 ;  /* 0x0000001fff0a7819 */ /* 0x008fe600000114d9 */
        /* <DEDUP_REMOVED lines=15> */
[C---:B------:R-:W-:Y:S04]  /*17e60*/  IADD3 R12, P0, R10.reuse, R227, RZ ;  /* 0x000000e30a0c7210 */ /* 0x040fe80007f1e0ff */
[----:B------:R2:W-:Y:S01]  /*17e70*/  LDGSTS.E.BYPASS.LTC128B.128 [R220+0xd080], [R14.64], !P1 ;  /* 0x0d0800000edc7fae */ /* 0x0005e2000c901d58 */
[C---:B------:R-:W-:Y:S01]  /*17e80*/  IMAD.X R13, R11.reuse, 0x1, R228, P0 ;  /* 0x000000010b0d7824 */ /* 0x040fe200000e06e4 */
[----:B------:R-:W-:Y:S04]  /*17e90*/  IADD3 R10, P0, R10, R231, RZ ;  /* 0x000000e70a0a7210 */ /* 0x000fe80007f1e0ff */
[----:B------:R2:W-:Y:S01]  /*17ea0*/  LDGSTS.E.BYPASS.LTC128B.128 [R220+0xe080], [R12.64], !P4 ;  /* 0x0e0800000cdc7fae */ /* 0x0005e2000e101d58 */
[----:B------:R-:W-:Y:S05]  /*17eb0*/  IMAD.X R11, R11, 0x1, R229, P0 ;  /* 0x000000010b0b7824 */ /* 0x000fea00000e06e5 */
[----:B------:R2:W-:Y:S03]  /*17ec0*/  LDGSTS.E.BYPASS.LTC128B.128 [R220+0xf080], [R10.64], !P3 ;  /* 0x0f0800000adc7fae */ /* 0x0005e6000d901d58 */
.L_x_485:
[----:B--2-4-:R-:W-:Y:S01]  /*17ed0*/  PLOP3.LUT P0, PT, PT, PT, UP3, 0x80, 0x0 ;  /* 0x000000000000781c */ /* 0x014fe20003f0f038 */
[----:B------:R-:W0:Y:S01]  /*17ee0*/  LDGDEPBAR ;  /* 0x00000000000079af */ /* 0x000e220000000000 */
[----:B---3--:R-:W-:Y:S01]  /*17ef0*/  IMAD.MOV.U32 R17, RZ, RZ, R221 ;  /* 0x000000ffff117224 */ /* 0x008fe200078e00dd */
[----:B------:R-:W-:Y:S01]  /*17f00*/  USHF.L.U32 UR4, UR10, 0x5, URZ ;  /* 0x000000050a047899 */ /* 0x000fe2000800063f */
[----:B------:R-:W-:Y:S05]  /*17f10*/  IMAD.U32 R13, RZ, RZ, UR20 ;  /* 0x00000014ff0d7e24 */ /* 0x000fea000f8e00ff */
[----:B------:R-:W-:Y:S04]  /*17f20*/  IMAD.U32 R11, RZ, RZ, UR4 ;  /* 0x00000004ff0b7e24 */ /* 0x000fe8000f8e00ff */
[----:B------:R-:W-:Y:S01]  /*17f30*/  @P0 IMAD.HI.U32 R10, R221, c[0x0][0x2c8], RZ ;  /* 0x0000b200dd0a0a27 */ /* 0x000fe200078e00ff */
[----:B------:R-:W-:Y:S11]  /*17f40*/  PLOP3.LUT P0, PT, PT, PT, UP3, 0x80, 0x0 ;  /* 0x000000000000781c */ /* 0x000ff60003f0f038 */
[----:B------:R-:W-:Y:S02]  /*17f50*/  @!UPT UIADD3 URZ, URZ, URZ, URZ ;  /* 0x0000003f3f3ff290 */ /* 0x000fe4000fffe03f */
[----:B------:R-:W-:Y:S02]  /*17f60*/  @P0 SHF.R.U32.HI R17, RZ, c[0x0][0x2cc], R10 ;  /* 0x0000b300ff110a19 */ /* 0x000fe4000001160a */
[----:B------:R-:W-:Y:S02]  /*17f70*/  PLOP3.LUT P0, PT, PT, PT, UP2, 0x40, 0x0 ;  /* 0x000000000000781c */ /* 0x000fe40003f0e828 */
[----:B------:R-:W-:Y:S01]  /*17f80*/  IADD3 R10, -R222, 0x1, -R11 ;  /* 0x00000001de0a7810 */ /* 0x000fe20007ffe90b */
[----:B------:R-:W2:Y:S03]  /*17f90*/  SHFL.IDX PT, R19, R17, RZ, 0x1c1f ;  /* 0x001c1fff11137589 */ /* 0x000ea600000e0000 */
        /* <DEDUP_REMOVED lines=20> */
.L_x_488:
[----:B------:R-:W-:Y:S04]  /*180e0*/  MOV R10, c[0x0][0x32c] ;  /* 0x0000cb00000a7a02 */ /* 0x000fe80000000f00 */
[----:B------:R-:W-:Y:S11]  /*180f0*/  ISETP.NE.AND P0, PT, R10, 0x1, PT ;  /* 0x000000010a00780c */ /* 0x000ff60003f05270 */
[----:B------:R-:W-:Y:S02]  /*18100*/  @!UPT UIADD3 URZ, URZ, URZ, URZ ;  /* 0x0000003f3f3ff290 */ /* 0x000fe4000fffe03f */
[----:B------:R-:W-:Y:S05]  /*18110*/  @P0 IMAD.HI.U32 R10, R12, c[0x0][0x330], RZ ;  /* 0x0000cc000c0a0a27 */ /* 0x000fea00078e00ff */
[----:B------:R-:W-:Y:S02]  /*18120*/  @P0 SHF.R.U32.HI R12, RZ, c[0x0][0x334], R10 ;  /* 0x0000cd00ff0c0a19 */ /* 0x000fe4000001160a */
.L_x_489:
[----:B------:R-:W-:Y:S05]  /*18130*/  BSYNC B0 ;  /* 0x0000000000007941 */ /* 0x000fea0003800000 */
.L_x_487:
[----:B------:R-:W-:Y:S04]  /*18140*/  IMAD R19, R12, c[0x0][0x32c], -R11 ;  /* 0x0000cb000c137a24 */ /* 0x000fe800078e0a0b */
[----:B------:R-:W-:Y:S05]  /*18150*/  IMAD.IADD R10, R19, 0x1, -R222 ;  /* 0x00000001130a7824 */ /* 0x000fea00078e0ade */
[----:B------:R-:W-:Y:S02]  /*18160*/  IADD3 R19, R10, c[0x0][0x32c], RZ ;  /* 0x0000cb000a137a10 */ /* 0x000fe40007ffe0ff */
[----:B------:R-:W-:Y:S02]  /*18170*/  IMNMX R15, R15, R10, !PT ;  /* 0x0000000a0f0f7217 */ /* 0x000fe40007800200 */
[----:B------:R-:W-:Y:S02]  /*18180*/  IMNMX R16, R16, R19, PT ;  /* 0x0000001310107217 */ /* 0x000fe40003800200 */
.L_x_486:
[----:B------:R-:W-:Y:S06]  /*18190*/  UISETP.GT.AND UP0, UPT, UR10, -0x1, UPT ;  /* 0xffffffff0a00788c */ /* 0x000fec000bf04270 */
[----:B------:R-:W-:Y:S04]  /*181a0*/  PLOP3.LUT P0, PT, PT, PT, UP0, 0x80, 0x0 ;  /* 0x000000000000781c */ /* 0x000fe80003f0f008 */
[C---:B------:R-:W-:Y:S04]  /*181b0*/  ISETP.GT.AND P0, PT, R15.reuse, RZ, P0 ;  /* 0x000000ff0f00720c */ /* 0x040fe80000704270 */
[----:B------:R-:W-:Y:S04]  /*181c0*/  ISETP.LT.OR P0, PT, R16, 0x1, P0 ;  /* 0x000000011000780c */ /* 0x000fe80000701670 */
[----:B------:R-:W-:Y:S02]  /*181d0*/  FSEL R12, R0, -INF , !P0 ;  /* 0xff800000000c7808 */ /* 0x000fe40004000000 */
[----:B------:R-:W-:Y:S04]  /*181e0*/  PLOP3.LUT P0, PT, PT, PT, UP0, 0x80, 0x0 ;  /* 0x000000000000781c */ /* 0x000fe80003f0f008 */
[C---:B------:R-:W-:Y:S04]  /*181f0*/  ISETP.GT.AND P0, PT, R15.reuse, 0x1, P0 ;  /* 0x000000010f00780c */ /* 0x040fe80000704270 */
[----:B------:R-:W-:Y:S04]  /*18200*/  ISETP.LT.OR P0, PT, R16, 0x2, P0 ;  /* 0x000000021000780c */ /* 0x000fe80000701670 */
[----:B-1----:R-:W-:Y:S02]  /*18210*/  FSEL R152, R152, -INF , !P0 ;  /* 0xff80000098987808 */ /* 0x002fe40004000000 */
[----:B------:R-:W-:Y:S04]  /*18220*/  PLOP3.LUT P0, PT, PT, PT, UP0, 0x80, 0x0 ;  /* 0x000000000000781c */ /* 0x000fe80003f0f008 */
        /* <DEDUP_REMOVED lines=10> */
[----:B------:R-:W-:Y:S01]  /*182d0*/  ISETP.LT.OR P0, PT, R16, 0x11, P0 ;  /* 0x000000111000780c */ /* 0x000fe20000701670 */
[--C-:B-1----:R-:W-:Y:S03]  /*182e0*/  IMAD.IADD R14, R14, 0x1, R7.reuse ;  /* 0x000000010e0e7824 */ /* 0x102fe600078e0207 */
[----:B------:R-:W-:Y:S01]  /*182f0*/  FSEL R168, R168, -INF , !P0 ;  /* 0xff800000a8a87808 */ /* 0x000fe20004000000 */
[----:B------:R-:W-:Y:S01]  /*18300*/  IMAD.IADD R0, R13, 0x1, R7 ;  /* 0x000000010d007824 */ /* 0x000fe200078e0207 */
        /* <DEDUP_REMOVED lines=29> */
.L_x_492:
[----:B------:R-:W-:Y:S04]  /*184e0*/  MOV R7, c[0x0][0x32c] ;  /* 0x0000cb0000077a02 */ /* 0x000fe80000000f00 */
[----:B------:R-:W-:Y:S11]  /*184f0*/  ISETP.NE.AND P0, PT, R7, 0x1, PT ;  /* 0x000000010700780c */ /* 0x000ff60003f05270 */
[----:B------:R-:W-:Y:S02]  /*18500*/  @!UPT UIADD3 URZ, URZ, URZ, URZ ;  /* 0x0000003f3f3ff290 */ /* 0x000fe4000fffe03f */
[----:B------:R-:W-:Y:S05]  /*18510*/  @P0 IMAD.HI.U32 R7, R16, c[0x0][0x330], RZ ;  /* 0x0000cc0010070a27 */ /* 0x000fea00078e00ff */
[----:B------:R-:W-:Y:S02]  /*18520*/  @P0 SHF.R.U32.HI R16, RZ, c[0x0][0x334], R7 ;  /* 0x0000cd00ff100a19 */ /* 0x000fe40000011607 */
.L_x_493:
[----:B------:R-:W-:Y:S05]  /*18530*/  BSYNC B0 ;  /* 0x0000000000007941 */ /* 0x000fea0003800000 */
.L_x_491:
[----:B------:R-:W-:Y:S04]  /*18540*/  IMAD R11, R16, c[0x0][0x32c], -R11 ;  /* 0x0000cb00100b7a24 */ /* 0x000fe800078e0a0b */
[----:B------:R-:W-:Y:S05]  /*18550*/  IMAD.IADD R11, R11, 0x1, -R222 ;  /* 0x000000010b0b7824 */ /* 0x000fea00078e0ade */
[----:B------:R-:W-:Y:S02]  /*18560*/  IADD3 R7, R11, c[0x0][0x32c], RZ ;  /* 0x0000cb000b077a10 */ /* 0x000fe40007ffe0ff */
[----:B------:R-:W-:Y:S02]  /*18570*/  IMNMX R0, R0, R11, !PT ;  /* 0x0000000b00007217 */ /* 0x000fe40007800200 */
[----:B------:R-:W-:Y:S02]  /*18580*/  IMNMX R14, R14, R7, PT ;  /* 0x000000070e0e7217 */ /* 0x000fe40003800200 */
.L_x_490:
[----:B------:R-:W-:Y:S01]  /*18590*/  PLOP3.LUT P0, PT, PT, PT, UP0, 0x80, 0x0 ;  /* 0x000000000000781c */ /* 0x000fe20003f0f008 */
[----:B------:R-:W-:Y:S03]  /*185a0*/  LDSM.16.MT88.4 R156, [R206+0x8080] ;  /* 0x00808000ce9c783b */ /* 0x000fe60000004200 */
[----:B------:R-:W-:Y:S04]  /*185b0*/  ISETP.GT.AND P0, PT, R0, RZ, P0 ;  /* 0x000000ff0000720c */ /* 0x000fe80000704270 */
[----:B------:R-:W-:Y:S01]  /*185c0*/  ISETP.LT.OR P0, PT, R14, 0x1, P0 ;  /* 0x000000010e00780c */ /* 0x000fe20000701670 */
[----:B------:R-:W-:Y:S03]  /*185d0*/  LDSM.16.MT88.4 R172, [R204+0x9880] ;  /* 0x00988000ccac783b */ /* 0x000fe60000004200 */
[----:B------:R-:W-:Y:S02]  /*185e0*/  FSEL R15, R4, -INF , !P0 ;  /* 0xff800000040f7808 */ /* 0x000fe40004000000 */
[----:B------:R-:W-:Y:S03]  /*185f0*/  PLOP3.LUT P0, PT, PT, PT, UP0, 0x80, 0x0 ;  /* 0x000000000000781c */ /* 0x000fe60003f0f008 */
[----:B------:R-:W-:Y:S01]  /*18600*/  LDSM.16.MT88.4 R176, [R211+0xa880] ;  /* 0x00a88000d3b0783b */ /* 0x000fe20000004200 */
[----:B------:R-:W-:Y:S04]  /*18610*/  ISETP.GT.AND P0, PT, R0, 0x1, P0 ;  /* 0x000000010000780c */ /* 0x000fe80000704270 */
[----:B------:R-:W-:Y:S03]  /*18620*/  ISETP.LT.OR P0, PT, R14, 0x2, P0 ;  /* 0x000000020e00780c */ /* 0x000fe60000701670 */
[----:B------:R-:W-:Y:S01]  /*18630*/  LDSM.16.MT88.4 R180, [R206+0xa880] ;  /* 0x00a88000ceb4783b */ /* 0x000fe20000004200 */
[----:B------:R-:W-:Y:S02]  /*18640*/  FSEL R13, R5, -INF , !P0 ;  /* 0xff800000050d7808 */ /* 0x000fe40004000000 */
[----:B------:R-:W-:Y:S02]  /*18650*/  PLOP3.LUT P0, PT, PT, PT, UP0, 0x80, 0x0 ;  /* 0x000000000000781c */ /* 0x000fe40003f0f008 */
[----:B------:R-:W-:Y:S02]  /*18660*/  FMNMX.FTZ R5, R12, R3, !PT ;  /* 0x000000030c057209 */ /* 0x000fe40007810000 */
[----:B------:R-:W-:Y:S01]  /*18670*/  ISETP.GT.AND P0, PT, R0, 0x8, P0 ;  /* 0x000000080000780c */ /* 0x000fe20000704270 */
[----:B------:R-:W-:Y:S01]  /*18680*/  LDSM.16.MT88.4 R184, [R204+0xa880] ;  /* 0x00a88000ccb8783b */ /* 0x000fe20000004200 */
[----:B------:R-:W-:Y:S02]  /*18690*/  FMNMX.FTZ R5, R152, R5, !PT ;  /* 0x0000000598057209 */ /* 0x000fe40007810000 */
[----:B------:R-:W-:Y:S02]  /*186a0*/  ISETP.LT.OR P0, PT, R14, 0x9, P0 ;  /* 0x000000090e00780c */ /* 0x000fe40000701670 */
[----:B------:R-:W-:Y:S02]  /*186b0*/  FMNMX.FTZ R5, R10, R5, !PT ;  /* 0x000000050a057209 */ /* 0x000fe40007810000 */
[----:B------:R-:W-:Y:S01]  /*186c0*/  FSEL R11, R6, -INF , !P0 ;  /* 0xff800000060b7808 */ /* 0x000fe20004000000 */
[----:B------:R-:W-:Y:S01]  /*186d0*/  LDSM.16.MT88.4 R188, [R211+0xb880] ;  /* 0x00b88000d3bc783b */ /* 0x000fe20000004200 */
[----:B------:R-:W-:Y:S02]  /*186e0*/  PLOP3.LUT P0, PT, PT, PT, UP0, 0x80, 0x0 ;  /* 0x000000000000781c */ /* 0x000fe40003f0f008 */
[----:B------:R-:W-:Y:S02]  /*186f0*/  FMNMX.FTZ R5, R8, R5, !PT ;  /* 0x0000000508057209 */ /* 0x000fe40007810000 */
[----:B------:R-:W-:Y:S02]  /*18700*/  ISETP.GT.AND P0, PT, R0, 0x9, P0 ;  /* 0x000000090000780c */ /* 0x000fe40000704270 */
[----:B------:R-:W-:Y:S01]  /*18710*/  FMNMX.FTZ R5, R168, R5, !PT ;  /* 0x00000005a8057209 */ /* 0x000fe20007810000 */
[----:B------:R-:W-:Y:S01]  /*18720*/  LDSM.16.MT88.4 R192, [R206+0xb880] ;  /* 0x00b88000cec0783b */ /* 0x000fe20000004200 */
[----:B------:R-:W-:Y:S02]  /*18730*/  ISETP.LT.OR P0, PT, R14, 0xa, P0 ;  /* 0x0000000a0e00780c */ /* 0x000fe40000701670 */
[----:B------:R-:W-:Y:S02]  /*18740*/  FMNMX.FTZ R5, R166, R5, !PT ;  /* 0x00000005a6057209 */ /* 0x000fe40007810000 */
        /* <DEDUP_REMOVED lines=11> */
[----:B------:R-:W-:Y:S02]  /*18800*/  ISETP.GT.AND P0, PT, R0, 0x11, P0 ;  /* 0x000000110000780c */ /* 0x000fe40000704270 */
[----:B------:R-:W-:Y:S02]  /*18810*/  FMNMX.FTZ R6, R11, R6, !PT ;  /* 0x000000060b067209 */ /* 0x000fe40007810000 */
[----:B------:R-:W-:Y:S02]  /*18820*/  ISETP.LT.OR P0, PT, R14, 0x12, P0 ;  /* 0x000000120e00780c */ /* 0x000fe40000701670 */
[----:B------:R-:W-:Y:S02]  /*18830*/  FMNMX.FTZ R16, R9, R6, !PT ;  /* 0x0000000609107209 */ /* 0x000fe40007810000 */
[----:B------:R-:W-:Y:S02]  /*18840*/  FSEL R163, R163, -INF , !P0 ;  /* 0xff800000a3a37808 */ /* 0x000fe40004000000 */
[----:B------:R-:W-:Y:S04]  /*18850*/  PLOP3.LUT P0, PT, PT, PT, UP0, 0x80, 0x0 ;  /* 0x000000000000781c */ /* 0x000fe80003f0f008 */
[----:B------:R-:W-:Y:S02]  /*18860*/  ISETP.GT.AND P0, PT, R0, 0x18, P0 ;  /* 0x000000180000780c */ /* 0x000fe40000704270 */
[----:B-1----:R-:W-:Y:S02]  /*18870*/  FMNMX.FTZ R6, R4, R5, !PT ;  /* 0x0000000504067209 */ /* 0x002fe40007810000 */
[----:B------:R-:W-:Y:S03]  /*18880*/  ISETP.LT.OR P0, PT, R14, 0x19, P0 ;  /* 0x000000190e00780c */ /* 0x000fe60000701670 */
[----:B------:R-:W1:Y:S01]  /*18890*/  SHFL.BFLY PT, R17, R6, 0x1, 0x1f ;  /* 0x0c201f0006117f89 */ /* 0x000e6200000e0000 */
[----:B------:R-:W-:Y:S02]  /*188a0*/  FSEL R161, R161, -INF , !P0 ;  /* 0xff800000a1a17808 */ /* 0x000fe40004000000 */
[----:B------:R-:W-:Y:S01]  /*188b0*/  PLOP3.LUT P0, PT, PT, PT, UP0, 0x80, 0x0 ;  /* 0x000000000000781c */ /* 0x000fe20003f0f008 */
[----:B------:R-:W-:Y:S02]  /*188c0*/  UISETP.GT.AND UP0, UPT, UR10, UR8, UPT ;  /* 0x000000080a00728c */ /* 0x000fe4000bf04270 */
[----:B------:R-:W-:Y:S01]  /*188d0*/  UIADD3 UR10, UR10, -0x1, URZ ;  /* 0xffffffff0a0a7890 */ /* 0x000fe2000fffe03f */
[----:B------:R-:W-:Y:S02]  /*188e0*/  ISETP.GT.AND P0, PT, R0, 0x19, P0 ;  /* 0x000000190000780c */ /* 0x000fe40000704270 */
[----:B------:R-:W-:Y:S02]  /*188f0*/  FMNMX.FTZ R0, R165, R16, !PT ;  /* 0x00000010a5007209 */ /* 0x000fe40007810000 */
[----:B------:R-:W-:Y:S02]  /*18900*/  ISETP.LT.OR P0, PT, R14, 0x1a, P0 ;  /* 0x0000001a0e00780c */ /* 0x000fe40000701670 */
[----:B------:R-:W-:Y:S02]  /*18910*/  FMNMX.FTZ R0, R163, R0, !PT ;  /* 0x00000000a3007209 */ /* 0x000fe40007810000 */
[----:B------:R-:W-:Y:S02]  /*18920*/  FSEL R149, R149, -INF , !P0 ;  /* 0xff80000095957808 */ /* 0x000fe40004000000 */
[----:B------:R-:W-:Y:S04]  /*18930*/  FMNMX.FTZ R0, R161, R0, !PT ;  /* 0x00000000a1007209 */ /* 0x000fe80007810000 */
[----:B------:R-:W-:Y:S02]  /*18940*/  FMNMX.FTZ R4, R149, R0, !PT ;  /* 0x0000000095047209 */ /* 0x000fe40007810000 */
[----:B-1----:R-:W-:Y:S03]  /*18950*/  FMNMX.FTZ R0, R6, R17, !PT ;  /* 0x0000001106007209 */ /* 0x002fe60007810000 */
        /* <DEDUP_REMOVED lines=9> */
[--C-:B------:R-:W-:Y:S02]  /*189f0*/  FFMA.FTZ R239, R168, c[0x0][0x2d0], -R167.reuse ;  /* 0x0000b400a8ef7a23 */ /* 0x100fe400000108a7 */
[----:B------:R-:W-:Y:S01]  /*18a00*/  LDSM.16.MT88.4 R168, [R206+0x9880] ;  /* 0x00988000cea8783b */ /* 0x000fe20000004200 */
[----:B-1----:R-:W-:Y:S01]  /*18a10*/  FMNMX.FTZ R5, R4, R7, !PT ;  /* 0x0000000704057209 */ /* 0x002fe20007810000 */
[--C-:B------:R-:W-:Y:S01]  /*18a20*/  FFMA.FTZ R240, R166, c[0x0][0x2d0], -R167.reuse ;  /* 0x0000b400a6f07a23 */ /* 0x100fe200000108a7 */
[----:B------:R-:W-:Y:S01]  /*18a30*/  FSEL R4, R0, RZ, P0 ;  /* 0x000000ff00047208 */ /* 0x000fe20000000000 */
[--C-:B------:R-:W-:Y:S02]  /*18a40*/  FFMA.FTZ R241, R164, c[0x0][0x2d0], -R167.reuse ;  /* 0x0000b400a4f17a23 */ /* 0x100fe400000108a7 */
[----:B------:R-:W-:Y:S01]  /*18a50*/  FFMA.FTZ R167, R162, c[0x0][0x2d0], -R167 ;  /* 0x0000b400a2a77a23 */ /* 0x000fe200000108a7 */
[----:B------:R-:W1:Y:S01]  /*18a60*/  MUFU.EX2 R151, R151 ;  /* 0x0000009700977308 */ /* 0x000e620000000800 */
[----:B------:R-:W2:Y:S01]  /*18a70*/  SHFL.BFLY PT, R148, R5, 0x1, 0x1f ;  /* 0x0c201f0005947f89 */ /* 0x000ea200000e0000 */
[----:B------:R-:W-:Y:S04]  /*18a80*/  FADD.FTZ R4, -R4, R3 ;  /* 0x0000000304047221 */ /* 0x000fe80000010100 */
[----:B------:R-:W-:Y:S04]  /*18a90*/  FMUL.FTZ R3, R4, c[0x0][0x2d0] ;  /* 0x0000b40004037a20 */ /* 0x000fe80000410000 */
[----:B------:R-:W-:Y:S10]  /*18aa0*/  MUFU.EX2 R150, R150 ;  /* 0x0000009600967308 */ /* 0x000ff40000000800 */
[----:B------:R-:W3:Y:S01]  /*18ab0*/  MUFU.EX2 R3, R3 ;  /* 0x0000000300037308 */ /* 0x000ee20000000800 */
[----:B-1----:R-:W-:Y:S02]  /*18ac0*/  F2FP.PACK_AB R152, R151, R234 ;  /* 0x000000ea9798723e */ /* 0x002fe400000000ff */
[----:B--2---:R-:W-:Y:S04]  /*18ad0*/  FMNMX.FTZ R148, R148, R5, !PT ;  /* 0x0000000594947209 */ /* 0x004fe80007810000 */
[C---:B------:R-:W-:Y:S01]  /*18ae0*/  FSETP.NEU.FTZ.AND P0, PT, R148.reuse, -INF , PT ;  /* 0xff8000009400780b */ /* 0x040fe20003f1d000 */
[C---:B------:R-:W-:Y:S02]  /*18af0*/  FMUL.FTZ R160, R148.reuse, c[0x0][0x2d0] ;  /* 0x0000b40094a07a20 */ /* 0x040fe40000410000 */
[----:B------:R-:W1:Y:S01]  /*18b00*/  MUFU.EX2 R233, R233 ;  /* 0x000000e900e97308 */ /* 0x000e620000000800 */
[----:B------:R-:W-:Y:S02]  /*18b10*/  FSEL R5, R148, RZ, P0 ;  /* 0x000000ff94057208 */ /* 0x000fe40000000000 */
[----:B------:R-:W-:Y:S02]  /*18b20*/  FSEL R160, R160, RZ, P0 ;  /* 0x000000ffa0a07208 */ /* 0x000fe40000000000 */
[----:B------:R-:W-:Y:S01]  /*18b30*/  PLOP3.LUT P0, PT, PT, PT, UP0, 0x80, 0x0 ;  /* 0x000000000000781c */ /* 0x000fe20003f0f008 */
[----:B------:R-:W-:Y:S02]  /*18b40*/  FADD.FTZ R5, -R5, R2 ;  /* 0x0000000205057221 */ /* 0x000fe40000010100 */
[--C-:B------:R-:W-:Y:S02]  /*18b50*/  FFMA.FTZ R238, R15, c[0x0][0x2d0], -R160.reuse ;  /* 0x0000b4000fee7a23 */ /* 0x100fe400000108a0 */
[----:B------:R2:W-:Y:S01]  /*18b60*/  MUFU.EX2 R242, R167 ;  /* 0x000000a700f27308 */ /* 0x0005e20000000800 */
[--C-:B------:R-:W-:Y:S02]  /*18b70*/  FFMA.FTZ R237, R13, c[0x0][0x2d0], -R160.reuse ;  /* 0x0000b4000ded7a23 */ /* 0x100fe400000108a0 */
[----:B------:R-:W4:Y:S01]  /*18b80*/  LDSM.16.MT88.4 R12, [R211+0x8080] ;  /* 0x00808000d30c783b */ /* 0x000f220000004200 */
[--C-:B------:R-:W-:Y:S02]  /*18b90*/  FFMA.FTZ R236, R11, c[0x0][0x2d0], -R160.reuse ;  /* 0x0000b4000bec7a23 */ /* 0x100fe400000108a0 */
[--C-:B------:R-:W-:Y:S02]  /*18ba0*/  FFMA.FTZ R235, R9, c[0x0][0x2d0], -R160.reuse ;  /* 0x0000b40009eb7a23 */ /* 0x100fe400000108a0 */
[----:B------:R-:W-:Y:S02]  /*18bb0*/  FMUL.FTZ R2, R5, c[0x0][0x2d0] ;  /* 0x0000b40005027a20 */ /* 0x000fe40000410000 */
[----:B------:R-:W-:Y:S01]  /*18bc0*/  MUFU.EX2 R238, R238 ;  /* 0x000000ee00ee7308 */ /* 0x000fe20000000800 */
[C---:B---3--:R-:W-:Y:S02]  /*18bd0*/  FMUL.FTZ R4, R3.reuse, R144 ;  /* 0x0000009003047220 */ /* 0x048fe40000410000 */
[----:B------:R-:W-:Y:S01]  /*18be0*/  FMUL.FTZ R5, R3, R145 ;  /* 0x0000009103057220 */ /* 0x000fe20000410000 */
[----:B-1----:R-:W-:Y:S01]  /*18bf0*/  F2FP.PACK_AB R154, R233, R150 ;  /* 0x00000096e99a723e */ /* 0x002fe200000000ff */
[C---:B------:R-:W-:Y:S02]  /*18c00*/  FMUL.FTZ R8, R3.reuse, R140 ;  /* 0x0000008c03087220 */ /* 0x040fe40000410000 */
[C---:B------:R-:W-:Y:S02]  /*18c10*/  FMUL.FTZ R9, R3.reuse, R141 ;  /* 0x0000008d03097220 */ /* 0x040fe40000410000 */
[C---:B------:R-:W-:Y:S01]  /*18c20*/  FMUL.FTZ R16, R3.reuse, R132 ;  /* 0x0000008403107220 */ /* 0x040fe20000410000 */
[----:B------:R-:W1:Y:S01]  /*18c30*/  MUFU.EX2 R2, R2 ;  /* 0x0000000200027308 */ /* 0x000e620000000800 */
[----:B------:R-:W-:Y:S02]  /*18c40*/  FMUL.FTZ R17, R3, R133 ;  /* 0x0000008503117220 */ /* 0x000fe40000410000 */
[--C-:B------:R-:W-:Y:S02]  /*18c50*/  FFMA.FTZ R243, R165, c[0x0][0x2d0], -R160.reuse ;  /* 0x0000b400a5f37a23 */ /* 0x100fe400000108a0 */
[----:B--2---:R-:W-:Y:S01]  /*18c60*/  LDSM.16.MT88.4 R164, [R204+0x8880] ;  /* 0x00888000cca4783b */ /* 0x004fe20000004200 */
[--C-:B------:R-:W-:Y:S02]  /*18c70*/  FFMA.FTZ R244, R163, c[0x0][0x2d0], -R160.reuse ;  /* 0x0000b400a3f47a23 */ /* 0x100fe400000108a0 */
[--C-:B------:R-:W-:Y:S02]  /*18c80*/  FFMA.FTZ R245, R161, c[0x0][0x2d0], -R160.reuse ;  /* 0x0000b400a1f57a23 */ /* 0x100fe400000108a0 */
[----:B------:R-:W2:Y:S01]  /*18c90*/  MUFU.EX2 R237, R237 ;  /* 0x000000ed00ed7308 */ /* 0x000ea20000000800 */
[----:B------:R-:W-:Y:S02]  /*18ca0*/  FFMA.FTZ R160, R149, c[0x0][0x2d0], -R160 ;  /* 0x0000b40095a07a23 */ /* 0x000fe400000108a0 */
[C---:B------:R-:W-:Y:S02]  /*18cb0*/  FMUL.FTZ R28, R3.reuse, R28 ;  /* 0x0000001c031c7220 */ /* 0x040fe40000410000 */
[C---:B------:R-:W-:Y:S02]  /*18cc0*/  FMUL.FTZ R29, R3.reuse, R29 ;  /* 0x0000001d031d7220 */ /* 0x040fe40000410000 */
[C---:B------:R-:W-:Y:S02]  /*18cd0*/  FMUL.FTZ R32, R3.reuse, R32 ;  /* 0x0000002003207220 */ /* 0x040fe40000410000 */
[C---:B------:R-:W-:Y:S01]  /*18ce0*/  FMUL.FTZ R33, R3.reuse, R33 ;  /* 0x0000002103217220 */ /* 0x040fe20000410000 */
[----:B------:R-:W-:Y:S01]  /*18cf0*/  MUFU.EX2 R236, R236 ;  /* 0x000000ec00ec7308 */ /* 0x000fe20000000800 */
[C---:B------:R-:W-:Y:S02]  /*18d00*/  FMUL.FTZ R36, R3.reuse, R36 ;  /* 0x0000002403247220 */ /* 0x040fe40000410000 */
[----:B------:R-:W-:Y:S02]  /*18d10*/  FMUL.FTZ R37, R3, R37 ;  /* 0x0000002503257220 */ /* 0x000fe40000410000 */
[C---:B-1----:R-:W-:Y:S02]  /*18d20*/  FMUL.FTZ R6, R2.reuse, R146 ;  /* 0x0000009202067220 */ /* 0x042fe40000410000 */
[C---:B------:R-:W-:Y:S02]  /*18d30*/  FMUL.FTZ R7, R2.reuse, R147 ;  /* 0x0000009302077220 */ /* 0x040fe40000410000 */
[----:B------:R-:W1:Y:S01]  /*18d40*/  LDSM.16.MT88.4 R144, [R205+0x8080] ;  /* 0x00808000cd90783b */ /* 0x000e620000004200 */
[----:B------:R-:W3:Y:S01]  /*18d50*/  MUFU.EX2 R235, R235 ;  /* 0x000000eb00eb7308 */ /* 0x000ee20000000800 */
[C---:B------:R-:W-:Y:S02]  /*18d60*/  FMUL.FTZ R10, R2.reuse, R142 ;  /* 0x0000008e020a7220 */ /* 0x040fe40000410000 */
[C---:B------:R-:W-:Y:S01]  /*18d70*/  FMUL.FTZ R11, R2.reuse, R143 ;  /* 0x0000008f020b7220 */ /* 0x040fe20000410000 */
        /* <DEDUP_REMOVED lines=15> */
[----:B---3--:R-:W-:Y:S01]  /*18e70*/  F2FP.PACK_AB R155, R235, R236 ;  /* 0x000000eceb9b723e */ /* 0x008fe200000000ff */
[C---:B------:R-:W-:Y:S02]  /*18e80*/  FMUL.FTZ R42, R2.reuse, R42 ;  /* 0x0000002a022a7220 */ /* 0x040fe40000410000 */
[C---:B------:R-:W-:Y:S02]  /*18e90*/  FMUL.FTZ R43, R2.reuse, R43 ;  /* 0x0000002b022b7220 */ /* 0x040fe40000410000 */
[C---:B------:R-:W-:Y:S01]  /*18ea0*/  FMUL.FTZ R44, R3.reuse, R44 ;  /* 0x0000002c032c7220 */ /* 0x040fe20000410000 */
[----:B------:R-:W3:Y:S01]  /*18eb0*/  MUFU.EX2 R240, R240 ;  /* 0x000000f000f07308 */ /* 0x000ee20000000800 */
[C---:B----4-:R-:W-:Y:S01]  /*18ec0*/  HMMA.16816.F32 R4, R152.reuse, R12, R4 ;  /* 0x0000000c9804723c */ /* 0x050fe20000001804 */
        /* <DEDUP_REMOVED lines=37> */
[C---:B----4-:R-:W-:Y:S04]  /*19120*/  HMMA.16816.F32 R28, R152.reuse, R136, R28 ;  /* 0x00000088981c723c */ /* 0x050fe8000000181c */
        /* <DEDUP_REMOVED lines=10> */
[----:B------:R-:W4:Y:S03]  /*191d0*/  LDSM.16.MT88.4 R132, [R204+0x9080] ;  /* 0x00908000cc84783b */ /* 0x000f260000004200 */
        /* <DEDUP_REMOVED lines=18> */
[C---:B----4-:R-:W-:Y:S04]  /*19300*/  HMMA.16816.F32 R60, R152.reuse, R132, R60 ;  /* 0x00000084983c723c */ /* 0x050fe8000000183c */
[C---:B------:R-:W-:Y:S02]  /*19310*/  FMUL.FTZ R76, R3.reuse, R76 ;  /* 0x0000004c034c7220 */ /* 0x040fe40000410000 */
[C---:B------:R-:W-:Y:S02]  /*19320*/  FMUL.FTZ R77, R3.reuse, R77 ;  /* 0x0000004d034d7220 */ /* 0x040fe40000410000 */
[C---:B------:R-:W-:Y:S01]  /*19330*/  HMMA.16816.F32 R64, R152.reuse, R134, R64 ;  /* 0x000000869840723c */ /* 0x040fe20000001840 */
[----:B------:R-:W4:Y:S03]  /*19340*/  LDSM.16.MT88.4 R132, [R205+0xa080] ;  /* 0x00a08000cd84783b */ /* 0x000f260000004200 */
        /* <DEDUP_REMOVED lines=21> */
[C---:B------:R-:W-:Y:S04]  /*194a0*/  FMUL.FTZ R92, R3.reuse, R92 ;  /* 0x0000005c035c7220 */ /* 0x040fe80000410000 */
[C---:B------:R-:W-:Y:S01]  /*194b0*/  FMUL.FTZ R93, R3.reuse, R93 ;  /* 0x0000005d035d7220 */ /* 0x040fe20000410000 */
[C---:B------:R-:W-:Y:S01]  /*194c0*/  HMMA.16816.F32 R88, R152.reuse, R134, R88 ;  /* 0x000000869858723c */ /* 0x040fe20000001858 */
[----:B------:R-:W4:Y:S02]  /*194d0*/  LDSM.16.MT88.4 R132, [R206+0xb080] ;  /* 0x00b08000ce84783b */ /* 0x000f240000004200 */
        /* <DEDUP_REMOVED lines=26> */
[C---:B----4-:R-:W-:Y:S03]  /*19680*/  HMMA.16816.F32 R108, R152.reuse, R132, R108 ;  /* 0x00000084986c723c */ /* 0x050fe6000000186c */
[C---:B------:R-:W-:Y:S02]  /*19690*/  FMUL.FTZ R114, R2.reuse, R114 ;  /* 0x0000007202727220 */ /* 0x040fe40000410000 */
[C---:B------:R-:W-:Y:S02]  /*196a0*/  FMUL.FTZ R115, R2.reuse, R115 ;  /* 0x0000007302737220 */ /* 0x040fe40000410000 */
[C---:B------:R-:W-:Y:S02]  /*196b0*/  FMUL.FTZ R116, R3.reuse, R116 ;  /* 0x0000007403747220 */ /* 0x040fe40000410000 */
[C---:B------:R-:W-:Y:S03]  /*196c0*/  FMUL.FTZ R117, R3.reuse, R117 ;  /* 0x0000007503757220 */ /* 0x040fe60000410000 */
        /* <DEDUP_REMOVED lines=19> */
[----:B------:R-:W-:Y:S01]  /*19800*/  FFMA.FTZ R234, R3, R224, R234 ;  /* 0x000000e003ea7223 */ /* 0x000fe200000100ea */
[----:B------:R-:W-:Y:S01]  /*19810*/  MOV R3, R0 ;  /* 0x0000000000037202 */ /* 0x000fe20000000f00 */
[----:B------:R-:W-:Y:S03]  /*19820*/  FFMA.FTZ R238, R2, R223, R238 ;  /* 0x000000df02ee7223 */ /* 0x000fe600000100ee */
[----:B------:R-:W-:Y:S03]  /*19830*/  HMMA.16816.F32 R128, R152, R138, R128 ;  /* 0x0000008a9880723c */ /* 0x000fe60000001880 */
[----:B------:R-:W-:Y:S02]  /*19840*/  FADD.FTZ R151, R151, R234 ;  /* 0x000000ea97977221 */ /* 0x000fe40000010000 */
[----:B------:R-:W-:Y:S02]  /*19850*/  FADD.FTZ R237, R237, R238 ;  /* 0x000000eeeded7221 */ /* 0x000fe40000010000 */
[----:B---3--:R-:W-:Y:S01]  /*19860*/  F2FP.PACK_AB R152, R240, R239 ;  /* 0x000000eff098723e */ /* 0x008fe200000000ff */
        /* <DEDUP_REMOVED lines=8> */
[C---:B----4-:R-:W-:Y:S01]  /*198f0*/  HMMA.16816.F32 R144, R152.reuse, R132, R4 ;  /* 0x000000849890723c */ /* 0x050fe20000001804 */
        /* <DEDUP_REMOVED lines=45> */
.L_x_484:
[----:B------:R-:W1:Y:S01]  /*19bd0*/  SHFL.BFLY PT, R3, R224, 0x2, 0x1f ;  /* 0x0c401f00e0037f89 */ /* 0x000e6200000e0000 */
[----:B------:R-:W-:-:S02]  /*19be0*/  MOV R4, RZ ;  /* 0x000000ff00047202 */ /* 0x000fc40000000f00 */
[----:B------:R-:W-:Y:S01]  /*19bf0*/  MOV R8, 0xff800000 ;  /* 0xff80000000087802 */ /* 0x000fe20000000f00 */
[----:B------:R-:W2:Y:S01]  /*19c00*/  SHFL.BFLY PT, R2, R223, 0x2, 0x1f ;  /* 0x0c401f00df027f89 */ /* 0x000ea200000e0000 */
[----:B------:R-:W-:Y:S01]  /*19c10*/  PLOP3.LUT P2, PT, PT, PT, PT, 0x8, 0x0 ;  /* 0x000000000000781c */ /* 0x000fe20003f4e170 */
[----:B-1----:R-:W-:Y:S01]  /*19c20*/  FADD.FTZ R6, R3, R224 ;  /* 0x000000e003067221 */ /* 0x002fe20000010000 */
[----:B------:R-:W-:Y:S01]  /*19c30*/  MOV R3, RZ ;  /* 0x000000ff00037202 */ /* 0x000fe20000000f00 */
        /* <DEDUP_REMOVED lines=148> */
.L_x_382:
        /* <DEDUP_REMOVED lines=178> */
[----:B------:R-:W4:Y:S02]  /*1b0a0*/  @P0 LDG.E R12, [R10.64] ;  /* 0x000000180a0c0981 */ /* 0x000f24000c1e1900 */
[----:B------:R-:W-:-:S03]  /*1b0b0*/  ULDC.64 UR4, c[0x0][0x508] ;  /* 0x0001420000047ab9 */ /* 0x000fc60000000a00 */
[----:B------:R-:W-:-:S05]  /*1b0c0*/  PLOP3.LUT P1, PT, PT, PT, UP0, 0x80, 0x0 ;  /* 0x000000000000781c */ /* 0x000fca0003f2f008 */
[----:B------:R-:W-:Y:S01]  /*1b0d0*/  @UP0 UIMAD.WIDE UR4, UR21, UR6, UR4 ;  /* 0x00000006150402a5 */ /* 0x000fe2000f8e0204 */
[----:B------:R-:W-:-:S05]  /*1b0e0*/  IMAD.MOV.U32 R4, RZ, RZ, c[0x0][0x388] ;  /* 0x0000e200ff047624 */ /* 0x000fca00078e00ff */
[----:B------:R-:W-:Y:S02]  /*1b0f0*/  IMAD.U32 R14, RZ, RZ, UR4 ;  /* 0x00000004ff0e7e24 */ /* 0x000fe4000f8e00ff */
[----:B--2---:R-:W-:-:S05]  /*1b100*/  IMAD.U32 R15, RZ, RZ, UR5 ;  /* 0x00000005ff0f7e24 */ /* 0x004fca000f8e00ff */
[----:B------:R3:W5:Y:S01]  /*1b110*/  @P1 LDG.E R4, [R14.64] ;  /* 0x000000180e041981 */ /* 0x000762000c1e1900 */
[----:B------:R-:W-:Y:S02]  /*1b120*/  UMOV UR18, URZ ;  /* 0x0000003f00127c82 */ /* 0x000fe40008000000 */
[----:B------:R-:W-:Y:S01]  /*1b130*/  UMOV UR19, URZ ;  /* 0x0000003f00137c82 */ /* 0x000fe20008000000 */
[----:B----4-:R-:W1:Y:S02]  /*1b140*/  @P0 R2UR UR5, R12 ;  /* 0x000000000c0503c2 */ /* 0x010e6400000e0000 */
[----:B-1----:R-:W-:Y:S02]  /*1b150*/  @UP1 USHF.R.S32.HI UR4, URZ, 0x1f, UR5 ;  /* 0x0000001f3f041899 */ /* 0x002fe40008011405 */
[----:B------:R-:W-:-:S05]  /*1b160*/  @UP1 UMOV UR18, UR5 ;  /* 0x0000000500121c82 */ /* 0x000fca0008000000 */
[----:B------:R-:W-:Y:S01]  /*1b170*/  @UP1 UMOV UR19, UR4 ;  /* 0x0000000400131c82 */ /* 0x000fe20008000000 */
[----:B------:R-:W-:Y:S05]  /*1b180*/  @P1 BRA `(.L_x_496) ;  /* 0x0000004000001947 */ /* 0x000fea0003800000 */
[----:B---3--:R-:W-:Y:S05]  /*1b190*/  @!P0 BRA `(.L_x_496) ;  /* 0x0000003000008947 */ /* 0x008fea0003800000 */
[----:B-----5:R-:W2:Y:S04]  /*1b1a0*/  LDG.E R4, [R10.64] ;  /* 0x000000180a047981 */ /* 0x020ea8000c1e1900 */
[----:B------:R-:W2:Y:S02]  /*1b1b0*/  LDG.E R3, [R10.64+0x4] ;  /* 0x000004180a037981 */ /* 0x000ea4000c1e1900 */
[----:B--2---:R-:W-:Y:S02]  /*1b1c0*/  IADD3 R4, -R4, R3, RZ ;  /* 0x0000000304047210 */ /* 0x004fe40007ffe1ff */
.L_x_496:
[----:B---3--:R-:W-:Y:S01]  /*1b1d0*/  SHF.R.S32.HI R3, RZ, 0x1f, R2 ;  /* 0x0000001fff037819 */ /* 0x008fe20000011402 */
[----:B------:R-:W1:Y:S01]  /*1b1e0*/  S2R R75, SR_CTAID.X ;  /* 0x00000000004b7919 */ /* 0x000e620000002500 */
[----:B------:R-:W-:Y:S01]  /*1b1f0*/  LOP3.LUT R11, R7, 0xffffffe0, RZ, 0xc0, !PT ;  /* 0xffffffe0070b7812 */ /* 0x000fe200078ec0ff */
[----:B------:R-:W-:Y:S01]  /*1b200*/  IMAD.MOV.U32 R10, RZ, RZ, c[0x0][0x4e8] ;  /* 0x00013a00ff0a7624 */ /* 0x000fe200078e00ff */
[----:B------:R-:W-:Y:S01]  /*1b210*/  LEA.HI R3, R3, R2, RZ, 0x3 ;  /* 0x0000000203037211 */ /* 0x000fe200078f18ff */
[----:B------:R-:W-:Y:S01]  /*1b220*/  ULDC.64 UR6, c[0x0][0x490] ;  /* 0x0001240000067ab9 */ /* 0x000fe20000000a00 */
[-C--:B------:R-:W-:Y:S01]  /*1b230*/  LEA.HI R16, R5, R0.reuse, RZ, 0x3 ;  /* 0x0000000005107211 */ /* 0x080fe200078f18ff */
[----:B------:R-:W-:Y:S01]  /*1b240*/  USHF.R.S32.HI UR12, URZ, 0x1f, UR21 ;  /* 0x0000001f3f0c7899 */ /* 0x000fe20008011415 */
[----:B------:R-:W-:Y:S01]  /*1b250*/  LOP3.LUT R7, R3, 0xffffff8, RZ, 0xc0, !PT ;  /* 0x0ffffff803077812 */ /* 0x000fe200078ec0ff */
[----:B------:R-:W-:Y:S01]  /*1b260*/  IMAD.IADD R3, R0, 0x1, -R11 ;  /* 0x0000000100037824 */ /* 0x000fe200078e0a0b */
        /* <DEDUP_REMOVED lines=91> */
[----:B------:R-:W-:-:S03]  /*1b820*/  IADD3 R21, R21, R22, RZ ;  /* 0x0000001615157210 */ /* 0x000fc60007ffe0ff */
[----:B-1----:R1:W-:Y:S01]  /*1b830*/  @!P1 ST.E [R12.64], R6 ;  /* 0x000000060c009985 */ /* 0x0023e2000c101918 */
[----:B--2---:R-:W-:-:S03]  /*1b840*/  IMAD.SHL.U32 R14, R5, 0x8, RZ ;  /* 0x00000008050e7824 */ /* 0x004fc600078e00ff */
[----:B---3--:R1:W-:Y:S01]  /*1b850*/  @!P0 ST.E [R10.64], R8 ;  /* 0x000000080a008985 */ /* 0x0083e2000c101918 */
[----:B------:R-:W-:Y:S01]  /*1b860*/  IMAD R5, R4, c[0x0][0x3d8], RZ ;  /* 0x0000f60004057a24 */ /* 0x000fe200078e02ff */
[----:B------:R-:W-:-:S03]  /*1b870*/  LOP3.LUT R14, R3, 0x7ffffe00, R14, 0xf8, !PT ;  /* 0x7ffffe00030e7812 */ /* 0x000fc600078ef80e */
[C---:B------:R-:W-:Y:S02]  /*1b880*/  IMAD R3, R18.reuse, c[0x0][0x3dc], R5 ;  /* 0x0000f70012037a24 */ /* 0x040fe400078e0205 */
[----:B------:R-:W-:-:S04]  /*1b890*/  IMAD.WIDE.U32 R18, R18, c[0x0][0x3d8], R20 ;  /* 0x0000f60012127a25 */ /* 0x000fc800078e0014 */
[----:B------:R-:W-:Y:S01]  /*1b8a0*/  IMAD.SHL.U32 R76, R14, 0x2, RZ ;  /* 0x000000020e4c7824 */ /* 0x000fe200078e00ff */
[----:B------:R-:W-:Y:S01]  /*1b8b0*/  LEA R74, P0, R18, c[0x0][0x380], 0x1 ;  /* 0x0000e000124a7a11 */ /* 0x000fe200078008ff */
[----:B------:R-:W-:-:S03]  /*1b8c0*/  IMAD.IADD R3, R19, 0x1, R3 ;  /* 0x0000000113037824 */ /* 0x000fc600078e0203 */
        /* <DEDUP_REMOVED lines=45> */
.L_x_498:
[----:B--234-:R-:W-:Y:S05]  /*1bba0*/  BSYNC B0 ;  /* 0x0000000000007941 */ /* 0x01cfea0003800000 */
.L_x_497:
        /* <DEDUP_REMOVED lines=30> */
.L_x_500:
[----:B------:R-:W-:Y:S05]  /*1bd90*/  BSYNC B0 ;  /* 0x0000000000007941 */ /* 0x000fea0003800000 */
.L_x_499:
        /* <DEDUP_REMOVED lines=30> */
.L_x_502:
[----:B------:R-:W-:Y:S05]  /*1bf80*/  BSYNC B0 ;  /* 0x0000000000007941 */ /* 0x000fea0003800000 */
.L_x_501:
        /* <DEDUP_REMOVED lines=31> */
.L_x_495:
        /* <DEDUP_REMOVED lines=28> */
[----:B-----5:R-:W2:Y:S04]  /*1c340*/  LDG.E R4, [R6.64] ;  /* 0x0000001806047981 */ /* 0x020ea8000c1e1900 */
[----:B------:R-:W2:Y:S02]  /*1c350*/  LDG.E R3, [R6.64+0x4] ;  /* 0x0000041806037981 */ /* 0x000ea4000c1e1900 */
[----:B--2---:R-:W-:Y:S02]  /*1c360*/  IADD3 R4, -R4, R3, RZ ;  /* 0x0000000304047210 */ /* 0x004fe40007ffe1ff */
.L_x_503:
        /* <DEDUP_REMOVED lines=38> */
[----:B------:R-:W-:Y:S01]  /*1c5d0*/  LEA R2, P0, R6, c[0x0][0x450], 0x2 ;  /* 0x0001140006027a11 */ /* 0x000fe200078010ff */
[----:B------:R-:W-:-:S03]  /*1c5e0*/  IMAD.MOV.U32 R5, RZ, RZ, -0x800000 ;  /* 0xff800000ff057424 */ /* 0x000fc600078e00ff */
[----:B------:R-:W-:-:S04]  /*1c5f0*/  IADD3 R3, R7, R0, RZ ;  /* 0x0000000007037210 */ /* 0x000fc80007ffe0ff */
[----:B------:R-:W-:-:S05]  /*1c600*/  LEA.HI.X R3, R6, c[0x0][0x454], R3, 0x2, P0 ;  /* 0x0001150006037a11 */ /* 0x000fca00000f1403 */
[----:B------:R1:W-:Y:S02]  /*1c610*/  STG.E [R2.64], R5 ;  /* 0x0000000502007986 */ /* 0x0003e4000c101918 */
.L_x_505:
[----:B------:R-:W-:Y:S05]  /*1c620*/  BSYNC B0 ;  /* 0x0000000000007941 */ /* 0x000fea0003800000 */
.L_x_504:
        /* <DEDUP_REMOVED lines=8> */
[----:B------:R-:W-:Y:S01]  /*1c6b0*/  ISETP.NE.AND P0, PT, R2, 0x1, PT ;  /* 0x000000010200780c */ /* 0x000fe20003f05270 */
[----:B------:R-:W-:Y:S01]  /*1c6c0*/  UIMAD UR7, UR10, UR5, UR7 ;  /* 0x000000050a0772a4 */ /* 0x000fe2000f8e0207 */
[----:B------:R-:W-:Y:S01]  /*1c6d0*/  LOP3.LUT R6, R0, 0xfffffff8, RZ, 0xc0, !PT ;  /* 0xfffffff800067812 */ /* 0x000fe200078ec0ff */
[----:B------:R-:W-:Y:S01]  /*1c6e0*/  BSSY B0, `(.L_x_506) ;  /* 0x0000042000007945 */ /* 0x000fe20003800000 */
[----:B------:R-:W-:Y:S01]  /*1c6f0*/  SHF.R.S32.HI R0, RZ, 0x3, R0 ;  /* 0x00000003ff007819 */ /* 0x000fe20000011400 */
[----:B------:R-:W-:-:S02]  /*1c700*/  ULDC.64 UR4, c[0x0][0x3e8] ;  /* 0x0000fa0000047ab9 */ /* 0x000fc40000000a00 */
[----:B------:R-:W-:Y:S01]  /*1c710*/  IMAD.IADD R9, R9, 0x1, -R6 ;  /* 0x0000000109097824 */ /* 0x000fe200078e0a06 */
[----:B------:R-:W-:Y:S02]  /*1c720*/  UIADD3 UR15, UR15, UR7, URZ ;  /* 0x000000070f0f7290 */ /* 0x000fe4000fffe03f */
        /* <DEDUP_REMOVED lines=61> */
.L_x_507:
[----:B------:R-:W-:Y:S05]  /*1cb00*/  BSYNC B0 ;  /* 0x0000000000007941 */ /* 0x000fea0003800000 */
.L_x_506:
        /* <DEDUP_REMOVED lines=27> */
.L_x_509:
[----:B------:R-:W-:Y:S05]  /*1ccc0*/  BSYNC B0 ;  /* 0x0000000000007941 */ /* 0x000fea0003800000 */
.L_x_508:
        /* <DEDUP_REMOVED lines=27> */
.L_x_511:
[----:B------:R-:W-:Y:S05]  /*1ce80*/  BSYNC B0 ;  /* 0x0000000000007941 */ /* 0x000fea0003800000 */
.L_x_510:
        /* <DEDUP_REMOVED lines=22> */
[----:B--2---:R-:W-:-:S04]  /*1cff0*/  SHF.R.S32.HI R5, RZ, 0x1f, R6 ;  /* 0x0000001fff057819 */ /* 0x004fc80000011406 */
[----:B------:R-:W-:-:S04]  /*1d000*/  LEA.HI R5, R5, R6, RZ, 0x3 ;  /* 0x0000000605057211 */ /* 0x000fc800078f18ff */
[----:B------:R-:W-:-:S05]  /*1d010*/  LOP3.LUT R5, R5, 0xfffffff8, RZ, 0xc0, !PT ;  /* 0xfffffff805057812 */ /* 0x000fca00078ec0ff */
[----:B------:R-:W-:-:S05]  /*1d020*/  IMAD.WIDE R2, R5, 0x2, R2 ;  /* 0x0000000205027825 */ /* 0x000fca00078e0202 */
[----:B------:R-:W-:Y:S01]  /*1d030*/  ST.E.128 [R2.64], RZ ;  /* 0x000000ff02007985 */ /* 0x000fe2000c101d18 */
[----:B------:R-:W-:Y:S05]  /*1d040*/  EXIT ;  /* 0x000000000000794d */ /* 0x000fea0003800000 */
.L_x_512:
        /* <DEDUP_REMOVED lines=11> */
.L_x_3539:


//--------------------- .text._ZN7cutlass13device_kernelIN5flash19enable_sm80_to_sm89INS1_16FlashAttnFwdSm80INS1_25CollectiveMainloopFwdSm80ILi8ELi1ELb1EN4cute5tupleIJNS5_1CILi128EEENS7_ILi64EEENS7_ILi256EEEEEELi256ENS_6half_tEfNS_4arch4Sm80ELb1ELb0ELb1ELb0ELb1ELb0ELb1ELb0EEENS1_21CollectiveEpilogueFwdINS6_IJS8_SA_S9_EEENS6_IJNS7_ILi1EEESI_SI_EEESC_SE_Li256ELb0ELb1ELb0ELb0EEENS1_30DynamicPersistentTileSchedulerILi256ELi256ELb0ELb1ELb0EEEEEEEEEvNT_6ParamsE --------------------------
	.section	.text._ZN7cutlass13device_kernelIN5flash19enable_sm80_to_sm89INS1_16FlashAttnFwdSm80INS1_25CollectiveMainloopFwdSm80ILi8ELi1ELb1EN4cute5tupleIJNS5_1CILi128EEENS7_ILi64EEENS7_ILi256EEEEEELi256ENS_6half_tEfNS_4arch4Sm80ELb1ELb0ELb1ELb0ELb1ELb0ELb1ELb0EEENS1_21CollectiveEpilogueFwdINS6_IJS8_SA_S9_EEENS6_IJNS7_ILi1EEESI_SI_EEESC_SE_Li256ELb0ELb1ELb0ELb0EEENS1_30DynamicPersistentTileSchedulerILi256ELi256ELb0ELb1ELb0EEEEEEEEEvNT_6ParamsE,"ax",@progbits
	.sectioninfo	@"SHI_REGISTERS=255"
	.align	128
.text._ZN7cutlass13device_kernelIN5flash19enable_sm80_to_sm89INS1_16FlashAttnFwdSm80INS1_25CollectiveMainloopFwdSm80ILi8ELi1ELb1EN4cute5tupleIJNS5_1CILi128EEENS7_ILi64EEENS7_ILi256EEEEEELi256ENS_6half_tEfNS_4arch4Sm80ELb1ELb0ELb1ELb0ELb1ELb0ELb1ELb0EEENS1_21CollectiveEpilogueFwdINS6_IJS8_SA_S9_EEENS6_IJNS7_ILi1EEESI_SI_EEESC_SE_Li256ELb0ELb1ELb0ELb0EEENS1_30DynamicPersistentTileSchedulerILi256ELi256ELb0ELb1ELb0EEEEEEEEEvNT_6ParamsE:
        .type           _ZN7cutlass13device_kernelIN5flash19enable_sm80_to_sm89INS1_16FlashAttnFwdSm80INS1_25CollectiveMainloopFwdSm80ILi8ELi1ELb1EN4cute5tupleIJNS5_1CILi128EEENS7_ILi64EEENS7_ILi256EEEEEELi256ENS_6half_tEfNS_4arch4Sm80ELb1ELb0ELb1ELb0ELb1ELb0ELb1ELb0EEENS1_21CollectiveEpilogueFwdINS6_IJS8_SA_S9_EEENS6_IJNS7_ILi1EEESI_SI_EEESC_SE_Li256ELb0ELb1ELb0ELb0EEENS1_30DynamicPersistentTileSchedulerILi256ELi256ELb0ELb1ELb0EEEEEEEEEvNT_6ParamsE,@function
        .size           _ZN7cutlass13device_kernelIN5flash19enable_sm80_to_sm89INS1_16FlashAttnFwdSm80INS1_25CollectiveMainloopFwdSm80ILi8ELi1ELb1EN4cute5tupleIJNS5_1CILi128EEENS7_ILi64EEENS7_ILi256EEEEEELi256ENS_6half_tEfNS_4arch4Sm80ELb1ELb0ELb1ELb0ELb1ELb0ELb1ELb0EEENS1_21CollectiveEpilogueFwdINS6_IJS8_SA_S9_EEENS6_IJNS7_ILi1EEESI_SI_EEESC_SE_Li256ELb0ELb1ELb0ELb0EEENS1_30DynamicPersistentTileSchedulerILi256ELi256ELb0ELb1ELb0EEEEEEEEEvNT_6ParamsE,(.L_x_3540 - _ZN7cutlass13device_kernelIN5flash19enable_sm80_to_sm89INS1_16FlashAttnFwdSm80INS1_25CollectiveMainloopFwdSm80ILi8ELi1ELb1EN4cute5tupleIJNS5_1CILi128EEENS7_ILi64EEENS7_ILi256EEEEEELi256ENS_6half_tEfNS_4arch4Sm80ELb1ELb0ELb1ELb0ELb1ELb0ELb1ELb0EEENS1_21CollectiveEpilogueFwdINS6_IJS8_SA_S9_EEENS6_IJNS7_ILi1EEESI_SI_EEESC_SE_Li256ELb0ELb1ELb0ELb0EEENS1_30DynamicPersistentTileSchedulerILi256ELi256ELb0ELb1ELb0EEEEEEEEEvNT_6ParamsE)
        .other          _ZN7cutlass13device_kernelIN5flash19enable_sm80_to_sm89INS1_16FlashAttnFwdSm80INS1_25CollectiveMainloopFwdSm80ILi8ELi1ELb1EN4cute5tupleIJNS5_1CILi128EEENS7_ILi64EEENS7_ILi256EEEEEELi256ENS_6half_tEfNS_4arch4Sm80ELb1ELb0ELb1ELb0ELb1ELb0ELb1ELb0EEENS1_21CollectiveEpilogueFwdINS6_IJS8_SA_S9_EEENS6_IJNS7_ILi1EEESI_SI_EEESC_SE_Li256ELb0ELb1ELb0ELb0EEENS1_30DynamicPersistentTileSchedulerILi256ELi256ELb0ELb1ELb0EEEEEEEEEvNT_6ParamsE,@"STO_CUDA_ENTRY STV_DEFAULT"
_ZN7cutlass13device_kernelIN5flash19enable_sm80_to_sm89INS1_16FlashAttnFwdSm80INS1_25CollectiveMainloopFwdSm80ILi8ELi1ELb1EN4cute5tupleIJNS5_1CILi128EEENS7_ILi64EEENS7_ILi256EEEEEELi256ENS_6half_tEfNS_4arch4Sm80ELb1ELb0ELb1ELb0ELb1ELb0ELb1ELb0EEENS1_21CollectiveEpilogueFwdINS6_IJS8_SA_S9_EEENS6_IJNS7_ILi1EEESI_SI_EEESC_SE_Li256ELb0ELb1ELb0ELb0EEENS1_30DynamicPersistentTileSchedulerILi256ELi256ELb0ELb1ELb0EEEEEEEEEvNT_6ParamsE:
[----:B------:R-:W-:-:S03]  /*0000*/  MOV R1, c[0x0][0x28] ;  /* 0x00000a0000017a02 */ /* 0x000fc60000000f00 */
[----:B------:R-:W1:Y:S01]  /*0010*/  S2R R22, SR_TID.X ;  /* 0x0000000000167919 */ /* 0x000e620000002100 */
[----:B------:R-:W-:-:S03]  /*0020*/  IADD3 R1, R1, -0x130, RZ ;  /* 0xfffffed001017810 */ /* 0x000fc60007ffe0ff */
[----:B------:R-:W2:Y:S01]  /*0030*/  S2R R16, SR_CTAID.X ;  /* 0x0000000000107919 */ /* 0x000ea20000002500 */
[----:B-1----:R-:W-:-:S05]  /*0040*/  SHF.R.U32.HI R2, RZ, 0x5, R22 ;  /* 0x00000005ff027819 */ /* 0x002fca0000011616 */
[----:B------:R-:W1:Y:S02]  /*0050*/  SHFL.IDX PT, R0, R2, RZ, 0x1f ;  /* 0x00001fff02007589 */ /* 0x000e6400000e0000 */
[----:B-1----:R-:W-:Y:S02]  /*0060*/  ISETP.GE.AND P0, PT, R0, 0x1, PT ;  /* 0x000000010000780c */ /* 0x002fe40003f06270 */
[----:B------:R1:W-:Y:S11]  /*0070*/  STL [R1+0xf8], R0 ;  /* 0x0000f80001007387 */ /* 0x0003f60000100800 */
[----:B------:R-:W-:Y:S06]  /*0080*/  @P0 BAR.ARV 0x4, 0x100 ;  /* 0x0104000000000b1d */ /* 0x000fec0000002000 */
[----:B--2---:R-:W-:-:S13]  /*0090*/  ISETP.GE.AND P0, PT, R16, c[0x0][0x538], PT ;  /* 0x00014e0010007a0c */ /* 0x004fda0003f06270 */
[----:B------:R-:W-:Y:S05]  /*00a0*/  @P0 EXIT ;  /* 0x000000000000094d */ /* 0x000fea0003800000 */
[----:B-1----:R-:W-:Y:S01]  /*00b0*/  SHF.R.S32.HI R14, RZ, 0x1f, R22 ;  /* 0x0000001fff0e7819 */ /* 0x002fe20000011416 */
[----:B------:R-:W-:Y:S01]  /*00c0*/  IMAD.MOV.U32 R15, RZ, RZ, 0x20 ;  /* 0x00000020ff0f7424 */ /* 0x000fe200078e00ff */
[----:B------:R-:W-:Y:S02]  /*00d0*/  ULDC.64 UR6, c[0x0][0x118] ;  /* 0x0000460000067ab9 */ /* 0x000fe40000000a00 */
[CC--:B------:R-:W-:Y:S02]  /*00e0*/  LEA.HI R2, R14.reuse, R22.reuse, RZ, 0x4 ;  /* 0x000000160e027211 */ /* 0x0c0fe400078f20ff */
[----:B------:R-:W-:Y:S02]  /*00f0*/  LEA.HI R11, R14, R22, RZ, 0x2 ;  /* 0x000000160e0b7211 */ /* 0x000fe400078f10ff */
[----:B------:R-:W-:Y:S02]  /*0100*/  SHF.R.S32.HI R3, RZ, 0x4, R2 ;  /* 0x00000004ff037819 */ /* 0x000fe40000011402 */
[----:B------:R-:W-:-:S02]  /*0110*/  SHF.R.S32.HI R8, RZ, 0x2, R11 ;  /* 0x00000002ff087819 */ /* 0x000fc4000001140b */
[----:B------:R-:W-:Y:S02]  /*0120*/  LEA.HI R0, R2, R3, RZ, 0x1 ;  /* 0x0000000302007211 */ /* 0x000fe400078f08ff */
[----:B------:R-:W-:Y:S02]  /*0130*/  SHF.R.S32.HI R4, RZ, 0x1f, R11 ;  /* 0x0000001fff047819 */ /* 0x000fe4000001140b */
[----:B------:R-:W-:Y:S02]  /*0140*/  LOP3.LUT R0, R0, 0xfffffffe, RZ, 0xc0, !PT ;  /* 0xfffffffe00007812 */ /* 0x000fe400078ec0ff */
[CC--:B------:R-:W-:Y:S02]  /*0150*/  LEA.HI R9, R14.reuse, R22.reuse, RZ, 0x3 ;  /* 0x000000160e097211 */ /* 0x0c0fe400078f18ff */
[----:B------:R-:W-:Y:S01]  /*0160*/  LEA.HI R7, R14, R22, RZ, 0x5 ;  /* 0x000000160e077211 */ /* 0x000fe200078f28ff */
[----:B------:R-:W-:Y:S01]  /*0170*/  IMAD.IADD R12, R3, 0x1, -R0 ;  /* 0x00000001030c7824 */ /* 0x000fe200078e0a00 */
[----:B------:R-:W-:-:S02]  /*0180*/  LOP3.LUT R0, R2, 0xfffffff0, RZ, 0xc0, !PT ;  /* 0xfffffff002007812 */ /* 0x000fc400078ec0ff */
[----:B------:R-:W-:Y:S02]  /*0190*/  LEA.HI R3, R4, R8, RZ, 0x3 ;  /* 0x0000000804037211 */ /* 0x000fe400078f18ff */
[----:B------:R-:W-:Y:S01]  /*01a0*/  SHF.R.S32.HI R21, RZ, 0x3, R9 ;  /* 0x00000003ff157819 */ /* 0x000fe20000011409 */
[C---:B------:R-:W-:Y:S01]  /*01b0*/  IMAD.IADD R2, R22.reuse, 0x1, -R0 ;  /* 0x0000000116027824 */ /* 0x040fe200078e0a00 */
[----:B------:R-:W-:Y:S02]  /*01c0*/  LOP3.LUT R4, R9, 0xfffffff8, RZ, 0xc0, !PT ;  /* 0xfffffff809047812 */ /* 0x000fe400078ec0ff */
[----:B------:R-:W-:Y:S01]  /*01d0*/  LOP3.LUT R0, R3, 0xfffffff8, RZ, 0xc0, !PT ;  /* 0xfffffff803007812 */ /* 0x000fe200078ec0ff */
[----:B------:R-:W-:Y:S02]  /*01e0*/  IMAD.SHL.U32 R3, R21, 0x40, RZ ;  /* 0x0000004015037824 */ /* 0x000fe400078e00ff */
[----:B------:R-:W-:Y:S01]  /*01f0*/  IMAD.IADD R20, R22, 0x1, -R4 ;  /* 0x0000000116147824 */ /* 0x000fe200078e0a04 */
[----:B------:R-:W-:Y:S01]  /*0200*/  SHF.R.S32.HI R4, RZ, 0x1f, R2 ;  /* 0x0000001fff047819 */ /* 0x000fe20000011402 */
[----:B------:R-:W-:Y:S01]  /*0210*/  IMAD.IADD R8, R8, 0x1, -R0 ;  /* 0x0000000108087824 */ /* 0x000fe200078e0a00 */
[----:B------:R-:W-:Y:S01]  /*0220*/  LOP3.LUT R0, R3, 0x1c0, RZ, 0xc0, !PT ;  /* 0x000001c003007812 */ /* 0x000fe200078ec0ff */
[----:B------:R-:W-:Y:S01]  /*0230*/  IMAD.SHL.U32 R19, R20, 0x8, RZ ;  /* 0x0000000814137824 */ /* 0x000fe200078e00ff */
[----:B------:R-:W-:Y:S01]  /*0240*/  LEA.HI R13, R4, R2, RZ, 0x3 ;  /* 0x00000002040d7211 */ /* 0x000fe200078f18ff */
[----:B------:R-:W-:Y:S01]  /*0250*/  IMAD.SHL.U32 R6, R20, 0x40, RZ ;  /* 0x0000004014067824 */ /* 0x000fe200078e00ff */
[----:B------:R-:W-:-:S02]  /*0260*/  SHF.R.U32.HI R5, RZ, 0x3, R0 ;  /* 0x00000003ff057819 */ /* 0x000fc40000011600 */
[----:B------:R-:W-:Y:S01]  /*0270*/  LOP3.LUT R3, R0, 0x38, R19, 0xf8, !PT ;  /* 0x0000003800037812 */ /* 0x000fe200078ef813 */
[----:B------:R-:W-:Y:S01]  /*0280*/  STL [R1+0x54], R19 ;  /* 0x0000541301007387 */ /* 0x000fe20000100800 */
[----:B------:R-:W-:Y:S02]  /*0290*/  LOP3.LUT R4, R13, 0xfffffff8, RZ, 0xc0, !PT ;  /* 0xfffffff80d047812 */ /* 0x000fe400078ec0ff */
[----:B------:R-:W-:Y:S02]  /*02a0*/  LOP3.LUT R10, R3, R5, RZ, 0x3c, !PT ;  /* 0x00000005030a7212 */ /* 0x000fe400078e3cff */
[----:B------:R-:W-:Y:S02]  /*02b0*/  LOP3.LUT R3, R7, 0xffffffe0, RZ, 0xc0, !PT ;  /* 0xffffffe007037812 */ /* 0x000fe400078ec0ff */
[----:B------:R-:W-:Y:S01]  /*02c0*/  LOP3.LUT R0, R6, 0x1c0, RZ, 0xc0, !PT ;  /* 0x000001c006007812 */ /* 0x000fe200078ec0ff */
[----:B------:R-:W-:Y:S01]  /*02d0*/  IMAD.IADD R6, R2, 0x1, -R4 ;  /* 0x0000000102067824 */ /* 0x000fe200078e0a04 */
[----:B------:R-:W-:Y:S01]  /*02e0*/  LOP3.LUT R5, R8, 0x1, RZ, 0xc0, !PT ;  /* 0x0000000108057812 */ /* 0x000fe200078ec0ff */
[----:B------:R-:W-:Y:S01]  /*02f0*/  IMAD.IADD R18, R22, 0x1, -R3 ;  /* 0x0000000116127824 */ /* 0x000fe200078e0a03 */
[----:B------:R-:W-:-:S02]  /*0300*/  LOP3.LUT R4, R0, 0x8, R9, 0xf8, !PT ;  /* 0x0000000800047812 */ /* 0x000fc400078ef809 */
[----:B------:R-:W-:Y:S02]  /*0310*/  SHF.R.U32.HI R2, RZ, 0x3, R0 ;  /* 0x00000003ff027819 */ /* 0x000fe40000011600 */
[--C-:B------:R-:W-:Y:S02]  /*0320*/  SHF.R.S32.HI R9, RZ, 0x5, R7.reuse ;  /* 0x00000005ff097819 */ /* 0x100fe40000011407 */
[----:B------:R-:W-:Y:S02]  /*0330*/  SHF.R.S32.HI R0, RZ, 0x1f, R7 ;  /* 0x0000001fff007819 */ /* 0x000fe40000011407 */
[----:B------:R-:W-:Y:S02]  /*0340*/  LOP3.LUT R252, R4, R2, RZ, 0x3c, !PT ;  /* 0x0000000204fc7212 */ /* 0x000fe400078e3cff */
[----:B------:R-:W-:Y:S02]  /*0350*/  LEA.HI R0, R0, R9, RZ, 0x3 ;  /* 0x0000000900007211 */ /* 0x000fe400078f18ff */
[----:B------:R-:W-:Y:S01]  /*0360*/  SHF.R.S32.HI R3, RZ, 0x1f, R18 ;  /* 0x0000001fff037819 */ /* 0x000fe20000011412 */
[----:B------:R-:W-:Y:S01]  /*0370*/  IMAD R252, R12, 0x200, R252 ;  /* 0x000002000cfc7824 */ /* 0x000fe200078e02fc */
[----:B------:R-:W-:-:S02]  /*0380*/  LOP3.LUT R2, R11, 0xfffffffc, RZ, 0xc0, !PT ;  /* 0xfffffffc0b027812 */ /* 0x000fc400078ec0ff */
[----:B------:R-:W-:Y:S02]  /*0390*/  LOP3.LUT R0, R0, 0xffffff8, RZ, 0xc0, !PT ;  /* 0x0ffffff800007812 */ /* 0x000fe400078ec0ff */
[----:B------:R-:W-:Y:S01]  /*03a0*/  LEA.HI R11, R3, R18, RZ, 0x2 ;  /* 0x00000012030b7211 */ /* 0x000fe200078f10ff */
[----:B------:R-:W-:Y:S01]  /*03b0*/  IMAD.IADD R2, R22, 0x1, -R2 ;  /* 0x0000000116027824 */ /* 0x000fe200078e0a02 */
[----:B------:R-:W-:Y:S01]  /*03c0*/  LEA.HI R7, R14, R22, RZ, 0x6 ;  /* 0x000000160e077211 */ /* 0x000fe200078f30ff */
[----:B------:R-:W-:Y:S01]  /*03d0*/  IMAD.IADD R4, R9, 0x1, -R0 ;  /* 0x0000000109047824 */ /* 0x000fe200078e0a00 */
[----:B------:R-:W-:Y:S02]  /*03e0*/  SHF.R.S32.HI R3, RZ, 0x2, R11 ;  /* 0x00000002ff037819 */ /* 0x000fe4000001140b */
[----:B------:R-:W-:Y:S01]  /*03f0*/  LEA.HI R0, R2, R2, RZ, 0x1 ;  /* 0x0000000202007211 */ /* 0x000fe200078f08ff */
[----:B------:R-:W-:Y:S01]  /*0400*/  IMAD.SHL.U32 R7, R7, 0x8, RZ ;  /* 0x0000000807077824 */ /* 0x000fe200078e00ff */
[----:B------:R-:W-:Y:S01]  /*0410*/  ISETP.NE.U32.AND P4, PT, R5, 0x1, PT ;  /* 0x000000010500780c */ /* 0x000fe20003f85070 */
[----:B------:R-:W-:Y:S01]  /*0420*/  IMAD R17, R4, 0x10, R3 ;  /* 0x0000001004117824 */ /* 0x000fe200078e0203 */
[----:B------:R-:W-:Y:S01]  /*0430*/  LOP3.LUT R3, R0, 0x1ffffffe, RZ, 0xc0, !PT ;  /* 0x1ffffffe00037812 */ /* 0x000fe200078ec0ff */
[----:B------:R-:W-:Y:S01]  /*0440*/  IMAD.SHL.U32 R0, R6, 0x40, RZ ;  /* 0x0000004006007824 */ /* 0x000fe200078e00ff */
[C---:B------:R-:W-:Y:S01]  /*0450*/  R2P PR, R8.reuse, 0x6 ;  /* 0x0000000608007804 */ /* 0x040fe20000000000 */
[----:B------:R-:W-:Y:S01]  /*0460*/  IMAD.SHL.U32 R4, R8, 0x40, RZ ;  /* 0x0000004008047824 */ /* 0x000fe200078e00ff */
[----:B------:R-:W-:Y:S01]  /*0470*/  LOP3.LUT R10, R10, 0x7ffffe00, R7, 0xf8, !PT ;  /* 0x7ffffe000a0a7812 */ /* 0x000fe200078ef807 */
[----:B------:R-:W-:Y:S01]  /*0480*/  IMAD.SHL.U32 R5, R12, 0x8, RZ ;  /* 0x000000080c057824 */ /* 0x000fe200078e00ff */
[----:B------:R-:W-:Y:S01]  /*0490*/  LOP3.LUT R0, R0, 0x1c0, RZ, 0xc0, !PT ;  /* 0x000001c000007812 */ /* 0x000fe200078ec0ff */
[----:B------:R-:W-:Y:S01]  /*04a0*/  IMAD.IADD R8, R2, 0x1, -R3 ;  /* 0x0000000102087824 */ /* 0x000fe200078e0a03 */
[----:B------:R-:W-:Y:S01]  /*04b0*/  LOP3.LUT R3, R4, 0x1c0, RZ, 0xc0, !PT ;  /* 0x000001c004037812 */ /* 0x000fe200078ec0ff */
[----:B------:R-:W-:Y:S01]  /*04c0*/  IMAD.MOV.U32 R7, RZ, RZ, 0x10 ;  /* 0x00000010ff077424 */ /* 0x000fe200078e00ff */
[C---:B------:R-:W-:Y:S01]  /*04d0*/  LOP3.LUT P3, RZ, R6.reuse, 0x2, RZ, 0xc0, !PT ;  /* 0x0000000206ff7812 */ /* 0x040fe2000786c0ff */
[----:B------:R-:W-:Y:S01]  /*04e0*/  STL [R1+0xfc], R17 ;  /* 0x0000fc1101007387 */ /* 0x000fe20000100800 */
[----:B------:R-:W-:Y:S01]  /*04f0*/  LOP3.LUT P0, RZ, R6, 0x4, RZ, 0xc0, !PT ;  /* 0x0000000406ff7812 */ /* 0x000fe2000780c0ff */
[----:B------:R-:W-:Y:S01]  /*0500*/  IMAD R6, R9, 0x200, R2 ;  /* 0x0000020009067824 */ /* 0x000fe200078e0202 */
[----:B------:R-:W-:Y:S01]  /*0510*/  LOP3.LUT R5, R0, 0x8, R5, 0xf8, !PT ;  /* 0x0000000800057812 */ /* 0x000fe200078ef805 */
[----:B------:R-:W-:Y:S01]  /*0520*/  STL [R1+0xc4], R16 ;  /* 0x0000c41001007387 */ /* 0x000fe20000100800 */
[----:B------:R-:W-:Y:S01]  /*0530*/  SHF.R.U32.HI R2, RZ, 0x3, R0 ;  /* 0x00000003ff027819 */ /* 0x000fe20000011600 */
[----:B------:R-:W-:Y:S01]  /*0540*/  IMAD.MOV.U32 R12, RZ, RZ, 0x40 ;  /* 0x00000040ff0c7424 */ /* 0x000fe200078e00ff */
[----:B------:R-:W-:Y:S01]  /*0550*/  LEA.HI R0, R3, R3, RZ, 0x1d ;  /* 0x0000000303007211 */ /* 0x000fe200078fe8ff */
[----:B------:R-:W-:Y:S01]  /*0560*/  IMAD.SHL.U32 R10, R10, 0x2, RZ ;  /* 0x000000020a0a7824 */ /* 0x000fe200078e00ff */
[----:B------:R-:W-:-:S02]  /*0570*/  SEL R3, R7, 0xfffffff0, !P3 ;  /* 0xfffffff007037807 */ /* 0x000fc40005800000 */
[----:B------:R-:W-:Y:S01]  /*0580*/  SEL R4, R15, 0xffffffe0, !P0 ;  /* 0xffffffe00f047807 */ /* 0x000fe20004000000 */
[----:B------:R-:W-:Y:S01]  /*0590*/  IMAD.U32 R7, R6, 0x2, R0 ;  /* 0x0000000206077824 */ /* 0x000fe200078e0000 */
[----:B------:R-:W-:Y:S01]  /*05a0*/  LOP3.LUT R2, R5, R2, RZ, 0x3c, !PT ;  /* 0x0000000205027212 */ /* 0x000fe200078e3cff */
[----:B------:R-:W-:Y:S01]  /*05b0*/  IMAD.SHL.U32 R5, R13, 0x40, RZ ;  /* 0x000000400d057824 */ /* 0x000fe200078e00ff */
[----:B------:R-:W-:Y:S01]  /*05c0*/  LEA.HI R0, R14, R22, RZ, 0x7 ;  /* 0x000000160e007211 */ /* 0x000fe200078f38ff */
[----:B------:R-:W-:Y:S01]  /*05d0*/  IMAD.IADD R4, R3, 0x1, R4 ;  /* 0x0000000103047824 */ /* 0x000fe200078e0204 */
[----:B------:R-:W-:Y:S02]  /*05e0*/  IADD3 R6, R19, 0x40, RZ ;  /* 0x0000004013067810 */ /* 0x000fe40007ffe0ff */
[----:B------:R-:W-:Y:S02]  /*05f0*/  LOP3.LUT R3, R2, 0x7ffffe00, R5, 0xf8, !PT ;  /* 0x7ffffe0002037812 */ /* 0x000fe400078ef805 */
[----:B------:R-:W-:Y:S01]  /*0600*/  SHF.R.S32.HI R2, RZ, 0x7, R0 ;  /* 0x00000007ff027819 */ /* 0x000fe20000011400 */
[----:B------:R-:W-:Y:S01]  /*0610*/  IMAD R0, R20, 0x20, R21 ;  /* 0x0000002014007824 */ /* 0x000fe200078e0215 */
[----:B------:R-:W-:-:S02]  /*0620*/  SHF.R.S32.HI R13, RZ, 0x1f, R19 ;  /* 0x0000001fff0d7819 */ /* 0x000fc40000011413 */
[C---:B------:R-:W-:Y:S02]  /*0630*/  IADD3 R5, R19.reuse, 0x80, RZ ;  /* 0x0000008013057810 */ /* 0x040fe40007ffe0ff */
[----:B------:R-:W-:Y:S01]  /*0640*/  IADD3 R2, R19, 0xc0, RZ ;  /* 0x000000c013027810 */ /* 0x000fe20007ffe0ff */
[----:B------:R1:W-:Y:S01]  /*0650*/  STL [R1+0x7c], R0 ;  /* 0x00007c0001007387 */ /* 0x0003e20000100800 */
[----:B------:R-:W-:Y:S02]  /*0660*/  LEA R7, R7, 0x80, 0x1 ;  /* 0x0000008007077811 */ /* 0x000fe400078e08ff */
[----:B------:R-:W-:Y:S01]  /*0670*/  LEA R252, R252, 0x10100, 0x1 ;  /* 0x00010100fcfc7811 */ /* 0x000fe200078e08ff */
[----:B------:R2:W-:Y:S04]  /*0680*/  STL [R1+0x6c], R6 ;  /* 0x00006c0601007387 */ /* 0x0005e80000100800 */
[----:B------:R-:W-:Y:S04]  /*0690*/  STL [R1+0xf4], R13 ;  /* 0x0000f40d01007387 */ /* 0x000fe80000100800 */
[----:B------:R3:W-:Y:S04]  /*06a0*/  STL [R1+0x68], R5 ;  /* 0x0000680501007387 */ /* 0x0007e80000100800 */
[----:B------:R4:W-:Y:S01]  /*06b0*/  STL [R1+0x70], R2 ;  /* 0x0000700201007387 */ /* 0x0009e20000100800 */
[----:B-1----:R-:W-:-:S02]  /*06c0*/  LOP3.LUT R0, R11, 0x7ffffffc, RZ, 0xc0, !PT ;  /* 0x7ffffffc0b007812 */ /* 0x002fc400078ec0ff */
[----:B--2---:R-:W-:-:S03]  /*06d0*/  SHF.R.S32.HI R6, RZ, 0x1f, R6 ;  /* 0x0000001fff067819 */ /* 0x004fc60000011406 */
[----:B------:R-:W-:Y:S02]  /*06e0*/  IMAD.IADD R0, R18, 0x1, -R0 ;  /* 0x0000000112007824 */ /* 0x000fe400078e0a00 */
[----:B------:R1:W-:Y:S01]  /*06f0*/  STL [R1+0xf0], R6 ;  /* 0x0000f00601007387 */ /* 0x0003e20000100800 */
[----:B---3--:R-:W-:Y:S02]  /*0700*/  SHF.R.S32.HI R5, RZ, 0x1f, R5 ;  /* 0x0000001fff057819 */ /* 0x008fe40000011405 */
[----:B----4-:R-:W-:-:S03]  /*0710*/  SHF.R.S32.HI R2, RZ, 0x1f, R2 ;  /* 0x0000001fff027819 */ /* 0x010fc60000011402 */
[----:B------:R2:W-:Y:S04]  /*0720*/  STL [R1+0xec], R5 ;  /* 0x0000ec0501007387 */ /* 0x0005e80000100800 */
[----:B------:R3:W-:Y:S04]  /*0730*/  STL [R1+0xe8], R2 ;  /* 0x0000e80201007387 */ /* 0x0007e80000100800 */
[----:B------:R4:W-:Y:S01]  /*0740*/  STL [R1+0x4c], R10 ;  /* 0x00004c0a01007387 */ /* 0x0009e20000100800 */
[----:B-1----:R-:W-:Y:S02]  /*0750*/  SEL R6, R12, 0xffffffc0, !P2 ;  /* 0xffffffc00c067807 */ /* 0x002fe40005000000 */
[----:B--2---:R-:W-:Y:S01]  /*0760*/  SEL R5, R15, 0xffffffe0, !P1 ;  /* 0xffffffe00f057807 */ /* 0x004fe20004800000 */
[----:B---3--:R-:W-:-:S02]  /*0770*/  IMAD.SHL.U32 R2, R0, 0x2, RZ ;  /* 0x0000000200027824 */ /* 0x008fc400078e00ff */
[----:B------:R-:W-:Y:S02]  /*0780*/  IMAD R0, R8, 0x8, R17 ;  /* 0x0000000808007824 */ /* 0x000fe400078e0211 */
[C---:B------:R-:W-:Y:S01]  /*0790*/  IMAD.IADD R11, R7.reuse, 0x1, R5 ;  /* 0x00000001070b7824 */ /* 0x040fe200078e0205 */
[----:B------:R1:W-:Y:S01]  /*07a0*/  STL [R1+0xc0], R2 ;  /* 0x0000c00201007387 */ /* 0x0003e20000100800 */
[C---:B----4-:R-:W-:Y:S01]  /*07b0*/  IADD3 R10, R7.reuse, -0x10, RZ ;  /* 0xfffffff0070a7810 */ /* 0x050fe20007ffe0ff */
[C---:B------:R-:W-:Y:S01]  /*07c0*/  IMAD.IADD R8, R7.reuse, 0x1, R6 ;  /* 0x0000000107087824 */ /* 0x040fe200078e0206 */
[----:B------:R-:W-:Y:S01]  /*07d0*/  @P4 IADD3 R10, R7, 0x10, RZ ;  /* 0x00000010070a4810 */ /* 0x000fe20007ffe0ff */
[----:B------:R2:W-:Y:S04]  /*07e0*/  STL [R1+0xc8], R7 ;  /* 0x0000c80701007387 */ /* 0x0005e80000100800 */
[----:B------:R3:W-:Y:S04]  /*07f0*/  STL [R1+0xbc], R0 ;  /* 0x0000bc0001007387 */ /* 0x0007e80000100800 */
[----:B------:R-:W-:Y:S04]  /*0800*/  STL [R1+0xd4], R11 ;  /* 0x0000d40b01007387 */ /* 0x000fe80000100800 */
[----:B------:R4:W-:Y:S04]  /*0810*/  STL [R1+0xe4], R8 ;  /* 0x0000e40801007387 */ /* 0x0009e80000100800 */
[----:B------:R-:W-:Y:S01]  /*0820*/  STL [R1+0xcc], R10 ;  /* 0x0000cc0a01007387 */ /* 0x000fe20000100800 */
[----:B-1----:R-:W-:-:S02]  /*0830*/  SEL R2, R15, 0xffffffe0, !P3 ;  /* 0xffffffe00f027807 */ /* 0x002fc40005800000 */
[----:B--2---:R-:W-:Y:S01]  /*0840*/  LEA R7, R3, 0x100, 0x1 ;  /* 0x0000010003077811 */ /* 0x004fe200078e08ff */
[----:B------:R-:W-:Y:S01]  /*0850*/  IMAD.IADD R3, R11, 0x1, R6 ;  /* 0x000000010b037824 */ /* 0x000fe200078e0206 */
[----:B---3--:R-:W-:-:S04]  /*0860*/  SEL R0, R12, 0xffffffc0, !P0 ;  /* 0xffffffc00c007807 */ /* 0x008fc80004000000 */
[----:B------:R1:W-:Y:S04]  /*0870*/  STL [R1+0xe0], R3 ;  /* 0x0000e00301007387 */ /* 0x0003e80000100800 */
[----:B------:R-:W-:Y:S01]  /*0880*/  STL [R1+0x28], R7 ;  /* 0x0000280701007387 */ /* 0x000fe20000100800 */
[----:B----4-:R-:W-:Y:S02]  /*0890*/  IMAD.IADD R8, R5, 0x1, R10 ;  /* 0x0000000105087824 */ /* 0x010fe400078e020a */
[--C-:B------:R-:W-:Y:S02]  /*08a0*/  IMAD R5, R9, 0x800, R7.reuse ;  /* 0x0000080009057824 */ /* 0x100fe400078e0207 */
[----:B------:R-:W-:Y:S01]  /*08b0*/  IMAD R9, R4, 0x2, R7 ;  /* 0x0000000204097824 */ /* 0x000fe200078e0207 */
[----:B------:R-:W-:Y:S01]  /*08c0*/  IADD3 R4, R0, R7, R2 ;  /* 0x0000000700047210 */ /* 0x000fe20007ffe002 */
[----:B-1----:R-:W-:-:S02]  /*08d0*/  IMAD.IADD R3, R6, 0x1, R10 ;  /* 0x0000000106037824 */ /* 0x002fc400078e020a */
[----:B------:R-:W-:-:S03]  /*08e0*/  IMAD.IADD R6, R8, 0x1, R6 ;  /* 0x0000000108067824 */ /* 0x000fc600078e0206 */
[----:B------:R1:W-:Y:S04]  /*08f0*/  STL [R1+0xdc], R3 ;  /* 0x0000dc0301007387 */ /* 0x0003e80000100800 */
[----:B------:R-:W-:Y:S04]  /*0900*/  STL [R1+0xd0], R8 ;  /* 0x0000d00801007387 */ /* 0x000fe80000100800 */
[----:B------:R-:W-:Y:S04]  /*0910*/  STL [R1+0x38], R9 ;  /* 0x0000380901007387 */ /* 0x000fe80000100800 */
[----:B------:R-:W-:Y:S01]  /*0920*/  STL [R1+0x3c], R5 ;  /* 0x00003c0501007387 */ /* 0x000fe20000100800 */
[----:B-1----:R-:W-:-:S05]  /*0930*/  IMAD.IADD R3, R7, 0x1, R2 ;  /* 0x0000000107037824 */ /* 0x002fca00078e0202 */
[----:B------:R1:W-:Y:S04]  /*0940*/  STL [R1+0x30], R3 ;  /* 0x0000300301007387 */ /* 0x0003e80000100800 */
[----:B------:R2:W-:Y:S04]  /*0950*/  STL [R1+0x34], R4 ;  /* 0x0000340401007387 */ /* 0x0005e80000100800 */
[----:B------:R3:W-:Y:S01]  /*0960*/  STL [R1+0xd8], R6 ;  /* 0x0000d80601007387 */ /* 0x0007e20000100800 */
[--C-:B-1----:R-:W-:Y:S02]  /*0970*/  IMAD.IADD R3, R2, 0x1, R5.reuse ;  /* 0x0000000102037824 */ /* 0x102fe400078e0205 */
[----:B------:R-:W-:-:S02]  /*0980*/  IMAD.IADD R2, R0, 0x1, R5 ;  /* 0x0000000100027824 */ /* 0x000fc400078e0205 */
[----:B--2---:R-:W-:Y:S01]  /*0990*/  IMAD.IADD R4, R7, 0x1, R0 ;  /* 0x0000000107047824 */ /* 0x004fe200078e0200 */
[----:B------:R3:W-:Y:S01]  /*09a0*/  STL [R1+0x40], R3 ;  /* 0x0000400301007387 */ /* 0x0007e20000100800 */
[----:B------:R-:W-:-:S03]  /*09b0*/  IMAD.IADD R0, R0, 0x1, R3 ;  /* 0x0000000100007824 */ /* 0x000fc600078e0203 */
[----:B------:R3:W-:Y:S04]  /*09c0*/  STL [R1+0x2c], R4 ;  /* 0x00002c0401007387 */ /* 0x0007e80000100800 */
[----:B------:R3:W-:Y:S04]  /*09d0*/  STL [R1+0x48], R2 ;  /* 0x0000480201007387 */ /* 0x0007e80000100800 */
[----:B------:R3:W-:Y:S02]  /*09e0*/  STL [R1+0x44], R0 ;  /* 0x0000440001007387 */ /* 0x0007e40000100800 */
.L_x_574:
[----:B---3--:R-:W2:Y:S01]  /*09f0*/  LDL R4, [R1+0xc4] ;  /* 0x0000c40001047983 */ /* 0x008ea20000100800 */
[----:B------:R-:W-:Y:S01]  /*0a00*/  IMAD.MOV.U32 R0, RZ, RZ, c[0x0][0x560] ;  /* 0x00015800ff007624 */ /* 0x000fe200078e00ff */
[----:B------:R-:W-:Y:S01]  /*0a10*/  YIELD ;  /* 0x0000000000007946 */ /* 0x000fe20003800000 */
[----:B------:R-:W-:Y:S03]  /*0a20*/  BSSY B0, `(.L_x_513) ;  /* 0x0000016000007945 */ /* 0x000fe60003800000 */
[----:B------:R-:W-:-:S13]  /*0a30*/  ISETP.NE.AND P0, PT, R0, 0x1, PT ;  /* 0x000000010000780c */ /* 0x000fda0003f05270 */
[----:B--2---:R-:W-:Y:S01]  /*0a40*/  @P0 IMAD.HI.U32 R0, R4, c[0x0][0x564], RZ ;  /* 0x0001590004000a27 */ /* 0x004fe200078e00ff */
[----:B------:R-:W-:-:S04]  /*0a50*/  MOV R3, R4 ;  /* 0x0000000400037202 */ /* 0x000fc80000000f00 */
[----:B------:R-:W-:-:S04]  /*0a60*/  @P0 SHF.R.U32.HI R3, RZ, c[0x0][0x568], R0 ;  /* 0x00015a00ff030a19 */ /* 0x000fc80000011600 */
[----:B------:R-:W-:Y:S01]  /*0a70*/  ISETP.GE.AND P0, PT, R3, c[0x0][0x578], PT ;  /* 0x00015e0003007a0c */ /* 0x000fe20003f06270 */
[----:B------:R-:W-:-:S04]  /*0a80*/  IMAD.MOV R2, RZ, RZ, -R3 ;  /* 0x000000ffff027224 */ /* 0x000fc800078e0a03 */
[----:B------:R-:W-:-:S08]  /*0a90*/  IMAD R2, R2, c[0x0][0x560], R4 ;  /* 0x0001580002027a24 */ /* 0x000fd000078e0204 */
[----:B------:R-:W-:Y:S05]  /*0aa0*/  @!P0 BRA `(.L_x_514) ;  /* 0x0000007000008947 */ /* 0x000fea0003800000 */
[----:B------:R-:W-:-:S04]  /*0ab0*/  MOV R0, c[0x0][0x56c] ;  /* 0x00015b0000007a02 */ /* 0x000fc80000000f00 */
[----:B------:R-:W-:Y:S02]  /*0ac0*/  ISETP.NE.AND P0, PT, R0, 0x1, PT ;  /* 0x000000010000780c */ /* 0x000fe40003f05270 */
[----:B------:R-:W-:-:S11]  /*0ad0*/  MOV R0, R2 ;  /* 0x0000000200007202 */ /* 0x000fd60000000f00 */
[----:B------:R-:W-:-:S05]  /*0ae0*/  @P0 IMAD.HI.U32 R4, R2, c[0x0][0x570], RZ ;  /* 0x00015c0002040a27 */ /* 0x000fca00078e00ff */
[----:B------:R-:W-:-:S05]  /*0af0*/  @P0 SHF.R.U32.HI R0, RZ, c[0x0][0x574], R4 ;  /* 0x00015d00ff000a19 */ /* 0x000fca0000011604 */
[----:B------:R-:W-:Y:S01]  /*0b00*/  IMAD R4, R0, c[0x0][0x56c], RZ ;  /* 0x00015b0000047a24 */ /* 0x000fe200078e02ff */
[----:B------:R-:W-:Y:S05]  /*0b10*/  BRA `(.L_x_515) ;  /* 0x0000006000007947 */ /* 0x000fea0003800000 */
.L_x_514:
[----:B------:R-:W-:-:S04]  /*0b20*/  MOV R0, c[0x0][0x554] ;  /* 0x0001550000007a02 */ /* 0x000fc80000000f00 */
[----:B------:R-:W-:Y:S02]  /*0b30*/  ISETP.NE.AND P0, PT, R0, 0x1, PT ;  /* 0x000000010000780c */ /* 0x000fe40003f05270 */
[----:B------:R-:W-:-:S11]  /*0b40*/  MOV R0, R2 ;  /* 0x0000000200007202 */ /* 0x000fd60000000f00 */
[----:B------:R-:W-:-:S05]  /*0b50*/  @P0 IMAD.HI.U32 R4, R2, c[0x0][0x558], RZ ;  /* 0x0001560002040a27 */ /* 0x000fca00078e00ff */
[----:B------:R-:W-:-:S05]  /*0b60*/  @P0 SHF.R.U32.HI R0, RZ, c[0x0][0x55c], R4 ;  /* 0x00015700ff000a19 */ /* 0x000fca0000011604 */
[----:B------:R-:W-:Y:S02]  /*0b70*/  IMAD R4, R0, c[0x0][0x554], RZ ;  /* 0x0001550000047a24 */ /* 0x000fe400078e02ff */
.L_x_515:
[----:B------:R-:W-:Y:S05]  /*0b80*/  BSYNC B0 ;  /* 0x0000000000007941 */ /* 0x000fea0003800000 */
.L_x_513:
[----:B------:R-:W-:Y:S01]  /*0b90*/  IMAD.MOV.U32 R5, RZ, RZ, c[0x0][0x548] ;  /* 0x00015200ff057624 */ /* 0x000fe200078e00ff */
[----:B------:R-:W-:Y:S01]  /*0ba0*/  ISETP.NE.U32.AND P0, PT, RZ, c[0x0][0x370], PT ;  /* 0x0000dc00ff007a0c */ /* 0x000fe20003f05070 */
[----:B------:R-:W-:Y:S01]  /*0bb0*/  IMAD.IADD R4, R2, 0x1, -R4 ;  /* 0x0000000102047824 */ /* 0x000fe200078e0a04 */
[----:B------:R-:W-:Y:S02]  /*0bc0*/  CS2R R114, SRZ ;  /* 0x0000000000727805 */ /* 0x000fe4000001ff00 */
[----:B------:R-:W-:Y:S01]  /*0bd0*/  ISETP.NE.AND P1, PT, R5, 0x1, PT ;  /* 0x000000010500780c */ /* 0x000fe20003f25270 */
[----:B------:R-:W-:Y:S01]  /*0be0*/  IMAD R4, R3, c[0x0][0x554], R4 ;  /* 0x0001550003047a24 */ /* 0x000fe200078e0204 */
[----:B------:R-:W-:-:S04]  /*0bf0*/  ISETP.NE.AND.EX P0, PT, RZ, c[0x0][0x374], PT, P0 ;  /* 0x0000dd00ff007a0c */ /* 0x000fc80003f05300 */
[----:B------:R-:W-:-:S07]  /*0c00*/  MOV R16, R4 ;  /* 0x0000000400107202 */ /* 0x000fce0000000f00 */
[----:B------:R-:W-:-:S04]  /*0c10*/  @P1 IMAD.HI.U32 R2, R4, c[0x0][0x54c], RZ ;  /* 0x0001530004021a27 */ /* 0x000fc800078e00ff */
[----:B------:R-:W-:Y:S01]  /*0c20*/  @P0 IMAD.MOV.U32 R3, RZ, RZ, 0x4 ;  /* 0x00000004ff030424 */ /* 0x000fe200078e00ff */
[----:B------:R-:W-:-:S05]  /*0c30*/  @P1 SHF.R.U32.HI R16, RZ, c[0x0][0x550], R2 ;  /* 0x00015400ff101a19 */ /* 0x000fca0000011602 */
[----:B------:R-:W-:Y:S01]  /*0c40*/  @P0 IMAD.WIDE R2, R16, R3, c[0x0][0x370] ;  /* 0x0000dc0010020625 */ /* 0x000fe200078e0203 */
[----:B------:R-:W-:Y:S01]  /*0c50*/  LOP3.LUT R0, R0, 0x1ffffff, RZ, 0x3c, !PT ;  /* 0x01ffffff00007812 */ /* 0x000fe200078e3cff */
[----:B------:R1:W-:Y:S04]  /*0c60*/  STL [R1+0xb4], R16 ;  /* 0x0000b41001007387 */ /* 0x0003e80000100800 */
[----:B------:R2:W3:Y:S01]  /*0c70*/  @P0 LDG.E R115, [R2.64] ;  /* 0x0000000602730981 */ /* 0x0004e2000c1e1900 */
[----:B------:R-:W-:Y:S01]  /*0c80*/  IMAD.MOV.U32 R51, RZ, RZ, c[0x0][0x2c4] ;  /* 0x0000b100ff337624 */ /* 0x000fe200078e00ff */
[----:B------:R-:W-:Y:S01]  /*0c90*/  IADD3 R0, R0, c[0x0][0x53c], RZ ;  /* 0x00014f0000007a10 */ /* 0x000fe20007ffe0ff */
[----:B------:R-:W-:Y:S01]  /*0ca0*/  IMAD.MOV.U32 R46, RZ, RZ, 0x40 ;  /* 0x00000040ff2e7424 */ /* 0x000fe200078e00ff */
[----:B------:R-:W-:Y:S01]  /*0cb0*/  CS2R R130, SRZ ;  /* 0x0000000000827805 */ /* 0x000fe2000001ff00 */
[----:B------:R-:W-:Y:S01]  /*0cc0*/  CS2R R128, SRZ ;  /* 0x0000000000807805 */ /* 0x000fe2000001ff00 */
[----:B------:R-:W-:Y:S01]  /*0cd0*/  ISETP.NE.AND P2, PT, R51, 0x1, PT ;  /* 0x000000013300780c */ /* 0x000fe20003f45270 */
[----:B------:R-:W-:Y:S01]  /*0ce0*/  CS2R R126, SRZ ;  /* 0x00000000007e7805 */ /* 0x000fe2000001ff00 */
[----:B------:R-:W-:Y:S01]  /*0cf0*/  SHF.L.U32 R50, R0, 0x7, RZ ;  /* 0x0000000700327819 */ /* 0x000fe200000006ff */
[----:B------:R-:W-:Y:S01]  /*0d00*/  CS2R R124, SRZ ;  /* 0x00000000007c7805 */ /* 0x000fe2000001ff00 */
[----:B------:R-:W-:Y:S01]  /*0d10*/  IADD3 R5, R46, -c[0x0][0x168], RZ ;  /* 0x80005a002e057a10 */ /* 0x000fe20007ffe0ff */
[----:B------:R-:W-:Y:S01]  /*0d20*/  IMAD.MOV.U32 R122, RZ, RZ, RZ ;  /* 0x000000ffff7a7224 */ /* 0x000fe200078e00ff */
[----:B------:R-:W-:Y:S01]  /*0d30*/  IADD3 R0, R50, 0x7f, RZ ;  /* 0x0000007f32007810 */ /* 0x000fe20007ffe0ff */
[----:B------:R1:W-:Y:S01]  /*0d40*/  STL [R1+0xb0], R50 ;  /* 0x0000b03201007387 */ /* 0x0003e20000100800 */
[----:B------:R-:W-:Y:S01]  /*0d50*/  CS2R R120, SRZ ;  /* 0x0000000000787805 */ /* 0x000fe2000001ff00 */
[----:B------:R-:W-:Y:S01]  /*0d60*/  CS2R R6, SRZ ;  /* 0x0000000000067805 */ /* 0x000fe2000001ff00 */
[----:B------:R-:W-:Y:S01]  /*0d70*/  MOV R118, RZ ;  /* 0x000000ff00767202 */ /* 0x000fe20000000f00 */
[----:B------:R-:W-:Y:S01]  /*0d80*/  CS2R R116, SRZ ;  /* 0x0000000000747805 */ /* 0x000fe2000001ff00 */
[----:B------:R-:W-:Y:S01]  /*0d90*/  CS2R R8, SRZ ;  /* 0x0000000000087805 */ /* 0x000fe2000001ff00 */
[----:B------:R-:W-:Y:S01]  /*0da0*/  CS2R R112, SRZ ;  /* 0x0000000000707805 */ /* 0x000fe2000001ff00 */
[----:B------:R-:W-:Y:S01]  /*0db0*/  CS2R R10, SRZ ;  /* 0x00000000000a7805 */ /* 0x000fe2000001ff00 */
[----:B------:R-:W-:Y:S01]  /*0dc0*/  IMAD.MOV.U32 R110, RZ, RZ, RZ ;  /* 0x000000ffff6e7224 */ /* 0x000fe200078e00ff */
[----:B------:R-:W-:Y:S01]  /*0dd0*/  CS2R R108, SRZ ;  /* 0x00000000006c7805 */ /* 0x000fe2000001ff00 */
[----:B------:R-:W-:Y:S01]  /*0de0*/  CS2R R12, SRZ ;  /* 0x00000000000c7805 */ /* 0x000fe2000001ff00 */
[----:B------:R-:W-:Y:S01]  /*0df0*/  IMAD.MOV.U32 R106, RZ, RZ, RZ ;  /* 0x000000ffff6a7224 */ /* 0x000fe200078e00ff */
[----:B------:R-:W-:Y:S01]  /*0e00*/  CS2R R104, SRZ ;  /* 0x0000000000687805 */ /* 0x000fe2000001ff00 */
[----:B--2---:R-:W-:Y:S01]  /*0e10*/  IMAD.MOV.U32 R2, RZ, RZ, c[0x0][0x2ac] ;  /* 0x0000ab00ff027624 */ /* 0x004fe200078e00ff */
[----:B------:R-:W-:Y:S01]  /*0e20*/  CS2R R14, SRZ ;  /* 0x00000000000e7805 */ /* 0x000fe2000001ff00 */
[----:B------:R-:W-:Y:S01]  /*0e30*/  @P2 IMAD.HI.U32 R3, R0, c[0x0][0x2c8], RZ ;  /* 0x0000b20000032a27 */ /* 0x000fe200078e00ff */
[----:B------:R-:W-:Y:S01]  /*0e40*/  MOV R102, RZ ;  /* 0x000000ff00667202 */ /* 0x000fe20000000f00 */
[----:B------:R-:W-:Y:S01]  /*0e50*/  CS2R R100, SRZ ;  /* 0x0000000000647805 */ /* 0x000fe2000001ff00 */
[----:B------:R-:W-:Y:S01]  /*0e60*/  CS2R R96, SRZ ;  /* 0x0000000000607805 */ /* 0x000fe2000001ff00 */
[C---:B------:R-:W-:Y:S01]  /*0e70*/  IMAD R48, R2.reuse, c[0x0][0x1d0], RZ ;  /* 0x0000740002307a24 */ /* 0x040fe200078e02ff */
[----:B------:R-:W-:Y:S01]  /*0e80*/  @P2 SHF.R.U32.HI R0, RZ, c[0x0][0x2cc], R3 ;  /* 0x0000b300ff002a19 */ /* 0x000fe20000011603 */
[----:B------:R-:W-:Y:S01]  /*0e90*/  IMAD R2, R2, c[0x0][0x1d0], R5 ;  /* 0x0000740002027a24 */ /* 0x000fe200078e0205 */
[----:B------:R-:W-:Y:S01]  /*0ea0*/  CS2R R18, SRZ ;  /* 0x0000000000127805 */ /* 0x000fe2000001ff00 */
[----:B------:R-:W-:Y:S01]  /*0eb0*/  IMAD.MOV.U32 R17, RZ, RZ, RZ ;  /* 0x000000ffff117224 */ /* 0x000fe200078e00ff */
[----:B------:R-:W-:Y:S01]  /*0ec0*/  IADD3 R5, R48, 0x3f, RZ ;  /* 0x0000003f30057810 */ /* 0x000fe20007ffe0ff */
[----:B------:R-:W-:Y:S01]  /*0ed0*/  IMAD.MOV.U32 R98, RZ, RZ, RZ ;  /* 0x000000ffff627224 */ /* 0x000fe200078e00ff */
[----:B------:R-:W-:Y:S01]  /*0ee0*/  IADD3 R0, R2, R0, RZ ;  /* 0x0000000002007210 */ /* 0x000fe20007ffe0ff */
[----:B------:R-:W-:Y:S01]  /*0ef0*/  CS2R R92, SRZ ;  /* 0x00000000005c7805 */ /* 0x000fe2000001ff00 */
[----:B------:R-:W-:Y:S01]  /*0f00*/  SHF.R.S32.HI R2, RZ, 0x1f, R5 ;  /* 0x0000001fff027819 */ /* 0x000fe20000011405 */
[----:B------:R-:W-:Y:S01]  /*0f10*/  CS2R R20, SRZ ;  /* 0x0000000000147805 */ /* 0x000fe2000001ff00 */
[----:B------:R-:W-:Y:S01]  /*0f20*/  SHF.R.S32.HI R3, RZ, 0x1f, R0 ;  /* 0x0000001fff037819 */ /* 0x000fe20000011400 */
[----:B------:R-:W-:Y:S01]  /*0f30*/  IMAD.MOV.U32 R90, RZ, RZ, RZ ;  /* 0x000000ffff5a7224 */ /* 0x000fe200078e00ff */
[----:B------:R-:W-:Y:S01]  /*0f40*/  LEA.HI R2, R2, R5, RZ, 0x6 ;  /* 0x0000000502027211 */ /* 0x000fe200078f30ff */
[----:B------:R-:W-:Y:S01]  /*0f50*/  CS2R R88, SRZ ;  /* 0x0000000000587805 */ /* 0x000fe2000001ff00 */
[----:B------:R-:W-:Y:S01]  /*0f60*/  LEA.HI R3, R3, R0, RZ, 0x6 ;  /* 0x0000000003037211 */ /* 0x000fe200078f30ff */
[----:B------:R-:W-:Y:S01]  /*0f70*/  IMAD.MOV R0, RZ, RZ, -R16 ;  /* 0x000000ffff007224 */ /* 0x000fe200078e0a10 */
[----:B------:R-:W-:Y:S01]  /*0f80*/  SHF.R.S32.HI R2, RZ, 0x6, R2 ;  /* 0x00000006ff027819 */ /* 0x000fe20000011402 */
[----:B------:R-:W-:Y:S01]  /*0f90*/  CS2R R22, SRZ ;  /* 0x0000000000167805 */ /* 0x000fe2000001ff00 */
[----:B------:R-:W-:Y:S01]  /*0fa0*/  SHF.R.S32.HI R3, RZ, 0x6, R3 ;  /* 0x00000006ff037819 */ /* 0x000fe20000011403 */
[----:B------:R-:W-:Y:S01]  /*0fb0*/  IMAD R47, R0, c[0x0][0x548], R4 ;  /* 0x00015200002f7a24 */ /* 0x000fe200078e0204 */
[----:B------:R-:W-:Y:S01]  /*0fc0*/  PRMT R0, RZ, 0x7610, R0 ;  /* 0x00007610ff007816 */ /* 0x000fe20000000000 */
[----:B------:R-:W-:Y:S01]  /*0fd0*/  CS2R R4, SRZ ;  /* 0x0000000000047805 */ /* 0x000fe2000001ff00 */
[----:B------:R-:W-:Y:S01]  /*0fe0*/  IMNMX R111, R2, R3, PT ;  /* 0x00000003026f7217 */ /* 0x000fe20003800200 */
[----:B------:R-:W-:Y:S01]  /*0ff0*/  IMAD.MOV.U32 R86, RZ, RZ, RZ ;  /* 0x000000ffff567224 */ /* 0x000fe200078e00ff */
[----:B------:R1:W-:Y:S01]  /*1000*/  STL [R1+0xb8], R47 ;  /* 0x0000b82f01007387 */ /* 0x0003e20000100800 */
[----:B------:R-:W-:Y:S01]  /*1010*/  MOV R94, RZ ;  /* 0x000000ff005e7202 */ /* 0x000fe20000000f00 */
[----:B------:R-:W-:Y:S01]  /*1020*/  CS2R R84, SRZ ;  /* 0x0000000000547805 */ /* 0x000fe2000001ff00 */
[----:B------:R-:W-:Y:S01]  /*1030*/  ISETP.GE.AND P0, PT, R111, 0x1, PT ;  /* 0x000000016f00780c */ /* 0x000fe20003f06270 */
[----:B------:R1:W-:Y:S01]  /*1040*/  STL [R1+0x50], R111 ;  /* 0x0000506f01007387 */ /* 0x0003e20000100800 */
[----:B------:R-:W-:Y:S01]  /*1050*/  CS2R R24, SRZ ;  /* 0x0000000000187805 */ /* 0x000fe2000001ff00 */
[----:B------:R-:W-:Y:S01]  /*1060*/  MOV R82, RZ ;  /* 0x000000ff00527202 */ /* 0x000fe20000000f00 */
[----:B------:R-:W-:Y:S01]  /*1070*/  CS2R R26, SRZ ;  /* 0x00000000001a7805 */ /* 0x000fe2000001ff00 */
[----:B------:R-:W-:Y:S01]  /*1080*/  IMAD.MOV.U32 R80, RZ, RZ, RZ ;  /* 0x000000ffff507224 */ /* 0x000fe200078e00ff */
[----:B------:R-:W-:Y:S01]  /*1090*/  CS2R R28, SRZ ;  /* 0x00000000001c7805 */ /* 0x000fe2000001ff00 */
[----:B------:R-:W-:Y:S01]  /*10a0*/  IMAD.MOV.U32 R78, RZ, RZ, RZ ;  /* 0x000000ffff4e7224 */ /* 0x000fe200078e00ff */
[----:B------:R-:W-:Y:S01]  /*10b0*/  MOV R76, RZ ;  /* 0x000000ff004c7202 */ /* 0x000fe20000000f00 */
[----:B------:R-:W-:Y:S01]  /*10c0*/  IMAD.MOV.U32 R74, RZ, RZ, RZ ;  /* 0x000000ffff4a7224 */ /* 0x000fe200078e00ff */
[----:B------:R-:W-:Y:S01]  /*10d0*/  CS2R R30, SRZ ;  /* 0x00000000001e7805 */ /* 0x000fe2000001ff00 */
[----:B------:R-:W-:Y:S01]  /*10e0*/  IMAD.MOV.U32 R72, RZ, RZ, RZ ;  /* 0x000000ffff487224 */ /* 0x000fe200078e00ff */
[----:B------:R-:W-:Y:S01]  /*10f0*/  MOV R70, RZ ;  /* 0x000000ff00467202 */ /* 0x000fe20000000f00 */
[----:B------:R-:W-:Y:S01]  /*1100*/  CS2R R32, SRZ ;  /* 0x0000000000207805 */ /* 0x000fe2000001ff00 */
[----:B------:R-:W-:Y:S01]  /*1110*/  IMAD.MOV.U32 R68, RZ, RZ, RZ ;  /* 0x000000ffff447224 */ /* 0x000fe200078e00ff */
        /* <DEDUP_REMOVED lines=13> */
[----:B------:R-:W-:Y:S01]  /*11f0*/  CS2R R136, SRZ ;  /* 0x0000000000887805 */ /* 0x000fe2000001ff00 */
[----:B------:R-:W-:Y:S01]  /*1200*/  IMAD.MOV.U32 R138, RZ, RZ, RZ ;  /* 0x000000ffff8a7224 */ /* 0x000fe200078e00ff */
[----:B------:R-:W-:Y:S01]  /*1210*/  CS2R R142, SRZ ;  /* 0x00000000008e7805 */ /* 0x000fe2000001ff00 */
[----:B------:R-:W-:Y:S01]  /*1220*/  CS2R R140, SRZ ;  /* 0x00000000008c7805 */ /* 0x000fe2000001ff00 */
[----:B------:R-:W-:Y:S01]  /*1230*/  MOV R53, RZ ;  /* 0x000000ff00357202 */ /* 0x000fe20000000f00 */
[----:B------:R-:W-:Y:S01]  /*1240*/  IMAD.MOV.U32 R146, RZ, RZ, RZ ;  /* 0x000000ffff927224 */ /* 0x000fe200078e00ff */
[----:B------:R-:W-:Y:S01]  /*1250*/  CS2R R144, SRZ ;  /* 0x0000000000907805 */ /* 0x000fe2000001ff00 */
        /* <DEDUP_REMOVED lines=13> */
[----:B---3--:R1:W-:Y:S01]  /*1330*/  STL [R1+0x84], R115 ;  /* 0x0000847301007387 */ /* 0x0083e20000100800 */
[----:B------:R-:W-:Y:S05]  /*1340*/  @!P0 BRA `(.L_x_516) ;  /* 0x0000d9b000008947 */ /* 0x000fea0003800000 */
[----:B------:R-:W-:-:S04]  /*1350*/  ISETP.NE.U32.AND P0, PT, RZ, c[0x0][0x340], PT ;  /* 0x0000d000ff007a0c */ /* 0x000fc80003f05070 */
[----:B------:R-:W-:-:S13]  /*1360*/  ISETP.NE.AND.EX P0, PT, RZ, c[0x0][0x344], PT, P0 ;  /* 0x0000d100ff007a0c */ /* 0x000fda0003f05300 */
[----:B------:R-:W-:-:S04]  /*1370*/  @P0 IMAD.MOV.U32 R2, RZ, RZ, 0x4 ;  /* 0x00000004ff020424 */ /* 0x000fc800078e00ff */
[----:B------:R-:W-:-:S05]  /*1380*/  @P0 IMAD.WIDE R2, R16, R2, c[0x0][0x340] ;  /* 0x0000d00010020625 */ /* 0x000fca00078e0202 */
[----:B------:R2:W5:Y:S01]  /*1390*/  @P0 LDG.E R0, [R2.64] ;  /* 0x0000000602000981 */ /* 0x000562000c1e1900 */
[----:B------:R-:W-:Y:S01]  /*13a0*/  WARPSYNC 0xffffffff ;  /* 0xffffffff00007948 */ /* 0x000fe20003800000 */
[----:B------:R-:W-:-:S03]  /*13b0*/  @!P0 MOV R0, R16 ;  /* 0x0000001000008202 */ /* 0x000fc60000000f00 */
[----:B--2---:R-:W2:Y:S01]  /*13c0*/  LDL R107, [R1+0x7c] ;  /* 0x00007c00016b7983 */ /* 0x004ea20000100800 */
[----:B-----5:R-:W-:Y:S01]  /*13d0*/  SHF.R.S32.HI R3, RZ, 0x1f, R0 ;  /* 0x0000001fff037819 */ /* 0x020fe20000011400 */
[----:B------:R-:W-:-:S04]  /*13e0*/  IMAD.WIDE.U32 R102, R0, c[0x0][0x2b0], RZ ;  /* 0x0000ac0000667a25 */ /* 0x000fc800078e00ff */
[----:B------:R-:W-:Y:S01]  /*13f0*/  IMAD.MOV.U32 R101, RZ, RZ, c[0x0][0x2b8] ;  /* 0x0000ae00ff657624 */ /* 0x000fe200078e00ff */
[----:B------:R-:W-:Y:S01]  /*1400*/  STL.64 [R1+0x98], R102 ;  /* 0x0000986601007387 */ /* 0x000fe20000100a00 */
[----:B------:R-:W-:-:S03]  /*1410*/  IMAD.MOV.U32 R25, RZ, RZ, RZ ;  /* 0x000000ffff197224 */ /* 0x000fc600078e00ff */
[----:B------:R-:W-:Y:S02]  /*1420*/  ISETP.NE.AND P1, PT, R101, 0x1, PT ;  /* 0x000000016500780c */ /* 0x000fe40003f25270 */
[----:B------:R-:W-:-:S05]  /*1430*/  SHF.R.S32.HI R24, RZ, 0x1f, R47 ;  /* 0x0000001fff187819 */ /* 0x000fca000001142f */
[----:B------:R-:W-:Y:S01]  /*1440*/  IMAD R5, R24, c[0x0][0x1b8], RZ ;  /* 0x00006e0018057a24 */ /* 0x000fe200078e02ff */
[----:B------:R-:W-:-:S03]  /*1450*/  SHF.R.S32.HI R6, RZ, 0x1f, R16 ;  /* 0x0000001fff067819 */ /* 0x000fc60000011410 */
[----:B------:R-:W-:Y:S01]  /*1460*/  IMAD R5, R47, c[0x0][0x1bc], R5 ;  /* 0x00006f002f057a24 */ /* 0x000fe200078e0205 */
[----:B------:R-:W3:Y:S04]  /*1470*/  S2R R52, SR_TID.X ;  /* 0x0000000000347919 */ /* 0x000ee80000002100 */
[----:B------:R-:W-:Y:S01]  /*1480*/  BAR.SYNC.DEFER_BLOCKING 0x0 ;  /* 0x0000000000007b1d */ /* 0x000fe20000010000 */
[----:B--2---:R-:W-:-:S05]  /*1490*/  IMAD R2, R111, 0x40, R107 ;  /* 0x000000406f027824 */ /* 0x004fca00078e026b */
[----:B------:R-:W-:-:S04]  /*14a0*/  IADD3 R2, R2, -0x40, RZ ;  /* 0xffffffc002027810 */ /* 0x000fc80007ffe0ff */
[C---:B------:R-:W-:Y:S01]  /*14b0*/  ISETP.GE.AND P0, PT, R2.reuse, R48, PT ;  /* 0x000000300200720c */ /* 0x040fe20003f06270 */
[----:B------:R-:W-:Y:S02]  /*14c0*/  IMAD.IADD R22, R2, 0x1, R115 ;  /* 0x0000000102167824 */ /* 0x000fe400078e0273 */
[----:B------:R-:W-:Y:S01]  /*14d0*/  IMAD R2, R3, c[0x0][0x2b0], RZ ;  /* 0x0000ac0003027a24 */ /* 0x000fe200078e02ff */
[----:B------:R-:W-:Y:S01]  /*14e0*/  ISETP.GT.OR P0, PT, R107, 0x3f, P0 ;  /* 0x0000003f6b00780c */ /* 0x000fe20000704670 */
[----:B------:R-:W-:-:S04]  /*14f0*/  @P1 IMAD.HI.U32 R3, R22, c[0x0][0x2bc], RZ ;  /* 0x0000af0016031a27 */ /* 0x000fc800078e00ff */
[----:B------:R-:W-:Y:S02]  /*1500*/  IMAD R2, R0, c[0x0][0x2b4], R2 ;  /* 0x0000ad0000027a24 */ /* 0x000fe400078e0202 */
[----:B------:R-:W-:Y:S01]  /*1510*/  IMAD.MOV.U32 R21, RZ, RZ, R22 ;  /* 0x000000ffff157224 */ /* 0x000fe200078e0016 */
[----:B------:R-:W-:Y:S01]  /*1520*/  @P1 SHF.R.U32.HI R21, RZ, c[0x0][0x2c0], R3 ;  /* 0x0000b000ff151a19 */ /* 0x000fe20000011603 */
[----:B------:R-:W-:-:S04]  /*1530*/  IMAD.IADD R100, R103, 0x1, R2 ;  /* 0x0000000167647824 */ /* 0x000fc800078e0202 */
[C---:B------:R-:W-:Y:S01]  /*1540*/  @!P0 IADD3 R0, P1, R21.reuse, R102, RZ ;  /* 0x0000006615008210 */ /* 0x040fe20007f3e0ff */
[----:B------:R-:W-:Y:S03]  /*1550*/  STL [R1+0xa8], R100 ;  /* 0x0000a86401007387 */ /* 0x000fe60000100800 */
[----:B------:R-:W-:Y:S01]  /*1560*/  @!P0 LEA.HI.X.SX32 R3, R21, R100, 0x1, P1 ;  /* 0x0000006415038211 */ /* 0x000fe200008f0eff */
[----:B------:R-:W2:Y:S01]  /*1570*/  LDL R41, [R1+0x6c] ;  /* 0x00006c0001297983 */ /* 0x000ea20000100800 */
[----:B------:R-:W-:-:S03]  /*1580*/  @!P0 LEA R2, P1, R0, c[0x0][0x2a0], 0x2 ;  /* 0x0000a80000028a11 */ /* 0x000fc600078210ff */
[----:B------:R-:W4:Y:S01]  /*1590*/  LDL R30, [R1+0xf0] ;  /* 0x0000f000011e7983 */ /* 0x000f220000100800 */
[----:B------:R-:W-:-:S03]  /*15a0*/  @!P0 LEA.HI.X R3, R0, c[0x0][0x2a4], R3, 0x2, P1 ;  /* 0x0000a90000038a11 */ /* 0x000fc600008f1403 */
[----:B------:R-:W4:Y:S04]  /*15b0*/  LDL R45, [R1+0x70] ;  /* 0x00007000012d7983 */ /* 0x000f280000100800 */
[----:B------:R-:W4:Y:S04]  /*15c0*/  LDL R28, [R1+0xe8] ;  /* 0x0000e800011c7983 */ /* 0x000f280000100800 */
[----:B------:R-:W4:Y:S04]  /*15d0*/  LDL R31, [R1+0x54] ;  /* 0x00005400011f7983 */ /* 0x000f280000100800 */
[----:B------:R-:W4:Y:S04]  /*15e0*/  LDL R40, [R1+0x68] ;  /* 0x0000680001287983 */ /* 0x000f280000100800 */
[----:B------:R-:W4:Y:S04]  /*15f0*/  LDL R32, [R1+0xf4] ;  /* 0x0000f40001207983 */ /* 0x000f280000100800 */
[----:B------:R-:W4:Y:S04]  /*1600*/  LDL R29, [R1+0xec] ;  /* 0x0000ec00011d7983 */ /* 0x000f280000100800 */
[----:B------:R-:W4:Y:S04]  /*1610*/  LDL R44, [R1+0x4c] ;  /* 0x00004c00012c7983 */ /* 0x000f280000100800 */
[----:B------:R1:W4:Y:S01]  /*1620*/  @!P0 LDG.E R25, [R2.64] ;  /* 0x0000000602198981 */ /* 0x000322000c1e1900 */
[----:B------:R-:W-:-:S04]  /*1630*/  IMAD.IADD R4, R107, 0x1, R50 ;  /* 0x000000016b047824 */ /* 0x000fc800078e0232 */
[----:B------:R-:W-:-:S04]  /*1640*/  @P2 IMAD.HI.U32 R7, R4, c[0x0][0x2c8], RZ ;  /* 0x0000b20004072a27 */ /* 0x000fc800078e00ff */
[----:B------:R-:W-:Y:S01]  /*1650*/  IMAD.MOV.U32 R0, RZ, RZ, R4 ;  /* 0x000000ffff007224 */ /* 0x000fe200078e0004 */
[----:B------:R-:W-:-:S04]  /*1660*/  @P2 SHF.R.U32.HI R0, RZ, c[0x0][0x2cc], R7 ;  /* 0x0000b300ff002a19 */ /* 0x000fc80000011607 */
[----:B------:R-:W-:Y:S01]  /*1670*/  SHF.R.S32.HI R7, RZ, 0x1f, R0 ;  /* 0x0000001fff077819 */ /* 0x000fe20000011400 */
[----:B-1----:R-:W-:-:S04]  /*1680*/  IMAD.WIDE.U32 R2, R47, c[0x0][0x1b8], RZ ;  /* 0x00006e002f027a25 */ /* 0x002fc800078e00ff */
[----:B------:R-:W-:Y:S02]  /*1690*/  IMAD.IADD R3, R3, 0x1, R5 ;  /* 0x0000000103037824 */ /* 0x000fe400078e0205 */
[----:B------:R-:W-:Y:S02]  /*16a0*/  IMAD R5, R6, c[0x0][0x1c0], RZ ;  /* 0x0000700006057a24 */ /* 0x000fe400078e02ff */
[----:B------:R-:W-:-:S04]  /*16b0*/  IMAD.WIDE.U32 R2, R16, c[0x0][0x1c0], R2 ;  /* 0x0000700010027a25 */ /* 0x000fc800078e0002 */
[----:B------:R-:W-:Y:S02]  /*16c0*/  IMAD R6, R16, c[0x0][0x1c4], R5 ;  /* 0x0000710010067a24 */ /* 0x000fe400078e0205 */
[----:B------:R-:W-:-:S04]  /*16d0*/  IMAD.MOV R5, RZ, RZ, -R0 ;  /* 0x000000ffff057224 */ /* 0x000fc800078e0a00 */
[----:B------:R-:W-:Y:S02]  /*16e0*/  IMAD R4, R5, c[0x0][0x2c4], R4 ;  /* 0x0000b10005047a24 */ /* 0x000fe400078e0204 */
[----:B------:R-:W-:Y:S02]  /*16f0*/  IMAD R5, R7, c[0x0][0x1b0], RZ ;  /* 0x00006c0007057a24 */ /* 0x000fe400078e02ff */
[----:B------:R-:W-:Y:S02]  /*1700*/  IMAD.IADD R3, R3, 0x1, R6 ;  /* 0x0000000103037824 */ /* 0x000fe400078e0206 */
[C---:B------:R-:W-:Y:S01]  /*1710*/  IMAD R6, R0.reuse, c[0x0][0x1b4], R5 ;  /* 0x00006d0000067a24 */ /* 0x040fe200078e0205 */
[----:B------:R-:W-:Y:S01]  /*1720*/  SHF.R.S32.HI R5, RZ, 0x1f, R4 ;  /* 0x0000001fff057819 */ /* 0x000fe20000011404 */
[----:B------:R-:W-:-:S04]  /*1730*/  IMAD.WIDE.U32 R2, R0, c[0x0][0x1b0], R2 ;  /* 0x00006c0000027a25 */ /* 0x000fc800078e0002 */
[----:B------:R-:W-:Y:S02]  /*1740*/  IMAD R0, R5, c[0x0][0x1a8], RZ ;  /* 0x00006a0005007a24 */ /* 0x000fe400078e02ff */
[----:B------:R-:W-:Y:S02]  /*1750*/  IMAD.IADD R3, R3, 0x1, R6 ;  /* 0x0000000103037824 */ /* 0x000fe400078e0206 */
[C---:B------:R-:W-:Y:S02]  /*1760*/  IMAD R0, R4.reuse, c[0x0][0x1ac], R0 ;  /* 0x00006b0004007a24 */ /* 0x040fe400078e0200 */
[----:B------:R-:W-:Y:S01]  /*1770*/  IMAD.WIDE.U32 R2, R4, c[0x0][0x1a8], R2 ;  /* 0x00006a0004027a25 */ /* 0x000fe200078e0002 */
[----:B---3--:R-:W-:-:S03]  /*1780*/  SHF.R.S32.HI R27, RZ, 0x1f, R52 ;  /* 0x0000001fff1b7819 */ /* 0x008fc60000011434 */
[----:B------:R-:W-:Y:S01]  /*1790*/  IMAD.IADD R0, R3, 0x1, R0 ;  /* 0x0000000103007824 */ /* 0x000fe200078e0200 */
[C---:B------:R-:W-:Y:S02]  /*17a0*/  LEA R17, P0, R2.reuse, c[0x0][0x160], 0x1 ;  /* 0x0000580002117a11 */ /* 0x040fe400078008ff */
[----:B------:R-:W-:Y:S02]  /*17b0*/  LEA.HI R27, R27, R52, RZ, 0x3 ;  /* 0x000000341b1b7211 */ /* 0x000fe400078f18ff */
[----:B------:R-:W-:Y:S01]  /*17c0*/  LEA.HI.X R16, R2, c[0x0][0x164], R0, 0x1, P0 ;  /* 0x0000590002107a11 */ /* 0x000fe200000f0c00 */
[----:B------:R-:W2:Y:S01]  /*17d0*/  SHFL.IDX PT, R3, R17, RZ, 0x181f ;  /* 0x00181fff11037589 */ /* 0x000ea200000e0000 */
[----:B------:R-:W-:Y:S01]  /*17e0*/  SHF.R.S32.HI R27, RZ, 0x3, R27 ;  /* 0x00000003ff1b7819 */ /* 0x000fe2000001141b */
[----:B------:R-:W-:Y:S02]  /*17f0*/  IMAD R23, R51, c[0x0][0x168], RZ ;  /* 0x00005a0033177a24 */ /* 0x000fe400078e02ff */
[----:B------:R-:W4:Y:S02]  /*1800*/  SHFL.IDX PT, R4, R16, RZ, 0x181f ;  /* 0x00181fff10047589 */ /* 0x000f2400000e0000 */
[----:B------:R-:W-:-:S05]  /*1810*/  IMAD.IADD R20, R27, 0x1, R50 ;  /* 0x000000011b147824 */ /* 0x000fca00078e0232 */
[C---:B------:R-:W-:Y:S01]  /*1820*/  ISETP.GE.AND P0, PT, R20.reuse, R23, PT ;  /* 0x000000171400720c */ /* 0x040fe20003f06270 */
[----:B------:R-:W1:Y:S01]  /*1830*/  SHFL.IDX PT, R0, R17, 0x1, 0x181f ;  /* 0x00381f0011007f89 */ /* 0x000e6200000e0000 */
[----:B------:R-:W-:-:S03]  /*1840*/  IADD3 R5, R20, 0x20, RZ ;  /* 0x0000002014057810 */ /* 0x000fc60007ffe0ff */
[----:B------:R-:W3:Y:S01]  /*1850*/  SHFL.IDX PT, R2, R16, 0x1, 0x181f ;  /* 0x00381f0010027f89 */ /* 0x000ee200000e0000 */
[----:B------:R-:W-:Y:S01]  /*1860*/  ISETP.GE.AND P1, PT, R5, R23, PT ;  /* 0x000000170500720c */ /* 0x000fe20003f26270 */
[----:B------:R-:W-:-:S06]  /*1870*/  IMAD.WIDE.U32 R98, R47, c[0x0][0x1e8], RZ ;  /* 0x00007a002f627a25 */ /* 0x000fcc00078e00ff */
[----:B--2---:R-:W-:-:S04]  /*1880*/  @!P0 LEA R10, P3, R41, R3, 0x1 ;  /* 0x00000003290a8211 */ /* 0x004fc800078608ff */
[-C--:B----4-:R-:W-:Y:S02]  /*1890*/  @!P0 LEA.HI.X R11, R41, R4.reuse, R30, 0x1, P3 ;  /* 0x00000004290b8211 */ /* 0x090fe400018f0c1e */
[-C--:B------:R-:W-:Y:S02]  /*18a0*/  @!P0 LEA R6, P3, R45, R3.reuse, 0x1 ;  /* 0x000000032d068211 */ /* 0x080fe400078608ff */
[----:B------:R-:W-:Y:S02]  /*18b0*/  ISETP.GE.AND P4, PT, R41, c[0x0][0x198], PT ;  /* 0x0000660029007a0c */ /* 0x000fe40003f86270 */
[----:B------:R-:W-:Y:S02]  /*18c0*/  @!P0 LEA.HI.X R7, R45, R4, R28, 0x1, P3 ;  /* 0x000000042d078211 */ /* 0x000fe400018f0c1c */
[C---:B------:R-:W-:Y:S02]  /*18d0*/  ISETP.GE.AND P3, PT, R31.reuse, c[0x0][0x198], PT ;  /* 0x000066001f007a0c */ /* 0x040fe40003f66270 */
[----:B------:R-:W-:-:S02]  /*18e0*/  @!P0 LEA R12, P2, R31, R3, 0x1 ;  /* 0x000000031f0c8211 */ /* 0x000fc400078408ff */
[C---:B------:R-:W-:Y:S02]  /*18f0*/  ISETP.GE.AND P5, PT, R40.reuse, c[0x0][0x198], PT ;  /* 0x0000660028007a0c */ /* 0x040fe40003fa6270 */
[----:B------:R-:W-:Y:S02]  /*1900*/  ISETP.GE.AND P6, PT, R45, c[0x0][0x198], PT ;  /* 0x000066002d007a0c */ /* 0x000fe40003fc6270 */
[----:B------:R-:W-:Y:S02]  /*1910*/  @!P0 LEA.HI.X R13, R31, R4, R32, 0x1, P2 ;  /* 0x000000041f0d8211 */ /* 0x000fe400010f0c20 */
[----:B------:R-:W-:-:S04]  /*1920*/  @!P0 LEA R8, P2, R40, R3, 0x1 ;  /* 0x0000000328088211 */ /* 0x000fc800078408ff */
[----:B------:R-:W-:Y:S01]  /*1930*/  @!P0 LEA.HI.X R9, R40, R4, R29, 0x1, P2 ;  /* 0x0000000428098211 */ /* 0x000fe200010f0c1d */
[----:B------:R2:W-:Y:S04]  /*1940*/  @!P0 LDGSTS.E.BYPASS.LTC128B.128 [R44+0x100], [R12.64], !P3 ;  /* 0x001000000c2c8fae */ /* 0x0005e8000d901d46 */
[----:B------:R4:W-:Y:S04]  /*1950*/  @!P0 LDGSTS.E.BYPASS.LTC128B.128 [R44+0x4100], [R10.64], !P4 ;  /* 0x041000000a2c8fae */ /* 0x0009e8000e101d46 */
[----:B------:R2:W-:Y:S04]  /*1960*/  @!P0 LDGSTS.E.BYPASS.LTC128B.128 [R44+0x8100], [R8.64], !P5 ;  /* 0x08100000082c8fae */ /* 0x0005e8000e901d46 */
[----:B------:R4:W-:Y:S01]  /*1970*/  @!P0 LDGSTS.E.BYPASS.LTC128B.128 [R44+0xc100], [R6.64], !P6 ;  /* 0x0c100000062c8fae */ /* 0x0009e2000f101d46 */
[----:B-1----:R-:W-:-:S04]  /*1980*/  @!P1 LEA R18, P2, R31, R0, 0x1 ;  /* 0x000000001f129211 */ /* 0x002fc800078408ff */
[----:B---3--:R-:W-:Y:S02]  /*1990*/  @!P1 LEA.HI.X R19, R31, R2, R32, 0x1, P2 ;  /* 0x000000021f139211 */ /* 0x008fe400010f0c20 */
[----:B------:R-:W-:-:S03]  /*19a0*/  IADD3 R3, R20, 0x40, RZ ;  /* 0x0000004014037810 */ /* 0x000fc60007ffe0ff */
[----:B------:R1:W-:Y:S01]  /*19b0*/  @!P1 LDGSTS.E.BYPASS.LTC128B.128 [R44+0x1100], [R18.64], !P3 ;  /* 0x01100000122c9fae */ /* 0x0003e2000d901d46 */
[----:B--2---:R-:W-:-:S04]  /*19c0*/  @!P1 LEA R8, P0, R41, R0, 0x1 ;  /* 0x0000000029089211 */ /* 0x004fc800078008ff */
[----:B------:R-:W-:Y:S02]  /*19d0*/  @!P1 LEA.HI.X R9, R41, R2, R30, 0x1, P0 ;  /* 0x0000000229099211 */ /* 0x000fe400000f0c1e */
[----:B----4-:R-:W-:-:S03]  /*19e0*/  @!P1 LEA R6, P0, R40, R0, 0x1 ;  /* 0x0000000028069211 */ /* 0x010fc600078008ff */
[----:B------:R2:W-:Y:S01]  /*19f0*/  @!P1 LDGSTS.E.BYPASS.LTC128B.128 [R44+0x5100], [R8.64], !P4 ;  /* 0x05100000082c9fae */ /* 0x0005e2000e101d46 */
[----:B------:R-:W-:Y:S02]  /*1a00*/  @!P1 LEA.HI.X R7, R40, R2, R29, 0x1, P0 ;  /* 0x0000000228079211 */ /* 0x000fe400000f0c1d */
[C---:B------:R-:W-:Y:S02]  /*1a10*/  @!P1 LEA R4, P0, R45.reuse, R0, 0x1 ;  /* 0x000000002d049211 */ /* 0x040fe400078008ff */
[----:B------:R-:W3:Y:S02]  /*1a20*/  SHFL.IDX PT, R0, R17, 0x2, 0x181f ;  /* 0x00581f0011007f89 */ /* 0x000ee400000e0000 */
[----:B------:R-:W-:Y:S02]  /*1a30*/  @!P1 LEA.HI.X R5, R45, R2, R28, 0x1, P0 ;  /* 0x000000022d059211 */ /* 0x000fe400000f0c1c */
[----:B------:R-:W4:Y:S01]  /*1a40*/  SHFL.IDX PT, R2, R16, 0x2, 0x181f ;  /* 0x00581f0010027f89 */ /* 0x000f2200000e0000 */
[----:B------:R-:W-:-:S03]  /*1a50*/  ISETP.GE.AND P0, PT, R3, R23, PT ;  /* 0x000000170300720c */ /* 0x000fc60003f06270 */
[----:B------:R1:W-:Y:S04]  /*1a60*/  @!P1 LDGSTS.E.BYPASS.LTC128B.128 [R44+0x9100], [R6.64], !P5 ;  /* 0x09100000062c9fae */ /* 0x0003e8000e901d46 */
[----:B------:R1:W-:Y:S06]  /*1a70*/  @!P1 LDGSTS.E.BYPASS.LTC128B.128 [R44+0xd100], [R4.64], !P6 ;  /* 0x0d100000042c9fae */ /* 0x0003ec000f101d46 */
[----:B---3--:R-:W-:-:S04]  /*1a80*/  @!P0 LEA R10, P1, R41, R0, 0x1 ;  /* 0x00000000290a8211 */ /* 0x008fc800078208ff */
[----:B----4-:R-:W-:Y:S02]  /*1a90*/  @!P0 LEA.HI.X R11, R41, R2, R30, 0x1, P1 ;  /* 0x00000002290b8211 */ /* 0x010fe400008f0c1e */
[CC--:B--2---:R-:W-:Y:S02]  /*1aa0*/  @!P0 LEA R8, P1, R40.reuse, R0.reuse, 0x1 ;  /* 0x0000000028088211 */ /* 0x0c4fe400078208ff */
[C---:B------:R-:W-:Y:S02]  /*1ab0*/  @!P0 LEA R14, P2, R31.reuse, R0, 0x1 ;  /* 0x000000001f0e8211 */ /* 0x040fe400078408ff */
[-C--:B------:R-:W-:Y:S02]  /*1ac0*/  @!P0 LEA.HI.X R9, R40, R2.reuse, R29, 0x1, P1 ;  /* 0x0000000228098211 */ /* 0x080fe400008f0c1d */
[----:B------:R-:W-:Y:S02]  /*1ad0*/  @!P0 LEA.HI.X R15, R31, R2, R32, 0x1, P2 ;  /* 0x000000021f0f8211 */ /* 0x000fe400010f0c20 */
[----:B-1----:R-:W-:Y:S01]  /*1ae0*/  @!P0 LEA R4, P1, R45, R0, 0x1 ;  /* 0x000000002d048211 */ /* 0x002fe200078208ff */
[----:B------:R-:W-:-:S02]  /*1af0*/  IMAD.MOV R0, RZ, RZ, -R21 ;  /* 0x000000ffff007224 */ /* 0x000fc400078e0a15 */
[----:B------:R1:W-:Y:S02]  /*1b00*/  @!P0 LDGSTS.E.BYPASS.LTC128B.128 [R44+0x2100], [R14.64], !P3 ;  /* 0x021000000e2c8fae */ /* 0x0003e4000d901d46 */
[----:B------:R-:W-:Y:S02]  /*1b10*/  IMAD R26, R0, c[0x0][0x2b8], R22 ;  /* 0x0000ae00001a7a24 */ /* 0x000fe400078e0216 */
[----:B------:R2:W-:Y:S01]  /*1b20*/  @!P0 LDGSTS.E.BYPASS.LTC128B.128 [R44+0x6100], [R10.64], !P4 ;  /* 0x061000000a2c8fae */ /* 0x0005e2000e101d46 */
[----:B------:R-:W-:Y:S01]  /*1b30*/  @!P0 LEA.HI.X R5, R45, R2, R28, 0x1, P1 ;  /* 0x000000022d058211 */ /* 0x000fe200008f0c1c */
[----:B------:R-:W-:Y:S02]  /*1b40*/  IMAD.WIDE.U32 R2, R26, c[0x0][0x1e0], RZ ;  /* 0x000078001a027a25 */ /* 0x000fe400078e00ff */
[----:B------:R-:W-:Y:S01]  /*1b50*/  STL [R1+0x58], R25 ;  /* 0x0000581901007387 */ /* 0x000fe20000100800 */
[----:B--2---:R-:W-:-:S03]  /*1b60*/  SHF.R.S32.HI R11, RZ, 0x1f, R26 ;  /* 0x0000001fff0b7819 */ /* 0x004fc6000001141a */
[----:B------:R2:W2:Y:S02]  /*1b70*/  SHFL.IDX PT, R12, R17, 0x3, 0x181f ;  /* 0x00781f00110c7f89 */ /* 0x0004a400000e0000 */
[----:B------:R-:W-:Y:S02]  /*1b80*/  IMAD R0, R11, c[0x0][0x1e0], RZ ;  /* 0x000078000b007a24 */ /* 0x000fe400078e02ff */
[----:B------:R4:W1:Y:S02]  /*1b90*/  SHFL.IDX PT, R13, R16, 0x3, 0x181f ;  /* 0x00781f00100d7f89 */ /* 0x00086400000e0000 */
[----:B------:R-:W-:Y:S01]  /*1ba0*/  IMAD R0, R26, c[0x0][0x1e4], R0 ;  /* 0x000079001a007a24 */ /* 0x000fe200078e0200 */
[----:B------:R-:W-:Y:S01]  /*1bb0*/  IADD3 R20, R20, 0x60, RZ ;  /* 0x0000006014147810 */ /* 0x000fe20007ffe0ff */
[----:B------:R1:W-:Y:S02]  /*1bc0*/  @!P0 LDGSTS.E.BYPASS.LTC128B.128 [R44+0xa100], [R8.64], !P5 ;  /* 0x0a100000082c8fae */ /* 0x0003e4000e901d46 */
[----:B------:R-:W-:-:S02]  /*1bd0*/  IMAD.IADD R3, R3, 0x1, R0 ;  /* 0x0000000103037824 */ /* 0x000fc400078e0200 */
[----:B------:R-:W-:Y:S01]  /*1be0*/  IMAD R0, R24, c[0x0][0x1e8], RZ ;  /* 0x00007a0018007a24 */ /* 0x000fe200078e02ff */
[----:B------:R-:W-:Y:S03]  /*1bf0*/  STL [R1+0x5c], R26 ;  /* 0x00005c1a01007387 */ /* 0x000fe60000100800 */
[----:B------:R-:W-:Y:S01]  /*1c00*/  IMAD R0, R47, c[0x0][0x1ec], R0 ;  /* 0x00007b002f007a24 */ /* 0x000fe200078e0200 */
[----:B------:R-:W-:Y:S01]  /*1c10*/  ISETP.GE.AND P2, PT, R20, R23, PT ;  /* 0x000000171400720c */ /* 0x000fe20003f46270 */
[----:B------:R2:W-:Y:S02]  /*1c20*/  @!P0 LDGSTS.E.BYPASS.LTC128B.128 [R44+0xe100], [R4.64], !P6 ;  /* 0x0e100000042c8fae */ /* 0x0005e4000f101d46 */
[----:B------:R-:W-:Y:S02]  /*1c30*/  IMAD.IADD R97, R99, 0x1, R0 ;  /* 0x0000000163617824 */ /* 0x000fe400078e0200 */
[----:B------:R-:W-:Y:S04]  /*1c40*/  STL.64 [R1+0x90], R98 ;  /* 0x0000906201007387 */ /* 0x000fe80000100a00 */
[----:B------:R-:W-:Y:S04]  /*1c50*/  STL [R1+0x88], R97 ;  /* 0x0000886101007387 */ /* 0x000fe80000100800 */
[----:B------:R-:W3:Y:S04]  /*1c60*/  LDL R18, [R1+0x3c] ;  /* 0x00003c0001127983 */ /* 0x000ee80000100800 */
[----:B--2---:R-:W2:Y:S04]  /*1c70*/  LDL R17, [R1+0x40] ;  /* 0x0000400001117983 */ /* 0x004ea80000100800 */
[----:B----4-:R-:W4:Y:S04]  /*1c80*/  LDL R16, [R1+0x48] ;  /* 0x0000480001107983 */ /* 0x010f280000100800 */
[----:B-1----:R-:W4:Y:S01]  /*1c90*/  LDL R15, [R1+0x44] ;  /* 0x00004400010f7983 */ /* 0x002f220000100800 */
[----:B------:R-:W-:-:S02]  /*1ca0*/  @!P2 LEA R6, P1, R31, R12, 0x1 ;  /* 0x0000000c1f06a211 */ /* 0x000fc400078208ff */
[----:B------:R-:W-:Y:S02]  /*1cb0*/  SHF.R.S32.HI R14, RZ, 0x1f, R25 ;  /* 0x0000001fff0e7819 */ /* 0x000fe40000011419 */
[----:B------:R-:W-:Y:S01]  /*1cc0*/  @!P2 LEA.HI.X R7, R31, R13, R32, 0x1, P1 ;  /* 0x0000000d1f07a211 */ /* 0x000fe200008f0c20 */
[----:B------:R-:W-:Y:S01]  /*1cd0*/  IMAD.WIDE.U32 R2, R25, c[0x0][0x1f0], R2 ;  /* 0x00007c0019027a25 */ /* 0x000fe200078e0002 */
[----:B------:R-:W-:-:S03]  /*1ce0*/  @!P2 LEA R4, P0, R41, R12, 0x1 ;  /* 0x0000000c2904a211 */ /* 0x000fc600078008ff */
[----:B------:R1:W-:Y:S01]  /*1cf0*/  @!P2 LDGSTS.E.BYPASS.LTC128B.128 [R44+0x3100], [R6.64], !P3 ;  /* 0x03100000062cafae */ /* 0x0003e2000d901d46 */
[----:B------:R-:W-:Y:S02]  /*1d00*/  @!P2 LEA.HI.X R5, R41, R13, R30, 0x1, P0 ;  /* 0x0000000d2905a211 */ /* 0x000fe400000f0c1e */
[----:B------:R-:W-:-:S03]  /*1d10*/  IADD3 R0, P0, R2, R98, RZ ;  /* 0x0000006202007210 */ /* 0x000fc60007f1e0ff */
[----:B------:R1:W-:Y:S02]  /*1d20*/  @!P2 LDGSTS.E.BYPASS.LTC128B.128 [R44+0x7100], [R4.64], !P4 ;  /* 0x07100000042cafae */ /* 0x0003e4000e101d46 */
[----:B-1----:R-:W-:-:S04]  /*1d30*/  IMAD R6, R14, c[0x0][0x1f0], RZ ;  /* 0x00007c000e067a24 */ /* 0x002fc800078e02ff */
[----:B------:R-:W-:-:S05]  /*1d40*/  IMAD R6, R25, c[0x0][0x1f4], R6 ;  /* 0x00007d0019067a24 */ /* 0x000fca00078e0206 */
[----:B------:R-:W-:Y:S02]  /*1d50*/  IADD3.X R2, R97, R3, R6, P0, !PT ;  /* 0x0000000361027210 */ /* 0x000fe400007fe406 */
[----:B------:R-:W-:Y:S02]  /*1d60*/  LEA R3, R111, 0xffffffc0, 0x6 ;  /* 0xffffffc06f037811 */ /* 0x000fe400078e30ff */
[----:B------:R-:W-:-:S03]  /*1d70*/  LEA R8, P0, R0, c[0x0][0x1c8], 0x1 ;  /* 0x0000720000087a11 */ /* 0x000fc600078008ff */
[----:B------:R-:W-:Y:S01]  /*1d80*/  IMAD.IADD R92, R48, 0x1, -R3 ;  /* 0x00000001305c7824 */ /* 0x000fe200078e0a03 */
[----:B------:R-:W-:Y:S02]  /*1d90*/  LEA.HI.X R9, R0, c[0x0][0x1cc], R2, 0x1, P0 ;  /* 0x0000730000097a11 */ /* 0x000fe400000f0c02 */
[----:B------:R-:W1:Y:S01]  /*1da0*/  SHFL.IDX PT, R0, R8, RZ, 0x181f ;  /* 0x00181fff08007589 */ /* 0x000e6200000e0000 */
[----:B------:R-:W-:-:S03]  /*1db0*/  IMAD.IADD R10, R92, 0x1, -R27 ;  /* 0x000000015c0a7824 */ /* 0x000fc600078e0a1b */
[----:B------:R-:W1:Y:S02]  /*1dc0*/  SHFL.IDX PT, R6, R9, RZ, 0x181f ;  /* 0x00181fff09067589 */ /* 0x000e6400000e0000 */
[----:B------:R-:W-:Y:S02]  /*1dd0*/  ISETP.GE.AND P1, PT, R10, 0x1, PT ;  /* 0x000000010a00780c */ /* 0x000fe40003f26270 */
[----:B------:R-:W-:-:S04]  /*1de0*/  @!P2 LEA R2, P0, R40, R12, 0x1 ;  /* 0x0000000c2802a211 */ /* 0x000fc800078008ff */
[-C--:B------:R-:W-:Y:S02]  /*1df0*/  @!P2 LEA.HI.X R3, R40, R13.reuse, R29, 0x1, P0 ;  /* 0x0000000d2803a211 */ /* 0x080fe400000f0c1d */
[C---:B------:R-:W-:Y:S01]  /*1e00*/  @!P2 LEA R4, P0, R45.reuse, R12, 0x1 ;  /* 0x0000000c2d04a211 */ /* 0x040fe200078008ff */
[----:B------:R-:W1:Y:S03]  /*1e10*/  SHFL.IDX PT, R8, R8, 0x1, 0x181f ;  /* 0x00381f0008087f89 */ /* 0x000e6600000e0000 */
[----:B------:R-:W-:Y:S01]  /*1e20*/  @!P2 LEA.HI.X R5, R45, R13, R28, 0x1, P0 ;  /* 0x0000000d2d05a211 */ /* 0x000fe200000f0c1c */
[----:B------:R1:W-:Y:S01]  /*1e30*/  @!P2 LDGSTS.E.BYPASS.LTC128B.128 [R44+0xb100], [R2.64], !P5 ;  /* 0x0b100000022cafae */ /* 0x0003e2000e901d46 */
[----:B------:R-:W-:Y:S02]  /*1e40*/  @P1 ISETP.GE.AND P4, PT, R31, c[0x0][0x1d4], PT ;  /* 0x000075001f001a0c */ /* 0x000fe40003f86270 */
[----:B------:R-:W-:Y:S01]  /*1e50*/  @P1 ISETP.GE.AND P3, PT, R41, c[0x0][0x1d4], PT ;  /* 0x0000750029001a0c */ /* 0x000fe20003f66270 */
[----:B------:R1:W-:Y:S04]  /*1e60*/  @!P2 LDGSTS.E.BYPASS.LTC128B.128 [R44+0xf100], [R4.64], !P6 ;  /* 0x0f100000042cafae */ /* 0x0003e8000f101d46 */
[----:B------:R-:W1:Y:S04]  /*1e70*/  SHFL.IDX PT, R9, R9, 0x1, 0x181f ;  /* 0x00381f0009097f89 */ /* 0x000e6800000e0000 */
[----:B------:R-:W0:Y:S01]  /*1e80*/  LDGDEPBAR ;  /* 0x00000000000079af */ /* 0x000e220000000000 */
[----:B-1----:R-:W-:-:S02]  /*1e90*/  @P1 LEA R2, P0, R31, R0, 0x1 ;  /* 0x000000001f021211 */ /* 0x002fc400078008ff */
[----:B------:R-:W-:Y:S02]  /*1ea0*/  @P1 LEA R4, P2, R41, R0, 0x1 ;  /* 0x0000000029041211 */ /* 0x000fe400078408ff */
[-C--:B------:R-:W-:Y:S02]  /*1eb0*/  @P1 LEA.HI.X R3, R31, R6.reuse, R32, 0x1, P0 ;  /* 0x000000061f031211 */ /* 0x080fe400000f0c20 */
[----:B------:R-:W-:Y:S02]  /*1ec0*/  @P1 LEA.HI.X R5, R41, R6, R30, 0x1, P2 ;  /* 0x0000000629051211 */ /* 0x000fe400010f0c1e */
[----:B------:R-:W-:Y:S01]  /*1ed0*/  ISETP.GE.AND P0, PT, R10, 0x21, PT ;  /* 0x000000210a00780c */ /* 0x000fe20003f06270 */
[----:B------:R1:W-:Y:S01]  /*1ee0*/  @P1 LDGSTS.E.BYPASS.LTC128B.128 [R44+0x10100], [R2.64], !P4 ;  /* 0x10100000022c1fae */ /* 0x0003e2000e101d46 */
[----:B------:R-:W-:-:S03]  /*1ef0*/  @P1 ISETP.GE.AND P4, PT, R40, c[0x0][0x1d4], PT ;  /* 0x0000750028001a0c */ /* 0x000fc60003f86270 */
[----:B------:R1:W-:Y:S01]  /*1f00*/  @P1 LDGSTS.E.BYPASS.LTC128B.128 [R44+0x12100], [R4.64], !P3 ;  /* 0x12100000042c1fae */ /* 0x0003e2000d901d46 */
[----:B------:R-:W-:-:S07]  /*1f10*/  @P1 ISETP.GE.AND P3, PT, R45, c[0x0][0x1d4], PT ;  /* 0x000075002d001a0c */ /* 0x000fce0003f66270 */
[----:B------:R-:W-:Y:S02]  /*1f20*/  @P0 ISETP.GE.AND P5, PT, R31, c[0x0][0x1d4], PT ;  /* 0x000075001f000a0c */ /* 0x000fe40003fa6270 */
[----:B-1----:R-:W-:-:S04]  /*1f30*/  @P1 LEA R2, P2, R40, R0, 0x1 ;  /* 0x0000000028021211 */ /* 0x002fc800078408ff */
[----:B------:R-:W-:Y:S02]  /*1f40*/  @P1 LEA.HI.X R3, R40, R6, R29, 0x1, P2 ;  /* 0x0000000628031211 */ /* 0x000fe400010f0c1d */
[----:B------:R-:W-:-:S03]  /*1f50*/  @P1 LEA R4, P2, R45, R0, 0x1 ;  /* 0x000000002d041211 */ /* 0x000fc600078408ff */
[----:B------:R1:W-:Y:S01]  /*1f60*/  @P1 LDGSTS.E.BYPASS.LTC128B.128 [R44+0x14100], [R2.64], !P4 ;  /* 0x14100000022c1fae */ /* 0x0003e2000e101d46 */
[----:B------:R-:W-:-:S05]  /*1f70*/  @P1 LEA.HI.X R5, R45, R6, R28, 0x1, P2 ;  /* 0x000000062d051211 */ /* 0x000fca00010f0c1c */
[----:B------:R1:W-:Y:S01]  /*1f80*/  @P1 LDGSTS.E.BYPASS.LTC128B.128 [R44+0x16100], [R4.64], !P3 ;  /* 0x16100000042c1fae */ /* 0x0003e2000d901d46 */
[CC--:B------:R-:W-:Y:S02]  /*1f90*/  @P0 LEA R6, P1, R41.reuse, R8.reuse, 0x1 ;  /* 0x0000000829060211 */ /* 0x0c0fe400078208ff */
[C---:B------:R-:W-:Y:S02]  /*1fa0*/  @P0 ISETP.GE.AND P4, PT, R41.reuse, c[0x0][0x1d4], PT ;  /* 0x0000750029000a0c */ /* 0x040fe40003f86270 */
[----:B------:R-:W-:Y:S02]  /*1fb0*/  @P0 ISETP.GE.AND P3, PT, R40, c[0x0][0x1d4], PT ;  /* 0x0000750028000a0c */ /* 0x000fe40003f66270 */
[----:B------:R-:W-:Y:S02]  /*1fc0*/  @P0 LEA.HI.X R7, R41, R9, R30, 0x1, P1 ;  /* 0x0000000929070211 */ /* 0x000fe400008f0c1e */
[----:B------:R-:W-:Y:S02]  /*1fd0*/  @P0 ISETP.GE.AND P1, PT, R45, c[0x0][0x1d4], PT ;  /* 0x000075002d000a0c */ /* 0x000fe40003f26270 */
[----:B-1----:R-:W-:-:S04]  /*1fe0*/  @P0 LEA R2, P2, R31, R8, 0x1 ;  /* 0x000000081f020211 */ /* 0x002fc800078408ff */
[----:B------:R-:W-:Y:S02]  /*1ff0*/  @P0 LEA.HI.X R3, R31, R9, R32, 0x1, P2 ;  /* 0x000000091f030211 */ /* 0x000fe400010f0c20 */
[----:B------:R-:W-:-:S03]  /*2000*/  @P0 LEA R4, P2, R40, R8, 0x1 ;  /* 0x0000000828040211 */ /* 0x000fc600078408ff */
[----:B------:R1:W-:Y:S01]  /*2010*/  @P0 LDGSTS.E.BYPASS.LTC128B.128 [R44+0x11100], [R2.64], !P5 ;  /* 0x11100000022c0fae */ /* 0x0003e2000e901d46 */
[----:B------:R-:W-:-:S03]  /*2020*/  @P0 LEA.HI.X R5, R40, R9, R29, 0x1, P2 ;  /* 0x0000000928050211 */ /* 0x000fc600010f0c1d */
[----:B------:R2:W-:Y:S04]  /*2030*/  @P0 LDGSTS.E.BYPASS.LTC128B.128 [R44+0x13100], [R6.64], !P4 ;  /* 0x13100000062c0fae */ /* 0x0005e8000e101d46 */
[----:B------:R2:W-:Y:S01]  /*2040*/  @P0 LDGSTS.E.BYPASS.LTC128B.128 [R44+0x15100], [R4.64], !P3 ;  /* 0x15100000042c0fae */ /* 0x0005e2000d901d46 */
[----:B-1----:R-:W-:-:S04]  /*2050*/  @P0 LEA R2, P2, R45, R8, 0x1 ;  /* 0x000000082d020211 */ /* 0x002fc800078408ff */
[----:B------:R-:W-:-:S05]  /*2060*/  @P0 LEA.HI.X R3, R45, R9, R28, 0x1, P2 ;  /* 0x000000092d030211 */ /* 0x000fca00010f0c1c */
[----:B------:R1:W-:Y:S04]  /*2070*/  @P0 LDGSTS.E.BYPASS.LTC128B.128 [R44+0x17100], [R2.64], !P1 ;  /* 0x17100000022c0fae */ /* 0x0003e8000c901d46 */
[----:B------:R-:W0:Y:S01]  /*2080*/  LDGDEPBAR ;  /* 0x00000000000079af */ /* 0x000e220000000000 */
[----:B------:R-:W-:-:S04]  /*2090*/  DEPBAR.LE SB0, 0x1 ;  /* 0x000080400000791a */ /* 0x000fc80000000000 */
[----:B------:R-:W-:Y:S06]  /*20a0*/  BAR.SYNC.DEFER_BLOCKING 0x0 ;  /* 0x0000000000007b1d */ /* 0x000fec0000010000 */
[----:B---3--:R-:W-:Y:S04]  /*20b0*/  LDSM.16.M88.4 R168, [R18] ;  /* 0x0000000012a8783b */ /* 0x008fe80000000200 */
[----:B--2---:R-:W-:Y:S04]  /*20c0*/  LDSM.16.M88.4 R172, [R17] ;  /* 0x0000000011ac783b */ /* 0x004fe80000000200 */
[----:B----4-:R-:W-:Y:S04]  /*20d0*/  LDSM.16.M88.4 R192, [R16] ;  /* 0x0000000010c0783b */ /* 0x010fe80000000200 */
[----:B------:R-:W-:Y:S04]  /*20e0*/  LDSM.16.M88.4 R196, [R15] ;  /* 0x000000000fc4783b */ /* 0x000fe80000000200 */
[----:B------:R-:W-:Y:S04]  /*20f0*/  LDSM.16.M88.4 R200, [R18+0x4000] ;  /* 0x0040000012c8783b */ /* 0x000fe80000000200 */
        /* <DEDUP_REMOVED lines=10> */
[----:B------:R2:W-:Y:S04]  /*21a0*/  LDSM.16.M88.4 R244, [R15+0xc000] ;  /* 0x00c000000ff4783b */ /* 0x0005e80000000200 */
[----:B------:R-:W-:Y:S06]  /*21b0*/  BAR.SYNC.DEFER_BLOCKING 0x0 ;  /* 0x0000000000007b1d */ /* 0x000fec0000010000 */
[----:B------:R-:W2:Y:S01]  /*21c0*/  S2R R48, SR_TID.X ;  /* 0x0000000000307919 */ /* 0x000ea20000002100 */
[----:B------:R-:W-:-:S04]  /*21d0*/  DEPBAR.LE SB0, 0x0 ;  /* 0x000080000000791a */ /* 0x000fc80000000000 */
[----:B------:R-:W-:Y:S01]  /*21e0*/  BAR.SYNC.DEFER_BLOCKING 0x0 ;  /* 0x0000000000007b1d */ /* 0x000fe20000010000 */
[----:B--2---:R-:W-:-:S04]  /*21f0*/  SHF.R.S32.HI R15, RZ, 0x1f, R48 ;  /* 0x0000001fff0f7819 */ /* 0x004fc80000011430 */
[----:B------:R-:W-:-:S04]  /*2200*/  LEA.HI R15, R15, R48, RZ, 0x3 ;  /* 0x000000300f0f7211 */ /* 0x000fc800078f18ff */
[----:B------:R-:W-:Y:S01]  /*2210*/  LOP3.LUT R15, R15, 0xfffffff8, RZ, 0xc0, !PT ;  /* 0xfffffff80f0f7812 */ /* 0x000fe200078ec0ff */
[----:B------:R-:W2:Y:S04]  /*2220*/  LDSM.16.M88.4 R4, [R252] ;  /* 0x00000000fc04783b */ /* 0x000ea80000000200 */
[----:B------:R-:W-:Y:S02]  /*2230*/  IMAD.IADD R15, R48, 0x1, -R15 ;  /* 0x00000001300f7824 */ /* 0x000fe400078e0a0f */
[----:B------:R-:W-:Y:S01]  /*2240*/  IMAD R0, R11, c[0x0][0x208], RZ ;  /* 0x000082000b007a24 */ /* 0x000fe200078e02ff */
[----:B------:R-:W-:Y:S01]  /*2250*/  IADD3 R135, R252, 0x20, RZ ;  /* 0x00000020fc877810 */ /* 0x000fe20007ffe0ff */
[C---:B-1----:R-:W-:Y:S01]  /*2260*/  IMAD.WIDE.U32 R2, R26.reuse, c[0x0][0x208], RZ ;  /* 0x000082001a027a25 */ /* 0x042fe200078e00ff */
[----:B------:R-:W-:Y:S01]  /*2270*/  R2P PR, R15, 0x6 ;  /* 0x000000060f007804 */ /* 0x000fe20000000000 */
[----:B------:R-:W-:Y:S02]  /*2280*/  LDSM.16.M88.4 R36, [R252+0x1000] ;  /* 0x00100000fc24783b */ /* 0x000fe40000000200 */
[----:B------:R-:W-:-:S04]  /*2290*/  IMAD R0, R26, c[0x0][0x20c], R0 ;  /* 0x000083001a007a24 */ /* 0x000fc800078e0200 */
[----:B------:R-:W-:Y:S02]  /*22a0*/  IMAD.IADD R3, R3, 0x1, R0 ;  /* 0x0000000103037824 */ /* 0x000fe400078e0200 */
[----:B------:R-:W-:-:S04]  /*22b0*/  IMAD R0, R24, c[0x0][0x210], RZ ;  /* 0x0000840018007a24 */ /* 0x000fc800078e02ff */
[----:B------:R-:W-:Y:S01]  /*22c0*/  @P1 IADD3 R135, R252, -0x20, RZ ;  /* 0xffffffe0fc871810 */ /* 0x000fe20007ffe0ff */
[----:B------:R-:W-:-:S04]  /*22d0*/  IMAD.WIDE.U32 R8, R47, c[0x0][0x210], RZ ;  /* 0x000084002f087a25 */ /* 0x000fc800078e00ff */
[----:B------:R-:W1:Y:S01]  /*22e0*/  LDSM.16.M88.4 R20, [R135] ;  /* 0x000000008714783b */ /* 0x000e620000000200 */
[----:B------:R-:W-:Y:S01]  /*22f0*/  IMAD.WIDE.U32 R2, R25, c[0x0][0x218], R2 ;  /* 0x0000860019027a25 */ /* 0x000fe200078e0002 */
[----:B--2---:R-:W-:Y:S03]  /*2300*/  HMMA.16816.F32 R16, R168, R4, RZ ;  /* 0x00000004a810723c */ /* 0x004fe600000018ff */
[----:B------:R-:W-:Y:S02]  /*2310*/  IMAD.SHL.U32 R93, R31, 0x2, RZ ;  /* 0x000000021f5d7824 */ /* 0x000fe400078e00ff */
[----:B------:R-:W-:Y:S01]  /*2320*/  IMAD.SHL.U32 R94, R41, 0x2, RZ ;  /* 0x00000002295e7824 */ /* 0x000fe200078e00ff */
[----:B------:R-:W-:Y:S01]  /*2330*/  SHF.L.U64.HI R88, R31, 0x1, R32 ;  /* 0x000000011f587819 */ /* 0x000fe20000010220 */
[----:B------:R-:W-:Y:S01]  /*2340*/  STL.64 [R1+0xa0], R8 ;  /* 0x0000a00801007387 */ /* 0x000fe20000100a00 */
[----:B------:R-:W-:-:S02]  /*2350*/  IMAD R4, R47, c[0x0][0x214], R0 ;  /* 0x000085002f047a24 */ /* 0x000fc400078e0200 */
[----:B------:R-:W-:Y:S01]  /*2360*/  IMAD R0, R14, c[0x0][0x218], RZ ;  /* 0x000086000e007a24 */ /* 0x000fe200078e02ff */
[----:B------:R-:W-:Y:S01]  /*2370*/  SHF.L.U64.HI R89, R41, 0x1, R30 ;  /* 0x0000000129597819 */ /* 0x000fe2000001021e */
[----:B------:R-:W-:Y:S02]  /*2380*/  IMAD.IADD R5, R9, 0x1, R4 ;  /* 0x0000000109057824 */ /* 0x000fe400078e0204 */
[C---:B------:R-:W-:Y:S01]  /*2390*/  IMAD.SHL.U32 R95, R40.reuse, 0x2, RZ ;  /* 0x00000002285f7824 */ /* 0x040fe200078e00ff */
[----:B------:R-:W-:Y:S01]  /*23a0*/  SHF.L.U64.HI R90, R40, 0x1, R29 ;  /* 0x00000001285a7819 */ /* 0x000fe2000001021d */
[----:B------:R-:W-:Y:S01]  /*23b0*/  IMAD R4, R25, c[0x0][0x21c], R0 ;  /* 0x0000870019047a24 */ /* 0x000fe200078e0200 */
[----:B------:R-:W-:Y:S01]  /*23c0*/  IADD3 R0, P0, R2, R8, RZ ;  /* 0x0000000802007210 */ /* 0x000fe20007f1e0ff */
[----:B------:R-:W-:Y:S03]  /*23d0*/  STL [R1+0xac], R5 ;  /* 0x0000ac0501007387 */ /* 0x000fe60000100800 */
[----:B------:R-:W-:Y:S01]  /*23e0*/  IADD3.X R3, R5, R3, R4, P0, !PT ;  /* 0x0000000305037210 */ /* 0x000fe200007fe404 */
[----:B------:R-:W-:Y:S01]  /*23f0*/  HMMA.16816.F32 R12, R168, R6, RZ ;  /* 0x00000006a80c723c */ /* 0x000fe200000018ff */
[C---:B------:R-:W-:Y:S01]  /*2400*/  LEA R2, P0, R0.reuse, c[0x0][0x1f8], 0x1 ;  /* 0x00007e0000027a11 */ /* 0x040fe200078008ff */
[----:B------:R-:W-:Y:S03]  /*2410*/  LDSM.16.M88.4 R24, [R252+0x800] ;  /* 0x00080000fc18783b */ /* 0x000fe60000000200 */
[----:B------:R-:W-:Y:S01]  /*2420*/  LEA.HI.X R3, R0, c[0x0][0x1fc], R3, 0x1, P0 ;  /* 0x00007f0000037a11 */ /* 0x000fe200000f0c03 */
[----:B------:R-:W2:Y:S04]  /*2430*/  SHFL.IDX PT, R4, R2, RZ, 0x181f ;  /* 0x00181fff02047589 */ /* 0x000ea800000e0000 */
[----:B------:R-:W3:Y:S04]  /*2440*/  SHFL.IDX PT, R5, R3, RZ, 0x181f ;  /* 0x00181fff03057589 */ /* 0x000ee800000e0000 */
[----:B------:R-:W4:Y:S04]  /*2450*/  SHFL.IDX PT, R2, R2, 0x1, 0x181f ;  /* 0x00381f0002027f89 */ /* 0x000f2800000e0000 */
[----:B------:R-:W4:Y:S01]  /*2460*/  SHFL.IDX PT, R3, R3, 0x1, 0x181f ;  /* 0x00381f0003037f89 */ /* 0x000f2200000e0000 */
[----:B-1----:R-:W-:Y:S01]  /*2470*/  HMMA.16816.F32 R80, R172, R20, R16 ;  /* 0x00000014ac50723c */ /* 0x002fe20000001810 */
[----:B------:R-:W-:Y:S01]  /*2480*/  ISETP.GE.AND P5, PT, R31, c[0x0][0x1d4], PT ;  /* 0x000075001f007a0c */ /* 0x000fe20003fa6270 */
[C---:B------:R-:W-:Y:S01]  /*2490*/  IMAD.SHL.U32 R96, R45.reuse, 0x2, RZ ;  /* 0x000000022d607824 */ /* 0x040fe200078e00ff */
[----:B------:R-:W1:Y:S01]  /*24a0*/  LDSM.16.M88.4 R32, [R135+0x800] ;  /* 0x000800008720783b */ /* 0x000e620000000200 */
[----:B------:R-:W-:-:S03]  /*24b0*/  SHF.L.U64.HI R91, R45, 0x1, R28 ;  /* 0x000000012d5b7819 */ /* 0x000fc6000001021c */
[----:B------:R-:W-:Y:S01]  /*24c0*/  LDSM.16.M88.4 R48, [R135+0x1000] ;  /* 0x001000008730783b */ /* 0x000fe20000000200 */
[----:B--2---:R-:W-:-:S03]  /*24d0*/  IADD3 R18, P1, R4, R93, RZ ;  /* 0x0000005d04127210 */ /* 0x004fc60007f3e0ff */
[----:B------:R-:W-:Y:S01]  /*24e0*/  LDSM.16.M88.4 R60, [R135+0x1800] ;  /* 0x00180000873c783b */ /* 0x000fe20000000200 */
[----:B------:R-:W-:Y:S01]  /*24f0*/  IADD3 R16, P0, R4, R94, RZ ;  /* 0x0000005e04107210 */ /* 0x000fe20007f1e0ff */
[----:B------:R-:W-:Y:S01]  /*2500*/  HMMA.16816.F32 R76, R172, R22, R12 ;  /* 0x00000016ac4c723c */ /* 0x000fe2000000180c */
[----:B---3--:R-:W-:-:S03]  /*2510*/  IMAD.X R19, R5, 0x1, R88, P1 ;  /* 0x0000000105137824 */ /* 0x008fc600008e0658 */
[--C-:B------:R-:W-:Y:S01]  /*2520*/  IMAD.X R17, R5, 0x1, R89.reuse, P0 ;  /* 0x0000000105117824 */ /* 0x100fe200000e0659 */
[----:B----4-:R-:W-:Y:S02]  /*2530*/  IADD3 R8, P1, R2, R94, RZ ;  /* 0x0000005e02087210 */ /* 0x010fe40007f3e0ff */
[----:B------:R-:W-:Y:S02]  /*2540*/  IADD3 R14, P3, R4, R95, RZ ;  /* 0x0000005f040e7210 */ /* 0x000fe40007f7e0ff */
[----:B------:R-:W-:Y:S01]  /*2550*/  IADD3 R12, P0, R2, R93, RZ ;  /* 0x0000005d020c7210 */ /* 0x000fe20007f1e0ff */
[----:B------:R-:W-:Y:S01]  /*2560*/  IMAD.X R9, R3, 0x1, R89, P1 ;  /* 0x0000000103097824 */ /* 0x000fe200008e0659 */
[----:B------:R-:W-:Y:S01]  /*2570*/  ISETP.GE.AND P1, PT, R40, c[0x0][0x1d4], PT ;  /* 0x0000750028007a0c */ /* 0x000fe20003f26270 */
[----:B------:R-:W-:Y:S01]  /*2580*/  IMAD.X R15, R5, 0x1, R90, P3 ;  /* 0x00000001050f7824 */ /* 0x000fe200018e065a */
[----:B------:R-:W-:Y:S01]  /*2590*/  ISETP.GE.AND P3, PT, R41, c[0x0][0x1d4], PT ;  /* 0x0000750029007a0c */ /* 0x000fe20003f66270 */
[----:B------:R-:W-:Y:S01]  /*25a0*/  IMAD.X R13, R3, 0x1, R88, P0 ;  /* 0x00000001030d7824 */ /* 0x000fe200000e0658 */
[----:B------:R-:W-:Y:S01]  /*25b0*/  IADD3 R6, P0, R2, R95, RZ ;  /* 0x0000005f02067210 */ /* 0x000fe20007f1e0ff */
[----:B------:R-:W2:Y:S01]  /*25c0*/  LDSM.16.M88.4 R40, [R252+0x1800] ;  /* 0x00180000fc28783b */ /* 0x000ea20000000200 */
[----:B------:R-:W-:-:S02]  /*25d0*/  ISETP.LT.OR P4, PT, R10, 0x1, P5 ;  /* 0x000000010a00780c */ /* 0x000fc40002f81670 */
[----:B------:R-:W-:Y:S01]  /*25e0*/  SEL R0, R46, 0xffffffc0, !P2 ;  /* 0xffffffc02e007807 */ /* 0x000fe20005000000 */
[----:B------:R-:W-:Y:S01]  /*25f0*/  IMAD.X R7, R3, 0x1, R90, P0 ;  /* 0x0000000103077824 */ /* 0x000fe200000e065a */
[----:B------:R-:W-:Y:S02]  /*2600*/  ISETP.LT.OR P0, PT, R10, 0x1, P3 ;  /* 0x000000010a00780c */ /* 0x000fe40001f01670 */
[----:B------:R-:W-:Y:S01]  /*2610*/  IADD3 R4, P2, R4, R96, RZ ;  /* 0x0000006004047210 */ /* 0x000fe20007f5e0ff */
[C---:B------:R-:W-:Y:S04]  /*2620*/  HMMA.16816.F32 R28, R168.reuse, R24, RZ ;  /* 0x00000018a81c723c */ /* 0x040fe800000018ff */
[----:B------:R-:W-:Y:S01]  /*2630*/  IMAD.X R5, R5, 0x1, R91, P2 ;  /* 0x0000000105057824 */ /* 0x000fe200010e065b */
[----:B------:R-:W-:Y:S01]  /*2640*/  ISETP.LT.OR P2, PT, R10, 0x1, P1 ;  /* 0x000000010a00780c */ /* 0x000fe20000f41670 */
[----:B------:R-:W-:Y:S01]  /*2650*/  @!PT LDS RZ, [RZ] ;  /* 0x00000000fffff984 */ /* 0x000fe20000000800 */
[----:B------:R-:W-:Y:S01]  /*2660*/  @!PT LDS RZ, [RZ] ;  /* 0x00000000fffff984 */ /* 0x000fe20000000800 */
[----:B------:R-:W-:Y:S01]  /*2670*/  @!PT LDS RZ, [RZ] ;  /* 0x00000000fffff984 */ /* 0x000fe20000000800 */
[----:B------:R3:W-:Y:S02]  /*2680*/  LDGSTS.E.BYPASS.LTC128B.128 [R44+0x100], [R18.64], !P4 ;  /* 0x00100000122c7fae */ /* 0x0007e4000e101d46 */
[----:B------:R-:W-:Y:S02]  /*2690*/  HMMA.16816.F32 R24, R168, R26, RZ ;  /* 0x0000001aa818723c */ /* 0x000fe400000018ff */
[----:B------:R3:W-:Y:S01]  /*26a0*/  LDGSTS.E.BYPASS.LTC128B.128 [R44+0x2100], [R16.64], !P0 ;  /* 0x02100000102c7fae */ /* 0x0007e2000c101d46 */
[----:B------:R-:W-:-:S02]  /*26b0*/  ISETP.GE.AND P0, PT, R45, c[0x0][0x1d4], PT ;  /* 0x000075002d007a0c */ /* 0x000fc40003f06270 */
[C---:B------:R-:W-:Y:S02]  /*26c0*/  ISETP.LT.OR P5, PT, R10.reuse, 0x21, P5 ;  /* 0x000000210a00780c */ /* 0x040fe40002fa1670 */
[C---:B------:R-:W-:Y:S02]  /*26d0*/  ISETP.LT.OR P4, PT, R10.reuse, 0x1, P0 ;  /* 0x000000010a00780c */ /* 0x040fe40000781670 */
[C---:B------:R-:W-:Y:S01]  /*26e0*/  ISETP.LT.OR P3, PT, R10.reuse, 0x21, P3 ;  /* 0x000000210a00780c */ /* 0x040fe20001f61670 */
[----:B------:R4:W-:Y:S01]  /*26f0*/  LDGSTS.E.BYPASS.LTC128B.128 [R44+0x4100], [R14.64], !P2 ;  /* 0x041000000e2c7fae */ /* 0x0009e2000d101d46 */
[C---:B------:R-:W-:Y:S02]  /*2700*/  ISETP.LT.OR P2, PT, R10.reuse, 0x21, P1 ;  /* 0x000000210a00780c */ /* 0x040fe40000f41670 */
[----:B------:R-:W-:Y:S02]  /*2710*/  ISETP.LT.OR P1, PT, R10, 0x21, P0 ;  /* 0x000000210a00780c */ /* 0x000fe40000721670 */
[----:B------:R-:W-:Y:S01]  /*2720*/  IADD3 R2, P0, R2, R96, RZ ;  /* 0x0000006002027210 */ /* 0x000fe20007f1e0ff */
[----:B------:R-:W-:-:S04]  /*2730*/  IMAD.IADD R104, R252, 0x1, R0 ;  /* 0x00000001fc687824 */ /* 0x000fc800078e0200 */
[----:B------:R-:W-:Y:S01]  /*2740*/  IMAD.X R3, R3, 0x1, R91, P0 ;  /* 0x0000000103037824 */ /* 0x000fe200000e065b */
[----:B------:R3:W-:Y:S01]  /*2750*/  LDGSTS.E.BYPASS.LTC128B.128 [R44+0x6100], [R4.64], !P4 ;  /* 0x06100000042c7fae */ /* 0x0007e2000e101d46 */
[----:B------:R-:W-:Y:S03]  /*2760*/  HMMA.16816.F32 R20, R168, R36, RZ ;  /* 0x00000024a814723c */ /* 0x000fe600000018ff */
[----:B------:R4:W-:Y:S04]  /*2770*/  LDGSTS.E.BYPASS.LTC128B.128 [R44+0x1100], [R12.64], !P5 ;  /* 0x011000000c2c7fae */ /* 0x0009e8000e901d46 */
[----:B------:R2:W-:Y:S01]  /*2780*/  LDGSTS.E.BYPASS.LTC128B.128 [R44+0x3100], [R8.64], !P3 ;  /* 0x03100000082c7fae */ /* 0x0005e2000d901d46 */
[C---:B-1----:R-:W-:Y:S03]  /*2790*/  HMMA.16816.F32 R64, R172.reuse, R34, R24 ;  /* 0x00000022ac40723c */ /* 0x042fe60000001818 */
[----:B------:R3:W-:Y:S04]  /*27a0*/  LDGSTS.E.BYPASS.LTC128B.128 [R44+0x5100], [R6.64], !P2 ;  /* 0x05100000062c7fae */ /* 0x0007e8000d101d46 */
[----:B------:R3:W-:Y:S04]  /*27b0*/  LDGSTS.E.BYPASS.LTC128B.128 [R44+0x7100], [R2.64], !P1 ;  /* 0x07100000022c7fae */ /* 0x0007e8000c901d46 */
[----:B------:R-:W1:Y:S01]  /*27c0*/  LDSM.16.M88.4 R24, [R104] ;  /* 0x000000006818783b */ /* 0x000e620000000200 */
[----:B------:R-:W-:Y:S03]  /*27d0*/  HMMA.16816.F32 R68, R172, R32, R28 ;  /* 0x00000020ac44723c */ /* 0x000fe6000000181c */
[----:B------:R-:W1:Y:S04]  /*27e0*/  LDSM.16.M88.4 R28, [R104+0x800] ;  /* 0x00080000681c783b */ /* 0x000e680000000200 */
[----:B------:R-:W-:Y:S01]  /*27f0*/  LDSM.16.M88.4 R52, [R104+0x1800] ;  /* 0x001800006834783b */ /* 0x000fe20000000200 */
[C---:B----4-:R-:W-:Y:S03]  /*2800*/  HMMA.16816.F32 R12, R168.reuse, R38, RZ ;  /* 0x00000026a80c723c */ /* 0x050fe600000018ff */
[----:B------:R-:W0:Y:S05]  /*2810*/  LDGDEPBAR ;  /* 0x00000000000079af */ /* 0x000e2a0000000000 */
[----:B--2---:R-:W-:Y:S01]  /*2820*/  HMMA.16816.F32 R8, R168, R40, RZ ;  /* 0x00000028a808723c */ /* 0x004fe200000018ff */
[----:B---3--:R-:W2:Y:S01]  /*2830*/  LDSM.16.M88.4 R44, [R104+0x1000] ;  /* 0x00100000682c783b */ /* 0x008ea20000000200 */
[----:B------:R-:W-:-:S06]  /*2840*/  IADD3 R2, R135, 0x6000, RZ ;  /* 0x0000600087027810 */ /* 0x000fcc0007ffe0ff */
[----:B------:R-:W-:Y:S01]  /*2850*/  HMMA.16816.F32 R16, R168, R42, RZ ;  /* 0x0000002aa810723c */ /* 0x000fe200000018ff */
[----:B------:R-:W-:-:S05]  /*2860*/  IMAD.IADD R0, R2, 0x1, R0 ;  /* 0x0000000102007824 */ /* 0x000fca00078e0200 */
[----:B------:R-:W-:Y:S02]  /*2870*/  LDSM.16.M88.4 R72, [R0+-0x5000] ;  /* 0xffb000000048783b */ /* 0x000fe40000000200 */
[C---:B------:R-:W-:Y:S02]  /*2880*/  HMMA.16816.F32 R4, R172.reuse, R50, R12 ;  /* 0x00000032ac04723c */ /* 0x040fe4000000180c */
[----:B------:R-:W-:Y:S06]  /*2890*/  LDSM.16.M88.4 R84, [R0+-0x4800] ;  /* 0xffb800000054783b */ /* 0x000fec0000000200 */
[C---:B------:R-:W-:Y:S01]  /*28a0*/  HMMA.16816.F32 R56, R172.reuse, R48, R20 ;  /* 0x00000030ac38723c */ /* 0x040fe20000001814 */
[----:B------:R-:W-:Y:S07]  /*28b0*/  LDSM.16.M88.4 R48, [R0+-0x5800] ;  /* 0xffa800000030783b */ /* 0x000fee0000000200 */
[C---:B------:R-:W-:Y:S01]  /*28c0*/  HMMA.16816.F32 R12, R172.reuse, R60, R8 ;  /* 0x0000003cac0c723c */ /* 0x040fe20000001808 */
[----:B------:R-:W3:Y:S07]  /*28d0*/  LDSM.16.M88.4 R8, [R0+-0x6000] ;  /* 0xffa000000008783b */ /* 0x000eee0000000200 */
[----:B------:R-:W-:Y:S01]  /*28e0*/  HMMA.16816.F32 R16, R172, R62, R16 ;  /* 0x0000003eac10723c */ /* 0x000fe20000001810 */
[----:B------:R-:W-:Y:S07]  /*28f0*/  LDSM.16.M88.4 R60, [R252+0x3000] ;  /* 0x00300000fc3c783b */ /* 0x000fee0000000200 */
[C---:B-1----:R-:W-:Y:S01]  /*2900*/  HMMA.16816.F32 R20, R192.reuse, R24, R80 ;  /* 0x00000018c014723c */ /* 0x042fe20000001850 */
[----:B------:R-:W-:Y:S07]  /*2910*/  LDSM.16.M88.4 R80, [R0+-0x2800] ;  /* 0xffd800000050783b */ /* 0x000fee0000000200 */
[C---:B------:R-:W-:Y:S01]  /*2920*/  HMMA.16816.F32 R24, R192.reuse, R26, R76 ;  /* 0x0000001ac018723c */ /* 0x040fe2000000184c */
[----:B------:R-:W-:Y:S07]  /*2930*/  LDSM.16.M88.4 R76, [R135+0x3800] ;  /* 0x00380000874c783b */ /* 0x000fee0000000200 */
[C---:B------:R-:W-:Y:S01]  /*2940*/  HMMA.16816.F32 R32, R192.reuse, R28, R68 ;  /* 0x0000001cc020723c */ /* 0x040fe20000001844 */
[----:B------:R-:W-:Y:S07]  /*2950*/  LDSM.16.M88.4 R68, [R252+0x3800] ;  /* 0x00380000fc44783b */ /* 0x000fee0000000200 */
[C---:B------:R-:W-:Y:S01]  /*2960*/  HMMA.16816.F32 R36, R192.reuse, R30, R64 ;  /* 0x0000001ec024723c */ /* 0x040fe20000001840 */
[----:B------:R-:W-:Y:S04]  /*2970*/  LDSM.16.M88.4 R28, [R135+0x2000] ;  /* 0x00200000871c783b */ /* 0x000fe80000000200 */
[----:B------:R-:W-:Y:S03]  /*2980*/  LDSM.16.M88.4 R64, [R104+0x3000] ;  /* 0x003000006840783b */ /* 0x000fe60000000200 */
[C---:B--2---:R-:W-:Y:S01]  /*2990*/  HMMA.16816.F32 R40, R192.reuse, R44, R56 ;  /* 0x0000002cc028723c */ /* 0x044fe20000001838 */
[----:B------:R-:W-:Y:S07]  /*29a0*/  LDSM.16.M88.4 R56, [R252+0x2800] ;  /* 0x00280000fc38783b */ /* 0x000fee0000000200 */
[C---:B------:R-:W-:Y:S01]  /*29b0*/  HMMA.16816.F32 R4, R192.reuse, R46, R4 ;  /* 0x0000002ec004723c */ /* 0x040fe20000001804 */
[----:B------:R-:W1:Y:S07]  /*29c0*/  LDSM.16.M88.4 R44, [R252+0x2000] ;  /* 0x00200000fc2c783b */ /* 0x000e6e0000000200 */
[C---:B------:R-:W-:Y:S08]  /*29d0*/  HMMA.16816.F32 R12, R192.reuse, R52, R12 ;  /* 0x00000034c00c723c */ /* 0x040ff0000000180c */
[----:B------:R-:W-:Y:S01]  /*29e0*/  HMMA.16816.F32 R16, R192, R54, R16 ;  /* 0x00000036c010723c */ /* 0x000fe20000001810 */
[----:B------:R-:W-:Y:S07]  /*29f0*/  LDSM.16.M88.4 R52, [R135+0x3000] ;  /* 0x003000008734783b */ /* 0x000fee0000000200 */
[C---:B---3--:R-:W-:Y:S08]  /*2a00*/  HMMA.16816.F32 R20, R196.reuse, R8, R20 ;  /* 0x00000008c414723c */ /* 0x048ff00000001814 */
[C---:B------:R-:W-:Y:S08]  /*2a10*/  HMMA.16816.F32 R24, R196.reuse, R10, R24 ;  /* 0x0000000ac418723c */ /* 0x040ff00000001818 */
[C---:B------:R-:W-:Y:S08]  /*2a20*/  HMMA.16816.F32 R32, R196.reuse, R48, R32 ;  /* 0x00000030c420723c */ /* 0x040ff00000001820 */
[C---:B------:R-:W-:Y:S01]  /*2a30*/  HMMA.16816.F32 R36, R196.reuse, R50, R36 ;  /* 0x00000032c424723c */ /* 0x040fe20000001824 */
[----:B------:R-:W2:Y:S07]  /*2a40*/  LDSM.16.M88.4 R48, [R135+0x2800] ;  /* 0x002800008730783b */ /* 0x000eae0000000200 */
[C---:B------:R-:W-:Y:S08]  /*2a50*/  HMMA.16816.F32 R40, R196.reuse, R72, R40 ;  /* 0x00000048c428723c */ /* 0x040ff00000001828 */
[C---:B------:R-:W-:Y:S01]  /*2a60*/  HMMA.16816.F32 R8, R196.reuse, R74, R4 ;  /* 0x0000004ac408723c */ /* 0x040fe20000001804 */
[----:B------:R-:W-:Y:S07]  /*2a70*/  LDSM.16.M88.4 R72, [R104+0x3800] ;  /* 0x003800006848783b */ /* 0x000fee0000000200 */
[C---:B------:R-:W-:Y:S08]  /*2a80*/  HMMA.16816.F32 R4, R196.reuse, R84, R12 ;  /* 0x00000054c404723c */ /* 0x040ff0000000180c */
[----:B------:R-:W-:Y:S08]  /*2a90*/  HMMA.16816.F32 R16, R196, R86, R16 ;  /* 0x00000056c410723c */ /* 0x000ff00000001810 */
[C---:B-1----:R-:W-:Y:S08]  /*2aa0*/  HMMA.16816.F32 R20, R200.reuse, R44, R20 ;  /* 0x0000002cc814723c */ /* 0x042ff00000001814 */
[C---:B------:R-:W-:Y:S01]  /*2ab0*/  HMMA.16816.F32 R24, R200.reuse, R46, R24 ;  /* 0x0000002ec818723c */ /* 0x040fe20000001818 */
[----:B------:R-:W1:Y:S07]  /*2ac0*/  LDSM.16.M88.4 R44, [R104+0x2000] ;  /* 0x00200000682c783b */ /* 0x000e6e0000000200 */
[C---:B------:R-:W-:Y:S08]  /*2ad0*/  HMMA.16816.F32 R32, R200.reuse, R56, R32 ;  /* 0x00000038c820723c */ /* 0x040ff00000001820 */
[C---:B------:R-:W-:Y:S01]  /*2ae0*/  HMMA.16816.F32 R36, R200.reuse, R58, R36 ;  /* 0x0000003ac824723c */ /* 0x040fe20000001824 */
[----:B------:R-:W3:Y:S07]  /*2af0*/  LDSM.16.M88.4 R56, [R104+0x2800] ;  /* 0x002800006838783b */ /* 0x000eee0000000200 */
[C---:B------:R-:W-:Y:S08]  /*2b00*/  HMMA.16816.F32 R40, R200.reuse, R60, R40 ;  /* 0x0000003cc828723c */ /* 0x040ff00000001828 */
[C---:B------:R-:W-:Y:S01]  /*2b10*/  HMMA.16816.F32 R12, R200.reuse, R62, R8 ;  /* 0x0000003ec80c723c */ /* 0x040fe20000001808 */
[----:B------:R-:W-:Y:S07]  /*2b20*/  LDSM.16.M88.4 R60, [R0+-0x3000] ;  /* 0xffd00000003c783b */ /* 0x000fee0000000200 */
[C---:B------:R-:W-:Y:S08]  /*2b30*/  HMMA.16816.F32 R8, R200.reuse, R68, R4 ;  /* 0x00000044c808723c */ /* 0x040ff00000001804 */
[----:B------:R-:W-:Y:S01]  /*2b40*/  HMMA.16816.F32 R4, R200, R70, R16 ;  /* 0x00000046c804723c */ /* 0x000fe20000001810 */
[----:B------:R-:W-:Y:S07]  /*2b50*/  LDSM.16.M88.4 R68, [R252+0x5000] ;  /* 0x00500000fc44783b */ /* 0x000fee0000000200 */
[C---:B------:R-:W-:Y:S08]  /*2b60*/  HMMA.16816.F32 R20, R204.reuse, R28, R20 ;  /* 0x0000001ccc14723c */ /* 0x040ff00000001814 */
[C---:B------:R-:W-:Y:S01]  /*2b70*/  HMMA.16816.F32 R24, R204.reuse, R30, R24 ;  /* 0x0000001ecc18723c */ /* 0x040fe20000001818 */
[----:B------:R-:W4:Y:S07]  /*2b80*/  LDSM.16.M88.4 R28, [R0+-0x4000] ;  /* 0xffc00000001c783b */ /* 0x000f2e0000000200 */
[C---:B--2---:R-:W-:Y:S08]  /*2b90*/  HMMA.16816.F32 R32, R204.reuse, R48, R32 ;  /* 0x00000030cc20723c */ /* 0x044ff00000001820 */
[C---:B------:R-:W-:Y:S01]  /*2ba0*/  HMMA.16816.F32 R36, R204.reuse, R50, R36 ;  /* 0x00000032cc24723c */ /* 0x040fe20000001824 */
[----:B------:R-:W-:Y:S07]  /*2bb0*/  LDSM.16.M88.4 R48, [R252+0x4000] ;  /* 0x00400000fc30783b */ /* 0x000fee0000000200 */
[C---:B------:R-:W-:Y:S08]  /*2bc0*/  HMMA.16816.F32 R40, R204.reuse, R52, R40 ;  /* 0x00000034cc28723c */ /* 0x040ff00000001828 */
[C---:B------:R-:W-:Y:S01]  /*2bd0*/  HMMA.16816.F32 R16, R204.reuse, R54, R12 ;  /* 0x00000036cc10723c */ /* 0x040fe2000000180c */
[----:B------:R-:W2:Y:S07]  /*2be0*/  LDSM.16.M88.4 R52, [R0+-0x3800] ;  /* 0xffc800000034783b */ /* 0x000eae0000000200 */
[C---:B------:R-:W-:Y:S08]  /*2bf0*/  HMMA.16816.F32 R8, R204.reuse, R76, R8 ;  /* 0x0000004ccc08723c */ /* 0x040ff00000001808 */
[----:B------:R-:W-:Y:S01]  /*2c00*/  HMMA.16816.F32 R4, R204, R78, R4 ;  /* 0x0000004ecc04723c */ /* 0x000fe20000001804 */
[----:B------:R-:W-:Y:S07]  /*2c10*/  LDSM.16.M88.4 R76, [R252+0x5800] ;  /* 0x00580000fc4c783b */ /* 0x000fee0000000200 */
[C---:B-1----:R-:W-:Y:S08]  /*2c20*/  HMMA.16816.F32 R12, R208.reuse, R44, R20 ;  /* 0x0000002cd00c723c */ /* 0x042ff00000001814 */
[C---:B------:R-:W-:Y:S01]  /*2c30*/  HMMA.16816.F32 R24, R208.reuse, R46, R24 ;  /* 0x0000002ed018723c */ /* 0x040fe20000001818 */
[----:B------:R-:W-:Y:S07]  /*2c40*/  LDSM.16.M88.4 R44, [R135+0x4000] ;  /* 0x00400000872c783b */ /* 0x000fee0000000200 */
[C---:B---3--:R-:W-:Y:S08]  /*2c50*/  HMMA.16816.F32 R32, R208.reuse, R56, R32 ;  /* 0x00000038d020723c */ /* 0x048ff00000001820 */
[C---:B------:R-:W-:Y:S01]  /*2c60*/  HMMA.16816.F32 R36, R208.reuse, R58, R36 ;  /* 0x0000003ad024723c */ /* 0x040fe20000001824 */
[----:B------:R-:W1:Y:S07]  /*2c70*/  LDSM.16.M88.4 R56, [R252+0x4800] ;  /* 0x00480000fc38783b */ /* 0x000e6e0000000200 */
[C---:B------:R-:W-:Y:S08]  /*2c80*/  HMMA.16816.F32 R8, R208.reuse, R72, R8 ;  /* 0x00000048d008723c */ /* 0x040ff00000001808 */
[C---:B------:R-:W-:Y:S01]  /*2c90*/  HMMA.16816.F32 R4, R208.reuse, R74, R4 ;  /* 0x0000004ad004723c */ /* 0x040fe20000001804 */
[----:B------:R-:W-:Y:S07]  /*2ca0*/  LDSM.16.M88.4 R72, [R135+0x5800] ;  /* 0x005800008748783b */ /* 0x000fee0000000200 */
[----:B------:R-:W-:Y:S08]  /*2cb0*/  HMMA.16816.F32 R40, R208, R64, R40 ;  /* 0x00000040d028723c */ /* 0x000ff00000001828 */
[----:B----4-:R-:W-:Y:S08]  /*2cc0*/  HMMA.16816.F32 R12, R212, R28, R12 ;  /* 0x0000001cd40c723c */ /* 0x010ff0000000180c */
[----:B------:R-:W-:Y:S01]  /*2cd0*/  HMMA.16816.F32 R20, R208, R66, R16 ;  /* 0x00000042d014723c */ /* 0x000fe20000001810 */
[----:B------:R-:W-:Y:S07]  /*2ce0*/  LDSM.16.M88.4 R64, [R135+0x5000] ;  /* 0x005000008740783b */ /* 0x000fee0000000200 */
[C---:B------:R-:W-:Y:S08]  /*2cf0*/  HMMA.16816.F32 R16, R212.reuse, R30, R24 ;  /* 0x0000001ed410723c */ /* 0x040ff00000001818 */
[C---:B--2---:R-:W-:Y:S08]  /*2d00*/  HMMA.16816.F32 R32, R212.reuse, R52, R32 ;  /* 0x00000034d420723c */ /* 0x044ff00000001820 */
[C---:B------:R-:W-:Y:S01]  /*2d10*/  HMMA.16816.F32 R36, R212.reuse, R54, R36 ;  /* 0x00000036d424723c */ /* 0x040fe20000001824 */
[----:B------:R-:W2:Y:S07]  /*2d20*/  LDSM.16.M88.4 R52, [R135+0x4800] ;  /* 0x004800008734783b */ /* 0x000eae0000000200 */
[C---:B------:R-:W-:Y:S08]  /*2d30*/  HMMA.16816.F32 R24, R212.reuse, R80, R8 ;  /* 0x00000050d418723c */ /* 0x040ff00000001808 */
[C---:B------:R-:W-:Y:S08]  /*2d40*/  HMMA.16816.F32 R8, R212.reuse, R82, R4 ;  /* 0x00000052d408723c */ /* 0x040ff00000001804 */
[----:B------:R-:W-:Y:S08]  /*2d50*/  HMMA.16816.F32 R40, R212, R60, R40 ;  /* 0x0000003cd428723c */ /* 0x000ff00000001828 */
[----:B------:R-:W-:Y:S08]  /*2d60*/  HMMA.16816.F32 R4, R216, R48, R12 ;  /* 0x00000030d804723c */ /* 0x000ff0000000180c */
[----:B------:R-:W-:Y:S01]  /*2d70*/  HMMA.16816.F32 R28, R212, R62, R20 ;  /* 0x0000003ed41c723c */ /* 0x000fe20000001814 */
[----:B------:R-:W-:Y:S07]  /*2d80*/  LDSM.16.M88.4 R60, [R104+0x4800] ;  /* 0x00480000683c783b */ /* 0x000fee0000000200 */
[C---:B------:R-:W-:Y:S01]  /*2d90*/  HMMA.16816.F32 R16, R216.reuse, R50, R16 ;  /* 0x00000032d810723c */ /* 0x040fe20000001810 */
[----:B------:R-:W-:Y:S07]  /*2da0*/  LDSM.16.M88.4 R48, [R104+0x5800] ;  /* 0x005800006830783b */ /* 0x000fee0000000200 */
[C---:B-1----:R-:W-:Y:S08]  /*2db0*/  HMMA.16816.F32 R20, R216.reuse, R56, R32 ;  /* 0x00000038d814723c */ /* 0x042ff00000001820 */
[C---:B------:R-:W-:Y:S01]  /*2dc0*/  HMMA.16816.F32 R36, R216.reuse, R58, R36 ;  /* 0x0000003ad824723c */ /* 0x040fe20000001824 */
[----:B------:R-:W1:Y:S07]  /*2dd0*/  LDSM.16.M88.4 R56, [R104+0x4000] ;  /* 0x004000006838783b */ /* 0x000e6e0000000200 */
[C---:B------:R-:W-:Y:S08]  /*2de0*/  HMMA.16816.F32 R12, R216.reuse, R78, R8 ;  /* 0x0000004ed80c723c */ /* 0x040ff00000001808 */
[----:B------:R-:W-:Y:S08]  /*2df0*/  HMMA.16816.F32 R40, R216, R68, R40 ;  /* 0x00000044d828723c */ /* 0x000ff00000001828 */
[C---:B------:R-:W-:Y:S08]  /*2e00*/  HMMA.16816.F32 R8, R220.reuse, R44, R4 ;  /* 0x0000002cdc08723c */ /* 0x040ff00000001804 */
[C---:B------:R-:W-:Y:S01]  /*2e10*/  HMMA.16816.F32 R4, R220.reuse, R46, R16 ;  /* 0x0000002edc04723c */ /* 0x040fe20000001810 */
[----:B------:R-:W-:Y:S07]  /*2e20*/  LDSM.16.M88.4 R44, [R0+-0x1800] ;  /* 0xffe80000002c783b */ /* 0x000fee0000000200 */
[----:B--2---:R-:W-:Y:S01]  /*2e30*/  HMMA.16816.F32 R16, R220, R52, R20 ;  /* 0x00000034dc10723c */ /* 0x004fe20000001814 */
[----:B------:R-:W2:Y:S07]  /*2e40*/  LDSM.16.M88.4 R20, [R104+0x5000] ;  /* 0x005000006814783b */ /* 0x000eae0000000200 */
[C---:B------:R-:W-:Y:S08]  /*2e50*/  HMMA.16816.F32 R32, R216.reuse, R70, R28 ;  /* 0x00000046d820723c */ /* 0x040ff0000000181c */
[----:B------:R-:W-:Y:S08]  /*2e60*/  HMMA.16816.F32 R28, R216, R76, R24 ;  /* 0x0000004cd81c723c */ /* 0x000ff00000001818 */
[C---:B------:R-:W-:Y:S08]  /*2e70*/  HMMA.16816.F32 R24, R220.reuse, R54, R36 ;  /* 0x00000036dc18723c */ /* 0x040ff00000001824 */
[C---:B------:R-:W-:Y:S08]  /*2e80*/  HMMA.16816.F32 R52, R220.reuse, R74, R12 ;  /* 0x0000004adc34723c */ /* 0x040ff0000000180c */
[----:B------:R-:W-:Y:S08]  /*2e90*/  HMMA.16816.F32 R36, R220, R64, R40 ;  /* 0x00000040dc24723c */ /* 0x000ff00000001828 */
[----:B-1----:R-:W-:Y:S01]  /*2ea0*/  HMMA.16816.F32 R12, R224, R56, R8 ;  /* 0x00000038e00c723c */ /* 0x002fe20000001808 */
[----:B------:R-:W1:Y:S07]  /*2eb0*/  LDSM.16.M88.4 R8, [R0+-0x2000] ;  /* 0xffe000000008783b */ /* 0x000e6e0000000200 */
[C---:B------:R-:W-:Y:S01]  /*2ec0*/  HMMA.16816.F32 R32, R220.reuse, R66, R32 ;  /* 0x00000042dc20723c */ /* 0x040fe20000001820 */
[----:B------:R-:W-:Y:S07]  /*2ed0*/  LDSM.16.M88.4 R64, [R0+-0x800] ;  /* 0xfff800000040783b */ /* 0x000fee0000000200 */
[----:B------:R-:W-:Y:S08]  /*2ee0*/  HMMA.16816.F32 R40, R220, R72, R28 ;  /* 0x00000048dc28723c */ /* 0x000ff0000000181c */
[C---:B------:R-:W-:Y:S08]  /*2ef0*/  HMMA.16816.F32 R16, R224.reuse, R60, R16 ;  /* 0x0000003ce010723c */ /* 0x040ff00000001810 */
[C---:B--2---:R-:W-:Y:S01]  /*2f00*/  HMMA.16816.F32 R28, R224.reuse, R20, R36 ;  /* 0x00000014e01c723c */ /* 0x044fe20000001824 */
[----:B------:R-:W2:Y:S07]  /*2f10*/  LDSM.16.M88.4 R36, [R252+0x6000] ;  /* 0x00600000fc24783b */ /* 0x000eae0000000200 */
[----:B------:R-:W-:Y:S01]  /*2f20*/  HMMA.16816.F32 R4, R224, R58, R4 ;  /* 0x0000003ae004723c */ /* 0x000fe20000001804 */
[----:B------:R-:W3:Y:S07]  /*2f30*/  LDSM.16.M88.4 R56, [R0+-0x1000] ;  /* 0xfff000000038783b */ /* 0x000eee0000000200 */
[----:B-1----:R-:W-:Y:S08]  /*2f40*/  HMMA.16816.F32 R12, R228, R8, R12 ;  /* 0x00000008e40c723c */ /* 0x002ff0000000180c */
[----:B------:R-:W-:Y:S08]  /*2f50*/  HMMA.16816.F32 R32, R224, R22, R32 ;  /* 0x00000016e020723c */ /* 0x000ff00000001820 */
[C---:B------:R-:W-:Y:S01]  /*2f60*/  HMMA.16816.F32 R20, R228.reuse, R44, R16 ;  /* 0x0000002ce414723c */ /* 0x040fe20000001810 */
[----:B------:R-:W1:Y:S07]  /*2f70*/  LDSM.16.M88.4 R16, [R135+0x6000] ;  /* 0x006000008710783b */ /* 0x000e6e0000000200 */
[----:B------:R-:W-:Y:S08]  /*2f80*/  HMMA.16816.F32 R4, R228, R10, R4 ;  /* 0x0000000ae404723c */ /* 0x000ff00000001804 */
[----:B--2---:R-:W-:Y:S08]  /*2f90*/  HMMA.16816.F32 R8, R232, R36, R12 ;  /* 0x00000024e808723c */ /* 0x004ff0000000180c */
[C---:B------:R-:W-:Y:S01]  /*2fa0*/  HMMA.16816.F32 R24, R224.reuse, R62, R24 ;  /* 0x0000003ee018723c */ /* 0x040fe20000001818 */
[----:B------:R-:W-:Y:S07]  /*2fb0*/  LDSM.16.M88.4 R60, [R252+0x7800] ;  /* 0x00780000fc3c783b */ /* 0x000fee0000000200 */
[----:B------:R-:W-:Y:S08]  /*2fc0*/  HMMA.16816.F32 R72, R224, R50, R52 ;  /* 0x00000032e048723c */ /* 0x000ff00000001834 */
[C---:B---3--:R-:W-:Y:S01]  /*2fd0*/  HMMA.16816.F32 R52, R228.reuse, R56, R28 ;  /* 0x00000038e434723c */ /* 0x048fe2000000181c */
[----:B------:R-:W-:Y:S07]  /*2fe0*/  LDSM.16.M88.4 R28, [R252+0x6800] ;  /* 0x00680000fc1c783b */ /* 0x000fee0000000200 */
[----:B------:R-:W-:Y:S01]  /*2ff0*/  HMMA.16816.F32 R56, R228, R58, R32 ;  /* 0x0000003ae438723c */ /* 0x000fe20000001820 */
[----:B------:R-:W2:Y:S07]  /*3000*/  LDSM.16.M88.4 R32, [R104+0x6000] ;  /* 0x006000006820783b */ /* 0x000eae0000000200 */
[----:B------:R-:W-:Y:S01]  /*3010*/  HMMA.16816.F32 R4, R232, R38, R4 ;  /* 0x00000026e804723c */ /* 0x000fe20000001804 */
[----:B------:R-:W3:Y:S07]  /*3020*/  LDSM.16.M88.4 R36, [R0] ;  /* 0x000000000024783b */ /* 0x000eee0000000200 */
[----:B-1----:R-:W-:Y:S08]  /*3030*/  HMMA.16816.F32 R8, R236, R16, R8 ;  /* 0x00000010ec08723c */ /* 0x002ff00000001808 */
[----:B------:R-:W-:Y:S08]  /*3040*/  HMMA.16816.F32 R40, R224, R48, R40 ;  /* 0x00000030e028723c */ /* 0x000ff00000001828 */
[----:B------:R-:W-:Y:S01]  /*3050*/  HMMA.16816.F32 R48, R228, R46, R24 ;  /* 0x0000002ee430723c */ /* 0x000fe20000001818 */
[----:B------:R-:W1:Y:S04]  /*3060*/  LDSM.16.M88.4 R44, [R135+0x6800] ;  /* 0x00680000872c783b */ /* 0x000e680000000200 */
[----:B------:R-:W4:Y:S03]  /*3070*/  LDSM.16.M88.4 R24, [R252+0x7000] ;  /* 0x00700000fc18783b */ /* 0x000f260000000200 */
[----:B------:R-:W-:Y:S08]  /*3080*/  HMMA.16816.F32 R4, R236, R18, R4 ;  /* 0x00000012ec04723c */ /* 0x000ff00000001804 */
[----:B--2---:R-:W-:Y:S08]  /*3090*/  HMMA.16816.F32 R8, R240, R32, R8 ;  /* 0x00000020f008723c */ /* 0x004ff00000001808 */
[C---:B------:R-:W-:Y:S08]  /*30a0*/  HMMA.16816.F32 R12, R232.reuse, R28, R20 ;  /* 0x0000001ce80c723c */ /* 0x040ff00000001814 */
[----:B------:R-:W-:Y:S01]  /*30b0*/  HMMA.16816.F32 R20, R232, R30, R48 ;  /* 0x0000001ee814723c */ /* 0x000fe20000001830 */
[----:B------:R-:W2:Y:S07]  /*30c0*/  LDSM.16.M88.4 R48, [R135+0x7000] ;  /* 0x007000008730783b */ /* 0x000eae0000000200 */
[----:B------:R-:W-:Y:S08]  /*30d0*/  HMMA.16816.F32 R4, R240, R34, R4 ;  /* 0x00000022f004723c */ /* 0x000ff00000001804 */
[----:B------:R-:W-:Y:S01]  /*30e0*/  HMMA.16816.F32 R68, R228, R64, R40 ;  /* 0x00000040e444723c */ /* 0x000fe20000001828 */
[----:B------:R-:W2:Y:S07]  /*30f0*/  LDSM.16.M88.4 R40, [R104+0x6800] ;  /* 0x006800006828783b */ /* 0x000eae0000000200 */
[----:B---3--:R-:W-:Y:S08]  /*3100*/  HMMA.16816.F32 R28, R244, R36, R8 ;  /* 0x00000024f41c723c */ /* 0x008ff00000001808 */
[----:B-1----:R-:W-:Y:S08]  /*3110*/  HMMA.16816.F32 R16, R236, R44, R12 ;  /* 0x0000002cec10723c */ /* 0x002ff0000000180c */
[----:B----4-:R-:W-:Y:S01]  /*3120*/  HMMA.16816.F32 R8, R232, R24, R52 ;  /* 0x00000018e808723c */ /* 0x010fe20000001834 */
[----:B------:R-:W-:Y:S07]  /*3130*/  LDSM.16.M88.4 R52, [R0+0x800] ;  /* 0x000800000034783b */ /* 0x000fee0000000200 */
[----:B------:R-:W-:Y:S01]  /*3140*/  HMMA.16816.F32 R12, R236, R46, R20 ;  /* 0x0000002eec0c723c */ /* 0x000fe20000001814 */
[----:B------:R-:W-:Y:S07]  /*3150*/  LDSM.16.M88.4 R44, [R135+0x7800] ;  /* 0x00780000872c783b */ /* 0x000fee0000000200 */
[----:B------:R-:W-:Y:S08]  /*3160*/  HMMA.16816.F32 R32, R232, R26, R56 ;  /* 0x0000001ae820723c */ /* 0x000ff00000001838 */
[----:B------:R-:W-:Y:S01]  /*3170*/  HMMA.16816.F32 R24, R244, R38, R4 ;  /* 0x00000026f418723c */ /* 0x000fe20000001804 */
[----:B------:R-:W1:Y:S07]  /*3180*/  LDSM.16.M88.4 R36, [R104+0x7000] ;  /* 0x007000006824783b */ /* 0x000e6e0000000200 */
[----:B--2---:R-:W-:Y:S08]  /*3190*/  HMMA.16816.F32 R8, R236, R48, R8 ;  /* 0x00000030ec08723c */ /* 0x004ff00000001808 */
[----:B------:R-:W-:Y:S08]  /*31a0*/  HMMA.16816.F32 R4, R240, R42, R12 ;  /* 0x0000002af004723c */ /* 0x000ff0000000180c */
[----:B------:R-:W-:Y:S08]  /*31b0*/  HMMA.16816.F32 R64, R228, R66, R72 ;  /* 0x00000042e440723c */ /* 0x000ff00000001848 */
[----:B------:R-:W-:Y:S01]  /*31c0*/  HMMA.16816.F32 R16, R240, R40, R16 ;  /* 0x00000028f010723c */ /* 0x000fe20000001810 */
[----:B------:R-:W-:Y:S01]  /*31d0*/  FMUL.FTZ R28, R28, c[0x0][0x320] ;  /* 0x0000c8001c1c7a20 */ /* 0x000fe20000410000 */
[----:B------:R-:W-:Y:S01]  /*31e0*/  LDSM.16.M88.4 R40, [R0+0x1000] ;  /* 0x001000000028783b */ /* 0x000fe20000000200 */
[----:B------:R-:W-:-:S02]  /*31f0*/  FMUL.FTZ R29, R29, c[0x0][0x320] ;  /* 0x0000c8001d1d7a20 */ /* 0x000fc40000410000 */
[----:B------:R-:W-:-:S03]  /*3200*/  FMUL.FTZ R30, R30, c[0x0][0x320] ;  /* 0x0000c8001e1e7a20 */ /* 0x000fc60000410000 */
[----:B-1----:R-:W-:Y:S01]  /*3210*/  HMMA.16816.F32 R12, R240, R36, R8 ;  /* 0x00000024f00c723c */ /* 0x002fe20000001808 */
[----:B------:R-:W-:-:S07]  /*3220*/  FMUL.FTZ R31, R31, c[0x0][0x320] ;  /* 0x0000c8001f1f7a20 */ /* 0x000fce0000410000 */
[----:B------:R-:W-:Y:S01]  /*3230*/  HMMA.16816.F32 R8, R244, R54, R4 ;  /* 0x00000036f408723c */ /* 0x000fe20000001804 */
[----:B------:R-:W1:Y:S07]  /*3240*/  MUFU.TANH R72, R28 ;  /* 0x0000001c00487308 */ /* 0x000e6e0000002400 */
[C---:B------:R-:W-:Y:S01]  /*3250*/  HMMA.16816.F32 R56, R232.reuse, R60, R68 ;  /* 0x0000003ce838723c */ /* 0x040fe20000001844 */
[----:B------:R-:W2:Y:S07]  /*3260*/  MUFU.TANH R60, R29 ;  /* 0x0000001d003c7308 */ /* 0x000eae0000002400 */
[----:B------:R-:W-:Y:S01]  /*3270*/  HMMA.16816.F32 R4, R232, R62, R64 ;  /* 0x0000003ee804723c */ /* 0x000fe20000001840 */
[----:B------:R-:W3:Y:S08]  /*3280*/  MUFU.TANH R68, R30 ;  /* 0x0000001e00447308 */ /* 0x000ef00000002400 */
[----:B------:R4:W1:Y:S01]  /*3290*/  MUFU.TANH R61, R31 ;  /* 0x0000001f003d7308 */ /* 0x0008620000002400 */
[----:B------:R-:W-:Y:S08]  /*32a0*/  HMMA.16816.F32 R20, R244, R52, R16 ;  /* 0x00000034f414723c */ /* 0x000ff00000001810 */
[----:B----4-:R-:W-:Y:S01]  /*32b0*/  HMMA.16816.F32 R28, R236, R50, R32 ;  /* 0x00000032ec1c723c */ /* 0x010fe20000001820 */
[----:B------:R-:W4:Y:S01]  /*32c0*/  LDSM.16.M88.4 R32, [R104+0x7800] ;  /* 0x007800006820783b */ /* 0x000f220000000200 */
[----:B------:R-:W-:-:S02]  /*32d0*/  FMUL.FTZ R24, R24, c[0x0][0x320] ;  /* 0x0000c80018187a20 */ /* 0x000fc40000410000 */
[----:B------:R-:W-:Y:S02]  /*32e0*/  FMUL.FTZ R25, R25, c[0x0][0x320] ;  /* 0x0000c80019197a20 */ /* 0x000fe40000410000 */
[----:B------:R-:W-:Y:S02]  /*32f0*/  FMUL.FTZ R26, R26, c[0x0][0x320] ;  /* 0x0000c8001a1a7a20 */ /* 0x000fe40000410000 */
[C---:B------:R-:W-:Y:S01]  /*3300*/  HMMA.16816.F32 R16, R236.reuse, R44, R56 ;  /* 0x0000002cec10723c */ /* 0x040fe20000001838 */
[----:B------:R-:W-:Y:S01]  /*3310*/  FMUL.FTZ R27, R27, c[0x0][0x320] ;  /* 0x0000c8001b1b7a20 */ /* 0x000fe20000410000 */
[----:B------:R-:W1:Y:S06]  /*3320*/  MUFU.TANH R52, R24 ;  /* 0x0000001800347308 */ /* 0x000e6c0000002400 */
[----:B------:R-:W-:Y:S02]  /*3330*/  HMMA.16816.F32 R4, R236, R46, R4 ;  /* 0x0000002eec04723c */ /* 0x000fe40000001804 */
[----:B------:R-:W1:Y:S08]  /*3340*/  MUFU.TANH R50, R25 ;  /* 0x0000001900327308 */ /* 0x000e700000002400 */
[----:B------:R-:W1:Y:S08]  /*3350*/  MUFU.TANH R53, R26 ;  /* 0x0000001a00357308 */ /* 0x000e700000002400 */
[----:B------:R1:W1:Y:S01]  /*3360*/  MUFU.TANH R51, R27 ;  /* 0x0000001b00337308 */ /* 0x0002620000002400 */
[----:B------:R-:W-:-:S02]  /*3370*/  FMUL.FTZ R20, R20, c[0x0][0x320] ;  /* 0x0000c80014147a20 */ /* 0x000fc40000410000 */
[----:B------:R-:W-:Y:S02]  /*3380*/  FMUL.FTZ R21, R21, c[0x0][0x320] ;  /* 0x0000c80015157a20 */ /* 0x000fe40000410000 */
[----:B------:R-:W-:Y:S01]  /*3390*/  FMUL.FTZ R22, R22, c[0x0][0x320] ;  /* 0x0000c80016167a20 */ /* 0x000fe20000410000 */
[C---:B-1----:R-:W-:Y:S01]  /*33a0*/  HMMA.16816.F32 R24, R240.reuse, R38, R28 ;  /* 0x00000026f018723c */ /* 0x042fe2000000181c */
[----:B------:R-:W1:Y:S01]  /*33b0*/  LDSM.16.M88.4 R28, [R0+0x1800] ;  /* 0x00180000001c783b */ /* 0x000e620000000200 */
[----:B------:R-:W-:Y:S01]  /*33c0*/  FMUL.FTZ R23, R23, c[0x0][0x320] ;  /* 0x0000c80017177a20 */ /* 0x000fe20000410000 */
[----:B------:R-:W1:Y:S01]  /*33d0*/  MUFU.TANH R49, R20 ;  /* 0x0000001400317308 */ /* 0x000e620000002400 */
[----:B------:R-:W-:Y:S01]  /*33e0*/  FMUL.FTZ R8, R8, c[0x0][0x320] ;  /* 0x0000c80008087a20 */ /* 0x000fe20000410000 */
[----:B------:R1:W-:Y:S01]  /*33f0*/  STL [R1+0x24], R104 ;  /* 0x0000246801007387 */ /* 0x0003e20000100800 */
[----:B------:R-:W-:Y:S01]  /*3400*/  FMUL.FTZ R9, R9, c[0x0][0x320] ;  /* 0x0000c80009097a20 */ /* 0x000fe20000410000 */
[----:B------:R-:W-:Y:S01]  /*3410*/  ISETP.GE.AND P0, PT, R111, 0x2, PT ;  /* 0x000000026f00780c */ /* 0x000fe20003f06270 */
[----:B----4-:R-:W-:Y:S01]  /*3420*/  HMMA.16816.F32 R4, R240, R34, R4 ;  /* 0x00000022f004723c */ /* 0x010fe20000001804 */
[----:B------:R-:W-:Y:S01]  /*3430*/  FMUL.FTZ R10, R10, c[0x0][0x320] ;  /* 0x0000c8000a0a7a20 */ /* 0x000fe20000410000 */
[----:B------:R-:W-:-:S04]  /*3440*/  DEPBAR.LE SB0, 0x0 ;  /* 0x000080000000791a */ /* 0x000fc80000000000 */
[----:B------:R-:W4:Y:S08]  /*3450*/  MUFU.TANH R48, R21 ;  /* 0x0000001500307308 */ /* 0x000f300000002400 */
[----:B------:R-:W1:Y:S08]  /*3460*/  MUFU.TANH R45, R22 ;  /* 0x00000016002d7308 */ /* 0x000e700000002400 */
[----:B------:R1:W1:Y:S02]  /*3470*/  MUFU.TANH R44, R23 ;  /* 0x00000017002c7308 */ /* 0x0002640000002400 */
[----:B-1----:R-:W-:Y:S08]  /*3480*/  HMMA.16816.F32 R20, R244, R40, R12 ;  /* 0x00000028f414723c */ /* 0x002ff0000000180c */
[----:B------:R-:W-:Y:S01]  /*3490*/  HMMA.16816.F32 R12, R240, R32, R16 ;  /* 0x00000020f00c723c */ /* 0x000fe20000001810 */
[----:B------:R-:W-:Y:S01]  /*34a0*/  FMUL.FTZ R11, R11, c[0x0][0x320] ;  /* 0x0000c8000b0b7a20 */ /* 0x000fe20000410000 */
[----:B------:R-:W1:Y:S06]  /*34b0*/  MUFU.TANH R39, R8 ;  /* 0x0000000800277308 */ /* 0x000e6c0000002400 */
[C---:B------:R-:W-:Y:S02]  /*34c0*/  HMMA.16816.F32 R16, R244.reuse, R42, R24 ;  /* 0x0000002af410723c */ /* 0x040fe40000001818 */
[----:B------:R-:W1:Y:S06]  /*34d0*/  MUFU.TANH R38, R9 ;  /* 0x0000000900267308 */ /* 0x000e6c0000002400 */
[C---:B------:R-:W-:Y:S02]  /*34e0*/  HMMA.16816.F32 R4, R244.reuse, R30, R4 ;  /* 0x0000001ef404723c */ /* 0x040fe40000001804 */
[----:B------:R-:W1:Y:S08]  /*34f0*/  MUFU.TANH R41, R10 ;  /* 0x0000000a00297308 */ /* 0x000e700000002400 */
[----:B------:R1:W1:Y:S02]  /*3500*/  MUFU.TANH R40, R11 ;  /* 0x0000000b00287308 */ /* 0x0002640000002400 */
[----:B-1----:R-:W-:Y:S01]  /*3510*/  HMMA.16816.F32 R8, R244, R28, R12 ;  /* 0x0000001cf408723c */ /* 0x002fe2000000180c */
[----:B------:R1:W-:Y:S01]  /*3520*/  STL [R1+0x20], R0 ;  /* 0x0000200001007387 */ /* 0x0003e20000100800 */
[----:B------:R-:W-:-:S02]  /*3530*/  FMUL.FTZ R22, R22, c[0x0][0x320] ;  /* 0x0000c80016167a20 */ /* 0x000fc40000410000 */
[----:B------:R-:W-:Y:S02]  /*3540*/  FMUL.FTZ R23, R23, c[0x0][0x320] ;  /* 0x0000c80017177a20 */ /* 0x000fe40000410000 */
[----:B------:R-:W-:Y:S02]  /*3550*/  FMUL.FTZ R16, R16, c[0x0][0x320] ;  /* 0x0000c80010107a20 */ /* 0x000fe40000410000 */
[----:B------:R-:W-:Y:S02]  /*3560*/  FMUL.FTZ R20, R20, c[0x0][0x320] ;  /* 0x0000c80014147a20 */ /* 0x000fe40000410000 */
[----:B------:R-:W-:Y:S02]  /*3570*/  FMUL.FTZ R21, R21, c[0x0][0x320] ;  /* 0x0000c80015157a20 */ /* 0x000fe40000410000 */
[----:B------:R-:W-:Y:S02]  /*3580*/  FMUL.FTZ R17, R17, c[0x0][0x320] ;  /* 0x0000c80011117a20 */ /* 0x000fe40000410000 */
        /* <DEDUP_REMOVED lines=26> */
[----:B------:R-:W-:Y:S01]  /*3730*/  BSSY B0, `(.L_x_517) ;  /* 0x000005e000007945 */ /* 0x000fe20003800000 */
[----:B------:R-:W-:Y:S01]  /*3740*/  BAR.SYNC.DEFER_BLOCKING 0x0 ;  /* 0x0000000000007b1d */ /* 0x000fe20000010000 */
[----:B------:R-:W-:-:S05]  /*3750*/  ISETP.GT.AND P6, PT, R107, 0x3f, PT ;  /* 0x0000003f6b00780c */ /* 0x000fca0003fc4270 */
[----:B------:R-:W-:Y:S05]  /*3760*/  @!P0 BRA `(.L_x_518) ;  /* 0x000005a000008947 */ /* 0x000fea0003800000 */
[----:B--234-:R-:W-:Y:S01]  /*3770*/  ISETP.NE.AND P4, PT, R101, 0x1, PT ;  /* 0x000000016500780c */ /* 0x01cfe20003f85270 */
[----:B------:R-:W-:Y:S02]  /*3780*/  IMAD R2, R111, 0x40, R115 ;  /* 0x000000406f027824 */ /* 0x000fe400078e0273 */
[----:B-1----:R-:W-:-:S03]  /*3790*/  IMAD.MOV.U32 R6, RZ, RZ, RZ ;  /* 0x000000ffff067224 */ /* 0x002fc600078e00ff */
[----:B------:R-:W-:-:S05]  /*37a0*/  IADD3 R2, R2, -0x80, R107 ;  /* 0xffffff8002027810 */ /* 0x000fca0007ffe06b */
[----:B------:R-:W-:Y:S02]  /*37b0*/  IMAD.MOV.U32 R0, RZ, RZ, R2 ;  /* 0x000000ffff007224 */ /* 0x000fe400078e0002 */
[----:B------:R-:W-:-:S05]  /*37c0*/  @P4 IMAD.HI.U32 R3, R2, c[0x0][0x2bc], RZ ;  /* 0x0000af0002034a27 */ /* 0x000fca00078e00ff */
[----:B------:R-:W-:-:S04]  /*37d0*/  @P4 SHF.R.U32.HI R0, RZ, c[0x0][0x2c0], R3 ;  /* 0x0000b000ff004a19 */ /* 0x000fc80000011603 */
[----:B------:R-:W-:-:S04]  /*37e0*/  @!P6 IADD3 R3, P0, R0, R102, RZ ;  /* 0x000000660003e210 */ /* 0x000fc80007f1e0ff */
[----:B------:R-:W-:Y:S02]  /*37f0*/  @!P6 LEA.HI.X.SX32 R5, R0, R100, 0x1, P0 ;  /* 0x000000640005e211 */ /* 0x000fe400000f0eff */
[----:B------:R-:W-:-:S04]  /*3800*/  @!P6 LEA R4, P0, R3, c[0x0][0x2a0], 0x2 ;  /* 0x0000a8000304ea11 */ /* 0x000fc800078010ff */
[----:B------:R-:W-:-:S05]  /*3810*/  @!P6 LEA.HI.X R5, R3, c[0x0][0x2a4], R5, 0x2, P0 ;  /* 0x0000a9000305ea11 */ /* 0x000fca00000f1405 */
[----:B------:R-:W2:Y:S01]  /*3820*/  @!P6 LDG.E R6, [R4.64] ;  /* 0x000000060406e981 */ /* 0x000ea2000c1e1900 */
[----:B------:R-:W-:-:S04]  /*3830*/  IMAD.MOV R0, RZ, RZ, -R0 ;  /* 0x000000ffff007224 */ /* 0x000fc800078e0a00 */
[----:B------:R-:W-:-:S04]  /*3840*/  IMAD R7, R0, c[0x0][0x2b8], R2 ;  /* 0x0000ae0000077a24 */ /* 0x000fc800078e0202 */
[----:B------:R-:W-:Y:S01]  /*3850*/  IMAD.WIDE.U32 R2, R7, c[0x0][0x1e0], RZ ;  /* 0x0000780007027a25 */ /* 0x000fe200078e00ff */
[----:B------:R-:W-:Y:S01]  /*3860*/  SHF.R.S32.HI R0, RZ, 0x1f, R7 ;  /* 0x0000001fff007819 */ /* 0x000fe20000011407 */
[----:B------:R1:W-:Y:S04]  /*3870*/  STL [R1+0x5c], R7 ;  /* 0x00005c0701007387 */ /* 0x0003e80000100800 */
[----:B------:R-:W-:-:S04]  /*3880*/  IMAD R0, R0, c[0x0][0x1e0], RZ ;  /* 0x0000780000007a24 */ /* 0x000fc800078e02ff */
[----:B------:R-:W-:-:S04]  /*3890*/  IMAD R0, R7, c[0x0][0x1e4], R0 ;  /* 0x0000790007007a24 */ /* 0x000fc800078e0200 */
[----:B------:R-:W-:Y:S01]  /*38a0*/  IMAD.IADD R3, R3, 0x1, R0 ;  /* 0x0000000103037824 */ /* 0x000fe200078e0200 */
[----:B--2---:R1:W-:Y:S01]  /*38b0*/  STL [R1+0x58], R6 ;  /* 0x0000580601007387 */ /* 0x0043e20000100800 */
[----:B------:R-:W-:Y:S02]  /*38c0*/  SHF.R.S32.HI R4, RZ, 0x1f, R6 ;  /* 0x0000001fff047819 */ /* 0x000fe40000011406 */
[----:B------:R-:W-:-:S04]  /*38d0*/  IMAD.WIDE.U32 R2, R6, c[0x0][0x1f0], R2 ;  /* 0x00007c0006027a25 */ /* 0x000fc800078e0002 */
[----:B------:R-:W-:Y:S01]  /*38e0*/  IMAD R4, R4, c[0x0][0x1f0], RZ ;  /* 0x00007c0004047a24 */ /* 0x000fe200078e02ff */
[----:B------:R-:W-:-:S03]  /*38f0*/  IADD3 R0, P1, R98, R2, RZ ;  /* 0x0000000262007210 */ /* 0x000fc60007f3e0ff */
[----:B------:R-:W-:Y:S01]  /*3900*/  IMAD R4, R6, c[0x0][0x1f4], R4 ;  /* 0x00007d0006047a24 */ /* 0x000fe200078e0204 */
[----:B------:R-:W-:-:S04]  /*3910*/  LEA R15, P0, R0, c[0x0][0x1c8], 0x1 ;  /* 0x00007200000f7a11 */ /* 0x000fc800078008ff */
[----:B------:R-:W-:-:S04]  /*3920*/  IADD3.X R5, R97, R3, R4, P1, !PT ;  /* 0x0000000361057210 */ /* 0x000fc80000ffe404 */
[----:B------:R-:W-:Y:S01]  /*3930*/  LEA.HI.X R5, R0, c[0x0][0x1cc], R5, 0x1, P0 ;  /* 0x0000730000057a11 */ /* 0x000fe200000f0c05 */
[----:B------:R-:W-:Y:S05]  /*3940*/  BRA.DIV ~URZ, `(.L_x_519) ;  /* 0x0000d9627f007947 */ /* 0x000fea000b800000 */
[----:B------:R2:W3:Y:S02]  /*3950*/  SHFL.IDX PT, R4, R5, RZ, 0x181f ;  /* 0x00181fff05047589 */ /* 0x0004e400000e0000 */
.L_x_575:
[----:B------:R-:W-:Y:S05]  /*3960*/  BRA.DIV ~URZ, `(.L_x_520) ;  /* 0x0000d9b27f007947 */ /* 0x000fea000b800000 */
[----:B------:R-:W4:Y:S04]  /*3970*/  LDL R10, [R1+0x6c] ;  /* 0x00006c00010a7983 */ /* 0x000f280000100800 */
[----:B------:R-:W5:Y:S04]  /*3980*/  LDL R2, [R1+0x54] ;  /* 0x0000540001027983 */ /* 0x000f680000100800 */
[----:B--2---:R-:W2:Y:S04]  /*3990*/  LDL R19, [R1+0x68] ;  /* 0x0000680001137983 */ /* 0x004ea80000100800 */
[----:B---3--:R-:W3:Y:S04]  /*39a0*/  LDL R18, [R1+0x70] ;  /* 0x0000700001127983 */ /* 0x008ee80000100800 */
[----:B------:R-:W3:Y:S04]  /*39b0*/  LDL R17, [R1+0x4c] ;  /* 0x00004c0001117983 */ /* 0x000ee80000100800 */
[----:B------:R-:W1:Y:S02]  /*39c0*/  SHFL.IDX PT, R0, R15, RZ, 0x181f ;  /* 0x00181fff0f007589 */ /* 0x000e6400000e0000 */
[----:B-1----:R-:W-:-:S02]  /*39d0*/  IADD3 R6, P0, R0, R94, RZ ;  /* 0x0000005e00067210 */ /* 0x002fc40007f1e0ff */
[----:B------:R-:W-:-:S03]  /*39e0*/  IADD3 R8, P1, R0, R93, RZ ;  /* 0x0000005d00087210 */ /* 0x000fc60007f3e0ff */
[C---:B------:R-:W-:Y:S02]  /*39f0*/  IMAD.X R7, R4.reuse, 0x1, R89, P0 ;  /* 0x0000000104077824 */ /* 0x040fe400000e0659 */
[----:B------:R-:W-:Y:S01]  /*3a00*/  IMAD.X R9, R4, 0x1, R88, P1 ;  /* 0x0000000104097824 */ /* 0x000fe200008e0658 */
[----:B----4-:R-:W-:Y:S02]  /*3a10*/  ISETP.GE.AND P2, PT, R10, c[0x0][0x1d4], PT ;  /* 0x000075000a007a0c */ /* 0x010fe40003f46270 */
[----:B------:R-:W-:Y:S02]  /*3a20*/  IADD3 R10, P0, R0, R96, RZ ;  /* 0x00000060000a7210 */ /* 0x000fe40007f1e0ff */
[----:B-----5:R-:W-:-:S03]  /*3a30*/  ISETP.GE.AND P3, PT, R2, c[0x0][0x1d4], PT ;  /* 0x0000750002007a0c */ /* 0x020fc60003f66270 */
[----:B------:R-:W-:Y:S01]  /*3a40*/  IMAD.X R11, R4, 0x1, R91, P0 ;  /* 0x00000001040b7824 */ /* 0x000fe200000e065b */
[----:B--2---:R-:W-:Y:S02]  /*3a50*/  ISETP.GE.AND P1, PT, R19, c[0x0][0x1d4], PT ;  /* 0x0000750013007a0c */ /* 0x004fe40003f26270 */
[----:B------:R-:W-:Y:S02]  /*3a60*/  IADD3 R2, P4, R0, R95, RZ ;  /* 0x0000005f00027210 */ /* 0x000fe40007f9e0ff */
[----:B---3--:R-:W-:-:S03]  /*3a70*/  ISETP.GE.AND P0, PT, R18, c[0x0][0x1d4], PT ;  /* 0x0000750012007a0c */ /* 0x008fc60003f06270 */
[----:B------:R-:W-:Y:S02]  /*3a80*/  IMAD.X R3, R4, 0x1, R90, P4 ;  /* 0x0000000104037824 */ /* 0x000fe400020e065a */
[----:B------:R-:W-:Y:S01]  /*3a90*/  @!PT LDS RZ, [RZ] ;  /* 0x00000000fffff984 */ /* 0x000fe20000000800 */
[----:B------:R-:W-:Y:S01]  /*3aa0*/  @!PT LDS RZ, [RZ] ;  /* 0x00000000fffff984 */ /* 0x000fe20000000800 */
[----:B------:R1:W-:Y:S04]  /*3ab0*/  LDGSTS.E.BYPASS.LTC128B.128 [R17+0x10100], [R8.64], !P3 ;  /* 0x1010000008117fae */ /* 0x0003e8000d901d46 */
[----:B------:R1:W-:Y:S04]  /*3ac0*/  LDGSTS.E.BYPASS.LTC128B.128 [R17+0x12100], [R6.64], !P2 ;  /* 0x1210000006117fae */ /* 0x0003e8000d101d46 */
[----:B------:R1:W-:Y:S04]  /*3ad0*/  LDGSTS.E.BYPASS.LTC128B.128 [R17+0x14100], [R2.64], !P1 ;  /* 0x1410000002117fae */ /* 0x0003e8000c901d46 */
[----:B------:R-:W2:Y:S04]  /*3ae0*/  SHFL.IDX PT, R0, R15, 0x1, 0x181f ;  /* 0x00381f000f007f89 */ /* 0x000ea800000e0000 */
[----:B------:R1:W-:Y:S01]  /*3af0*/  LDGSTS.E.BYPASS.LTC128B.128 [R17+0x16100], [R10.64], !P0 ;  /* 0x161000000a117fae */ /* 0x0003e2000c101d46 */
[----:B------:R-:W-:-:S02]  /*3b00*/  SEL R14, RZ, 0x10, P2 ;  /* 0x00000010ff0e7807 */ /* 0x000fc40001000000 */
[----:B------:R-:W-:Y:S01]  /*3b10*/  SEL R13, RZ, 0x10, P1 ;  /* 0x00000010ff0d7807 */ /* 0x000fe20000800000 */
[----:B------:R3:W4:Y:S01]  /*3b20*/  SHFL.IDX PT, R4, R5, 0x1, 0x181f ;  /* 0x00381f0005047f89 */ /* 0x00072200000e0000 */
[----:B------:R-:W-:Y:S02]  /*3b30*/  SEL R12, RZ, 0x10, P0 ;  /* 0x00000010ff0c7807 */ /* 0x000fe40000000000 */
[----:B---3--:R-:W-:-:S03]  /*3b40*/  SEL R5, RZ, 0x10, P3 ;  /* 0x00000010ff057807 */ /* 0x008fc60001800000 */
.L_x_576:
[----:B-12---:R-:W2:Y:S01]  /*3b50*/  LDL R15, [R1+0x4c] ;  /* 0x00004c00010f7983 */ /* 0x006ea20000100800 */
[----:B------:R-:W-:Y:S02]  /*3b60*/  IADD3 R10, -R5, 0x10, RZ ;  /* 0x00000010050a7810 */ /* 0x000fe40007ffe1ff */
[----:B------:R-:W-:Y:S02]  /*3b70*/  IADD3 R2, -R14, 0x10, RZ ;  /* 0x000000100e027810 */ /* 0x000fe40007ffe1ff */
[----:B------:R-:W-:Y:S02]  /*3b80*/  LOP3.LUT R10, R10, 0xf, RZ, 0xc0, !PT ;  /* 0x0000000f0a0a7812 */ /* 0x000fe400078ec0ff */
[----:B------:R-:W-:-:S02]  /*3b90*/  IADD3 R6, -R13, 0x10, RZ ;  /* 0x000000100d067810 */ /* 0x000fc40007ffe1ff */
[----:B------:R-:W-:Y:S02]  /*3ba0*/  IADD3 R10, P1, P0, R10, R0, R93 ;  /* 0x000000000a0a7210 */ /* 0x000fe4000783e05d */
[----:B------:R-:W-:Y:S02]  /*3bb0*/  LOP3.LUT R2, R2, 0xf, RZ, 0xc0, !PT ;  /* 0x0000000f02027812 */ /* 0x000fe400078ec0ff */
[----:B------:R-:W-:Y:S02]  /*3bc0*/  LOP3.LUT R6, R6, 0xf, RZ, 0xc0, !PT ;  /* 0x0000000f06067812 */ /* 0x000fe400078ec0ff */
[----:B------:R-:W-:Y:S02]  /*3bd0*/  IADD3 R3, -R12, 0x10, RZ ;  /* 0x000000100c037810 */ /* 0x000fe40007ffe1ff */
[----:B----4-:R-:W-:Y:S02]  /*3be0*/  IADD3.X R11, RZ, R4, R88, P1, P0 ;  /* 0x00000004ff0b7210 */ /* 0x010fe40000fe0458 */
[----:B------:R-:W-:-:S02]  /*3bf0*/  IADD3 R8, P3, P2, R2, R0, R94 ;  /* 0x0000000002087210 */ /* 0x000fc40007a7e05e */
[----:B------:R-:W-:Y:S02]  /*3c00*/  IADD3 R6, P1, P0, R6, R0, R95 ;  /* 0x0000000006067210 */ /* 0x000fe4000783e05f */
[----:B------:R-:W-:Y:S02]  /*3c10*/  LOP3.LUT R2, R3, 0xf, RZ, 0xc0, !PT ;  /* 0x0000000f03027812 */ /* 0x000fe400078ec0ff */
[----:B------:R-:W-:Y:S02]  /*3c20*/  IADD3.X R7, RZ, R4, R90, P1, P0 ;  /* 0x00000004ff077210 */ /* 0x000fe40000fe045a */
[----:B------:R-:W-:Y:S02]  /*3c30*/  IADD3 R2, P1, P0, R2, R0, R96 ;  /* 0x0000000002027210 */ /* 0x000fe4000783e060 */
[----:B------:R-:W-:Y:S02]  /*3c40*/  IADD3.X R9, RZ, R4, R89, P3, P2 ;  /* 0x00000004ff097210 */ /* 0x000fe40001fe4459 */
[----:B------:R-:W-:-:S02]  /*3c50*/  ISETP.NE.U32.AND P3, PT, R5, RZ, PT ;  /* 0x000000ff0500720c */ /* 0x000fc40003f65070 */
[----:B------:R-:W-:Y:S02]  /*3c60*/  ISETP.NE.U32.AND P2, PT, R14, RZ, PT ;  /* 0x000000ff0e00720c */ /* 0x000fe40003f45070 */
[----:B------:R-:W-:Y:S02]  /*3c70*/  IADD3.X R3, RZ, R4, R91, P1, P0 ;  /* 0x00000004ff037210 */ /* 0x000fe40000fe045b */
[----:B------:R-:W-:Y:S02]  /*3c80*/  ISETP.NE.U32.AND P1, PT, R13, RZ, PT ;  /* 0x000000ff0d00720c */ /* 0x000fe40003f25070 */
[----:B------:R-:W-:-:S05]  /*3c90*/  ISETP.NE.U32.AND P0, PT, R12, RZ, PT ;  /* 0x000000ff0c00720c */ /* 0x000fca0003f05070 */
[----:B------:R-:W-:Y:S01]  /*3ca0*/  @!PT LDS RZ, [RZ] ;  /* 0x00000000fffff984 */ /* 0x000fe20000000800 */
[----:B------:R-:W-:Y:S01]  /*3cb0*/  @!PT LDS RZ, [RZ] ;  /* 0x00000000fffff984 */ /* 0x000fe20000000800 */
[----:B------:R-:W-:Y:S01]  /*3cc0*/  @!PT LDS RZ, [RZ] ;  /* 0x00000000fffff984 */ /* 0x000fe20000000800 */
[----:B--2---:R1:W-:Y:S04]  /*3cd0*/  LDGSTS.E.BYPASS.LTC128B.128.ZFILL [R15+0x11100], [R10.64], P3 ;  /* 0x111000000a0f7fae */ /* 0x0043e80009941d46 */
[----:B------:R1:W-:Y:S04]  /*3ce0*/  LDGSTS.E.BYPASS.LTC128B.128.ZFILL [R15+0x13100], [R8.64], P2 ;  /* 0x13100000080f7fae */ /* 0x0003e80009141d46 */
[----:B------:R1:W-:Y:S04]  /*3cf0*/  LDGSTS.E.BYPASS.LTC128B.128.ZFILL [R15+0x15100], [R6.64], P1 ;  /* 0x15100000060f7fae */ /* 0x0003e80008941d46 */
[----:B------:R1:W-:Y:S02]  /*3d00*/  LDGSTS.E.BYPASS.LTC128B.128.ZFILL [R15+0x17100], [R2.64], P0 ;  /* 0x17100000020f7fae */ /* 0x0003e40008141d46 */
.L_x_518:
[----:B--234-:R-:W-:Y:S05]  /*3d10*/  BSYNC B0 ;  /* 0x0000000000007941 */ /* 0x01cfea0003800000 */
.L_x_517:
[----:B-1----:R-:W2:Y:S04]  /*3d20*/  LDL R4, [R1+0xb0] ;  /* 0x0000b00001047983 */ /* 0x002ea80000100800 */
[----:B------:R-:W2:Y:S04]  /*3d30*/  LDL R3, [R1+0xbc] ;  /* 0x0000bc0001037983 */ /* 0x000ea80000100800 */
[----:B------:R-:W3:Y:S01]  /*3d40*/  LDL R2, [R1+0x50] ;  /* 0x0000500001027983 */ /* 0x000ee20000100800 */
[----:B------:R-:W-:-:S03]  /*3d50*/  MOV R6, c[0x0][0x2c4] ;  /* 0x0000b10000067a02 */ /* 0x000fc60000000f00 */
[----:B------:R-:W4:Y:S01]  /*3d60*/  LDL R5, [R1+0xc0] ;  /* 0x0000c00001057983 */ /* 0x000f220000100800 */
[----:B------:R-:W-:Y:S02]  /*3d70*/  ISETP.NE.AND P0, PT, R6, 0x1, PT ;  /* 0x000000010600780c */ /* 0x000fe40003f05270 */
[----:B------:R-:W-:Y:S01]  /*3d80*/  MOV R0, 0xffffffc0 ;  /* 0xffffffc000007802 */ /* 0x000fe20000000f00 */
[----:B------:R-:W0:Y:S01]  /*3d90*/  LDGDEPBAR ;  /* 0x00000000000079af */ /* 0x000e220000000000 */
[----:B--2---:R-:W-:Y:S01]  /*3da0*/  IMAD.IADD R4, R3, 0x1, R4 ;  /* 0x0000000103047824 */ /* 0x004fe200078e0204 */
[----:B------:R-:W-:Y:S02]  /*3db0*/  MOV R3, c[0x0][0x2ac] ;  /* 0x0000ab0000037a02 */ /* 0x000fe40000000f00 */
[----:B---3--:R-:W-:-:S06]  /*3dc0*/  IMAD R0, R2, R0, 0x41 ;  /* 0x0000004102007424 */ /* 0x008fcc00078e0200 */
[----:B------:R-:W-:-:S04]  /*3dd0*/  @P0 IMAD.HI.U32 R2, R4, c[0x0][0x2c8], RZ ;  /* 0x0000b20004020a27 */ /* 0x000fc800078e00ff */
[----:B------:R-:W-:Y:S01]  /*3de0*/  IMAD R0, R3, c[0x0][0x1d0], R0 ;  /* 0x0000740003007a24 */ /* 0x000fe200078e0200 */
[----:B------:R-:W-:Y:S01]  /*3df0*/  @P0 SHF.R.U32.HI R4, RZ, c[0x0][0x2cc], R2 ;  /* 0x0000b300ff040a19 */ /* 0x000fe20000011602 */
[----:B----4-:R-:W-:-:S03]  /*3e00*/  IMAD.IADD R6, R92, 0x1, -R5 ;  /* 0x000000015c067824 */ /* 0x010fc600078e0a05 */
[----:B------:R-:W-:Y:S01]  /*3e10*/  IADD3 R5, R0, -c[0x0][0x168], -R5 ;  /* 0x80005a0000057a10 */ /* 0x000fe20007ffe805 */
[----:B------:R-:W-:Y:S05]  /*3e20*/  BRA.DIV ~URZ, `(.L_x_521) ;  /* 0x0000d7f27f007947 */ /* 0x000fea000b800000 */
[----:B------:R1:W2:Y:S02]  /*3e30*/  SHFL.IDX PT, R7, R4, RZ, 0x1c1f ;  /* 0x001c1fff04077589 */ /* 0x0002a400000e0000 */
.L_x_577:
[----:B--2---:R-:W-:-:S05]  /*3e40*/  IMAD.IADD R0, R5, 0x1, R7 ;  /* 0x0000000105007824 */ /* 0x004fca00078e0207 */
[----:B------:R-:W-:-:S04]  /*3e50*/  IMNMX R0, R6, R0, PT ;  /* 0x0000000006007217 */ /* 0x000fc80003800200 */
[C---:B------:R-:W-:Y:S02]  /*3e60*/  ISETP.GT.AND P0, PT, R0.reuse, RZ, PT ;  /* 0x000000ff0000720c */ /* 0x040fe40003f04270 */
[----:B------:R-:W-:Y:S02]  /*3e70*/  ISETP.GT.AND P2, PT, R0, 0x1, PT ;  /* 0x000000010000780c */ /* 0x000fe40003f44270 */
[----:B------:R-:W-:Y:S02]  /*3e80*/  FSEL R10, R72, -INF , P0 ;  /* 0xff800000480a7808 */ /* 0x000fe40000000000 */
[C---:B------:R-:W-:Y:S02]  /*3e90*/  ISETP.GT.AND P3, PT, R0.reuse, 0x8, PT ;  /* 0x000000080000780c */ /* 0x040fe40003f64270 */
[C---:B------:R-:W-:Y:S02]  /*3ea0*/  ISETP.GT.AND P4, PT, R0.reuse, 0x9, PT ;  /* 0x000000090000780c */ /* 0x040fe40003f84270 */
[----:B------:R-:W-:-:S02]  /*3eb0*/  ISETP.GT.AND P1, PT, R0, 0x10, PT ;  /* 0x000000100000780c */ /* 0x000fc40003f24270 */
[----:B------:R-:W-:Y:S02]  /*3ec0*/  ISETP.GT.AND P0, PT, R0, 0x11, PT ;  /* 0x000000110000780c */ /* 0x000fe40003f04270 */
[----:B------:R-:W-:Y:S02]  /*3ed0*/  FSEL R14, R60, -INF , P2 ;  /* 0xff8000003c0e7808 */ /* 0x000fe40001000000 */
[----:B------:R-:W-:Y:S02]  /*3ee0*/  FSEL R15, R52, -INF , P3 ;  /* 0xff800000340f7808 */ /* 0x000fe40001800000 */
[----:B------:R-:W-:Y:S02]  /*3ef0*/  FSEL R17, R50, -INF , P4 ;  /* 0xff80000032117808 */ /* 0x000fe40002000000 */
[----:B------:R-:W-:Y:S02]  /*3f00*/  FSEL R18, R49, -INF , P1 ;  /* 0xff80000031127808 */ /* 0x000fe40000800000 */
[----:B------:R-:W-:-:S02]  /*3f10*/  FSEL R19, R48, -INF , P0 ;  /* 0xff80000030137808 */ /* 0x000fc40000000000 */
[C---:B------:R-:W-:Y:S02]  /*3f20*/  ISETP.GT.AND P3, PT, R0.reuse, 0x18, PT ;  /* 0x000000180000780c */ /* 0x040fe40003f64270 */
[C---:B------:R-:W-:Y:S02]  /*3f30*/  ISETP.GT.AND P4, PT, R0.reuse, 0x19, PT ;  /* 0x000000190000780c */ /* 0x040fe40003f84270 */
[C---:B------:R-:W-:Y:S02]  /*3f40*/  ISETP.GT.AND P2, PT, R0.reuse, 0x20, PT ;  /* 0x000000200000780c */ /* 0x040fe40003f44270 */
[C---:B------:R-:W-:Y:S02]  /*3f50*/  ISETP.GT.AND P1, PT, R0.reuse, 0x21, PT ;  /* 0x000000210000780c */ /* 0x040fe40003f24270 */
[----:B------:R-:W-:Y:S02]  /*3f60*/  ISETP.GT.AND P0, PT, R0, 0x28, PT ;  /* 0x000000280000780c */ /* 0x000fe40003f04270 */
[----:B------:R-:W-:-:S02]  /*3f70*/  FSEL R20, R39, -INF , P3 ;  /* 0xff80000027147808 */ /* 0x000fc40001800000 */
[----:B------:R-:W-:Y:S02]  /*3f80*/  FSEL R21, R38, -INF , P4 ;  /* 0xff80000026157808 */ /* 0x000fe40002000000 */
[----:B------:R-:W-:Y:S02]  /*3f90*/  FSEL R99, R33, -INF , P2 ;  /* 0xff80000021637808 */ /* 0x000fe40001000000 */
[----:B------:R-:W-:Y:S02]  /*3fa0*/  FSEL R98, R32, -INF , P1 ;  /* 0xff80000020627808 */ /* 0x000fe40000800000 */
[----:B------:R-:W-:Y:S02]  /*3fb0*/  FSEL R97, R26, -INF , P0 ;  /* 0xff8000001a617808 */ /* 0x000fe40000000000 */
[C---:B------:R-:W-:Y:S02]  /*3fc0*/  ISETP.GT.AND P4, PT, R0.reuse, 0x29, PT ;  /* 0x000000290000780c */ /* 0x040fe40003f84270 */
[----:B------:R-:W-:-:S02]  /*3fd0*/  ISETP.GT.AND P3, PT, R0, 0x30, PT ;  /* 0x000000300000780c */ /* 0x000fc40003f64270 */
[C---:B------:R-:W-:Y:S02]  /*3fe0*/  ISETP.GT.AND P2, PT, R0.reuse, 0x31, PT ;  /* 0x000000310000780c */ /* 0x040fe40003f44270 */
[C---:B------:R-:W-:Y:S02]  /*3ff0*/  ISETP.GT.AND P1, PT, R0.reuse, 0x38, PT ;  /* 0x000000380000780c */ /* 0x040fe40003f24270 */
[----:B------:R-:W-:Y:S02]  /*4000*/  ISETP.GT.AND P0, PT, R0, 0x39, PT ;  /* 0x000000390000780c */ /* 0x000fe40003f04270 */
[----:B------:R-:W-:Y:S02]  /*4010*/  FSEL R96, R25, -INF , P4 ;  /* 0xff80000019607808 */ /* 0x000fe40002000000 */
[----:B------:R-:W-:Y:S02]  /*4020*/  FSEL R95, R24, -INF , P3 ;  /* 0xff800000185f7808 */ /* 0x000fe40001800000 */
[----:B------:R-:W-:-:S02]  /*4030*/  FSEL R94, R23, -INF , P2 ;  /* 0xff800000175e7808 */ /* 0x000fc40001000000 */
[----:B------:R-:W-:Y:S02]  /*4040*/  FSEL R93, R22, -INF , P1 ;  /* 0xff800000165d7808 */ /* 0x000fe40000800000 */
[----:B------:R-:W-:Y:S01]  /*4050*/  FSEL R92, R16, -INF , P0 ;  /* 0xff800000105c7808 */ /* 0x000fe20000000000 */
[----:B------:R-:W-:Y:S05]  /*4060*/  BRA.DIV ~URZ, `(.L_x_522) ;  /* 0x0000d6127f007947 */ /* 0x000fea000b800000 */
[----:B------:R-:W2:Y:S01]  /*4070*/  SHFL.IDX PT, R0, R4, 0x1, 0x1c1f ;  /* 0x003c1f0004007f89 */ /* 0x000ea200000e0000 */
[----:B------:R-:W-:-:S04]  /*4080*/  FMNMX.FTZ R2, R10, R14, !PT ;  /* 0x0000000e0a027209 */ /* 0x000fc80007810000 */
[----:B------:R-:W-:-:S04]  /*4090*/  FMNMX.FTZ R2, R15, R2, !PT ;  /* 0x000000020f027209 */ /* 0x000fc80007810000 */
[----:B------:R-:W-:-:S04]  /*40a0*/  FMNMX.FTZ R2, R17, R2, !PT ;  /* 0x0000000211027209 */ /* 0x000fc80007810000 */
[----:B------:R-:W-:-:S04]  /*40b0*/  FMNMX.FTZ R2, R18, R2, !PT ;  /* 0x0000000212027209 */ /* 0x000fc80007810000 */
[----:B------:R-:W-:-:S04]  /*40c0*/  FMNMX.FTZ R2, R19, R2, !PT ;  /* 0x0000000213027209 */ /* 0x000fc80007810000 */
[----:B------:R-:W-:Y:S01]  /*40d0*/  FMNMX.FTZ R2, R20, R2, !PT ;  /* 0x0000000214027209 */ /* 0x000fe20007810000 */
[----:B--2---:R-:W-:-:S03]  /*40e0*/  IMAD.IADD R0, R5, 0x1, R0 ;  /* 0x0000000105007824 */ /* 0x004fc600078e0200 */
[----:B------:R-:W-:Y:S02]  /*40f0*/  FMNMX.FTZ R2, R21, R2, !PT ;  /* 0x0000000215027209 */ /* 0x000fe40007810000 */
[----:B------:R-:W-:Y:S02]  /*4100*/  IMNMX R0, R6, R0, PT ;  /* 0x0000000006007217 */ /* 0x000fe40003800200 */
[----:B------:R-:W-:Y:S02]  /*4110*/  FMNMX.FTZ R2, R99, R2, !PT ;  /* 0x0000000263027209 */ /* 0x000fe40007810000 */
[C---:B------:R-:W-:Y:S02]  /*4120*/  ISETP.GT.AND P1, PT, R0.reuse, RZ, PT ;  /* 0x000000ff0000720c */ /* 0x040fe40003f24270 */
[C---:B------:R-:W-:Y:S02]  /*4130*/  ISETP.GT.AND P0, PT, R0.reuse, 0x1, PT ;  /* 0x000000010000780c */ /* 0x040fe40003f04270 */
[----:B------:R-:W-:-:S02]  /*4140*/  ISETP.GT.AND P2, PT, R0, 0x8, PT ;  /* 0x000000080000780c */ /* 0x000fc40003f44270 */
[----:B------:R-:W-:Y:S02]  /*4150*/  FSEL R5, R68, -INF , P1 ;  /* 0xff80000044057808 */ /* 0x000fe40000800000 */
[----:B------:R-:W-:Y:S02]  /*4160*/  FSEL R6, R61, -INF , P0 ;  /* 0xff8000003d067808 */ /* 0x000fe40000000000 */
[C---:B------:R-:W-:Y:S02]  /*4170*/  ISETP.GT.AND P0, PT, R0.reuse, 0x9, PT ;  /* 0x000000090000780c */ /* 0x040fe40003f04270 */
[----:B------:R-:W-:Y:S02]  /*4180*/  FSEL R13, R53, -INF , P2 ;  /* 0xff800000350d7808 */ /* 0x000fe40001000000 */
[----:B------:R-:W-:Y:S02]  /*4190*/  FMNMX.FTZ R3, R5, R6, !PT ;  /* 0x0000000605037209 */ /* 0x000fe40007810000 */
[----:B------:R-:W-:-:S02]  /*41a0*/  ISETP.GT.AND P1, PT, R0, 0x10, PT ;  /* 0x000000100000780c */ /* 0x000fc40003f24270 */
[----:B------:R-:W-:Y:S02]  /*41b0*/  FSEL R12, R51, -INF , P0 ;  /* 0xff800000330c7808 */ /* 0x000fe40000000000 */
[----:B------:R-:W-:Y:S02]  /*41c0*/  FMNMX.FTZ R3, R13, R3, !PT ;  /* 0x000000030d037209 */ /* 0x000fe40007810000 */
[----:B------:R-:W-:Y:S02]  /*41d0*/  ISETP.GT.AND P0, PT, R0, 0x11, PT ;  /* 0x000000110000780c */ /* 0x000fe40003f04270 */
        /* <DEDUP_REMOVED lines=14> */
[----:B------:R-:W-:-:S02]  /*42c0*/  FMNMX.FTZ R2, R98, R2, !PT ;  /* 0x0000000262027209 */ /* 0x000fc40007810000 */
[----:B------:R-:W-:Y:S02]  /*42d0*/  ISETP.GT.AND P1, PT, R0, 0x28, PT ;  /* 0x000000280000780c */ /* 0x000fe40003f24270 */
[----:B------:R-:W-:Y:S02]  /*42e0*/  FSEL R90, R36, -INF , P0 ;  /* 0xff800000245a7808 */ /* 0x000fe40000000000 */
[----:B------:R-:W-:Y:S02]  /*42f0*/  FMNMX.FTZ R3, R91, R3, !PT ;  /* 0x000000035b037209 */ /* 0x000fe40007810000 */
[----:B------:R-:W-:Y:S02]  /*4300*/  FMNMX.FTZ R2, R97, R2, !PT ;  /* 0x0000000261027209 */ /* 0x000fe40007810000 */
[----:B------:R-:W-:Y:S02]  /*4310*/  ISETP.GT.AND P0, PT, R0, 0x29, PT ;  /* 0x000000290000780c */ /* 0x000fe40003f04270 */
[----:B------:R-:W-:-:S02]  /*4320*/  FSEL R89, R35, -INF , P1 ;  /* 0xff80000023597808 */ /* 0x000fc40000800000 */
[----:B------:R-:W-:Y:S02]  /*4330*/  FMNMX.FTZ R3, R90, R3, !PT ;  /* 0x000000035a037209 */ /* 0x000fe40007810000 */
        /* <DEDUP_REMOVED lines=17> */
[----:B------:R-:W-:Y:S02]  /*4450*/  FSEL R84, R27, -INF , P0 ;  /* 0xff8000001b547808 */ /* 0x000fe40000000000 */
[----:B------:R-:W-:Y:S02]  /*4460*/  FMNMX.FTZ R2, R85, R3, !PT ;  /* 0x0000000355027209 */ /* 0x000fe40007810000 */
[----:B------:R-:W2:Y:S02]  /*4470*/  SHFL.BFLY PT, R3, R0, 0x2, 0x1f ;  /* 0x0c401f0000037f89 */ /* 0x000ea400000e0000 */
[----:B------:R-:W-:-:S05]  /*4480*/  FMNMX.FTZ R2, R84, R2, !PT ;  /* 0x0000000254027209 */ /* 0x000fca0007810000 */
[----:B------:R-:W3:Y:S01]  /*4490*/  SHFL.BFLY PT, R16, R2, 0x2, 0x1f ;  /* 0x0c401f0002107f89 */ /* 0x000ee200000e0000 */
[----:B--2---:R-:W-:-:S05]  /*44a0*/  FMNMX.FTZ R0, R3, R0, !PT ;  /* 0x0000000003007209 */ /* 0x004fca0007810000 */
[----:B------:R-:W2:Y:S01]  /*44b0*/  SHFL.BFLY PT, R132, R0, 0x1, 0x1f ;  /* 0x0c201f0000847f89 */ /* 0x000ea200000e0000 */
[----:B---3--:R-:W-:-:S05]  /*44c0*/  FMNMX.FTZ R16, R2, R16, !PT ;  /* 0x0000001002107209 */ /* 0x008fca0007810000 */
[----:B------:R3:W4:Y:S01]  /*44d0*/  SHFL.BFLY PT, R3, R16, 0x1, 0x1f ;  /* 0x0c201f0010037f89 */ /* 0x00072200000e0000 */
[----:B--2---:R-:W-:-:S03]  /*44e0*/  FMNMX.FTZ R132, R0, R132, !PT ;  /* 0x0000008400847209 */ /* 0x004fc60007810000 */
.L_x_578:
[----:B------:R-:W2:Y:S04]  /*44f0*/  LDL R115, [R1+0x28] ;  /* 0x0000280001737983 */ /* 0x000ea80000100800 */
[----:B------:R-:W5:Y:S04]  /*4500*/  LDL R100, [R1+0x2c] ;  /* 0x00002c0001647983 */ /* 0x000f680000100800 */
[----:B---3--:R-:W3:Y:S04]  /*4510*/  LDL R120, [R1+0x30] ;  /* 0x0000300001787983 */ /* 0x008ee80000100800 */
[----:B----4-:R-:W4:Y:S04]  /*4520*/  LDL R28, [R1+0x38] ;  /* 0x00003800011c7983 */ /* 0x010f280000100800 */
[----:B------:R-:W4:Y:S01]  /*4530*/  LDL R121, [R1+0x34] ;  /* 0x0000340001797983 */ /* 0x000f220000100800 */
[C---:B------:R-:W-:Y:S01]  /*4540*/  FMUL.FTZ R2, R132.reuse, c[0x0][0x2d0] ;  /* 0x0000b40084027a20 */ /* 0x040fe20000410000 */
[----:B------:R-:W-:-:S04]  /*4550*/  FSETP.NEU.FTZ.AND P0, PT, R132, -INF , PT ;  /* 0xff8000008400780b */ /* 0x000fc80003f1d000 */
[----:B------:R-:W-:-:S05]  /*4560*/  FSEL R2, R2, RZ, P0 ;  /* 0x000000ff02027208 */ /* 0x000fca0000000000 */
[----:B------:R-:W-:-:S04]  /*4570*/  FFMA.FTZ R0, R10, c[0x0][0x2d0], -R2 ;  /* 0x0000b4000a007a23 */ /* 0x000fc80000010802 */
[----:B------:R1:W-:Y:S02]  /*4580*/  MUFU.EX2 R113, R0 ;  /* 0x0000000000717308 */ /* 0x0003e40000000800 */
[----:B-1----:R-:W-:-:S06]  /*4590*/  FFMA.FTZ R0, R14, c[0x0][0x2d0], -R2 ;  /* 0x0000b4000e007a23 */ /* 0x002fcc0000010802 */
[----:B------:R1:W1:Y:S01]  /*45a0*/  MUFU.EX2 R112, R0 ;  /* 0x0000000000707308 */ /* 0x0002620000000800 */
[----:B------:R-:W-:Y:S01]  /*45b0*/  FMNMX.FTZ R16, R3, R16, !PT ;  /* 0x0000001003107209 */ /* 0x000fe20007810000 */
[----:B-1----:R-:W-:-:S06]  /*45c0*/  FFMA.FTZ R0, R15, c[0x0][0x2d0], -R2 ;  /* 0x0000b4000f007a23 */ /* 0x002fcc0000010802 */
[----:B------:R1:W-:Y:S01]  /*45d0*/  MUFU.EX2 R116, R0 ;  /* 0x0000000000747308 */ /* 0x0003e20000000800 */
[--C-:B------:R-:W-:Y:S02]  /*45e0*/  FFMA.FTZ R3, R20, c[0x0][0x2d0], -R2.reuse ;  /* 0x0000b40014037a23 */ /* 0x100fe40000010802 */
[----:B-1----:R-:W-:-:S05]  /*45f0*/  FFMA.FTZ R0, R17, c[0x0][0x2d0], -R2 ;  /* 0x0000b40011007a23 */ /* 0x002fca0000010802 */
[----:B------:R1:W1:Y:S01]  /*4600*/  MUFU.EX2 R118, R0 ;  /* 0x0000000000767308 */ /* 0x0002620000000800 */
[----:B------:R-:W-:Y:S01]  /*4610*/  FSETP.NEU.FTZ.AND P0, PT, R16, -INF , PT ;  /* 0xff8000001000780b */ /* 0x000fe20003f1d000 */
[----:B-1----:R-:W-:-:S06]  /*4620*/  FFMA.FTZ R0, R18, c[0x0][0x2d0], -R2 ;  /* 0x0000b40012007a23 */ /* 0x002fcc0000010802 */
[----:B------:R1:W-:Y:S02]  /*4630*/  MUFU.EX2 R128, R0 ;  /* 0x0000000000807308 */ /* 0x0003e40000000800 */
[----:B-1----:R-:W-:-:S06]  /*4640*/  FFMA.FTZ R0, R19, c[0x0][0x2d0], -R2 ;  /* 0x0000b40013007a23 */ /* 0x002fcc0000010802 */
[----:B------:R1:W-:Y:S01]  /*4650*/  MUFU.EX2 R129, R0 ;  /* 0x0000000000817308 */ /* 0x0003e20000000800 */
[----:B------:R-:W-:Y:S07]  /*4660*/  WARPSYNC 0xffffffff ;  /* 0xffffffff00007948 */ /* 0x000fee0003800000 */
[----:B------:R1:W-:Y:S02]  /*4670*/  MUFU.EX2 R130, R3 ;  /* 0x0000000300827308 */ /* 0x0003e40000000800 */
[----:B-1----:R-:W-:-:S05]  /*4680*/  FMUL.FTZ R0, R16, c[0x0][0x2d0] ;  /* 0x0000b40010007a20 */ /* 0x002fca0000410000 */
[----:B------:R-:W-:Y:S01]  /*4690*/  FSEL R0, R0, RZ, P0 ;  /* 0x000000ff00007208 */ /* 0x000fe20000000000 */
[----:B------:R-:W-:-:S04]  /*46a0*/  FFMA.FTZ R3, R21, c[0x0][0x2d0], -R2 ;  /* 0x0000b40015037a23 */ /* 0x000fc80000010802 */
[----:B------:R1:W-:Y:S02]  /*46b0*/  MUFU.EX2 R134, R3 ;  /* 0x0000000300867308 */ /* 0x0003e40000000800 */
[----:B-1----:R-:W-:-:S06]  /*46c0*/  FFMA.FTZ R3, R5, c[0x0][0x2d0], -R0 ;  /* 0x0000b40005037a23 */ /* 0x002fcc0000010800 */
[----:B------:R1:W-:Y:S02]  /*46d0*/  MUFU.EX2 R18, R3 ;  /* 0x0000000300127308 */ /* 0x0003e40000000800 */
[----:B-1----:R-:W-:-:S06]  /*46e0*/  FFMA.FTZ R3, R6, c[0x0][0x2d0], -R0 ;  /* 0x0000b40006037a23 */ /* 0x002fcc0000010800 */
[----:B------:R1:W1:Y:S02]  /*46f0*/  MUFU.EX2 R17, R3 ;  /* 0x0000000300117308 */ /* 0x0002640000000800 */
[----:B-1----:R-:W-:-:S06]  /*4700*/  FFMA.FTZ R3, R13, c[0x0][0x2d0], -R0 ;  /* 0x0000b4000d037a23 */ /* 0x002fcc0000010800 */
[----:B------:R1:W-:Y:S02]  /*4710*/  MUFU.EX2 R19, R3 ;  /* 0x0000000300137308 */ /* 0x0003e40000000800 */
[----:B-1----:R-:W-:-:S06]  /*4720*/  FFMA.FTZ R3, R12, c[0x0][0x2d0], -R0 ;  /* 0x0000b4000c037a23 */ /* 0x002fcc0000010800 */
[----:B------:R1:W1:Y:S01]  /*4730*/  MUFU.EX2 R117, R3 ;  /* 0x0000000300757308 */ /* 0x0002620000000800 */
[----:B------:R-:W-:Y:S02]  /*4740*/  F2FP.PACK_AB R12, R112, R113 ;  /* 0x00000071700c723e */ /* 0x000fe400000000ff */
[----:B------:R-:W-:Y:S02]  /*4750*/  F2FP.PACK_AB R14, R118, R116 ;  /* 0x00000074760e723e */ /* 0x000fe400000000ff */
[----:B------:R-:W-:Y:S01]  /*4760*/  F2FP.PACK_AB R13, R17, R18 ;  /* 0x00000012110d723e */ /* 0x000fe200000000ff */
[----:B-1----:R-:W-:-:S04]  /*4770*/  FFMA.FTZ R3, R9, c[0x0][0x2d0], -R0 ;  /* 0x0000b40009037a23 */ /* 0x002fc80000010800 */
[----:B------:R1:W-:Y:S01]  /*4780*/  MUFU.EX2 R119, R3 ;  /* 0x0000000300777308 */ /* 0x0003e20000000800 */
[----:B------:R-:W-:Y:S01]  /*4790*/  F2FP.PACK_AB R15, R117, R19 ;  /* 0x00000013750f723e */ /* 0x000fe200000000ff */
[----:B--2---:R-:W2:Y:S01]  /*47a0*/  LDSM.16.MT88.4 R24, [R115] ;  /* 0x000000007318783b */ /* 0x004ea20000004200 */
[----:B-1----:R-:W-:-:S03]  /*47b0*/  FFMA.FTZ R3, R8, c[0x0][0x2d0], -R0 ;  /* 0x0000b40008037a23 */ /* 0x002fc60000010800 */
[----:B------:R-:W1:Y:S02]  /*47c0*/  LDSM.16.MT88.4 R36, [R115+0x800] ;  /* 0x000800007324783b */ /* 0x000e640000004200 */
[----:B------:R4:W1:Y:S02]  /*47d0*/  MUFU.EX2 R131, R3 ;  /* 0x0000000300837308 */ /* 0x0008640000000800 */
[----:B-----5:R-:W-:Y:S04]  /*47e0*/  LDSM.16.MT88.4 R44, [R100] ;  /* 0x00000000642c783b */ /* 0x020fe80000004200 */
[----:B---3--:R-:W3:Y:S04]  /*47f0*/  LDSM.16.MT88.4 R20, [R120] ;  /* 0x000000007814783b */ /* 0x008ee80000004200 */
[----:B------:R-:W5:Y:S04]  /*4800*/  LDSM.16.MT88.4 R60, [R100+0x800] ;  /* 0x00080000643c783b */ /* 0x000f680000004200 */
[----:B------:R-:W3:Y:S01]  /*4810*/  LDSM.16.MT88.4 R40, [R120+0x800] ;  /* 0x000800007828783b */ /* 0x000ee20000004200 */
[----:B----4-:R-:W-:-:S03]  /*4820*/  FFMA.FTZ R3, R7, c[0x0][0x2d0], -R0 ;  /* 0x0000b40007037a23 */ /* 0x010fc60000010800 */
[----:B------:R-:W4:Y:S01]  /*4830*/  LDSM.16.MT88.4 R28, [R28] ;  /* 0x000000001c1c783b */ /* 0x000f220000004200 */
[----:B------:R2:W-:Y:S03]  /*4840*/  MUFU.EX2 R133, R3 ;  /* 0x0000000300857308 */ /* 0x0005e60000000800 */
[----:B------:R-:W-:Y:S04]  /*4850*/  LDSM.16.MT88.4 R68, [R120+0x2000] ;  /* 0x002000007844783b */ /* 0x000fe80000004200 */
[----:B------:R-:W-:Y:S04]  /*4860*/  LDSM.16.MT88.4 R64, [R121+0x800] ;  /* 0x000800007940783b */ /* 0x000fe80000004200 */
[----:B------:R-:W-:Y:S04]  /*4870*/  LDSM.16.MT88.4 R48, [R115+0x2800] ;  /* 0x002800007330783b */ /* 0x000fe80000004200 */
[----:B------:R-:W-:Y:S01]  /*4880*/  LDSM.16.MT88.4 R72, [R100+0x2000] ;  /* 0x002000006448783b */ /* 0x000fe20000004200 */
[----:B--2---:R-:W-:Y:S01]  /*4890*/  FFMA.FTZ R3, R11, c[0x0][0x2d0], -R0 ;  /* 0x0000b4000b037a23 */ /* 0x004fe20000010800 */
[C---:B------:R-:W-:Y:S02]  /*48a0*/  HMMA.16816.F32 R4, R12.reuse, R24, RZ ;  /* 0x000000180c04723c */ /* 0x040fe400000018ff */
[----:B------:R-:W-:Y:S01]  /*48b0*/  LDSM.16.MT88.4 R56, [R121+0x2000] ;  /* 0x002000007938783b */ /* 0x000fe20000004200 */
[----:B------:R-:W2:Y:S03]  /*48c0*/  MUFU.EX2 R101, R3 ;  /* 0x0000000300657308 */ /* 0x000ea60000000800 */
[----:B------:R-:W-:Y:S02]  /*48d0*/  LDSM.16.MT88.4 R76, [R100+0x2800] ;  /* 0x00280000644c783b */ /* 0x000fe40000004200 */
[----:B------:R-:W-:Y:S01]  /*48e0*/  HMMA.16816.F32 R24, R12, R26, RZ ;  /* 0x0000001a0c18723c */ /* 0x000fe200000018ff */
[----:B------:R-:W-:Y:S01]  /*48f0*/  F2FP.PACK_AB R8, R129, R128 ;  /* 0x000000808108723e */ /* 0x000fe200000000ff */
[----:B------:R-:W-:Y:S01]  /*4900*/  LDSM.16.MT88.4 R80, [R115+0x4000] ;  /* 0x004000007350783b */ /* 0x000fe20000004200 */
[----:B------:R-:W-:-:S02]  /*4910*/  F2FP.PACK_AB R10, R134, R130 ;  /* 0x00000082860a723e */ /* 0x000fc400000000ff */
[----:B-1----:R-:W-:Y:S02]  /*4920*/  F2FP.PACK_AB R9, R131, R119 ;  /* 0x000000778309723e */ /* 0x002fe400000000ff */
[----:B--2---:R-:W-:-:S09]  /*4930*/  F2FP.PACK_AB R11, R101, R133 ;  /* 0x00000085650b723e */ /* 0x004fd200000000ff */
[C---:B------:R-:W-:Y:S08]  /*4940*/  HMMA.16816.F32 R164, R8.reuse, R36, R4 ;  /* 0x0000002408a4723c */ /* 0x040ff00000001804 */
[----:B------:R-:W-:Y:S01]  /*4950*/  HMMA.16816.F32 R4, R8, R38, R24 ;  /* 0x000000260804723c */ /* 0x000fe20000001818 */
[----:B------:R-:W1:Y:S07]  /*4960*/  LDSM.16.MT88.4 R24, [R115+0x2000] ;  /* 0x002000007318783b */ /* 0x000e6e0000004200 */
[C---:B---3--:R-:W-:Y:S11]  /*4970*/  HMMA.16816.F32 R32, R12.reuse, R20, RZ ;  /* 0x000000140c20723c */ /* 0x048ff600000018ff */
[----:B------:R-:W-:Y:S05]  /*4980*/  @!UPT UIADD3 URZ, URZ, URZ, URZ ;  /* 0x0000003f3f3ff290 */ /* 0x000fea000fffe03f */
[----:B------:R-:W-:Y:S02]  /*4990*/  MOV R114, R5 ;  /* 0x0000000500727202 */ /* 0x000fe40000000f00 */
[----:B------:R-:W-:Y:S02]  /*49a0*/  MOV R111, R6 ;  /* 0x00000006006f7202 */ /* 0x000fe40000000f00 */
[----:B------:R-:W-:Y:S02]  /*49b0*/  MOV R110, R7 ;  /* 0x00000007006e7202 */ /* 0x000fe40000000f00 */
[----:B------:R-:W-:Y:S02]  /*49c0*/  MOV R109, R4 ;  /* 0x00000004006d7202 */ /* 0x000fe40000000f00 */
[C---:B------:R-:W-:Y:S08]  /*49d0*/  HMMA.16816.F32 R4, R12.reuse, R44, RZ ;  /* 0x0000002c0c04723c */ /* 0x040ff000000018ff */
[----:B------:R-:W-:Y:S11]  /*49e0*/  HMMA.16816.F32 R20, R12, R22, RZ ;  /* 0x000000160c14723c */ /* 0x000ff600000018ff */
[----:B------:R-:W-:Y:S05]  /*49f0*/  @!UPT UIADD3 URZ, URZ, URZ, URZ ;  /* 0x0000003f3f3ff290 */ /* 0x000fea000fffe03f */
[----:B-----5:R-:W-:Y:S08]  /*4a00*/  HMMA.16816.F32 R36, R8, R60, R4 ;  /* 0x0000003c0824723c */ /* 0x020ff00000001804 */
[----:B------:R-:W-:Y:S01]  /*4a10*/  HMMA.16816.F32 R52, R12, R46, RZ ;  /* 0x0000002e0c34723c */ /* 0x000fe200000018ff */
[----:B------:R-:W2:Y:S07]  /*4a20*/  LDSM.16.MT88.4 R44, [R120+0x2800] ;  /* 0x00280000782c783b */ /* 0x000eae0000004200 */
[C---:B------:R-:W-:Y:S08]  /*4a30*/  HMMA.16816.F32 R156, R8.reuse, R40, R32 ;  /* 0x00000028089c723c */ /* 0x040ff00000001820 */
[----:B------:R-:W-:Y:S08]  /*4a40*/  HMMA.16816.F32 R148, R8, R42, R20 ;  /* 0x0000002a0894723c */ /* 0x000ff00000001814 */
[C---:B----4-:R-:W-:Y:S08]  /*4a50*/  HMMA.16816.F32 R40, R12.reuse, R28, RZ ;  /* 0x0000001c0c28723c */ /* 0x050ff000000018ff */
[----:B-1----:R-:W-:Y:S01]  /*4a60*/  HMMA.16816.F32 R32, R12, R24, RZ ;  /* 0x000000180c20723c */ /* 0x002fe200000018ff */
[----:B------:R-:W-:Y:S01]  /*4a70*/  MOV R106, R38 ;  /* 0x00000026006a7202 */ /* 0x000fe20000000f00 */
[----:B------:R-:W-:Y:S01]  /*4a80*/  IMAD.MOV.U32 R103, RZ, RZ, R37 ;  /* 0x000000ffff677224 */ /* 0x000fe200078e0025 */
[----:B------:R-:W-:-:S02]  /*4a90*/  MOV R105, R39 ;  /* 0x0000002700697202 */ /* 0x000fc40000000f00 */
[----:B------:R-:W-:-:S03]  /*4aa0*/  MOV R104, R36 ;  /* 0x0000002400687202 */ /* 0x000fc60000000f00 */
[C---:B------:R-:W-:Y:S08]  /*4ab0*/  HMMA.16816.F32 R36, R12.reuse, R30, RZ ;  /* 0x0000001e0c24723c */ /* 0x040ff000000018ff */
[C---:B------:R-:W-:Y:S08]  /*4ac0*/  HMMA.16816.F32 R28, R12.reuse, R26, RZ ;  /* 0x0000001a0c1c723c */ /* 0x040ff000000018ff */
[C---:B------:R-:W-:Y:S08]  /*4ad0*/  HMMA.16816.F32 R24, R12.reuse, R68, RZ ;  /* 0x000000440c18723c */ /* 0x040ff000000018ff */
[----:B------:R-:W-:Y:S08]  /*4ae0*/  HMMA.16816.F32 R20, R12, R70, RZ ;  /* 0x000000460c14723c */ /* 0x000ff000000018ff */
[C---:B------:R-:W-:Y:S01]  /*4af0*/  HMMA.16816.F32 R140, R8.reuse, R62, R52 ;  /* 0x0000003e088c723c */ /* 0x040fe20000001834 */
[----:B------:R-:W1:Y:S04]  /*4b00*/  LDSM.16.MT88.4 R52, [R121+0x2800] ;  /* 0x002800007934783b */ /* 0x000e680000004200 */
[----:B------:R-:W-:Y:S03]  /*4b10*/  LDSM.16.MT88.4 R60, [R115+0x4800] ;  /* 0x00480000733c783b */ /* 0x000fe60000004200 */
[C---:B------:R-:W-:Y:S01]  /*4b20*/  HMMA.16816.F32 R124, R8.reuse, R64, R40 ;  /* 0x00000040087c723c */ /* 0x040fe20000001828 */
[----:B------:R-:W3:Y:S07]  /*4b30*/  LDSM.16.MT88.4 R40, [R120+0x4000] ;  /* 0x004000007828783b */ /* 0x000eee0000004200 */
[----:B------:R-:W-:Y:S08]  /*4b40*/  HMMA.16816.F32 R32, R8, R48, R32 ;  /* 0x000000300820723c */ /* 0x000ff00000001820 */
[----:B------:R-:W-:Y:S08]  /*4b50*/  HMMA.16816.F32 R4, R12, R72, RZ ;  /* 0x000000480c04723c */ /* 0x000ff000000018ff */
[----:B------:R-:W-:Y:S08]  /*4b60*/  HMMA.16816.F32 R180, R8, R50, R28 ;  /* 0x0000003208b4723c */ /* 0x000ff0000000181c */
[----:B------:R-:W-:Y:S08]  /*4b70*/  HMMA.16816.F32 R28, R12, R74, RZ ;  /* 0x0000004a0c1c723c */ /* 0x000ff000000018ff */
[C---:B--2---:R-:W-:Y:S08]  /*4b80*/  HMMA.16816.F32 R248, R8.reuse, R44, R24 ;  /* 0x0000002c08f8723c */ /* 0x044ff00000001818 */
[----:B------:R-:W-:Y:S01]  /*4b90*/  HMMA.16816.F32 R68, R8, R46, R20 ;  /* 0x0000002e0844723c */ /* 0x000fe20000001814 */
[----:B------:R-:W2:Y:S07]  /*4ba0*/  LDSM.16.MT88.4 R44, [R100+0x4000] ;  /* 0x00400000642c783b */ /* 0x000eae0000004200 */
[C---:B------:R-:W-:Y:S08]  /*4bb0*/  HMMA.16816.F32 R24, R12.reuse, R56, RZ ;  /* 0x000000380c18723c */ /* 0x040ff000000018ff */
[----:B------:R-:W-:Y:S01]  /*4bc0*/  HMMA.16816.F32 R20, R12, R58, RZ ;  /* 0x0000003a0c14723c */ /* 0x000fe200000018ff */
[----:B------:R-:W-:-:S02]  /*4bd0*/  MOV R108, R33 ;  /* 0x00000021006c7202 */ /* 0x000fc40000000f00 */
[----:B------:R-:W-:-:S05]  /*4be0*/  MOV R107, R34 ;  /* 0x00000022006b7202 */ /* 0x000fca0000000f00 */
[C---:B------:R-:W-:Y:S01]  /*4bf0*/  HMMA.16816.F32 R184, R8.reuse, R66, R36 ;  /* 0x0000004208b8723c */ /* 0x040fe20000001824 */
[----:B------:R-:W-:Y:S06]  /*4c00*/  LDSM.16.MT88.4 R36, [R100+0x4800] ;  /* 0x004800006424783b */ /* 0x000fec0000004200 */
[----:B------:R-:W-:Y:S01]  /*4c10*/  IMAD.MOV.U32 R67, RZ, RZ, R35 ;  /* 0x000000ffff437224 */ /* 0x000fe200078e0023 */
[----:B------:R-:W-:Y:S02]  /*4c20*/  MOV R66, R32 ;  /* 0x0000002000427202 */ /* 0x000fe40000000f00 */
[----:B------:R-:W4:Y:S01]  /*4c30*/  LDSM.16.MT88.4 R32, [R120+0x4800] ;  /* 0x004800007820783b */ /* 0x000f220000004200 */
[----:B------:R-:W-:Y:S08]  /*4c40*/  HMMA.16816.F32 R188, R8, R76, R4 ;  /* 0x0000004c08bc723c */ /* 0x000ff00000001804 */
[----:B------:R-:W-:Y:S08]  /*4c50*/  HMMA.16816.F32 R4, R12, R80, RZ ;  /* 0x000000500c04723c */ /* 0x000ff000000018ff */
[----:B------:R-:W-:Y:S08]  /*4c60*/  HMMA.16816.F32 R72, R8, R78, R28 ;  /* 0x0000004e0848723c */ /* 0x000ff0000000181c */
[----:B------:R-:W-:Y:S07]  /*4c70*/  HMMA.16816.F32 R28, R12, R82, RZ ;  /* 0x000000520c1c723c */ /* 0x000fee00000018ff */
[----:B------:R-:W-:Y:S01]  /*4c80*/  MOV R83, R121 ;  /* 0x0000007900537202 */ /* 0x000fe20000000f00 */
[C---:B-1----:R-:W-:Y:S08]  /*4c90*/  HMMA.16816.F32 R76, R8.reuse, R52, R24 ;  /* 0x00000034084c723c */ /* 0x042ff00000001818 */
[----:B------:R-:W-:Y:S08]  /*4ca0*/  HMMA.16816.F32 R160, R8, R54, R20 ;  /* 0x0000003608a0723c */ /* 0x000ff00000001814 */
[C---:B---3--:R-:W-:Y:S08]  /*4cb0*/  HMMA.16816.F32 R24, R12.reuse, R40, RZ ;  /* 0x000000280c18723c */ /* 0x048ff000000018ff */
[----:B------:R-:W-:Y:S01]  /*4cc0*/  HMMA.16816.F32 R20, R12, R42, RZ ;  /* 0x0000002a0c14723c */ /* 0x000fe200000018ff */
[----:B------:R-:W1:Y:S07]  /*4cd0*/  LDSM.16.MT88.4 R40, [R83+0x4000] ;  /* 0x004000005328783b */ /* 0x000e6e0000004200 */
[----:B------:R-:W-:Y:S08]  /*4ce0*/  HMMA.16816.F32 R176, R8, R60, R4 ;  /* 0x0000003c08b0723c */ /* 0x000ff00000001804 */
[----:B--2---:R-:W-:Y:S08]  /*4cf0*/  HMMA.16816.F32 R4, R12, R44, RZ ;  /* 0x0000002c0c04723c */ /* 0x004ff000000018ff */
[----:B----4-:R-:W-:Y:S01]  /*4d00*/  HMMA.16816.F32 R152, R8, R32, R24 ;  /* 0x000000200898723c */ /* 0x010fe20000001818 */
[----:B------:R-:W2:Y:S01]  /*4d10*/  LDSM.16.MT88.4 R24, [R83+0x4800] ;  /* 0x004800005318783b */ /* 0x000ea20000004200 */
[----:B------:R-:W-:-:S02]  /*4d20*/  MOV R102, R126 ;  /* 0x0000007e00667202 */ /* 0x000fc40000000f00 */
[----:B------:R-:W-:Y:S01]  /*4d30*/  MOV R45, R115 ;  /* 0x00000073002d7202 */ /* 0x000fe20000000f00 */
[----:B------:R-:W-:Y:S01]  /*4d40*/  IMAD.MOV.U32 R82, RZ, RZ, R101 ;  /* 0x000000ffff527224 */ /* 0x000fe200078e0065 */
[----:B------:R-:W-:Y:S02]  /*4d50*/  MOV R81, R103 ;  /* 0x0000006700517202 */ /* 0x000fe40000000f00 */
[C---:B------:R-:W-:Y:S08]  /*4d60*/  HMMA.16816.F32 R136, R8.reuse, R62, R28 ;  /* 0x0000003e0888723c */ /* 0x040ff0000000181c */
[----:B------:R-:W-:Y:S01]  /*4d70*/  HMMA.16816.F32 R144, R8, R36, R4 ;  /* 0x000000240890723c */ /* 0x000fe20000001804 */
[----:B------:R-:W-:Y:S01]  /*4d80*/  MOV R54, R102 ;  /* 0x0000006600367202 */ /* 0x000fe20000000f00 */
[----:B------:R-:W3:Y:S06]  /*4d90*/  LDSM.16.MT88.4 R28, [R45+0x6000] ;  /* 0x006000002d1c783b */ /* 0x000eec0000004200 */
[----:B-1----:R-:W-:Y:S01]  /*4da0*/  HMMA.16816.F32 R4, R12, R40, RZ ;  /* 0x000000280c04723c */ /* 0x002fe200000018ff */
[----:B------:R-:W-:-:S07]  /*4db0*/  MOV R63, R100 ;  /* 0x00000064003f7202 */ /* 0x000fce0000000f00 */
[----:B------:R-:W-:Y:S08]  /*4dc0*/  HMMA.16816.F32 R100, R8, R34, R20 ;  /* 0x000000220864723c */ /* 0x000ff00000001814 */
[----:B------:R-:W-:Y:S01]  /*4dd0*/  HMMA.16816.F32 R20, R12, R46, RZ ;  /* 0x0000002e0c14723c */ /* 0x000fe200000018ff */
[----:B------:R-:W-:Y:S01]  /*4de0*/  MOV R48, R111 ;  /* 0x0000006f00307202 */ /* 0x000fe20000000f00 */
[----:B------:R-:W-:Y:S01]  /*4df0*/  IMAD.MOV.U32 R49, RZ, RZ, R110 ;  /* 0x000000ffff317224 */ /* 0x000fe200078e006e */
[----:B------:R-:W-:-:S02]  /*4e00*/  MOV R50, R109 ;  /* 0x0000006d00327202 */ /* 0x000fc40000000f00 */
[----:B------:R-:W-:-:S03]  /*4e10*/  MOV R57, R108 ;  /* 0x0000006c00397202 */ /* 0x000fc60000000f00 */
[----:B--2---:R-:W-:Y:S01]  /*4e20*/  HMMA.16816.F32 R108, R8, R24, R4 ;  /* 0x00000018086c723c */ /* 0x004fe20000001804 */
[----:B------:R-:W-:-:S07]  /*4e30*/  MOV R58, R107 ;  /* 0x0000006b003a7202 */ /* 0x000fce0000000f00 */
[----:B------:R-:W-:Y:S01]  /*4e40*/  HMMA.16816.F32 R4, R12, R42, RZ ;  /* 0x0000002a0c04723c */ /* 0x000fe200000018ff */
[----:B------:R-:W-:Y:S01]  /*4e50*/  MOV R60, R106 ;  /* 0x0000006a003c7202 */ /* 0x000fe20000000f00 */
[----:B------:R-:W-:Y:S01]  /*4e60*/  IMAD.MOV.U32 R61, RZ, RZ, R105 ;  /* 0x000000ffff3d7224 */ /* 0x000fe200078e0069 */
[----:B------:R-:W-:-:S05]  /*4e70*/  MOV R80, R104 ;  /* 0x0000006800507202 */ /* 0x000fca0000000f00 */
[----:B------:R-:W-:Y:S01]  /*4e80*/  HMMA.16816.F32 R104, R8, R38, R20 ;  /* 0x000000260868723c */ /* 0x000fe20000001814 */
[----:B------:R-:W1:Y:S01]  /*4e90*/  LDSM.16.MT88.4 R20, [R45+0x6800] ;  /* 0x006800002d14783b */ /* 0x000e620000004200 */
[----:B------:R-:W-:Y:S02]  /*4ea0*/  MOV R3, R125 ;  /* 0x0000007d00037202 */ /* 0x000fe40000000f00 */
[----:B------:R-:W-:Y:S02]  /*4eb0*/  MOV R51, R114 ;  /* 0x0000007200337202 */ /* 0x000fe40000000f00 */
[----:B------:R-:W-:Y:S01]  /*4ec0*/  MOV R53, R3 ;  /* 0x0000000300357202 */ /* 0x000fe20000000f00 */
[----:B------:R-:W-:-:S09]  /*4ed0*/  FADD.FTZ R3, R113, R112 ;  /* 0x0000007071037221 */ /* 0x000fd20000010000 */
[----:B------:R-:W-:Y:S08]  /*4ee0*/  HMMA.16816.F32 R112, R8, R26, R4 ;  /* 0x0000001a0870723c */ /* 0x000ff00000001804 */
[----:B---3--:R-:W-:Y:S01]  /*4ef0*/  HMMA.16816.F32 R4, R12, R28, RZ ;  /* 0x0000001c0c04723c */ /* 0x008fe200000018ff */
[----:B------:R-:W-:Y:S02]  /*4f00*/  MOV R65, R127 ;  /* 0x0000007f00417202 */ /* 0x000fe40000000f00 */
[----:B------:R-:W-:Y:S11]  /*4f10*/  MOV R64, R124 ;  /* 0x0000007c00407202 */ /* 0x000ff60000000f00 */
[----:B------:R-:W-:Y:S10]  /*4f20*/  @!UPT UIADD3 URZ, URZ, URZ, URZ ;  /* 0x0000003f3f3ff290 */ /* 0x000ff4000fffe03f */
[----:B-1----:R-:W-:Y:S08]  /*4f30*/  HMMA.16816.F32 R124, R8, R20, R4 ;  /* 0x00000014087c723c */ /* 0x002ff00000001804 */
[----:B------:R-:W-:Y:S01]  /*4f40*/  HMMA.16816.F32 R4, R12, R30, RZ ;  /* 0x0000001e0c04723c */ /* 0x000fe200000018ff */
[----:B------:R-:W-:Y:S01]  /*4f50*/  MOV R44, R120 ;  /* 0x00000078002c7202 */ /* 0x000fe20000000f00 */
[----:B------:R-:W-:-:S04]  /*4f60*/  FADD.FTZ R17, R18, R17 ;  /* 0x0000001112117221 */ /* 0x000fc80000010000 */
[----:B------:R-:W-:Y:S11]  /*4f70*/  LDSM.16.MT88.4 R24, [R44+0x6800] ;  /* 0x006800002c18783b */ /* 0x000ff60000004200 */
[----:B------:R-:W-:Y:S07]  /*4f80*/  @!UPT UIADD3 URZ, URZ, URZ, URZ ;  /* 0x0000003f3f3ff290 */ /* 0x000fee000fffe03f */
[----:B------:R-:W-:Y:S01]  /*4f90*/  HMMA.16816.F32 R120, R8, R22, R4 ;  /* 0x000000160878723c */ /* 0x000fe20000001804 */
[----:B------:R-:W1:Y:S01]  /*4fa0*/  LDSM.16.MT88.4 R20, [R44+0x6000] ;  /* 0x006000002c14783b */ /* 0x000e620000004200 */
[----:B------:R-:W-:-:S05]  /*4fb0*/  FADD.FTZ R17, R19, R17 ;  /* 0x0000001113117221 */ /* 0x000fca0000010000 */
[----:B------:R-:W-:-:S04]  /*4fc0*/  FADD.FTZ R4, R117, R17 ;  /* 0x0000001175047221 */ /* 0x000fc80000010000 */
[----:B------:R-:W-:Y:S02]  /*4fd0*/  FADD.FTZ R30, R119, R4 ;  /* 0x00000004771e7221 */ /* 0x000fe40000010000 */
[----:B------:R-:W-:-:S04]  /*4fe0*/  FADD.FTZ R3, R116, R3 ;  /* 0x0000000374037221 */ /* 0x000fc80000010000 */
[----:B------:R-:W-:-:S04]  /*4ff0*/  FADD.FTZ R3, R118, R3 ;  /* 0x0000000376037221 */ /* 0x000fc80000010000 */
[----:B------:R-:W-:Y:S01]  /*5000*/  FADD.FTZ R3, R128, R3 ;  /* 0x0000000380037221 */ /* 0x000fe20000010000 */
[----:B-1----:R-:W-:Y:S03]  /*5010*/  HMMA.16816.F32 R4, R12, R20, RZ ;  /* 0x000000140c04723c */ /* 0x002fe600000018ff */
[----:B------:R-:W-:Y:S02]  /*5020*/  FADD.FTZ R3, R129, R3 ;  /* 0x0000000381037221 */ /* 0x000fe40000010000 */
[--C-:B------:R-:W-:Y:S02]  /*5030*/  FFMA.FTZ R28, R99, c[0x0][0x2d0], -R2.reuse ;  /* 0x0000b400631c7a23 */ /* 0x100fe40000010802 */
[--C-:B------:R-:W-:Y:S02]  /*5040*/  FFMA.FTZ R19, R98, c[0x0][0x2d0], -R2.reuse ;  /* 0x0000b40062137a23 */ /* 0x100fe40000010802 */
[----:B------:R-:W-:-:S02]  /*5050*/  FFMA.FTZ R18, R97, c[0x0][0x2d0], -R2 ;  /* 0x0000b40061127a23 */ /* 0x000fc40000010802 */
[--C-:B------:R-:W-:Y:S02]  /*5060*/  FFMA.FTZ R17, R96, c[0x0][0x2d0], -R2.reuse ;  /* 0x0000b40060117a23 */ /* 0x100fe40000010802 */
[--C-:B------:R-:W-:Y:S02]  /*5070*/  FFMA.FTZ R29, R95, c[0x0][0x2d0], -R2.reuse ;  /* 0x0000b4005f1d7a23 */ /* 0x100fe40000010802 */
[--C-:B------:R-:W-:Y:S02]  /*5080*/  FFMA.FTZ R31, R94, c[0x0][0x2d0], -R2.reuse ;  /* 0x0000b4005e1f7a23 */ /* 0x100fe40000010802 */
[--C-:B------:R-:W-:Y:S02]  /*5090*/  FFMA.FTZ R36, R93, c[0x0][0x2d0], -R2.reuse ;  /* 0x0000b4005d247a23 */ /* 0x100fe40000010802 */
[----:B------:R-:W-:Y:S02]  /*50a0*/  FFMA.FTZ R35, R92, c[0x0][0x2d0], -R2 ;  /* 0x0000b4005c237a23 */ /* 0x000fe40000010802 */
[----:B------:R-:W-:-:S02]  /*50b0*/  FADD.FTZ R2, R130, R3 ;  /* 0x0000000382027221 */ /* 0x000fc40000010000 */
[----:B------:R-:W-:Y:S01]  /*50c0*/  FADD.FTZ R3, R131, R30 ;  /* 0x0000001e83037221 */ /* 0x000fe20000010000 */
[----:B------:R-:W-:Y:S03]  /*50d0*/  HMMA.16816.F32 R116, R8, R24, R4 ;  /* 0x000000180874723c */ /* 0x000fe60000001804 */
[----:B------:R-:W-:Y:S01]  /*50e0*/  FADD.FTZ R3, R133, R3 ;  /* 0x0000000385037221 */ /* 0x000fe20000010000 */
[----:B------:R-:W-:-:S04]  /*50f0*/  MOV R133, R63 ;  /* 0x0000003f00857202 */ /* 0x000fc80000000f00 */
[----:B------:R-:W-:Y:S01]  /*5100*/  HMMA.16816.F32 R4, R12, R22, RZ ;  /* 0x000000160c04723c */ /* 0x000fe200000018ff */
[----:B------:R-:W1:Y:S08]  /*5110*/  MUFU.EX2 R25, R28 ;  /* 0x0000001c00197308 */ /* 0x000e700000000800 */
[----:B------:R-:W-:Y:S08]  /*5120*/  MUFU.EX2 R21, R29 ;  /* 0x0000001d00157308 */ /* 0x000ff00000000800 */
[----:B------:R2:W-:Y:S08]  /*5130*/  MUFU.EX2 R20, R31 ;  /* 0x0000001f00147308 */ /* 0x0005f00000000800 */
[----:B------:R3:W4:Y:S01]  /*5140*/  MUFU.EX2 R23, R19 ;  /* 0x0000001300177308 */ /* 0x0007220000000800 */
[----:B--2---:R-:W2:Y:S07]  /*5150*/  LDSM.16.MT88.4 R28, [R133+0x6000] ;  /* 0x00600000851c783b */ /* 0x004eae0000004200 */
[----:B------:R5:W-:Y:S01]  /*5160*/  MUFU.EX2 R24, R18 ;  /* 0x0000001200187308 */ /* 0x000be20000000800 */
[----:B------:R-:W-:Y:S01]  /*5170*/  FADD.FTZ R2, R134, R2 ;  /* 0x0000000286027221 */ /* 0x000fe20000010000 */
[----:B------:R-:W-:-:S06]  /*5180*/  MOV R59, R67 ;  /* 0x00000043003b7202 */ /* 0x000fcc0000000f00 */
[----:B------:R1:W1:Y:S01]  /*5190*/  MUFU.EX2 R22, R17 ;  /* 0x0000001100167308 */ /* 0x0002620000000800 */
[----:B------:R-:W-:Y:S02]  /*51a0*/  MOV R56, R66 ;  /* 0x0000004200387202 */ /* 0x000fe40000000f00 */
[----:B------:R-:W-:Y:S02]  /*51b0*/  MOV R55, R65 ;  /* 0x0000004100377202 */ /* 0x000fe40000000f00 */
[----:B------:R-:W-:Y:S01]  /*51c0*/  MOV R52, R64 ;  /* 0x0000004000347202 */ /* 0x000fe20000000f00 */
[--C-:B---3--:R-:W-:Y:S01]  /*51d0*/  FFMA.FTZ R19, R91, c[0x0][0x2d0], -R0.reuse ;  /* 0x0000b4005b137a23 */ /* 0x108fe20000010800 */
[----:B------:R-:W-:Y:S01]  /*51e0*/  HMMA.16816.F32 R64, R8, R26, R4 ;  /* 0x0000001a0840723c */ /* 0x000fe20000001804 */
[--C-:B-----5:R-:W-:Y:S02]  /*51f0*/  FFMA.FTZ R18, R90, c[0x0][0x2d0], -R0.reuse ;  /* 0x0000b4005a127a23 */ /* 0x120fe40000010800 */
[----:B------:R-:W-:-:S02]  /*5200*/  FFMA.FTZ R32, R86, c[0x0][0x2d0], -R0 ;  /* 0x0000b40056207a23 */ /* 0x000fc40000010800 */
[--C-:B------:R-:W-:Y:S02]  /*5210*/  FFMA.FTZ R34, R85, c[0x0][0x2d0], -R0.reuse ;  /* 0x0000b40055227a23 */ /* 0x100fe40000010800 */
[--C-:B------:R-:W-:Y:S02]  /*5220*/  FFMA.FTZ R7, R88, c[0x0][0x2d0], -R0.reuse ;  /* 0x0000b40058077a23 */ /* 0x100fe40000010800 */
[--C-:B-1----:R-:W-:Y:S02]  /*5230*/  FFMA.FTZ R17, R89, c[0x0][0x2d0], -R0.reuse ;  /* 0x0000b40059117a23 */ /* 0x102fe40000010800 */
[--C-:B------:R-:W-:Y:S02]  /*5240*/  FFMA.FTZ R5, R87, c[0x0][0x2d0], -R0.reuse ;  /* 0x0000b40057057a23 */ /* 0x100fe40000010800 */
[----:B------:R-:W-:Y:S02]  /*5250*/  FFMA.FTZ R33, R84, c[0x0][0x2d0], -R0 ;  /* 0x0000b40054217a23 */ /* 0x000fe40000010800 */
[----:B------:R-:W-:-:S04]  /*5260*/  FADD.FTZ R0, R25, R2 ;  /* 0x0000000219007221 */ /* 0x000fc80000010000 */
[C---:B----4-:R-:W-:Y:S01]  /*5270*/  FADD.FTZ R0, R23.reuse, R0 ;  /* 0x0000000017007221 */ /* 0x050fe20000010000 */
[----:B------:R-:W-:Y:S02]  /*5280*/  F2FP.PACK_AB R4, R23, R25 ;  /* 0x000000191704723e */ /* 0x000fe400000000ff */
[----:B------:R-:W-:Y:S01]  /*5290*/  F2FP.PACK_AB R6, R22, R24 ;  /* 0x000000181606723e */ /* 0x000fe200000000ff */
[----:B------:R-:W-:Y:S02]  /*52a0*/  FADD.FTZ R0, R24, R0 ;  /* 0x0000000018007221 */ /* 0x000fe40000010000 */
[----:B------:R-:W1:Y:S02]  /*52b0*/  LDSM.16.MT88.4 R24, [R133+0x6800] ;  /* 0x006800008518783b */ /* 0x000e640000004200 */
[----:B------:R-:W-:-:S04]  /*52c0*/  FADD.FTZ R0, R22, R0 ;  /* 0x0000000016007221 */ /* 0x000fc80000010000 */
[----:B------:R-:W-:Y:S01]  /*52d0*/  FADD.FTZ R0, R21, R0 ;  /* 0x0000000015007221 */ /* 0x000fe20000010000 */
[----:B------:R-:W-:Y:S01]  /*52e0*/  F2FP.PACK_AB R128, R20, R21 ;  /* 0x000000151480723e */ /* 0x000fe200000000ff */
[----:B------:R-:W-:Y:S02]  /*52f0*/  FADD.FTZ R2, R82, R3 ;  /* 0x0000000352027221 */ /* 0x000fe40000010000 */
[----:B------:R-:W-:Y:S02]  /*5300*/  FADD.FTZ R3, R20, R0 ;  /* 0x0000000014037221 */ /* 0x000fe40000010000 */
[----:B--2---:R-:W-:Y:S01]  /*5310*/  HMMA.16816.F32 R20, R12, R28, RZ ;  /* 0x0000001c0c14723c */ /* 0x004fe200000018ff */
[----:B------:R-:W-:Y:S02]  /*5320*/  MOV R134, R83 ;  /* 0x0000005300867202 */ /* 0x000fe40000000f00 */
[----:B------:R-:W-:Y:S02]  /*5330*/  MOV R82, R60 ;  /* 0x0000003c00527202 */ /* 0x000fe40000000f00 */
[----:B------:R-:W-:Y:S01]  /*5340*/  MOV R83, R61 ;  /* 0x0000003d00537202 */ /* 0x000fe20000000f00 */
[----:B------:R-:W-:Y:S01]  /*5350*/  IMAD.MOV.U32 R61, RZ, RZ, R51 ;  /* 0x000000ffff3d7224 */ /* 0x000fe200078e0033 */
[----:B------:R-:W-:-:S02]  /*5360*/  MOV R60, R50 ;  /* 0x00000032003c7202 */ /* 0x000fc40000000f00 */
[----:B------:R-:W-:Y:S02]  /*5370*/  MOV R62, R48 ;  /* 0x00000030003e7202 */ /* 0x000fe40000000f00 */
[----:B------:R-:W-:Y:S11]  /*5380*/  MOV R63, R49 ;  /* 0x00000031003f7202 */ /* 0x000ff60000000f00 */
[----:B------:R-:W-:Y:S02]  /*5390*/  @!UPT UIADD3 URZ, URZ, URZ, URZ ;  /* 0x0000003f3f3ff290 */ /* 0x000fe4000fffe03f */
[----:B-1----:R-:W-:Y:S08]  /*53a0*/  HMMA.16816.F32 R48, R8, R24, R20 ;  /* 0x000000180830723c */ /* 0x002ff00000001814 */
[----:B------:R-:W-:Y:S01]  /*53b0*/  HMMA.16816.F32 R20, R12, R30, RZ ;  /* 0x0000001e0c14723c */ /* 0x000fe200000018ff */
[----:B------:R-:W1:Y:S08]  /*53c0*/  MUFU.EX2 R25, R19 ;  /* 0x0000001300197308 */ /* 0x000e700000000800 */
[----:B------:R-:W2:Y:S11]  /*53d0*/  MUFU.EX2 R18, R18 ;  /* 0x0000001200127308 */ /* 0x000eb60000000800 */
[----:B------:R-:W-:Y:S04]  /*53e0*/  @!UPT UIADD3 URZ, URZ, URZ, URZ ;  /* 0x0000003f3f3ff290 */ /* 0x000fe8000fffe03f */
[----:B------:R-:W-:Y:S01]  /*53f0*/  HMMA.16816.F32 R40, R8, R26, R20 ;  /* 0x0000001a0828723c */ /* 0x000fe20000001814 */
[----:B------:R-:W3:Y:S01]  /*5400*/  LDSM.16.MT88.4 R20, [R134+0x6000] ;  /* 0x006000008614783b */ /* 0x000ee20000004200 */
[----:B------:R-:W4:Y:S01]  /*5410*/  MUFU.EX2 R29, R36 ;  /* 0x00000024001d7308 */ /* 0x000f220000000800 */
[----:B-1----:R-:W-:-:S07]  /*5420*/  FADD.FTZ R0, R25, R2 ;  /* 0x0000000219007221 */ /* 0x002fce0000010000 */
[----:B------:R-:W1:Y:S08]  /*5430*/  MUFU.EX2 R28, R35 ;  /* 0x00000023001c7308 */ /* 0x000e700000000800 */
[----:B------:R-:W5:Y:S01]  /*5440*/  MUFU.EX2 R24, R17 ;  /* 0x0000001100187308 */ /* 0x000f620000000800 */
[----:B--2---:R-:W-:-:S07]  /*5450*/  FADD.FTZ R2, R18, R0 ;  /* 0x0000000012027221 */ /* 0x004fce0000010000 */
[----:B------:R-:W2:Y:S01]  /*5460*/  MUFU.EX2 R7, R7 ;  /* 0x0000000700077308 */ /* 0x000ea20000000800 */
[----:B----4-:R-:W-:-:S04]  /*5470*/  FADD.FTZ R0, R29, R3 ;  /* 0x000000031d007221 */ /* 0x010fc80000010000 */
[----:B-1----:R-:W-:Y:S02]  /*5480*/  FADD.FTZ R0, R28, R0 ;  /* 0x000000001c007221 */ /* 0x002fe40000010000 */
[----:B-----5:R-:W-:Y:S01]  /*5490*/  FADD.FTZ R2, R24, R2 ;  /* 0x0000000218027221 */ /* 0x020fe20000010000 */
[----:B------:R1:W4:Y:S02]  /*54a0*/  MUFU.EX2 R19, R5 ;  /* 0x0000000500137308 */ /* 0x0003240000000800 */
[----:B------:R2:W-:Y:S01]  /*54b0*/  STL [R1+0x78], R0 ;  /* 0x0000780001007387 */ /* 0x0005e20000100800 */
[----:B-1----:R-:W-:Y:S01]  /*54c0*/  F2FP.PACK_AB R5, R18, R25 ;  /* 0x000000191205723e */ /* 0x002fe200000000ff */
[C---:B--2---:R-:W-:Y:S01]  /*54d0*/  FADD.FTZ R0, R7.reuse, R2 ;  /* 0x0000000207007221 */ /* 0x044fe20000010000 */
[----:B------:R-:W-:Y:S02]  /*54e0*/  F2FP.PACK_AB R7, R7, R24 ;  /* 0x000000180707723e */ /* 0x000fe400000000ff */
[C---:B---3--:R-:W-:Y:S08]  /*54f0*/  HMMA.16816.F32 R24, R12.reuse, R20, RZ ;  /* 0x000000140c18723c */ /* 0x048ff000000018ff */
[----:B------:R-:W-:Y:S01]  /*5500*/  HMMA.16816.F32 R12, R12, R22, RZ ;  /* 0x000000160c0c723c */ /* 0x000fe200000018ff */
[----:B------:R-:W1:Y:S01]  /*5510*/  LDSM.16.MT88.4 R20, [R134+0x6800] ;  /* 0x006800008614783b */ /* 0x000e620000004200 */
[----:B------:R-:W2:Y:S01]  /*5520*/  MUFU.EX2 R17, R32 ;  /* 0x0000002000117308 */ /* 0x000ea20000000800 */
[----:B----4-:R-:W-:-:S04]  /*5530*/  FADD.FTZ R0, R19, R0 ;  /* 0x0000000013007221 */ /* 0x010fc80000010000 */
[C---:B--2---:R-:W-:Y:S01]  /*5540*/  FADD.FTZ R0, R17.reuse, R0 ;  /* 0x0000000011007221 */ /* 0x044fe20000010000 */
[----:B------:R-:W-:Y:S02]  /*5550*/  F2FP.PACK_AB R129, R17, R19 ;  /* 0x000000131181723e */ /* 0x000fe400000000ff */
[----:B------:R-:W-:-:S06]  /*5560*/  MOV R17, R45 ;  /* 0x0000002d00117202 */ /* 0x000fcc0000000f00 */
[C---:B-1----:R-:W-:Y:S08]  /*5570*/  HMMA.16816.F32 R24, R8.reuse, R20, R24 ;  /* 0x000000140818723c */ /* 0x042ff00000001818 */
[----:B------:R-:W-:Y:S01]  /*5580*/  HMMA.16816.F32 R12, R8, R22, R12 ;  /* 0x00000016080c723c */ /* 0x000fe2000000180c */
[----:B------:R-:W1:Y:S01]  /*5590*/  LDSM.16.MT88.4 R8, [R17+0x1000] ;  /* 0x001000001108783b */ /* 0x000e620000004200 */
[----:B------:R-:W-:-:S06]  /*55a0*/  MOV R18, R44 ;  /* 0x0000002c00127202 */ /* 0x000fcc0000000f00 */
[C---:B-1----:R-:W-:Y:S08]  /*55b0*/  HMMA.16816.F32 R164, R4.reuse, R8, R164 ;  /* 0x0000000804a4723c */ /* 0x042ff000000018a4 */
[----:B------:R-:W-:Y:S01]  /*55c0*/  HMMA.16816.F32 R20, R4, R10, R60 ;  /* 0x0000000a0414723c */ /* 0x000fe2000000183c */
[----:B------:R-:W1:Y:S01]  /*55d0*/  LDSM.16.MT88.4 R8, [R18+0x1000] ;  /* 0x001000001208783b */ /* 0x000e620000004200 */
[----:B------:R-:W-:-:S06]  /*55e0*/  F2FP.PACK_AB R130, R28, R29 ;  /* 0x0000001d1c82723e */ /* 0x000fcc00000000ff */
[C---:B-1----:R-:W-:Y:S08]  /*55f0*/  HMMA.16816.F32 R156, R4.reuse, R8, R156 ;  /* 0x00000008049c723c */ /* 0x042ff0000000189c */
[C---:B------:R-:W-:Y:S01]  /*5600*/  HMMA.16816.F32 R28, R4.reuse, R10, R148 ;  /* 0x0000000a041c723c */ /* 0x040fe20000001894 */
[----:B------:R-:W1:Y:S01]  /*5610*/  LDSM.16.MT88.4 R8, [R133+0x1000] ;  /* 0x001000008508783b */ /* 0x000e620000004200 */
[----:B------:R-:W2:Y:S08]  /*5620*/  MUFU.EX2 R3, R34 ;  /* 0x0000002200037308 */ /* 0x000eb00000000800 */
[----:B------:R3:W4:Y:S01]  /*5630*/  MUFU.EX2 R2, R33 ;  /* 0x0000002100027308 */ /* 0x0007220000000800 */
[C---:B-1----:R-:W-:Y:S08]  /*5640*/  HMMA.16816.F32 R148, R4.reuse, R8, R80 ;  /* 0x000000080494723c */ /* 0x042ff00000001850 */
[C---:B---3--:R-:W-:Y:S01]  /*5650*/  HMMA.16816.F32 R32, R4.reuse, R10, R140 ;  /* 0x0000000a0420723c */ /* 0x048fe2000000188c */
        /* <DEDUP_REMOVED lines=14> */
[----:B------:R-:W-:Y:S01]  /*5740*/  HMMA.16816.F32 R80, R4, R10, R160 ;  /* 0x0000000a0450723c */ /* 0x000fe200000018a0 */
[----:B------:R-:W1:Y:S01]  /*5750*/  LDSM.16.MT88.4 R8, [R17+0x5000] ;  /* 0x005000001108783b */ /* 0x000e620000004200 */
[----:B--2---:R-:W-:Y:S01]  /*5760*/  FADD.FTZ R0, R3, R0 ;  /* 0x0000000003007221 */ /* 0x004fe20000010000 */
[----:B----4-:R-:W-:-:S02]  /*5770*/  F2FP.PACK_AB R131, R2, R3 ;  /* 0x000000030283723e */ /* 0x010fc400000000ff */
[----:B------:R-:W-:Y:S03]  /*5780*/  LDSM.16.MT88.4 R160, [R17+0x1800] ;  /* 0x0018000011a0783b */ /* 0x000fe60000004200 */
[C---:B-1----:R-:W-:Y:S08]  /*5790*/  HMMA.16816.F32 R84, R4.reuse, R8, R176 ;  /* 0x000000080454723c */ /* 0x042ff000000018b0 */
[----:B------:R-:W-:Y:S01]  /*57a0*/  HMMA.16816.F32 R88, R4, R10, R136 ;  /* 0x0000000a0458723c */ /* 0x000fe20000001888 */
[----:B------:R-:W1:Y:S01]  /*57b0*/  LDSM.16.MT88.4 R8, [R18+0x5000] ;  /* 0x005000001208783b */ /* 0x000e620000004200 */
[----:B------:R-:W-:-:S03]  /*57c0*/  FADD.FTZ R0, R2, R0 ;  /* 0x0000000002007221 */ /* 0x000fc60000010000 */
[----:B------:R-:W2:Y:S03]  /*57d0*/  LDSM.16.MT88.4 R136, [R134+0x1800] ;  /* 0x001800008688783b */ /* 0x000ea60000004200 */
[C---:B-1----:R-:W-:Y:S08]  /*57e0*/  HMMA.16816.F32 R92, R4.reuse, R8, R152 ;  /* 0x00000008045c723c */ /* 0x042ff00000001898 */
[----:B------:R-:W-:Y:S01]  /*57f0*/  HMMA.16816.F32 R96, R4, R10, R100 ;  /* 0x0000000a0460723c */ /* 0x000fe20000001864 */
[----:B------:R-:W1:Y:S04]  /*5800*/  LDSM.16.MT88.4 R8, [R133+0x5000] ;  /* 0x005000008508783b */ /* 0x000e680000004200 */
[----:B------:R3:W-:Y:S03]  /*5810*/  STL [R1+0x74], R0 ;  /* 0x0000740001007387 */ /* 0x0007e60000100800 */
[----:B--2---:R-:W-:Y:S01]  /*5820*/  HMMA.16816.F32 R140, R128, R136, R140 ;  /* 0x00000088808c723c */ /* 0x004fe2000000188c */
[----:B------:R-:W-:Y:S01]  /*5830*/  MOV R2, c[0x0][0x2c4] ;  /* 0x0000b10000027a02 */ /* 0x000fe20000000f00 */
[----:B------:R-:W-:Y:S04]  /*5840*/  LDSM.16.MT88.4 R152, [R18+0x1800] ;  /* 0x001800001298783b */ /* 0x000fe80000004200 */
[----:B---3--:R-:W2:Y:S04]  /*5850*/  LDL R0, [R1+0xb0] ;  /* 0x0000b00001007983 */ /* 0x008ea80000100800 */
[----:B------:R-:W3:Y:S01]  /*5860*/  LDL.LU R3, [R1+0x50] ;  /* 0x0000500001037983 */ /* 0x000ee20000300800 */
[C---:B-1----:R-:W-:Y:S08]  /*5870*/  HMMA.16816.F32 R100, R4.reuse, R8, R144 ;  /* 0x000000080464723c */ /* 0x042ff00000001890 */
[----:B------:R-:W-:Y:S01]  /*5880*/  HMMA.16816.F32 R104, R4, R10, R104 ;  /* 0x0000000a0468723c */ /* 0x000fe20000001868 */
[----:B------:R-:W1:Y:S07]  /*5890*/  LDSM.16.MT88.4 R8, [R134+0x5000] ;  /* 0x005000008608783b */ /* 0x000e6e0000004200 */
[----:B------:R-:W-:Y:S01]  /*58a0*/  HMMA.16816.F32 R136, R128, R138, R36 ;  /* 0x0000008a8088723c */ /* 0x000fe20000001824 */
[----:B------:R-:W-:Y:S01]  /*58b0*/  ISETP.NE.AND P1, PT, R2, 0x1, PT ;  /* 0x000000010200780c */ /* 0x000fe20003f25270 */
[----:B------:R-:W-:Y:S06]  /*58c0*/  LDSM.16.MT88.4 R144, [R133+0x1800] ;  /* 0x001800008590783b */ /* 0x000fec0000004200 */
        /* <DEDUP_REMOVED lines=10> */
[C---:B-1----:R-:W-:Y:S01]  /*5970*/  HMMA.16816.F32 R124, R4.reuse, R10, R40 ;  /* 0x0000000a047c723c */ /* 0x042fe20000001828 */
[----:B------:R-:W1:Y:S07]  /*5980*/  LDSM.16.MT88.4 R40, [R17+0x3800] ;  /* 0x003800001128783b */ /* 0x000e6e0000004200 */
[----:B------:R-:W-:Y:S01]  /*5990*/  HMMA.16816.F32 R180, R4, R8, R48 ;  /* 0x0000000804b4723c */ /* 0x000fe20000001830 */
[----:B------:R-:W4:Y:S04]  /*59a0*/  LDSM.16.MT88.4 R48, [R18+0x3800] ;  /* 0x003800001230783b */ /* 0x000f280000004200 */
[----:B------:R-:W-:Y:S03]  /*59b0*/  LDSM.16.MT88.4 R8, [R134+0x7000] ;  /* 0x007000008608783b */ /* 0x000fe60000004200 */
[C---:B-1----:R-:W-:Y:S08]  /*59c0*/  HMMA.16816.F32 R36, R128.reuse, R40, R44 ;  /* 0x000000288024723c */ /* 0x042ff0000000182c */
[C---:B----4-:R-:W-:Y:S01]  /*59d0*/  HMMA.16816.F32 R44, R128.reuse, R48, R56 ;  /* 0x00000030802c723c */ /* 0x050fe20000001838 */
[----:B------:R-:W1:Y:S07]  /*59e0*/  LDSM.16.MT88.4 R56, [R133+0x3800] ;  /* 0x003800008538783b */ /* 0x000e6e0000004200 */
[C---:B------:R-:W-:Y:S08]  /*59f0*/  HMMA.16816.F32 R48, R128.reuse, R50, R60 ;  /* 0x000000328030723c */ /* 0x040ff0000000183c */
[C---:B------:R-:W-:Y:S08]  /*5a00*/  HMMA.16816.F32 R60, R128.reuse, R64, R76 ;  /* 0x00000040803c723c */ /* 0x040ff0000000184c */
[C---:B------:R-:W-:Y:S01]  /*5a10*/  HMMA.16816.F32 R64, R128.reuse, R66, R80 ;  /* 0x000000428040723c */ /* 0x040fe20000001850 */
[----:B------:R-:W4:Y:S07]  /*5a20*/  LDSM.16.MT88.4 R80, [R18+0x5800] ;  /* 0x005800001250783b */ /* 0x000f2e0000004200 */
[C---:B------:R-:W-:Y:S08]  /*5a30*/  HMMA.16816.F32 R40, R128.reuse, R42, R52 ;  /* 0x0000002a8028723c */ /* 0x040ff00000001834 */
[C---:B-1----:R-:W-:Y:S08]  /*5a40*/  HMMA.16816.F32 R52, R128.reuse, R56, R68 ;  /* 0x000000388034723c */ /* 0x042ff00000001844 */
[C---:B------:R-:W-:Y:S01]  /*5a50*/  HMMA.16816.F32 R56, R128.reuse, R58, R72 ;  /* 0x0000003a8038723c */ /* 0x040fe20000001848 */
[----:B------:R-:W1:Y:S07]  /*5a60*/  LDSM.16.MT88.4 R72, [R17+0x5800] ;  /* 0x005800001148783b */ /* 0x000e6e0000004200 */
[C---:B----4-:R-:W-:Y:S08]  /*5a70*/  HMMA.16816.F32 R76, R128.reuse, R80, R92 ;  /* 0x00000050804c723c */ /* 0x050ff0000000185c */
[C---:B------:R-:W-:Y:S01]  /*5a80*/  HMMA.16816.F32 R80, R128.reuse, R82, R96 ;  /* 0x000000528050723c */ /* 0x040fe20000001860 */
[----:B------:R-:W4:Y:S07]  /*5a90*/  LDSM.16.MT88.4 R96, [R134+0x5800] ;  /* 0x005800008660783b */ /* 0x000f2e0000004200 */
[C---:B-1----:R-:W-:Y:S08]  /*5aa0*/  HMMA.16816.F32 R68, R128.reuse, R72, R84 ;  /* 0x000000488044723c */ /* 0x042ff00000001854 */
[C---:B------:R-:W-:Y:S01]  /*5ab0*/  HMMA.16816.F32 R72, R128.reuse, R74, R88 ;  /* 0x0000004a8048723c */ /* 0x040fe20000001858 */
[----:B------:R-:W1:Y:S07]  /*5ac0*/  LDSM.16.MT88.4 R88, [R133+0x5800] ;  /* 0x005800008558783b */ /* 0x000e6e0000004200 */
[C---:B----4-:R-:W-:Y:S08]  /*5ad0*/  HMMA.16816.F32 R92, R128.reuse, R96, R108 ;  /* 0x00000060805c723c */ /* 0x050ff0000000186c */
[----:B------:R-:W-:Y:S01]  /*5ae0*/  HMMA.16816.F32 R96, R128, R98, R112 ;  /* 0x000000628060723c */ /* 0x000fe20000001870 */
[----:B------:R-:W4:Y:S01]  /*5af0*/  LDSM.16.MT88.4 R112, [R18+0x7800] ;  /* 0x007800001270783b */ /* 0x000f220000004200 */
[----:B--2---:R-:W-:-:S05]  /*5b00*/  @P1 IMAD.HI.U32 R2, R0, c[0x0][0x2c8], RZ ;  /* 0x0000b20000021a27 */ /* 0x004fca00078e00ff */
[----:B------:R-:W-:Y:S01]  /*5b10*/  @P1 SHF.R.U32.HI R0, RZ, c[0x0][0x2cc], R2 ;  /* 0x0000b300ff001a19 */ /* 0x000fe20000011602 */
[----:B------:R-:W-:Y:S08]  /*5b20*/  HMMA.16816.F32 R24, R4, R8, R24 ;  /* 0x000000080418723c */ /* 0x000ff00000001818 */
[C---:B-1----:R-:W-:Y:S08]  /*5b30*/  HMMA.16816.F32 R84, R128.reuse, R88, R100 ;  /* 0x000000588054723c */ /* 0x042ff00000001864 */
[----:B------:R-:W-:Y:S01]  /*5b40*/  HMMA.16816.F32 R88, R128, R90, R104 ;  /* 0x0000005a8058723c */ /* 0x000fe20000001868 */
[----:B------:R1:W-:Y:S07]  /*5b50*/  LDSM.16.MT88.4 R104, [R17+0x7800] ;  /* 0x007800001168783b */ /* 0x0003ee0000004200 */
[----:B------:R-:W-:Y:S01]  /*5b60*/  HMMA.16816.F32 R12, R4, R10, R12 ;  /* 0x0000000a040c723c */ /* 0x000fe2000000180c */
[----:B------:R-:W-:Y:S07]  /*5b70*/  LDSM.16.MT88.4 R4, [R134+0x7800] ;  /* 0x007800008604783b */ /* 0x000fee0000004200 */
[----:B----4-:R-:W-:Y:S01]  /*5b80*/  HMMA.16816.F32 R108, R128, R112, R120 ;  /* 0x00000070806c723c */ /* 0x010fe20000001878 */
[----:B------:R-:W2:Y:S01]  /*5b90*/  LDSM.16.MT88.4 R120, [R133+0x7800] ;  /* 0x007800008578783b */ /* 0x000ea20000004200 */
[----:B-1----:R-:W-:-:S05]  /*5ba0*/  MOV R17, c[0x0][0x2ac] ;  /* 0x0000ab0000117a02 */ /* 0x002fca0000000f00 */
[----:B------:R-:W-:-:S05]  /*5bb0*/  IMAD R17, R17, c[0x0][0x1d0], RZ ;  /* 0x0000740011117a24 */ /* 0x000fca00078e02ff */
[----:B------:R-:W-:-:S04]  /*5bc0*/  IADD3 R0, R0, -c[0x0][0x168], R17 ;  /* 0x80005a0000007a10 */ /* 0x000fc80007ffe011 */
[----:B------:R-:W-:-:S04]  /*5bd0*/  SHF.R.S32.HI R2, RZ, 0x1f, R0 ;  /* 0x0000001fff027819 */ /* 0x000fc80000011400 */
[----:B------:R-:W-:-:S04]  /*5be0*/  LEA.HI R0, R2, R0, RZ, 0x6 ;  /* 0x0000000002007211 */ /* 0x000fc800078f30ff */
[----:B------:R-:W-:Y:S02]  /*5bf0*/  SHF.R.S32.HI R0, RZ, 0x6, R0 ;  /* 0x00000006ff007819 */ /* 0x000fe40000011400 */
[----:B---3--:R-:W-:Y:S02]  /*5c00*/  IADD3 R3, R3, -0x2, RZ ;  /* 0xfffffffe03037810 */ /* 0x008fe40007ffe0ff */
[----:B------:R-:W-:-:S03]  /*5c10*/  IMNMX R0, RZ, R0, !PT ;  /* 0x00000000ff007217 */ /* 0x000fc60007800200 */
[----:B------:R1:W-:Y:S04]  /*5c20*/  STL [R1+0x60], R3 ;  /* 0x0000600301007387 */ /* 0x0003e80000100800 */
[----:B------:R1:W-:Y:S01]  /*5c30*/  STL [R1+0x80], R0 ;  /* 0x0000800001007387 */ /* 0x0003e20000100800 */
[----:B------:R-:W-:Y:S01]  /*5c40*/  ISETP.GE.AND P0, PT, R3, R0, PT ;  /* 0x000000000300720c */ /* 0x000fe20003f06270 */
        /* <DEDUP_REMOVED lines=12> */
[----:B------:R-:W-:Y:S01]  /*5d10*/  HMMA.16816.F32 R128, R128, R6, R12 ;  /* 0x000000068080723c */ /* 0x000fe2000000180c */
[----:B------:R-:W-:Y:S01]  /*5d20*/  @!UPT UIADD3 URZ, URZ, URZ, URZ ;  /* 0x0000003f3f3ff290 */ /* 0x000fe2000fffe03f */
[----:B------:R-:W-:Y:S11]  /*5d30*/  @!P0 BRA `(.L_x_523) ;  /* 0x0000456000008947 */ /* 0x000ff60003800000 */
[----:B-1----:R-:W-:Y:S02]  /*5d40*/  MOV R0, R3 ;  /* 0x0000000300007202 */ /* 0x002fe40000000f00 */
[----:B------:R-:W-:-:S02]  /*5d50*/  MOV R134, R16 ;  /* 0x0000001000867202 */ /* 0x000fc40000000f00 */
[----:B------:R-:W-:Y:S01]  /*5d60*/  MOV R133, R132 ;  /* 0x0000008400857202 */ /* 0x000fe20000000f00 */
[----:B------:R1:W-:Y:S06]  /*5d70*/  STL [R1+0x10], R0 ;  /* 0x0000100001007387 */ /* 0x0003ec0000100800 */
.L_x_534:
[----:B-1----:R-:W2:Y:S01]  /*5d80*/  LDL R0, [R1+0x10] ;  /* 0x0000100001007983 */ /* 0x002ea20000100800 */
[----:B------:R-:W-:Y:S04]  /*5d90*/  DEPBAR.LE SB0, 0x0 ;  /* 0x000080000000791a */ /* 0x000fe80000000000 */
[----:B------:R-:W-:Y:S01]  /*5da0*/  WARPSYNC 0xffffffff ;  /* 0xffffffff00007948 */ /* 0x000fe20003800000 */
[----:B------:R-:W-:Y:S06]  /*5db0*/  BAR.SYNC.DEFER_BLOCKING 0x0 ;  /* 0x0000000000007b1d */ /* 0x000fec0000010000 */
[----:B------:R1:W3:Y:S01]  /*5dc0*/  LDSM.16.M88.4 R8, [R252] ;  /* 0x00000000fc08783b */ /* 0x0002e20000000200 */
[----:B------:R-:W-:Y:S03]  /*5dd0*/  BSSY B0, `(.L_x_524) ;  /* 0x000006a000007945 */ /* 0x000fe60003800000 */
[----:B------:R1:W4:Y:S04]  /*5de0*/  LDSM.16.M88.4 R16, [R252+0x800] ;  /* 0x00080000fc10783b */ /* 0x0003280000000200 */
[----:B------:R1:W1:Y:S04]  /*5df0*/  LDSM.16.M88.4 R24, [R252+0x1000] ;  /* 0x00100000fc18783b */ /* 0x0002680000000200 */
[----:B------:R1:W1:Y:S04]  /*5e00*/  LDSM.16.M88.4 R32, [R252+0x1800] ;  /* 0x00180000fc20783b */ /* 0x0002680000000200 */
[----:B------:R1:W1:Y:S04]  /*5e10*/  LDSM.16.M88.4 R176, [R135] ;  /* 0x0000000087b0783b */ /* 0x0002680000000200 */
[----:B------:R1:W1:Y:S04]  /*5e20*/  LDSM.16.M88.4 R180, [R135+0x800] ;  /* 0x0008000087b4783b */ /* 0x0002680000000200 */
[----:B------:R1:W1:Y:S04]  /*5e30*/  LDSM.16.M88.4 R184, [R135+0x1000] ;  /* 0x0010000087b8783b */ /* 0x0002680000000200 */
[----:B------:R1:W1:Y:S01]  /*5e40*/  LDSM.16.M88.4 R188, [R135+0x1800] ;  /* 0x0018000087bc783b */ /* 0x0002620000000200 */
[----:B--2---:R-:W-:Y:S11]  /*5e50*/  ISETP.GE.AND P0, PT, R0, RZ, PT ;  /* 0x000000ff0000720c */ /* 0x004ff60003f06270 */
[----:B------:R-:W-:Y:S02]  /*5e60*/  @!UPT UIADD3 URZ, URZ, URZ, URZ ;  /* 0x0000003f3f3ff290 */ /* 0x000fe4000fffe03f */
[----:B------:R-:W-:-:S05]  /*5e70*/  @!P0 BRA `(.L_x_525) ;  /* 0x000005f000008947 */ /* 0x000fca0003800000 */
[----:B-1-34-:R-:W2:Y:S04]  /*5e80*/  LDL R4, [R1+0x5c] ;  /* 0x00005c0001047983 */ /* 0x01aea80000100800 */
[----:B------:R-:W3:Y:S04]  /*5e90*/  LDL R28, [R1+0x58] ;  /* 0x00005800011c7983 */ /* 0x000ee80000100800 */
[----:B------:R-:W4:Y:S04]  /*5ea0*/  LDL.64 R22, [R1+0xa0] ;  /* 0x0000a00001167983 */ /* 0x000f280000100a00 */
[----:B------:R-:W5:Y:S04]  /*5eb0*/  LDL R12, [R1+0xac] ;  /* 0x0000ac00010c7983 */ /* 0x000f680000100800 */
[----:B------:R-:W4:Y:S04]  /*5ec0*/  LDL R21, [R1+0xe8] ;  /* 0x0000e80001157983 */ /* 0x000f280000100800 */
[----:B------:R-:W4:Y:S04]  /*5ed0*/  LDL R5, [R1+0x70] ;  /* 0x0000700001057983 */ /* 0x000f280000100800 */
[----:B------:R-:W5:Y:S04]  /*5ee0*/  LDL R20, [R1+0xec] ;  /* 0x0000ec0001147983 */ /* 0x000f680000100800 */
[----:B------:R-:W5:Y:S04]  /*5ef0*/  LDL R15, [R1+0x68] ;  /* 0x00006800010f7983 */ /* 0x000f680000100800 */
[----:B------:R-:W5:Y:S04]  /*5f00*/  LDL R14, [R1+0xf0] ;  /* 0x0000f000010e7983 */ /* 0x000f680000100800 */
[----:B------:R-:W5:Y:S04]  /*5f10*/  LDL R13, [R1+0x6c] ;  /* 0x00006c00010d7983 */ /* 0x000f680000100800 */
[----:B------:R-:W5:Y:S04]  /*5f20*/  LDL R7, [R1+0xf4] ;  /* 0x0000f40001077983 */ /* 0x000f680000100800 */
[----:B------:R-:W5:Y:S01]  /*5f30*/  LDL R6, [R1+0x54] ;  /* 0x0000540001067983 */ /* 0x000f620000100800 */
[----:B--2---:R-:W-:Y:S01]  /*5f40*/  SHF.R.S32.HI R0, RZ, 0x1f, R4 ;  /* 0x0000001fff007819 */ /* 0x004fe20000011404 */
[----:B------:R-:W-:Y:S04]  /*5f50*/  IMAD.WIDE.U32 R2, R4, c[0x0][0x208], RZ ;  /* 0x0000820004027a25 */ /* 0x000fe800078e00ff */
[----:B------:R-:W-:Y:S04]  /*5f60*/  IMAD R0, R0, c[0x0][0x208], RZ ;  /* 0x0000820000007a24 */ /* 0x000fe800078e02ff */
[----:B------:R-:W-:Y:S01]  /*5f70*/  IMAD R0, R4, c[0x0][0x20c], R0 ;  /* 0x0000830004007a24 */ /* 0x000fe200078e0200 */
[----:B---3--:R-:W-:Y:S03]  /*5f80*/  SHF.R.S32.HI R4, RZ, 0x1f, R28 ;  /* 0x0000001fff047819 */ /* 0x008fe6000001141c */
[----:B------:R-:W-:Y:S02]  /*5f90*/  IMAD.IADD R3, R3, 0x1, R0 ;  /* 0x0000000103037824 */ /* 0x000fe400078e0200 */
[----:B------:R-:W-:Y:S02]  /*5fa0*/  IMAD R4, R4, c[0x0][0x218], RZ ;  /* 0x0000860004047a24 */ /* 0x000fe400078e02ff */
[C---:B------:R-:W-:Y:S04]  /*5fb0*/  IMAD.WIDE.U32 R2, R28.reuse, c[0x0][0x218], R2 ;  /* 0x000086001c027a25 */ /* 0x040fe800078e0002 */
[----:B------:R-:W-:Y:S01]  /*5fc0*/  IMAD R4, R28, c[0x0][0x21c], R4 ;  /* 0x000087001c047a24 */ /* 0x000fe200078e0204 */
[----:B----4-:R-:W-:Y:S01]  /*5fd0*/  IADD3 R0, P0, R22, R2, RZ ;  /* 0x0000000216007210 */ /* 0x010fe20007f1e0ff */
[C---:B------:R-:W-:Y:S01]  /*5fe0*/  IMAD.SHL.U32 R30, R5.reuse, 0x2, RZ ;  /* 0x00000002051e7824 */ /* 0x040fe200078e00ff */
[----:B------:R-:W-:Y:S02]  /*5ff0*/  SHF.L.U64.HI R22, R5, 0x1, R21 ;  /* 0x0000000105167819 */ /* 0x000fe40000010215 */
[----:B-----5:R-:W-:Y:S02]  /*6000*/  IADD3.X R4, R12, R3, R4, P0, !PT ;  /* 0x000000030c047210 */ /* 0x020fe400007fe404 */
[C---:B------:R-:W-:Y:S02]  /*6010*/  LEA R12, P0, R0.reuse, c[0x0][0x1f8], 0x1 ;  /* 0x00007e00000c7a11 */ /* 0x040fe400078008ff */
[C---:B------:R-:W-:Y:S02]  /*6020*/  SHF.L.U64.HI R21, R15.reuse, 0x1, R20 ;  /* 0x000000010f157819 */ /* 0x040fe40000010214 */
[----:B------:R-:W-:Y:S02]  /*6030*/  LEA.HI.X R5, R0, c[0x0][0x1fc], R4, 0x1, P0 ;  /* 0x00007f0000057a11 */ /* 0x000fe400000f0c04 */
[----:B------:R-:W-:Y:S02]  /*6040*/  SHF.L.U32 R29, R15, 0x1, RZ ;  /* 0x000000010f1d7819 */ /* 0x000fe400000006ff */
[C---:B------:R-:W-:Y:S01]  /*6050*/  SHF.L.U64.HI R20, R13.reuse, 0x1, R14 ;  /* 0x000000010d147819 */ /* 0x040fe2000001020e */
[----:B------:R-:W-:Y:S01]  /*6060*/  IMAD.SHL.U32 R28, R13, 0x2, RZ ;  /* 0x000000020d1c7824 */ /* 0x000fe200078e00ff */
[C---:B------:R-:W-:Y:S02]  /*6070*/  SHF.L.U64.HI R13, R6.reuse, 0x1, R7 ;  /* 0x00000001060d7819 */ /* 0x040fe40000010207 */
[----:B------:R-:W-:Y:S01]  /*6080*/  SHF.L.U32 R23, R6, 0x1, RZ ;  /* 0x0000000106177819 */ /* 0x000fe200000006ff */
[----:B------:R-:W-:-:S05]  /*6090*/  BRA.DIV ~URZ, `(.L_x_526) ;  /* 0x0000bb927f007947 */ /* 0x000fca000b800000 */
[----:B------:R1:W2:Y:S02]  /*60a0*/  SHFL.IDX PT, R4, R5, RZ, 0x181f ;  /* 0x00181fff05047589 */ /* 0x0002a400000e0000 */
.L_x_579:
[----:B------:R-:W-:-:S05]  /*60b0*/  BRA.DIV ~URZ, `(.L_x_527) ;  /* 0x0000bbe27f007947 */ /* 0x000fca000b800000 */
[----:B------:R-:W3:Y:S04]  /*60c0*/  LDL R2, [R1+0x54] ;  /* 0x0000540001027983 */ /* 0x000ee80000100800 */
[----:B------:R-:W4:Y:S04]  /*60d0*/  LDL R31, [R1+0x4c] ;  /* 0x00004c00011f7983 */ /* 0x000f280000100800 */
[----:B------:R-:W5:Y:S04]  /*60e0*/  LDL R7, [R1+0x6c] ;  /* 0x00006c0001077983 */ /* 0x000f680000100800 */
[----:B--2---:R-:W2:Y:S04]  /*60f0*/  LDL R248, [R1+0x68] ;  /* 0x0000680001f87983 */ /* 0x004ea80000100800 */
[----:B------:R-:W4:Y:S04]  /*6100*/  LDL R132, [R1+0x70] ;  /* 0x0000700001847983 */ /* 0x000f280000100800 */
[----:B------:R-:W1:Y:S02]  /*6110*/  SHFL.IDX PT, R0, R12, RZ, 0x181f ;  /* 0x00181fff0c007589 */ /* 0x000e6400000e0000 */
[----:B-1----:R-:W-:Y:S02]  /*6120*/  IADD3 R6, P2, R0, R30, RZ ;  /* 0x0000001e00067210 */ /* 0x002fe40007f5e0ff */
[----:B---3--:R-:W-:Y:S02]  /*6130*/  ISETP.GE.AND P4, PT, R2, c[0x0][0x1d4], PT ;  /* 0x0000750002007a0c */ /* 0x008fe40003f86270 */
[----:B------:R-:W-:Y:S05]  /*6140*/  IADD3 R2, P0, R0, R23, RZ ;  /* 0x0000001700027210 */ /* 0x000fea0007f1e0ff */
[C---:B------:R-:W-:Y:S01]  /*6150*/  IMAD.X R3, R4.reuse, 0x1, R13, P0 ;  /* 0x0000000104037824 */ /* 0x040fe200000e060d */
[----:B-----5:R-:W-:Y:S01]  /*6160*/  ISETP.GE.AND P3, PT, R7, c[0x0][0x1d4], PT ;  /* 0x0000750007007a0c */ /* 0x020fe20003f66270 */
[----:B------:R-:W-:Y:S01]  /*6170*/  IMAD.X R7, R4, 0x1, R22, P2 ;  /* 0x0000000104077824 */ /* 0x000fe200010e0616 */
[----:B--2---:R-:W-:Y:S03]  /*6180*/  ISETP.GE.AND P1, PT, R248, c[0x0][0x1d4], PT ;  /* 0x00007500f8007a0c */ /* 0x004fe60003f26270 */
[----:B------:R-:W-:Y:S01]  /*6190*/  @!PT LDS RZ, [RZ] ;  /* 0x00000000fffff984 */ /* 0x000fe20000000800 */
[----:B------:R-:W-:Y:S01]  /*61a0*/  @!PT LDS RZ, [RZ] ;  /* 0x00000000fffff984 */ /* 0x000fe20000000800 */
[----:B----4-:R1:W-:Y:S01]  /*61b0*/  LDGSTS.E.BYPASS.LTC128B.128 [R31+0x100], [R2.64], !P4 ;  /* 0x00100000021f7fae */ /* 0x0103e2000e101d46 */
[----:B------:R-:W-:Y:S02]  /*61c0*/  SEL R15, RZ, 0x10, P1 ;  /* 0x00000010ff0f7807 */ /* 0x000fe40000800000 */
[----:B-1----:R-:W-:Y:S05]  /*61d0*/  IADD3 R2, P0, R0, R28, RZ ;  /* 0x0000001c00027210 */ /* 0x002fea0007f1e0ff */
[----:B------:R-:W-:Y:S05]  /*61e0*/  IMAD.X R3, R4, 0x1, R20, P0 ;  /* 0x0000000104037824 */ /* 0x000fea00000e0614 */
[----:B------:R1:W-:Y:S02]  /*61f0*/  LDGSTS.E.BYPASS.LTC128B.128 [R31+0x2100], [R2.64], !P3 ;  /* 0x02100000021f7fae */ /* 0x0003e4000d901d46 */
[----:B-1----:R-:W-:Y:S02]  /*6200*/  IADD3 R2, P0, R0, R29, RZ ;  /* 0x0000001d00027210 */ /* 0x002fe40007f1e0ff */
[----:B------:R-:W1:Y:S03]  /*6210*/  SHFL.IDX PT, R0, R12, 0x1, 0x181f ;  /* 0x00381f000c007f89 */ /* 0x000e6600000e0000 */
[----:B------:R-:W-:Y:S01]  /*6220*/  IMAD.X R3, R4, 0x1, R21, P0 ;  /* 0x0000000104037824 */ /* 0x000fe200000e0615 */
[----:B------:R-:W-:Y:S01]  /*6230*/  ISETP.GE.AND P0, PT, R132, c[0x0][0x1d4], PT ;  /* 0x0000750084007a0c */ /* 0x000fe20003f06270 */
[----:B------:R2:W3:Y:S03]  /*6240*/  SHFL.IDX PT, R4, R5, 0x1, 0x181f ;  /* 0x00381f0005047f89 */ /* 0x0004e600000e0000 */
[----:B------:R-:W-:Y:S01]  /*6250*/  SEL R14, RZ, 0x10, P0 ;  /* 0x00000010ff0e7807 */ /* 0x000fe20000000000 */
[----:B------:R4:W-:Y:S08]  /*6260*/  LDGSTS.E.BYPASS.LTC128B.128 [R31+0x4100], [R2.64], !P1 ;  /* 0x04100000021f7fae */ /* 0x0009f0000c901d46 */
[----:B------:R5:W-:Y:S01]  /*6270*/  LDGSTS.E.BYPASS.LTC128B.128 [R31+0x6100], [R6.64], !P0 ;  /* 0x06100000061f7fae */ /* 0x000be2000c101d46 */
[----:B--2---:R-:W-:Y:S02]  /*6280*/  SEL R5, RZ, 0x10, P4 ;  /* 0x00000010ff057807 */ /* 0x004fe40002000000 */
[----:B-----5:R-:W-:Y:S02]  /*6290*/  SEL R6, RZ, 0x10, P3 ;  /* 0x00000010ff067807 */ /* 0x020fe40001800000 */
.L_x_580:
[C---:B-1-34-:R-:W-:Y:S01]  /*62a0*/  ISETP.NE.U32.AND P2, PT, R5.reuse, RZ, PT ;  /* 0x000000ff0500720c */ /* 0x05afe20003f45070 */
[----:B------:R-:W2:Y:S01]  /*62b0*/  LDL R31, [R1+0x4c] ;  /* 0x00004c00011f7983 */ /* 0x000ea20000100800 */
[----:B------:R-:W-:Y:S02]  /*62c0*/  IADD3 R5, -R5, 0x10, RZ ;  /* 0x0000001005057810 */ /* 0x000fe40007ffe1ff */
[C---:B------:R-:W-:Y:S02]  /*62d0*/  ISETP.NE.U32.AND P3, PT, R6.reuse, RZ, PT ;  /* 0x000000ff0600720c */ /* 0x040fe40003f65070 */
[----:B------:R-:W-:Y:S02]  /*62e0*/  LOP3.LUT R5, R5, 0xf, RZ, 0xc0, !PT ;  /* 0x0000000f05057812 */ /* 0x000fe400078ec0ff */
[----:B------:R-:W-:Y:S02]  /*62f0*/  IADD3 R6, -R6, 0x10, RZ ;  /* 0x0000001006067810 */ /* 0x000fe40007ffe1ff */
[----:B------:R-:W-:Y:S02]  /*6300*/  IADD3 R2, P1, P0, R5, R0, R23 ;  /* 0x0000000005027210 */ /* 0x000fe4000783e017 */
[----:B------:R-:W-:Y:S02]  /*6310*/  LOP3.LUT R6, R6, 0xf, RZ, 0xc0, !PT ;  /* 0x0000000f06067812 */ /* 0x000fe400078ec0ff */
[----:B------:R-:W-:Y:S02]  /*6320*/  IADD3.X R3, RZ, R4, R13, P1, P0 ;  /* 0x00000004ff037210 */ /* 0x000fe40000fe040d */
[----:B------:R-:W-:Y:S02]  /*6330*/  IADD3 R12, P1, P0, R6, R0, R28 ;  /* 0x00000000060c7210 */ /* 0x000fe4000783e01c */
[C---:B------:R-:W-:Y:S02]  /*6340*/  IADD3 R6, -R15.reuse, 0x10, RZ ;  /* 0x000000100f067810 */ /* 0x040fe40007ffe1ff */
[----:B------:R-:W-:Y:S02]  /*6350*/  IADD3.X R13, RZ, R4, R20, P1, P0 ;  /* 0x00000004ff0d7210 */ /* 0x000fe40000fe0414 */
[----:B------:R-:W-:Y:S04]  /*6360*/  LOP3.LUT R6, R6, 0xf, RZ, 0xc0, !PT ;  /* 0x0000000f06067812 */ /* 0x000fe800078ec0ff */
[----:B------:R-:W-:Y:S04]  /*6370*/  IADD3 R6, P1, P0, R6, R0, R29 ;  /* 0x0000000006067210 */ /* 0x000fe8000783e01d */
[----:B------:R-:W-:Y:S01]  /*6380*/  IADD3.X R7, RZ, R4, R21, P1, P0 ;  /* 0x00000004ff077210 */ /* 0x000fe20000fe0415 */
[----:B------:R-:W-:Y:S01]  /*6390*/  @!PT LDS RZ, [RZ] ;  /* 0x00000000fffff984 */ /* 0x000fe20000000800 */
[----:B------:R-:W-:Y:S01]  /*63a0*/  @!PT LDS RZ, [RZ] ;  /* 0x00000000fffff984 */ /* 0x000fe20000000800 */
[----:B------:R-:W-:Y:S01]  /*63b0*/  @!PT LDS RZ, [RZ] ;  /* 0x00000000fffff984 */ /* 0x000fe20000000800 */
[----:B--2---:R1:W-:Y:S01]  /*63c0*/  LDGSTS.E.BYPASS.LTC128B.128.ZFILL [R31+0x1100], [R2.64], P2 ;  /* 0x01100000021f7fae */ /* 0x0043e20009141d46 */
[----:B------:R-:W-:Y:S03]  /*63d0*/  ISETP.NE.U32.AND P2, PT, R15, RZ, PT ;  /* 0x000000ff0f00720c */ /* 0x000fe60003f45070 */
[----:B------:R2:W-:Y:S10]  /*63e0*/  LDGSTS.E.BYPASS.LTC128B.128.ZFILL [R31+0x3100], [R12.64], P3 ;  /* 0x031000000c1f7fae */ /* 0x0005f40009941d46 */
[----:B------:R2:W-:Y:S01]  /*63f0*/  LDGSTS.E.BYPASS.LTC128B.128.ZFILL [R31+0x5100], [R6.64], P2 ;  /* 0x05100000061f7fae */ /* 0x0005e20009141d46 */
[----:B-1----:R-:W-:Y:S04]  /*6400*/  IADD3 R2, -R14, 0x10, RZ ;  /* 0x000000100e027810 */ /* 0x002fe80007ffe1ff */
[----:B------:R-:W-:Y:S04]  /*6410*/  LOP3.LUT R2, R2, 0xf, RZ, 0xc0, !PT ;  /* 0x0000000f02027812 */ /* 0x000fe800078ec0ff */
[----:B------:R-:W-:Y:S04]  /*6420*/  IADD3 R2, P1, P0, R2, R0, R30 ;  /* 0x0000000002027210 */ /* 0x000fe8000783e01e */
[----:B------:R-:W-:Y:S02]  /*6430*/  IADD3.X R3, RZ, R4, R22, P1, P0 ;  /* 0x00000004ff037210 */ /* 0x000fe40000fe0416 */
[----:B------:R-:W-:Y:S11]  /*6440*/  ISETP.NE.U32.AND P0, PT, R14, RZ, PT ;  /* 0x000000ff0e00720c */ /* 0x000ff60003f05070 */
[----:B------:R-:W-:Y:S02]  /*6450*/  @!UPT UIADD3 URZ, URZ, URZ, URZ ;  /* 0x0000003f3f3ff290 */ /* 0x000fe4000fffe03f */
[----:B------:R2:W-:Y:S02]  /*6460*/  LDGSTS.E.BYPASS.LTC128B.128.ZFILL [R31+0x7100], [R2.64], P0 ;  /* 0x07100000021f7fae */ /* 0x0005e40008141d46 */
.L_x_525:
[----:B-1-34-:R-:W-:Y:S05]  /*6470*/  BSYNC B0 ;  /* 0x0000000000007941 */ /* 0x01afea0003800000 */
.L_x_524:
[----:B--2---:R-:W2:Y:S04]  /*6480*/  LDL R2, [R1+0x24] ;  /* 0x0000240001027983 */ /* 0x004ea80000100800 */
[----:B------:R-:W3:Y:S04]  /*6490*/  LDL R0, [R1+0x20] ;  /* 0x0000200001007983 */ /* 0x000ee80000100800 */
[----:B------:R-:W0:Y:S01]  /*64a0*/  LDGDEPBAR ;  /* 0x00000000000079af */ /* 0x000e220000000000 */
[----:B------:R-:W-:Y:S01]  /*64b0*/  WARPSYNC 0xffffffff ;  /* 0xffffffff00007948 */ /* 0x000fe20003800000 */
[C---:B------:R-:W-:Y:S01]  /*64c0*/  HMMA.16816.F32 R4, R168.reuse, R8, RZ ;  /* 0x00000008a804723c */ /* 0x040fe200000018ff */
[----:B------:R-:W-:Y:S07]  /*64d0*/  BSSY B0, `(.L_x_528) ;  /* 0x0000174000007945 */ /* 0x000fee0003800000 */
[C---:B------:R-:W-:Y:S08]  /*64e0*/  HMMA.16816.F32 R8, R168.reuse, R10, RZ ;  /* 0x0000000aa808723c */ /* 0x040ff000000018ff */
[C---:B------:R-:W-:Y:S08]  /*64f0*/  HMMA.16816.F32 R12, R168.reuse, R16, RZ ;  /* 0x00000010a80c723c */ /* 0x040ff000000018ff */
[C---:B------:R-:W-:Y:S08]  /*6500*/  HMMA.16816.F32 R16, R168.reuse, R18, RZ ;  /* 0x00000012a810723c */ /* 0x040ff000000018ff */
[C---:B------:R-:W-:Y:S08]  /*6510*/  HMMA.16816.F32 R20, R168.reuse, R24, RZ ;  /* 0x00000018a814723c */ /* 0x040ff000000018ff */
[C---:B------:R-:W-:Y:S08]  /*6520*/  HMMA.16816.F32 R24, R168.reuse, R26, RZ ;  /* 0x0000001aa818723c */ /* 0x040ff000000018ff */
[C---:B------:R-:W-:Y:S08]  /*6530*/  HMMA.16816.F32 R28, R168.reuse, R32, RZ ;  /* 0x00000020a81c723c */ /* 0x040ff000000018ff */
[----:B------:R-:W-:Y:S08]  /*6540*/  HMMA.16816.F32 R32, R168, R34, RZ ;  /* 0x00000022a820723c */ /* 0x000ff000000018ff */
        /* <DEDUP_REMOVED lines=8> */
[----:B--2---:R-:W1:Y:S08]  /*65d0*/  LDSM.16.M88.4 R176, [R2] ;  /* 0x0000000002b0783b */ /* 0x004e700000000200 */
[----:B------:R-:W2:Y:S08]  /*65e0*/  LDSM.16.M88.4 R180, [R2+0x800] ;  /* 0x0008000002b4783b */ /* 0x000eb00000000200 */
[----:B------:R-:W-:Y:S01]  /*65f0*/  LDSM.16.M88.4 R184, [R2+0x1800] ;  /* 0x0018000002b8783b */ /* 0x000fe20000000200 */
[C---:B-1----:R-:W-:Y:S08]  /*6600*/  HMMA.16816.F32 R4, R192.reuse, R176, R4 ;  /* 0x000000b0c004723c */ /* 0x042ff00000001804 */
[C---:B------:R-:W-:Y:S01]  /*6610*/  HMMA.16816.F32 R8, R192.reuse, R178, R8 ;  /* 0x000000b2c008723c */ /* 0x040fe20000001808 */
[----:B------:R-:W1:Y:S07]  /*6620*/  LDSM.16.M88.4 R176, [R2+0x1000] ;  /* 0x0010000002b0783b */ /* 0x000e6e0000000200 */
[C---:B--2---:R-:W-:Y:S08]  /*6630*/  HMMA.16816.F32 R12, R192.reuse, R180, R12 ;  /* 0x000000b4c00c723c */ /* 0x044ff0000000180c */
[C---:B------:R-:W-:Y:S01]  /*6640*/  HMMA.16816.F32 R16, R192.reuse, R182, R16 ;  /* 0x000000b6c010723c */ /* 0x040fe20000001810 */
[----:B---3--:R-:W2:Y:S07]  /*6650*/  LDSM.16.M88.4 R180, [R0+-0x6000] ;  /* 0xffa0000000b4783b */ /* 0x008eae0000000200 */
[C---:B-1----:R-:W-:Y:S08]  /*6660*/  HMMA.16816.F32 R20, R192.reuse, R176, R20 ;  /* 0x000000b0c014723c */ /* 0x042ff00000001814 */
[C---:B------:R-:W-:Y:S01]  /*6670*/  HMMA.16816.F32 R24, R192.reuse, R178, R24 ;  /* 0x000000b2c018723c */ /* 0x040fe20000001818 */
[----:B------:R-:W1:Y:S07]  /*6680*/  LDSM.16.M88.4 R176, [R0+-0x5800] ;  /* 0xffa8000000b0783b */ /* 0x000e6e0000000200 */
[C---:B------:R-:W-:Y:S08]  /*6690*/  HMMA.16816.F32 R28, R192.reuse, R184, R28 ;  /* 0x000000b8c01c723c */ /* 0x040ff0000000181c */
[----:B------:R-:W-:Y:S01]  /*66a0*/  HMMA.16816.F32 R32, R192, R186, R32 ;  /* 0x000000bac020723c */ /* 0x000fe20000001820 */
[----:B------:R-:W3:Y:S07]  /*66b0*/  LDSM.16.M88.4 R184, [R0+-0x5000] ;  /* 0xffb0000000b8783b */ /* 0x000eee0000000200 */
[C---:B--2---:R-:W-:Y:S08]  /*66c0*/  HMMA.16816.F32 R4, R196.reuse, R180, R4 ;  /* 0x000000b4c404723c */ /* 0x044ff00000001804 */
[C---:B------:R-:W-:Y:S01]  /*66d0*/  HMMA.16816.F32 R8, R196.reuse, R182, R8 ;  /* 0x000000b6c408723c */ /* 0x040fe20000001808 */
[----:B------:R-:W2:Y:S07]  /*66e0*/  LDSM.16.M88.4 R180, [R0+-0x4800] ;  /* 0xffb8000000b4783b */ /* 0x000eae0000000200 */
        /* <DEDUP_REMOVED lines=32> */
[----:B------:R-:W3:Y:S07]  /*68f0*/  LDSM.16.M88.4 R184, [R2+0x3000] ;  /* 0x0030000002b8783b */ /* 0x000eee0000000200 */
[C---:B--2---:R-:W-:Y:S08]  /*6900*/  HMMA.16816.F32 R4, R208.reuse, R180, R4 ;  /* 0x000000b4d004723c */ /* 0x044ff00000001804 */
[C---:B------:R-:W-:Y:S01]  /*6910*/  HMMA.16816.F32 R8, R208.reuse, R182, R8 ;  /* 0x000000b6d008723c */ /* 0x040fe20000001808 */
[----:B------:R-:W2:Y:S07]  /*6920*/  LDSM.16.M88.4 R180, [R2+0x3800] ;  /* 0x0038000002b4783b */ /* 0x000eae0000000200 */
[C---:B-1----:R-:W-:Y:S08]  /*6930*/  HMMA.16816.F32 R12, R208.reuse, R176, R12 ;  /* 0x000000b0d00c723c */ /* 0x042ff0000000180c */
[C---:B------:R-:W-:Y:S01]  /*6940*/  HMMA.16816.F32 R16, R208.reuse, R178, R16 ;  /* 0x000000b2d010723c */ /* 0x040fe20000001810 */
[----:B------:R-:W1:Y:S07]  /*6950*/  LDSM.16.M88.4 R176, [R0+-0x4000] ;  /* 0xffc0000000b0783b */ /* 0x000e6e0000000200 */
[C---:B---3--:R-:W-:Y:S08]  /*6960*/  HMMA.16816.F32 R20, R208.reuse, R184, R20 ;  /* 0x000000b8d014723c */ /* 0x048ff00000001814 */
[C---:B------:R-:W-:Y:S01]  /*6970*/  HMMA.16816.F32 R24, R208.reuse, R186, R24 ;  /* 0x000000bad018723c */ /* 0x040fe20000001818 */
[----:B------:R-:W3:Y:S07]  /*6980*/  LDSM.16.M88.4 R184, [R0+-0x3800] ;  /* 0xffc8000000b8783b */ /* 0x000eee0000000200 */
[C---:B--2---:R-:W-:Y:S08]  /*6990*/  HMMA.16816.F32 R28, R208.reuse, R180, R28 ;  /* 0x000000b4d01c723c */ /* 0x044ff0000000181c */
[----:B------:R-:W-:Y:S01]  /*69a0*/  HMMA.16816.F32 R32, R208, R182, R32 ;  /* 0x000000b6d020723c */ /* 0x000fe20000001820 */
[----:B------:R-:W2:Y:S07]  /*69b0*/  LDSM.16.M88.4 R180, [R0+-0x3000] ;  /* 0xffd0000000b4783b */ /* 0x000eae0000000200 */
[C---:B-1----:R-:W-:Y:S08]  /*69c0*/  HMMA.16816.F32 R4, R212.reuse, R176, R4 ;  /* 0x000000b0d404723c */ /* 0x042ff00000001804 */
[C---:B------:R-:W-:Y:S01]  /*69d0*/  HMMA.16816.F32 R8, R212.reuse, R178, R8 ;  /* 0x000000b2d408723c */ /* 0x040fe20000001808 */
[----:B------:R-:W1:Y:S07]  /*69e0*/  LDSM.16.M88.4 R176, [R0+-0x2800] ;  /* 0xffd8000000b0783b */ /* 0x000e6e0000000200 */
        /* <DEDUP_REMOVED lines=38> */
[----:B------:R-:W3:Y:S07]  /*6c50*/  LDSM.16.M88.4 R184, [R0+-0x2000] ;  /* 0xffe0000000b8783b */ /* 0x000eee0000000200 */
[C---:B--2---:R-:W-:Y:S08]  /*6c60*/  HMMA.16816.F32 R20, R224.reuse, R180, R20 ;  /* 0x000000b4e014723c */ /* 0x044ff00000001814 */
[C---:B------:R-:W-:Y:S01]  /*6c70*/  HMMA.16816.F32 R24, R224.reuse, R182, R24 ;  /* 0x000000b6e018723c */ /* 0x040fe20000001818 */
[----:B------:R-:W2:Y:S07]  /*6c80*/  LDSM.16.M88.4 R180, [R0+-0x1800] ;  /* 0xffe8000000b4783b */ /* 0x000eae0000000200 */
[C---:B-1----:R-:W-:Y:S08]  /*6c90*/  HMMA.16816.F32 R28, R224.reuse, R176, R28 ;  /* 0x000000b0e01c723c */ /* 0x042ff0000000181c */
[----:B------:R-:W-:Y:S01]  /*6ca0*/  HMMA.16816.F32 R32, R224, R178, R32 ;  /* 0x000000b2e020723c */ /* 0x000fe20000001820 */
[----:B------:R-:W1:Y:S07]  /*6cb0*/  LDSM.16.M88.4 R176, [R0+-0x1000] ;  /* 0xfff0000000b0783b */ /* 0x000e6e0000000200 */
[C---:B---3--:R-:W-:Y:S08]  /*6cc0*/  HMMA.16816.F32 R4, R228.reuse, R184, R4 ;  /* 0x000000b8e404723c */ /* 0x048ff00000001804 */
[C---:B------:R-:W-:Y:S01]  /*6cd0*/  HMMA.16816.F32 R8, R228.reuse, R186, R8 ;  /* 0x000000bae408723c */ /* 0x040fe20000001808 */
[----:B------:R-:W3:Y:S07]  /*6ce0*/  LDSM.16.M88.4 R184, [R0+-0x800] ;  /* 0xfff8000000b8783b */ /* 0x000eee0000000200 */
        /* <DEDUP_REMOVED lines=38> */
[----:B------:R-:W2:Y:S07]  /*6f50*/  LDSM.16.M88.4 R180, [R0] ;  /* 0x0000000000b4783b */ /* 0x000eae0000000200 */
        /* <DEDUP_REMOVED lines=29> */
[----:B------:R-:W-:Y:S01]  /*7130*/  FMUL.FTZ R19, R19, c[0x0][0x320] ;  /* 0x0000c80013137a20 */ /* 0x000fe20000410000 */
[----:B--2---:R2:W-:Y:S08]  /*7140*/  STL [R1+0x8], R2 ;  /* 0x0000080201007387 */ /* 0x0045f00000100800 */
[----:B------:R-:W-:Y:S10]  /*7150*/  MUFU.TANH R187, R8 ;  /* 0x0000000800bb7308 */ /* 0x000ff40000002400 */
[----:B-1----:R-:W1:Y:S01]  /*7160*/  MUFU.TANH R3, R10 ;  /* 0x0000000a00037308 */ /* 0x002e620000002400 */
[----:B---3--:R-:W3:Y:S09]  /*7170*/  LDSM.16.M88.4 R4, [R0+0x1000] ;  /* 0x001000000004783b */ /* 0x008ef20000000200 */
[----:B--2---:R-:W2:Y:S10]  /*7180*/  MUFU.TANH R2, R11 ;  /* 0x0000000b00027308 */ /* 0x004eb40000002400 */
[----:B------:R4:W3:Y:S01]  /*7190*/  MUFU.TANH R186, R9 ;  /* 0x0000000900ba7308 */ /* 0x0008e20000002400 */
[----:B-1----:R-:W-:Y:S09]  /*71a0*/  STL [R1+0x4], R3 ;  /* 0x0000040301007387 */ /* 0x002ff20000100800 */
[----:B------:R-:W1:Y:S01]  /*71b0*/  MUFU.TANH R248, R15 ;  /* 0x0000000f00f87308 */ /* 0x000e620000002400 */
[----:B--2---:R2:W-:Y:S09]  /*71c0*/  STL [R1], R2 ;  /* 0x0000000201007387 */ /* 0x0045f20000100800 */
[----:B------:R-:W1:Y:S01]  /*71d0*/  MUFU.TANH R179, R16 ;  /* 0x0000001000b37308 */ /* 0x000e620000002400 */
[----:B----4-:R-:W4:Y:S01]  /*71e0*/  LDSM.16.M88.4 R8, [R0+0x1800] ;  /* 0x001800000008783b */ /* 0x010f220000000200 */
[----:B------:R-:W-:Y:S04]  /*71f0*/  DEPBAR.LE SB0, 0x0 ;  /* 0x000080000000791a */ /* 0x000fe80000000000 */
[C---:B---3--:R-:W-:Y:S04]  /*7200*/  HMMA.16816.F32 R20, R244.reuse, R4, R20 ;  /* 0x00000004f414723c */ /* 0x048fe80000001814 */
[----:B------:R3:W1:Y:S01]  /*7210*/  MUFU.TANH R177, R17 ;  /* 0x0000001100b17308 */ /* 0x0006620000002400 */
[----:B------:R-:W-:Y:S03]  /*7220*/  BAR.SYNC.DEFER_BLOCKING 0x0 ;  /* 0x0000000000007b1d */ /* 0x000fe60000010000 */
[C---:B------:R-:W-:Y:S06]  /*7230*/  HMMA.16816.F32 R24, R244.reuse, R6, R24 ;  /* 0x00000006f418723c */ /* 0x040fec0000001818 */
[----:B------:R5:W1:Y:S01]  /*7240*/  MUFU.TANH R185, R18 ;  /* 0x0000001200b97308 */ /* 0x000a620000002400 */
[----:B--2---:R-:W2:Y:S09]  /*7250*/  LDL R2, [R1+0x10] ;  /* 0x0000100001027983 */ /* 0x004eb20000100800 */
[----:B------:R-:W1:Y:S01]  /*7260*/  MUFU.TANH R183, R12 ;  /* 0x0000000c00b77308 */ /* 0x000e620000002400 */
[----:B------:R-:W-:Y:S02]  /*7270*/  FMUL.FTZ R22, R22, c[0x0][0x320] ;  /* 0x0000c80016167a20 */ /* 0x000fe40000410000 */
[----:B---3--:R-:W-:Y:S02]  /*7280*/  FMUL.FTZ R17, R21, c[0x0][0x320] ;  /* 0x0000c80015117a20 */ /* 0x008fe40000410000 */
[----:B------:R-:W-:Y:S05]  /*7290*/  FMUL.FTZ R23, R23, c[0x0][0x320] ;  /* 0x0000c80017177a20 */ /* 0x000fea0000410000 */
[----:B------:R-:W3:Y:S01]  /*72a0*/  MUFU.TANH R182, R13 ;  /* 0x0000000d00b67308 */ /* 0x000ee20000002400 */
[----:B------:R-:W-:Y:S02]  /*72b0*/  FMUL.FTZ R26, R26, c[0x0][0x320] ;  /* 0x0000c8001a1a7a20 */ /* 0x000fe40000410000 */
[----:B------:R-:W-:Y:S01]  /*72c0*/  FMUL.FTZ R27, R27, c[0x0][0x320] ;  /* 0x0000c8001b1b7a20 */ /* 0x000fe20000410000 */
[C---:B----4-:R-:W-:Y:S03]  /*72d0*/  HMMA.16816.F32 R28, R244.reuse, R8, R28 ;  /* 0x00000008f41c723c */ /* 0x050fe6000000181c */
[----:B-----5:R-:W-:Y:S02]  /*72e0*/  FMUL.FTZ R18, R20, c[0x0][0x320] ;  /* 0x0000c80014127a20 */ /* 0x020fe40000410000 */
[----:B------:R-:W-:Y:S01]  /*72f0*/  FMUL.FTZ R16, R24, c[0x0][0x320] ;  /* 0x0000c80018107a20 */ /* 0x000fe20000410000 */
[----:B------:R4:W1:Y:S01]  /*7300*/  MUFU.TANH R178, R26 ;  /* 0x0000001a00b27308 */ /* 0x0008620000002400 */
[----:B------:R-:W-:Y:S01]  /*7310*/  FMUL.FTZ R15, R25, c[0x0][0x320] ;  /* 0x0000c800190f7a20 */ /* 0x000fe20000410000 */
[----:B------:R-:W-:Y:S08]  /*7320*/  HMMA.16816.F32 R32, R244, R10, R32 ;  /* 0x0000000af420723c */ /* 0x000ff00000001820 */
[----:B------:R5:W1:Y:S08]  /*7330*/  MUFU.TANH R176, R27 ;  /* 0x0000001b00b07308 */ /* 0x000a700000002400 */
[----:B------:R-:W-:Y:S02]  /*7340*/  FMUL.FTZ R28, R28, c[0x0][0x320] ;  /* 0x0000c8001c1c7a20 */ /* 0x000fe40000410000 */
[----:B------:R-:W1:Y:S01]  /*7350*/  MUFU.TANH R249, R14 ;  /* 0x0000000e00f97308 */ /* 0x000e620000002400 */
[----:B------:R-:W-:Y:S02]  /*7360*/  FMUL.FTZ R30, R30, c[0x0][0x320] ;  /* 0x0000c8001e1e7a20 */ /* 0x000fe40000410000 */
[----:B------:R-:W-:Y:S03]  /*7370*/  FMUL.FTZ R31, R31, c[0x0][0x320] ;  /* 0x0000c8001f1f7a20 */ /* 0x000fe60000410000 */
[----:B----4-:R-:W-:Y:S02]  /*7380*/  FMUL.FTZ R26, R33, c[0x0][0x320] ;  /* 0x0000c800211a7a20 */ /* 0x010fe40000410000 */
[----:B------:R-:W-:Y:S02]  /*7390*/  FMUL.FTZ R34, R34, c[0x0][0x320] ;  /* 0x0000c80022227a20 */ /* 0x000fe40000410000 */
[----:B------:R4:W1:Y:S01]  /*73a0*/  MUFU.TANH R132, R28 ;  /* 0x0000001c00847308 */ /* 0x0008620000002400 */
[----:B------:R-:W-:Y:S02]  /*73b0*/  FMUL.FTZ R35, R35, c[0x0][0x320] ;  /* 0x0000c80023237a20 */ /* 0x000fe40000410000 */
[----:B-----5:R-:W-:Y:S07]  /*73c0*/  FMUL.FTZ R27, R32, c[0x0][0x320] ;  /* 0x0000c800201b7a20 */ /* 0x020fee0000410000 */
[----:B------:R1:W1:Y:S10]  /*73d0*/  MUFU.TANH R184, R19 ;  /* 0x0000001300b87308 */ /* 0x0002740000002400 */
[----:B------:R-:W1:Y:S01]  /*73e0*/  MUFU.TANH R18, R18 ;  /* 0x0000001200127308 */ /* 0x000e620000002400 */
[----:B----4-:R-:W-:Y:S09]  /*73f0*/  FMUL.FTZ R28, R29, c[0x0][0x320] ;  /* 0x0000c8001d1c7a20 */ /* 0x010ff20000410000 */
[----:B------:R-:W4:Y:S10]  /*7400*/  MUFU.TANH R17, R17 ;  /* 0x0000001100117308 */ /* 0x000f340000002400 */
[----:B------:R1:W1:Y:S10]  /*7410*/  MUFU.TANH R181, R22 ;  /* 0x0000001600b57308 */ /* 0x0002740000002400 */
[----:B------:R1:W1:Y:S10]  /*7420*/  MUFU.TANH R180, R23 ;  /* 0x0000001700b47308 */ /* 0x0002740000002400 */
[----:B------:R-:W1:Y:S10]  /*7430*/  MUFU.TANH R16, R16 ;  /* 0x0000001000107308 */ /* 0x000e740000002400 */
[----:B------:R-:W1:Y:S10]  /*7440*/  MUFU.TANH R15, R15 ;  /* 0x0000000f000f7308 */ /* 0x000e740000002400 */
[----:B------:R-:W1:Y:S10]  /*7450*/  MUFU.TANH R28, R28 ;  /* 0x0000001c001c7308 */ /* 0x000e740000002400 */
[----:B------:R1:W1:Y:S10]  /*7460*/  MUFU.TANH R189, R30 ;  /* 0x0000001e00bd7308 */ /* 0x0002740000002400 */
[----:B------:R1:W1:Y:S10]  /*7470*/  MUFU.TANH R191, R31 ;  /* 0x0000001f00bf7308 */ /* 0x0002740000002400 */
[----:B------:R-:W1:Y:S10]  /*7480*/  MUFU.TANH R27, R27 ;  /* 0x0000001b001b7308 */ /* 0x000e740000002400 */
[----:B------:R-:W1:Y:S10]  /*7490*/  MUFU.TANH R26, R26 ;  /* 0x0000001a001a7308 */ /* 0x000e740000002400 */
[----:B------:R1:W1:Y:S10]  /*74a0*/  MUFU.TANH R188, R34 ;  /* 0x0000002200bc7308 */ /* 0x0002740000002400 */
[----:B------:R1:W1:Y:S01]  /*74b0*/  MUFU.TANH R190, R35 ;  /* 0x0000002300be7308 */ /* 0x0002620000002400 */
[----:B--2---:R-:W-:Y:S11]  /*74c0*/  ISETP.GE.AND P0, PT, R2, 0x1, PT ;  /* 0x000000010200780c */ /* 0x004ff60003f06270 */
[----:B------:R-:W-:Y:S02]  /*74d0*/  @!UPT UIADD3 URZ, URZ, URZ, URZ ;  /* 0x0000003f3f3ff290 */ /* 0x000fe4000fffe03f */
[----:B------:R-:W-:-:S05]  /*74e0*/  @!P0 BRA `(.L_x_529) ;  /* 0x0000072000008947 */ /* 0x000fca0003800000 */
[----:B-1-34-:R-:W2:Y:S01]  /*74f0*/  LDL R3, [R1+0x84] ;  /* 0x0000840001037983 */ /* 0x01aea20000100800 */
[----:B------:R-:W-:Y:S02]  /*7500*/  IMAD.MOV.U32 R14, RZ, RZ, RZ ;  /* 0x000000ffff0e7224 */ /* 0x000fe400078e00ff */
[----:B------:R-:W-:Y:S01]  /*7510*/  IMAD.MOV.U32 R5, RZ, RZ, c[0x0][0x2b8] ;  /* 0x0000ae00ff057624 */ /* 0x000fe200078e00ff */
[----:B------:R-:W3:Y:S04]  /*7520*/  LDL R0, [R1+0x7c] ;  /* 0x00007c0001007983 */ /* 0x000ee80000100800 */
[----:B------:R-:W4:Y:S01]  /*7530*/  LDL.64 R22, [R1+0x98] ;  /* 0x0000980001167983 */ /* 0x000f220000100a00 */
[----:B------:R-:W-:Y:S03]  /*7540*/  ISETP.NE.AND P1, PT, R5, 0x1, PT ;  /* 0x000000010500780c */ /* 0x000fe60003f25270 */
[----:B------:R-:W5:Y:S04]  /*7550*/  LDL R4, [R1+0xa8] ;  /* 0x0000a80001047983 */ /* 0x000f680000100800 */
[----:B------:R-:W4:Y:S04]  /*7560*/  LDL.64 R20, [R1+0x90] ;  /* 0x0000900001147983 */ /* 0x000f280000100a00 */
[----:B------:R-:W5:Y:S04]  /*7570*/  LDL R8, [R1+0x88] ;  /* 0x0000880001087983 */ /* 0x000f680000100800 */
[----:B------:R-:W5:Y:S04]  /*7580*/  LDL R11, [R1+0xe8] ;  /* 0x0000e800010b7983 */ /* 0x000f680000100800 */
[----:B------:R-:W5:Y:S04]  /*7590*/  LDL R13, [R1+0x70] ;  /* 0x00007000010d7983 */ /* 0x000f680000100800 */
[----:B------:R-:W5:Y:S04]  /*75a0*/  LDL R10, [R1+0xec] ;  /* 0x0000ec00010a7983 */ /* 0x000f680000100800 */
[----:B------:R-:W5:Y:S04]  /*75b0*/  LDL R12, [R1+0x68] ;  /* 0x00006800010c7983 */ /* 0x000f680000100800 */
[----:B------:R-:W5:Y:S04]  /*75c0*/  LDL R9, [R1+0xf0] ;  /* 0x0000f00001097983 */ /* 0x000f680000100800 */
[----:B------:R-:W5:Y:S04]  /*75d0*/  LDL R7, [R1+0x6c] ;  /* 0x00006c0001077983 */ /* 0x000f680000100800 */
[----:B------:R-:W5:Y:S04]  /*75e0*/  LDL R6, [R1+0xf4] ;  /* 0x0000f40001067983 */ /* 0x000f680000100800 */
[----:B------:R-:W5:Y:S01]  /*75f0*/  LDL R19, [R1+0x54] ;  /* 0x0000540001137983 */ /* 0x000f620000100800 */
[----:B--2---:R-:W-:Y:S05]  /*7600*/  IMAD R2, R2, 0x40, R3 ;  /* 0x0000004002027824 */ /* 0x004fea00078e0203 */
[----:B---3--:R-:W-:Y:S05]  /*7610*/  IADD3 R2, R2, -0x40, R0 ;  /* 0xffffffc002027810 */ /* 0x008fea0007ffe000 */
[----:B------:R-:W-:Y:S04]  /*7620*/  @P1 IMAD.HI.U32 R3, R2, c[0x0][0x2bc], RZ ;  /* 0x0000af0002031a27 */ /* 0x000fe800078e00ff */
[----:B------:R-:W-:Y:S01]  /*7630*/  IMAD.MOV.U32 R0, RZ, RZ, R2 ;  /* 0x000000ffff007224 */ /* 0x000fe200078e0002 */
[----:B------:R-:W-:Y:S04]  /*7640*/  @P1 SHF.R.U32.HI R0, RZ, c[0x0][0x2c0], R3 ;  /* 0x0000b000ff001a19 */ /* 0x000fe80000011603 */
[C---:B----4-:R-:W-:Y:S04]  /*7650*/  @!P6 IADD3 R3, P0, R0.reuse, R22, RZ ;  /* 0x000000160003e210 */ /* 0x050fe80007f1e0ff */
[----:B-----5:R-:W-:Y:S01]  /*7660*/  @!P6 LEA.HI.X.SX32 R5, R0, R4, 0x1, P0 ;  /* 0x000000040005e211 */ /* 0x020fe200000f0eff */
[----:B------:R-:W-:Y:S01]  /*7670*/  IMAD.MOV R0, RZ, RZ, -R0 ;  /* 0x000000ffff007224 */ /* 0x000fe200078e0a00 */
[C---:B------:R-:W-:Y:S03]  /*7680*/  @!P6 LEA R4, P0, R3.reuse, c[0x0][0x2a0], 0x2 ;  /* 0x0000a8000304ea11 */ /* 0x040fe600078010ff */
[----:B------:R-:W-:Y:S01]  /*7690*/  IMAD R22, R0, c[0x0][0x2b8], R2 ;  /* 0x0000ae0000167a24 */ /* 0x000fe200078e0202 */
[----:B------:R-:W-:Y:S03]  /*76a0*/  @!P6 LEA.HI.X R5, R3, c[0x0][0x2a4], R5, 0x2, P0 ;  /* 0x0000a9000305ea11 */ /* 0x000fe600000f1405 */
[----:B------:R-:W-:Y:S01]  /*76b0*/  IMAD.WIDE.U32 R2, R22, c[0x0][0x1e0], RZ ;  /* 0x0000780016027a25 */ /* 0x000fe200078e00ff */
[----:B------:R-:W-:Y:S01]  /*76c0*/  SHF.R.S32.HI R0, RZ, 0x1f, R22 ;  /* 0x0000001fff007819 */ /* 0x000fe20000011416 */
[----:B------:R-:W2:Y:S02]  /*76d0*/  @!P6 LDG.E R14, [R4.64] ;  /* 0x00000006040ee981 */ /* 0x000ea4000c1e1900 */
[----:B------:R-:W-:Y:S02]  /*76e0*/  IMAD.SHL.U32 R21, R12, 0x2, RZ ;  /* 0x000000020c157824 */ /* 0x000fe400078e00ff */
[----:B------:R1:W-:Y:S01]  /*76f0*/  STL [R1+0x5c], R22 ;  /* 0x00005c1601007387 */ /* 0x0003e20000100800 */
[----:B------:R-:W-:Y:S04]  /*7700*/  IMAD R0, R0, c[0x0][0x1e0], RZ ;  /* 0x0000780000007a24 */ /* 0x000fe800078e02ff */
[----:B------:R-:W-:Y:S05]  /*7710*/  IMAD R0, R22, c[0x0][0x1e4], R0 ;  /* 0x0000790016007a24 */ /* 0x000fea00078e0200 */
[----:B------:R-:W-:Y:S01]  /*7720*/  IADD3 R3, R3, R0, RZ ;  /* 0x0000000003037210 */ /* 0x000fe20007ffe0ff */
[----:B-1----:R-:W-:Y:S01]  /*7730*/  IMAD.SHL.U32 R22, R13, 0x2, RZ ;  /* 0x000000020d167824 */ /* 0x002fe200078e00ff */
[----:B--2---:R-:W-:Y:S01]  /*7740*/  SHF.R.S32.HI R5, RZ, 0x1f, R14 ;  /* 0x0000001fff057819 */ /* 0x004fe2000001140e */
[----:B------:R1:W-:Y:S02]  /*7750*/  STL [R1+0x58], R14 ;  /* 0x0000580e01007387 */ /* 0x0003e40000100800 */
[----:B------:R-:W-:Y:S04]  /*7760*/  IMAD.WIDE.U32 R2, R14, c[0x0][0x1f0], R2 ;  /* 0x00007c000e027a25 */ /* 0x000fe800078e0002 */
[----:B------:R-:W-:Y:S01]  /*7770*/  IMAD R5, R5, c[0x0][0x1f0], RZ ;  /* 0x00007c0005057a24 */ /* 0x000fe200078e02ff */
[----:B------:R-:W-:Y:S02]  /*7780*/  IADD3 R0, P0, R20, R2, RZ ;  /* 0x0000000214007210 */ /* 0x000fe40007f1e0ff */
[----:B------:R-:W-:Y:S01]  /*7790*/  SHF.L.U32 R20, R7, 0x1, RZ ;  /* 0x0000000107147819 */ /* 0x000fe200000006ff */
[----:B------:R-:W-:Y:S05]  /*77a0*/  IMAD R5, R14, c[0x0][0x1f4], R5 ;  /* 0x00007d000e057a24 */ /* 0x000fea00078e0205 */
[----:B------:R-:W-:Y:S02]  /*77b0*/  IADD3.X R5, R8, R3, R5, P0, !PT ;  /* 0x0000000308057210 */ /* 0x000fe400007fe405 */
[C---:B------:R-:W-:Y:S04]  /*77c0*/  LEA R8, P0, R0.reuse, c[0x0][0x1c8], 0x1 ;  /* 0x0000720000087a11 */ /* 0x040fe800078008ff */
[----:B------:R-:W-:Y:S02]  /*77d0*/  LEA.HI.X R5, R0, c[0x0][0x1cc], R5, 0x1, P0 ;  /* 0x0000730000057a11 */ /* 0x000fe400000f0c05 */
[----:B-1----:R-:W-:Y:S02]  /*77e0*/  SHF.L.U64.HI R14, R13, 0x1, R11 ;  /* 0x000000010d0e7819 */ /* 0x002fe4000001020b */
[----:B------:R-:W-:Y:S02]  /*77f0*/  SHF.L.U64.HI R13, R12, 0x1, R10 ;  /* 0x000000010c0d7819 */ /* 0x000fe4000001020a */
[----:B------:R-:W-:Y:S02]  /*7800*/  SHF.L.U64.HI R12, R7, 0x1, R9 ;  /* 0x00000001070c7819 */ /* 0x000fe40000010209 */
[C---:B------:R-:W-:Y:S01]  /*7810*/  SHF.L.U64.HI R9, R19.reuse, 0x1, R6 ;  /* 0x0000000113097819 */ /* 0x040fe20000010206 */
[----:B------:R-:W-:Y:S01]  /*7820*/  IMAD.SHL.U32 R19, R19, 0x2, RZ ;  /* 0x0000000213137824 */ /* 0x000fe200078e00ff */
[----:B------:R-:W-:-:S05]  /*7830*/  BRA.DIV ~URZ, `(.L_x_530) ;  /* 0x0000a7627f007947 */ /* 0x000fca000b800000 */
[----:B------:R1:W2:Y:S02]  /*7840*/  SHFL.IDX PT, R4, R5, RZ, 0x181f ;  /* 0x00181fff05047589 */ /* 0x0002a400000e0000 */
.L_x_581:
        /* <DEDUP_REMOVED lines=31> */
.L_x_582:
        /* <DEDUP_REMOVED lines=29> */
.L_x_529:
[----:B-1-34-:R-:W-:Y:S05]  /*7c10*/  BSYNC B0 ;  /* 0x0000000000007941 */ /* 0x01afea0003800000 */
.L_x_528:
[----:B------:R-:W3:Y:S01]  /*7c20*/  LDL R4, [R1+0xb0] ;  /* 0x0000b00001047983 */ /* 0x000ee20000100800 */
[----:B------:R-:W-:Y:S03]  /*7c30*/  MOV R5, c[0x0][0x2c4] ;  /* 0x0000b10000057a02 */ /* 0x000fe60000000f00 */
[----:B------:R-:W3:Y:S01]  /*7c40*/  LDL R0, [R1+0xbc] ;  /* 0x0000bc0001007983 */ /* 0x000ee20000100800 */
[----:B------:R-:W-:Y:S01]  /*7c50*/  ISETP.NE.AND P0, PT, R5, 0x1, PT ;  /* 0x000000010500780c */ /* 0x000fe20003f05270 */
[----:B------:R-:W-:Y:S02]  /*7c60*/  IMAD.MOV.U32 R5, RZ, RZ, 0x1 ;  /* 0x00000001ff057424 */ /* 0x000fe400078e00ff */
[----:B--2---:R-:W2:Y:S04]  /*7c70*/  LDL R3, [R1+0x10] ;  /* 0x0000100001037983 */ /* 0x004ea80000100800 */
[----:B------:R-:W4:Y:S04]  /*7c80*/  LDL R2, [R1+0xc0] ;  /* 0x0000c00001027983 */ /* 0x000f280000100800 */
[----:B------:R-:W0:Y:S01]  /*7c90*/  LDGDEPBAR ;  /* 0x00000000000079af */ /* 0x000e220000000000 */
[----:B--2---:R-:W-:Y:S01]  /*7ca0*/  IMAD R5, R3, -0x40, R5 ;  /* 0xffffffc003057824 */ /* 0x004fe200078e0205 */
[----:B---3--:R-:W-:Y:S03]  /*7cb0*/  IADD3 R4, R0, R4, RZ ;  /* 0x0000000400047210 */ /* 0x008fe60007ffe0ff */
[----:B----4-:R-:W-:Y:S02]  /*7cc0*/  IMAD.IADD R5, R5, 0x1, -R2 ;  /* 0x0000000105057824 */ /* 0x010fe400078e0a02 */
[----:B------:R-:W-:Y:S05]  /*7cd0*/  @P0 IMAD.HI.U32 R0, R4, c[0x0][0x2c8], RZ ;  /* 0x0000b20004000a27 */ /* 0x000fea00078e00ff */
[----:B------:R-:W-:Y:S02]  /*7ce0*/  @P0 SHF.R.U32.HI R4, RZ, c[0x0][0x2cc], R0 ;  /* 0x0000b300ff040a19 */ /* 0x000fe40000011600 */
[----:B------:R-:W-:Y:S05]  /*7cf0*/  MOV R0, c[0x0][0x2ac] ;  /* 0x0000ab0000007a02 */ /* 0x000fea0000000f00 */
[----:B------:R-:W-:Y:S05]  /*7d00*/  IMAD R5, R0, c[0x0][0x1d0], R5 ;  /* 0x0000740000057a24 */ /* 0x000fea00078e0205 */
[----:B------:R-:W-:Y:S01]  /*7d10*/  IADD3 R5, R5, -c[0x0][0x168], RZ ;  /* 0x80005a0005057a10 */ /* 0x000fe20007ffe0ff */
[----:B------:R-:W-:-:S05]  /*7d20*/  BRA.DIV ~URZ, `(.L_x_532) ;  /* 0x0000a5e27f007947 */ /* 0x000fca000b800000 */
[----:B------:R1:W2:Y:S02]  /*7d30*/  SHFL.IDX PT, R0, R4, RZ, 0x1c1f ;  /* 0x001c1fff04007589 */ /* 0x0002a400000e0000 */
.L_x_583:
[----:B--2---:R-:W-:Y:S05]  /*7d40*/  IMAD.IADD R0, R5, 0x1, R0 ;  /* 0x0000000105007824 */ /* 0x004fea00078e0200 */
[C---:B------:R-:W-:Y:S02]  /*7d50*/  ISETP.GT.AND P0, PT, R0.reuse, RZ, PT ;  /* 0x000000ff0000720c */ /* 0x040fe40003f04270 */
[C---:B------:R-:W-:Y:S02]  /*7d60*/  ISETP.GT.AND P2, PT, R0.reuse, 0x1, PT ;  /* 0x000000010000780c */ /* 0x040fe40003f44270 */
[C---:B------:R-:W-:Y:S02]  /*7d70*/  ISETP.GT.AND P3, PT, R0.reuse, 0x8, PT ;  /* 0x000000080000780c */ /* 0x040fe40003f64270 */
[C---:B------:R-:W-:Y:S02]  /*7d80*/  ISETP.GT.AND P4, PT, R0.reuse, 0x9, PT ;  /* 0x000000090000780c */ /* 0x040fe40003f84270 */
[----:B------:R-:W-:Y:S02]  /*7d90*/  FSEL R6, R251, -INF , P0 ;  /* 0xff800000fb067808 */ /* 0x000fe40000000000 */
[C---:B------:R-:W-:Y:S02]  /*7da0*/  ISETP.GT.AND P1, PT, R0.reuse, 0x10, PT ;  /* 0x000000100000780c */ /* 0x040fe40003f24270 */
[----:B------:R-:W-:Y:S02]  /*7db0*/  ISETP.GT.AND P0, PT, R0, 0x11, PT ;  /* 0x000000110000780c */ /* 0x000fe40003f04270 */
[----:B------:R-:W-:Y:S02]  /*7dc0*/  FSEL R25, R250, -INF , P2 ;  /* 0xff800000fa197808 */ /* 0x000fe40001000000 */
[----:B------:R-:W-:Y:S02]  /*7dd0*/  FSEL R24, R187, -INF , P3 ;  /* 0xff800000bb187808 */ /* 0x000fe40001800000 */
[----:B------:R-:W-:Y:S02]  /*7de0*/  ISETP.GT.AND P3, PT, R0, 0x18, PT ;  /* 0x000000180000780c */ /* 0x000fe40003f64270 */
[----:B------:R-:W-:Y:S02]  /*7df0*/  FSEL R23, R186, -INF , P4 ;  /* 0xff800000ba177808 */ /* 0x000fe40002000000 */
[C---:B------:R-:W-:Y:S02]  /*7e00*/  ISETP.GT.AND P4, PT, R0.reuse, 0x19, PT ;  /* 0x000000190000780c */ /* 0x040fe40003f84270 */
[----:B------:R-:W-:Y:S02]  /*7e10*/  FSEL R22, R183, -INF , P1 ;  /* 0xff800000b7167808 */ /* 0x000fe40000800000 */
[----:B------:R-:W-:Y:S02]  /*7e20*/  ISETP.GT.AND P2, PT, R0, 0x20, PT ;  /* 0x000000200000780c */ /* 0x000fe40003f44270 */
[----:B------:R-:W-:Y:S02]  /*7e30*/  FSEL R21, R182, -INF , P0 ;  /* 0xff800000b6157808 */ /* 0x000fe40000000000 */
[C---:B------:R-:W-:Y:S02]  /*7e40*/  ISETP.GT.AND P1, PT, R0.reuse, 0x21, PT ;  /* 0x000000210000780c */ /* 0x040fe40003f24270 */
[C---:B------:R-:W-:Y:S02]  /*7e50*/  ISETP.GT.AND P0, PT, R0.reuse, 0x28, PT ;  /* 0x000000280000780c */ /* 0x040fe40003f04270 */
        /* <DEDUP_REMOVED lines=9> */
[----:B------:R-:W-:Y:S02]  /*7ef0*/  ISETP.GT.AND P0, PT, R0, 0x39, PT ;  /* 0x000000390000780c */ /* 0x000fe40003f04270 */
[----:B------:R-:W-:Y:S02]  /*7f00*/  FSEL R15, R15, -INF , P4 ;  /* 0xff8000000f0f7808 */ /* 0x000fe40002000000 */
[----:B------:R-:W-:Y:S02]  /*7f10*/  FSEL R14, R132, -INF , P3 ;  /* 0xff800000840e7808 */ /* 0x000fe40001800000 */
[----:B------:R-:W-:Y:S02]  /*7f20*/  FSEL R13, R28, -INF , P2 ;  /* 0xff8000001c0d7808 */ /* 0x000fe40001000000 */
[----:B------:R-:W-:Y:S02]  /*7f30*/  FSEL R12, R27, -INF , P1 ;  /* 0xff8000001b0c7808 */ /* 0x000fe40000800000 */
[----:B------:R-:W-:Y:S01]  /*7f40*/  FSEL R11, R26, -INF , P0 ;  /* 0xff8000001a0b7808 */ /* 0x000fe20000000000 */
[----:B------:R-:W-:-:S05]  /*7f50*/  BRA.DIV ~URZ, `(.L_x_533) ;  /* 0x0000a4227f007947 */ /* 0x000fca000b800000 */
[----:B------:R-:W2:Y:S04]  /*7f60*/  LDL.LU R182, [R1+0xc] ;  /* 0x00000c0001b67983 */ /* 0x000ea80000300800 */
[----:B------:R-:W3:Y:S04]  /*7f70*/  LDL.LU R179, [R1+0x8] ;  /* 0x0000080001b37983 */ /* 0x000ee80000300800 */
[----:B------:R-:W4:Y:S04]  /*7f80*/  LDL.LU R3, [R1+0x4] ;  /* 0x0000040001037983 */ /* 0x000f280000300800 */
[----:B------:R-:W5:Y:S04]  /*7f90*/  LDL.LU R2, [R1] ;  /* 0x0000000001027983 */ /* 0x000f680000300800 */
[----:B------:R-:W1:Y:S02]  /*7fa0*/  SHFL.IDX PT, R0, R4, 0x1, 0x1c1f ;  /* 0x003c1f0004007f89 */ /* 0x000e6400000e0000 */
[----:B-1----:R-:W-:Y:S05]  /*7fb0*/  IMAD.IADD R0, R5, 0x1, R0 ;  /* 0x0000000105007824 */ /* 0x002fea00078e0200 */
[C---:B------:R-:W-:Y:S02]  /*7fc0*/  ISETP.GT.AND P0, PT, R0.reuse, RZ, PT ;  /* 0x000000ff0000720c */ /* 0x040fe40003f04270 */
[C---:B------:R-:W-:Y:S02]  /*7fd0*/  ISETP.GT.AND P2, PT, R0.reuse, 0x1, PT ;  /* 0x000000010000780c */ /* 0x040fe40003f44270 */
[C---:B------:R-:W-:Y:S02]  /*7fe0*/  ISETP.GT.AND P3, PT, R0.reuse, 0x8, PT ;  /* 0x000000080000780c */ /* 0x040fe40003f64270 */
[C---:B------:R-:W-:Y:S02]  /*7ff0*/  ISETP.GT.AND P4, PT, R0.reuse, 0x9, PT ;  /* 0x000000090000780c */ /* 0x040fe40003f84270 */
[C---:B------:R-:W-:Y:S04]  /*8000*/  ISETP.GT.AND P1, PT, R0.reuse, 0x10, PT ;  /* 0x000000100000780c */ /* 0x040fe80003f24270 */
[----:B------:R-:W-:Y:S02]  /*8010*/  FSEL R33, R249, -INF , P1 ;  /* 0xff800000f9217808 */ /* 0x000fe40000800000 */
[----:B------:R-:W-:Y:S04]  /*8020*/  ISETP.GT.AND P1, PT, R0, 0x21, PT ;  /* 0x000000210000780c */ /* 0x000fe80003f24270 */
[----:B------:R-:W-:Y:S02]  /*8030*/  FSEL R28, R180, -INF , P1 ;  /* 0xff800000b41c7808 */ /* 0x000fe40000800000 */
[----:B------:R-:W-:Y:S04]  /*8040*/  ISETP.GT.AND P1, PT, R0, 0x38, PT ;  /* 0x000000380000780c */ /* 0x000fe80003f24270 */
[----:B------:R-:W-:Y:S02]  /*8050*/  FSEL R8, R188, -INF , P1 ;  /* 0xff800000bc087808 */ /* 0x000fe40000800000 */
[----:B--2---:R-:W-:Y:S02]  /*8060*/  FSEL R5, R182, -INF , P0 ;  /* 0xff800000b6057808 */ /* 0x004fe40000000000 */
[C---:B------:R-:W-:Y:S02]  /*8070*/  ISETP.GT.AND P0, PT, R0.reuse, 0x11, PT ;  /* 0x000000110000780c */ /* 0x040fe40003f04270 */
[----:B---3--:R-:W-:Y:S02]  /*8080*/  FSEL R177, R179, -INF , P2 ;  /* 0xff800000b3b17808 */ /* 0x008fe40001000000 */
[C---:B------:R-:W-:Y:S02]  /*8090*/  ISETP.GT.AND P2, PT, R0.reuse, 0x20, PT ;  /* 0x000000200000780c */ /* 0x040fe40003f44270 */
[----:B----4-:R-:W-:Y:S02]  /*80a0*/  FSEL R35, R3, -INF , P3 ;  /* 0xff80000003237808 */ /* 0x010fe40001800000 */
[----:B------:R-:W-:Y:S02]  /*80b0*/  ISETP.GT.AND P3, PT, R0, 0x18, PT ;  /* 0x000000180000780c */ /* 0x000fe40003f64270 */
[----:B-----5:R-:W-:Y:S02]  /*80c0*/  FSEL R34, R2, -INF , P4 ;  /* 0xff80000002227808 */ /* 0x020fe40002000000 */
[----:B------:R-:W-:Y:S02]  /*80d0*/  ISETP.GT.AND P4, PT, R0, 0x19, PT ;  /* 0x000000190000780c */ /* 0x000fe40003f84270 */
[----:B------:R-:W-:Y:S02]  /*80e0*/  FSEL R32, R248, -INF , P0 ;  /* 0xff800000f8207808 */ /* 0x000fe40000000000 */
[----:B------:R-:W-:Y:S02]  /*80f0*/  ISETP.GT.AND P0, PT, R0, 0x28, PT ;  /* 0x000000280000780c */ /* 0x000fe40003f04270 */
[----:B------:R-:W-:Y:S02]  /*8100*/  FSEL R31, R185, -INF , P3 ;  /* 0xff800000b91f7808 */ /* 0x000fe40001800000 */
[----:B------:R-:W-:Y:S02]  /*8110*/  FSEL R30, R184, -INF , P4 ;  /* 0xff800000b81e7808 */ /* 0x000fe40002000000 */
[C---:B------:R-:W-:Y:S02]  /*8120*/  ISETP.GT.AND P4, PT, R0.reuse, 0x29, PT ;  /* 0x000000290000780c */ /* 0x040fe40003f84270 */
[----:B------:R-:W-:Y:S02]  /*8130*/  FSEL R29, R181, -INF , P2 ;  /* 0xff800000b51d7808 */ /* 0x000fe40001000000 */
[C---:B------:R-:W-:Y:S02]  /*8140*/  ISETP.GT.AND P3, PT, R0.reuse, 0x30, PT ;  /* 0x000000300000780c */ /* 0x040fe40003f64270 */
[----:B------:R-:W-:Y:S02]  /*8150*/  ISETP.GT.AND P2, PT, R0, 0x31, PT ;  /* 0x000000310000780c */ /* 0x000fe40003f44270 */
[----:B------:R-:W-:Y:S02]  /*8160*/  FSEL R27, R178, -INF , P0 ;  /* 0xff800000b21b7808 */ /* 0x000fe40000000000 */
[----:B------:R-:W-:Y:S02]  /*8170*/  ISETP.GT.AND P0, PT, R0, 0x39, PT ;  /* 0x000000390000780c */ /* 0x000fe40003f04270 */
[----:B------:R-:W-:Y:S02]  /*8180*/  FMNMX.FTZ R0, R6, R133, !PT ;  /* 0x0000008506007209 */ /* 0x000fe40007810000 */
[----:B------:R-:W-:Y:S02]  /*8190*/  FSEL R26, R176, -INF , P4 ;  /* 0xff800000b01a7808 */ /* 0x000fe40002000000 */
[----:B------:R-:W-:Y:S02]  /*81a0*/  FMNMX.FTZ R0, R25, R0, !PT ;  /* 0x0000000019007209 */ /* 0x000fe40007810000 */
[----:B------:R-:W-:Y:S02]  /*81b0*/  FSEL R10, R189, -INF , P3 ;  /* 0xff800000bd0a7808 */ /* 0x000fe40001800000 */
[----:B------:R-:W-:Y:S02]  /*81c0*/  FMNMX.FTZ R0, R24, R0, !PT ;  /* 0x0000000018007209 */ /* 0x000fe40007810000 */
[----:B------:R-:W-:Y:S02]  /*81d0*/  FSEL R9, R191, -INF , P2 ;  /* 0xff800000bf097808 */ /* 0x000fe40001000000 */
[----:B------:R-:W-:Y:S02]  /*81e0*/  FMNMX.FTZ R0, R23, R0, !PT ;  /* 0x0000000017007209 */ /* 0x000fe40007810000 */
[----:B------:R-:W-:Y:S02]  /*81f0*/  FSEL R7, R190, -INF , P0 ;  /* 0xff800000be077808 */ /* 0x000fe40000000000 */
        /* <DEDUP_REMOVED lines=15> */
[----:B-1----:R-:W-:Y:S02]  /*82f0*/  FMNMX.FTZ R132, R0, R132, !PT ;  /* 0x0000008400847209 */ /* 0x002fe40007810000 */
        /* <DEDUP_REMOVED lines=18> */
[----:B------:R1:W2:Y:S02]  /*8420*/  SHFL.BFLY PT, R0, R4, 0x1, 0x1f ;  /* 0x0c201f0004007f89 */ /* 0x0002a400000e0000 */
.L_x_584:
[----:B------:R-:W3:Y:S01]  /*8430*/  LDL.LU R178, [R1+0x78] ;  /* 0x0000780001b27983 */ /* 0x000ee20000300800 */
[C---:B------:R-:W-:Y:S01]  /*8440*/  FMUL.FTZ R2, R132.reuse, c[0x0][0x2d0] ;  /* 0x0000b40084027a20 */ /* 0x040fe20000410000 */
[----:B------:R-:W-:Y:S01]  /*8450*/  FSETP.NEU.FTZ.AND P0, PT, R132, -INF , PT ;  /* 0xff8000008400780b */ /* 0x000fe20003f1d000 */
[----:B------:R-:W-:Y:S01]  /*8460*/  WARPSYNC 0xffffffff ;  /* 0xffffffff00007948 */ /* 0x000fe20003800000 */
[----:B--2---:R-:W-:Y:S02]  /*8470*/  FMNMX.FTZ R3, R0, R4, !PT ;  /* 0x0000000400037209 */ /* 0x004fe40007810000 */
[----:B------:R-:W-:Y:S02]  /*8480*/  FSEL R2, R2, RZ, P0 ;  /* 0x000000ff02027208 */ /* 0x000fe40000000000 */
[----:B------:R-:W-:Y:S01]  /*8490*/  FSEL R0, R132, RZ, P0 ;  /* 0x000000ff84007208 */ /* 0x000fe20000000000 */
[C---:B-1----:R-:W-:Y:S01]  /*84a0*/  FMUL.FTZ R4, R3.reuse, c[0x0][0x2d0] ;  /* 0x0000b40003047a20 */ /* 0x042fe20000410000 */
[----:B------:R-:W-:Y:S01]  /*84b0*/  FSETP.NEU.FTZ.AND P0, PT, R3, -INF , PT ;  /* 0xff8000000300780b */ /* 0x000fe20003f1d000 */
[--C-:B------:R-:W-:Y:S02]  /*84c0*/  FFMA.FTZ R188, R22, c[0x0][0x2d0], -R2.reuse ;  /* 0x0000b40016bc7a23 */ /* 0x100fe40000010802 */
[--C-:B------:R-:W-:Y:S01]  /*84d0*/  FFMA.FTZ R22, R12, c[0x0][0x2d0], -R2.reuse ;  /* 0x0000b4000c167a23 */ /* 0x100fe20000010802 */
[----:B------:R-:W-:Y:S01]  /*84e0*/  FSEL R4, R4, RZ, P0 ;  /* 0x000000ff04047208 */ /* 0x000fe20000000000 */
[----:B------:R-:W2:Y:S01]  /*84f0*/  LDL.LU R12, [R1+0x74] ;  /* 0x00007400010c7983 */ /* 0x000ea20000300800 */
[----:B------:R-:W-:Y:S02]  /*8500*/  FADD.FTZ R0, -R0, R133 ;  /* 0x0000008500007221 */ /* 0x000fe40000010100 */
[--C-:B------:R-:W-:Y:S02]  /*8510*/  FFMA.FTZ R6, R6, c[0x0][0x2d0], -R2.reuse ;  /* 0x0000b40006067a23 */ /* 0x100fe40000010802 */
[----:B------:R-:W-:Y:S02]  /*8520*/  FMUL.FTZ R0, R0, c[0x0][0x2d0] ;  /* 0x0000b40000007a20 */ /* 0x000fe40000410000 */
[--C-:B------:R-:W-:Y:S01]  /*8530*/  FFMA.FTZ R25, R25, c[0x0][0x2d0], -R2.reuse ;  /* 0x0000b40019197a23 */ /* 0x100fe20000010802 */
[----:B------:R-:W-:Y:S01]  /*8540*/  MUFU.EX2 R176, R6 ;  /* 0x0000000600b07308 */ /* 0x000fe20000000800 */
[--C-:B------:R-:W-:Y:S02]  /*8550*/  FFMA.FTZ R187, R21, c[0x0][0x2d0], -R2.reuse ;  /* 0x0000b40015bb7a23 */ /* 0x100fe40000010802 */
        /* <DEDUP_REMOVED lines=10> */
[----:B------:R-:W4:Y:S01]  /*8600*/  MUFU.EX2 R25, R25 ;  /* 0x0000001900197308 */ /* 0x000f220000000800 */
[--C-:B------:R-:W-:Y:S02]  /*8610*/  FFMA.FTZ R19, R13, c[0x0][0x2d0], -R2.reuse ;  /* 0x0000b4000d137a23 */ /* 0x100fe40000010802 */
[----:B------:R-:W-:Y:S02]  /*8620*/  FFMA.FTZ R179, R11, c[0x0][0x2d0], -R2 ;  /* 0x0000b4000bb37a23 */ /* 0x000fe40000010802 */
[--C-:B------:R-:W-:Y:S02]  /*8630*/  FFMA.FTZ R10, R10, c[0x0][0x2d0], -R4.reuse ;  /* 0x0000b4000a0a7a23 */ /* 0x100fe40000010804 */
[--C-:B------:R-:W-:Y:S02]  /*8640*/  FFMA.FTZ R11, R7, c[0x0][0x2d0], -R4.reuse ;  /* 0x0000b400070b7a23 */ /* 0x100fe40000010804 */
[--C-:B------:R-:W-:Y:S01]  /*8650*/  FFMA.FTZ R133, R35, c[0x0][0x2d0], -R4.reuse ;  /* 0x0000b40023857a23 */ /* 0x100fe20000010804 */
[----:B------:R-:W-:Y:S01]  /*8660*/  MUFU.EX2 R24, R24 ;  /* 0x0000001800187308 */ /* 0x000fe20000000800 */
        /* <DEDUP_REMOVED lines=8> */
[--C-:B------:R-:W-:Y:S02]  /*86f0*/  FFMA.FTZ R248, R26, c[0x0][0x2d0], -R4.reuse ;  /* 0x0000b4001af87a23 */ /* 0x100fe40000010804 */
[--C-:B------:R-:W-:Y:S02]  /*8700*/  FFMA.FTZ R15, R9, c[0x0][0x2d0], -R4.reuse ;  /* 0x0000b400090f7a23 */ /* 0x100fe40000010804 */
[--C-:B------:R-:W-:Y:S01]  /*8710*/  FFMA.FTZ R5, R5, c[0x0][0x2d0], -R4.reuse ;  /* 0x0000b40005057a23 */ /* 0x100fe20000010804 */
[----:B------:R-:W-:Y:S01]  /*8720*/  MUFU.EX2 R190, R190 ;  /* 0x000000be00be7308 */ /* 0x000fe20000000800 */
[----:B------:R-:W-:Y:S09]  /*8730*/  FFMA.FTZ R177, R177, c[0x0][0x2d0], -R4 ;  /* 0x0000b400b1b17a23 */ /* 0x000ff20000010804 */
[----:B------:R-:W-:Y:S10]  /*8740*/  MUFU.EX2 R7, R5 ;  /* 0x0000000500077308 */ /* 0x000ff40000000800 */
[----:B------:R-:W-:Y:S10]  /*8750*/  MUFU.EX2 R177, R177 ;  /* 0x000000b100b17308 */ /* 0x000ff40000000800 */
[----:B------:R-:W-:Y:S10]  /*8760*/  MUFU.EX2 R189, R189 ;  /* 0x000000bd00bd7308 */ /* 0x000ff40000000800 */
[----:B------:R-:W-:Y:S10]  /*8770*/  MUFU.EX2 R191, R191 ;  /* 0x000000bf00bf7308 */ /* 0x000ff40000000800 */
[----:B------:R-:W-:Y:S10]  /*8780*/  MUFU.EX2 R248, R248 ;  /* 0x000000f800f87308 */ /* 0x000ff40000000800 */
[----:B------:R-:W-:Y:S10]  /*8790*/  MUFU.EX2 R183, R183 ;  /* 0x000000b700b77308 */ /* 0x000ff40000000800 */
[----:B------:R-:W-:Y:S01]  /*87a0*/  MUFU.EX2 R184, R184 ;  /* 0x000000b800b87308 */ /* 0x000fe20000000800 */
[C---:B-1----:R-:W-:Y:S01]  /*87b0*/  FMUL.FTZ R13, R0.reuse, R157 ;  /* 0x0000009d000d7220 */ /* 0x042fe20000410000 */
[----:B------:R-:W-:Y:S01]  /*87c0*/  MOV R157, R10 ;  /* 0x0000000a009d7202 */ /* 0x000fe20000000f00 */
[C---:B------:R-:W-:Y:S02]  /*87d0*/  FMUL.FTZ R20, R0.reuse, R148 ;  /* 0x0000009400147220 */ /* 0x040fe40000410000 */
[----:B------:R-:W2:Y:S01]  /*87e0*/  LDL R148, [R1+0x2c] ;  /* 0x00002c0001947983 */ /* 0x000ea20000100800 */
[C---:B------:R-:W-:Y:S01]  /*87f0*/  FMUL.FTZ R9, R0.reuse, R161 ;  /* 0x000000a100097220 */ /* 0x040fe20000410000 */
[----:B------:R-:W-:Y:S01]  /*8800*/  MOV R161, R15 ;  /* 0x0000000f00a17202 */ /* 0x000fe20000000f00 */
[C---:B------:R-:W-:Y:S02]  /*8810*/  FMUL.FTZ R16, R0.reuse, R152 ;  /* 0x0000009800107220 */ /* 0x040fe40000410000 */
[C---:B------:R-:W-:Y:S01]  /*8820*/  FMUL.FTZ R17, R0.reuse, R153 ;  /* 0x0000009900117220 */ /* 0x040fe20000410000 */
[----:B------:R-:W-:Y:S01]  /*8830*/  MUFU.EX2 R152, R133 ;  /* 0x0000008500987308 */ /* 0x000fe20000000800 */
[C---:B------:R-:W-:Y:S01]  /*8840*/  FMUL.FTZ R21, R0.reuse, R149 ;  /* 0x0000009500157220 */ /* 0x040fe20000410000 */
[----:B------:R-:W-:Y:S01]  /*8850*/  MOV R153, R179 ;  /* 0x000000b300997202 */ /* 0x000fe20000000f00 */
[C---:B------:R-:W-:Y:S01]  /*8860*/  FMUL.FTZ R28, R0.reuse, R140 ;  /* 0x0000008c001c7220 */ /* 0x040fe20000410000 */
[----:B------:R-:W-:Y:S01]  /*8870*/  MOV R140, R19 ;  /* 0x00000013008c7202 */ /* 0x000fe20000000f00 */
[C---:B------:R-:W-:Y:S02]  /*8880*/  FMUL.FTZ R29, R0.reuse, R141 ;  /* 0x0000008d001d7220 */ /* 0x040fe40000410000 */
[C---:B------:R-:W-:Y:S01]  /*8890*/  FMUL.FTZ R32, R0.reuse, R136 ;  /* 0x0000008800207220 */ /* 0x040fe20000410000 */
[----:B------:R-:W2:Y:S01]  /*88a0*/  LDL R141, [R1+0x34] ;  /* 0x00003400018d7983 */ /* 0x000ea20000100800 */
        /* <DEDUP_REMOVED lines=50> */
[----:B---3--:R-:W-:Y:S01]  /*8bd0*/  FFMA.FTZ R2, R0, R178, R176 ;  /* 0x000000b200027223 */ /* 0x008fe200000100b0 */
[----:B----4-:R-:W-:Y:S02]  /*8be0*/  F2FP.PACK_AB R176, R25, R176 ;  /* 0x000000b019b0723e */ /* 0x010fe400000000ff */
[----:B-----5:R-:W-:Y:S01]  /*8bf0*/  F2FP.PACK_AB R178, R23, R24 ;  /* 0x0000001817b2723e */ /* 0x020fe200000000ff */
[----:B------:R-:W-:Y:S01]  /*8c00*/  FADD.FTZ R6, R25, R2 ;  /* 0x0000000219067221 */ /* 0x000fe20000010000 */
[----:B------:R-:W-:Y:S02]  /*8c10*/  FSEL R2, R3, RZ, P0 ;  /* 0x000000ff03027208 */ /* 0x000fe40000000000 */
[----:B------:R-:W-:Y:S01]  /*8c20*/  MOV R25, R14 ;  /* 0x0000000e00197202 */ /* 0x000fe20000000f00 */
[----:B------:R-:W-:Y:S02]  /*8c30*/  FFMA.FTZ R14, R8, c[0x0][0x2d0], -R4 ;  /* 0x0000b400080e7a23 */ /* 0x000fe40000010804 */
[----:B------:R-:W-:Y:S01]  /*8c40*/  FADD.FTZ R2, -R2, R134 ;  /* 0x0000008602027221 */ /* 0x000fe20000010100 */
[----:B------:R-:W-:Y:S01]  /*8c50*/  MOV R149, R25 ;  /* 0x0000001900957202 */ /* 0x000fe20000000f00 */
[----:B------:R-:W-:Y:S02]  /*8c60*/  FFMA.FTZ R134, R34, c[0x0][0x2d0], -R4 ;  /* 0x0000b40022867a23 */ /* 0x000fe40000010804 */
[----:B------:R-:W-:Y:S02]  /*8c70*/  FMUL.FTZ R2, R2, c[0x0][0x2d0] ;  /* 0x0000b40002027a20 */ /* 0x000fe40000410000 */
[----:B------:R-:W-:Y:S02]  /*8c80*/  FADD.FTZ R4, R24, R6 ;  /* 0x0000000618047221 */ /* 0x000fe40000010000 */
[C---:B------:R-:W-:Y:S02]  /*8c90*/  FMUL.FTZ R8, R0.reuse, R160 ;  /* 0x000000a000087220 */ /* 0x040fe40000410000 */
[----:B------:R-:W1:Y:S01]  /*8ca0*/  MUFU.EX2 R2, R2 ;  /* 0x0000000200027308 */ /* 0x000e620000000800 */
[----:B------:R-:W-:Y:S02]  /*8cb0*/  FADD.FTZ R180, R23, R4 ;  /* 0x0000000417b47221 */ /* 0x000fe40000010000 */
[C---:B------:R-:W-:Y:S01]  /*8cc0*/  FMUL.FTZ R4, R0.reuse, R164 ;  /* 0x000000a400047220 */ /* 0x040fe20000410000 */
[----:B------:R-:W-:Y:S01]  /*8cd0*/  MOV R164, R11 ;  /* 0x0000000b00a47202 */ /* 0x000fe20000000f00 */
[C---:B------:R-:W-:Y:S01]  /*8ce0*/  FMUL.FTZ R24, R0.reuse, R144 ;  /* 0x0000009000187220 */ /* 0x040fe20000410000 */
[----:B------:R-:W-:Y:S01]  /*8cf0*/  MOV R144, R18 ;  /* 0x0000001200907202 */ /* 0x000fe20000000f00 */
[----:B------:R-:W-:Y:S01]  /*8d00*/  FMUL.FTZ R25, R0, R145 ;  /* 0x0000009100197220 */ /* 0x000fe20000410000 */
[----:B------:R-:W-:Y:S01]  /*8d10*/  MOV R145, R22 ;  /* 0x0000001600917202 */ /* 0x000fe20000000f00 */
[C---:B-1----:R-:W-:Y:S02]  /*8d20*/  FMUL.FTZ R10, R2.reuse, R162 ;  /* 0x000000a2020a7220 */ /* 0x042fe40000410000 */
[----:B------:R-:W3:Y:S01]  /*8d30*/  LDL R162, [R1+0x28] ;  /* 0x0000280001a27983 */ /* 0x000ee20000100800 */
[C---:B------:R-:W-:Y:S02]  /*8d40*/  FMUL.FTZ R11, R2.reuse, R163 ;  /* 0x000000a3020b7220 */ /* 0x040fe40000410000 */
[----:B--2---:R-:W-:Y:S01]  /*8d50*/  FFMA.FTZ R5, R2, R12, R7 ;  /* 0x0000000c02057223 */ /* 0x004fe20000010007 */
[----:B------:R-:W2:Y:S01]  /*8d60*/  LDL R163, [R1+0x30] ;  /* 0x0000300001a37983 */ /* 0x000ea20000100800 */
[C---:B------:R-:W-:Y:S02]  /*8d70*/  FMUL.FTZ R12, R0.reuse, R156 ;  /* 0x0000009c000c7220 */ /* 0x040fe40000410000 */
[C---:B------:R-:W-:Y:S01]  /*8d80*/  FADD.FTZ R6, R177.reuse, R5 ;  /* 0x00000005b1067221 */ /* 0x040fe20000010000 */
[----:B------:R-:W1:Y:S01]  /*8d90*/  MUFU.EX2 R156, R134 ;  /* 0x00000086009c7308 */ /* 0x000e620000000800 */
[----:B------:R-:W-:Y:S01]  /*8da0*/  FMUL.FTZ R5, R0, R165 ;  /* 0x000000a500057220 */ /* 0x000fe20000410000 */
[----:B------:R-:W-:Y:S01]  /*8db0*/  F2FP.PACK_AB R177, R177, R7 ;  /* 0x00000007b1b1723e */ /* 0x000fe200000000ff */
[----:B------:R-:W4:Y:S01]  /*8dc0*/  LDL R0, [R1+0x38] ;  /* 0x0000380001007983 */ /* 0x000f220000100800 */
[C---:B------:R-:W-:Y:S01]  /*8dd0*/  FMUL.FTZ R34, R2.reuse, R138 ;  /* 0x0000008a02227220 */ /* 0x040fe20000410000 */
[----:B------:R-:W-:Y:S01]  /*8de0*/  MOV R160, R6 ;  /* 0x0000000600a07202 */ /* 0x000fe20000000f00 */
        /* <DEDUP_REMOVED lines=13> */
[----:B------:R-:W-:Y:S01]  /*8ec0*/  FMUL.FTZ R23, R2, R151 ;  /* 0x0000009702177220 */ /* 0x000fe20000410000 */
[----:B-1----:R-:W-:Y:S01]  /*8ed0*/  F2FP.PACK_AB R179, R156, R152 ;  /* 0x000000989cb3723e */ /* 0x002fe200000000ff */
        /* <DEDUP_REMOVED lines=57> */
[----:B------:R-:W1:Y:S01]  /*9270*/  MUFU.EX2 R2, R187 ;  /* 0x000000bb00027308 */ /* 0x000e620000000800 */
[----:B---3--:R-:W3:Y:S02]  /*9280*/  LDSM.16.MT88.4 R136, [R162] ;  /* 0x00000000a288783b */ /* 0x008ee40000004200 */
[C---:B---3--:R-:W-:Y:S08]  /*9290*/  HMMA.16816.F32 R4, R176.reuse, R136, R4 ;  /* 0x00000088b004723c */ /* 0x048ff00000001804 */
[C---:B------:R-:W-:Y:S01]  /*92a0*/  HMMA.16816.F32 R8, R176.reuse, R138, R8 ;  /* 0x0000008ab008723c */ /* 0x040fe20000001808 */
[----:B--2---:R-:W2:Y:S07]  /*92b0*/  LDSM.16.MT88.4 R136, [R163] ;  /* 0x00000000a388783b */ /* 0x004eae0000004200 */
[C---:B--2---:R-:W-:Y:S08]  /*92c0*/  HMMA.16816.F32 R12, R176.reuse, R136, R12 ;  /* 0x00000088b00c723c */ /* 0x044ff0000000180c */
[C---:B------:R-:W-:Y:S01]  /*92d0*/  HMMA.16816.F32 R16, R176.reuse, R138, R16 ;  /* 0x0000008ab010723c */ /* 0x040fe20000001810 */
[----:B------:R-:W2:Y:S07]  /*92e0*/  LDSM.16.MT88.4 R136, [R148] ;  /* 0x000000009488783b */ /* 0x000eae0000004200 */
[C---:B--2---:R-:W-:Y:S08]  /*92f0*/  HMMA.16816.F32 R20, R176.reuse, R136, R20 ;  /* 0x00000088b014723c */ /* 0x044ff00000001814 */
[C---:B------:R-:W-:Y:S01]  /*9300*/  HMMA.16816.F32 R24, R176.reuse, R138, R24 ;  /* 0x0000008ab018723c */ /* 0x040fe20000001818 */
[----:B----4-:R2:W3:Y:S03]  /*9310*/  LDSM.16.MT88.4 R136, [R0] ;  /* 0x000000000088783b */ /* 0x0104e60000004200 */
[----:B--2---:R-:W-:Y:S02]  /*9320*/  FADD.FTZ R0, R133, R180 ;  /* 0x000000b485007221 */ /* 0x004fe40000010000 */
[----:B------:R-:W2:Y:S02]  /*9330*/  MUFU.EX2 R180, R161 ;  /* 0x000000a100b47308 */ /* 0x000ea40000000800 */
[----:B-1----:R-:W-:Y:S04]  /*9340*/  FADD.FTZ R0, R2, R0 ;  /* 0x0000000002007221 */ /* 0x002fe80000010000 */
[----:B------:R-:W-:Y:S04]  /*9350*/  FADD.FTZ R0, R144, R0 ;  /* 0x0000000090007221 */ /* 0x000fe80000010000 */
        /* <DEDUP_REMOVED lines=36> */
[----:B------:R-:W1:Y:S08]  /*95a0*/  LDSM.16.MT88.4 R136, [R141+0x6000] ;  /* 0x006000008d88783b */ /* 0x000e700000004200 */
[----:B------:R-:W3:Y:S01]  /*95b0*/  LDSM.16.MT88.4 R140, [R162+0x800] ;  /* 0x00080000a28c783b */ /* 0x000ee20000004200 */
        /* <DEDUP_REMOVED lines=9> */
[----:B--2---:R-:W-:Y:S05]  /*9650*/  F2FP.PACK_AB R177, R180, R181 ;  /* 0x000000b5b4b1723e */ /* 0x004fea00000000ff */
[C---:B---3--:R-:W-:Y:S02]  /*9660*/  HMMA.16816.F32 R4, R136.reuse, R140, R4 ;  /* 0x0000008c8804723c */ /* 0x048fe40000001804 */
[----:B------:R2:W-:Y:S06]  /*9670*/  MUFU.EX2 R134, R249 ;  /* 0x000000f900867308 */ /* 0x0005ec0000000800 */
[C---:B------:R-:W-:Y:S01]  /*9680*/  HMMA.16816.F32 R8, R136.reuse, R142, R8 ;  /* 0x0000008e8808723c */ /* 0x040fe20000001808 */
[----:B------:R-:W3:Y:S03]  /*9690*/  LDSM.16.MT88.4 R140, [R148+0x800] ;  /* 0x00080000948c783b */ /* 0x000ee60000004200 */
[----:B------:R-:W5:Y:S01]  /*96a0*/  MUFU.EX2 R133, R158 ;  /* 0x0000009e00857308 */ /* 0x000f620000000800 */
[----:B----4-:R-:W-:Y:S09]  /*96b0*/  MOV R251, R148 ;  /* 0x0000009400fb7202 */ /* 0x010ff20000000f00 */
[----:B------:R-:W-:Y:S01]  /*96c0*/  MUFU.EX2 R176, R167 ;  /* 0x000000a700b07308 */ /* 0x000fe20000000800 */
[----:B--2---:R-:W-:Y:S01]  /*96d0*/  MOV R249, R162 ;  /* 0x000000a200f97202 */ /* 0x004fe20000000f00 */
[C---:B-1----:R-:W-:Y:S03]  /*96e0*/  HMMA.16816.F32 R12, R136.reuse, R144, R12 ;  /* 0x00000090880c723c */ /* 0x042fe6000000180c */
[----:B-----5:R-:W-:Y:S05]  /*96f0*/  FADD.FTZ R0, R133, R0 ;  /* 0x0000000085007221 */ /* 0x020fea0000010000 */
[C---:B------:R-:W-:Y:S01]  /*9700*/  HMMA.16816.F32 R16, R136.reuse, R146, R16 ;  /* 0x000000928810723c */ /* 0x040fe20000001810 */
[----:B------:R-:W1:Y:S03]  /*9710*/  LDSM.16.MT88.4 R144, [R188+0x800] ;  /* 0x00080000bc90783b */ /* 0x000e660000004200 */
[----:B------:R-:W-:Y:S04]  /*9720*/  FADD.FTZ R0, R2, R0 ;  /* 0x0000000002007221 */ /* 0x000fe80000010000 */
[C---:B---3--:R-:W-:Y:S08]  /*9730*/  HMMA.16816.F32 R20, R136.reuse, R140, R20 ;  /* 0x0000008c8814723c */ /* 0x048ff00000001814 */
        /* <DEDUP_REMOVED lines=25> */
[----:B------:R2:W3:Y:S07]  /*98d0*/  LDSM.16.MT88.4 R140, [R162+0x6800] ;  /* 0x00680000a28c783b */ /* 0x0004ee0000004200 */
[C---:B-1----:R-:W-:Y:S04]  /*98e0*/  HMMA.16816.F32 R92, R136.reuse, R144, R92 ;  /* 0x00000090885c723c */ /* 0x042fe8000000185c */
[----:B--2---:R-:W-:Y:S04]  /*98f0*/  MOV R162, R149 ;  /* 0x0000009500a27202 */ /* 0x004fe80000000f00 */
[C---:B------:R-:W-:Y:S01]  /*9900*/  HMMA.16816.F32 R96, R136.reuse, R146, R96 ;  /* 0x000000928860723c */ /* 0x040fe20000001860 */
[----:B------:R-:W1:Y:S07]  /*9910*/  LDSM.16.MT88.4 R144, [R163+0x6800] ;  /* 0x00680000a390783b */ /* 0x000e6e0000004200 */
[C---:B---3--:R-:W-:Y:S08]  /*9920*/  HMMA.16816.F32 R100, R136.reuse, R140, R100 ;  /* 0x0000008c8864723c */ /* 0x048ff00000001864 */
[C---:B------:R-:W-:Y:S01]  /*9930*/  HMMA.16816.F32 R104, R136.reuse, R142, R104 ;  /* 0x0000008e8868723c */ /* 0x040fe20000001868 */
[----:B------:R2:W3:Y:S07]  /*9940*/  LDSM.16.MT88.4 R140, [R148+0x6800] ;  /* 0x00680000948c783b */ /* 0x0004ee0000004200 */
[C---:B-1----:R-:W-:Y:S01]  /*9950*/  HMMA.16816.F32 R108, R136.reuse, R144, R108 ;  /* 0x00000090886c723c */ /* 0x042fe2000000186c */
[----:B--2---:R1:W2:Y:S07]  /*9960*/  MUFU.EX2 R148, R250 ;  /* 0x000000fa00947308 */ /* 0x0042ae0000000800 */
[C---:B------:R-:W-:Y:S01]  /*9970*/  HMMA.16816.F32 R112, R136.reuse, R146, R112 ;  /* 0x000000928870723c */ /* 0x040fe20000001870 */
[----:B------:R-:W4:Y:S07]  /*9980*/  LDSM.16.MT88.4 R144, [R188+0x6800] ;  /* 0x00680000bc90783b */ /* 0x000f2e0000004200 */
[C---:B---3--:R-:W-:Y:S04]  /*9990*/  HMMA.16816.F32 R116, R136.reuse, R140, R116 ;  /* 0x0000008c8874723c */ /* 0x048fe80000001874 */
[----:B-1----:R-:W-:Y:S04]  /*99a0*/  MOV R250, R163 ;  /* 0x000000a300fa7202 */ /* 0x002fe80000000f00 */
[C---:B------:R-:W-:Y:S01]  /*99b0*/  HMMA.16816.F32 R120, R136.reuse, R142, R120 ;  /* 0x0000008e8878723c */ /* 0x040fe20000001878 */
[----:B------:R-:W1:Y:S03]  /*99c0*/  LDSM.16.MT88.4 R140, [R249+0x1000] ;  /* 0x00100000f98c783b */ /* 0x000e660000004200 */
[----:B--2---:R-:W-:Y:S04]  /*99d0*/  FADD.FTZ R0, R148, R0 ;  /* 0x0000000094007221 */ /* 0x004fe80000010000 */
[C---:B------:R-:W-:Y:S01]  /*99e0*/  FADD.FTZ R0, R134.reuse, R0 ;  /* 0x0000000086007221 */ /* 0x040fe20000010000 */
[C---:B----4-:R-:W-:Y:S08]  /*99f0*/  HMMA.16816.F32 R124, R136.reuse, R144, R124 ;  /* 0x00000090887c723c */ /* 0x050ff0000000187c */
[----:B------:R-:W-:Y:S01]  /*9a00*/  HMMA.16816.F32 R128, R136, R146, R128 ;  /* 0x000000928880723c */ /* 0x000fe20000001880 */
[----:B------:R-:W2:Y:S06]  /*9a10*/  LDSM.16.MT88.4 R144, [R250+0x1000] ;  /* 0x00100000fa90783b */ /* 0x000eac0000004200 */
[----:B------:R-:W-:Y:S02]  /*9a20*/  F2FP.PACK_AB R138, R134, R148 ;  /* 0x00000094868a723e */ /* 0x000fe400000000ff */
[----:B------:R-:W3:Y:S01]  /*9a30*/  LDSM.16.MT88.4 R148, [R251+0x1000] ;  /* 0x00100000fb94783b */ /* 0x000ee20000004200 */
[----:B------:R-:W-:Y:S02]  /*9a40*/  MUFU.EX2 R134, R165 ;  /* 0x000000a500867308 */ /* 0x000fe40000000800 */
[----:B------:R-:W-:Y:S02]  /*9a50*/  F2FP.PACK_AB R136, R2, R133 ;  /* 0x000000850288723e */ /* 0x000fe400000000ff */
[----:B------:R-:W-:Y:S02]  /*9a60*/  F2FP.PACK_AB R137, R189, R190 ;  /* 0x000000bebd89723e */ /* 0x000fe400000000ff */
[----:B------:R-:W-:Y:S04]  /*9a70*/  F2FP.PACK_AB R139, R248, R191 ;  /* 0x000000bff88b723e */ /* 0x000fe800000000ff */
[----:B------:R-:W4:Y:S03]  /*9a80*/  MUFU.EX2 R2, R162 ;  /* 0x000000a200027308 */ /* 0x000f260000000800 */
[C---:B-1----:R-:W-:Y:S07]  /*9a90*/  HMMA.16816.F32 R4, R136.reuse, R140, R4 ;  /* 0x0000008c8804723c */ /* 0x042fee0000001804 */
[----:B------:R-:W1:Y:S01]  /*9aa0*/  MUFU.EX2 R133, R166 ;  /* 0x000000a600857308 */ /* 0x000e620000000800 */
[C---:B------:R-:W-:Y:S01]  /*9ab0*/  HMMA.16816.F32 R8, R136.reuse, R142, R8 ;  /* 0x0000008e8808723c */ /* 0x040fe20000001808 */
[----:B------:R-:W5:Y:S07]  /*9ac0*/  LDSM.16.MT88.4 R140, [R188+0x1000] ;  /* 0x00100000bc8c783b */ /* 0x000f6e0000004200 */
[C---:B--2---:R-:W-:Y:S04]  /*9ad0*/  HMMA.16816.F32 R12, R136.reuse, R144, R12 ;  /* 0x00000090880c723c */ /* 0x044fe8000000180c */
[----:B----4-:R-:W-:Y:S04]  /*9ae0*/  FADD.FTZ R0, R2, R0 ;  /* 0x0000000002007221 */ /* 0x010fe80000010000 */
[C---:B------:R-:W-:Y:S01]  /*9af0*/  FADD.FTZ R0, R176.reuse, R0 ;  /* 0x00000000b0007221 */ /* 0x040fe20000010000 */
[C---:B------:R-:W-:Y:S01]  /*9b00*/  HMMA.16816.F32 R16, R136.reuse, R146, R16 ;  /* 0x000000928810723c */ /* 0x040fe20000001810 */
[----:B------:R-:W2:Y:S02]  /*9b10*/  LDSM.16.MT88.4 R144, [R249+0x3000] ;  /* 0x00300000f990783b */ /* 0x000ea40000004200 */
[----:B------:R-:W-:Y:S01]  /*9b20*/  F2FP.PACK_AB R176, R176, R2 ;  /* 0x00000002b0b0723e */ /* 0x000fe200000000ff */
[----:B------:R-:W-:Y:S02]  /*9b30*/  FADD.FTZ R2, R152, R160 ;  /* 0x000000a098027221 */ /* 0x000fe40000010000 */
[----:B-1----:R-:W-:Y:S02]  /*9b40*/  FADD.FTZ R0, R133, R0 ;  /* 0x0000000085007221 */ /* 0x002fe40000010000 */
[C---:B---3--:R-:W-:Y:S01]  /*9b50*/  HMMA.16816.F32 R20, R136.reuse, R148, R20 ;  /* 0x000000948814723c */ /* 0x048fe20000001814 */
[----:B------:R-:W-:Y:S03]  /*9b60*/  LDSM.16.MT88.4 R160, [R249+0x1800] ;  /* 0x00180000f9a0783b */ /* 0x000fe60000004200 */
[C---:B------:R-:W-:Y:S01]  /*9b70*/  FADD.FTZ R0, R178.reuse, R0 ;  /* 0x00000000b2007221 */ /* 0x040fe20000010000 */
[----:B------:R-:W-:Y:S02]  /*9b80*/  F2FP.PACK_AB R178, R178, R133 ;  /* 0x00000085b2b2723e */ /* 0x000fe400000000ff */
[----:B------:R-:W1:Y:S01]  /*9b90*/  MUFU.EX2 R133, R164 ;  /* 0x000000a400857308 */ /* 0x000e620000000800 */
[C---:B------:R-:W-:Y:S01]  /*9ba0*/  HMMA.16816.F32 R24, R136.reuse, R150, R24 ;  /* 0x000000968818723c */ /* 0x040fe20000001818 */
[----:B------:R-:W3:Y:S07]  /*9bb0*/  LDSM.16.MT88.4 R148, [R250+0x3000] ;  /* 0x00300000fa94783b */ /* 0x000eee0000004200 */
[C---:B-----5:R-:W-:Y:S01]  /*9bc0*/  HMMA.16816.F32 R28, R136.reuse, R140, R28 ;  /* 0x0000008c881c723c */ /* 0x060fe2000000181c */
[----:B------:R-:W-:Y:S07]  /*9bd0*/  LDSM.16.MT88.4 R152, [R250+0x1800] ;  /* 0x00180000fa98783b */ /* 0x000fee0000004200 */
[C---:B------:R-:W-:Y:S01]  /*9be0*/  HMMA.16816.F32 R32, R136.reuse, R142, R32 ;  /* 0x0000008e8820723c */ /* 0x040fe20000001820 */
[----:B------:R-:W4:Y:S03]  /*9bf0*/  LDSM.16.MT88.4 R140, [R251+0x3000] ;  /* 0x00300000fb8c783b */ /* 0x000f260000004200 */
[----:B-1----:R-:W-:Y:S04]  /*9c00*/  F2FP.PACK_AB R179, R133, R134 ;  /* 0x0000008685b3723e */ /* 0x002fe800000000ff */
[C---:B--2---:R-:W-:Y:S01]  /*9c10*/  HMMA.16816.F32 R36, R136.reuse, R144, R36 ;  /* 0x000000908824723c */ /* 0x044fe20000001824 */
[----:B------:R1:W-:Y:S04]  /*9c20*/  STL [R1+0x78], R0 ;  /* 0x0000780001007387 */ /* 0x0003e80000100800 */
[----:B------:R-:W2:Y:S03]  /*9c30*/  LDL R187, [R1+0x80] ;  /* 0x0000800001bb7983 */ /* 0x000ea60000100800 */
[C---:B------:R-:W-:Y:S01]  /*9c40*/  HMMA.16816.F32 R40, R136.reuse, R146, R40 ;  /* 0x000000928828723c */ /* 0x040fe20000001828 */
[----:B------:R-:W5:Y:S07]  /*9c50*/  LDSM.16.MT88.4 R144, [R188+0x3000] ;  /* 0x00300000bc90783b */ /* 0x000f6e0000004200 */
[C---:B---3--:R-:W-:Y:S01]  /*9c60*/  HMMA.16816.F32 R44, R136.reuse, R148, R44 ;  /* 0x00000094882c723c */ /* 0x048fe2000000182c */
[----:B------:R-:W2:Y:S07]  /*9c70*/  LDL.LU R186, [R1+0x10] ;  /* 0x0000100001ba7983 */ /* 0x000eae0000300800 */
[C---:B------:R-:W-:Y:S01]  /*9c80*/  HMMA.16816.F32 R48, R136.reuse, R150, R48 ;  /* 0x000000968830723c */ /* 0x040fe20000001830 */
[----:B------:R-:W3:Y:S03]  /*9c90*/  LDSM.16.MT88.4 R148, [R249+0x5000] ;  /* 0x00500000f994783b */ /* 0x000ee60000004200 */
[----:B-1----:R-:W-:Y:S04]  /*9ca0*/  FADD.FTZ R0, R156, R2 ;  /* 0x000000029c007221 */ /* 0x002fe80000010000 */
[C---:B----4-:R-:W-:Y:S04]  /*9cb0*/  HMMA.16816.F32 R52, R136.reuse, R140, R52 ;  /* 0x0000008c8834723c */ /* 0x050fe80000001834 */
[----:B------:R-:W-:Y:S04]  /*9cc0*/  FADD.FTZ R0, R185, R0 ;  /* 0x00000000b9007221 */ /* 0x000fe80000010000 */
[C---:B------:R-:W-:Y:S01]  /*9cd0*/  HMMA.16816.F32 R56, R136.reuse, R142, R56 ;  /* 0x0000008e8838723c */ /* 0x040fe20000001838 */
[----:B------:R-:W1:Y:S03]  /*9ce0*/  LDSM.16.MT88.4 R140, [R250+0x5000] ;  /* 0x00500000fa8c783b */ /* 0x000e660000004200 */
[----:B------:R-:W-:Y:S04]  /*9cf0*/  FADD.FTZ R0, R182, R0 ;  /* 0x00000000b6007221 */ /* 0x000fe80000010000 */
[----:B------:R-:W-:Y:S01]  /*9d00*/  FADD.FTZ R0, R183, R0 ;  /* 0x00000000b7007221 */ /* 0x000fe20000010000 */
[C---:B-----5:R-:W-:Y:S03]  /*9d10*/  HMMA.16816.F32 R60, R136.reuse, R144, R60 ;  /* 0x00000090883c723c */ /* 0x060fe6000000183c */
[----:B------:R-:W-:Y:S04]  /*9d20*/  FADD.FTZ R0, R184, R0 ;  /* 0x00000000b8007221 */ /* 0x000fe80000010000 */
[----:B------:R-:W-:Y:S01]  /*9d30*/  FADD.FTZ R0, R190, R0 ;  /* 0x00000000be007221 */ /* 0x000fe20000010000 */
[C---:B------:R-:W-:Y:S01]  /*9d40*/  HMMA.16816.F32 R64, R136.reuse, R146, R64 ;  /* 0x000000928840723c */ /* 0x040fe20000001840 */
[----:B------:R-:W4:Y:S03]  /*9d50*/  LDSM.16.MT88.4 R144, [R251+0x5000] ;  /* 0x00500000fb90783b */ /* 0x000f260000004200 */
[----:B------:R-:W-:Y:S04]  /*9d60*/  FADD.FTZ R0, R189, R0 ;  /* 0x00000000bd007221 */ /* 0x000fe80000010000 */
[C---:B---3--:R-:W-:Y:S04]  /*9d70*/  HMMA.16816.F32 R68, R136.reuse, R148, R68 ;  /* 0x000000948844723c */ /* 0x048fe80000001844 */
[----:B------:R-:W-:Y:S04]  /*9d80*/  FADD.FTZ R0, R191, R0 ;  /* 0x00000000bf007221 */ /* 0x000fe80000010000 */
[C---:B------:R-:W-:Y:S01]  /*9d90*/  HMMA.16816.F32 R72, R136.reuse, R150, R72 ;  /* 0x000000968848723c */ /* 0x040fe20000001848 */
[----:B------:R-:W3:Y:S03]  /*9da0*/  LDSM.16.MT88.4 R148, [R188+0x5000] ;  /* 0x00500000bc94783b */ /* 0x000ee60000004200 */
[----:B------:R-:W-:Y:S04]  /*9db0*/  FADD.FTZ R0, R248, R0 ;  /* 0x00000000f8007221 */ /* 0x000fe80000010000 */
[C---:B-1----:R-:W-:Y:S04]  /*9dc0*/  HMMA.16816.F32 R76, R136.reuse, R140, R76 ;  /* 0x0000008c884c723c */ /* 0x042fe8000000184c */
[----:B------:R-:W-:Y:S04]  /*9dd0*/  FADD.FTZ R0, R181, R0 ;  /* 0x00000000b5007221 */ /* 0x000fe80000010000 */
[C---:B------:R-:W-:Y:S01]  /*9de0*/  HMMA.16816.F32 R80, R136.reuse, R142, R80 ;  /* 0x0000008e8850723c */ /* 0x040fe20000001850 */
[----:B------:R-:W1:Y:S03]  /*9df0*/  LDSM.16.MT88.4 R140, [R249+0x7000] ;  /* 0x00700000f98c783b */ /* 0x000e660000004200 */
[----:B------:R-:W-:Y:S04]  /*9e00*/  FADD.FTZ R0, R180, R0 ;  /* 0x00000000b4007221 */ /* 0x000fe80000010000 */
[----:B------:R-:W-:Y:S01]  /*9e10*/  FADD.FTZ R0, R134, R0 ;  /* 0x0000000086007221 */ /* 0x000fe20000010000 */
[C---:B----4-:R-:W-:Y:S03]  /*9e20*/  HMMA.16816.F32 R84, R136.reuse, R144, R84 ;  /* 0x000000908854723c */ /* 0x050fe60000001854 */
[----:B------:R-:W-:Y:S01]  /*9e30*/  FADD.FTZ R0, R133, R0 ;  /* 0x0000000085007221 */ /* 0x000fe20000010000 */
[----:B------:R-:W-:Y:S02]  /*9e40*/  MOV R133, R132 ;  /* 0x0000008400857202 */ /* 0x000fe40000000f00 */
[----:B------:R-:W-:Y:S02]  /*9e50*/  MOV R134, R3 ;  /* 0x0000000300867202 */ /* 0x000fe40000000f00 */
[C---:B------:R-:W-:Y:S01]  /*9e60*/  HMMA.16816.F32 R88, R136.reuse, R146, R88 ;  /* 0x000000928858723c */ /* 0x040fe20000001858 */
[----:B------:R-:W4:Y:S07]  /*9e70*/  LDSM.16.MT88.4 R144, [R250+0x7000] ;  /* 0x00700000fa90783b */ /* 0x000f2e0000004200 */
[C---:B---3--:R-:W-:Y:S08]  /*9e80*/  HMMA.16816.F32 R92, R136.reuse, R148, R92 ;  /* 0x00000094885c723c */ /* 0x048ff0000000185c */
[C---:B------:R-:W-:Y:S01]  /*9e90*/  HMMA.16816.F32 R96, R136.reuse, R150, R96 ;  /* 0x000000968860723c */ /* 0x040fe20000001860 */
[----:B------:R-:W3:Y:S07]  /*9ea0*/  LDSM.16.MT88.4 R148, [R251+0x7000] ;  /* 0x00700000fb94783b */ /* 0x000eee0000004200 */
[C---:B-1----:R-:W-:Y:S08]  /*9eb0*/  HMMA.16816.F32 R100, R136.reuse, R140, R100 ;  /* 0x0000008c8864723c */ /* 0x042ff00000001864 */
[C---:B------:R-:W-:Y:S01]  /*9ec0*/  HMMA.16816.F32 R104, R136.reuse, R142, R104 ;  /* 0x0000008e8868723c */ /* 0x040fe20000001868 */
[----:B------:R-:W1:Y:S07]  /*9ed0*/  LDSM.16.MT88.4 R140, [R188+0x7000] ;  /* 0x00700000bc8c783b */ /* 0x000e6e0000004200 */
[C---:B----4-:R-:W-:Y:S08]  /*9ee0*/  HMMA.16816.F32 R108, R136.reuse, R144, R108 ;  /* 0x00000090886c723c */ /* 0x050ff0000000186c */
[C---:B------:R-:W-:Y:S01]  /*9ef0*/  HMMA.16816.F32 R112, R136.reuse, R146, R112 ;  /* 0x000000928870723c */ /* 0x040fe20000001870 */
[----:B------:R-:W4:Y:S07]  /*9f00*/  LDSM.16.MT88.4 R144, [R251+0x1800] ;  /* 0x00180000fb90783b */ /* 0x000f2e0000004200 */
        /* <DEDUP_REMOVED lines=8> */
[----:B------:R-:W5:Y:S07]  /*9f90*/  LDSM.16.MT88.4 R8, [R250+0x3800] ;  /* 0x00380000fa08783b */ /* 0x000f6e0000004200 */
[C---:B------:R-:W-:Y:S01]  /*9fa0*/  HMMA.16816.F32 R156, R176.reuse, R152, R12 ;  /* 0x00000098b09c723c */ /* 0x040fe2000000180c */
[----:B------:R-:W3:Y:S07]  /*9fb0*/  LDSM.16.MT88.4 R12, [R251+0x3800] ;  /* 0x00380000fb0c783b */ /* 0x000eee0000004200 */
[C---:B------:R-:W-:Y:S01]  /*9fc0*/  HMMA.16816.F32 R152, R176.reuse, R154, R16 ;  /* 0x0000009ab098723c */ /* 0x040fe20000001810 */
[----:B------:R-:W5:Y:S07]  /*9fd0*/  LDSM.16.MT88.4 R16, [R188+0x3800] ;  /* 0x00380000bc10783b */ /* 0x000f6e0000004200 */
[C---:B----4-:R-:W-:Y:S08]  /*9fe0*/  HMMA.16816.F32 R148, R176.reuse, R144, R20 ;  /* 0x00000090b094723c */ /* 0x050ff00000001814 */
[C---:B------:R-:W-:Y:S08]  /*9ff0*/  HMMA.16816.F32 R144, R176.reuse, R146, R24 ;  /* 0x00000092b090723c */ /* 0x040ff00000001818 */
[C---:B-1----:R-:W-:Y:S08]  /*a000*/  HMMA.16816.F32 R140, R176.reuse, R136, R28 ;  /* 0x00000088b08c723c */ /* 0x042ff0000000181c */
[C---:B------:R-:W-:Y:S08]  /*a010*/  HMMA.16816.F32 R136, R176.reuse, R138, R32 ;  /* 0x0000008ab088723c */ /* 0x040ff00000001820 */
[C---:B---3--:R-:W-:Y:S08]  /*a020*/  HMMA.16816.F32 R36, R176.reuse, R4, R36 ;  /* 0x00000004b024723c */ /* 0x048ff00000001824 */
[C---:B------:R-:W-:Y:S01]  /*a030*/  HMMA.16816.F32 R40, R176.reuse, R6, R40 ;  /* 0x00000006b028723c */ /* 0x040fe20000001828 */
[----:B------:R-:W1:Y:S07]  /*a040*/  LDSM.16.MT88.4 R4, [R249+0x5800] ;  /* 0x00580000f904783b */ /* 0x000e6e0000004200 */
[C---:B-----5:R-:W-:Y:S08]  /*a050*/  HMMA.16816.F32 R44, R176.reuse, R8, R44 ;  /* 0x00000008b02c723c */ /* 0x060ff0000000182c */
[C---:B------:R-:W-:Y:S01]  /*a060*/  HMMA.16816.F32 R48, R176.reuse, R10, R48 ;  /* 0x0000000ab030723c */ /* 0x040fe20000001830 */
[----:B------:R-:W3:Y:S07]  /*a070*/  LDSM.16.MT88.4 R8, [R250+0x5800] ;  /* 0x00580000fa08783b */ /* 0x000eee0000004200 */
[C---:B------:R-:W-:Y:S08]  /*a080*/  HMMA.16816.F32 R52, R176.reuse, R12, R52 ;  /* 0x0000000cb034723c */ /* 0x040ff00000001834 */
[C---:B------:R-:W-:Y:S01]  /*a090*/  HMMA.16816.F32 R56, R176.reuse, R14, R56 ;  /* 0x0000000eb038723c */ /* 0x040fe20000001838 */
[----:B------:R-:W4:Y:S07]  /*a0a0*/  LDSM.16.MT88.4 R12, [R251+0x5800] ;  /* 0x00580000fb0c783b */ /* 0x000f2e0000004200 */
[C---:B------:R-:W-:Y:S08]  /*a0b0*/  HMMA.16816.F32 R60, R176.reuse, R16, R60 ;  /* 0x00000010b03c723c */ /* 0x040ff0000000183c */
[C---:B------:R-:W-:Y:S01]  /*a0c0*/  HMMA.16816.F32 R64, R176.reuse, R18, R64 ;  /* 0x00000012b040723c */ /* 0x040fe20000001840 */
[----:B------:R-:W5:Y:S02]  /*a0d0*/  LDSM.16.MT88.4 R16, [R188+0x5800] ;  /* 0x00580000bc10783b */ /* 0x000f640000004200 */
[C---:B--2---:R-:W-:Y:S02]  /*a0e0*/  ISETP.GT.AND P0, PT, R186.reuse, R187, PT ;  /* 0x000000bbba00720c */ /* 0x044fe40003f04270 */
[----:B------:R-:W-:Y:S03]  /*a0f0*/  IADD3 R2, R186, -0x1, RZ ;  /* 0xffffffffba027810 */ /* 0x000fe60007ffe0ff */
[C---:B-1----:R-:W-:Y:S02]  /*a100*/  HMMA.16816.F32 R68, R176.reuse, R4, R68 ;  /* 0x00000004b044723c */ /* 0x042fe40000001844 */
[----:B------:R-:W-:Y:S04]  /*a110*/  STL [R1+0x60], R2 ;  /* 0x0000600201007387 */ /* 0x000fe80000100800 */
[----:B------:R1:W-:Y:S02]  /*a120*/  STL [R1+0x74], R0 ;  /* 0x0000740001007387 */ /* 0x0003e40000100800 */
[C---:B------:R-:W-:Y:S02]  /*a130*/  HMMA.16816.F32 R72, R176.reuse, R6, R72 ;  /* 0x00000006b048723c */ /* 0x040fe40000001848 */
[----:B------:R-:W2:Y:S06]  /*a140*/  LDSM.16.MT88.4 R4, [R249+0x7800] ;  /* 0x00780000f904783b */ /* 0x000eac0000004200 */
[C---:B---3--:R-:W-:Y:S08]  /*a150*/  HMMA.16816.F32 R76, R176.reuse, R8, R76 ;  /* 0x00000008b04c723c */ /* 0x048ff0000000184c */
[C---:B------:R-:W-:Y:S01]  /*a160*/  HMMA.16816.F32 R80, R176.reuse, R10, R80 ;  /* 0x0000000ab050723c */ /* 0x040fe20000001850 */
[----:B------:R-:W3:Y:S03]  /*a170*/  LDSM.16.MT88.4 R8, [R250+0x7800] ;  /* 0x00780000fa08783b */ /* 0x000ee60000004200 */
[----:B-1----:R-:W-:Y:S04]  /*a180*/  MOV R0, R2 ;  /* 0x0000000200007202 */ /* 0x002fe80000000f00 */
[C---:B----4-:R-:W-:Y:S01]  /*a190*/  HMMA.16816.F32 R84, R176.reuse, R12, R84 ;  /* 0x0000000cb054723c */ /* 0x050fe20000001854 */
[----:B------:R-:W-:Y:S07]  /*a1a0*/  STL [R1+0x10], R0 ;  /* 0x0000100001007387 */ /* 0x000fee0000100800 */
[C---:B------:R-:W-:Y:S01]  /*a1b0*/  HMMA.16816.F32 R88, R176.reuse, R14, R88 ;  /* 0x0000000eb058723c */ /* 0x040fe20000001858 */
[----:B------:R-:W1:Y:S07]  /*a1c0*/  LDSM.16.MT88.4 R12, [R251+0x7800] ;  /* 0x00780000fb0c783b */ /* 0x000e6e0000004200 */
[C---:B-----5:R-:W-:Y:S08]  /*a1d0*/  HMMA.16816.F32 R92, R176.reuse, R16, R92 ;  /* 0x00000010b05c723c */ /* 0x060ff0000000185c */
[C---:B------:R-:W-:Y:S01]  /*a1e0*/  HMMA.16816.F32 R96, R176.reuse, R18, R96 ;  /* 0x00000012b060723c */ /* 0x040fe20000001860 */
[----:B------:R-:W4:Y:S07]  /*a1f0*/  LDSM.16.MT88.4 R16, [R188+0x7800] ;  /* 0x00780000bc10783b */ /* 0x000f2e0000004200 */
[C---:B--2---:R-:W-:Y:S08]  /*a200*/  HMMA.16816.F32 R100, R176.reuse, R4, R100 ;  /* 0x00000004b064723c */ /* 0x044ff00000001864 */
[C---:B------:R-:W-:Y:S08]  /*a210*/  HMMA.16816.F32 R104, R176.reuse, R6, R104 ;  /* 0x00000006b068723c */ /* 0x040ff00000001868 */
[C---:B---3--:R-:W-:Y:S08]  /*a220*/  HMMA.16816.F32 R108, R176.reuse, R8, R108 ;  /* 0x00000008b06c723c */ /* 0x048ff0000000186c */
[C---:B------:R-:W-:Y:S08]  /*a230*/  HMMA.16816.F32 R112, R176.reuse, R10, R112 ;  /* 0x0000000ab070723c */ /* 0x040ff00000001870 */
[C---:B-1----:R-:W-:Y:S08]  /*a240*/  HMMA.16816.F32 R116, R176.reuse, R12, R116 ;  /* 0x0000000cb074723c */ /* 0x042ff00000001874 */
[C---:B------:R-:W-:Y:S08]  /*a250*/  HMMA.16816.F32 R120, R176.reuse, R14, R120 ;  /* 0x0000000eb078723c */ /* 0x040ff00000001878 */
[C---:B----4-:R-:W-:Y:S07]  /*a260*/  HMMA.16816.F32 R124, R176.reuse, R16, R124 ;  /* 0x00000010b07c723c */ /* 0x050fee000000187c */
[----:B------:R-:W-:Y:S01]  /*a270*/  MOV R16, R3 ;  /* 0x0000000300107202 */ /* 0x000fe20000000f00 */
[----:B------:R-:W-:Y:S01]  /*a280*/  HMMA.16816.F32 R128, R176, R18, R128 ;  /* 0x00000012b080723c */ /* 0x000fe20000001880 */
[----:B------:R-:W-:-:S07]  /*a290*/  @P0 BRA `(.L_x_534) ;  /* 0xffffbae000000947 */ /* 0x000fce000383ffff */
.L_x_523:
[----:B-1----:R-:W2:Y:S02]  /*a2a0*/  LDL R0, [R1+0x60] ;  /* 0x0000600001007983 */ /* 0x002ea40000100800 */
[----:B--2---:R-:W-:-:S13]  /*a2b0*/  ISETP.GE.AND P0, PT, R0, RZ, PT ;  /* 0x000000ff0000720c */ /* 0x004fda0003f06270 */
[----:B------:R-:W-:Y:S05]  /*a2c0*/  @!P0 BRA `(.L_x_535) ;  /* 0x0000402000008947 */ /* 0x000fea0003800000 */
[----:B------:R-:W-:Y:S02]  /*a2d0*/  MOV R134, R16 ;  /* 0x0000001000867202 */ /* 0x000fe40000000f00 */
[----:B------:R-:W-:Y:S02]  /*a2e0*/  MOV R133, R132 ;  /* 0x0000008400857202 */ /* 0x000fe40000000f00 */
.L_x_542:
[----:B------:R-:W2:Y:S01]  /*a2f0*/  LDL R8, [R1+0x5c] ;  /* 0x00005c0001087983 */ /* 0x000ea20000100800 */
[----:B------:R-:W-:Y:S04]  /*a300*/  DEPBAR.LE SB0, 0x0 ;  /* 0x000080000000791a */ /* 0x000fe80000000000 */
[----:B------:R-:W3:Y:S01]  /*a310*/  LDL R12, [R1+0x58] ;  /* 0x00005800010c7983 */ /* 0x000ee20000100800 */
[C---:B------:R-:W-:Y:S01]  /*a320*/  IADD3 R20, R135.reuse, 0x6000, RZ ;  /* 0x0000600087147810 */ /* 0x040fe20007ffe0ff */
[----:B------:R-:W-:Y:S01]  /*a330*/  WARPSYNC 0xffffffff ;  /* 0xffffffff00007948 */ /* 0x000fe20003800000 */
[C---:B------:R-:W-:Y:S01]  /*a340*/  IADD3 R21, R135.reuse, 0x5000, RZ ;  /* 0x0000500087157810 */ /* 0x040fe20007ffe0ff */
[----:B------:R-:W4:Y:S01]  /*a350*/  LDL.64 R6, [R1+0xa0] ;  /* 0x0000a00001067983 */ /* 0x000f220000100a00 */
[C---:B------:R-:W-:Y:S02]  /*a360*/  IADD3 R249, R135.reuse, 0x3800, RZ ;  /* 0x0000380087f97810 */ /* 0x040fe40007ffe0ff */
[C---:B------:R-:W-:Y:S01]  /*a370*/  IADD3 R248, R135.reuse, 0x3000, RZ ;  /* 0x0000300087f87810 */ /* 0x040fe20007ffe0ff */
[----:B------:R-:W5:Y:S01]  /*a380*/  LDL R5, [R1+0xac] ;  /* 0x0000ac0001057983 */ /* 0x000f620000100800 */
[----:B------:R-:W-:Y:S03]  /*a390*/  IADD3 R132, R135, 0x2800, RZ ;  /* 0x0000280087847810 */ /* 0x000fe60007ffe0ff */
[----:B------:R-:W5:Y:S04]  /*a3a0*/  LDL R15, [R1+0xe8] ;  /* 0x0000e800010f7983 */ /* 0x000f680000100800 */
[----:B------:R-:W5:Y:S04]  /*a3b0*/  LDL R14, [R1+0x70] ;  /* 0x00007000010e7983 */ /* 0x000f680000100800 */
[----:B------:R-:W5:Y:S04]  /*a3c0*/  LDL R13, [R1+0xec] ;  /* 0x0000ec00010d7983 */ /* 0x000f680000100800 */
[----:B------:R-:W-:Y:S06]  /*a3d0*/  BAR.SYNC.DEFER_BLOCKING 0x0 ;  /* 0x0000000000007b1d */ /* 0x000fec0000010000 */
[----:B------:R-:W1:Y:S04]  /*a3e0*/  LDSM.16.M88.4 R16, [R252+0x800] ;  /* 0x00080000fc10783b */ /* 0x000e680000000200 */
[----:B------:R-:W1:Y:S04]  /*a3f0*/  LDSM.16.M88.4 R24, [R252+0x1000] ;  /* 0x00100000fc18783b */ /* 0x000e680000000200 */
[----:B------:R-:W1:Y:S04]  /*a400*/  LDSM.16.M88.4 R32, [R252+0x1800] ;  /* 0x00180000fc20783b */ /* 0x000e680000000200 */
[----:B------:R-:W1:Y:S04]  /*a410*/  LDSM.16.M88.4 R176, [R135] ;  /* 0x0000000087b0783b */ /* 0x000e680000000200 */
[----:B------:R-:W1:Y:S04]  /*a420*/  LDSM.16.M88.4 R180, [R135+0x800] ;  /* 0x0008000087b4783b */ /* 0x000e680000000200 */
[----:B------:R-:W1:Y:S04]  /*a430*/  LDSM.16.M88.4 R184, [R135+0x1000] ;  /* 0x0010000087b8783b */ /* 0x000e680000000200 */
[----:B------:R-:W1:Y:S04]  /*a440*/  LDSM.16.M88.4 R188, [R135+0x1800] ;  /* 0x0018000087bc783b */ /* 0x000e680000000200 */
[----:B----4-:R-:W4:Y:S01]  /*a450*/  LDL R7, [R1+0x68] ;  /* 0x0000680001077983 */ /* 0x010f220000100800 */
[----:B--2---:R-:W-:Y:S01]  /*a460*/  SHF.R.S32.HI R0, RZ, 0x1f, R8 ;  /* 0x0000001fff007819 */ /* 0x004fe20000011408 */
[----:B------:R-:W-:Y:S01]  /*a470*/  IMAD.WIDE.U32 R2, R8, c[0x0][0x208], RZ ;  /* 0x0000820008027a25 */ /* 0x000fe200078e00ff */
[----:B---3--:R-:W-:Y:S03]  /*a480*/  SHF.R.S32.HI R4, RZ, 0x1f, R12 ;  /* 0x0000001fff047819 */ /* 0x008fe6000001140c */
[----:B------:R-:W-:Y:S02]  /*a490*/  IMAD R0, R0, c[0x0][0x208], RZ ;  /* 0x0000820000007a24 */ /* 0x000fe400078e02ff */
[----:B------:R-:W-:Y:S02]  /*a4a0*/  IMAD R4, R4, c[0x0][0x218], RZ ;  /* 0x0000860004047a24 */ /* 0x000fe400078e02ff */
[----:B------:R-:W-:Y:S02]  /*a4b0*/  IMAD R0, R8, c[0x0][0x20c], R0 ;  /* 0x0000830008007a24 */ /* 0x000fe400078e0200 */
[----:B------:R-:W2:Y:S01]  /*a4c0*/  LDSM.16.M88.4 R8, [R252] ;  /* 0x00000000fc08783b */ /* 0x000ea20000000200 */
[----:B------:R-:W-:Y:S01]  /*a4d0*/  IMAD R4, R12, c[0x0][0x21c], R4 ;  /* 0x000087000c047a24 */ /* 0x000fe200078e0204 */
[C---:B-----5:R-:W-:Y:S01]  /*a4e0*/  SHF.L.U64.HI R29, R14.reuse, 0x1, R15 ;  /* 0x000000010e1d7819 */ /* 0x060fe2000001020f */
[----:B------:R-:W-:Y:S02]  /*a4f0*/  IMAD.IADD R3, R3, 0x1, R0 ;  /* 0x0000000103037824 */ /* 0x000fe400078e0200 */
[----:B------:R-:W-:Y:S02]  /*a500*/  IMAD.SHL.U32 R251, R14, 0x2, RZ ;  /* 0x000000020efb7824 */ /* 0x000fe400078e00ff */
[----:B------:R-:W-:Y:S05]  /*a510*/  IMAD.WIDE.U32 R2, R12, c[0x0][0x218], R2 ;  /* 0x000086000c027a25 */ /* 0x000fea00078e0002 */
[----:B------:R-:W-:Y:S02]  /*a520*/  IADD3 R0, P0, R6, R2, RZ ;  /* 0x0000000206007210 */ /* 0x000fe40007f1e0ff */
[----:B------:R-:W-:Y:S02]  /*a530*/  IADD3 R2, R135, 0x7000, RZ ;  /* 0x0000700087027810 */ /* 0x000fe40007ffe0ff */
[----:B------:R-:W-:Y:S02]  /*a540*/  IADD3.X R4, R5, R3, R4, P0, !PT ;  /* 0x0000000305047210 */ /* 0x000fe400007fe404 */
[C---:B------:R-:W-:Y:S04]  /*a550*/  LEA R12, P0, R0.reuse, c[0x0][0x1f8], 0x1 ;  /* 0x00007e00000c7a11 */ /* 0x040fe800078008ff */
[----:B------:R-:W-:Y:S02]  /*a560*/  LEA.HI.X R4, R0, c[0x0][0x1fc], R4, 0x1, P0 ;  /* 0x00007f0000047a11 */ /* 0x000fe400000f0c04 */
[C---:B------:R-:W-:Y:S05]  /*a570*/  IADD3 R0, R135.reuse, 0x7800, RZ ;  /* 0x0000780087007810 */ /* 0x040fea0007ffe0ff */
[----:B------:R3:W-:Y:S04]  /*a580*/  STL [R1+0x1c], R0 ;  /* 0x00001c0001007387 */ /* 0x0007e80000100800 */
[----:B------:R-:W5:Y:S04]  /*a590*/  LDL R6, [R1+0xf0] ;  /* 0x0000f00001067983 */ /* 0x000f680000100800 */
[----:B------:R1:W-:Y:S04]  /*a5a0*/  STL [R1+0x18], R2 ;  /* 0x0000180201007387 */ /* 0x0003e80000100800 */
[----:B------:R-:W5:Y:S04]  /*a5b0*/  LDL R5, [R1+0x6c] ;  /* 0x00006c0001057983 */ /* 0x000f680000100800 */
[----:B------:R-:W2:Y:S01]  /*a5c0*/  LDL R3, [R1+0xf4] ;  /* 0x0000f40001037983 */ /* 0x000ea20000100800 */
[C---:B---3--:R-:W-:Y:S05]  /*a5d0*/  IADD3 R0, R135.reuse, 0x6800, RZ ;  /* 0x0000680087007810 */ /* 0x048fea0007ffe0ff */
[----:B------:R3:W-:Y:S04]  /*a5e0*/  STL [R1+0x14], R0 ;  /* 0x0000140001007387 */ /* 0x0007e80000100800 */
[----:B-1----:R-:W2:Y:S04]  /*a5f0*/  LDL R2, [R1+0x54] ;  /* 0x0000540001027983 */ /* 0x002ea80000100800 */
[----:B------:R1:W-:Y:S01]  /*a600*/  STL [R1+0x10], R20 ;  /* 0x0000101401007387 */ /* 0x0003e20000100800 */
[C---:B---3--:R-:W-:Y:S05]  /*a610*/  IADD3 R0, R135.reuse, 0x5800, RZ ;  /* 0x0000580087007810 */ /* 0x048fea0007ffe0ff */
[----:B------:R3:W-:Y:S01]  /*a620*/  STL [R1+0xc], R0 ;  /* 0x00000c0001007387 */ /* 0x0007e20000100800 */
[C---:B-1----:R-:W-:Y:S03]  /*a630*/  IADD3 R20, R135.reuse, 0x4800, RZ ;  /* 0x0000480087147810 */ /* 0x042fe60007ffe0ff */
[----:B------:R-:W-:Y:S04]  /*a640*/  STL [R1+0x8], R21 ;  /* 0x0000081501007387 */ /* 0x000fe80000100800 */
[----:B------:R-:W-:Y:S01]  /*a650*/  STL [R1+0x4], R20 ;  /* 0x0000041401007387 */ /* 0x000fe20000100800 */
[C---:B---3--:R-:W-:Y:S05]  /*a660*/  IADD3 R0, R135.reuse, 0x4000, RZ ;  /* 0x0000400087007810 */ /* 0x048fea0007ffe0ff */
[----:B------:R1:W-:Y:S02]  /*a670*/  STL [R1], R0 ;  /* 0x0000000001007387 */ /* 0x0003e40000100800 */
[----:B-1----:R-:W-:Y:S02]  /*a680*/  IADD3 R0, R135, 0x2000, RZ ;  /* 0x0000200087007810 */ /* 0x002fe40007ffe0ff */
[C---:B----4-:R-:W-:Y:S01]  /*a690*/  SHF.L.U64.HI R28, R7.reuse, 0x1, R13 ;  /* 0x00000001071c7819 */ /* 0x050fe2000001020d */
[----:B------:R-:W-:Y:S01]  /*a6a0*/  IMAD.SHL.U32 R250, R7, 0x2, RZ ;  /* 0x0000000207fa7824 */ /* 0x000fe200078e00ff */
[C---:B-----5:R-:W-:Y:S01]  /*a6b0*/  SHF.L.U64.HI R23, R5.reuse, 0x1, R6 ;  /* 0x0000000105177819 */ /* 0x060fe20000010206 */
[----:B------:R-:W-:Y:S01]  /*a6c0*/  IMAD.SHL.U32 R31, R5, 0x2, RZ ;  /* 0x00000002051f7824 */ /* 0x000fe200078e00ff */
[C---:B--2---:R-:W-:Y:S01]  /*a6d0*/  SHF.L.U64.HI R20, R2.reuse, 0x1, R3 ;  /* 0x0000000102147819 */ /* 0x044fe20000010203 */
[----:B------:R-:W-:Y:S01]  /*a6e0*/  IMAD.SHL.U32 R30, R2, 0x2, RZ ;  /* 0x00000002021e7824 */ /* 0x000fe200078e00ff */
[----:B------:R-:W-:-:S05]  /*a6f0*/  BRA.DIV ~URZ, `(.L_x_536) ;  /* 0x000082427f007947 */ /* 0x000fca000b800000 */
[----:B------:R1:W2:Y:S02]  /*a700*/  SHFL.IDX PT, R2, R4, RZ, 0x181f ;  /* 0x00181fff04027589 */ /* 0x0002a400000e0000 */
.L_x_585:
[----:B------:R-:W3:Y:S01]  /*a710*/  LDL R6, [R1+0x54] ;  /* 0x0000540001067983 */ /* 0x000ee20000100800 */
[----:B------:R-:W-:Y:S04]  /*a720*/  BSSY B0, `(.L_x_537) ;  /* 0x00001b4000007945 */ /* 0x000fe80003800000 */
[----:B------:R-:W4:Y:S05]  /*a730*/  LDL R3, [R1+0x6c] ;  /* 0x00006c0001037983 */ /* 0x000f2a0000100800 */
[----:B--2---:R-:W2:Y:S05]  /*a740*/  LDL R13, [R1+0x68] ;  /* 0x00006800010d7983 */ /* 0x004eaa0000100800 */
[----:B------:R-:W2:Y:S05]  /*a750*/  LDL R21, [R1+0x70] ;  /* 0x0000700001157983 */ /* 0x000eaa0000100800 */
[----:B------:R1:W-:Y:S05]  /*a760*/  STL.64 [R1+0x128], R46 ;  /* 0x0001282e01007387 */ /* 0x0003ea0000100a00 */
[----:B------:R-:W3:Y:S05]  /*a770*/  SHFL.IDX PT, R5, R12, RZ, 0x181f ;  /* 0x00181fff0c057589 */ /* 0x000eea00000e0000 */
[----:B-1----:R-:W-:Y:S05]  /*a780*/  SHFL.IDX PT, R4, R4, 0x1, 0x181f ;  /* 0x00381f0004047f89 */ /* 0x002fea00000e0000 */
[----:B------:R-:W2:Y:S05]  /*a790*/  LDL R47, [R1+0x4c] ;  /* 0x00004c00012f7983 */ /* 0x000eaa0000100800 */
[----:B------:R-:W-:Y:S05]  /*a7a0*/  STL.64 [R1+0x120], R44 ;  /* 0x0001202c01007387 */ /* 0x000fea0000100a00 */
[----:B------:R-:W-:Y:S05]  /*a7b0*/  STL [R1+0x118], R37 ;  /* 0x0001182501007387 */ /* 0x000fea0000100800 */
[----:B------:R-:W-:Y:S05]  /*a7c0*/  STL.64 [R1+0x110], R42 ;  /* 0x0001102a01007387 */ /* 0x000fea0000100a00 */
[----:B------:R-:W-:Y:S05]  /*a7d0*/  STL.64 [R1+0x108], R40 ;  /* 0x0001082801007387 */ /* 0x000fea0000100a00 */
[----:B------:R1:W-:Y:S01]  /*a7e0*/  STL [R1+0x100], R36 ;  /* 0x0001002401007387 */ /* 0x0003e20000100800 */
[----:B---3--:R-:W-:Y:S02]  /*a7f0*/  ISETP.GE.AND P1, PT, R6, c[0x0][0x1d4], PT ;  /* 0x0000750006007a0c */ /* 0x008fe40003f26270 */
[----:B------:R-:W-:Y:S02]  /*a800*/  IADD3 R6, P0, R5, R30, RZ ;  /* 0x0000001e05067210 */ /* 0x000fe40007f1e0ff */
[----:B-1----:R-:W-:Y:S02]  /*a810*/  SEL R36, RZ, 0x10, P1 ;  /* 0x00000010ff247807 */ /* 0x002fe40000800000 */
[----:B----4-:R-:W-:Y:S01]  /*a820*/  ISETP.GE.AND P5, PT, R3, c[0x0][0x1d4], PT ;  /* 0x0000750003007a0c */ /* 0x010fe20003fa6270 */
[C---:B------:R-:W-:Y:S01]  /*a830*/  IMAD.X R7, R2.reuse, 0x1, R20, P0 ;  /* 0x0000000102077824 */ /* 0x040fe200000e0614 */
[----:B------:R1:W3:Y:S01]  /*a840*/  SHFL.IDX PT, R3, R12, 0x1, 0x181f ;  /* 0x00381f000c037f89 */ /* 0x0002e200000e0000 */
[----:B------:R-:W-:Y:S02]  /*a850*/  IADD3 R14, P0, R5, R31, RZ ;  /* 0x0000001f050e7210 */ /* 0x000fe40007f1e0ff */
[----:B--2---:R-:W-:Y:S02]  /*a860*/  ISETP.GE.AND P4, PT, R13, c[0x0][0x1d4], PT ;  /* 0x000075000d007a0c */ /* 0x004fe40003f86270 */
[----:B------:R2:W-:Y:S01]  /*a870*/  STL [R1+0x50], R36 ;  /* 0x0000502401007387 */ /* 0x0005e20000100800 */
[C---:B------:R-:W-:Y:S01]  /*a880*/  IMAD.X R15, R2.reuse, 0x1, R23, P0 ;  /* 0x00000001020f7824 */ /* 0x040fe200000e0617 */
[----:B------:R-:W-:Y:S02]  /*a890*/  ISETP.GE.AND P3, PT, R21, c[0x0][0x1d4], PT ;  /* 0x0000750015007a0c */ /* 0x000fe40003f66270 */
[----:B------:R-:W-:Y:S01]  /*a8a0*/  SEL R21, RZ, 0x10, P4 ;  /* 0x00000010ff157807 */ /* 0x000fe20002000000 */
[----:B------:R-:W4:Y:S05]  /*a8b0*/  LDL R37, [R1+0x24] ;  /* 0x0000240001257983 */ /* 0x000f2a0000100800 */
[----:B------:R-:W4:Y:S05]  /*a8c0*/  LDL.LU R41, [R1] ;  /* 0x0000000001297983 */ /* 0x000f2a0000300800 */
[----:B------:R-:W4:Y:S01]  /*a8d0*/  LDL.LU R40, [R1+0x4] ;  /* 0x0000040001287983 */ /* 0x000f220000300800 */
[C---:B-1----:R-:W-:Y:S04]  /*a8e0*/  IADD3 R12, P0, R5.reuse, R250, RZ ;  /* 0x000000fa050c7210 */ /* 0x042fe80007f1e0ff */
[C---:B------:R-:W-:Y:S01]  /*a8f0*/  IADD3.X R13, R2.reuse, R28, RZ, P0, !PT ;  /* 0x0000001c020d7210 */ /* 0x040fe200007fe4ff */
[----:B------:R1:W-:Y:S05]  /*a900*/  LDGSTS.E.BYPASS.LTC128B.128 [R47+0x100], [R6.64], !P1 ;  /* 0x00100000062f7fae */ /* 0x0003ea000c901d46 */
[----:B------:R2:W-:Y:S05]  /*a910*/  LDGSTS.E.BYPASS.LTC128B.128 [R47+0x2100], [R14.64], !P5 ;  /* 0x021000000e2f7fae */ /* 0x0005ea000e901d46 */
[----:B------:R2:W-:Y:S01]  /*a920*/  LDGSTS.E.BYPASS.LTC128B.128 [R47+0x4100], [R12.64], !P4 ;  /* 0x041000000c2f7fae */ /* 0x0005e2000e101d46 */
[----:B-1----:R-:W-:Y:S05]  /*a930*/  IADD3 R6, P0, R5, R251, RZ ;  /* 0x000000fb05067210 */ /* 0x002fea0007f1e0ff */
[----:B------:R-:W-:Y:S01]  /*a940*/  IMAD.X R7, R2, 0x1, R29, P0 ;  /* 0x0000000102077824 */ /* 0x000fe200000e061d */
[----:B------:R-:W-:Y:S02]  /*a950*/  SEL R2, RZ, 0x10, P5 ;  /* 0x00000010ff027807 */ /* 0x000fe40002800000 */
[----:B--2---:R-:W-:Y:S02]  /*a960*/  IADD3 R12, -R36, 0x10, RZ ;  /* 0x00000010240c7810 */ /* 0x004fe40007ffe1ff */
[----:B------:R1:W-:Y:S01]  /*a970*/  LDGSTS.E.BYPASS.LTC128B.128 [R47+0x6100], [R6.64], !P3 ;  /* 0x06100000062f7fae */ /* 0x0003e2000d901d46 */
[----:B------:R-:W-:Y:S02]  /*a980*/  IADD3 R22, -R2, 0x10, RZ ;  /* 0x0000001002167810 */ /* 0x000fe40007ffe1ff */
[----:B------:R-:W-:Y:S02]  /*a990*/  LOP3.LUT R12, R12, 0xf, RZ, 0xc0, !PT ;  /* 0x0000000f0c0c7812 */ /* 0x000fe400078ec0ff */
[----:B------:R-:W-:Y:S02]  /*a9a0*/  LOP3.LUT R22, R22, 0xf, RZ, 0xc0, !PT ;  /* 0x0000000f16167812 */ /* 0x000fe400078ec0ff */
[-C--:B---3--:R-:W-:Y:S02]  /*a9b0*/  IADD3 R12, P1, P0, R12, R3.reuse, R30 ;  /* 0x000000030c0c7210 */ /* 0x088fe4000783e01e */
[----:B------:R-:W-:Y:S02]  /*a9c0*/  IADD3 R30, -R21, 0x10, RZ ;  /* 0x00000010151e7810 */ /* 0x000fe40007ffe1ff */
[-C--:B------:R-:W-:Y:S02]  /*a9d0*/  IADD3.X R13, RZ, R4.reuse, R20, P1, P0 ;  /* 0x00000004ff0d7210 */ /* 0x080fe40000fe0414 */
[----:B------:R-:W-:Y:S02]  /*a9e0*/  SEL R20, RZ, 0x10, P3 ;  /* 0x00000010ff147807 */ /* 0x000fe40001800000 */
[-C--:B------:R-:W-:Y:S02]  /*a9f0*/  IADD3 R22, P1, P0, R22, R3.reuse, R31 ;  /* 0x0000000316167210 */ /* 0x080fe4000783e01f */
[----:B------:R-:W-:Y:S02]  /*aa00*/  LOP3.LUT R30, R30, 0xf, RZ, 0xc0, !PT ;  /* 0x0000000f1e1e7812 */ /* 0x000fe400078ec0ff */
[----:B------:R-:W-:Y:S02]  /*aa10*/  IADD3 R5, -R20, 0x10, RZ ;  /* 0x0000001014057810 */ /* 0x000fe40007ffe1ff */
[-C--:B------:R-:W-:Y:S02]  /*aa20*/  IADD3.X R23, RZ, R4.reuse, R23, P1, P0 ;  /* 0x00000004ff177210 */ /* 0x080fe40000fe0417 */
[-C--:B------:R-:W-:Y:S02]  /*aa30*/  IADD3 R30, P1, P0, R30, R3.reuse, R250 ;  /* 0x000000031e1e7210 */ /* 0x080fe4000783e0fa */
[----:B------:R-:W-:Y:S02]  /*aa40*/  LOP3.LUT R5, R5, 0xf, RZ, 0xc0, !PT ;  /* 0x0000000f05057812 */ /* 0x000fe400078ec0ff */
[-C--:B------:R-:W-:Y:S02]  /*aa50*/  IADD3.X R31, RZ, R4.reuse, R28, P1, P0 ;  /* 0x00000004ff1f7210 */ /* 0x080fe40000fe041c */
[----:B------:R-:W-:Y:S02]  /*aa60*/  IADD3 R28, P1, P0, R5, R3, R251 ;  /* 0x00000003051c7210 */ /* 0x000fe4000783e0fb */
[----:B------:R-:W-:Y:S02]  /*aa70*/  ISETP.NE.U32.AND P2, PT, R2, RZ, PT ;  /* 0x000000ff0200720c */ /* 0x000fe40003f45070 */
[----:B------:R-:W-:Y:S02]  /*aa80*/  IADD3.X R29, RZ, R4, R29, P1, P0 ;  /* 0x00000004ff1d7210 */ /* 0x000fe40000fe041d */
[C---:B-1----:R-:W-:Y:S03]  /*aa90*/  HMMA.16816.F32 R4, R168.reuse, R8, RZ ;  /* 0x00000008a804723c */ /* 0x042fe600000018ff */
[----:B------:R-:W-:Y:S02]  /*aaa0*/  ISETP.NE.U32.AND P0, PT, R36, RZ, PT ;  /* 0x000000ff2400720c */ /* 0x000fe40003f05070 */
[----:B------:R-:W2:Y:S01]  /*aab0*/  LDL.LU R36, [R1+0x8] ;  /* 0x0000080001247983 */ /* 0x000ea20000300800 */
[----:B------:R-:W-:Y:S02]  /*aac0*/  ISETP.NE.U32.AND P1, PT, R21, RZ, PT ;  /* 0x000000ff1500720c */ /* 0x000fe40003f25070 */
[C---:B------:R-:W-:Y:S02]  /*aad0*/  HMMA.16816.F32 R8, R168.reuse, R10, RZ ;  /* 0x0000000aa808723c */ /* 0x040fe400000018ff */
[----:B------:R-:W3:Y:S05]  /*aae0*/  LDL.LU R3, [R1+0xc] ;  /* 0x00000c0001037983 */ /* 0x000eea0000300800 */
[----:B------:R-:W2:Y:S05]  /*aaf0*/  LDL R2, [R1+0x20] ;  /* 0x0000200001027983 */ /* 0x000eaa0000100800 */
[----:B------:R1:W-:Y:S01]  /*ab00*/  LDGSTS.E.BYPASS.LTC128B.128.ZFILL [R47+0x1100], [R12.64], P0 ;  /* 0x011000000c2f7fae */ /* 0x0003e20008141d46 */
[----:B------:R-:W-:Y:S04]  /*ab10*/  ISETP.NE.U32.AND P0, PT, R20, RZ, PT ;  /* 0x000000ff1400720c */ /* 0x000fe80003f05070 */
[----:B------:R1:W-:Y:S05]  /*ab20*/  LDGSTS.E.BYPASS.LTC128B.128.ZFILL [R47+0x3100], [R22.64], P2 ;  /* 0x03100000162f7fae */ /* 0x0003ea0009141d46 */
[----:B------:R-:W3:Y:S05]  /*ab30*/  LDL.LU R44, [R1+0x10] ;  /* 0x00001000012c7983 */ /* 0x000eea0000300800 */
[----:B------:R1:W-:Y:S05]  /*ab40*/  LDGSTS.E.BYPASS.LTC128B.128.ZFILL [R47+0x5100], [R30.64], P1 ;  /* 0x051000001e2f7fae */ /* 0x0003ea0008941d46 */
[----:B------:R1:W-:Y:S05]  /*ab50*/  LDGSTS.E.BYPASS.LTC128B.128.ZFILL [R47+0x7100], [R28.64], P0 ;  /* 0x071000001c2f7fae */ /* 0x0003ea0008141d46 */
[----:B------:R-:W0:Y:S01]  /*ab60*/  LDGDEPBAR ;  /* 0x00000000000079af */ /* 0x000e220000000000 */
[C---:B-1----:R-:W-:Y:S08]  /*ab70*/  HMMA.16816.F32 R12, R168.reuse, R16, RZ ;  /* 0x00000010a80c723c */ /* 0x042ff000000018ff */
        /* <DEDUP_REMOVED lines=13> */
[----:B----4-:R-:W1:Y:S05]  /*ac50*/  LDSM.16.M88.4 R176, [R37] ;  /* 0x0000000025b0783b */ /* 0x010e6a0000000200 */
[----:B------:R-:W4:Y:S05]  /*ac60*/  LDSM.16.M88.4 R180, [R37+0x800] ;  /* 0x0008000025b4783b */ /* 0x000f2a0000000200 */
[----:B------:R-:W4:Y:S05]  /*ac70*/  LDSM.16.M88.4 R184, [R37+0x1000] ;  /* 0x0010000025b8783b */ /* 0x000f2a0000000200 */
[----:B------:R-:W4:Y:S01]  /*ac80*/  LDSM.16.M88.4 R188, [R37+0x1800] ;  /* 0x0018000025bc783b */ /* 0x000f220000000200 */
[C---:B-1----:R-:W-:Y:S08]  /*ac90*/  HMMA.16816.F32 R4, R192.reuse, R176, R4 ;  /* 0x000000b0c004723c */ /* 0x042ff00000001804 */
[C---:B------:R-:W-:Y:S08]  /*aca0*/  HMMA.16816.F32 R8, R192.reuse, R178, R8 ;  /* 0x000000b2c008723c */ /* 0x040ff00000001808 */
[C---:B----4-:R-:W-:Y:S08]  /*acb0*/  HMMA.16816.F32 R12, R192.reuse, R180, R12 ;  /* 0x000000b4c00c723c */ /* 0x050ff0000000180c */
[C---:B------:R-:W-:Y:S08]  /*acc0*/  HMMA.16816.F32 R16, R192.reuse, R182, R16 ;  /* 0x000000b6c010723c */ /* 0x040ff00000001810 */
[C---:B------:R-:W-:Y:S08]  /*acd0*/  HMMA.16816.F32 R20, R192.reuse, R184, R20 ;  /* 0x000000b8c014723c */ /* 0x040ff00000001814 */
[C---:B------:R-:W-:Y:S08]  /*ace0*/  HMMA.16816.F32 R24, R192.reuse, R186, R24 ;  /* 0x000000bac018723c */ /* 0x040ff00000001818 */
[C---:B------:R-:W-:Y:S08]  /*acf0*/  HMMA.16816.F32 R28, R192.reuse, R188, R28 ;  /* 0x000000bcc01c723c */ /* 0x040ff0000000181c */
[----:B------:R-:W-:Y:S01]  /*ad00*/  HMMA.16816.F32 R32, R192, R190, R32 ;  /* 0x000000bec020723c */ /* 0x000fe20000001820 */
[----:B------:R-:W-:Y:S05]  /*ad10*/  LDSM.16.M88.4 R188, [R252+0x2000] ;  /* 0x00200000fcbc783b */ /* 0x000fea0000000200 */
[----:B--2---:R-:W1:Y:S05]  /*ad20*/  LDSM.16.M88.4 R176, [R2+-0x6000] ;  /* 0xffa0000002b0783b */ /* 0x004e6a0000000200 */
[----:B------:R-:W2:Y:S05]  /*ad30*/  LDSM.16.M88.4 R180, [R2+-0x5800] ;  /* 0xffa8000002b4783b */ /* 0x000eaa0000000200 */
[----:B------:R-:W4:Y:S01]  /*ad40*/  LDSM.16.M88.4 R184, [R2+-0x5000] ;  /* 0xffb0000002b8783b */ /* 0x000f220000000200 */
[C---:B-1----:R-:W-:Y:S08]  /*ad50*/  HMMA.16816.F32 R4, R196.reuse, R176, R4 ;  /* 0x000000b0c404723c */ /* 0x042ff00000001804 */
[C---:B------:R-:W-:Y:S01]  /*ad60*/  HMMA.16816.F32 R8, R196.reuse, R178, R8 ;  /* 0x000000b2c408723c */ /* 0x040fe20000001808 */
[----:B------:R-:W1:Y:S07]  /*ad70*/  LDSM.16.M88.4 R176, [R2+-0x4800] ;  /* 0xffb8000002b0783b */ /* 0x000e6e0000000200 */
[C---:B--2---:R-:W-:Y:S08]  /*ad80*/  HMMA.16816.F32 R12, R196.reuse, R180, R12 ;  /* 0x000000b4c40c723c */ /* 0x044ff0000000180c */
[C---:B------:R-:W-:Y:S01]  /*ad90*/  HMMA.16816.F32 R16, R196.reuse, R182, R16 ;  /* 0x000000b6c410723c */ /* 0x040fe20000001810 */
[----:B------:R-:W2:Y:S07]  /*ada0*/  LDSM.16.M88.4 R180, [R252+0x2800] ;  /* 0x00280000fcb4783b */ /* 0x000eae0000000200 */
[C---:B----4-:R-:W-:Y:S08]  /*adb0*/  HMMA.16816.F32 R20, R196.reuse, R184, R20 ;  /* 0x000000b8c414723c */ /* 0x050ff00000001814 */
[C---:B------:R-:W-:Y:S01]  /*adc0*/  HMMA.16816.F32 R24, R196.reuse, R186, R24 ;  /* 0x000000bac418723c */ /* 0x040fe20000001818 */
[----:B------:R-:W-:Y:S07]  /*add0*/  LDSM.16.M88.4 R184, [R252+0x3800] ;  /* 0x00380000fcb8783b */ /* 0x000fee0000000200 */
[C---:B-1----:R-:W-:Y:S08]  /*ade0*/  HMMA.16816.F32 R28, R196.reuse, R176, R28 ;  /* 0x000000b0c41c723c */ /* 0x042ff0000000181c */
[----:B------:R-:W-:Y:S01]  /*adf0*/  HMMA.16816.F32 R32, R196, R178, R32 ;  /* 0x000000b2c420723c */ /* 0x000fe20000001820 */
[----:B------:R-:W1:Y:S07]  /*ae00*/  LDSM.16.M88.4 R176, [R252+0x3000] ;  /* 0x00300000fcb0783b */ /* 0x000e6e0000000200 */
[C---:B------:R-:W-:Y:S08]  /*ae10*/  HMMA.16816.F32 R4, R200.reuse, R188, R4 ;  /* 0x000000bcc804723c */ /* 0x040ff00000001804 */
[C---:B------:R-:W-:Y:S01]  /*ae20*/  HMMA.16816.F32 R8, R200.reuse, R190, R8 ;  /* 0x000000bec808723c */ /* 0x040fe20000001808 */
[----:B------:R-:W4:Y:S07]  /*ae30*/  LDSM.16.M88.4 R188, [R0] ;  /* 0x0000000000bc783b */ /* 0x000f2e0000000200 */
[C---:B--2---:R-:W-:Y:S08]  /*ae40*/  HMMA.16816.F32 R12, R200.reuse, R180, R12 ;  /* 0x000000b4c80c723c */ /* 0x044ff0000000180c */
[C---:B------:R-:W-:Y:S01]  /*ae50*/  HMMA.16816.F32 R16, R200.reuse, R182, R16 ;  /* 0x000000b6c810723c */ /* 0x040fe20000001810 */
[----:B------:R-:W2:Y:S07]  /*ae60*/  LDSM.16.M88.4 R180, [R132] ;  /* 0x0000000084b4783b */ /* 0x000eae0000000200 */
[C---:B-1----:R-:W-:Y:S08]  /*ae70*/  HMMA.16816.F32 R20, R200.reuse, R176, R20 ;  /* 0x000000b0c814723c */ /* 0x042ff00000001814 */
[C---:B------:R-:W-:Y:S01]  /*ae80*/  HMMA.16816.F32 R24, R200.reuse, R178, R24 ;  /* 0x000000b2c818723c */ /* 0x040fe20000001818 */
[----:B------:R-:W1:Y:S05]  /*ae90*/  LDSM.16.M88.4 R176, [R248] ;  /* 0x00000000f8b0783b */ /* 0x000e6a0000000200 */
[----:B------:R-:W1:Y:S02]  /*aea0*/  LDSM.16.M88.4 R248, [R249] ;  /* 0x00000000f9f8783b */ /* 0x000e640000000200 */
[C---:B------:R-:W-:Y:S08]  /*aeb0*/  HMMA.16816.F32 R28, R200.reuse, R184, R28 ;  /* 0x000000b8c81c723c */ /* 0x040ff0000000181c */
[----:B------:R-:W-:Y:S01]  /*aec0*/  HMMA.16816.F32 R32, R200, R186, R32 ;  /* 0x000000bac820723c */ /* 0x000fe20000001820 */
[----:B------:R-:W3:Y:S07]  /*aed0*/  LDSM.16.M88.4 R184, [R37+0x2000] ;  /* 0x0020000025b8783b */ /* 0x000eee0000000200 */
[C---:B----4-:R-:W-:Y:S08]  /*aee0*/  HMMA.16816.F32 R4, R204.reuse, R188, R4 ;  /* 0x000000bccc04723c */ /* 0x050ff00000001804 */
[C---:B------:R-:W-:Y:S01]  /*aef0*/  HMMA.16816.F32 R8, R204.reuse, R190, R8 ;  /* 0x000000becc08723c */ /* 0x040fe20000001808 */
[----:B------:R-:W4:Y:S07]  /*af00*/  LDSM.16.M88.4 R188, [R37+0x2800] ;  /* 0x0028000025bc783b */ /* 0x000f2e0000000200 */
[C---:B--2---:R-:W-:Y:S08]  /*af10*/  HMMA.16816.F32 R12, R204.reuse, R180, R12 ;  /* 0x000000b4cc0c723c */ /* 0x044ff0000000180c */
[C---:B------:R-:W-:Y:S01]  /*af20*/  HMMA.16816.F32 R16, R204.reuse, R182, R16 ;  /* 0x000000b6cc10723c */ /* 0x040fe20000001810 */
[----:B------:R-:W-:Y:S07]  /*af30*/  LDSM.16.M88.4 R180, [R37+0x3800] ;  /* 0x0038000025b4783b */ /* 0x000fee0000000200 */
[C---:B-1----:R-:W-:Y:S08]  /*af40*/  HMMA.16816.F32 R20, R204.reuse, R176, R20 ;  /* 0x000000b0cc14723c */ /* 0x042ff00000001814 */
[C---:B------:R-:W-:Y:S01]  /*af50*/  HMMA.16816.F32 R24, R204.reuse, R178, R24 ;  /* 0x000000b2cc18723c */ /* 0x040fe20000001818 */
[----:B------:R-:W1:Y:S07]  /*af60*/  LDSM.16.M88.4 R176, [R37+0x3000] ;  /* 0x0030000025b0783b */ /* 0x000e6e0000000200 */
[C---:B------:R-:W-:Y:S08]  /*af70*/  HMMA.16816.F32 R28, R204.reuse, R248, R28 ;  /* 0x000000f8cc1c723c */ /* 0x040ff0000000181c */
[----:B------:R-:W-:Y:S01]  /*af80*/  HMMA.16816.F32 R32, R204, R250, R32 ;  /* 0x000000facc20723c */ /* 0x000fe20000001820 */
[----:B------:R-:W2:Y:S07]  /*af90*/  LDSM.16.M88.4 R248, [R2+-0x4000] ;  /* 0xffc0000002f8783b */ /* 0x000eae0000000200 */
[C---:B---3--:R-:W-:Y:S08]  /*afa0*/  HMMA.16816.F32 R4, R208.reuse, R184, R4 ;  /* 0x000000b8d004723c */ /* 0x048ff00000001804 */
[C---:B------:R-:W-:Y:S01]  /*afb0*/  HMMA.16816.F32 R8, R208.reuse, R186, R8 ;  /* 0x000000bad008723c */ /* 0x040fe20000001808 */
[----:B------:R-:W3:Y:S07]  /*afc0*/  LDSM.16.M88.4 R184, [R2+-0x3800] ;  /* 0xffc8000002b8783b */ /* 0x000eee0000000200 */
[C---:B----4-:R-:W-:Y:S08]  /*afd0*/  HMMA.16816.F32 R12, R208.reuse, R188, R12 ;  /* 0x000000bcd00c723c */ /* 0x050ff0000000180c */
[C---:B------:R-:W-:Y:S01]  /*afe0*/  HMMA.16816.F32 R16, R208.reuse, R190, R16 ;  /* 0x000000bed010723c */ /* 0x040fe20000001810 */
[----:B------:R-:W-:Y:S07]  /*aff0*/  LDSM.16.M88.4 R188, [R252+0x4000] ;  /* 0x00400000fcbc783b */ /* 0x000fee0000000200 */
[C---:B-1----:R-:W-:Y:S08]  /*b000*/  HMMA.16816.F32 R20, R208.reuse, R176, R20 ;  /* 0x000000b0d014723c */ /* 0x042ff00000001814 */
[C---:B------:R-:W-:Y:S01]  /*b010*/  HMMA.16816.F32 R24, R208.reuse, R178, R24 ;  /* 0x000000b2d018723c */ /* 0x040fe20000001818 */
[----:B------:R-:W1:Y:S07]  /*b020*/  LDSM.16.M88.4 R176, [R2+-0x3000] ;  /* 0xffd0000002b0783b */ /* 0x000e6e0000000200 */
[C---:B------:R-:W-:Y:S08]  /*b030*/  HMMA.16816.F32 R28, R208.reuse, R180, R28 ;  /* 0x000000b4d01c723c */ /* 0x040ff0000000181c */
[----:B------:R-:W-:Y:S01]  /*b040*/  HMMA.16816.F32 R32, R208, R182, R32 ;  /* 0x000000b6d020723c */ /* 0x000fe20000001820 */
[----:B------:R-:W4:Y:S07]  /*b050*/  LDSM.16.M88.4 R180, [R2+-0x2800] ;  /* 0xffd8000002b4783b */ /* 0x000f2e0000000200 */
[C---:B--2---:R-:W-:Y:S08]  /*b060*/  HMMA.16816.F32 R4, R212.reuse, R248, R4 ;  /* 0x000000f8d404723c */ /* 0x044ff00000001804 */
[C---:B------:R-:W-:Y:S01]  /*b070*/  HMMA.16816.F32 R8, R212.reuse, R250, R8 ;  /* 0x000000fad408723c */ /* 0x040fe20000001808 */
[----:B------:R-:W2:Y:S07]  /*b080*/  LDSM.16.M88.4 R248, [R252+0x4800] ;  /* 0x00480000fcf8783b */ /* 0x000eae0000000200 */
[C---:B---3--:R-:W-:Y:S08]  /*b090*/  HMMA.16816.F32 R12, R212.reuse, R184, R12 ;  /* 0x000000b8d40c723c */ /* 0x048ff0000000180c */
[C---:B------:R-:W-:Y:S01]  /*b0a0*/  HMMA.16816.F32 R16, R212.reuse, R186, R16 ;  /* 0x000000bad410723c */ /* 0x040fe20000001810 */
[----:B------:R-:W-:Y:S07]  /*b0b0*/  LDSM.16.M88.4 R184, [R41] ;  /* 0x0000000029b8783b */ /* 0x000fee0000000200 */
[C---:B-1----:R-:W-:Y:S08]  /*b0c0*/  HMMA.16816.F32 R20, R212.reuse, R176, R20 ;  /* 0x000000b0d414723c */ /* 0x042ff00000001814 */
[C---:B------:R-:W-:Y:S01]  /*b0d0*/  HMMA.16816.F32 R24, R212.reuse, R178, R24 ;  /* 0x000000b2d418723c */ /* 0x040fe20000001818 */
[----:B------:R-:W1:Y:S07]  /*b0e0*/  LDSM.16.M88.4 R176, [R252+0x5000] ;  /* 0x00500000fcb0783b */ /* 0x000e6e0000000200 */
[C---:B----4-:R-:W-:Y:S08]  /*b0f0*/  HMMA.16816.F32 R28, R212.reuse, R180, R28 ;  /* 0x000000b4d41c723c */ /* 0x050ff0000000181c */
[----:B------:R-:W-:Y:S01]  /*b100*/  HMMA.16816.F32 R32, R212, R182, R32 ;  /* 0x000000b6d420723c */ /* 0x000fe20000001820 */
[----:B------:R-:W3:Y:S07]  /*b110*/  LDSM.16.M88.4 R180, [R252+0x5800] ;  /* 0x00580000fcb4783b */ /* 0x000eee0000000200 */
[C---:B------:R-:W-:Y:S08]  /*b120*/  HMMA.16816.F32 R4, R216.reuse, R188, R4 ;  /* 0x000000bcd804723c */ /* 0x040ff00000001804 */
[C---:B------:R-:W-:Y:S01]  /*b130*/  HMMA.16816.F32 R8, R216.reuse, R190, R8 ;  /* 0x000000bed808723c */ /* 0x040fe20000001808 */
[----:B------:R-:W4:Y:S05]  /*b140*/  LDSM.16.M88.4 R188, [R40] ;  /* 0x0000000028bc783b */ /* 0x000f2a0000000200 */
[----:B------:R-:W-:Y:S02]  /*b150*/  LDSM.16.M88.4 R40, [R37+0x4800] ;  /* 0x004800002528783b */ /* 0x000fe40000000200 */
[C---:B--2---:R-:W-:Y:S08]  /*b160*/  HMMA.16816.F32 R12, R216.reuse, R248, R12 ;  /* 0x000000f8d80c723c */ /* 0x044ff0000000180c */
[C---:B------:R-:W-:Y:S01]  /*b170*/  HMMA.16816.F32 R16, R216.reuse, R250, R16 ;  /* 0x000000fad810723c */ /* 0x040fe20000001810 */
[----:B------:R2:W4:Y:S07]  /*b180*/  LDSM.16.M88.4 R248, [R36] ;  /* 0x0000000024f8783b */ /* 0x00052e0000000200 */
[C---:B-1----:R-:W-:Y:S08]  /*b190*/  HMMA.16816.F32 R20, R216.reuse, R176, R20 ;  /* 0x000000b0d814723c */ /* 0x042ff00000001814 */
[C---:B------:R-:W-:Y:S01]  /*b1a0*/  HMMA.16816.F32 R24, R216.reuse, R178, R24 ;  /* 0x000000b2d818723c */ /* 0x040fe20000001818 */
[----:B------:R1:W4:Y:S07]  /*b1b0*/  LDSM.16.M88.4 R176, [R3] ;  /* 0x0000000003b0783b */ /* 0x00032e0000000200 */
[C---:B---3--:R-:W-:Y:S01]  /*b1c0*/  HMMA.16816.F32 R28, R216.reuse, R180, R28 ;  /* 0x000000b4d81c723c */ /* 0x048fe2000000181c */
[----:B--2---:R-:W2:Y:S07]  /*b1d0*/  LDL.LU R36, [R1+0x14] ;  /* 0x0000140001247983 */ /* 0x004eae0000300800 */
[----:B------:R-:W-:Y:S01]  /*b1e0*/  HMMA.16816.F32 R32, R216, R182, R32 ;  /* 0x000000b6d820723c */ /* 0x000fe20000001820 */
[----:B------:R-:W3:Y:S07]  /*b1f0*/  LDSM.16.M88.4 R180, [R37+0x4000] ;  /* 0x0040000025b4783b */ /* 0x000eee0000000200 */
[C---:B------:R-:W-:Y:S01]  /*b200*/  HMMA.16816.F32 R4, R220.reuse, R184, R4 ;  /* 0x000000b8dc04723c */ /* 0x040fe20000001804 */
[----:B-1----:R-:W2:Y:S05]  /*b210*/  LDL.LU R3, [R1+0x18] ;  /* 0x0000180001037983 */ /* 0x002eaa0000300800 */
[----:B------:R-:W2:Y:S02]  /*b220*/  LDL.LU R0, [R1+0x1c] ;  /* 0x00001c0001007983 */ /* 0x000ea40000300800 */
[C---:B------:R-:W-:Y:S03]  /*b230*/  HMMA.16816.F32 R8, R220.reuse, R186, R8 ;  /* 0x000000badc08723c */ /* 0x040fe60000001808 */
[----:B------:R-:W1:Y:S05]  /*b240*/  LDSM.16.M88.4 R184, [R37+0x5000] ;  /* 0x0050000025b8783b */ /* 0x000e6a0000000200 */
[C---:B----4-:R-:W-:Y:S08]  /*b250*/  HMMA.16816.F32 R12, R220.reuse, R188, R12 ;  /* 0x000000bcdc0c723c */ /* 0x050ff0000000180c */
[C---:B------:R-:W-:Y:S01]  /*b260*/  HMMA.16816.F32 R16, R220.reuse, R190, R16 ;  /* 0x000000bedc10723c */ /* 0x040fe20000001810 */
[----:B------:R-:W4:Y:S07]  /*b270*/  LDSM.16.M88.4 R188, [R37+0x5800] ;  /* 0x0058000025bc783b */ /* 0x000f2e0000000200 */
[C---:B------:R-:W-:Y:S08]  /*b280*/  HMMA.16816.F32 R20, R220.reuse, R248, R20 ;  /* 0x000000f8dc14723c */ /* 0x040ff00000001814 */
[C---:B------:R-:W-:Y:S01]  /*b290*/  HMMA.16816.F32 R24, R220.reuse, R250, R24 ;  /* 0x000000fadc18723c */ /* 0x040fe20000001818 */
[----:B------:R-:W-:Y:S07]  /*b2a0*/  LDSM.16.M88.4 R248, [R2+-0x800] ;  /* 0xfff8000002f8783b */ /* 0x000fee0000000200 */
[C---:B------:R-:W-:Y:S08]  /*b2b0*/  HMMA.16816.F32 R28, R220.reuse, R176, R28 ;  /* 0x000000b0dc1c723c */ /* 0x040ff0000000181c */
[----:B------:R-:W-:Y:S01]  /*b2c0*/  HMMA.16816.F32 R32, R220, R178, R32 ;  /* 0x000000b2dc20723c */ /* 0x000fe20000001820 */
[----:B------:R-:W4:Y:S07]  /*b2d0*/  LDSM.16.M88.4 R176, [R2+-0x2000] ;  /* 0xffe0000002b0783b */ /* 0x000f2e0000000200 */
[C---:B---3--:R-:W-:Y:S08]  /*b2e0*/  HMMA.16816.F32 R4, R224.reuse, R180, R4 ;  /* 0x000000b4e004723c */ /* 0x048ff00000001804 */
[C---:B------:R-:W-:Y:S01]  /*b2f0*/  HMMA.16816.F32 R8, R224.reuse, R182, R8 ;  /* 0x000000b6e008723c */ /* 0x040fe20000001808 */
[----:B------:R-:W3:Y:S07]  /*b300*/  LDSM.16.M88.4 R180, [R2+-0x1800] ;  /* 0xffe8000002b4783b */ /* 0x000eee0000000200 */
[C---:B------:R-:W-:Y:S08]  /*b310*/  HMMA.16816.F32 R12, R224.reuse, R40, R12 ;  /* 0x00000028e00c723c */ /* 0x040ff0000000180c */
[C---:B------:R-:W-:Y:S01]  /*b320*/  HMMA.16816.F32 R16, R224.reuse, R42, R16 ;  /* 0x0000002ae010723c */ /* 0x040fe20000001810 */
[----:B------:R-:W-:Y:S07]  /*b330*/  LDSM.16.M88.4 R40, [R252+0x6000] ;  /* 0x00600000fc28783b */ /* 0x000fee0000000200 */
[C---:B-1----:R-:W-:Y:S08]  /*b340*/  HMMA.16816.F32 R20, R224.reuse, R184, R20 ;  /* 0x000000b8e014723c */ /* 0x042ff00000001814 */
[C---:B------:R-:W-:Y:S01]  /*b350*/  HMMA.16816.F32 R24, R224.reuse, R186, R24 ;  /* 0x000000bae018723c */ /* 0x040fe20000001818 */
[----:B------:R-:W1:Y:S07]  /*b360*/  LDSM.16.M88.4 R184, [R2+-0x1000] ;  /* 0xfff0000002b8783b */ /* 0x000e6e0000000200 */
[C---:B----4-:R-:W-:Y:S08]  /*b370*/  HMMA.16816.F32 R28, R224.reuse, R188, R28 ;  /* 0x000000bce01c723c */ /* 0x050ff0000000181c */
[----:B------:R-:W-:Y:S01]  /*b380*/  HMMA.16816.F32 R32, R224, R190, R32 ;  /* 0x000000bee020723c */ /* 0x000fe20000001820 */
[----:B------:R-:W-:Y:S07]  /*b390*/  LDSM.16.M88.4 R188, [R252+0x7000] ;  /* 0x00700000fcbc783b */ /* 0x000fee0000000200 */
[C---:B------:R-:W-:Y:S08]  /*b3a0*/  HMMA.16816.F32 R4, R228.reuse, R176, R4 ;  /* 0x000000b0e404723c */ /* 0x040ff00000001804 */
[C---:B------:R-:W-:Y:S01]  /*b3b0*/  HMMA.16816.F32 R8, R228.reuse, R178, R8 ;  /* 0x000000b2e408723c */ /* 0x040fe20000001808 */
[----:B------:R-:W4:Y:S07]  /*b3c0*/  LDSM.16.M88.4 R176, [R252+0x6800] ;  /* 0x00680000fcb0783b */ /* 0x000f2e0000000200 */
[C---:B---3--:R-:W-:Y:S08]  /*b3d0*/  HMMA.16816.F32 R12, R228.reuse, R180, R12 ;  /* 0x000000b4e40c723c */ /* 0x048ff0000000180c */
[C---:B------:R-:W-:Y:S01]  /*b3e0*/  HMMA.16816.F32 R16, R228.reuse, R182, R16 ;  /* 0x000000b6e410723c */ /* 0x040fe20000001810 */
[----:B------:R-:W-:Y:S07]  /*b3f0*/  LDSM.16.M88.4 R180, [R252+0x7800] ;  /* 0x00780000fcb4783b */ /* 0x000fee0000000200 */
[C---:B-1----:R-:W-:Y:S08]  /*b400*/  HMMA.16816.F32 R20, R228.reuse, R184, R20 ;  /* 0x000000b8e414723c */ /* 0x042ff00000001814 */
[C---:B------:R-:W-:Y:S01]  /*b410*/  HMMA.16816.F32 R24, R228.reuse, R186, R24 ;  /* 0x000000bae418723c */ /* 0x040fe20000001818 */
[----:B------:R-:W-:Y:S05]  /*b420*/  LDSM.16.M88.4 R184, [R44] ;  /* 0x000000002cb8783b */ /* 0x000fea0000000200 */
[----:B------:R-:W1:Y:S02]  /*b430*/  LDSM.16.M88.4 R44, [R37+0x6000] ;  /* 0x00600000252c783b */ /* 0x000e640000000200 */
[C---:B------:R-:W-:Y:S08]  /*b440*/  HMMA.16816.F32 R28, R228.reuse, R248, R28 ;  /* 0x000000f8e41c723c */ /* 0x040ff0000000181c */
[----:B------:R-:W-:Y:S08]  /*b450*/  HMMA.16816.F32 R32, R228, R250, R32 ;  /* 0x000000fae420723c */ /* 0x000ff00000001820 */
[C---:B------:R-:W-:Y:S08]  /*b460*/  HMMA.16816.F32 R4, R232.reuse, R40, R4 ;  /* 0x00000028e804723c */ /* 0x040ff00000001804 */
[C---:B------:R-:W-:Y:S08]  /*b470*/  HMMA.16816.F32 R8, R232.reuse, R42, R8 ;  /* 0x0000002ae808723c */ /* 0x040ff00000001808 */
[C---:B----4-:R-:W-:Y:S04]  /*b480*/  HMMA.16816.F32 R12, R232.reuse, R176, R12 ;  /* 0x000000b0e80c723c */ /* 0x050fe8000000180c */
[----:B-1----:R-:W-:Y:S04]  /*b490*/  IMAD.MOV.U32 R132, RZ, RZ, R45 ;  /* 0x000000ffff847224 */ /* 0x002fe800078e002d */
[C---:B------:R-:W-:Y:S08]  /*b4a0*/  HMMA.16816.F32 R16, R232.reuse, R178, R16 ;  /* 0x000000b2e810723c */ /* 0x040ff00000001810 */
[C---:B------:R-:W-:Y:S08]  /*b4b0*/  HMMA.16816.F32 R20, R232.reuse, R188, R20 ;  /* 0x000000bce814723c */ /* 0x040ff00000001814 */
[C---:B------:R-:W-:Y:S01]  /*b4c0*/  HMMA.16816.F32 R24, R232.reuse, R190, R24 ;  /* 0x000000bee818723c */ /* 0x040fe20000001818 */
[----:B------:R-:W-:Y:S07]  /*b4d0*/  LDSM.16.M88.4 R188, [R37+0x7800] ;  /* 0x0078000025bc783b */ /* 0x000fee0000000200 */
[C---:B------:R-:W-:Y:S08]  /*b4e0*/  HMMA.16816.F32 R28, R232.reuse, R180, R28 ;  /* 0x000000b4e81c723c */ /* 0x040ff0000000181c */
[----:B------:R-:W-:Y:S01]  /*b4f0*/  HMMA.16816.F32 R32, R232, R182, R32 ;  /* 0x000000b6e820723c */ /* 0x000fe20000001820 */
[----:B------:R-:W-:Y:S07]  /*b500*/  LDSM.16.M88.4 R180, [R37+0x6800] ;  /* 0x0068000025b4783b */ /* 0x000fee0000000200 */
[C---:B------:R-:W-:Y:S08]  /*b510*/  HMMA.16816.F32 R4, R236.reuse, R184, R4 ;  /* 0x000000b8ec04723c */ /* 0x040ff00000001804 */
[C---:B------:R-:W-:Y:S01]  /*b520*/  HMMA.16816.F32 R8, R236.reuse, R186, R8 ;  /* 0x000000baec08723c */ /* 0x040fe20000001808 */
[----:B------:R-:W-:Y:S05]  /*b530*/  LDSM.16.M88.4 R184, [R37+0x7000] ;  /* 0x0070000025b8783b */ /* 0x000fea0000000200 */
[----:B--2---:R1:W2:Y:S05]  /*b540*/  LDSM.16.M88.4 R248, [R36] ;  /* 0x0000000024f8783b */ /* 0x0042aa0000000200 */
[----:B------:R3:W4:Y:S05]  /*b550*/  LDSM.16.M88.4 R40, [R3] ;  /* 0x000000000328783b */ /* 0x00072a0000000200 */
[----:B------:R2:W4:Y:S01]  /*b560*/  LDSM.16.M88.4 R176, [R0] ;  /* 0x0000000000b0783b */ /* 0x0005220000000200 */
[----:B-1----:R-:W-:Y:S02]  /*b570*/  MOV R36, R44 ;  /* 0x0000002c00247202 */ /* 0x002fe40000000f00 */
[----:B---3--:R-:W-:Y:S01]  /*b580*/  MOV R3, R46 ;  /* 0x0000002e00037202 */ /* 0x008fe20000000f00 */
[C---:B--2---:R-:W-:Y:S03]  /*b590*/  HMMA.16816.F32 R12, R236.reuse, R248, R12 ;  /* 0x000000f8ec0c723c */ /* 0x044fe6000000180c */
[----:B------:R-:W-:Y:S02]  /*b5a0*/  IMAD.MOV.U32 R0, RZ, RZ, R47 ;  /* 0x000000ffff007224 */ /* 0x000fe400078e002f */
[----:B------:R1:W5:Y:S03]  /*b5b0*/  LDL.LU.64 R46, [R1+0x128] ;  /* 0x00012800012e7983 */ /* 0x0003660000300a00 */
[C---:B------:R-:W-:Y:S02]  /*b5c0*/  HMMA.16816.F32 R16, R236.reuse, R250, R16 ;  /* 0x000000faec10723c */ /* 0x040fe40000001810 */
[----:B------:R-:W2:Y:S06]  /*b5d0*/  LDSM.16.M88.4 R248, [R2] ;  /* 0x0000000002f8783b */ /* 0x000eac0000000200 */
[C---:B----4-:R-:W-:Y:S01]  /*b5e0*/  HMMA.16816.F32 R20, R236.reuse, R40, R20 ;  /* 0x00000028ec14723c */ /* 0x050fe20000001814 */
[----:B------:R1:W5:Y:S05]  /*b5f0*/  LDL.LU.64 R44, [R1+0x120] ;  /* 0x00012000012c7983 */ /* 0x00036a0000300a00 */
[----:B------:R1:W5:Y:S02]  /*b600*/  LDL.LU R37, [R1+0x118] ;  /* 0x0001180001257983 */ /* 0x0003640000300800 */
[C---:B------:R-:W-:Y:S03]  /*b610*/  HMMA.16816.F32 R24, R236.reuse, R42, R24 ;  /* 0x0000002aec18723c */ /* 0x040fe60000001818 */
[----:B------:R1:W5:Y:S05]  /*b620*/  LDL.LU.64 R42, [R1+0x110] ;  /* 0x00011000012a7983 */ /* 0x00036a0000300a00 */
[C---:B------:R-:W-:Y:S01]  /*b630*/  HMMA.16816.F32 R28, R236.reuse, R176, R28 ;  /* 0x000000b0ec1c723c */ /* 0x040fe2000000181c */
[----:B------:R1:W5:Y:S06]  /*b640*/  LDL.LU.64 R40, [R1+0x108] ;  /* 0x0001080001287983 */ /* 0x00036c0000300a00 */
[----:B------:R-:W-:Y:S01]  /*b650*/  MOV R176, R36 ;  /* 0x0000002400b07202 */ /* 0x000fe20000000f00 */
[----:B------:R-:W-:Y:S01]  /*b660*/  HMMA.16816.F32 R32, R236, R178, R32 ;  /* 0x000000b2ec20723c */ /* 0x000fe20000001820 */
[----:B------:R1:W5:Y:S03]  /*b670*/  LDL.LU R36, [R1+0x100] ;  /* 0x0001000001247983 */ /* 0x0003660000300800 */
[----:B------:R-:W-:Y:S03]  /*b680*/  IMAD.MOV.U32 R177, RZ, RZ, R132 ;  /* 0x000000ffffb17224 */ /* 0x000fe600078e0084 */
[----:B------:R-:W-:Y:S02]  /*b690*/  MOV R178, R3 ;  /* 0x0000000300b27202 */ /* 0x000fe40000000f00 */
[----:B------:R-:W-:Y:S02]  /*b6a0*/  MOV R179, R0 ;  /* 0x0000000000b37202 */ /* 0x000fe40000000f00 */
[C---:B------:R-:W-:Y:S08]  /*b6b0*/  HMMA.16816.F32 R4, R240.reuse, R176, R4 ;  /* 0x000000b0f004723c */ /* 0x040ff00000001804 */
[C---:B------:R-:W-:Y:S01]  /*b6c0*/  HMMA.16816.F32 R8, R240.reuse, R178, R8 ;  /* 0x000000b2f008723c */ /* 0x040fe20000001808 */
[----:B------:R-:W3:Y:S07]  /*b6d0*/  LDSM.16.M88.4 R176, [R2+0x800] ;  /* 0x0008000002b0783b */ /* 0x000eee0000000200 */
[C---:B------:R-:W-:Y:S08]  /*b6e0*/  HMMA.16816.F32 R12, R240.reuse, R180, R12 ;  /* 0x000000b4f00c723c */ /* 0x040ff0000000180c */
[C---:B------:R-:W-:Y:S08]  /*b6f0*/  HMMA.16816.F32 R16, R240.reuse, R182, R16 ;  /* 0x000000b6f010723c */ /* 0x040ff00000001810 */
[C---:B------:R-:W-:Y:S08]  /*b700*/  HMMA.16816.F32 R20, R240.reuse, R184, R20 ;  /* 0x000000b8f014723c */ /* 0x040ff00000001814 */
[C---:B------:R-:W-:Y:S08]  /*b710*/  HMMA.16816.F32 R24, R240.reuse, R186, R24 ;  /* 0x000000baf018723c */ /* 0x040ff00000001818 */
[C---:B------:R-:W-:Y:S08]  /*b720*/  HMMA.16816.F32 R28, R240.reuse, R188, R28 ;  /* 0x000000bcf01c723c */ /* 0x040ff0000000181c */
[----:B------:R-:W-:Y:S08]  /*b730*/  HMMA.16816.F32 R32, R240, R190, R32 ;  /* 0x000000bef020723c */ /* 0x000ff00000001820 */
[C---:B--2---:R-:W-:Y:S08]  /*b740*/  HMMA.16816.F32 R4, R244.reuse, R248, R4 ;  /* 0x000000f8f404723c */ /* 0x044ff00000001804 */
[C---:B------:R-:W-:Y:S08]  /*b750*/  HMMA.16816.F32 R8, R244.reuse, R250, R8 ;  /* 0x000000faf408723c */ /* 0x040ff00000001808 */
[C---:B---3--:R-:W-:Y:S08]  /*b760*/  HMMA.16816.F32 R12, R244.reuse, R176, R12 ;  /* 0x000000b0f40c723c */ /* 0x048ff0000000180c */
[----:B------:R-:W-:Y:S01]  /*b770*/  FMUL.FTZ R4, R4, c[0x0][0x320] ;  /* 0x0000c80004047a20 */ /* 0x000fe20000410000 */
[C---:B------:R-:W-:Y:S03]  /*b780*/  HMMA.16816.F32 R16, R244.reuse, R178, R16 ;  /* 0x000000b2f410723c */ /* 0x040fe60000001810 */
[----:B------:R-:W2:Y:S01]  /*b790*/  MUFU.TANH R188, R4 ;  /* 0x0000000400bc7308 */ /* 0x000ea20000002400 */
[----:B------:R-:W-:Y:S02]  /*b7a0*/  FMUL.FTZ R5, R5, c[0x0][0x320] ;  /* 0x0000c80005057a20 */ /* 0x000fe40000410000 */
[----:B------:R-:W-:Y:S02]  /*b7b0*/  FMUL.FTZ R6, R6, c[0x0][0x320] ;  /* 0x0000c80006067a20 */ /* 0x000fe40000410000 */
[----:B------:R-:W-:Y:S04]  /*b7c0*/  FMUL.FTZ R7, R7, c[0x0][0x320] ;  /* 0x0000c80007077a20 */ /* 0x000fe80000410000 */
[----:B------:R-:W-:Y:S01]  /*b7d0*/  FMUL.FTZ R8, R8, c[0x0][0x320] ;  /* 0x0000c80008087a20 */ /* 0x000fe20000410000 */
[----:B------:R-:W3:Y:S01]  /*b7e0*/  MUFU.TANH R250, R5 ;  /* 0x0000000500fa7308 */ /* 0x000ee20000002400 */
[----:B------:R-:W-:Y:S02]  /*b7f0*/  FMUL.FTZ R9, R9, c[0x0][0x320] ;  /* 0x0000c80009097a20 */ /* 0x000fe40000410000 */
[----:B------:R-:W-:Y:S02]  /*b800*/  FMUL.FTZ R10, R10, c[0x0][0x320] ;  /* 0x0000c8000a0a7a20 */ /* 0x000fe40000410000 */
[----:B------:R-:W-:Y:S02]  /*b810*/  FMUL.FTZ R11, R11, c[0x0][0x320] ;  /* 0x0000c8000b0b7a20 */ /* 0x000fe40000410000 */
[----:B------:R-:W-:Y:S02]  /*b820*/  FMUL.FTZ R13, R13, c[0x0][0x320] ;  /* 0x0000c8000d0d7a20 */ /* 0x000fe40000410000 */
[----:B------:R-:W-:Y:S01]  /*b830*/  FMUL.FTZ R14, R14, c[0x0][0x320] ;  /* 0x0000c8000e0e7a20 */ /* 0x000fe20000410000 */
[----:B------:R-:W4:Y:S01]  /*b840*/  MUFU.TANH R248, R6 ;  /* 0x0000000600f87308 */ /* 0x000f220000002400 */
[----:B------:R-:W-:Y:S02]  /*b850*/  FMUL.FTZ R15, R15, c[0x0][0x320] ;  /* 0x0000c8000f0f7a20 */ /* 0x000fe40000410000 */
[----:B------:R-:W-:Y:S02]  /*b860*/  FMUL.FTZ R16, R16, c[0x0][0x320] ;  /* 0x0000c80010107a20 */ /* 0x000fe40000410000 */
[----:B------:R-:W-:Y:S02]  /*b870*/  FMUL.FTZ R17, R17, c[0x0][0x320] ;  /* 0x0000c80011117a20 */ /* 0x000fe40000410000 */
[----:B------:R-:W-:Y:S02]  /*b880*/  FMUL.FTZ R18, R18, c[0x0][0x320] ;  /* 0x0000c80012127a20 */ /* 0x000fe40000410000 */
[----:B------:R-:W-:Y:S01]  /*b890*/  FMUL.FTZ R19, R19, c[0x0][0x320] ;  /* 0x0000c80013137a20 */ /* 0x000fe20000410000 */
[----:B------:R1:W1:Y:S01]  /*b8a0*/  MUFU.TANH R251, R7 ;  /* 0x0000000700fb7308 */ /* 0x0002620000002400 */
[----:B------:R-:W-:Y:S09]  /*b8b0*/  FMUL.FTZ R12, R12, c[0x0][0x320] ;  /* 0x0000c8000c0c7a20 */ /* 0x000ff20000410000 */
[----:B------:R-:W2:Y:S10]  /*b8c0*/  MUFU.TANH R190, R8 ;  /* 0x0000000800be7308 */ /* 0x000eb40000002400 */
[----:B------:R-:W2:Y:S01]  /*b8d0*/  MUFU.TANH R189, R9 ;  /* 0x0000000900bd7308 */ /* 0x000ea20000002400 */
[----:B-1----:R-:W1:Y:S09]  /*b8e0*/  LDSM.16.M88.4 R4, [R2+0x1000] ;  /* 0x001000000204783b */ /* 0x002e720000000200 */
[----:B------:R-:W1:Y:S10]  /*b8f0*/  MUFU.TANH R249, R10 ;  /* 0x0000000a00f97308 */ /* 0x000e740000002400 */
[----:B------:R1:W1:Y:S10]  /*b900*/  MUFU.TANH R191, R11 ;  /* 0x0000000b00bf7308 */ /* 0x0002740000002400 */
[----:B------:R-:W2:Y:S10]  /*b910*/  MUFU.TANH R184, R13 ;  /* 0x0000000d00b87308 */ /* 0x000eb40000002400 */
[----:B------:R-:W2:Y:S01]  /*b920*/  MUFU.TANH R187, R14 ;  /* 0x0000000e00bb7308 */ /* 0x000ea20000002400 */
[----:B-1----:R1:W2:Y:S01]  /*b930*/  LDSM.16.M88.4 R8, [R2+0x1800] ;  /* 0x001800000208783b */ /* 0x0022a20000000200 */
[----:B------:R-:W-:Y:S08]  /*b940*/  DEPBAR.LE SB0, 0x0 ;  /* 0x000080000000791a */ /* 0x000ff00000000000 */
[----:B------:R-:W2:Y:S01]  /*b950*/  MUFU.TANH R186, R15 ;  /* 0x0000000f00ba7308 */ /* 0x000ea20000002400 */
[----:B------:R-:W-:Y:S01]  /*b960*/  BAR.SYNC.DEFER_BLOCKING 0x0 ;  /* 0x0000000000007b1d */ /* 0x000fe20000010000 */
[C---:B------:R-:W-:Y:S08]  /*b970*/  HMMA.16816.F32 R20, R244.reuse, R4, R20 ;  /* 0x00000004f414723c */ /* 0x040ff00000001814 */
[----:B------:R-:W2:Y:S01]  /*b980*/  MUFU.TANH R183, R16 ;  /* 0x0000001000b77308 */ /* 0x000ea20000002400 */
[C---:B------:R-:W-:Y:S01]  /*b990*/  HMMA.16816.F32 R24, R244.reuse, R6, R24 ;  /* 0x00000006f418723c */ /* 0x040fe20000001818 */
[----:B-1----:R-:W3:Y:S08]  /*b9a0*/  LDL R2, [R1+0x60] ;  /* 0x0000600001027983 */ /* 0x002ef00000100800 */
[----:B------:R1:W1:Y:S06]  /*b9b0*/  MUFU.TANH R180, R17 ;  /* 0x0000001100b47308 */ /* 0x00026c0000002400 */
[----:B------:R-:W-:Y:S02]  /*b9c0*/  FMUL.FTZ R20, R20, c[0x0][0x320] ;  /* 0x0000c80014147a20 */ /* 0x000fe40000410000 */
[----:B------:R-:W-:Y:S02]  /*b9d0*/  FMUL.FTZ R21, R21, c[0x0][0x320] ;  /* 0x0000c80015157a20 */ /* 0x000fe40000410000 */
[----:B------:R1:W1:Y:S01]  /*b9e0*/  MUFU.TANH R182, R18 ;  /* 0x0000001200b67308 */ /* 0x0002620000002400 */
[----:B------:R-:W-:Y:S02]  /*b9f0*/  FMUL.FTZ R22, R22, c[0x0][0x320] ;  /* 0x0000c80016167a20 */ /* 0x000fe40000410000 */
[----:B------:R-:W-:Y:S01]  /*ba00*/  FMUL.FTZ R23, R23, c[0x0][0x320] ;  /* 0x0000c80017177a20 */ /* 0x000fe20000410000 */
[C---:B--2---:R-:W-:Y:S06]  /*ba10*/  HMMA.16816.F32 R28, R244.reuse, R8, R28 ;  /* 0x00000008f41c723c */ /* 0x044fec000000181c */
[----:B------:R2:W2:Y:S02]  /*ba20*/  MUFU.TANH R181, R19 ;  /* 0x0000001300b57308 */ /* 0x0004a40000002400 */
[----:B------:R-:W-:Y:S08]  /*ba30*/  HMMA.16816.F32 R32, R244, R10, R32 ;  /* 0x0000000af420723c */ /* 0x000ff00000001820 */
[----:B------:R4:W3:Y:S08]  /*ba40*/  MUFU.TANH R179, R20 ;  /* 0x0000001400b37308 */ /* 0x0008f00000002400 */
[----:B-1----:R-:W-:Y:S02]  /*ba50*/  FMUL.FTZ R17, R29, c[0x0][0x320] ;  /* 0x0000c8001d117a20 */ /* 0x002fe40000410000 */
[----:B------:R1:W1:Y:S01]  /*ba60*/  MUFU.TANH R176, R21 ;  /* 0x0000001500b07308 */ /* 0x0002620000002400 */
[----:B------:R-:W-:Y:S02]  /*ba70*/  FMUL.FTZ R18, R31, c[0x0][0x320] ;  /* 0x0000c8001f127a20 */ /* 0x000fe40000410000 */
[----:B--2---:R-:W-:Y:S03]  /*ba80*/  FMUL.FTZ R19, R30, c[0x0][0x320] ;  /* 0x0000c8001e137a20 */ /* 0x004fe60000410000 */
[----:B------:R-:W-:Y:S02]  /*ba90*/  FMUL.FTZ R14, R32, c[0x0][0x320] ;  /* 0x0000c800200e7a20 */ /* 0x000fe40000410000 */
[----:B------:R-:W-:Y:S02]  /*baa0*/  FMUL.FTZ R13, R33, c[0x0][0x320] ;  /* 0x0000c800210d7a20 */ /* 0x000fe40000410000 */
[----:B------:R2:W2:Y:S01]  /*bab0*/  MUFU.TANH R178, R22 ;  /* 0x0000001600b27308 */ /* 0x0004a20000002400 */
[----:B------:R-:W-:Y:S02]  /*bac0*/  FMUL.FTZ R16, R34, c[0x0][0x320] ;  /* 0x0000c80022107a20 */ /* 0x000fe40000410000 */
[----:B------:R-:W-:Y:S02]  /*bad0*/  FMUL.FTZ R15, R35, c[0x0][0x320] ;  /* 0x0000c800230f7a20 */ /* 0x000fe40000410000 */
[----:B----4-:R-:W-:Y:S05]  /*bae0*/  FMUL.FTZ R20, R28, c[0x0][0x320] ;  /* 0x0000c8001c147a20 */ /* 0x010fea0000410000 */
[----:B------:R4:W3:Y:S01]  /*baf0*/  MUFU.TANH R177, R23 ;  /* 0x0000001700b17308 */ /* 0x0008e20000002400 */
[----:B-1----:R-:W-:Y:S09]  /*bb00*/  FMUL.FTZ R21, R25, c[0x0][0x320] ;  /* 0x0000c80019157a20 */ /* 0x002ff20000410000 */
[----:B------:R1:W1:Y:S01]  /*bb10*/  MUFU.TANH R185, R12 ;  /* 0x0000000c00b97308 */ /* 0x0002620000002400 */
[----:B--2---:R-:W-:Y:S02]  /*bb20*/  FMUL.FTZ R22, R24, c[0x0][0x320] ;  /* 0x0000c80018167a20 */ /* 0x004fe40000410000 */
[----:B------:R-:W-:Y:S07]  /*bb30*/  FMUL.FTZ R24, R26, c[0x0][0x320] ;  /* 0x0000c8001a187a20 */ /* 0x000fee0000410000 */
[----:B------:R-:W2:Y:S01]  /*bb40*/  MUFU.TANH R22, R22 ;  /* 0x0000001600167308 */ /* 0x000ea20000002400 */
[----:B----4-:R-:W-:Y:S09]  /*bb50*/  FMUL.FTZ R23, R27, c[0x0][0x320] ;  /* 0x0000c8001b177a20 */ /* 0x010ff20000410000 */
[----:B------:R-:W4:Y:S10]  /*bb60*/  MUFU.TANH R21, R21 ;  /* 0x0000001500157308 */ /* 0x000f340000002400 */
        /* <DEDUP_REMOVED lines=10> */
[----:B---3--:R-:W-:Y:S11]  /*bc10*/  ISETP.GE.AND P0, PT, R2, 0x1, PT ;  /* 0x000000010200780c */ /* 0x008ff60003f06270 */
        /* <DEDUP_REMOVED lines=8> */
[----:B------:R-:W4:Y:S04]  /*bca0*/  LDL R4, [R1+0xa8] ;  /* 0x0000a80001047983 */ /* 0x000f280000100800 */
[----:B------:R-:W4:Y:S04]  /*bcb0*/  LDL.64 R28, [R1+0x90] ;  /* 0x00009000011c7983 */ /* 0x000f280000100a00 */
[----:B------:R-:W4:Y:S04]  /*bcc0*/  LDL R8, [R1+0x88] ;  /* 0x0000880001087983 */ /* 0x000f280000100800 */
[----:B------:R-:W4:Y:S04]  /*bcd0*/  LDL R11, [R1+0xe8] ;  /* 0x0000e800010b7983 */ /* 0x000f280000100800 */
[----:B------:R-:W4:Y:S04]  /*bce0*/  LDL R26, [R1+0x70] ;  /* 0x00007000011a7983 */ /* 0x000f280000100800 */
[----:B------:R-:W4:Y:S04]  /*bcf0*/  LDL R10, [R1+0xec] ;  /* 0x0000ec00010a7983 */ /* 0x000f280000100800 */
[----:B------:R-:W4:Y:S04]  /*bd00*/  LDL R25, [R1+0x68] ;  /* 0x0000680001197983 */ /* 0x000f280000100800 */
[----:B------:R-:W4:Y:S04]  /*bd10*/  LDL R7, [R1+0x6c] ;  /* 0x00006c0001077983 */ /* 0x000f280000100800 */
[----:B------:R-:W4:Y:S04]  /*bd20*/  LDL R132, [R1+0x54] ;  /* 0x0000540001847983 */ /* 0x000f280000100800 */
[----:B------:R-:W4:Y:S04]  /*bd30*/  LDL R9, [R1+0xf0] ;  /* 0x0000f00001097983 */ /* 0x000f280000100800 */
[----:B------:R-:W4:Y:S01]  /*bd40*/  LDL R6, [R1+0xf4] ;  /* 0x0000f40001067983 */ /* 0x000f220000100800 */
[----:B--2---:R-:W-:Y:S05]  /*bd50*/  IMAD R2, R2, 0x40, R3 ;  /* 0x0000004002027824 */ /* 0x004fea00078e0203 */
[----:B---3--:R-:W-:Y:S05]  /*bd60*/  IADD3 R2, R2, -0x40, R0 ;  /* 0xffffffc002027810 */ /* 0x008fea0007ffe000 */
[----:B------:R-:W-:Y:S04]  /*bd70*/  @P2 IMAD.HI.U32 R3, R2, c[0x0][0x2bc], RZ ;  /* 0x0000af0002032a27 */ /* 0x000fe800078e00ff */
[----:B------:R-:W-:Y:S01]  /*bd80*/  IMAD.MOV.U32 R0, RZ, RZ, R2 ;  /* 0x000000ffff007224 */ /* 0x000fe200078e0002 */
[----:B------:R-:W-:Y:S04]  /*bd90*/  @P2 SHF.R.U32.HI R0, RZ, c[0x0][0x2c0], R3 ;  /* 0x0000b000ff002a19 */ /* 0x000fe80000011603 */
[C---:B----4-:R-:W-:Y:S04]  /*bda0*/  @!P6 IADD3 R3, P0, R0.reuse, R30, RZ ;  /* 0x0000001e0003e210 */ /* 0x050fe80007f1e0ff */
[----:B------:R-:W-:Y:S01]  /*bdb0*/  @!P6 LEA.HI.X.SX32 R5, R0, R4, 0x1, P0 ;  /* 0x000000040005e211 */ /* 0x000fe200000f0eff */
[----:B------:R-:W-:Y:S01]  /*bdc0*/  IMAD.MOV R0, RZ, RZ, -R0 ;  /* 0x000000ffff007224 */ /* 0x000fe200078e0a00 */
[C---:B------:R-:W-:Y:S03]  /*bdd0*/  @!P6 LEA R4, P0, R3.reuse, c[0x0][0x2a0], 0x2 ;  /* 0x0000a8000304ea11 */ /* 0x040fe600078010ff */
[----:B------:R-:W-:Y:S01]  /*bde0*/  IMAD R27, R0, c[0x0][0x2b8], R2 ;  /* 0x0000ae00001b7a24 */ /* 0x000fe200078e0202 */
[----:B------:R-:W-:Y:S03]  /*bdf0*/  @!P6 LEA.HI.X R5, R3, c[0x0][0x2a4], R5, 0x2, P0 ;  /* 0x0000a9000305ea11 */ /* 0x000fe600000f1405 */
[C---:B------:R-:W-:Y:S01]  /*be00*/  IMAD.WIDE.U32 R2, R27.reuse, c[0x0][0x1e0], RZ ;  /* 0x000078001b027a25 */ /* 0x040fe200078e00ff */
[----:B------:R-:W-:Y:S01]  /*be10*/  SHF.R.S32.HI R0, RZ, 0x1f, R27 ;  /* 0x0000001fff007819 */ /* 0x000fe2000001141b */
[----:B------:R-:W2:Y:S04]  /*be20*/  @!P6 LDG.E R12, [R4.64] ;  /* 0x00000006040ce981 */ /* 0x000ea8000c1e1900 */
        /* <DEDUP_REMOVED lines=9> */
[----:B------:R-:W-:Y:S01]  /*bec0*/  IADD3 R0, P0, R28, R2, RZ ;  /* 0x000000021c007210 */ /* 0x000fe20007f1e0ff */
[----:B------:R-:W-:Y:S02]  /*bed0*/  IMAD.SHL.U32 R28, R26, 0x2, RZ ;  /* 0x000000021a1c7824 */ /* 0x000fe400078e00ff */
[----:B------:R-:W-:Y:S05]  /*bee0*/  IMAD R5, R12, c[0x0][0x1f4], R5 ;  /* 0x00007d000c057a24 */ /* 0x000fea00078e0205 */
[----:B------:R-:W-:Y:S02]  /*bef0*/  IADD3.X R5, R8, R3, R5, P0, !PT ;  /* 0x0000000308057210 */ /* 0x000fe400007fe405 */
[C---:B------:R-:W-:Y:S04]  /*bf00*/  LEA R8, P0, R0.reuse, c[0x0][0x1c8], 0x1 ;  /* 0x0000720000087a11 */ /* 0x040fe800078008ff */
[----:B------:R-:W-:Y:S02]  /*bf10*/  LEA.HI.X R5, R0, c[0x0][0x1cc], R5, 0x1, P0 ;  /* 0x0000730000057a11 */ /* 0x000fe400000f0c05 */
[----:B-1----:R-:W-:Y:S02]  /*bf20*/  SHF.L.U64.HI R12, R26, 0x1, R11 ;  /* 0x000000011a0c7819 */ /* 0x002fe4000001020b */
[----:B------:R-:W-:Y:S01]  /*bf30*/  SHF.L.U64.HI R11, R25, 0x1, R10 ;  /* 0x00000001190b7819 */ /* 0x000fe2000001020a */
[C---:B------:R-:W-:Y:S01]  /*bf40*/  IMAD.SHL.U32 R25, R132.reuse, 0x2, RZ ;  /* 0x0000000284197824 */ /* 0x040fe200078e00ff */
[C---:B------:R-:W-:Y:S02]  /*bf50*/  SHF.L.U64.HI R10, R7.reuse, 0x1, R9 ;  /* 0x00000001070a7819 */ /* 0x040fe40000010209 */
[----:B------:R-:W-:Y:S02]  /*bf60*/  SHF.L.U32 R26, R7, 0x1, RZ ;  /* 0x00000001071a7819 */ /* 0x000fe400000006ff */
[----:B------:R-:W-:Y:S01]  /*bf70*/  SHF.L.U64.HI R9, R132, 0x1, R6 ;  /* 0x0000000184097819 */ /* 0x000fe20000010206 */
[----:B------:R-:W-:-:S05]  /*bf80*/  BRA.DIV ~URZ, `(.L_x_539) ;  /* 0x00006a227f007947 */ /* 0x000fca000b800000 */
[----:B------:R1:W2:Y:S02]  /*bf90*/  SHFL.IDX PT, R4, R5, RZ, 0x181f ;  /* 0x00181fff05047589 */ /* 0x0002a400000e0000 */
.L_x_586:
[----:B------:R-:W-:-:S05]  /*bfa0*/  BRA.DIV ~URZ, `(.L_x_540) ;  /* 0x00006a727f007947 */ /* 0x000fca000b800000 */
[----:B------:R-:W3:Y:S04]  /*bfb0*/  LDL R6, [R1+0x50] ;  /* 0x0000500001067983 */ /* 0x000ee80000100800 */
[----:B------:R-:W4:Y:S04]  /*bfc0*/  LDL R29, [R1+0x4c] ;  /* 0x00004c00011d7983 */ /* 0x000f280000100800 */
[----:B------:R-:W1:Y:S01]  /*bfd0*/  SHFL.IDX PT, R0, R8, RZ, 0x181f ;  /* 0x00181fff08007589 */ /* 0x000e6200000e0000 */
[----:B---3--:R-:W-:Y:S04]  /*bfe0*/  IADD3 R2, -R6, 0x10, RZ ;  /* 0x0000001006027810 */ /* 0x008fe80007ffe1ff */
[----:B------:R-:W-:Y:S04]  /*bff0*/  LOP3.LUT R2, R2, 0xf, RZ, 0xc0, !PT ;  /* 0x0000000f02027812 */ /* 0x000fe800078ec0ff */
[----:B-1----:R-:W-:Y:S04]  /*c000*/  IADD3 R2, P1, P0, R2, R0, R25 ;  /* 0x0000000002027210 */ /* 0x002fe8000783e019 */
[----:B--2---:R-:W-:Y:S02]  /*c010*/  IADD3.X R3, RZ, R4, R9, P1, P0 ;  /* 0x00000004ff037210 */ /* 0x004fe40000fe0409 */
[----:B------:R-:W-:Y:S11]  /*c020*/  ISETP.NE.U32.AND P0, PT, R6, RZ, PT ;  /* 0x000000ff0600720c */ /* 0x000ff60003f05070 */
[----:B------:R-:W-:Y:S02]  /*c030*/  @!UPT UIADD3 URZ, URZ, URZ, URZ ;  /* 0x0000003f3f3ff290 */ /* 0x000fe4000fffe03f */
[----:B------:R-:W-:Y:S01]  /*c040*/  @!PT LDS RZ, [RZ] ;  /* 0x00000000fffff984 */ /* 0x000fe20000000800 */
[----:B------:R-:W-:Y:S01]  /*c050*/  @!PT LDS RZ, [RZ] ;  /* 0x00000000fffff984 */ /* 0x000fe20000000800 */
[----:B----4-:R1:W-:Y:S02]  /*c060*/  LDGSTS.E.BYPASS.LTC128B.128.ZFILL [R29+0x10100], [R2.64], P0 ;  /* 0x10100000021d7fae */ /* 0x0103e40008141d46 */
[----:B-1----:R-:W-:Y:S05]  /*c070*/  IADD3 R2, P0, R0, R26, RZ ;  /* 0x0000001a00027210 */ /* 0x002fea0007f1e0ff */
[----:B------:R-:W-:Y:S01]  /*c080*/  IMAD.X R3, R4, 0x1, R10, P0 ;  /* 0x0000000104037824 */ /* 0x000fe200000e060a */
[----:B------:R-:W-:Y:S04]  /*c090*/  IADD3 R6, P0, R0, R27, RZ ;  /* 0x0000001b00067210 */ /* 0x000fe80007f1e0ff */
[----:B------:R1:W-:Y:S01]  /*c0a0*/  LDGSTS.E.BYPASS.LTC128B.128 [R29+0x12100], [R2.64], !P5 ;  /* 0x12100000021d7fae */ /* 0x0003e2000e901d46 */
[----:B------:R-:W-:Y:S05]  /*c0b0*/  IMAD.X R7, R4, 0x1, R11, P0 ;  /* 0x0000000104077824 */ /* 0x000fea00000e060b */
[----:B------:R2:W-:Y:S01]  /*c0c0*/  LDGSTS.E.BYPASS.LTC128B.128 [R29+0x14100], [R6.64], !P4 ;  /* 0x14100000061d7fae */ /* 0x0005e2000e101d46 */
[----:B-1----:R-:W-:Y:S03]  /*c0d0*/  IADD3 R2, P0, R0, R28, RZ ;  /* 0x0000001c00027210 */ /* 0x002fe60007f1e0ff */
[----:B------:R2:W1:Y:S02]  /*c0e0*/  SHFL.IDX PT, R0, R8, 0x1, 0x181f ;  /* 0x00381f0008007f89 */ /* 0x00046400000e0000 */
[----:B------:R-:W-:Y:S02]  /*c0f0*/  IMAD.X R3, R4, 0x1, R12, P0 ;  /* 0x0000000104037824 */ /* 0x000fe400000e060c */
[----:B------:R2:W3:Y:S04]  /*c100*/  SHFL.IDX PT, R4, R5, 0x1, 0x181f ;  /* 0x00381f0005047f89 */ /* 0x0004e800000e0000 */
[----:B------:R2:W-:Y:S02]  /*c110*/  LDGSTS.E.BYPASS.LTC128B.128 [R29+0x16100], [R2.64], !P3 ;  /* 0x16100000021d7fae */ /* 0x0005e4000d901d46 */
.L_x_587:
[----:B--2---:R-:W2:Y:S04]  /*c120*/  LDL.LU R2, [R1+0x50] ;  /* 0x0000500001027983 */ /* 0x004ea80000300800 */
[----:B------:R-:W4:Y:S01]  /*c130*/  LDL R5, [R1+0x4c] ;  /* 0x00004c0001057983 */ /* 0x000f220000100800 */
[C---:B--2---:R-:W-:Y:S02]  /*c140*/  ISETP.NE.U32.AND P0, PT, R2.reuse, RZ, PT ;  /* 0x000000ff0200720c */ /* 0x044fe40003f05070 */
[----:B------:R-:W-:Y:S04]  /*c150*/  IADD3 R2, -R2, 0x10, RZ ;  /* 0x0000001002027810 */ /* 0x000fe80007ffe1ff */
[----:B------:R-:W-:Y:S04]  /*c160*/  LOP3.LUT R2, R2, 0xf, RZ, 0xc0, !PT ;  /* 0x0000000f02027812 */ /* 0x000fe800078ec0ff */
[----:B-1----:R-:W-:Y:S04]  /*c170*/  IADD3 R2, P2, P1, R2, R0, R25 ;  /* 0x0000000002027210 */ /* 0x002fe8000795e019 */
[----:B---3--:R-:W-:Y:S02]  /*c180*/  IADD3.X R3, RZ, R4, R9, P2, P1 ;  /* 0x00000004ff037210 */ /* 0x008fe400017e2409 */
[C---:B------:R-:W-:Y:S03]  /*c190*/  IADD3 R6, P1, R0.reuse, R27, RZ ;  /* 0x0000001b00067210 */ /* 0x040fe60007f3e0ff */
[----:B------:R-:W-:Y:S01]  /*c1a0*/  @!PT LDS RZ, [RZ] ;  /* 0x00000000fffff984 */ /* 0x000fe20000000800 */
[----:B------:R-:W-:Y:S01]  /*c1b0*/  @!PT LDS RZ, [RZ] ;  /* 0x00000000fffff984 */ /* 0x000fe20000000800 */
[----:B------:R-:W-:Y:S01]  /*c1c0*/  @!PT LDS RZ, [RZ] ;  /* 0x00000000fffff984 */ /* 0x000fe20000000800 */
[----:B----4-:R1:W-:Y:S01]  /*c1d0*/  LDGSTS.E.BYPASS.LTC128B.128.ZFILL [R5+0x11100], [R2.64], P0 ;  /* 0x1110000002057fae */ /* 0x0103e20008141d46 */
[----:B------:R-:W-:Y:S01]  /*c1e0*/  IADD3 R8, P0, R0, R26, RZ ;  /* 0x0000001a00087210 */ /* 0x000fe20007f1e0ff */
[C---:B------:R-:W-:Y:S04]  /*c1f0*/  IMAD.X R7, R4.reuse, 0x1, R11, P1 ;  /* 0x0000000104077824 */ /* 0x040fe800008e060b */
[----:B------:R-:W-:Y:S05]  /*c200*/  IMAD.X R9, R4, 0x1, R10, P0 ;  /* 0x0000000104097824 */ /* 0x000fea00000e060a */
[----:B------:R2:W-:Y:S04]  /*c210*/  LDGSTS.E.BYPASS.LTC128B.128 [R5+0x13100], [R8.64], !P5 ;  /* 0x1310000008057fae */ /* 0x0005e8000e901d46 */
[----:B------:R2:W-:Y:S01]  /*c220*/  LDGSTS.E.BYPASS.LTC128B.128 [R5+0x15100], [R6.64], !P4 ;  /* 0x1510000006057fae */ /* 0x0005e2000e101d46 */
[----:B-1----:R-:W-:Y:S05]  /*c230*/  IADD3 R2, P0, R0, R28, RZ ;  /* 0x0000001c00027210 */ /* 0x002fea0007f1e0ff */
[----:B------:R-:W-:Y:S05]  /*c240*/  IMAD.X R3, R4, 0x1, R12, P0 ;  /* 0x0000000104037824 */ /* 0x000fea00000e060c */
[----:B------:R2:W-:Y:S03]  /*c250*/  LDGSTS.E.BYPASS.LTC128B.128 [R5+0x17100], [R2.64], !P3 ;  /* 0x1710000002057fae */ /* 0x0005e6000d901d46 */
.L_x_538:
[----:B-12-4-:R-:W-:Y:S05]  /*c260*/  BSYNC B0 ;  /* 0x0000000000007941 */ /* 0x016fea0003800000 */
.L_x_537:
[----:B------:R-:W-:Y:S01]  /*c270*/  FMNMX.FTZ R2, R188, R133, !PT ;  /* 0x00000085bc027209 */ /* 0x000fe20007810000 */
[----:B------:R-:W0:Y:S01]  /*c280*/  LDGDEPBAR ;  /* 0x00000000000079af */ /* 0x000e220000000000 */
[----:B------:R-:W-:Y:S02]  /*c290*/  FMNMX.FTZ R0, R248, R134, !PT ;  /* 0x00000086f8007209 */ /* 0x000fe40007810000 */
        /* <DEDUP_REMOVED lines=29> */
[----:B------:R-:W-:Y:S01]  /*c470*/  FMNMX.FTZ R5, R15, R0, !PT ;  /* 0x000000000f057209 */ /* 0x000fe20007810000 */
[----:B------:R-:W-:-:S05]  /*c480*/  BRA.DIV ~URZ, `(.L_x_541) ;  /* 0x000068227f007947 */ /* 0x000fca000b800000 */
[----:B------:R-:W1:Y:S02]  /*c490*/  SHFL.BFLY PT, R0, R4, 0x2, 0x1f ;  /* 0x0c401f0004007f89 */ /* 0x000e6400000e0000 */
[----:B-1----:R-:W-:Y:S05]  /*c4a0*/  FMNMX.FTZ R4, R4, R0, !PT ;  /* 0x0000000004047209 */ /* 0x002fea0007810000 */
[----:B------:R-:W1:Y:S02]  /*c4b0*/  SHFL.BFLY PT, R132, R4, 0x1, 0x1f ;  /* 0x0c201f0004847f89 */ /* 0x000e6400000e0000 */
[----:B-1----:R-:W-:Y:S02]  /*c4c0*/  FMNMX.FTZ R132, R4, R132, !PT ;  /* 0x0000008404847209 */ /* 0x002fe40007810000 */
[----:B------:R-:W1:Y:S02]  /*c4d0*/  SHFL.BFLY PT, R4, R5, 0x2, 0x1f ;  /* 0x0c401f0005047f89 */ /* 0x000e6400000e0000 */
[----:B-1----:R-:W-:Y:S05]  /*c4e0*/  FMNMX.FTZ R4, R5, R4, !PT ;  /* 0x0000000405047209 */ /* 0x002fea0007810000 */
[----:B------:R1:W2:Y:S02]  /*c4f0*/  SHFL.BFLY PT, R0, R4, 0x1, 0x1f ;  /* 0x0c201f0004007f89 */ /* 0x0002a400000e0000 */
.L_x_588:
[----:B------:R-:W3:Y:S01]  /*c500*/  LDL.LU R10, [R1+0x78] ;  /* 0x00007800010a7983 */ /* 0x000ee20000300800 */
[----:B--2---:R-:W-:Y:S01]  /*c510*/  FMNMX.FTZ R3, R0, R4, !PT ;  /* 0x0000000400037209 */ /* 0x004fe20007810000 */
[C---:B------:R-:W-:Y:S01]  /*c520*/  FADD.FTZ R0, -R132.reuse, R133 ;  /* 0x0000008584007221 */ /* 0x040fe20000010100 */
[----:B------:R-:W-:Y:S01]  /*c530*/  WARPSYNC 0xffffffff ;  /* 0xffffffff00007948 */ /* 0x000fe20003800000 */
[----:B-1----:R-:W-:Y:S02]  /*c540*/  FMUL.FTZ R4, R132, c[0x0][0x2d0] ;  /* 0x0000b40084047a20 */ /* 0x002fe40000410000 */
[----:B------:R-:W-:Y:S02]  /*c550*/  FMUL.FTZ R0, R0, c[0x0][0x2d0] ;  /* 0x0000b40000007a20 */ /* 0x000fe40000410000 */
[--C-:B------:R-:W-:Y:S02]  /*c560*/  FFMA.FTZ R11, R179, c[0x0][0x2d0], -R4.reuse ;  /* 0x0000b400b30b7a23 */ /* 0x100fe40000010804 */
[----:B------:R-:W1:Y:S01]  /*c570*/  MUFU.EX2 R2, R0 ;  /* 0x0000000000027308 */ /* 0x000e620000000800 */
[----:B------:R-:W2:Y:S01]  /*c580*/  LDL.LU R179, [R1+0x74] ;  /* 0x0000740001b37983 */ /* 0x000ea20000300800 */
[--C-:B------:R-:W-:Y:S02]  /*c590*/  FFMA.FTZ R34, R17, c[0x0][0x2d0], -R4.reuse ;  /* 0x0000b40011227a23 */ /* 0x100fe40000010804 */
[--C-:B------:R-:W-:Y:S02]  /*c5a0*/  FFMA.FTZ R7, R188, c[0x0][0x2d0], -R4.reuse ;  /* 0x0000b400bc077a23 */ /* 0x100fe40000010804 */
[--C-:B------:R-:W-:Y:S02]  /*c5b0*/  FFMA.FTZ R26, R176, c[0x0][0x2d0], -R4.reuse ;  /* 0x0000b400b01a7a23 */ /* 0x100fe40000010804 */
[--C-:B------:R-:W-:Y:S02]  /*c5c0*/  FFMA.FTZ R6, R250, c[0x0][0x2d0], -R4.reuse ;  /* 0x0000b400fa067a23 */ /* 0x100fe40000010804 */
[----:B------:R-:W-:Y:S01]  /*c5d0*/  MUFU.EX2 R176, R7 ;  /* 0x0000000700b07308 */ /* 0x000fe20000000800 */
        /* <DEDUP_REMOVED lines=11> */
[----:B------:R4:W-:Y:S01]  /*c690*/  MUFU.EX2 R9, R5 ;  /* 0x0000000500097308 */ /* 0x0009e20000000800 */
[----:B------:R-:W-:Y:S02]  /*c6a0*/  FFMA.FTZ R8, R189, c[0x0][0x2d0], -R4 ;  /* 0x0000b400bd087a23 */ /* 0x000fe40000010804 */
[----:B------:R-:W-:Y:S04]  /*c6b0*/  FMUL.FTZ R4, R3, c[0x0][0x2d0] ;  /* 0x0000b40003047a20 */ /* 0x000fe80000410000 */
        /* <DEDUP_REMOVED lines=11> */
[--C-:B----4-:R-:W-:Y:S02]  /*c770*/  FFMA.FTZ R5, R248, c[0x0][0x2d0], -R4.reuse ;  /* 0x0000b400f8057a23 */ /* 0x110fe40000010804 */
[--C-:B------:R-:W-:Y:S02]  /*c780*/  FFMA.FTZ R248, R23, c[0x0][0x2d0], -R4.reuse ;  /* 0x0000b40017f87a23 */ /* 0x100fe40000010804 */
[--C-:B------:R-:W-:Y:S01]  /*c790*/  FFMA.FTZ R188, R177, c[0x0][0x2d0], -R4.reuse ;  /* 0x0000b400b1bc7a23 */ /* 0x100fe20000010804 */
[----:B------:R-:W-:Y:S01]  /*c7a0*/  MUFU.EX2 R191, R191 ;  /* 0x000000bf00bf7308 */ /* 0x000fe20000000800 */
[--C-:B------:R-:W-:Y:S02]  /*c7b0*/  FFMA.FTZ R190, R24, c[0x0][0x2d0], -R4.reuse ;  /* 0x0000b40018be7a23 */ /* 0x100fe40000010804 */
[----:B------:R-:W-:Y:S07]  /*c7c0*/  FFMA.FTZ R14, R15, c[0x0][0x2d0], -R4 ;  /* 0x0000b4000f0e7a23 */ /* 0x000fee0000010804 */
[----:B------:R-:W-:Y:S10]  /*c7d0*/  MUFU.EX2 R133, R133 ;  /* 0x0000008500857308 */ /* 0x000ff40000000800 */
[----:B------:R-:W-:Y:S10]  /*c7e0*/  MUFU.EX2 R189, R189 ;  /* 0x000000bd00bd7308 */ /* 0x000ff40000000800 */
[----:B------:R-:W-:Y:S10]  /*c7f0*/  MUFU.EX2 R188, R188 ;  /* 0x000000bc00bc7308 */ /* 0x000ff40000000800 */
[----:B------:R-:W-:Y:S10]  /*c800*/  MUFU.EX2 R190, R190 ;  /* 0x000000be00be7308 */ /* 0x000ff40000000800 */
[----:B------:R-:W-:Y:S10]  /*c810*/  MUFU.EX2 R248, R248 ;  /* 0x000000f800f87308 */ /* 0x000ff40000000800 */
[----:B------:R-:W-:Y:S10]  /*c820*/  MUFU.EX2 R187, R187 ;  /* 0x000000bb00bb7308 */ /* 0x000ff40000000800 */
[----:B------:R-:W-:Y:S01]  /*c830*/  MUFU.EX2 R186, R186 ;  /* 0x000000ba00ba7308 */ /* 0x000fe20000000800 */
[----:B-1----:R-:W-:Y:S01]  /*c840*/  FMUL.FTZ R17, R2, R153 ;  /* 0x0000009902117220 */ /* 0x002fe20000410000 */
[----:B------:R-:W-:Y:S01]  /*c850*/  F2FP.PACK_AB R178, R8, R9 ;  /* 0x0000000908b2723e */ /* 0x000fe200000000ff */
[----:B------:R-:W4:Y:S01]  /*c860*/  LDL R153, [R1+0x28] ;  /* 0x0000280001997983 */ /* 0x000f220000100800 */
[C---:B------:R-:W-:Y:S02]  /*c870*/  FMUL.FTZ R12, R2.reuse, R156 ;  /* 0x0000009c020c7220 */ /* 0x040fe40000410000 */
[C---:B------:R-:W-:Y:S01]  /*c880*/  FMUL.FTZ R28, R2.reuse, R140 ;  /* 0x0000008c021c7220 */ /* 0x040fe20000410000 */
[----:B------:R-:W4:Y:S01]  /*c890*/  LDL R156, [R1+0x30] ;  /* 0x00003000019c7983 */ /* 0x000f220000100800 */
[C---:B------:R-:W-:Y:S02]  /*c8a0*/  FMUL.FTZ R32, R2.reuse, R136 ;  /* 0x0000008802207220 */ /* 0x040fe40000410000 */
[C---:B------:R-:W-:Y:S01]  /*c8b0*/  FMUL.FTZ R33, R2.reuse, R137 ;  /* 0x0000008902217220 */ /* 0x040fe20000410000 */
[----:B------:R-:W4:Y:S01]  /*c8c0*/  LDL R140, [R1+0x38] ;  /* 0x00003800018c7983 */ /* 0x000f220000100800 */
[C---:B------:R-:W-:Y:S01]  /*c8d0*/  FMUL.FTZ R21, R2.reuse, R149 ;  /* 0x0000009502157220 */ /* 0x040fe20000410000 */
[----:B------:R-:W-:Y:S01]  /*c8e0*/  MOV R149, R34 ;  /* 0x0000002200957202 */ /* 0x000fe20000000f00 */
[C---:B------:R-:W-:Y:S02]  /*c8f0*/  FMUL.FTZ R16, R2.reuse, R152 ;  /* 0x0000009802107220 */ /* 0x040fe40000410000 */
        /* <DEDUP_REMOVED lines=8> */
[C---:B------:R-:W-:Y:S02]  /*c980*/  FMUL.FTZ R29, R2.reuse, R141 ;  /* 0x0000008d021d7220 */ /* 0x040fe40000410000 */
[C---:B-----5:R-:W-:Y:S02]  /*c990*/  FMUL.FTZ R36, R2.reuse, R36 ;  /* 0x0000002402247220 */ /* 0x060fe40000410000 */
        /* <DEDUP_REMOVED lines=49> */
[C---:B------:R-:W-:Y:S01]  /*ccb0*/  F2FP.PACK_AB R176, R6.reuse, R176 ;  /* 0x000000b006b0723e */ /* 0x040fe200000000ff */
[----:B------:R1:W-:Y:S02]  /*ccc0*/  MUFU.EX2 R10, R5 ;  /* 0x00000005000a7308 */ /* 0x0003e40000000800 */
[----:B------:R-:W-:Y:S02]  /*ccd0*/  FADD.FTZ R7, R6, R0 ;  /* 0x0000000006077221 */ /* 0x000fe40000010000 */
[----:B------:R-:W-:Y:S01]  /*cce0*/  FADD.FTZ R0, -R3, R134 ;  /* 0x0000008603007221 */ /* 0x000fe20000010100 */
[----:B------:R-:W-:Y:S01]  /*ccf0*/  MOV R134, R35 ;  /* 0x0000002300867202 */ /* 0x000fe20000000f00 */
[--C-:B------:R-:W-:Y:S02]  /*cd00*/  FFMA.FTZ R6, R251, c[0x0][0x2d0], -R4.reuse ;  /* 0x0000b400fb067a23 */ /* 0x100fe40000010804 */
[----:B------:R-:W-:Y:S02]  /*cd10*/  FMUL.FTZ R0, R0, c[0x0][0x2d0] ;  /* 0x0000b40000007a20 */ /* 0x000fe40000410000 */
[----:B------:R-:W-:Y:S01]  /*cd20*/  FFMA.FTZ R251, R19, c[0x0][0x2d0], -R4 ;  /* 0x0000b40013fb7a23 */ /* 0x000fe20000010804 */
[----:B------:R-:W-:Y:S01]  /*cd30*/  MUFU.EX2 R177, R6 ;  /* 0x0000000600b17308 */ /* 0x000fe20000000800 */
[----:B------:R-:W-:Y:S02]  /*cd40*/  FADD.FTZ R4, R9, R7 ;  /* 0x0000000709047221 */ /* 0x000fe40000010000 */
[----:B------:R-:W-:Y:S01]  /*cd50*/  FMUL.FTZ R9, R2, R161 ;  /* 0x000000a102097220 */ /* 0x000fe20000410000 */
[----:B------:R-:W-:Y:S01]  /*cd60*/  MOV R161, R30 ;  /* 0x0000001e00a17202 */ /* 0x000fe20000000f00 */
[----:B------:R-:W-:Y:S02]  /*cd70*/  FADD.FTZ R185, R8, R4 ;  /* 0x0000000408b97221 */ /* 0x000fe40000010000 */
[C---:B------:R-:W-:Y:S01]  /*cd80*/  FMUL.FTZ R4, R2.reuse, R164 ;  /* 0x000000a402047220 */ /* 0x040fe20000410000 */
[----:B------:R-:W-:Y:S01]  /*cd90*/  MOV R164, R14 ;  /* 0x0000000e00a47202 */ /* 0x000fe20000000f00 */
[C---:B------:R-:W-:Y:S01]  /*cda0*/  FMUL.FTZ R8, R2.reuse, R160 ;  /* 0x000000a002087220 */ /* 0x040fe20000410000 */
[----:B------:R-:W3:Y:S01]  /*cdb0*/  MUFU.EX2 R0, R0 ;  /* 0x0000000000007308 */ /* 0x000ee20000000800 */
[----:B------:R-:W-:Y:S01]  /*cdc0*/  MOV R160, R18 ;  /* 0x0000001200a07202 */ /* 0x000fe20000000f00 */
[----:B-1----:R-:W-:Y:S01]  /*cdd0*/  FMUL.FTZ R5, R2, R165 ;  /* 0x000000a502057220 */ /* 0x002fe20000410000 */
[----:B------:R-:W-:Y:S07]  /*cde0*/  MOV R165, R27 ;  /* 0x0000001b00a57202 */ /* 0x000fee0000000f00 */
[----:B------:R-:W1:Y:S01]  /*cdf0*/  MUFU.EX2 R2, R184 ;  /* 0x000000b800027308 */ /* 0x000e620000000800 */
[C---:B---3--:R-:W-:Y:S02]  /*ce00*/  FMUL.FTZ R7, R0.reuse, R167 ;  /* 0x000000a700077220 */ /* 0x048fe40000410000 */
[----:B------:R-:W3:Y:S01]  /*ce10*/  LDL R167, [R1+0x2c] ;  /* 0x00002c0001a77983 */ /* 0x000ee20000100800 */
[C---:B------:R-:W-:Y:S02]  /*ce20*/  FMUL.FTZ R34, R0.reuse, R138 ;  /* 0x0000008a00227220 */ /* 0x040fe40000410000 */
[C---:B------:R-:W-:Y:S02]  /*ce30*/  FMUL.FTZ R35, R0.reuse, R139 ;  /* 0x0000008b00237220 */ /* 0x040fe40000410000 */
[C---:B--2---:R-:W-:Y:S01]  /*ce40*/  FFMA.FTZ R6, R0.reuse, R179, R10 ;  /* 0x000000b300067223 */ /* 0x044fe2000001000a */
[----:B------:R-:W-:Y:S01]  /*ce50*/  F2FP.PACK_AB R179, R191, R249 ;  /* 0x000000f9bfb3723e */ /* 0x000fe200000000ff */
[C---:B------:R-:W-:Y:S02]  /*ce60*/  FMUL.FTZ R26, R0.reuse, R146 ;  /* 0x00000092001a7220 */ /* 0x040fe40000410000 */
[C---:B------:R-:W-:Y:S01]  /*ce70*/  FADD.FTZ R152, R177.reuse, R6 ;  /* 0x00000006b1987221 */ /* 0x040fe20000010000 */
[----:B------:R-:W-:Y:S01]  /*ce80*/  F2FP.PACK_AB R177, R177, R10 ;  /* 0x0000000ab1b1723e */ /* 0x000fe200000000ff */
[C---:B------:R-:W-:Y:S01]  /*ce90*/  FMUL.FTZ R6, R0.reuse, R166 ;  /* 0x000000a600067220 */ /* 0x040fe20000410000 */
[----:B------:R-:W2:Y:S01]  /*cea0*/  LDL R146, [R1+0x34] ;  /* 0x0000340001927983 */ /* 0x000ea20000100800 */
[C---:B------:R-:W-:Y:S01]  /*ceb0*/  FMUL.FTZ R10, R0.reuse, R162 ;  /* 0x000000a2000a7220 */ /* 0x040fe20000410000 */
[----:B------:R-:W-:Y:S01]  /*cec0*/  MOV R162, R144 ;  /* 0x0000009000a27202 */ /* 0x000fe20000000f00 */
[C---:B------:R-:W-:Y:S01]  /*ced0*/  FMUL.FTZ R11, R0.reuse, R163 ;  /* 0x000000a3000b7220 */ /* 0x040fe20000410000 */
[----:B------:R-:W1:Y:S01]  /*cee0*/  MUFU.EX2 R144, R183 ;  /* 0x000000b700907308 */ /* 0x000e620000000800 */
[C---:B------:R-:W-:Y:S01]  /*cef0*/  FMUL.FTZ R14, R0.reuse, R158 ;  /* 0x0000009e000e7220 */ /* 0x040fe20000410000 */
[----:B------:R-:W-:Y:S01]  /*cf00*/  MOV R163, R145 ;  /* 0x0000009100a37202 */ /* 0x000fe20000000f00 */
[C---:B------:R-:W-:Y:S01]  /*cf10*/  FMUL.FTZ R15, R0.reuse, R159 ;  /* 0x0000009f000f7220 */ /* 0x040fe20000410000 */
[----:B------:R-:W-:Y:S01]  /*cf20*/  MOV R166, R149 ;  /* 0x0000009500a67202 */ /* 0x000fe20000000f00 */
[C---:B------:R-:W-:Y:S01]  /*cf30*/  FMUL.FTZ R18, R0.reuse, R154 ;  /* 0x0000009a00127220 */ /* 0x040fe20000410000 */
[----:B------:R-:W-:Y:S01]  /*cf40*/  MOV R149, R134 ;  /* 0x0000008600957202 */ /* 0x000fe20000000f00 */
        /* <DEDUP_REMOVED lines=26> */
[----:B------:R1:W1:Y:S01]  /*d0f0*/  MUFU.EX2 R181, R251 ;  /* 0x000000fb00b57308 */ /* 0x0002620000000800 */
        /* <DEDUP_REMOVED lines=14> */
[----:B----4-:R-:W4:Y:S01]  /*d1e0*/  LDSM.16.MT88.4 R136, [R153] ;  /* 0x000000009988783b */ /* 0x010f220000004200 */
[C---:B------:R-:W-:Y:S02]  /*d1f0*/  FMUL.FTZ R98, R0.reuse, R98 ;  /* 0x0000006200627220 */ /* 0x040fe40000410000 */
[C---:B------:R-:W-:Y:S01]  /*d200*/  FMUL.FTZ R99, R0.reuse, R99 ;  /* 0x0000006300637220 */ /* 0x040fe20000410000 */
[----:B-1----:R-:W-:Y:S01]  /*d210*/  MOV R251, R156 ;  /* 0x0000009c00fb7202 */ /* 0x002fe20000000f00 */
        /* <DEDUP_REMOVED lines=16> */
[----:B------:R-:W-:Y:S01]  /*d320*/  FADD.FTZ R0, R133, R185 ;  /* 0x000000b985007221 */ /* 0x000fe20000010000 */
[C---:B----4-:R-:W-:Y:S05]  /*d330*/  HMMA.16816.F32 R4, R176.reuse, R136, R4 ;  /* 0x00000088b004723c */ /* 0x050fea0000001804 */
[----:B------:R-:W-:Y:S03]  /*d340*/  FADD.FTZ R0, R2, R0 ;  /* 0x0000000002007221 */ /* 0x000fe60000010000 */
[C---:B------:R-:W-:Y:S01]  /*d350*/  HMMA.16816.F32 R8, R176.reuse, R138, R8 ;  /* 0x0000008ab008723c */ /* 0x040fe20000001808 */
[----:B------:R-:W1:Y:S03]  /*d360*/  LDSM.16.MT88.4 R136, [R156] ;  /* 0x000000009c88783b */ /* 0x000e660000004200 */
[----:B------:R-:W-:Y:S04]  /*d370*/  FADD.FTZ R0, R144, R0 ;  /* 0x0000000090007221 */ /* 0x000fe80000010000 */
[----:B------:R-:W-:Y:S01]  /*d380*/  FADD.FTZ R0, R134, R0 ;  /* 0x0000000086007221 */ /* 0x000fe20000010000 */
[C---:B-1----:R-:W-:Y:S08]  /*d390*/  HMMA.16816.F32 R12, R176.reuse, R136, R12 ;  /* 0x00000088b00c723c */ /* 0x042ff0000000180c */
[C---:B------:R-:W-:Y:S01]  /*d3a0*/  HMMA.16816.F32 R16, R176.reuse, R138, R16 ;  /* 0x0000008ab010723c */ /* 0x040fe20000001810 */
[----:B---3--:R-:W1:Y:S03]  /*d3b0*/  LDSM.16.MT88.4 R136, [R167] ;  /* 0x00000000a788783b */ /* 0x008e660000004200 */
[----:B--2---:R-:W-:Y:S04]  /*d3c0*/  MOV R185, R146 ;  /* 0x0000009200b97202 */ /* 0x004fe80000000f00 */
[C---:B-1----:R-:W-:Y:S08]  /*d3d0*/  HMMA.16816.F32 R20, R176.reuse, R136, R20 ;  /* 0x00000088b014723c */ /* 0x042ff00000001814 */
[C---:B------:R-:W-:Y:S01]  /*d3e0*/  HMMA.16816.F32 R24, R176.reuse, R138, R24 ;  /* 0x0000008ab018723c */ /* 0x040fe20000001818 */
[----:B------:R-:W1:Y:S08]  /*d3f0*/  LDSM.16.MT88.4 R136, [R140] ;  /* 0x000000008c88783b */ /* 0x000e700000004200 */
[----:B------:R-:W-:Y:S01]  /*d400*/  LDSM.16.MT88.4 R140, [R153+0x800] ;  /* 0x00080000998c783b */ /* 0x000fe20000004200 */
        /* <DEDUP_REMOVED lines=39> */
[----:B------:R-:W1:Y:S03]  /*d680*/  MUFU.EX2 R133, R163 ;  /* 0x000000a300857308 */ /* 0x000e660000000800 */
[----:B------:R-:W-:Y:S03]  /*d690*/  F2FP.PACK_AB R137, R186, R187 ;  /* 0x000000bbba89723e */ /* 0x000fe600000000ff */
[----:B------:R-:W-:Y:S02]  /*d6a0*/  F2FP.PACK_AB R138, R134, R144 ;  /* 0x00000090868a723e */ /* 0x000fe400000000ff */
[----:B------:R-:W2:Y:S02]  /*d6b0*/  LDSM.16.MT88.4 R144, [R156+0x800] ;  /* 0x000800009c90783b */ /* 0x000ea40000004200 */
[----:B------:R-:W3:Y:S01]  /*d6c0*/  MUFU.EX2 R2, R162 ;  /* 0x000000a200027308 */ /* 0x000ee20000000800 */
[----:B------:R-:W-:Y:S02]  /*d6d0*/  F2FP.PACK_AB R139, R182, R183 ;  /* 0x000000b7b68b723e */ /* 0x000fe400000000ff */
[----:B------:R-:W-:Y:S05]  /*d6e0*/  F2FP.PACK_AB R177, R180, R181 ;  /* 0x000000b5b4b1723e */ /* 0x000fea00000000ff */
[C---:B------:R-:W-:Y:S02]  /*d6f0*/  HMMA.16816.F32 R4, R136.reuse, R140, R4 ;  /* 0x0000008c8804723c */ /* 0x040fe40000001804 */
[----:B------:R-:W-:Y:S03]  /*d700*/  MUFU.EX2 R178, R161 ;  /* 0x000000a100b27308 */ /* 0x000fe60000000800 */
[----:B-1----:R-:W-:Y:S03]  /*d710*/  FADD.FTZ R0, R133, R0 ;  /* 0x0000000085007221 */ /* 0x002fe60000010000 */
[C---:B------:R-:W-:Y:S01]  /*d720*/  HMMA.16816.F32 R8, R136.reuse, R142, R8 ;  /* 0x0000008e8808723c */ /* 0x040fe20000001808 */
[----:B------:R-:W1:Y:S03]  /*d730*/  LDSM.16.MT88.4 R140, [R167+0x800] ;  /* 0x00080000a78c783b */ /* 0x000e660000004200 */
[----:B------:R4:W4:Y:S01]  /*d740*/  MUFU.EX2 R134, R250 ;  /* 0x000000fa00867308 */ /* 0x0009220000000800 */
[----:B---3--:R-:W-:Y:S04]  /*d750*/  FADD.FTZ R0, R2, R0 ;  /* 0x0000000002007221 */ /* 0x008fe80000010000 */
[----:B------:R-:W-:Y:S05]  /*d760*/  FADD.FTZ R0, R148, R0 ;  /* 0x0000000094007221 */ /* 0x000fea0000010000 */
[----:B------:R-:W-:Y:S01]  /*d770*/  MUFU.EX2 R176, R166 ;  /* 0x000000a600b07308 */ /* 0x000fe20000000800 */
[C---:B--2---:R-:W-:Y:S03]  /*d780*/  HMMA.16816.F32 R12, R136.reuse, R144, R12 ;  /* 0x00000090880c723c */ /* 0x044fe6000000180c */
[----:B----4-:R-:W-:Y:S01]  /*d790*/  MOV R250, R167 ;  /* 0x000000a700fa7202 */ /* 0x010fe20000000f00 */
[C---:B------:R-:W-:Y:S04]  /*d7a0*/  FADD.FTZ R0, R134.reuse, R0 ;  /* 0x0000000086007221 */ /* 0x040fe80000010000 */
        /* <DEDUP_REMOVED lines=34> */
[----:B------:R1:W3:Y:S07]  /*d9d0*/  LDSM.16.MT88.4 R140, [R167+0x6800] ;  /* 0x00680000a78c783b */ /* 0x0002ee0000004200 */
[C---:B--2---:R-:W-:Y:S04]  /*d9e0*/  HMMA.16816.F32 R108, R136.reuse, R144, R108 ;  /* 0x00000090886c723c */ /* 0x044fe8000000186c */
[----:B-1----:R-:W-:Y:S04]  /*d9f0*/  MOV R167, R149 ;  /* 0x0000009500a77202 */ /* 0x002fe80000000f00 */
[C---:B------:R-:W-:Y:S01]  /*da00*/  HMMA.16816.F32 R112, R136.reuse, R146, R112 ;  /* 0x000000928870723c */ /* 0x040fe20000001870 */
[----:B------:R-:W1:Y:S07]  /*da10*/  LDSM.16.MT88.4 R144, [R185+0x6800] ;  /* 0x00680000b990783b */ /* 0x000e6e0000004200 */
[C---:B---3--:R-:W-:Y:S08]  /*da20*/  HMMA.16816.F32 R116, R136.reuse, R140, R116 ;  /* 0x0000008c8874723c */ /* 0x048ff00000001874 */
[C---:B------:R-:W-:Y:S01]  /*da30*/  HMMA.16816.F32 R120, R136.reuse, R142, R120 ;  /* 0x0000008e8878723c */ /* 0x040fe20000001878 */
[----:B------:R-:W2:Y:S07]  /*da40*/  LDSM.16.MT88.4 R140, [R153+0x1000] ;  /* 0x00100000998c783b */ /* 0x000eae0000004200 */
[C---:B-1----:R-:W-:Y:S08]  /*da50*/  HMMA.16816.F32 R124, R136.reuse, R144, R124 ;  /* 0x00000090887c723c */ /* 0x042ff0000000187c */
[----:B------:R-:W-:Y:S01]  /*da60*/  HMMA.16816.F32 R128, R136, R146, R128 ;  /* 0x000000928880723c */ /* 0x000fe20000001880 */
[----:B------:R-:W1:Y:S06]  /*da70*/  LDSM.16.MT88.4 R144, [R156+0x1000] ;  /* 0x001000009c90783b */ /* 0x000e6c0000004200 */
[----:B------:R-:W-:Y:S02]  /*da80*/  F2FP.PACK_AB R138, R134, R148 ;  /* 0x00000094868a723e */ /* 0x000fe400000000ff */
[----:B------:R-:W3:Y:S01]  /*da90*/  LDSM.16.MT88.4 R148, [R250+0x1000] ;  /* 0x00100000fa94783b */ /* 0x000ee20000004200 */
[----:B------:R-:W-:Y:S02]  /*daa0*/  MUFU.EX2 R134, R165 ;  /* 0x000000a500867308 */ /* 0x000fe40000000800 */
[----:B------:R-:W-:Y:S02]  /*dab0*/  F2FP.PACK_AB R136, R2, R133 ;  /* 0x000000850288723e */ /* 0x000fe400000000ff */
[----:B------:R-:W-:Y:S02]  /*dac0*/  F2FP.PACK_AB R137, R188, R189 ;  /* 0x000000bdbc89723e */ /* 0x000fe400000000ff */
[----:B------:R-:W-:Y:S04]  /*dad0*/  F2FP.PACK_AB R139, R248, R190 ;  /* 0x000000bef88b723e */ /* 0x000fe800000000ff */
[----:B------:R-:W4:Y:S03]  /*dae0*/  MUFU.EX2 R2, R167 ;  /* 0x000000a700027308 */ /* 0x000f260000000800 */
[C---:B--2---:R-:W-:Y:S07]  /*daf0*/  HMMA.16816.F32 R4, R136.reuse, R140, R4 ;  /* 0x0000008c8804723c */ /* 0x044fee0000001804 */
[----:B------:R-:W2:Y:S01]  /*db00*/  MUFU.EX2 R133, R157 ;  /* 0x0000009d00857308 */ /* 0x000ea20000000800 */
[C---:B------:R-:W-:Y:S01]  /*db10*/  HMMA.16816.F32 R8, R136.reuse, R142, R8 ;  /* 0x0000008e8808723c */ /* 0x040fe20000001808 */
[----:B------:R-:W3:Y:S07]  /*db20*/  LDSM.16.MT88.4 R140, [R185+0x1000] ;  /* 0x00100000b98c783b */ /* 0x000eee0000004200 */
[C---:B-1----:R-:W-:Y:S04]  /*db30*/  HMMA.16816.F32 R12, R136.reuse, R144, R12 ;  /* 0x00000090880c723c */ /* 0x042fe8000000180c */
[----:B----4-:R-:W-:Y:S04]  /*db40*/  FADD.FTZ R0, R2, R0 ;  /* 0x0000000002007221 */ /* 0x010fe80000010000 */
[C---:B------:R-:W-:Y:S01]  /*db50*/  FADD.FTZ R0, R176.reuse, R0 ;  /* 0x00000000b0007221 */ /* 0x040fe20000010000 */
[C---:B------:R-:W-:Y:S01]  /*db60*/  HMMA.16816.F32 R16, R136.reuse, R146, R16 ;  /* 0x000000928810723c */ /* 0x040fe20000001810 */
[----:B------:R-:W1:Y:S02]  /*db70*/  LDSM.16.MT88.4 R144, [R153+0x3000] ;  /* 0x003000009990783b */ /* 0x000e640000004200 */
[----:B------:R-:W-:Y:S01]  /*db80*/  F2FP.PACK_AB R176, R176, R2 ;  /* 0x00000002b0b0723e */ /* 0x000fe200000000ff */
[----:B------:R-:W-:Y:S01]  /*db90*/  FADD.FTZ R2, R249, R152 ;  /* 0x00000098f9027221 */ /* 0x000fe20000010000 */
[----:B------:R-:W-:Y:S01]  /*dba0*/  MOV R249, R153 ;  /* 0x0000009900f97202 */ /* 0x000fe20000000f00 */
[----:B--2---:R-:W-:Y:S02]  /*dbb0*/  FADD.FTZ R0, R133, R0 ;  /* 0x0000000085007221 */ /* 0x004fe40000010000 */
[C---:B---3--:R-:W-:Y:S02]  /*dbc0*/  HMMA.16816.F32 R20, R136.reuse, R148, R20 ;  /* 0x000000948814723c */ /* 0x048fe40000001814 */
[----:B------:R-:W-:Y:S02]  /*dbd0*/  LDSM.16.MT88.4 R160, [R249+0x1800] ;  /* 0x00180000f9a0783b */ /* 0x000fe40000004200 */
[C---:B------:R-:W-:Y:S01]  /*dbe0*/  FADD.FTZ R0, R178.reuse, R0 ;  /* 0x00000000b2007221 */ /* 0x040fe20000010000 */
[----:B------:R-:W-:Y:S02]  /*dbf0*/  F2FP.PACK_AB R178, R178, R133 ;  /* 0x00000085b2b2723e */ /* 0x000fe400000000ff */
[----:B------:R-:W2:Y:S01]  /*dc00*/  MUFU.EX2 R133, R164 ;  /* 0x000000a400857308 */ /* 0x000ea20000000800 */
[C---:B------:R-:W-:Y:S02]  /*dc10*/  HMMA.16816.F32 R24, R136.reuse, R150, R24 ;  /* 0x000000968818723c */ /* 0x040fe40000001818 */
[----:B------:R-:W4:Y:S06]  /*dc20*/  LDSM.16.MT88.4 R148, [R156+0x3000] ;  /* 0x003000009c94783b */ /* 0x000f2c0000004200 */
[C---:B------:R-:W-:Y:S02]  /*dc30*/  HMMA.16816.F32 R28, R136.reuse, R140, R28 ;  /* 0x0000008c881c723c */ /* 0x040fe4000000181c */
[----:B------:R4:W-:Y:S04]  /*dc40*/  STL [R1+0x78], R0 ;  /* 0x0000780001007387 */ /* 0x0009e80000100800 */
[----:B------:R-:W3:Y:S02]  /*dc50*/  LDL.LU R184, [R1+0x60] ;  /* 0x0000600001b87983 */ /* 0x000ee40000300800 */
[C---:B------:R-:W-:Y:S02]  /*dc60*/  HMMA.16816.F32 R32, R136.reuse, R142, R32 ;  /* 0x0000008e8820723c */ /* 0x040fe40000001820 */
[----:B------:R-:W4:Y:S02]  /*dc70*/  LDSM.16.MT88.4 R140, [R250+0x3000] ;  /* 0x00300000fa8c783b */ /* 0x000f240000004200 */
[----:B--2---:R-:W-:Y:S04]  /*dc80*/  F2FP.PACK_AB R179, R133, R134 ;  /* 0x0000008685b3723e */ /* 0x004fe800000000ff */
[C---:B-1----:R-:W-:Y:S08]  /*dc90*/  HMMA.16816.F32 R36, R136.reuse, R144, R36 ;  /* 0x000000908824723c */ /* 0x042ff00000001824 */
[C---:B------:R-:W-:Y:S01]  /*dca0*/  HMMA.16816.F32 R40, R136.reuse, R146, R40 ;  /* 0x000000928828723c */ /* 0x040fe20000001828 */
[----:B------:R-:W1:Y:S03]  /*dcb0*/  LDSM.16.MT88.4 R144, [R185+0x3000] ;  /* 0x00300000b990783b */ /* 0x000e660000004200 */
[----:B----4-:R-:W-:Y:S04]  /*dcc0*/  FADD.FTZ R0, R191, R2 ;  /* 0x00000002bf007221 */ /* 0x010fe80000010000 */
[----:B------:R-:W-:Y:S01]  /*dcd0*/  FADD.FTZ R0, R187, R0 ;  /* 0x00000000bb007221 */ /* 0x000fe20000010000 */
[C---:B------:R-:W-:Y:S03]  /*dce0*/  HMMA.16816.F32 R44, R136.reuse, R148, R44 ;  /* 0x00000094882c723c */ /* 0x040fe6000000182c */
[----:B------:R-:W-:Y:S04]  /*dcf0*/  FADD.FTZ R0, R186, R0 ;  /* 0x00000000ba007221 */ /* 0x000fe80000010000 */
[----:B------:R-:W-:Y:S01]  /*dd00*/  FADD.FTZ R0, R183, R0 ;  /* 0x00000000b7007221 */ /* 0x000fe20000010000 */
[C---:B------:R-:W-:Y:S01]  /*dd10*/  HMMA.16816.F32 R48, R136.reuse, R150, R48 ;  /* 0x000000968830723c */ /* 0x040fe20000001830 */
[----:B------:R-:W2:Y:S03]  /*dd20*/  LDSM.16.MT88.4 R148, [R153+0x5000] ;  /* 0x005000009994783b */ /* 0x000ea60000004200 */
[----:B------:R-:W-:Y:S04]  /*dd30*/  FADD.FTZ R0, R182, R0 ;  /* 0x00000000b6007221 */ /* 0x000fe80000010000 */
[C---:B------:R-:W-:Y:S04]  /*dd40*/  HMMA.16816.F32 R52, R136.reuse, R140, R52 ;  /* 0x0000008c8834723c */ /* 0x040fe80000001834 */
[----:B------:R-:W-:Y:S04]  /*dd50*/  FADD.FTZ R0, R189, R0 ;  /* 0x00000000bd007221 */ /* 0x000fe80000010000 */
[C---:B------:R-:W-:Y:S01]  /*dd60*/  HMMA.16816.F32 R56, R136.reuse, R142, R56 ;  /* 0x0000008e8838723c */ /* 0x040fe20000001838 */
[----:B------:R-:W4:Y:S03]  /*dd70*/  LDSM.16.MT88.4 R140, [R156+0x5000] ;  /* 0x005000009c8c783b */ /* 0x000f260000004200 */
[----:B------:R-:W-:Y:S04]  /*dd80*/  FADD.FTZ R0, R188, R0 ;  /* 0x00000000bc007221 */ /* 0x000fe80000010000 */
[C---:B-1----:R-:W-:Y:S04]  /*dd90*/  HMMA.16816.F32 R60, R136.reuse, R144, R60 ;  /* 0x00000090883c723c */ /* 0x042fe8000000183c */
[----:B------:R-:W-:Y:S04]  /*dda0*/  FADD.FTZ R0, R190, R0 ;  /* 0x00000000be007221 */ /* 0x000fe80000010000 */
[C---:B------:R-:W-:Y:S01]  /*ddb0*/  HMMA.16816.F32 R64, R136.reuse, R146, R64 ;  /* 0x000000928840723c */ /* 0x040fe20000001840 */
[----:B------:R-:W1:Y:S03]  /*ddc0*/  LDSM.16.MT88.4 R144, [R250+0x5000] ;  /* 0x00500000fa90783b */ /* 0x000e660000004200 */
[----:B------:R-:W-:Y:S04]  /*ddd0*/  FADD.FTZ R0, R248, R0 ;  /* 0x00000000f8007221 */ /* 0x000fe80000010000 */
[----:B------:R-:W-:Y:S01]  /*dde0*/  FADD.FTZ R0, R181, R0 ;  /* 0x00000000b5007221 */ /* 0x000fe20000010000 */
[C---:B--2---:R-:W-:Y:S03]  /*ddf0*/  HMMA.16816.F32 R68, R136.reuse, R148, R68 ;  /* 0x000000948844723c */ /* 0x044fe60000001844 */
[----:B------:R-:W-:Y:S04]  /*de00*/  FADD.FTZ R0, R180, R0 ;  /* 0x00000000b4007221 */ /* 0x000fe80000010000 */
[----:B------:R-:W-:Y:S01]  /*de10*/  FADD.FTZ R2, R134, R0 ;  /* 0x0000000086027221 */ /* 0x000fe20000010000 */
[C---:B------:R-:W-:Y:S01]  /*de20*/  HMMA.16816.F32 R72, R136.reuse, R150, R72 ;  /* 0x000000968848723c */ /* 0x040fe20000001848 */
[----:B------:R-:W2:Y:S03]  /*de30*/  LDSM.16.MT88.4 R148, [R185+0x5000] ;  /* 0x00500000b994783b */ /* 0x000ea60000004200 */
[----:B------:R-:W-:Y:S01]  /*de40*/  FADD.FTZ R2, R133, R2 ;  /* 0x0000000285027221 */ /* 0x000fe20000010000 */
[----:B------:R-:W-:Y:S02]  /*de50*/  MOV R133, R132 ;  /* 0x0000008400857202 */ /* 0x000fe40000000f00 */
[-C--:B------:R-:W-:Y:S01]  /*de60*/  MOV R134, R3.reuse ;  /* 0x0000000300867202 */ /* 0x080fe20000000f00 */
[C---:B----4-:R-:W-:Y:S08]  /*de70*/  HMMA.16816.F32 R76, R136.reuse, R140, R76 ;  /* 0x0000008c884c723c */ /* 0x050ff0000000184c */
[C---:B------:R-:W-:Y:S01]  /*de80*/  HMMA.16816.F32 R80, R136.reuse, R142, R80 ;  /* 0x0000008e8850723c */ /* 0x040fe20000001850 */
[----:B------:R-:W4:Y:S07]  /*de90*/  LDSM.16.MT88.4 R140, [R153+0x7000] ;  /* 0x00700000998c783b */ /* 0x000f2e0000004200 */
[C---:B-1----:R-:W-:Y:S01]  /*dea0*/  HMMA.16816.F32 R84, R136.reuse, R144, R84 ;  /* 0x000000908854723c */ /* 0x042fe20000001854 */
[----:B------:R-:W-:Y:S07]  /*deb0*/  LDSM.16.MT88.4 R152, [R251+0x1800] ;  /* 0x00180000fb98783b */ /* 0x000fee0000004200 */
[C---:B------:R-:W-:Y:S01]  /*dec0*/  HMMA.16816.F32 R88, R136.reuse, R146, R88 ;  /* 0x000000928858723c */ /* 0x040fe20000001858 */
[----:B------:R-:W1:Y:S07]  /*ded0*/  LDSM.16.MT88.4 R144, [R156+0x7000] ;  /* 0x007000009c90783b */ /* 0x000e6e0000004200 */
[C---:B--2---:R-:W-:Y:S08]  /*dee0*/  HMMA.16816.F32 R92, R136.reuse, R148, R92 ;  /* 0x00000094885c723c */ /* 0x044ff0000000185c */
[C---:B------:R-:W-:Y:S01]  /*def0*/  HMMA.16816.F32 R96, R136.reuse, R150, R96 ;  /* 0x000000968860723c */ /* 0x040fe20000001860 */
[----:B------:R-:W2:Y:S07]  /*df00*/  LDSM.16.MT88.4 R148, [R250+0x7000] ;  /* 0x00700000fa94783b */ /* 0x000eae0000004200 */
[C---:B----4-:R-:W-:Y:S08]  /*df10*/  HMMA.16816.F32 R100, R136.reuse, R140, R100 ;  /* 0x0000008c8864723c */ /* 0x050ff00000001864 */
[C---:B------:R-:W-:Y:S01]  /*df20*/  HMMA.16816.F32 R104, R136.reuse, R142, R104 ;  /* 0x0000008e8868723c */ /* 0x040fe20000001868 */
[----:B------:R-:W4:Y:S07]  /*df30*/  LDSM.16.MT88.4 R140, [R185+0x7000] ;  /* 0x00700000b98c783b */ /* 0x000f2e0000004200 */
[C---:B-1----:R-:W-:Y:S08]  /*df40*/  HMMA.16816.F32 R108, R136.reuse, R144, R108 ;  /* 0x00000090886c723c */ /* 0x042ff0000000186c */
[C---:B------:R-:W-:Y:S01]  /*df50*/  HMMA.16816.F32 R112, R136.reuse, R146, R112 ;  /* 0x000000928870723c */ /* 0x040fe20000001870 */
[----:B------:R-:W1:Y:S07]  /*df60*/  LDSM.16.MT88.4 R144, [R250+0x1800] ;  /* 0x00180000fa90783b */ /* 0x000e6e0000004200 */
[C---:B--2---:R-:W-:Y:S08]  /*df70*/  HMMA.16816.F32 R116, R136.reuse, R148, R116 ;  /* 0x000000948874723c */ /* 0x044ff00000001874 */
[C---:B------:R-:W-:Y:S08]  /*df80*/  HMMA.16816.F32 R120, R136.reuse, R150, R120 ;  /* 0x000000968878723c */ /* 0x040ff00000001878 */
[C---:B----4-:R-:W-:Y:S08]  /*df90*/  HMMA.16816.F32 R124, R136.reuse, R140, R124 ;  /* 0x0000008c887c723c */ /* 0x050ff0000000187c */
[----:B------:R-:W-:Y:S01]  /*dfa0*/  HMMA.16816.F32 R128, R136, R142, R128 ;  /* 0x0000008e8880723c */ /* 0x000fe20000001880 */
[----:B------:R-:W2:Y:S07]  /*dfb0*/  LDSM.16.MT88.4 R136, [R185+0x1800] ;  /* 0x00180000b988783b */ /* 0x000eae0000004200 */
[C---:B------:R-:W-:Y:S01]  /*dfc0*/  HMMA.16816.F32 R164, R176.reuse, R160, R4 ;  /* 0x000000a0b0a4723c */ /* 0x040fe20000001804 */
[----:B------:R-:W4:Y:S07]  /*dfd0*/  LDSM.16.MT88.4 R4, [R249+0x3800] ;  /* 0x00380000f904783b */ /* 0x000f2e0000004200 */
[C---:B------:R-:W-:Y:S01]  /*dfe0*/  HMMA.16816.F32 R160, R176.reuse, R162, R8 ;  /* 0x000000a2b0a0723c */ /* 0x040fe20000001808 */
[----:B------:R-:W4:Y:S07]  /*dff0*/  LDSM.16.MT88.4 R8, [R251+0x3800] ;  /* 0x00380000fb08783b */ /* 0x000f2e0000004200 */
[C---:B------:R-:W-:Y:S01]  /*e000*/  HMMA.16816.F32 R156, R176.reuse, R152, R12 ;  /* 0x00000098b09c723c */ /* 0x040fe2000000180c */
[----:B------:R-:W3:Y:S07]  /*e010*/  LDSM.16.MT88.4 R12, [R250+0x3800] ;  /* 0x00380000fa0c783b */ /* 0x000eee0000004200 */
[C---:B------:R-:W-:Y:S01]  /*e020*/  HMMA.16816.F32 R152, R176.reuse, R154, R16 ;  /* 0x0000009ab098723c */ /* 0x040fe20000001810 */
[----:B------:R-:W3:Y:S07]  /*e030*/  LDSM.16.MT88.4 R16, [R185+0x3800] ;  /* 0x00380000b910783b */ /* 0x000eee0000004200 */
[C---:B-1----:R-:W-:Y:S08]  /*e040*/  HMMA.16816.F32 R148, R176.reuse, R144, R20 ;  /* 0x00000090b094723c */ /* 0x042ff00000001814 */
[C---:B------:R-:W-:Y:S08]  /*e050*/  HMMA.16816.F32 R144, R176.reuse, R146, R24 ;  /* 0x00000092b090723c */ /* 0x040ff00000001818 */
[C---:B--2---:R-:W-:Y:S08]  /*e060*/  HMMA.16816.F32 R140, R176.reuse, R136, R28 ;  /* 0x00000088b08c723c */ /* 0x044ff0000000181c */
[C---:B------:R-:W-:Y:S08]  /*e070*/  HMMA.16816.F32 R136, R176.reuse, R138, R32 ;  /* 0x0000008ab088723c */ /* 0x040ff00000001820 */
[C---:B----4-:R-:W-:Y:S08]  /*e080*/  HMMA.16816.F32 R36, R176.reuse, R4, R36 ;  /* 0x00000004b024723c */ /* 0x050ff00000001824 */
[C---:B------:R-:W-:Y:S01]  /*e090*/  HMMA.16816.F32 R40, R176.reuse, R6, R40 ;  /* 0x00000006b028723c */ /* 0x040fe20000001828 */
[----:B------:R-:W1:Y:S07]  /*e0a0*/  LDSM.16.MT88.4 R4, [R249+0x5800] ;  /* 0x00580000f904783b */ /* 0x000e6e0000004200 */
[C---:B------:R-:W-:Y:S08]  /*e0b0*/  HMMA.16816.F32 R44, R176.reuse, R8, R44 ;  /* 0x00000008b02c723c */ /* 0x040ff0000000182c */
[C---:B------:R-:W-:Y:S01]  /*e0c0*/  HMMA.16816.F32 R48, R176.reuse, R10, R48 ;  /* 0x0000000ab030723c */ /* 0x040fe20000001830 */
[----:B------:R-:W2:Y:S03]  /*e0d0*/  LDSM.16.MT88.4 R8, [R251+0x5800] ;  /* 0x00580000fb08783b */ /* 0x000ea60000004200 */
[C---:B---3--:R-:W-:Y:S02]  /*e0e0*/  IADD3 R0, R184.reuse, -0x1, RZ ;  /* 0xffffffffb8007810 */ /* 0x048fe40007ffe0ff */
[----:B------:R-:W-:Y:S02]  /*e0f0*/  ISETP.GT.AND P0, PT, R184, RZ, PT ;  /* 0x000000ffb800720c */ /* 0x000fe40003f04270 */
[C---:B------:R-:W-:Y:S01]  /*e100*/  HMMA.16816.F32 R52, R176.reuse, R12, R52 ;  /* 0x0000000cb034723c */ /* 0x040fe20000001834 */
[----:B------:R-:W-:Y:S04]  /*e110*/  STL [R1+0x60], R0 ;  /* 0x0000600001007387 */ /* 0x000fe80000100800 */
[----:B------:R-:W-:Y:S03]  /*e120*/  STL [R1+0x74], R2 ;  /* 0x0000740201007387 */ /* 0x000fe60000100800 */
        /* <DEDUP_REMOVED lines=23> */
[C---:B----4-:R-:W-:Y:S07]  /*e2a0*/  HMMA.16816.F32 R124, R176.reuse, R16, R124 ;  /* 0x00000010b07c723c */ /* 0x050fee000000187c */
[----:B------:R-:W-:Y:S01]  /*e2b0*/  MOV R16, R3 ;  /* 0x0000000300107202 */ /* 0x000fe20000000f00 */
[----:B------:R-:W-:Y:S01]  /*e2c0*/  HMMA.16816.F32 R128, R176, R18, R128 ;  /* 0x00000012b080723c */ /* 0x000fe20000001880 */
[----:B------:R-:W-:Y:S07]  /*e2d0*/  @!UPT UIADD3 URZ, URZ, URZ, URZ ;  /* 0x0000003f3f3ff290 */ /* 0x000fee000fffe03f */
[----:B------:R-:W-:-:S11]  /*e2e0*/  @P0 BRA `(.L_x_542) ;  /* 0xffffc00000000947 */ /* 0x000fd6000383ffff */
.L_x_535:
[----:B------:R-:W-:Y:S05]  /*e2f0*/  BRA.DIV ~URZ, `(.L_x_543) ;  /* 0x00004ac27f007947 */ /* 0x000fea000b800000 */
[----:B------:R-:W2:Y:S04]  /*e300*/  LDL R0, [R1+0x78] ;  /* 0x0000780001007983 */ /* 0x000ea80000100800 */
[----:B--2---:R1:W2:Y:S02]  /*e310*/  SHFL.BFLY PT, R5, R0, 0x2, 0x1f ;  /* 0x0c401f0000057f89 */ /* 0x0042a400000e0000 */
.L_x_589:
[----:B-1----:R-:W3:Y:S02]  /*e320*/  LDL.LU R0, [R1+0x78] ;  /* 0x0000780001007983 */ /* 0x002ee40000300800 */
[----:B--23--:R-:W-:Y:S01]  /*e330*/  FADD.FTZ R5, R5, R0 ;  /* 0x0000000005057221 */ /* 0x00cfe20000010000 */
[----:B------:R-:W-:Y:S05]  /*e340*/  BRA.DIV ~URZ, `(.L_x_544) ;  /* 0x00004ad27f007947 */ /* 0x000fea000b800000 */
[----:B------:R-:W2:Y:S04]  /*e350*/  LDL.LU R2, [R1+0x74] ;  /* 0x0000740001027983 */ /* 0x000ea80000300800 */
[----:B------:R-:W1:Y:S02]  /*e360*/  SHFL.BFLY PT, R0, R5, 0x1, 0x1f ;  /* 0x0c201f0005007f89 */ /* 0x000e6400000e0000 */
[----:B-1----:R-:W-:-:S02]  /*e370*/  FADD.FTZ R5, R5, R0 ;  /* 0x0000000005057221 */ /* 0x002fc40000010000 */
[----:B--2---:R-:W1:Y:S02]  /*e380*/  SHFL.BFLY PT, R4, R2, 0x2, 0x1f ;  /* 0x0c401f0002047f89 */ /* 0x004e6400000e0000 */
[----:B-1----:R-:W-:-:S05]  /*e390*/  FADD.FTZ R4, R4, R2 ;  /* 0x0000000204047221 */ /* 0x002fca0000010000 */
[----:B------:R1:W2:Y:S02]  /*e3a0*/  SHFL.BFLY PT, R3, R4, 0x1, 0x1f ;  /* 0x0c201f0004037f89 */ /* 0x0002a400000e0000 */
.L_x_590:
[----:B------:R-:W-:Y:S01]  /*e3b0*/  FSETP.NE.FTZ.AND P1, PT, R5, RZ, PT ;  /* 0x000000ff0500720b */ /* 0x000fe20003f35000 */
[----:B--2---:R-:W-:Y:S01]  /*e3c0*/  FADD.FTZ R3, R3, R4 ;  /* 0x0000000403037221 */ /* 0x004fe20000010000 */
[----:B------:R-:W-:Y:S02]  /*e3d0*/  MOV R2, RZ ;  /* 0x000000ff00027202 */ /* 0x000fe40000000f00 */
[----:B------:R-:W-:Y:S02]  /*e3e0*/  MOV R0, RZ ;  /* 0x000000ff00007202 */ /* 0x000fe40000000f00 */
[----:B------:R-:W-:Y:S02]  /*e3f0*/  FSETP.NE.FTZ.AND P0, PT, R3, RZ, PT ;  /* 0x000000ff0300720b */ /* 0x000fe40003f15000 */
[----:B------:R-:W-:-:S05]  /*e400*/  MOV R173, 0xff800000 ;  /* 0xff80000000ad7802 */ /* 0x000fca0000000f00 */
[----:B------:R-:W2:Y:S01]  /*e410*/  @P1 MUFU.RCP R2, R5 ;  /* 0x0000000500021308 */ /* 0x000ea20000001000 */
[----:B-1----:R-:W-:-:S05]  /*e420*/  @P1 MOV R4, 0x3f317218 ;  /* 0x3f31721800041802 */ /* 0x002fca0000000f00 */
[----:B------:R-:W-:Y:S02]  /*e430*/  @P1 FMUL.FTZ R4, R4, c[0x0][0x2d0] ;  /* 0x0000b40004041a20 */ /* 0x000fe40000410000 */
[----:B------:R-:W1:Y:S01]  /*e440*/  @P1 MUFU.LG2 R5, R5 ;  /* 0x0000000500051308 */ /* 0x000e620000000c00 */
[----:B--2---:R-:W-:-:S07]  /*e450*/  FMUL.FTZ R133, R2, R36 ;  /* 0x0000002402857220 */ /* 0x004fce0000410000 */
[----:B------:R-:W2:Y:S01]  /*e460*/  @P0 MUFU.RCP R0, R3 ;  /* 0x0000000300000308 */ /* 0x000ea20000001000 */
        /* <DEDUP_REMOVED lines=30> */
[C---:B------:R-:W-:Y:S01]  /*e650*/  FMUL.FTZ R34, R2.reuse, R65 ;  /* 0x0000004102227220 */ /* 0x040fe20000410000 */
[----:B------:R-:W-:Y:S01]  /*e660*/  MOV R65, 0xff800000 ;  /* 0xff80000000417802 */ /* 0x000fe20000000f00 */
        /* <DEDUP_REMOVED lines=32> */
[----:B------:R3:W4:Y:S01]  /*e870*/  @P0 MUFU.LG2 R2, R3 ;  /* 0x0000000300020308 */ /* 0x0007220000000c00 */
[----:B-1----:R-:W-:Y:S02]  /*e880*/  @P1 FMUL.FTZ R5, R5, 0.69314718246459960938 ;  /* 0x3f31721805051820 */ /* 0x002fe40000410000 */
[----:B--2---:R-:W-:Y:S01]  /*e890*/  FMUL.FTZ R6, R0, R46 ;  /* 0x0000002e00067220 */ /* 0x004fe20000410000 */
[----:B------:R-:W-:Y:S01]  /*e8a0*/  MOV R46, 0x1 ;  /* 0x00000001002e7802 */ /* 0x000fe20000000f00 */
[----:B------:R-:W-:-:S02]  /*e8b0*/  @P1 FFMA.FTZ R173, R4, R132, R5 ;  /* 0x0000008404ad1223 */ /* 0x000fc40000010005 */
[C---:B------:R-:W-:Y:S02]  /*e8c0*/  FMUL.FTZ R45, R0.reuse, R43 ;  /* 0x0000002b002d7220 */ /* 0x040fe40000410000 */
[C---:B------:R-:W-:Y:S02]  /*e8d0*/  FMUL.FTZ R166, R0.reuse, R166 ;  /* 0x000000a600a67220 */ /* 0x040fe40000410000 */
[C---:B------:R-:W-:Y:S02]  /*e8e0*/  FMUL.FTZ R167, R0.reuse, R167 ;  /* 0x000000a700a77220 */ /* 0x040fe40000410000 */
[C---:B------:R-:W-:Y:S02]  /*e8f0*/  FMUL.FTZ R162, R0.reuse, R162 ;  /* 0x000000a200a27220 */ /* 0x040fe40000410000 */
[----:B------:R-:W-:Y:S01]  /*e900*/  FMUL.FTZ R61, R0, R163 ;  /* 0x000000a3003d7220 */ /* 0x000fe20000410000 */
[----:B---3--:R-:W-:Y:S01]  /*e910*/  @P0 MOV R3, 0x3f317218 ;  /* 0x3f31721800030802 */ /* 0x008fe20000000f00 */
[----:B----4-:R-:W-:-:S02]  /*e920*/  @P0 FMUL.FTZ R2, R2, 0.69314718246459960938 ;  /* 0x3f31721802020820 */ /* 0x010fc40000410000 */
[C---:B------:R-:W-:Y:S02]  /*e930*/  FMUL.FTZ R158, R0.reuse, R158 ;  /* 0x0000009e009e7220 */ /* 0x040fe40000410000 */
[----:B------:R-:W-:Y:S02]  /*e940*/  @P0 FMUL.FTZ R3, R3, c[0x0][0x2d0] ;  /* 0x0000b40003030a20 */ /* 0x000fe40000410000 */
        /* <DEDUP_REMOVED lines=56> */
[----:B------:R-:W-:Y:S01]  /*ecd0*/  FMUL.FTZ R131, R0, R131 ;  /* 0x0000008300837220 */ /* 0x000fe20000410000 */
[----:B------:R-:W-:Y:S01]  /*ece0*/  PRMT R0, R46, 0x7610, R0 ;  /* 0x000076102e007816 */ /* 0x000fe20000000000 */
[----:B------:R-:W-:-:S02]  /*ecf0*/  @P0 FFMA.FTZ R65, R3, R16, R2 ;  /* 0x0000001003410223 */ /* 0x000fc40000010002 */
.L_x_516:
[----:B------:R2:W5:Y:S01]  /*ed00*/  LDL R48, [R1+0xc4] ;  /* 0x0000c40001307983 */ /* 0x0005620000100800 */
[----:B------:R-:W-:Y:S03]  /*ed10*/  BSSY B0, `(.L_x_545) ;  /* 0x0000012000007945 */ /* 0x000fe60003800000 */
[----:B------:R-:W3:Y:S02]  /*ed20*/  S2R R69, SR_TID.X ;  /* 0x0000000000457919 */ /* 0x000ee40000002100 */
[----:B---3--:R-:W-:-:S13]  /*ed30*/  LOP3.LUT P0, RZ, R69, 0xff, RZ, 0xc0, !PT ;  /* 0x000000ff45ff7812 */ /* 0x008fda000780c0ff */
[----:B------:R-:W-:Y:S05]  /*ed40*/  @P0 BRA `(.L_x_546) ;  /* 0x000000e000000947 */ /* 0x000fea0003800000 */
[----:B-12---:R-:W1:Y:S01]  /*ed50*/  S2R R16, SR_LANEID ;  /* 0x0000000000107919 */ /* 0x006e620000000000 */
[----:B------:R-:W-:Y:S01]  /*ed60*/  VOTEU.ANY UR4, UPT, PT ;  /* 0x0000000000047886 */ /* 0x000fe200038e0100 */
[----:B------:R-:W-:Y:S01]  /*ed70*/  IMAD.MOV.U32 R46, RZ, RZ, c[0x0][0x580] ;  /* 0x00016000ff2e7624 */ /* 0x000fe200078e00ff */
[----:B------:R-:W1:Y:S01]  /*ed80*/  FLO.U32 R3, UR4 ;  /* 0x0000000400037d00 */ /* 0x000e6200080e0000 */
[----:B------:R-:W-:-:S07]  /*ed90*/  IMAD.MOV.U32 R47, RZ, RZ, c[0x0][0x584] ;  /* 0x00016100ff2f7624 */ /* 0x000fce00078e00ff */
[----:B------:R-:W2:Y:S01]  /*eda0*/  POPC R2, UR4 ;  /* 0x0000000400027d09 */ /* 0x000ea20008000000 */
[----:B-1----:R-:W-:-:S13]  /*edb0*/  ISETP.EQ.U32.AND P0, PT, R3, R16, PT ;  /* 0x000000100300720c */ /* 0x002fda0003f02070 */
[----:B--2---:R-:W2:Y:S04]  /*edc0*/  @P0 ATOMG.E.ADD.STRONG.GPU PT, R2, [R46.64], R2 ;  /* 0x000000022e0209a8 */ /* 0x004ea800081ee1c6 */
[----:B------:R-:W1:Y:S04]  /*edd0*/  S2R R16, SR_LTMASK ;  /* 0x0000000000107919 */ /* 0x000e680000003900 */
[----:B--2---:R1:W2:Y:S02]  /*ede0*/  SHFL.IDX PT, R3, R2, R3, 0x1f ;  /* 0x00001f0302037589 */ /* 0x0042a400000e0000 */
[----:B-1----:R-:W-:-:S06]  /*edf0*/  LOP3.LUT R2, R16, UR4, RZ, 0xc0, !PT ;  /* 0x0000000410027c12 */ /* 0x002fcc000f8ec0ff */
[----:B------:R-:W2:Y:S02]  /*ee00*/  POPC R2, R2 ;  /* 0x0000000200027309 */ /* 0x000ea40000000000 */
[----:B--2--5:R-:W-:-:S05]  /*ee10*/  IADD3 R48, R3, c[0x0][0xc], R2 ;  /* 0x0000030003307a10 */ /* 0x024fca0007ffe002 */
[----:B------:R1:W-:Y:S02]  /*ee20*/  STL [R1+0xc4], R48 ;  /* 0x0000c43001007387 */ /* 0x0003e40000100800 */
.L_x_546:
[----:B--2---:R-:W-:Y:S05]  /*ee30*/  BSYNC B0 ;  /* 0x0000000000007941 */ /* 0x004fea0003800000 */
.L_x_545:
[----:B------:R-:W-:Y:S01]  /*ee40*/  PRMT R0, R0, 0x9910, RZ ;  /* 0x0000991000007816 */ /* 0x000fe200000000ff */
[----:B------:R-:W-:Y:S01]  /*ee50*/  BSSY B1, `(.L_x_547) ;  /* 0x000022f000017945 */ /* 0x000fe20003800000 */
[----:B-----5:R-:W-:Y:S02]  /*ee60*/  IMAD.MOV.U32 R81, RZ, RZ, R48 ;  /* 0x000000ffff517224 */ /* 0x020fe400078e0030 */
[----:B------:R-:W-:-:S13]  /*ee70*/  ISETP.NE.AND P0, PT, R0, RZ, PT ;  /* 0x000000ff0000720c */ /* 0x000fda0003f05270 */
[----:B------:R-:W-:Y:S05]  /*ee80*/  @!P0 BRA `(.L_x_548) ;  /* 0x000015c000008947 */ /* 0x000fea0003800000 */
[----:B------:R-:W2:Y:S04]  /*ee90*/  LDL R87, [R1+0xc8] ;  /* 0x0000c80001577983 */ /* 0x000ea80000100800 */
[----:B------:R-:W3:Y:S04]  /*eea0*/  LDL R83, [R1+0xcc] ;  /* 0x0000cc0001537983 */ /* 0x000ee80000100800 */
[----:B------:R-:W4:Y:S04]  /*eeb0*/  LDL R79, [R1+0xd4] ;  /* 0x0000d400014f7983 */ /* 0x000f280000100800 */
[----:B------:R-:W5:Y:S04]  /*eec0*/  LDL R77, [R1+0xd0] ;  /* 0x0000d000014d7983 */ /* 0x000f680000100800 */
[----:B------:R-:W4:Y:S04]  /*eed0*/  LDL R75, [R1+0xe4] ;  /* 0x0000e400014b7983 */ /* 0x000f280000100800 */
[----:B------:R-:W5:Y:S04]  /*eee0*/  LDL R73, [R1+0xdc] ;  /* 0x0000dc0001497983 */ /* 0x000f680000100800 */
[----:B------:R-:W5:Y:S04]  /*eef0*/  LDL R71, [R1+0xe0] ;  /* 0x0000e00001477983 */ /* 0x000f680000100800 */
[----:B------:R-:W5:Y:S01]  /*ef00*/  LDL R67, [R1+0xd8] ;  /* 0x0000d80001437983 */ /* 0x000f620000100800 */
[----:B------:R-:W-:Y:S01]  /*ef10*/  WARPSYNC 0xffffffff ;  /* 0xffffffff00007948 */ /* 0x000fe20003800000 */
[----:B------:R-:W-:-:S02]  /*ef20*/  F2FP.PACK_AB R64, R165, R164 ;  /* 0x000000a4a540723e */ /* 0x000fc400000000ff */
[----:B------:R-:W-:Y:S01]  /*ef30*/  BAR.SYNC.DEFER_BLOCKING 0x1, 0x100 ;  /* 0x0044000000007b1d */ /* 0x000fe20000010000 */
[----:B------:R-:W-:Y:S02]  /*ef40*/  F2FP.PACK_AB R63, R167, R166 ;  /* 0x000000a6a73f723e */ /* 0x000fe400000000ff */
[----:B------:R-:W-:Y:S02]  /*ef50*/  F2FP.PACK_AB R62, R161, R160 ;  /* 0x000000a0a13e723e */ /* 0x000fe400000000ff */
[----:B------:R-:W-:Y:S02]  /*ef60*/  F2FP.PACK_AB R61, R61, R162 ;  /* 0x000000a23d3d723e */ /* 0x000fe400000000ff */
[----:B------:R-:W-:Y:S02]  /*ef70*/  F2FP.PACK_AB R60, R157, R156 ;  /* 0x0000009c9d3c723e */ /* 0x000fe400000000ff */
[----:B------:R-:W-:Y:S02]  /*ef80*/  F2FP.PACK_AB R59, R159, R158 ;  /* 0x0000009e9f3b723e */ /* 0x000fe400000000ff */
[----:B------:R-:W-:-:S02]  /*ef90*/  F2FP.PACK_AB R58, R153, R152 ;  /* 0x00000098993a723e */ /* 0x000fc400000000ff */
[----:B------:R-:W-:Y:S02]  /*efa0*/  F2FP.PACK_AB R57, R57, R154 ;  /* 0x0000009a3939723e */ /* 0x000fe400000000ff */
[----:B------:R-:W-:Y:S02]  /*efb0*/  F2FP.PACK_AB R56, R149, R148 ;  /* 0x000000949538723e */ /* 0x000fe400000000ff */
[----:B------:R-:W-:Y:S02]  /*efc0*/  F2FP.PACK_AB R55, R151, R150 ;  /* 0x000000969737723e */ /* 0x000fe400000000ff */
[----:B------:R-:W-:Y:S02]  /*efd0*/  F2FP.PACK_AB R54, R145, R144 ;  /* 0x000000909136723e */ /* 0x000fe400000000ff */
[----:B------:R-:W-:Y:S02]  /*efe0*/  F2FP.PACK_AB R53, R53, R146 ;  /* 0x000000923535723e */ /* 0x000fe400000000ff */
[----:B------:R-:W-:-:S02]  /*eff0*/  F2FP.PACK_AB R52, R141, R140 ;  /* 0x0000008c8d34723e */ /* 0x000fc400000000ff */
[----:B------:R-:W-:Y:S02]  /*f000*/  F2FP.PACK_AB R51, R143, R142 ;  /* 0x0000008e8f33723e */ /* 0x000fe400000000ff */
[----:B-1----:R-:W-:Y:S02]  /*f010*/  F2FP.PACK_AB R50, R137, R136 ;  /* 0x000000888932723e */ /* 0x002fe400000000ff */
        /* <DEDUP_REMOVED lines=48> */
[----:B------:R-:W-:Y:S01]  /*f320*/  F2FP.PACK_AB R0, R131, R130 ;  /* 0x000000828300723e */ /* 0x000fe200000000ff */
[----:B--2---:R1:W-:Y:S04]  /*f330*/  STS [R87], R64 ;  /* 0x0000004057007388 */ /* 0x0043e80000000800 */
[----:B------:R1:W-:Y:S04]  /*f340*/  STS [R87+0x400], R63 ;  /* 0x0004003f57007388 */ /* 0x0003e80000000800 */
[----:B---3--:R1:W-:Y:S04]  /*f350*/  STS [R83], R62 ;  /* 0x0000003e53007388 */ /* 0x0083e80000000800 */
[----:B------:R1:W-:Y:S04]  /*f360*/  STS [R83+0x400], R61 ;  /* 0x0004003d53007388 */ /* 0x0003e80000000800 */
[----:B----4-:R1:W-:Y:S04]  /*f370*/  STS [R79], R60 ;  /* 0x0000003c4f007388 */ /* 0x0103e80000000800 */
[----:B------:R1:W-:Y:S04]  /*f380*/  STS [R79+0x400], R59 ;  /* 0x0004003b4f007388 */ /* 0x0003e80000000800 */
[----:B-----5:R1:W-:Y:S04]  /*f390*/  STS [R77], R58 ;  /* 0x0000003a4d007388 */ /* 0x0203e80000000800 */
[----:B------:R1:W-:Y:S04]  /*f3a0*/  STS [R77+0x400], R57 ;  /* 0x000400394d007388 */ /* 0x0003e80000000800 */
[----:B------:R1:W-:Y:S04]  /*f3b0*/  STS [R75], R56 ;  /* 0x000000384b007388 */ /* 0x0003e80000000800 */
[----:B------:R1:W-:Y:S04]  /*f3c0*/  STS [R75+0x400], R55 ;  /* 0x000400374b007388 */ /* 0x0003e80000000800 */
[----:B------:R1:W-:Y:S04]  /*f3d0*/  STS [R73], R54 ;  /* 0x0000003649007388 */ /* 0x0003e80000000800 */
[----:B------:R1:W-:Y:S04]  /*f3e0*/  STS [R73+0x400], R53 ;  /* 0x0004003549007388 */ /* 0x0003e80000000800 */
[----:B------:R1:W-:Y:S04]  /*f3f0*/  STS [R71], R52 ;  /* 0x0000003447007388 */ /* 0x0003e80000000800 */
[----:B------:R1:W-:Y:S04]  /*f400*/  STS [R71+0x400], R51 ;  /* 0x0004003347007388 */ /* 0x0003e80000000800 */
[----:B------:R1:W-:Y:S04]  /*f410*/  STS [R67], R50 ;  /* 0x0000003243007388 */ /* 0x0003e80000000800 */
        /* <DEDUP_REMOVED lines=49> */
[----:B------:R-:W-:Y:S06]  /*f730*/  BAR.SYNC.DEFER_BLOCKING 0x1, 0x100 ;  /* 0x0044000000007b1d */ /* 0x000fec0000010000 */
[----:B------:R-:W-:Y:S05]  /*f740*/  BRA.CONV ~URZ, `(.L_x_549) ;  /* 0x000000837f007947 */ /* 0x000fea000b800000 */
[----:B------:R2:W-:Y:S01]  /*f750*/  STL [R1+0x64], RZ ;  /* 0x000064ff01007387 */ /* 0x0005e20000100800 */
[----:B-1----:R-:W-:Y:S01]  /*f760*/  SHF.R.S32.HI R67, RZ, 0x1f, R69 ;  /* 0x0000001fff437819 */ /* 0x002fe20000011445 */
[----:B------:R-:W-:Y:S01]  /*f770*/  IMAD.MOV.U32 R3, RZ, RZ, 0x1f ;  /* 0x0000001fff037424 */ /* 0x000fe200078e00ff */
[----:B------:R-:W-:-:S02]  /*f780*/  MOV R2, 0xf7d0 ;  /* 0x0000f7d000027802 */ /* 0x000fc40000000f00 */
[----:B------:R-:W-:-:S04]  /*f790*/  LEA.HI R67, R67, R69, RZ, 0x7 ;  /* 0x0000004543437211 */ /* 0x000fc800078f38ff */
[----:B------:R-:W-:-:S05]  /*f7a0*/  SHF.R.S32.HI R67, RZ, 0x7, R67 ;  /* 0x00000007ff437819 */ /* 0x000fca0000011443 */
[----:B------:R-:W-:Y:S02]  /*f7b0*/  IMAD.MOV.U32 R7, RZ, RZ, R67 ;  /* 0x000000ffff077224 */ /* 0x000fe400078e0043 */
[----:B--2---:R-:W-:Y:S05]  /*f7c0*/  CALL.REL.NOINC `($__internal_3_$__cuda_sm70_shflsync_idx_p) ;  /* 0x00003c0000007944 */ /* 0x004fea0003c00000 */
.L_x_549:
[----:B-1----:R-:W2:Y:S04]  /*f7d0*/  LDL R2, [R1+0xbc] ;  /* 0x0000bc0001027983 */ /* 0x002ea80000100800 */
[----:B------:R-:W3:Y:S04]  /*f7e0*/  LDL R14, [R1+0x7c] ;  /* 0x00007c00010e7983 */ /* 0x000ee80000100800 */
[----:B------:R-:W4:Y:S04]  /*f7f0*/  LDL.LU R10, [R1+0xb8] ;  /* 0x0000b800010a7983 */ /* 0x000f280000300800 */
[----:B------:R-:W2:Y:S04]  /*f800*/  LDL.LU R12, [R1+0xb4] ;  /* 0x0000b400010c7983 */ /* 0x000ea80000300800 */
[----:B------:R-:W2:Y:S01]  /*f810*/  LDL.LU R17, [R1+0xb0] ;  /* 0x0000b00001117983 */ /* 0x000ea20000300800 */
[----:B-----5:R-:W-:-:S03]  /*f820*/  IMAD.MOV.U32 R0, RZ, RZ, 0x1 ;  /* 0x00000001ff007424 */ /* 0x020fc600078e00ff */
[----:B------:R-:W3:Y:S02]  /*f830*/  LDL R13, [R1+0xfc] ;  /* 0x0000fc00010d7983 */ /* 0x000ee40000100800 */
[----:B------:R-:W-:Y:S02]  /*f840*/  ISETP.NE.AND P0, PT, R0, c[0x0][0x4e8], PT ;  /* 0x00013a0000007a0c */ /* 0x000fe40003f05270 */
[----:B------:R-:W3:Y:S04]  /*f850*/  LDL R16, [R1+0x4c] ;  /* 0x00004c0001107983 */ /* 0x000ee80000100800 */
[----:B------:R-:W1:Y:S04]  /*f860*/  S2R R15, SR_TID.X ;  /* 0x00000000000f7919 */ /* 0x000e680000002100 */
[----:B------:R1:W5:Y:S04]  /*f870*/  LDL R87, [R1+0xf4] ;  /* 0x0000f40001577983 */ /* 0x0003680000100800 */
[----:B------:R1:W5:Y:S04]  /*f880*/  LDL R86, [R1+0x54] ;  /* 0x0000540001567983 */ /* 0x0003680000100800 */
[----:B------:R1:W5:Y:S04]  /*f890*/  LDL R85, [R1+0xf0] ;  /* 0x0000f00001557983 */ /* 0x0003680000100800 */
[----:B------:R1:W5:Y:S04]  /*f8a0*/  LDL R84, [R1+0x6c] ;  /* 0x00006c0001547983 */ /* 0x0003680000100800 */
[----:B------:R1:W5:Y:S04]  /*f8b0*/  LDL R83, [R1+0xec] ;  /* 0x0000ec0001537983 */ /* 0x0003680000100800 */
[----:B------:R1:W5:Y:S04]  /*f8c0*/  LDL R82, [R1+0x68] ;  /* 0x0000680001527983 */ /* 0x0003680000100800 */
[----:B------:R1:W5:Y:S01]  /*f8d0*/  LDL R80, [R1+0xe8] ;  /* 0x0000e80001507983 */ /* 0x0003620000100800 */
[----:B----4-:R-:W-:-:S05]  /*f8e0*/  SHF.R.S32.HI R5, RZ, 0x1f, R10 ;  /* 0x0000001fff057819 */ /* 0x010fca000001140a */
[----:B------:R-:W-:Y:S01]  /*f8f0*/  IMAD R6, R5, c[0x0][0x490], RZ ;  /* 0x0001240005067a24 */ /* 0x000fe200078e02ff */
[----:B--2---:R-:W-:Y:S01]  /*f900*/  IADD3 R4, R2, R17, RZ ;  /* 0x0000001102047210 */ /* 0x004fe20007ffe0ff */
[----:B------:R-:W-:-:S04]  /*f910*/  IMAD.WIDE.U32 R2, R10, c[0x0][0x490], RZ ;  /* 0x000124000a027a25 */ /* 0x000fc800078e00ff */
[----:B------:R-:W-:-:S04]  /*f920*/  @P0 IMAD.HI.U32 R7, R4, c[0x0][0x4ec], RZ ;  /* 0x00013b0004070a27 */ /* 0x000fc800078e00ff */
[----:B------:R-:W-:Y:S01]  /*f930*/  IMAD R6, R10, c[0x0][0x494], R6 ;  /* 0x000125000a067a24 */ /* 0x000fe200078e0206 */
[----:B------:R-:W-:Y:S01]  /*f940*/  SHF.R.S32.HI R11, RZ, 0x1f, R12 ;  /* 0x0000001fff0b7819 */ /* 0x000fe2000001140c */
[----:B------:R-:W-:Y:S01]  /*f950*/  IMAD.MOV.U32 R0, RZ, RZ, R4 ;  /* 0x000000ffff007224 */ /* 0x000fe200078e0004 */
[----:B------:R-:W-:Y:S02]  /*f960*/  @P0 SHF.R.U32.HI R0, RZ, c[0x0][0x4f0], R7 ;  /* 0x00013c00ff000a19 */ /* 0x000fe40000011607 */
[----:B------:R-:W-:Y:S01]  /*f970*/  IADD3 R3, R3, R6, RZ ;  /* 0x0000000603037210 */ /* 0x000fe20007ffe0ff */
[----:B------:R-:W-:Y:S02]  /*f980*/  IMAD R9, R11, c[0x0][0x498], RZ ;  /* 0x000126000b097a24 */ /* 0x000fe400078e02ff */
[----:B------:R-:W-:Y:S02]  /*f990*/  IMAD.MOV R8, RZ, RZ, -R0 ;  /* 0x000000ffff087224 */ /* 0x000fe400078e0a00 */
[----:B------:R-:W-:-:S04]  /*f9a0*/  IMAD.WIDE.U32 R6, R12, c[0x0][0x498], R2 ;  /* 0x000126000c067a25 */ /* 0x000fc800078e0002 */
[----:B------:R-:W-:Y:S01]  /*f9b0*/  IMAD R2, R8, c[0x0][0x4e8], R4 ;  /* 0x00013a0008027a24 */ /* 0x000fe200078e0204 */
[----:B------:R-:W-:Y:S01]  /*f9c0*/  SHF.R.S32.HI R8, RZ, 0x1f, R0 ;  /* 0x0000001fff087819 */ /* 0x000fe20000011400 */
[----:B------:R-:W-:Y:S01]  /*f9d0*/  IMAD R3, R12, c[0x0][0x49c], R9 ;  /* 0x000127000c037a24 */ /* 0x000fe200078e0209 */
[----:B------:R-:W-:Y:S01]  /*f9e0*/  IADD3 R4, P1, R0, R6, RZ ;  /* 0x0000000600047210 */ /* 0x000fe20007f3e0ff */
[----:B------:R-:W-:-:S03]  /*f9f0*/  IMAD R0, R5, c[0x0][0x3e8], RZ ;  /* 0x0000fa0005007a24 */ /* 0x000fc600078e02ff */
[----:B------:R-:W-:Y:S02]  /*fa00*/  IADD3.X R5, R8, R7, R3, P1, !PT ;  /* 0x0000000708057210 */ /* 0x000fe40000ffe403 */
[----:B---3--:R-:W-:Y:S02]  /*fa10*/  IADD3 R8, R14, R17, RZ ;  /* 0x000000110e087210 */ /* 0x008fe40007ffe0ff */
[----:B-1----:R-:W-:-:S04]  /*fa20*/  SHF.R.S32.HI R14, RZ, 0x1f, R15 ;  /* 0x0000001fff0e7819 */ /* 0x002fc8000001140f */
[----:B------:R-:W-:-:S04]  /*fa30*/  LEA.HI R14, R14, R15, RZ, 0x5 ;  /* 0x0000000f0e0e7211 */ /* 0x000fc800078f28ff */
[----:B------:R-:W-:-:S04]  /*fa40*/  LOP3.LUT R14, R14, 0xffffffe0, RZ, 0xc0, !PT ;  /* 0xffffffe00e0e7812 */ /* 0x000fc800078ec0ff */
[----:B------:R-:W-:Y:S02]  /*fa50*/  IADD3 R14, -R14, R15, RZ ;  /* 0x0000000f0e0e7210 */ /* 0x000fe40007ffe1ff */
[----:B------:R1:W5:Y:S01]  /*fa60*/  LDL R15, [R1+0x70] ;  /* 0x00007000010f7983 */ /* 0x0003620000100800 */
[----:B------:R-:W-:Y:S01]  /*fa70*/  SHF.R.S32.HI R6, RZ, 0x1f, R2 ;  /* 0x0000001fff067819 */ /* 0x000fe20000011402 */
[----:B------:R-:W-:-:S04]  /*fa80*/  IMAD R9, R10, c[0x0][0x3ec], R0 ;  /* 0x0000fb000a097a24 */ /* 0x000fc800078e0200 */
[----:B------:R-:W-:Y:S02]  /*fa90*/  IMAD R3, R6, c[0x0][0x488], RZ ;  /* 0x0001220006037a24 */ /* 0x000fe400078e02ff */
[----:B------:R-:W-:-:S04]  /*faa0*/  IMAD.WIDE.U32 R6, R10, c[0x0][0x3e8], RZ ;  /* 0x0000fa000a067a25 */ /* 0x000fc800078e00ff */
[C---:B------:R-:W-:Y:S02]  /*fab0*/  IMAD R10, R2.reuse, c[0x0][0x48c], R3 ;  /* 0x00012300020a7a24 */ /* 0x040fe400078e0203 */
[----:B------:R-:W-:-:S04]  /*fac0*/  IMAD.WIDE.U32 R4, R2, c[0x0][0x488], R4 ;  /* 0x0001220002047a25 */ /* 0x000fc800078e0004 */
[----:B------:R-:W-:Y:S01]  /*fad0*/  @P0 IMAD.HI.U32 R2, R8, c[0x0][0x4ec], RZ ;  /* 0x00013b0008020a27 */ /* 0x000fe200078e00ff */
[----:B------:R-:W-:-:S03]  /*fae0*/  IADD3 R3, R7, R9, RZ ;  /* 0x0000000907037210 */ /* 0x000fc60007ffe0ff */
[----:B------:R-:W-:Y:S01]  /*faf0*/  IMAD.MOV.U32 R0, RZ, RZ, R8 ;  /* 0x000000ffff007224 */ /* 0x000fe200078e0008 */
[----:B------:R-:W-:Y:S01]  /*fb00*/  @P0 SHF.R.U32.HI R0, RZ, c[0x0][0x4f0], R2 ;  /* 0x00013c00ff000a19 */ /* 0x000fe20000011602 */
[----:B------:R-:W-:Y:S01]  /*fb10*/  IMAD.IADD R5, R5, 0x1, R10 ;  /* 0x0000000105057824 */ /* 0x000fe200078e020a */
[C---:B------:R-:W-:Y:S02]  /*fb20*/  LEA R9, P0, R4.reuse, c[0x0][0x450], 0x2 ;  /* 0x0001140004097a11 */ /* 0x040fe400078010ff */
[----:B------:R-:W-:Y:S01]  /*fb30*/  MOV R2, R6 ;  /* 0x0000000600027202 */ /* 0x000fe20000000f00 */
[----:B------:R-:W-:Y:S01]  /*fb40*/  IMAD R6, R11, c[0x0][0x3f0], RZ ;  /* 0x0000fc000b067a24 */ /* 0x000fe200078e02ff */
[----:B------:R-:W-:-:S03]  /*fb50*/  LEA.HI.X R5, R4, c[0x0][0x454], R5, 0x2, P0 ;  /* 0x0001150004057a11 */ /* 0x000fc600000f1405 */
[----:B------:R-:W-:Y:S01]  /*fb60*/  IMAD R10, R12, c[0x0][0x3f4], R6 ;  /* 0x0000fd000c0a7a24 */ /* 0x000fe200078e0206 */
[----:B------:R-:W-:Y:S01]  /*fb70*/  SHFL.IDX PT, R4, R9, 0x1, 0x1c1f ;  /* 0x003c1f0009047f89 */ /* 0x000fe200000e0000 */
[----:B------:R-:W-:-:S03]  /*fb80*/  ULDC UR5, c[0x0][0x4e8] ;  /* 0x00013a0000057ab9 */ /* 0x000fc60000000800 */
[----:B------:R2:W-:Y:S01]  /*fb90*/  SHFL.IDX PT, R6, R9, RZ, 0x1c1f ;  /* 0x001c1fff09067589 */ /* 0x0005e200000e0000 */
[----:B------:R-:W-:-:S03]  /*fba0*/  ULDC UR4, c[0x0][0x388] ;  /* 0x0000e20000047ab9 */ /* 0x000fc60000000800 */
[----:B------:R-:W3:Y:S01]  /*fbb0*/  SHFL.IDX PT, R7, R5, RZ, 0x1c1f ;  /* 0x001c1fff05077589 */ /* 0x000ee200000e0000 */
[----:B------:R-:W-:-:S03]  /*fbc0*/  IMAD.MOV R11, RZ, RZ, -R0 ;  /* 0x000000ffff0b7224 */ /* 0x000fc600078e0a00 */
[----:B------:R-:W4:Y:S01]  /*fbd0*/  SHFL.IDX PT, R5, R5, 0x1, 0x1c1f ;  /* 0x003c1f0005057f89 */ /* 0x000f2200000e0000 */
[----:B------:R-:W-:Y:S01]  /*fbe0*/  UIMAD UR4, UR5, UR4, URZ ;  /* 0x00000004050472a4 */ /* 0x000fe2000f8e023f */
[----:B------:R-:W-:Y:S02]  /*fbf0*/  LOP3.LUT P0, RZ, R14, 0x3, RZ, 0xc0, !PT ;  /* 0x000000030eff7812 */ /* 0x000fe4000780c0ff */
[----:B------:R-:W1:Y:S01]  /*fc00*/  S2R R18, SR_TID.X ;  /* 0x0000000000127919 */ /* 0x000e620000002100 */
[----:B------:R-:W-:Y:S01]  /*fc10*/  IMAD R8, R11, c[0x0][0x4e8], R8 ;  /* 0x00013a000b087a24 */ /* 0x000fe200078e0208 */
[----:B--2---:R-:W-:-:S04]  /*fc20*/  IADD3 R9, R13, R17, RZ ;  /* 0x000000110d097210 */ /* 0x004fc80007ffe0ff */
[C---:B------:R-:W-:Y:S02]  /*fc30*/  IADD3 R11, R9.reuse, 0x8, RZ ;  /* 0x00000008090b7810 */ /* 0x040fe40007ffe0ff */
[----:B------:R-:W-:Y:S02]  /*fc40*/  ISETP.GE.OR P1, PT, R9, UR4, P0 ;  /* 0x0000000409007c0c */ /* 0x000fe40008726670 */
[----:B------:R-:W-:Y:S01]  /*fc50*/  ISETP.GE.OR P0, PT, R11, UR4, P0 ;  /* 0x000000040b007c0c */ /* 0x000fe20008706670 */
[----:B------:R-:W-:Y:S01]  /*fc60*/  IMAD.WIDE.U32 R2, R12, c[0x0][0x3f0], R2 ;  /* 0x0000fc000c027a25 */ /* 0x000fe200078e0002 */
[----:B------:R-:W-:-:S03]  /*fc70*/  SHF.R.S32.HI R12, RZ, 0x1f, R0 ;  /* 0x0000001fff0c7819 */ /* 0x000fc60000011400 */
[----:B------:R-:W-:Y:S02]  /*fc80*/  IMAD.IADD R3, R3, 0x1, R10 ;  /* 0x0000000103037824 */ /* 0x000fe400078e020a */
[----:B------:R-:W-:-:S04]  /*fc90*/  IMAD R10, R12, c[0x0][0x3e0], RZ ;  /* 0x0000f8000c0a7a24 */ /* 0x000fc800078e02ff */
[----:B---3--:R2:W-:Y:S01]  /*fca0*/  @!P1 ST.E [R6.64], R173 ;  /* 0x000000ad06009985 */ /* 0x0085e2000c101906 */
[----:B------:R-:W-:-:S03]  /*fcb0*/  IMAD R9, R0, c[0x0][0x3e4], R10 ;  /* 0x0000f90000097a24 */ /* 0x000fc600078e020a */
[----:B----4-:R2:W-:Y:S01]  /*fcc0*/  @!P0 ST.E [R4.64], R65 ;  /* 0x0000004104008985 */ /* 0x0105e2000c101906 */
[----:B------:R-:W-:Y:S01]  /*fcd0*/  IMAD.WIDE.U32 R2, R0, c[0x0][0x3e0], R2 ;  /* 0x0000f80000027a25 */ /* 0x000fe200078e0002 */
[----:B------:R-:W-:Y:S02]  /*fce0*/  SHF.R.S32.HI R0, RZ, 0x1f, R8 ;  /* 0x0000001fff007819 */ /* 0x000fe40000011408 */
[----:B------:R2:W3:Y:S01]  /*fcf0*/  LDS.128 R44, [R16+0x1080] ;  /* 0x00108000102c7984 */ /* 0x0004e20000000c00 */
[----:B-1----:R-:W-:-:S03]  /*fd00*/  SHF.R.S32.HI R13, RZ, 0x1f, R18 ;  /* 0x0000001fff0d7819 */ /* 0x002fc60000011412 */
[----:B------:R2:W1:Y:S04]  /*fd10*/  LDS.128 R60, [R16+0x2080] ;  /* 0x00208000103c7984 */ /* 0x0004680000000c00 */
        /* <DEDUP_REMOVED lines=10> */
[----:B------:R-:W-:Y:S01]  /*fdc0*/  IMAD.IADD R3, R3, 0x1, R9 ;  /* 0x0000000103037824 */ /* 0x000fe200078e0209 */
[----:B------:R-:W-:Y:S01]  /*fdd0*/  LEA.HI R13, R13, R18, RZ, 0x3 ;  /* 0x000000120d0d7211 */ /* 0x000fe200078f18ff */
[----:B------:R-:W-:-:S02]  /*fde0*/  IMAD R0, R0, c[0x0][0x3d8], RZ ;  /* 0x0000f60000007a24 */ /* 0x000fc400078e02ff */
[----:B------:R-:W-:Y:S01]  /*fdf0*/  IMAD.WIDE.U32 R2, R8, c[0x0][0x3d8], R2 ;  /* 0x0000f60008027a25 */ /* 0x000fe200078e0002 */
[----:B------:R-:W-:-:S03]  /*fe00*/  SHF.R.S32.HI R13, RZ, 0x3, R13 ;  /* 0x00000003ff0d7819 */ /* 0x000fc6000001140d */
[----:B------:R-:W-:Y:S01]  /*fe10*/  IMAD R0, R8, c[0x0][0x3dc], R0 ;  /* 0x0000f70008007a24 */ /* 0x000fe200078e0200 */
[----:B------:R-:W-:Y:S01]  /*fe20*/  LEA R14, P0, R2, c[0x0][0x380], 0x1 ;  /* 0x0000e000020e7a11 */ /* 0x000fe200078008ff */
[----:B------:R-:W-:-:S03]  /*fe30*/  IMAD.IADD R13, R13, 0x1, R17 ;  /* 0x000000010d0d7824 */ /* 0x000fc600078e0211 */
[----:B------:R-:W-:-:S04]  /*fe40*/  IADD3 R0, R3, R0, RZ ;  /* 0x0000000003007210 */ /* 0x000fc80007ffe0ff */
[----:B------:R-:W-:Y:S02]  /*fe50*/  LEA.HI.X R12, R2, c[0x0][0x384], R0, 0x1, P0 ;  /* 0x0000e100020c7a11 */ /* 0x000fe400000f0c00 */
[----:B------:R-:W-:Y:S01]  /*fe60*/  ISETP.GE.AND P0, PT, R13, UR4, PT ;  /* 0x000000040d007c0c */ /* 0x000fe2000bf06270 */
[----:B------:R2:W1:Y:S01]  /*fe70*/  SHFL.IDX PT, R0, R14, RZ, 0x181f ;  /* 0x00181fff0e007589 */ /* 0x00046200000e0000 */
[----:B------:R-:W-:Y:S03]  /*fe80*/  BSSY B0, `(.L_x_550) ;  /* 0x0000017000007945 */ /* 0x000fe60003800000 */
[----:B------:R2:W1:Y:S08]  /*fe90*/  SHFL.IDX PT, R2, R12, RZ, 0x181f ;  /* 0x00181fff0c027589 */ /* 0x00047000000e0000 */
[----:B------:R-:W-:Y:S05]  /*fea0*/  @P0 BRA `(.L_x_551) ;  /* 0x0000014000000947 */ /* 0x000fea0003800000 */
[----:B---34-:R-:W3:Y:S01]  /*feb0*/  LDS.128 R28, [R16+0x80] ;  /* 0x00008000101c7984 */ /* 0x018ee20000000c00 */
[----:B-----5:R-:W-:-:S02]  /*fec0*/  ISETP.GE.AND P3, PT, R86, c[0x0][0x3c8], PT ;  /* 0x0000f20056007a0c */ /* 0x020fc40003f66270 */
[----:B------:R-:W-:Y:S01]  /*fed0*/  ISETP.GE.AND P2, PT, R84, c[0x0][0x3c8], PT ;  /* 0x0000f20054007a0c */ /* 0x000fe20003f46270 */
[----:B------:R-:W4:Y:S01]  /*fee0*/  LDS.128 R24, [R16+0x4080] ;  /* 0x0040800010187984 */ /* 0x000f220000000c00 */
[----:B------:R-:W-:Y:S02]  /*fef0*/  ISETP.GE.AND P1, PT, R82, c[0x0][0x3c8], PT ;  /* 0x0000f20052007a0c */ /* 0x000fe40003f26270 */
[----:B------:R-:W-:Y:S01]  /*ff00*/  ISETP.GE.AND P0, PT, R15, c[0x0][0x3c8], PT ;  /* 0x0000f2000f007a0c */ /* 0x000fe20003f06270 */
[----:B------:R-:W2:Y:S04]  /*ff10*/  LDS.128 R20, [R16+0x8080] ;  /* 0x0080800010147984 */ /* 0x000ea80000000c00 */
[----:B--2---:R-:W2:Y:S02]  /*ff20*/  LDS.128 R16, [R16+0xc080] ;  /* 0x00c0800010107984 */ /* 0x004ea40000000c00 */
[----:B-1----:R-:W-:-:S02]  /*ff30*/  @!P3 LEA R10, P4, R86, R0, 0x1 ;  /* 0x00000000560ab211 */ /* 0x002fc400078808ff */
[----:B------:R-:W-:Y:S02]  /*ff40*/  @!P2 LEA R8, P6, R84, R0, 0x1 ;  /* 0x000000005408a211 */ /* 0x000fe400078c08ff */
[----:B------:R-:W-:Y:S02]  /*ff50*/  @!P3 LEA.HI.X R11, R86, R2, R87, 0x1, P4 ;  /* 0x00000002560bb211 */ /* 0x000fe400020f0c57 */
[-C--:B------:R-:W-:Y:S02]  /*ff60*/  @!P1 LEA R6, P5, R82, R0.reuse, 0x1 ;  /* 0x0000000052069211 */ /* 0x080fe400078a08ff */
[----:B------:R-:W-:Y:S02]  /*ff70*/  @!P0 LEA R4, P4, R15, R0, 0x1 ;  /* 0x000000000f048211 */ /* 0x000fe400078808ff */
[-C--:B------:R-:W-:Y:S02]  /*ff80*/  @!P2 LEA.HI.X R9, R84, R2.reuse, R85, 0x1, P6 ;  /* 0x000000025409a211 */ /* 0x080fe400030f0c55 */
[----:B------:R-:W-:-:S02]  /*ff90*/  @!P1 LEA.HI.X R7, R82, R2, R83, 0x1, P5 ;  /* 0x0000000252079211 */ /* 0x000fc400028f0c53 */
[----:B------:R-:W-:Y:S01]  /*ffa0*/  @!P0 LEA.HI.X R5, R15, R2, R80, 0x1, P4 ;  /* 0x000000020f058211 */ /* 0x000fe200020f0c50 */
[----:B---3--:R1:W-:Y:S04]  /*ffb0*/  @!P3 ST.E.128 [R10.64], R28 ;  /* 0x0000001c0a00b985 */ /* 0x0083e8000c101d06 */
[----:B----4-:R1:W-:Y:S04]  /*ffc0*/  @!P2 ST.E.128 [R8.64], R24 ;  /* 0x000000180800a985 */ /* 0x0103e8000c101d06 */
[----:B------:R1:W-:Y:S04]  /*ffd0*/  @!P1 ST.E.128 [R6.64], R20 ;  /* 0x0000001406009985 */ /* 0x0003e8000c101d06 */
[----:B--2---:R1:W-:Y:S02]  /*ffe0*/  @!P0 ST.E.128 [R4.64], R16 ;  /* 0x0000001004008985 */ /* 0x0043e4000c101d06 */
.L_x_551:
[----:B---34-:R-:W-:Y:S05]  /*fff0*/  BSYNC B0 ;  /* 0x0000000000007941 */ /* 0x018fea0003800000 */
.L_x_550:
[----:B------:R-:W-:Y:S01]  /*10000*/  IADD3 R3, R13, 0x20, RZ ;  /* 0x000000200d037810 */ /* 0x000fe20007ffe0ff */
[----:B-1----:R1:W3:Y:S01]  /*10010*/  SHFL.IDX PT, R2, R12, 0x1, 0x181f ;  /* 0x00381f000c027f89 */ /* 0x0022e200000e0000 */
[----:B------:R-:W-:Y:S02]  /*10020*/  BSSY B0, `(.L_x_552) ;  /* 0x0000014000007945 */ /* 0x000fe40003800000 */
[----:B------:R-:W-:Y:S01]  /*10030*/  ISETP.GE.AND P0, PT, R3, UR4, PT ;  /* 0x0000000403007c0c */ /* 0x000fe2000bf06270 */
[----:B------:R1:W4:-:S12]  /*10040*/  SHFL.IDX PT, R0, R14, 0x1, 0x181f ;  /* 0x00381f000e007f89 */ /* 0x00031800000e0000 */
[----:B------:R-:W-:Y:S05]  /*10050*/  @P0 BRA `(.L_x_553) ;  /* 0x0000010000000947 */ /* 0x000fea0003800000 */
[----:B-----5:R-:W-:Y:S02]  /*10060*/  ISETP.GE.AND P3, PT, R86, c[0x0][0x3c8], PT ;  /* 0x0000f20056007a0c */ /* 0x020fe40003f66270 */
[----:B------:R-:W-:Y:S02]  /*10070*/  ISETP.GE.AND P2, PT, R84, c[0x0][0x3c8], PT ;  /* 0x0000f20054007a0c */ /* 0x000fe40003f46270 */
[----:B------:R-:W-:Y:S02]  /*10080*/  ISETP.GE.AND P1, PT, R82, c[0x0][0x3c8], PT ;  /* 0x0000f20052007a0c */ /* 0x000fe40003f26270 */
[----:B------:R-:W-:-:S07]  /*10090*/  ISETP.GE.AND P0, PT, R15, c[0x0][0x3c8], PT ;  /* 0x0000f2000f007a0c */ /* 0x000fce0003f06270 */
[-C--:B----4-:R-:W-:Y:S02]  /*100a0*/  @!P3 LEA R10, P4, R86, R0.reuse, 0x1 ;  /* 0x00000000560ab211 */ /* 0x090fe400078808ff */
[----:B------:R-:W-:Y:S02]  /*100b0*/  @!P2 LEA R8, P6, R84, R0, 0x1 ;  /* 0x000000005408a211 */ /* 0x000fe400078c08ff */
[----:B---3--:R-:W-:Y:S02]  /*100c0*/  @!P3 LEA.HI.X R11, R86, R2, R87, 0x1, P4 ;  /* 0x00000002560bb211 */ /* 0x008fe400020f0c57 */
[-C--:B--2---:R-:W-:Y:S02]  /*100d0*/  @!P1 LEA R6, P5, R82, R0.reuse, 0x1 ;  /* 0x0000000052069211 */ /* 0x084fe400078a08ff */
[----:B------:R-:W-:Y:S01]  /*100e0*/  @!P0 LEA R4, P4, R15, R0, 0x1 ;  /* 0x000000000f048211 */ /* 0x000fe200078808ff */
[----:B------:R2:W-:Y:S01]  /*100f0*/  @!P3 ST.E.128 [R10.64], R44 ;  /* 0x0000002c0a00b985 */ /* 0x0005e2000c101d06 */
[----:B------:R-:W-:-:S02]  /*10100*/  @!P2 LEA.HI.X R9, R84, R2, R85, 0x1, P6 ;  /* 0x000000025409a211 */ /* 0x000fc400030f0c55 */
[-C--:B------:R-:W-:Y:S02]  /*10110*/  @!P1 LEA.HI.X R7, R82, R2.reuse, R83, 0x1, P5 ;  /* 0x0000000252079211 */ /* 0x080fe400028f0c53 */
[----:B------:R-:W-:Y:S01]  /*10120*/  @!P0 LEA.HI.X R5, R15, R2, R80, 0x1, P4 ;  /* 0x000000020f058211 */ /* 0x000fe200020f0c50 */
[----:B------:R2:W-:Y:S04]  /*10130*/  @!P2 ST.E.128 [R8.64], R40 ;  /* 0x000000280800a985 */ /* 0x0005e8000c101d06 */
[----:B------:R2:W-:Y:S04]  /*10140*/  @!P1 ST.E.128 [R6.64], R36 ;  /* 0x0000002406009985 */ /* 0x0005e8000c101d06 */
[----:B------:R2:W-:Y:S02]  /*10150*/  @!P0 ST.E.128 [R4.64], R32 ;  /* 0x0000002004008985 */ /* 0x0005e4000c101d06 */
.L_x_553:
[----:B------:R-:W-:Y:S05]  /*10160*/  BSYNC B0 ;  /* 0x0000000000007941 */ /* 0x000fea0003800000 */
.L_x_552:
[----:B------:R-:W-:Y:S01]  /*10170*/  IADD3 R3, R13, 0x40, RZ ;  /* 0x000000400d037810 */ /* 0x000fe20007ffe0ff */
[----:B---3--:R3:W1:Y:S01]  /*10180*/  SHFL.IDX PT, R2, R12, 0x2, 0x181f ;  /* 0x00581f000c027f89 */ /* 0x00866200000e0000 */
[----:B------:R-:W-:Y:S02]  /*10190*/  BSSY B0, `(.L_x_554) ;  /* 0x0000014000007945 */ /* 0x000fe40003800000 */
[----:B------:R-:W-:Y:S01]  /*101a0*/  ISETP.GE.AND P0, PT, R3, UR4, PT ;  /* 0x0000000403007c0c */ /* 0x000fe2000bf06270 */
[----:B----4-:R3:W4:-:S12]  /*101b0*/  SHFL.IDX PT, R0, R14, 0x2, 0x181f ;  /* 0x00581f000e007f89 */ /* 0x01071800000e0000 */
[----:B------:R-:W-:Y:S05]  /*101c0*/  @P0 BRA `(.L_x_555) ;  /* 0x0000010000000947 */ /* 0x000fea0003800000 */
[----:B-----5:R-:W-:Y:S02]  /*101d0*/  ISETP.GE.AND P3, PT, R86, c[0x0][0x3c8], PT ;  /* 0x0000f20056007a0c */ /* 0x020fe40003f66270 */
[----:B------:R-:W-:Y:S02]  /*101e0*/  ISETP.GE.AND P2, PT, R84, c[0x0][0x3c8], PT ;  /* 0x0000f20054007a0c */ /* 0x000fe40003f46270 */
[----:B------:R-:W-:Y:S02]  /*101f0*/  ISETP.GE.AND P1, PT, R82, c[0x0][0x3c8], PT ;  /* 0x0000f20052007a0c */ /* 0x000fe40003f26270 */
[----:B------:R-:W-:-:S07]  /*10200*/  ISETP.GE.AND P0, PT, R15, c[0x0][0x3c8], PT ;  /* 0x0000f2000f007a0c */ /* 0x000fce0003f06270 */
[-C--:B--2-4-:R-:W-:Y:S02]  /*10210*/  @!P3 LEA R10, P4, R86, R0.reuse, 0x1 ;  /* 0x00000000560ab211 */ /* 0x094fe400078808ff */
[----:B------:R-:W-:Y:S02]  /*10220*/  @!P2 LEA R8, P6, R84, R0, 0x1 ;  /* 0x000000005408a211 */ /* 0x000fe400078c08ff */
[----:B-1----:R-:W-:Y:S02]  /*10230*/  @!P3 LEA.HI.X R11, R86, R2, R87, 0x1, P4 ;  /* 0x00000002560bb211 */ /* 0x002fe400020f0c57 */
[-C--:B------:R-:W-:Y:S02]  /*10240*/  @!P1 LEA R6, P5, R82, R0.reuse, 0x1 ;  /* 0x0000000052069211 */ /* 0x080fe400078a08ff */
        /* <DEDUP_REMOVED lines=8> */
.L_x_555:
[----:B------:R-:W-:Y:S05]  /*102d0*/  BSYNC B0 ;  /* 0x0000000000007941 */ /* 0x000fea0003800000 */
.L_x_554:
[----:B------:R-:W-:Y:S01]  /*102e0*/  IADD3 R3, R13, 0x60, RZ ;  /* 0x000000600d037810 */ /* 0x000fe20007ffe0ff */
[----:B-1----:R1:W2:Y:S03]  /*102f0*/  SHFL.IDX PT, R2, R12, 0x3, 0x181f ;  /* 0x00781f000c027f89 */ /* 0x0022a600000e0000 */
[----:B------:R-:W-:Y:S01]  /*10300*/  ISETP.GE.AND P0, PT, R3, UR4, PT ;  /* 0x0000000403007c0c */ /* 0x000fe2000bf06270 */
[----:B----4-:R1:W4:-:S12]  /*10310*/  SHFL.IDX PT, R0, R14, 0x3, 0x181f ;  /* 0x00781f000e007f89 */ /* 0x01031800000e0000 */
[----:B------:R-:W-:Y:S05]  /*10320*/  @P0 BRA `(.L_x_556) ;  /* 0x00000e1000000947 */ /* 0x000fea0003800000 */
[----:B-----5:R-:W-:Y:S02]  /*10330*/  ISETP.GE.AND P2, PT, R86, c[0x0][0x3c8], PT ;  /* 0x0000f20056007a0c */ /* 0x020fe40003f46270 */
[----:B------:R-:W-:Y:S02]  /*10340*/  ISETP.GE.AND P1, PT, R84, c[0x0][0x3c8], PT ;  /* 0x0000f20054007a0c */ /* 0x000fe40003f26270 */
[----:B------:R-:W-:-:S09]  /*10350*/  ISETP.GE.AND P0, PT, R82, c[0x0][0x3c8], PT ;  /* 0x0000f20052007a0c */ /* 0x000fd20003f06270 */
[-C--:B--2-4-:R-:W-:Y:S02]  /*10360*/  @!P2 LEA R8, P5, R86, R0.reuse, 0x1 ;  /* 0x000000005608a211 */ /* 0x094fe400078a08ff */
[-C--:B------:R-:W-:Y:S02]  /*10370*/  @!P1 LEA R6, P4, R84, R0.reuse, 0x1 ;  /* 0x0000000054069211 */ /* 0x080fe400078808ff */
[----:B------:R-:W-:Y:S02]  /*10380*/  @!P0 LEA R4, P3, R82, R0, 0x1 ;  /* 0x0000000052048211 */ /* 0x000fe400078608ff */
[-C--:B------:R-:W-:Y:S02]  /*10390*/  @!P2 LEA.HI.X R9, R86, R2.reuse, R87, 0x1, P5 ;  /* 0x000000025609a211 */ /* 0x080fe400028f0c57 */
[-C--:B------:R-:W-:Y:S02]  /*103a0*/  @!P1 LEA.HI.X R7, R84, R2.reuse, R85, 0x1, P4 ;  /* 0x0000000254079211 */ /* 0x080fe400020f0c55 */
[----:B------:R-:W-:Y:S01]  /*103b0*/  @!P0 LEA.HI.X R5, R82, R2, R83, 0x1, P3 ;  /* 0x0000000252058211 */ /* 0x000fe200018f0c53 */
[----:B------:R2:W-:Y:S04]  /*103c0*/  @!P2 ST.E.128 [R8.64], R72 ;  /* 0x000000480800a985 */ /* 0x0005e8000c101d06 */
[----:B------:R2:W-:Y:S04]  /*103d0*/  @!P1 ST.E.128 [R6.64], R68 ;  /* 0x0000004406009985 */ /* 0x0005e8000c101d06 */
[----:B------:R2:W-:Y:S01]  /*103e0*/  @!P0 ST.E.128 [R4.64], R64 ;  /* 0x0000004004008985 */ /* 0x0005e2000c101d06 */
[----:B------:R-:W-:-:S13]  /*103f0*/  ISETP.GE.AND P0, PT, R15, c[0x0][0x3c8], PT ;  /* 0x0000f2000f007a0c */ /* 0x000fda0003f06270 */
[----:B------:R-:W-:Y:S05]  /*10400*/  @P0 BRA `(.L_x_556) ;  /* 0x00000d3000000947 */ /* 0x000fea0003800000 */
[----:B--2---:R-:W-:-:S04]  /*10410*/  LEA R4, P0, R15, R0, 0x1 ;  /* 0x000000000f047211 */ /* 0x004fc800078008ff */
[----:B------:R-:W-:-:S05]  /*10420*/  LEA.HI.X R5, R15, R2, R80, 0x1, P0 ;  /* 0x000000020f057211 */ /* 0x000fca00000f0c50 */
[----:B------:R2:W-:Y:S01]  /*10430*/  ST.E.128 [R4.64], R76 ;  /* 0x0000004c04007985 */ /* 0x0005e2000c101d06 */
[----:B------:R-:W-:Y:S05]  /*10440*/  BRA `(.L_x_556) ;  /* 0x00000cf000007947 */ /* 0x000fea0003800000 */
.L_x_548:
[----:B------:R-:W2:Y:S04]  /*10450*/  LDL R2, [R1+0xb8] ;  /* 0x0000b80001027983 */ /* 0x000ea80000100800 */
[----:B------:R-:W3:Y:S04]  /*10460*/  LDL R0, [R1+0xb4] ;  /* 0x0000b40001007983 */ /* 0x000ee80000100800 */
[----:B------:R-:W4:Y:S04]  /*10470*/  LDL R4, [R1+0xb0] ;  /* 0x0000b00001047983 */ /* 0x000f280000100800 */
[----:B------:R-:W5:Y:S01]  /*10480*/  S2R R3, SR_TID.X ;  /* 0x0000000000037919 */ /* 0x000f620000002100 */
[----:B------:R-:W-:Y:S01]  /*10490*/  BSSY B0, `(.L_x_557) ;  /* 0x0000026000007945 */ /* 0x000fe20003800000 */
[----:B-----5:R-:W-:Y:S01]  /*104a0*/  ISETP.GE.AND P0, PT, R3, 0x80, PT ;  /* 0x000000800300780c */ /* 0x020fe20003f06270 */
[----:B--2---:R-:W-:-:S02]  /*104b0*/  IMAD.MOV.U32 R12, RZ, RZ, R2 ;  /* 0x000000ffff0c7224 */ /* 0x004fc400078e0002 */
[----:B---3--:R-:W-:-:S03]  /*104c0*/  IMAD.MOV.U32 R11, RZ, RZ, R0 ;  /* 0x000000ffff0b7224 */ /* 0x008fc600078e0000 */
[----:B------:R-:W-:Y:S01]  /*104d0*/  SHF.R.S32.HI R9, RZ, 0x1f, R12 ;  /* 0x0000001fff097819 */ /* 0x000fe2000001140c */
[----:B----4-:R-:W-:Y:S01]  /*104e0*/  IMAD.MOV.U32 R13, RZ, RZ, R4 ;  /* 0x000000ffff0d7224 */ /* 0x010fe200078e0004 */
[----:B------:R-:W-:-:S05]  /*104f0*/  SHF.R.S32.HI R10, RZ, 0x1f, R11 ;  /* 0x0000001fff0a7819 */ /* 0x000fca000001140b */
[----:B------:R-:W-:Y:S05]  /*10500*/  @P0 BRA `(.L_x_558) ;  /* 0x000001e000000947 */ /* 0x000fea0003800000 */
[----:B------:R-:W-:Y:S02]  /*10510*/  MOV R2, c[0x0][0x4e8] ;  /* 0x00013a0000027a02 */ /* 0x000fe40000000f00 */
[----:B------:R-:W-:-:S03]  /*10520*/  IADD3 R6, R13, R3, RZ ;  /* 0x000000030d067210 */ /* 0x000fc60007ffe0ff */
[----:B------:R-:W-:-:S05]  /*10530*/  IMAD R0, R2, c[0x0][0x388], RZ ;  /* 0x0000e20002007a24 */ /* 0x000fca00078e02ff */
[----:B------:R-:W-:-:S13]  /*10540*/  ISETP.GE.AND P0, PT, R6, R0, PT ;  /* 0x000000000600720c */ /* 0x000fda0003f06270 */
[----:B------:R-:W-:Y:S05]  /*10550*/  @P0 BRA `(.L_x_558) ;  /* 0x0000019000000947 */ /* 0x000fea0003800000 */
[----:B------:R-:W-:Y:S01]  /*10560*/  ISETP.NE.AND P0, PT, R2, 0x1, PT ;  /* 0x000000010200780c */ /* 0x000fe20003f05270 */
[----:B------:R-:W-:Y:S01]  /*10570*/  IMAD R4, R9, c[0x0][0x490], RZ ;  /* 0x0001240009047a24 */ /* 0x000fe200078e02ff */
[----:B------:R-:W-:Y:S01]  /*10580*/  MOV R0, R6 ;  /* 0x0000000600007202 */ /* 0x000fe20000000f00 */
[----:B------:R-:W-:-:S04]  /*10590*/  IMAD.WIDE.U32 R2, R12, c[0x0][0x490], RZ ;  /* 0x000124000c027a25 */ /* 0x000fc800078e00ff */
[----:B------:R-:W-:Y:S02]  /*105a0*/  IMAD R4, R12, c[0x0][0x494], R4 ;  /* 0x000125000c047a24 */ /* 0x000fe400078e0204 */
[----:B------:R-:W-:-:S03]  /*105b0*/  IMAD R8, R10, c[0x0][0x498], RZ ;  /* 0x000126000a087a24 */ /* 0x000fc600078e02ff */
[----:B------:R-:W-:Y:S01]  /*105c0*/  IADD3 R3, R3, R4, RZ ;  /* 0x0000000403037210 */ /* 0x000fe20007ffe0ff */
[----:B------:R-:W-:-:S05]  /*105d0*/  @P0 IMAD.HI.U32 R5, R6, c[0x0][0x4ec], RZ ;  /* 0x00013b0006050a27 */ /* 0x000fca00078e00ff */
[----:B------:R-:W-:Y:S01]  /*105e0*/  @P0 SHF.R.U32.HI R0, RZ, c[0x0][0x4f0], R5 ;  /* 0x00013c00ff000a19 */ /* 0x000fe20000011605 */
[----:B------:R-:W-:-:S03]  /*105f0*/  IMAD.WIDE.U32 R4, R11, c[0x0][0x498], R2 ;  /* 0x000126000b047a25 */ /* 0x000fc600078e0002 */
[C---:B------:R-:W-:Y:S01]  /*10600*/  IADD3 R7, -R0.reuse, RZ, RZ ;  /* 0x000000ff00077210 */ /* 0x040fe20007ffe1ff */
[----:B------:R-:W-:Y:S01]  /*10610*/  IMAD R3, R11, c[0x0][0x49c], R8 ;  /* 0x000127000b037a24 */ /* 0x000fe200078e0208 */
[----:B------:R-:W-:-:S03]  /*10620*/  IADD3 R4, P0, R0, R4, RZ ;  /* 0x0000000400047210 */ /* 0x000fc60007f1e0ff */
[----:B------:R-:W-:Y:S01]  /*10630*/  IMAD R2, R7, c[0x0][0x4e8], R6 ;  /* 0x00013a0007027a24 */ /* 0x000fe200078e0206 */
[----:B------:R-:W-:-:S04]  /*10640*/  SHF.R.S32.HI R6, RZ, 0x1f, R0 ;  /* 0x0000001fff067819 */ /* 0x000fc80000011400 */
[----:B------:R-:W-:Y:S02]  /*10650*/  SHF.R.S32.HI R0, RZ, 0x1f, R2 ;  /* 0x0000001fff007819 */ /* 0x000fe40000011402 */
[----:B------:R-:W-:-:S03]  /*10660*/  IADD3.X R5, R6, R5, R3, P0, !PT ;  /* 0x0000000506057210 */ /* 0x000fc600007fe403 */
[----:B------:R-:W-:-:S04]  /*10670*/  IMAD R0, R0, c[0x0][0x488], RZ ;  /* 0x0001220000007a24 */ /* 0x000fc800078e02ff */
[C---:B------:R-:W-:Y:S02]  /*10680*/  IMAD R0, R2.reuse, c[0x0][0x48c], R0 ;  /* 0x0001230002007a24 */ /* 0x040fe400078e0200 */
[----:B------:R-:W-:-:S05]  /*10690*/  IMAD.WIDE.U32 R2, R2, c[0x0][0x488], R4 ;  /* 0x0001220002027a25 */ /* 0x000fca00078e0004 */
[----:B------:R-:W-:Y:S02]  /*106a0*/  IADD3 R0, R3, R0, RZ ;  /* 0x0000000003007210 */ /* 0x000fe40007ffe0ff */
[----:B------:R-:W-:-:S04]  /*106b0*/  LEA R4, P0, R2, c[0x0][0x450], 0x2 ;  /* 0x0001140002047a11 */ /* 0x000fc800078010ff */
[----:B------:R-:W-:Y:S02]  /*106c0*/  LEA.HI.X R5, R2, c[0x0][0x454], R0, 0x2, P0 ;  /* 0x0001150002057a11 */ /* 0x000fe400000f1400 */
[----:B------:R-:W-:-:S05]  /*106d0*/  MOV R0, 0xff800000 ;  /* 0xff80000000007802 */ /* 0x000fca0000000f00 */
[----:B------:R2:W-:Y:S02]  /*106e0*/  STG.E [R4.64], R0 ;  /* 0x0000000004007986 */ /* 0x0005e4000c101906 */
.L_x_558:
[----:B------:R-:W-:Y:S05]  /*106f0*/  BSYNC B0 ;  /* 0x0000000000007941 */ /* 0x000fea0003800000 */
.L_x_557:
[----:B------:R-:W3:Y:S01]  /*10700*/  LDL R2, [R1+0x7c] ;  /* 0x00007c0001027983 */ /* 0x000ee20000100800 */
[----:B--2---:R-:W-:Y:S01]  /*10710*/  MOV R0, c[0x0][0x4e8] ;  /* 0x00013a0000007a02 */ /* 0x004fe20000000f00 */
[----:B------:R-:W-:-:S03]  /*10720*/  IMAD R6, R10, c[0x0][0x3f0], RZ ;  /* 0x0000fc000a067a24 */ /* 0x000fc600078e02ff */
[----:B------:R-:W-:Y:S01]  /*10730*/  ISETP.NE.AND P0, PT, R0, 0x1, PT ;  /* 0x000000010000780c */ /* 0x000fe20003f05270 */
[----:B------:R-:W-:Y:S02]  /*10740*/  IMAD R0, R9, c[0x0][0x3e8], RZ ;  /* 0x0000fa0009007a24 */ /* 0x000fe400078e02ff */
[----:B------:R-:W-:Y:S02]  /*10750*/  IMAD R8, R11, c[0x0][0x3f4], R6 ;  /* 0x0000fd000b087a24 */ /* 0x000fe400078e0206 */
[----:B------:R-:W-:Y:S01]  /*10760*/  IMAD R5, R12, c[0x0][0x3ec], R0 ;  /* 0x0000fb000c057a24 */ /* 0x000fe200078e0200 */
[----:B---3--:R-:W-:Y:S01]  /*10770*/  IADD3 R4, R2, R13, RZ ;  /* 0x0000000d02047210 */ /* 0x008fe20007ffe0ff */
[----:B------:R-:W-:-:S03]  /*10780*/  IMAD.WIDE.U32 R2, R12, c[0x0][0x3e8], RZ ;  /* 0x0000fa000c027a25 */ /* 0x000fc600078e00ff */
[----:B------:R-:W-:-:S03]  /*10790*/  MOV R0, R4 ;  /* 0x0000000400007202 */ /* 0x000fc60000000f00 */
[----:B------:R-:W-:Y:S01]  /*107a0*/  @P0 IMAD.HI.U32 R7, R4, c[0x0][0x4ec], RZ ;  /* 0x00013b0004070a27 */ /* 0x000fe200078e00ff */
[----:B------:R-:W-:-:S04]  /*107b0*/  IADD3 R3, R3, R5, RZ ;  /* 0x0000000503037210 */ /* 0x000fc80007ffe0ff */
[----:B------:R-:W-:Y:S01]  /*107c0*/  @P0 SHF.R.U32.HI R0, RZ, c[0x0][0x4f0], R7 ;  /* 0x00013c00ff000a19 */ /* 0x000fe20000011607 */
[----:B------:R-:W-:-:S03]  /*107d0*/  IMAD.WIDE.U32 R2, R11, c[0x0][0x3f0], R2 ;  /* 0x0000fc000b027a25 */ /* 0x000fc600078e0002 */
[----:B------:R-:W-:Y:S02]  /*107e0*/  SHF.R.S32.HI R6, RZ, 0x1f, R0 ;  /* 0x0000001fff067819 */ /* 0x000fe40000011400 */
[----:B------:R-:W-:Y:S02]  /*107f0*/  IADD3 R5, -R0, RZ, RZ ;  /* 0x000000ff00057210 */ /* 0x000fe40007ffe1ff */
[----:B------:R-:W-:Y:S01]  /*10800*/  IADD3 R3, R3, R8, RZ ;  /* 0x0000000803037210 */ /* 0x000fe20007ffe0ff */
[----:B------:R-:W-:Y:S02]  /*10810*/  IMAD R6, R6, c[0x0][0x3e0], RZ ;  /* 0x0000f80006067a24 */ /* 0x000fe400078e02ff */
[----:B------:R-:W-:Y:S02]  /*10820*/  IMAD R4, R5, c[0x0][0x4e8], R4 ;  /* 0x00013a0005047a24 */ /* 0x000fe400078e0204 */
[C---:B------:R-:W-:Y:S02]  /*10830*/  IMAD R5, R0.reuse, c[0x0][0x3e4], R6 ;  /* 0x0000f90000057a24 */ /* 0x040fe400078e0206 */
[----:B------:R-:W-:Y:S01]  /*10840*/  IMAD.WIDE.U32 R2, R0, c[0x0][0x3e0], R2 ;  /* 0x0000f80000027a25 */ /* 0x000fe200078e0002 */
[----:B------:R-:W-:-:S04]  /*10850*/  SHF.R.S32.HI R0, RZ, 0x1f, R4 ;  /* 0x0000001fff007819 */ /* 0x000fc80000011404 */
[----:B------:R-:W-:Y:S01]  /*10860*/  IADD3 R3, R3, R5, RZ ;  /* 0x0000000503037210 */ /* 0x000fe20007ffe0ff */
[----:B------:R-:W-:-:S04]  /*10870*/  IMAD R0, R0, c[0x0][0x3d8], RZ ;  /* 0x0000f60000007a24 */ /* 0x000fc800078e02ff */
[----:B------:R-:W-:-:S04]  /*10880*/  IMAD.WIDE.U32 R2, R4, c[0x0][0x3d8], R2 ;  /* 0x0000f60004027a25 */ /* 0x000fc800078e0002 */
[----:B------:R-:W-:Y:S01]  /*10890*/  IMAD R4, R4, c[0x0][0x3dc], R0 ;  /* 0x0000f70004047a24 */ /* 0x000fe200078e0200 */
[----:B------:R-:W-:-:S04]  /*108a0*/  LEA R13, P0, R2, c[0x0][0x380], 0x1 ;  /* 0x0000e000020d7a11 */ /* 0x000fc800078008ff */
[----:B------:R-:W-:-:S04]  /*108b0*/  IADD3 R4, R3, R4, RZ ;  /* 0x0000000403047210 */ /* 0x000fc80007ffe0ff */
[----:B------:R-:W-:Y:S01]  /*108c0*/  LEA.HI.X R5, R2, c[0x0][0x384], R4, 0x1, P0 ;  /* 0x0000e10002057a11 */ /* 0x000fe200000f0c04 */
[----:B------:R-:W-:Y:S05]  /*108d0*/  BRA.DIV ~URZ, `(.L_x_559) ;  /* 0x000026427f007947 */ /* 0x000fea000b800000 */
[----:B------:R2:W3:Y:S02]  /*108e0*/  SHFL.IDX PT, R4, R5, RZ, 0x181f ;  /* 0x00181fff05047589 */ /* 0x0004e400000e0000 */
.L_x_591:
[----:B------:R-:W-:Y:S05]  /*108f0*/  BRA.DIV ~URZ, `(.L_x_560) ;  /* 0x000026927f007947 */ /* 0x000fea000b800000 */
[----:B------:R4:W1:Y:S02]  /*10900*/  SHFL.IDX PT, R0, R13, RZ, 0x181f ;  /* 0x00181fff0d007589 */ /* 0x00086400000e0000 */
.L_x_592:
[----:B------:R-:W5:Y:S04]  /*10910*/  LDL.LU R3, [R1+0xb0] ;  /* 0x0000b00001037983 */ /* 0x000f680000300800 */
[----:B------:R-:W2:Y:S01]  /*10920*/  S2R R6, SR_TID.X ;  /* 0x0000000000067919 */ /* 0x000ea20000002100 */
[----:B------:R-:W-:-:S04]  /*10930*/  IMAD.MOV.U32 R14, RZ, RZ, c[0x0][0x4e8] ;  /* 0x00013a00ff0e7624 */ /* 0x000fc800078e00ff */
[----:B------:R-:W-:Y:S01]  /*10940*/  IMAD R14, R14, c[0x0][0x388], RZ ;  /* 0x0000e2000e0e7a24 */ /* 0x000fe200078e02ff */
[----:B--2---:R-:W-:-:S04]  /*10950*/  SHF.R.S32.HI R2, RZ, 0x1f, R6 ;  /* 0x0000001fff027819 */ /* 0x004fc80000011406 */
[----:B------:R-:W-:-:S04]  /*10960*/  LEA.HI R2, R2, R6, RZ, 0x3 ;  /* 0x0000000602027211 */ /* 0x000fc800078f18ff */
[----:B------:R-:W-:Y:S01]  /*10970*/  SHF.R.S32.HI R2, RZ, 0x3, R2 ;  /* 0x00000003ff027819 */ /* 0x000fe20000011402 */
[----:B------:R-:W-:Y:S04]  /*10980*/  BSSY B0, `(.L_x_561) ;  /* 0x000001c000007945 */ /* 0x000fe80003800000 */
[----:B-----5:R-:W-:-:S05]  /*10990*/  IMAD.IADD R12, R2, 0x1, R3 ;  /* 0x00000001020c7824 */ /* 0x020fca00078e0203 */
[----:B------:R-:W-:-:S13]  /*109a0*/  ISETP.GE.AND P0, PT, R12, R14, PT ;  /* 0x0000000e0c00720c */ /* 0x000fda0003f06270 */
[----:B------:R-:W-:Y:S05]  /*109b0*/  @P0 BRA `(.L_x_562) ;  /* 0x0000018000000947 */ /* 0x000fea0003800000 */
[----:B------:R-:W2:Y:S04]  /*109c0*/  LDL R6, [R1+0x54] ;  /* 0x0000540001067983 */ /* 0x000ea80000100800 */
[----:B------:R-:W5:Y:S04]  /*109d0*/  LDL R2, [R1+0x6c] ;  /* 0x00006c0001027983 */ /* 0x000f680000100800 */
[----:B----4-:R-:W4:Y:S04]  /*109e0*/  LDL R17, [R1+0x68] ;  /* 0x0000680001117983 */ /* 0x010f280000100800 */
[----:B---3--:R-:W3:Y:S04]  /*109f0*/  LDL R15, [R1+0x70] ;  /* 0x00007000010f7983 */ /* 0x008ee80000100800 */
[----:B------:R-:W3:Y:S04]  /*10a00*/  LDL R7, [R1+0xf4] ;  /* 0x0000f40001077983 */ /* 0x000ee80000100800 */
[----:B------:R-:W3:Y:S04]  /*10a10*/  LDL R3, [R1+0xf0] ;  /* 0x0000f00001037983 */ /* 0x000ee80000100800 */
[----:B------:R-:W3:Y:S04]  /*10a20*/  LDL R18, [R1+0xec] ;  /* 0x0000ec0001127983 */ /* 0x000ee80000100800 */
[----:B-1----:R-:W3:Y:S01]  /*10a30*/  LDL R16, [R1+0xe8] ;  /* 0x0000e80001107983 */ /* 0x002ee20000100800 */
[----:B--2---:R-:W-:-:S02]  /*10a40*/  ISETP.GE.AND P3, PT, R6, c[0x0][0x3c8], PT ;  /* 0x0000f20006007a0c */ /* 0x004fc40003f66270 */
[----:B-----5:R-:W-:Y:S02]  /*10a50*/  ISETP.GE.AND P2, PT, R2, c[0x0][0x3c8], PT ;  /* 0x0000f20002007a0c */ /* 0x020fe40003f46270 */
[----:B----4-:R-:W-:Y:S02]  /*10a60*/  ISETP.GE.AND P1, PT, R17, c[0x0][0x3c8], PT ;  /* 0x0000f20011007a0c */ /* 0x010fe40003f26270 */
[----:B---3--:R-:W-:-:S07]  /*10a70*/  ISETP.GE.AND P0, PT, R15, c[0x0][0x3c8], PT ;  /* 0x0000f2000f007a0c */ /* 0x008fce0003f06270 */
[-C--:B------:R-:W-:Y:S02]  /*10a80*/  @!P3 LEA R10, P4, R6, R0.reuse, 0x1 ;  /* 0x00000000060ab211 */ /* 0x080fe400078808ff */
[----:B------:R-:W-:Y:S02]  /*10a90*/  @!P2 LEA R8, P6, R2, R0, 0x1 ;  /* 0x000000000208a211 */ /* 0x000fe400078c08ff */
[----:B------:R-:W-:Y:S02]  /*10aa0*/  @!P3 LEA.HI.X R11, R6, R4, R7, 0x1, P4 ;  /* 0x00000004060bb211 */ /* 0x000fe400020f0c07 */
[----:B------:R-:W-:Y:S02]  /*10ab0*/  @!P1 LEA R6, P5, R17, R0, 0x1 ;  /* 0x0000000011069211 */ /* 0x000fe400078a08ff */
[----:B------:R-:W-:Y:S02]  /*10ac0*/  @!P2 LEA.HI.X R9, R2, R4, R3, 0x1, P6 ;  /* 0x000000040209a211 */ /* 0x000fe400030f0c03 */
[----:B------:R-:W-:-:S02]  /*10ad0*/  @!P0 LEA R2, P4, R15, R0, 0x1 ;  /* 0x000000000f028211 */ /* 0x000fc400078808ff */
[-C--:B------:R-:W-:Y:S02]  /*10ae0*/  @!P1 LEA.HI.X R7, R17, R4.reuse, R18, 0x1, P5 ;  /* 0x0000000411079211 */ /* 0x080fe400028f0c12 */
[----:B------:R-:W-:Y:S01]  /*10af0*/  @!P0 LEA.HI.X R3, R15, R4, R16, 0x1, P4 ;  /* 0x000000040f038211 */ /* 0x000fe200020f0c10 */
[----:B------:R1:W-:Y:S04]  /*10b00*/  @!P3 ST.E.128 [R10.64], RZ ;  /* 0x000000ff0a00b985 */ /* 0x0003e8000c101d06 */
[----:B------:R1:W-:Y:S04]  /*10b10*/  @!P2 ST.E.128 [R8.64], RZ ;  /* 0x000000ff0800a985 */ /* 0x0003e8000c101d06 */
[----:B------:R1:W-:Y:S04]  /*10b20*/  @!P1 ST.E.128 [R6.64], RZ ;  /* 0x000000ff06009985 */ /* 0x0003e8000c101d06 */
[----:B------:R1:W-:Y:S02]  /*10b30*/  @!P0 ST.E.128 [R2.64], RZ ;  /* 0x000000ff02008985 */ /* 0x0003e4000c101d06 */
.L_x_562:
[----:B------:R-:W-:Y:S05]  /*10b40*/  BSYNC B0 ;  /* 0x0000000000007941 */ /* 0x000fea0003800000 */
.L_x_561:
[----:B------:R-:W-:Y:S05]  /*10b50*/  BRA.DIV ~URZ, `(.L_x_563) ;  /* 0x000024a27f007947 */ /* 0x000fea000b800000 */
[----:B---3--:R2:W3:Y:S04]  /*10b60*/  SHFL.IDX PT, R4, R5, 0x1, 0x181f ;  /* 0x00381f0005047f89 */ /* 0x0084e800000e0000 */
[----:B-1----:R2:W1:Y:S02]  /*10b70*/  SHFL.IDX PT, R0, R13, 0x1, 0x181f ;  /* 0x00381f000d007f89 */ /* 0x00246400000e0000 */
.L_x_593:
[----:B------:R-:W-:Y:S01]  /*10b80*/  IADD3 R2, R12, 0x20, RZ ;  /* 0x000000200c027810 */ /* 0x000fe20007ffe0ff */
[----:B------:R-:W-:Y:S03]  /*10b90*/  BSSY B0, `(.L_x_564) ;  /* 0x000001b000007945 */ /* 0x000fe60003800000 */
[----:B------:R-:W-:-:S13]  /*10ba0*/  ISETP.GE.AND P0, PT, R2, R14, PT ;  /* 0x0000000e0200720c */ /* 0x000fda0003f06270 */
[----:B------:R-:W-:Y:S05]  /*10bb0*/  @P0 BRA `(.L_x_565) ;  /* 0x0000018000000947 */ /* 0x000fea0003800000 */
        /* <DEDUP_REMOVED lines=8> */
[----:B-----5:R-:W-:-:S02]  /*10c40*/  ISETP.GE.AND P3, PT, R6, c[0x0][0x3c8], PT ;  /* 0x0000f20006007a0c */ /* 0x020fc40003f66270 */
[----:B--2---:R-:W-:Y:S02]  /*10c50*/  ISETP.GE.AND P2, PT, R3, c[0x0][0x3c8], PT ;  /* 0x0000f20003007a0c */ /* 0x004fe40003f46270 */
[----:B----4-:R-:W-:Y:S02]  /*10c60*/  ISETP.GE.AND P1, PT, R17, c[0x0][0x3c8], PT ;  /* 0x0000f20011007a0c */ /* 0x010fe40003f26270 */
[----:B---3--:R-:W-:-:S07]  /*10c70*/  ISETP.GE.AND P0, PT, R15, c[0x0][0x3c8], PT ;  /* 0x0000f2000f007a0c */ /* 0x008fce0003f06270 */
[CC--:B-1----:R-:W-:Y:S02]  /*10c80*/  @!P3 LEA R10, P4, R6.reuse, R0.reuse, 0x1 ;  /* 0x00000000060ab211 */ /* 0x0c2fe400078808ff */
        /* <DEDUP_REMOVED lines=11> */
.L_x_565:
[----:B------:R-:W-:Y:S05]  /*10d40*/  BSYNC B0 ;  /* 0x0000000000007941 */ /* 0x000fea0003800000 */
.L_x_564:
[----:B------:R-:W-:Y:S05]  /*10d50*/  BRA.DIV ~URZ, `(.L_x_566) ;  /* 0x000023927f007947 */ /* 0x000fea000b800000 */
[----:B---3--:R3:W2:Y:S02]  /*10d60*/  SHFL.IDX PT, R4, R5, 0x2, 0x181f ;  /* 0x00581f0005047f89 */ /* 0x0086a400000e0000 */
.L_x_594:
[----:B------:R-:W-:Y:S05]  /*10d70*/  BRA.DIV ~URZ, `(.L_x_567) ;  /* 0x000023f27f007947 */ /* 0x000fea000b800000 */
[----:B-1----:R1:W3:Y:S02]  /*10d80*/  SHFL.IDX PT, R0, R13, 0x2, 0x181f ;  /* 0x00581f000d007f89 */ /* 0x0022e400000e0000 */
.L_x_595:
[----:B------:R-:W-:Y:S01]  /*10d90*/  IADD3 R2, R12, 0x40, RZ ;  /* 0x000000400c027810 */ /* 0x000fe20007ffe0ff */
[----:B------:R-:W-:Y:S03]  /*10da0*/  BSSY B0, `(.L_x_568) ;  /* 0x000001b000007945 */ /* 0x000fe60003800000 */
[----:B------:R-:W-:-:S13]  /*10db0*/  ISETP.GE.AND P0, PT, R2, R14, PT ;  /* 0x0000000e0200720c */ /* 0x000fda0003f06270 */
[----:B------:R-:W-:Y:S05]  /*10dc0*/  @P0 BRA `(.L_x_569) ;  /* 0x0000018000000947 */ /* 0x000fea0003800000 */
[----:B------:R-:W5:Y:S04]  /*10dd0*/  LDL R6, [R1+0x54] ;  /* 0x0000540001067983 */ /* 0x000f680000100800 */
[----:B----4-:R-:W4:Y:S04]  /*10de0*/  LDL R3, [R1+0x6c] ;  /* 0x00006c0001037983 */ /* 0x010f280000100800 */
[----:B---3--:R-:W3:Y:S04]  /*10df0*/  LDL R17, [R1+0x68] ;  /* 0x0000680001117983 */ /* 0x008ee80000100800 */
[----:B--2---:R-:W2:Y:S04]  /*10e00*/  LDL R15, [R1+0x70] ;  /* 0x00007000010f7983 */ /* 0x004ea80000100800 */
[----:B------:R-:W2:Y:S04]  /*10e10*/  LDL R7, [R1+0xf4] ;  /* 0x0000f40001077983 */ /* 0x000ea80000100800 */
[----:B------:R-:W2:Y:S04]  /*10e20*/  LDL R19, [R1+0xf0] ;  /* 0x0000f00001137983 */ /* 0x000ea80000100800 */
[----:B------:R-:W2:Y:S04]  /*10e30*/  LDL R18, [R1+0xec] ;  /* 0x0000ec0001127983 */ /* 0x000ea80000100800 */
[----:B------:R-:W2:Y:S01]  /*10e40*/  LDL R16, [R1+0xe8] ;  /* 0x0000e80001107983 */ /* 0x000ea20000100800 */
[----:B-----5:R-:W-:-:S02]  /*10e50*/  ISETP.GE.AND P3, PT, R6, c[0x0][0x3c8], PT ;  /* 0x0000f20006007a0c */ /* 0x020fc40003f66270 */
[----:B----4-:R-:W-:Y:S02]  /*10e60*/  ISETP.GE.AND P2, PT, R3, c[0x0][0x3c8], PT ;  /* 0x0000f20003007a0c */ /* 0x010fe40003f46270 */
[----:B---3--:R-:W-:Y:S02]  /*10e70*/  ISETP.GE.AND P1, PT, R17, c[0x0][0x3c8], PT ;  /* 0x0000f20011007a0c */ /* 0x008fe40003f26270 */
[----:B--2---:R-:W-:-:S07]  /*10e80*/  ISETP.GE.AND P0, PT, R15, c[0x0][0x3c8], PT ;  /* 0x0000f2000f007a0c */ /* 0x004fce0003f06270 */
[CC--:B------:R-:W-:Y:S02]  /*10e90*/  @!P3 LEA R10, P4, R6.reuse, R0.reuse, 0x1 ;  /* 0x00000000060ab211 */ /* 0x0c0fe400078808ff */
        /* <DEDUP_REMOVED lines=11> */
.L_x_569:
[----:B------:R-:W-:Y:S05]  /*10f50*/  BSYNC B0 ;  /* 0x0000000000007941 */ /* 0x000fea0003800000 */
.L_x_568:
[----:B------:R-:W-:Y:S05]  /*10f60*/  BRA.DIV ~URZ, `(.L_x_570) ;  /* 0x000022827f007947 */ /* 0x000fea000b800000 */
[----:B--2---:R2:W1:Y:S04]  /*10f70*/  SHFL.IDX PT, R4, R5, 0x3, 0x181f ;  /* 0x00781f0005047f89 */ /* 0x00446800000e0000 */
[----:B---3--:R2:W3:Y:S02]  /*10f80*/  SHFL.IDX PT, R0, R13, 0x3, 0x181f ;  /* 0x00781f000d007f89 */ /* 0x0084e400000e0000 */
.L_x_596:
[----:B------:R-:W-:-:S04]  /*10f90*/  IADD3 R2, R12, 0x60, RZ ;  /* 0x000000600c027810 */ /* 0x000fc80007ffe0ff */
        /* <DEDUP_REMOVED lines=9> */
[----:B-1----:R-:W3:Y:S01]  /*11030*/  LDL R13, [R1+0xe8] ;  /* 0x0000e800010d7983 */ /* 0x002ee20000100800 */
[----:B-----5:R-:W-:-:S02]  /*11040*/  ISETP.GE.AND P3, PT, R6, c[0x0][0x3c8], PT ;  /* 0x0000f20006007a0c */ /* 0x020fc40003f66270 */
[----:B--2---:R-:W-:Y:S02]  /*11050*/  ISETP.GE.AND P2, PT, R3, c[0x0][0x3c8], PT ;  /* 0x0000f20003007a0c */ /* 0x004fe40003f46270 */
[----:B----4-:R-:W-:Y:S02]  /*11060*/  ISETP.GE.AND P1, PT, R15, c[0x0][0x3c8], PT ;  /* 0x0000f2000f007a0c */ /* 0x010fe40003f26270 */
[----:B---3--:R-:W-:-:S07]  /*11070*/  ISETP.GE.AND P0, PT, R5, c[0x0][0x3c8], PT ;  /* 0x0000f20005007a0c */ /* 0x008fce0003f06270 */
        /* <DEDUP_REMOVED lines=12> */
.L_x_556:
[----:B------:R-:W-:Y:S05]  /*11140*/  BSYNC B1 ;  /* 0x0000000000017941 */ /* 0x000fea0003800000 */
.L_x_547:
[----:B---34-:R-:W3:Y:S02]  /*11150*/  LDL R0, [R1+0xf8] ;  /* 0x0000f80001007983 */ /* 0x018ee40000100800 */
[----:B---3--:R-:W-:-:S13]  /*11160*/  ISETP.NE.AND P0, PT, R0, RZ, PT ;  /* 0x000000ff0000720c */ /* 0x008fda0003f05270 */
[----:B------:R-:W-:Y:S01]  /*11170*/  @P0 WARPSYNC 0xffffffff ;  /* 0xffffffff00000948 */ /* 0x000fe20003800000 */
[----:B------:R-:W-:Y:S06]  /*11180*/  @P0 BAR.SYNC.DEFER_BLOCKING 0x5, 0x100 ;  /* 0x0144000000000b1d */ /* 0x000fec0000010000 */
[----:B------:R-:W3:Y:S04]  /*11190*/  @P0 LDS R0, [0x18100] ;  /* 0x01810000ff000984 */ /* 0x000ee80000000800 */
[----:B---3--:R3:W-:Y:S04]  /*111a0*/  @P0 STL [R1+0xc4], R0 ;  /* 0x0000c40001000387 */ /* 0x0087e80000100800 */
[----:B------:R-:W-:Y:S06]  /*111b0*/  @P0 BAR.ARV 0x4, 0x100 ;  /* 0x0104000000000b1d */ /* 0x000fec0000002000 */
[----:B------:R-:W-:Y:S05]  /*111c0*/  @P0 BRA `(.L_x_571) ;  /* 0x0000009000000947 */ /* 0x000fea0003800000 */
[----:B------:R-:W-:Y:S05]  /*111d0*/  BRA.DIV ~URZ, `(.L_x_572) ;  /* 0x000021027f007947 */ /* 0x000fea000b800000 */
[----:B---3--:R3:W4:Y:S02]  /*111e0*/  SHFL.IDX PT, R0, R81, RZ, 0x1f ;  /* 0x00001fff51007589 */ /* 0x00872400000e0000 */
.L_x_597:
[----:B-12---:R-:W1:Y:S01]  /*111f0*/  S2R R2, SR_TID.X ;  /* 0x0000000000027919 */ /* 0x006e620000002100 */
[----:B------:R-:W-:Y:S03]  /*11200*/  WARPSYNC 0xffffffff ;  /* 0xffffffff00007948 */ /* 0x000fe60003800000 */
[----:B------:R-:W-:Y:S06]  /*11210*/  BAR.SYNC.DEFER_BLOCKING 0x4, 0x100 ;  /* 0x0104000000007b1d */ /* 0x000fec0000010000 */
[----:B----4-:R2:W-:Y:S01]  /*11220*/  STL [R1+0xc4], R0 ;  /* 0x0000c40001007387 */ /* 0x0105e20000100800 */
[----:B-1----:R-:W-:-:S13]  /*11230*/  LOP3.LUT P0, RZ, R2, 0xff, RZ, 0xc0, !PT ;  /* 0x000000ff02ff7812 */ /* 0x002fda000780c0ff */
[----:B------:R2:W-:Y:S04]  /*11240*/  @!P0 STS [0x18100], R81 ;  /* 0x01810051ff008388 */ /* 0x0005e80000000800 */
[----:B------:R-:W-:Y:S06]  /*11250*/  BAR.ARV 0x5, 0x100 ;  /* 0x0144000000007b1d */ /* 0x000fec0000002000 */
.L_x_571:
[----:B--23--:R-:W2:Y:S02]  /*11260*/  LDL R0, [R1+0xc4] ;  /* 0x0000c40001007983 */ /* 0x00cea40000100800 */
[----:B--2---:R-:W-:-:S13]  /*11270*/  ISETP.GE.AND P0, PT, R0, c[0x0][0x538], PT ;  /* 0x00014e0000007a0c */ /* 0x004fda0003f06270 */
[----:B-1---5:R-:W-:Y:S01]  /*11280*/  @P0 CALL.REL.NOINC `(.L_x_573) ;  /* 0x0000001000000944 */ /* 0x022fe20003c00000 */
[----:B------:R-:W-:Y:S05]  /*11290*/  BRA `(.L_x_574) ;  /* 0xfffef75000007947 */ /* 0x000fea000383ffff */
.L_x_573:
[----:B------:R-:W-:Y:S05]  /*112a0*/  EXIT ;  /* 0x000000000000794d */ /* 0x000fea0003800000 */
.L_x_519:
[----:B------:R2:W-:Y:S01]  /*112b0*/  STL [R1+0x64], RZ ;  /* 0x000064ff01007387 */ /* 0x0005e20000100800 */
[----:B-1----:R-:W-:Y:S01]  /*112c0*/  IMAD.MOV.U32 R7, RZ, RZ, R5 ;  /* 0x000000ffff077224 */ /* 0x002fe200078e0005 */
[----:B------:R-:W-:Y:S02]  /*112d0*/  MOV R3, 0x181f ;  /* 0x0000181f00037802 */ /* 0x000fe40000000f00 */
[----:B------:R-:W-:Y:S02]  /*112e0*/  MOV R2, 0x11300 ;  /* 0x0001130000027802 */ /* 0x000fe40000000f00 */
[----:B--2---:R-:W-:Y:S05]  /*112f0*/  CALL.REL.NOINC `($__internal_3_$__cuda_sm70_shflsync_idx_p) ;  /* 0x000020d000007944 */ /* 0x004fea0003c00000 */
[----:B-----5:R-:W-:Y:S01]  /*11300*/  MOV R4, R7 ;  /* 0x0000000700047202 */ /* 0x020fe20000000f00 */
[----:B-1----:R-:W-:Y:S05]  /*11310*/  BRA `(.L_x_575) ;  /* 0xffff264000007947 */ /* 0x002fea000383ffff */
.L_x_520:
[----:B------:R4:W-:Y:S01]  /*11320*/  STL [R1+0x64], RZ ;  /* 0x000064ff01007387 */ /* 0x0009e20000100800 */
[----:B-1----:R-:W-:Y:S01]  /*11330*/  IMAD.MOV.U32 R7, RZ, RZ, R15 ;  /* 0x000000ffff077224 */ /* 0x002fe200078e000f */
[----:B------:R-:W-:Y:S02]  /*11340*/  MOV R3, 0x181f ;  /* 0x0000181f00037802 */ /* 0x000fe40000000f00 */
[----:B------:R-:W-:Y:S02]  /*11350*/  MOV R2, 0x11370 ;  /* 0x0001137000027802 */ /* 0x000fe40000000f00 */
[----:B--234-:R-:W-:Y:S05]  /*11360*/  CALL.REL.NOINC `($__internal_3_$__cuda_sm70_shflsync_idx_p) ;  /* 0x0000206000007944 */ /* 0x01cfea0003c00000 */
[----:B------:R-:W2:Y:S04]  /*11370*/  LDL R2, [R1+0x54] ;  /* 0x0000540001027983 */ /* 0x000ea80000100800 */
[----:B------:R-:W3:Y:S04]  /*11380*/  LDL R14, [R1+0x6c] ;  /* 0x00006c00010e7983 */ /* 0x000ee80000100800 */
[----:B------:R-:W4:Y:S04]  /*11390*/  LDL R13, [R1+0x68] ;  /* 0x00006800010d7983 */ /* 0x000f280000100800 */
[----:B------:R-:W4:Y:S04]  /*113a0*/  LDL R12, [R1+0x70] ;  /* 0x00007000010c7983 */ /* 0x000f280000100800 */
[----:B-----5:R-:W4:Y:S01]  /*113b0*/  LDL R0, [R1+0x4c] ;  /* 0x00004c0001007983 */ /* 0x020f220000100800 */
[----:B------:R-:W-:-:S02]  /*113c0*/  IADD3 R10, P1, R7, R93, RZ ;  /* 0x0000005d070a7210 */ /* 0x000fc40007f3e0ff */
[C---:B------:R-:W-:Y:S02]  /*113d0*/  IADD3 R8, P0, R7.reuse, R94, RZ ;  /* 0x0000005e07087210 */ /* 0x040fe40007f1e0ff */
[C---:B------:R-:W-:Y:S01]  /*113e0*/  IADD3 R6, P5, R7.reuse, R95, RZ ;  /* 0x0000005f07067210 */ /* 0x040fe20007fbe0ff */
[C---:B------:R-:W-:Y:S02]  /*113f0*/  IMAD.X R11, R4.reuse, 0x1, R88, P1 ;  /* 0x00000001040b7824 */ /* 0x040fe400008e0658 */
[----:B------:R-:W-:Y:S01]  /*11400*/  IMAD.X R9, R4, 0x1, R89, P0 ;  /* 0x0000000104097824 */ /* 0x000fe200000e0659 */
[----:B--2---:R-:W-:Y:S02]  /*11410*/  ISETP.GE.AND P3, PT, R2, c[0x0][0x1d4], PT ;  /* 0x0000750002007a0c */ /* 0x004fe40003f66270 */
[----:B------:R-:W-:Y:S01]  /*11420*/  IADD3 R2, P4, R7, R96, RZ ;  /* 0x0000006007027210 */ /* 0x000fe20007f9e0ff */
[----:B------:R-:W-:Y:S01]  /*11430*/  IMAD.X R7, R4, 0x1, R90, P5 ;  /* 0x0000000104077824 */ /* 0x000fe200028e065a */
[----:B---3--:R-:W-:-:S03]  /*11440*/  ISETP.GE.AND P2, PT, R14, c[0x0][0x1d4], PT ;  /* 0x000075000e007a0c */ /* 0x008fc60003f46270 */
[----:B------:R-:W-:Y:S01]  /*11450*/  IMAD.X R3, R4, 0x1, R91, P4 ;  /* 0x0000000104037824 */ /* 0x000fe200020e065b */
[----:B----4-:R-:W-:Y:S02]  /*11460*/  ISETP.GE.AND P1, PT, R13, c[0x0][0x1d4], PT ;  /* 0x000075000d007a0c */ /* 0x010fe40003f26270 */
[----:B------:R-:W-:Y:S02]  /*11470*/  SEL R14, RZ, 0x10, P2 ;  /* 0x00000010ff0e7807 */ /* 0x000fe40001000000 */
[----:B------:R-:W-:Y:S02]  /*11480*/  ISETP.GE.AND P0, PT, R12, c[0x0][0x1d4], PT ;  /* 0x000075000c007a0c */ /* 0x000fe40003f06270 */
[----:B------:R-:W-:Y:S01]  /*11490*/  SEL R13, RZ, 0x10, P1 ;  /* 0x00000010ff0d7807 */ /* 0x000fe20000800000 */
[----:B------:R-:W-:Y:S01]  /*114a0*/  @!PT LDS RZ, [RZ] ;  /* 0x00000000fffff984 */ /* 0x000fe20000000800 */
[----:B------:R-:W-:Y:S01]  /*114b0*/  @!PT LDS RZ, [RZ] ;  /* 0x00000000fffff984 */ /* 0x000fe20000000800 */
[----:B------:R-:W-:Y:S01]  /*114c0*/  @!PT LDS RZ, [RZ] ;  /* 0x00000000fffff984 */ /* 0x000fe20000000800 */
[----:B------:R2:W-:Y:S01]  /*114d0*/  LDGSTS.E.BYPASS.LTC128B.128 [R0+0x10100], [R10.64], !P3 ;  /* 0x101000000a007fae */ /* 0x0005e2000d901d46 */
[----:B------:R-:W-:-:S03]  /*114e0*/  SEL R12, RZ, 0x10, P0 ;  /* 0x00000010ff0c7807 */ /* 0x000fc60000000000 */
[----:B------:R2:W-:Y:S04]  /*114f0*/  LDGSTS.E.BYPASS.LTC128B.128 [R0+0x12100], [R8.64], !P2 ;  /* 0x1210000008007fae */ /* 0x0005e8000d101d46 */
[----:B------:R3:W-:Y:S04]  /*11500*/  LDGSTS.E.BYPASS.LTC128B.128 [R0+0x14100], [R6.64], !P1 ;  /* 0x1410000006007fae */ /* 0x0007e8000c901d46 */
[----:B------:R2:W-:Y:S01]  /*11510*/  LDGSTS.E.BYPASS.LTC128B.128 [R0+0x16100], [R2.64], !P0 ;  /* 0x1610000002007fae */ /* 0x0005e2000c101d46 */
[----:B---3--:R-:W-:Y:S01]  /*11520*/  IMAD.MOV.U32 R7, RZ, RZ, R5 ;  /* 0x000000ffff077224 */ /* 0x008fe200078e0005 */
[----:B------:R-:W-:Y:S01]  /*11530*/  SEL R5, RZ, 0x10, P3 ;  /* 0x00000010ff057807 */ /* 0x000fe20001800000 */
[----:B--2---:R-:W-:Y:S01]  /*11540*/  IMAD.MOV.U32 R0, RZ, RZ, 0x1 ;  /* 0x00000001ff007424 */ /* 0x004fe200078e00ff */
[----:B------:R-:W-:Y:S01]  /*11550*/  MOV R2, 0x11590 ;  /* 0x0001159000027802 */ /* 0x000fe20000000f00 */
[----:B------:R-:W-:-:S03]  /*11560*/  IMAD.MOV.U32 R3, RZ, RZ, 0x181f ;  /* 0x0000181fff037424 */ /* 0x000fc600078e00ff */
[----:B------:R2:W-:Y:S04]  /*11570*/  STL [R1+0x64], R0 ;  /* 0x0000640001007387 */ /* 0x0005e80000100800 */
[----:B-12---:R-:W-:Y:S05]  /*11580*/  CALL.REL.NOINC `($__internal_3_$__cuda_sm70_shflsync_idx_p) ;  /* 0x00001e4000007944 */ /* 0x006fea0003c00000 */
[----:B-----5:R-:W-:Y:S01]  /*11590*/  MOV R0, 0x1 ;  /* 0x0000000100007802 */ /* 0x020fe20000000f00 */
[----:B------:R-:W-:Y:S01]  /*115a0*/  IMAD.MOV.U32 R4, RZ, RZ, R7 ;  /* 0x000000ffff047224 */ /* 0x000fe200078e0007 */
[----:B------:R-:W-:Y:S01]  /*115b0*/  MOV R3, 0x181f ;  /* 0x0000181f00037802 */ /* 0x000fe20000000f00 */
[----:B------:R-:W-:Y:S01]  /*115c0*/  IMAD.MOV.U32 R7, RZ, RZ, R15 ;  /* 0x000000ffff077224 */ /* 0x000fe200078e000f */
[----:B------:R-:W-:Y:S01]  /*115d0*/  MOV R2, 0x11600 ;  /* 0x0001160000027802 */ /* 0x000fe20000000f00 */
[----:B------:R2:W-:Y:S04]  /*115e0*/  STL [R1+0x64], R0 ;  /* 0x0000640001007387 */ /* 0x0005e80000100800 */
[----:B-12---:R-:W-:Y:S05]  /*115f0*/  CALL.REL.NOINC `($__internal_3_$__cuda_sm70_shflsync_idx_p) ;  /* 0x00001dd000007944 */ /* 0x006fea0003c00000 */
[----:B-----5:R-:W-:Y:S01]  /*11600*/  MOV R0, R7 ;  /* 0x0000000700007202 */ /* 0x020fe20000000f00 */
[----:B-1----:R-:W-:Y:S05]  /*11610*/  BRA `(.L_x_576) ;  /* 0xffff253000007947 */ /* 0x002fea000383ffff */
.L_x_521:
[----:B------:R1:W-:Y:S01]  /*11620*/  STL [R1+0x64], RZ ;  /* 0x000064ff01007387 */ /* 0x0003e20000100800 */
[----:B------:R-:W-:Y:S01]  /*11630*/  IMAD.MOV.U32 R7, RZ, RZ, R4 ;  /* 0x000000ffff077224 */ /* 0x000fe200078e0004 */
[----:B------:R-:W-:Y:S02]  /*11640*/  MOV R3, 0x1c1f ;  /* 0x00001c1f00037802 */ /* 0x000fe40000000f00 */
[----:B------:R-:W-:-:S02]  /*11650*/  MOV R2, 0x11670 ;  /* 0x0001167000027802 */ /* 0x000fc40000000f00 */
[----:B-1----:R-:W-:Y:S05]  /*11660*/  CALL.REL.NOINC `($__internal_3_$__cuda_sm70_shflsync_idx_p) ;  /* 0x00001d6000007944 */ /* 0x002fea0003c00000 */
[----:B-1---5:R-:W-:Y:S05]  /*11670*/  BRA `(.L_x_577) ;  /* 0xffff27c000007947 */ /* 0x022fea000383ffff */
.L_x_522:
[----:B------:R-:W-:Y:S01]  /*11680*/  MOV R0, 0x1 ;  /* 0x0000000100007802 */ /* 0x000fe20000000f00 */
[----:B------:R-:W-:Y:S01]  /*11690*/  IMAD.MOV.U32 R7, RZ, RZ, R4 ;  /* 0x000000ffff077224 */ /* 0x000fe200078e0004 */
[----:B------:R-:W-:Y:S01]  /*116a0*/  MOV R2, 0x116e0 ;  /* 0x000116e000027802 */ /* 0x000fe20000000f00 */
[----:B------:R-:W-:-:S02]  /*116b0*/  IMAD.MOV.U32 R3, RZ, RZ, 0x1c1f ;  /* 0x00001c1fff037424 */ /* 0x000fc400078e00ff */
[----:B------:R2:W-:Y:S04]  /*116c0*/  STL [R1+0x64], R0 ;  /* 0x0000640001007387 */ /* 0x0005e80000100800 */
[----:B-12---:R-:W-:Y:S05]  /*116d0*/  CALL.REL.NOINC `($__internal_3_$__cuda_sm70_shflsync_idx_p) ;  /* 0x00001cf000007944 */ /* 0x006fea0003c00000 */
[----:B-----5:R-:W-:Y:S01]  /*116e0*/  IMAD.IADD R0, R5, 0x1, R7 ;  /* 0x0000000105007824 */ /* 0x020fe200078e0207 */
[----:B------:R-:W-:-:S04]  /*116f0*/  FMNMX.FTZ R2, R10, R14, !PT ;  /* 0x0000000e0a027209 */ /* 0x000fc80007810000 */
[----:B------:R-:W-:Y:S02]  /*11700*/  IMNMX R0, R6, R0, PT ;  /* 0x0000000006007217 */ /* 0x000fe40003800200 */
[----:B------:R-:W-:Y:S02]  /*11710*/  FMNMX.FTZ R2, R15, R2, !PT ;  /* 0x000000020f027209 */ /* 0x000fe40007810000 */
[C---:B------:R-:W-:Y:S02]  /*11720*/  ISETP.GT.AND P1, PT, R0.reuse, RZ, PT ;  /* 0x000000ff0000720c */ /* 0x040fe40003f24270 */
[C---:B------:R-:W-:Y:S02]  /*11730*/  ISETP.GT.AND P0, PT, R0.reuse, 0x1, PT ;  /* 0x000000010000780c */ /* 0x040fe40003f04270 */
[----:B------:R-:W-:Y:S02]  /*11740*/  ISETP.GT.AND P2, PT, R0, 0x8, PT ;  /* 0x000000080000780c */ /* 0x000fe40003f44270 */
[----:B------:R-:W-:-:S02]  /*11750*/  FSEL R5, R68, -INF , P1 ;  /* 0xff80000044057808 */ /* 0x000fc40000800000 */
[----:B------:R-:W-:Y:S02]  /*11760*/  FSEL R6, R61, -INF , P0 ;  /* 0xff8000003d067808 */ /* 0x000fe40000000000 */
[C---:B------:R-:W-:Y:S02]  /*11770*/  ISETP.GT.AND P0, PT, R0.reuse, 0x9, PT ;  /* 0x000000090000780c */ /* 0x040fe40003f04270 */
[----:B------:R-:W-:Y:S02]  /*11780*/  FSEL R13, R53, -INF , P2 ;  /* 0xff800000350d7808 */ /* 0x000fe40001000000 */
[----:B------:R-:W-:Y:S02]  /*11790*/  FMNMX.FTZ R3, R5, R6, !PT ;  /* 0x0000000605037209 */ /* 0x000fe40007810000 */
[----:B------:R-:W-:Y:S02]  /*117a0*/  FMNMX.FTZ R7, R17, R2, !PT ;  /* 0x0000000211077209 */ /* 0x000fe40007810000 */
[----:B------:R-:W-:-:S02]  /*117b0*/  ISETP.GT.AND P1, PT, R0, 0x10, PT ;  /* 0x000000100000780c */ /* 0x000fc40003f24270 */
[----:B------:R-:W-:Y:S02]  /*117c0*/  FSEL R12, R51, -INF , P0 ;  /* 0xff800000330c7808 */ /* 0x000fe40000000000 */
[----:B------:R-:W-:Y:S02]  /*117d0*/  FMNMX.FTZ R2, R13, R3, !PT ;  /* 0x000000030d027209 */ /* 0x000fe40007810000 */
[----:B------:R-:W-:Y:S02]  /*117e0*/  FMNMX.FTZ R132, R18, R7, !PT ;  /* 0x0000000712847209 */ /* 0x000fe40007810000 */
[----:B------:R-:W-:Y:S02]  /*117f0*/  ISETP.GT.AND P0, PT, R0, 0x11, PT ;  /* 0x000000110000780c */ /* 0x000fe40003f04270 */
[----:B------:R-:W-:Y:S02]  /*11800*/  FSEL R9, R45, -INF , P1 ;  /* 0xff8000002d097808 */ /* 0x000fe40000800000 */
[----:B------:R-:W-:-:S02]  /*11810*/  FMNMX.FTZ R2, R12, R2, !PT ;  /* 0x000000020c027209 */ /* 0x000fc40007810000 */
[----:B------:R-:W-:Y:S02]  /*11820*/  FMNMX.FTZ R132, R19, R132, !PT ;  /* 0x0000008413847209 */ /* 0x000fe40007810000 */
[----:B------:R-:W-:Y:S02]  /*11830*/  ISETP.GT.AND P1, PT, R0, 0x18, PT ;  /* 0x000000180000780c */ /* 0x000fe40003f24270 */
        /* <DEDUP_REMOVED lines=35> */
[----:B------:R-:W-:Y:S01]  /*11a70*/  ISETP.GT.AND P0, PT, R0, 0x39, PT ;  /* 0x000000390000780c */ /* 0x000fe20003f04270 */
[----:B------:R-:W-:Y:S01]  /*11a80*/  IMAD.MOV.U32 R0, RZ, RZ, 0x2 ;  /* 0x00000002ff007424 */ /* 0x000fe200078e00ff */
[----:B------:R-:W-:Y:S02]  /*11a90*/  FSEL R85, R28, -INF , P1 ;  /* 0xff8000001c557808 */ /* 0x000fe40000800000 */
[----:B------:R-:W-:Y:S02]  /*11aa0*/  FMNMX.FTZ R16, R86, R16, !PT ;  /* 0x0000001056107209 */ /* 0x000fe40007810000 */
[----:B------:R-:W-:Y:S02]  /*11ab0*/  FMNMX.FTZ R132, R92, R132, !PT ;  /* 0x000000845c847209 */ /* 0x000fe40007810000 */
[----:B------:R-:W-:-:S02]  /*11ac0*/  FSEL R84, R27, -INF , P0 ;  /* 0xff8000001b547808 */ /* 0x000fc40000000000 */
[----:B------:R-:W-:Y:S01]  /*11ad0*/  FMNMX.FTZ R16, R85, R16, !PT ;  /* 0x0000001055107209 */ /* 0x000fe20007810000 */
[----:B------:R-:W-:Y:S01]  /*11ae0*/  IMAD.MOV.U32 R4, RZ, RZ, R132 ;  /* 0x000000ffff047224 */ /* 0x000fe200078e0084 */
[----:B------:R-:W-:Y:S02]  /*11af0*/  MOV R2, 0x11b20 ;  /* 0x00011b2000027802 */ /* 0x000fe40000000f00 */
[----:B------:R-:W-:Y:S02]  /*11b00*/  FMNMX.FTZ R16, R84, R16, !PT ;  /* 0x0000001054107209 */ /* 0x000fe40007810000 */
[----:B-1----:R-:W-:Y:S05]  /*11b10*/  CALL.REL.NOINC `($__internal_2_$__cuda_sm70_shflsync_bfly_p) ;  /* 0x0000183000007944 */ /* 0x002fea0003c00000 */
[----:B------:R-:W-:Y:S01]  /*11b20*/  FMNMX.FTZ R132, R132, R0, !PT ;  /* 0x0000000084847209 */ /* 0x000fe20007810000 */
[----:B------:R-:W-:Y:S01]  /*11b30*/  IMAD.MOV.U32 R0, RZ, RZ, 0x1 ;  /* 0x00000001ff007424 */ /* 0x000fe200078e00ff */
[----:B------:R-:W-:-:S03]  /*11b40*/  MOV R2, 0x11b70 ;  /* 0x00011b7000027802 */ /* 0x000fc60000000f00 */
[----:B------:R-:W-:Y:S02]  /*11b50*/  IMAD.MOV.U32 R4, RZ, RZ, R132 ;  /* 0x000000ffff047224 */ /* 0x000fe400078e0084 */
[----:B-1---5:R-:W-:Y:S05]  /*11b60*/  CALL.REL.NOINC `($__internal_2_$__cuda_sm70_shflsync_bfly_p) ;  /* 0x000017e000007944 */ /* 0x022fea0003c00000 */
[----:B------:R-:W-:Y:S01]  /*11b70*/  FMNMX.FTZ R132, R132, R0, !PT ;  /* 0x0000000084847209 */ /* 0x000fe20007810000 */
[----:B------:R-:W-:Y:S01]  /*11b80*/  IMAD.MOV.U32 R4, RZ, RZ, R16 ;  /* 0x000000ffff047224 */ /* 0x000fe200078e0010 */
[----:B------:R-:W-:Y:S01]  /*11b90*/  MOV R2, 0x11bc0 ;  /* 0x00011bc000027802 */ /* 0x000fe20000000f00 */
[----:B------:R-:W-:Y:S02]  /*11ba0*/  IMAD.MOV.U32 R0, RZ, RZ, 0x2 ;  /* 0x00000002ff007424 */ /* 0x000fe400078e00ff */
[----:B-1---5:R-:W-:Y:S05]  /*11bb0*/  CALL.REL.NOINC `($__internal_2_$__cuda_sm70_shflsync_bfly_p) ;  /* 0x0000179000007944 */ /* 0x022fea0003c00000 */
[----:B------:R-:W-:Y:S01]  /*11bc0*/  FMNMX.FTZ R16, R16, R0, !PT ;  /* 0x0000000010107209 */ /* 0x000fe20007810000 */
[----:B------:R-:W-:Y:S01]  /*11bd0*/  IMAD.MOV.U32 R0, RZ, RZ, 0x1 ;  /* 0x00000001ff007424 */ /* 0x000fe200078e00ff */
[----:B------:R-:W-:-:S03]  /*11be0*/  MOV R2, 0x11c10 ;  /* 0x00011c1000027802 */ /* 0x000fc60000000f00 */
[----:B------:R-:W-:Y:S02]  /*11bf0*/  IMAD.MOV.U32 R4, RZ, RZ, R16 ;  /* 0x000000ffff047224 */ /* 0x000fe400078e0010 */
[----:B-1---5:R-:W-:Y:S05]  /*11c00*/  CALL.REL.NOINC `($__internal_2_$__cuda_sm70_shflsync_bfly_p) ;  /* 0x0000174000007944 */ /* 0x022fea0003c00000 */
[----:B------:R-:W-:Y:S01]  /*11c10*/  MOV R3, R0 ;  /* 0x0000000000037202 */ /* 0x000fe20000000f00 */
[----:B-1---5:R-:W-:Y:S05]  /*11c20*/  BRA `(.L_x_578) ;  /* 0xffff28c000007947 */ /* 0x022fea000383ffff */
.L_x_526:
[----:B------:R-:W-:Y:S01]  /*11c30*/  MOV R3, 0x181f ;  /* 0x0000181f00037802 */ /* 0x000fe20000000f00 */
[----:B------:R1:W-:Y:S01]  /*11c40*/  STL [R1+0x64], RZ ;  /* 0x000064ff01007387 */ /* 0x0003e20000100800 */
[----:B------:R-:W-:Y:S01]  /*11c50*/  MOV R2, 0x11c80 ;  /* 0x00011c8000027802 */ /* 0x000fe20000000f00 */
[----:B------:R-:W-:Y:S02]  /*11c60*/  IMAD.MOV.U32 R7, RZ, RZ, R5 ;  /* 0x000000ffff077224 */ /* 0x000fe400078e0005 */
[----:B-1----:R-:W-:Y:S05]  /*11c70*/  CALL.REL.NOINC `($__internal_3_$__cuda_sm70_shflsync_idx_p) ;  /* 0x0000175000007944 */ /* 0x002fea0003c00000 */
[----:B-----5:R-:W-:Y:S01]  /*11c80*/  MOV R4, R7 ;  /* 0x0000000700047202 */ /* 0x020fe20000000f00 */
[----:B-1----:R-:W-:-:S05]  /*11c90*/  BRA `(.L_x_579) ;  /* 0xffff441000007947 */ /* 0x002fca000383ffff */
.L_x_527:
[----:B------:R-:W-:Y:S01]  /*11ca0*/  MOV R3, 0x181f ;  /* 0x0000181f00037802 */ /* 0x000fe20000000f00 */
[----:B------:R3:W-:Y:S01]  /*11cb0*/  STL [R1+0x64], RZ ;  /* 0x000064ff01007387 */ /* 0x0007e20000100800 */
[----:B------:R-:W-:Y:S01]  /*11cc0*/  MOV R2, 0x11cf0 ;  /* 0x00011cf000027802 */ /* 0x000fe20000000f00 */
[----:B------:R-:W-:Y:S02]  /*11cd0*/  IMAD.MOV.U32 R7, RZ, RZ, R12 ;  /* 0x000000ffff077224 */ /* 0x000fe400078e000c */
[----:B-123--:R-:W-:Y:S05]  /*11ce0*/  CALL.REL.NOINC `($__internal_3_$__cuda_sm70_shflsync_idx_p) ;  /* 0x000016e000007944 */ /* 0x00efea0003c00000 */
[----:B------:R-:W2:Y:S01]  /*11cf0*/  LDL R3, [R1+0x54] ;  /* 0x0000540001037983 */ /* 0x000ea20000100800 */
[----:B------:R-:W-:Y:S03]  /*11d00*/  IADD3 R14, P0, R7, R23, RZ ;  /* 0x00000017070e7210 */ /* 0x000fe60007f1e0ff */
[----:B------:R-:W3:Y:S02]  /*11d10*/  LDL R2, [R1+0x6c] ;  /* 0x00006c0001027983 */ /* 0x000ee40000100800 */
[----:B-----5:R-:W-:Y:S02]  /*11d20*/  IMAD.X R15, R4, 0x1, R13, P0 ;  /* 0x00000001040f7824 */ /* 0x020fe400000e060d */
[----:B------:R-:W4:Y:S04]  /*11d30*/  LDL R0, [R1+0x4c] ;  /* 0x00004c0001007983 */ /* 0x000f280000100800 */
[----:B------:R-:W4:Y:S04]  /*11d40*/  LDL R31, [R1+0x68] ;  /* 0x00006800011f7983 */ /* 0x000f280000100800 */
[----:B------:R-:W4:Y:S01]  /*11d50*/  LDL R6, [R1+0x70] ;  /* 0x0000700001067983 */ /* 0x000f220000100800 */
[----:B--2---:R-:W-:Y:S02]  /*11d60*/  ISETP.GE.AND P3, PT, R3, c[0x0][0x1d4], PT ;  /* 0x0000750003007a0c */ /* 0x004fe40003f66270 */
[----:B---3--:R-:W-:Y:S02]  /*11d70*/  ISETP.GE.AND P2, PT, R2, c[0x0][0x1d4], PT ;  /* 0x0000750002007a0c */ /* 0x008fe40003f46270 */
[----:B------:R-:W-:Y:S05]  /*11d80*/  IADD3 R2, P0, R7, R28, RZ ;  /* 0x0000001c07027210 */ /* 0x000fea0007f1e0ff */
[C---:B------:R-:W-:Y:S01]  /*11d90*/  IMAD.X R3, R4.reuse, 0x1, R20, P0 ;  /* 0x0000000104037824 */ /* 0x040fe200000e0614 */
[----:B----4-:R-:W-:Y:S03]  /*11da0*/  ISETP.GE.AND P1, PT, R31, c[0x0][0x1d4], PT ;  /* 0x000075001f007a0c */ /* 0x010fe60003f26270 */
[----:B------:R-:W-:Y:S01]  /*11db0*/  @!PT LDS RZ, [RZ] ;  /* 0x00000000fffff984 */ /* 0x000fe20000000800 */
[----:B------:R-:W-:Y:S01]  /*11dc0*/  @!PT LDS RZ, [RZ] ;  /* 0x00000000fffff984 */ /* 0x000fe20000000800 */
[----:B------:R-:W-:Y:S01]  /*11dd0*/  @!PT LDS RZ, [RZ] ;  /* 0x00000000fffff984 */ /* 0x000fe20000000800 */
[----:B------:R2:W-:Y:S04]  /*11de0*/  LDGSTS.E.BYPASS.LTC128B.128 [R0+0x100], [R14.64], !P3 ;  /* 0x001000000e007fae */ /* 0x0005e8000d901d46 */
[----:B------:R3:W-:Y:S01]  /*11df0*/  LDGSTS.E.BYPASS.LTC128B.128 [R0+0x2100], [R2.64], !P2 ;  /* 0x0210000002007fae */ /* 0x0007e2000d101d46 */
[----:B--2---:R-:W-:Y:S02]  /*11e00*/  SEL R15, RZ, 0x10, P1 ;  /* 0x00000010ff0f7807 */ /* 0x004fe40000800000 */
[C---:B---3--:R-:W-:Y:S05]  /*11e10*/  IADD3 R2, P0, R7.reuse, R29, RZ ;  /* 0x0000001d07027210 */ /* 0x048fea0007f1e0ff */
[C---:B------:R-:W-:Y:S05]  /*11e20*/  IMAD.X R3, R4.reuse, 0x1, R21, P0 ;  /* 0x0000000104037824 */ /* 0x040fea00000e0615 */
[----:B------:R2:W-:Y:S02]  /*11e30*/  LDGSTS.E.BYPASS.LTC128B.128 [R0+0x4100], [R2.64], !P1 ;  /* 0x0410000002007fae */ /* 0x0005e4000c901d46 */
[----:B--2---:R-:W-:Y:S01]  /*11e40*/  IADD3 R2, P0, R7, R30, RZ ;  /* 0x0000001e07027210 */ /* 0x004fe20007f1e0ff */
[----:B------:R-:W-:Y:S01]  /*11e50*/  IMAD.MOV.U32 R7, RZ, RZ, R5 ;  /* 0x000000ffff077224 */ /* 0x000fe200078e0005 */
[----:B------:R-:W-:Y:S03]  /*11e60*/  SEL R5, RZ, 0x10, P3 ;  /* 0x00000010ff057807 */ /* 0x000fe60001800000 */
[----:B------:R-:W-:Y:S01]  /*11e70*/  IMAD.X R3, R4, 0x1, R22, P0 ;  /* 0x0000000104037824 */ /* 0x000fe200000e0616 */
[----:B------:R-:W-:Y:S02]  /*11e80*/  ISETP.GE.AND P0, PT, R6, c[0x0][0x1d4], PT ;  /* 0x0000750006007a0c */ /* 0x000fe40003f06270 */
[----:B------:R-:W-:Y:S02]  /*11e90*/  SEL R6, RZ, 0x10, P2 ;  /* 0x00000010ff067807 */ /* 0x000fe40001000000 */
[----:B------:R-:W-:Y:S09]  /*11ea0*/  SEL R14, RZ, 0x10, P0 ;  /* 0x00000010ff0e7807 */ /* 0x000ff20000000000 */
[----:B------:R2:W-:Y:S02]  /*11eb0*/  LDGSTS.E.BYPASS.LTC128B.128 [R0+0x6100], [R2.64], !P0 ;  /* 0x0610000002007fae */ /* 0x0005e4000c101d46 */
[----:B--2---:R-:W-:Y:S01]  /*11ec0*/  IMAD.MOV.U32 R0, RZ, RZ, 0x1 ;  /* 0x00000001ff007424 */ /* 0x004fe200078e00ff */
[----:B------:R-:W-:Y:S01]  /*11ed0*/  MOV R2, 0x11f10 ;  /* 0x00011f1000027802 */ /* 0x000fe20000000f00 */
[----:B------:R-:W-:Y:S03]  /*11ee0*/  IMAD.MOV.U32 R3, RZ, RZ, 0x181f ;  /* 0x0000181fff037424 */ /* 0x000fe600078e00ff */
        /* <DEDUP_REMOVED lines=10> */
[----:B-1----:R-:W-:-:S05]  /*11f90*/  BRA `(.L_x_580) ;  /* 0xffff430000007947 */ /* 0x002fca000383ffff */
.L_x_530:
[----:B------:R-:W-:Y:S01]  /*11fa0*/  MOV R3, 0x181f ;  /* 0x0000181f00037802 */ /* 0x000fe20000000f00 */
[----:B------:R1:W-:Y:S01]  /*11fb0*/  STL [R1+0x64], RZ ;  /* 0x000064ff01007387 */ /* 0x0003e20000100800 */
[----:B------:R-:W-:Y:S01]  /*11fc0*/  MOV R2, 0x11ff0 ;  /* 0x00011ff000027802 */ /* 0x000fe20000000f00 */
[----:B------:R-:W-:Y:S02]  /*11fd0*/  IMAD.MOV.U32 R7, RZ, RZ, R5 ;  /* 0x000000ffff077224 */ /* 0x000fe400078e0005 */
[----:B-1----:R-:W-:Y:S05]  /*11fe0*/  CALL.REL.NOINC `($__internal_3_$__cuda_sm70_shflsync_idx_p) ;  /* 0x000013e000007944 */ /* 0x002fea0003c00000 */
[----:B-----5:R-:W-:Y:S01]  /*11ff0*/  MOV R4, R7 ;  /* 0x0000000700047202 */ /* 0x020fe20000000f00 */
[----:B-1----:R-:W-:-:S05]  /*12000*/  BRA `(.L_x_581) ;  /* 0xffff584000007947 */ /* 0x002fca000383ffff */
.L_x_531:
        /* <DEDUP_REMOVED lines=48> */
.L_x_532:
[----:B------:R-:W-:Y:S01]  /*12310*/  MOV R3, 0x1c1f ;  /* 0x00001c1f00037802 */ /* 0x000fe20000000f00 */
[----:B------:R1:W-:Y:S01]  /*12320*/  STL [R1+0x64], RZ ;  /* 0x000064ff01007387 */ /* 0x0003e20000100800 */
[----:B------:R-:W-:Y:S01]  /*12330*/  MOV R2, 0x12360 ;  /* 0x0001236000027802 */ /* 0x000fe20000000f00 */
[----:B------:R-:W-:Y:S02]  /*12340*/  IMAD.MOV.U32 R7, RZ, RZ, R4 ;  /* 0x000000ffff077224 */ /* 0x000fe400078e0004 */
[----:B-1----:R-:W-:Y:S05]  /*12350*/  CALL.REL.NOINC `($__internal_3_$__cuda_sm70_shflsync_idx_p) ;  /* 0x0000107000007944 */ /* 0x002fea0003c00000 */
[----:B-----5:R-:W-:Y:S01]  /*12360*/  MOV R0, R7 ;  /* 0x0000000700007202 */ /* 0x020fe20000000f00 */
[----:B-1----:R-:W-:-:S05]  /*12370*/  BRA `(.L_x_583) ;  /* 0xffff59c000007947 */ /* 0x002fca000383ffff */
.L_x_533:
[----:B------:R-:W-:Y:S01]  /*12380*/  MOV R0, 0x1 ;  /* 0x0000000100007802 */ /* 0x000fe20000000f00 */
[----:B------:R-:W-:Y:S01]  /*12390*/  IMAD.MOV.U32 R7, RZ, RZ, R4 ;  /* 0x000000ffff077224 */ /* 0x000fe200078e0004 */
[----:B------:R-:W-:Y:S01]  /*123a0*/  MOV R2, 0x123e0 ;  /* 0x000123e000027802 */ /* 0x000fe20000000f00 */
[----:B------:R-:W-:Y:S02]  /*123b0*/  IMAD.MOV.U32 R3, RZ, RZ, 0x1c1f ;  /* 0x00001c1fff037424 */ /* 0x000fe400078e00ff */
[----:B------:R2:W-:Y:S04]  /*123c0*/  STL [R1+0x64], R0 ;  /* 0x0000640001007387 */ /* 0x0005e80000100800 */
[----:B-12---:R-:W-:Y:S05]  /*123d0*/  CALL.REL.NOINC `($__internal_3_$__cuda_sm70_shflsync_idx_p) ;  /* 0x00000ff000007944 */ /* 0x006fea0003c00000 */
[----:B-----5:R-:W2:Y:S01]  /*123e0*/  LDL.LU R4, [R1+0xc] ;  /* 0x00000c0001047983 */ /* 0x020ea20000300800 */
[----:B------:R-:W-:Y:S03]  /*123f0*/  IMAD.IADD R7, R5, 0x1, R7 ;  /* 0x0000000105077824 */ /* 0x000fe600078e0207 */
[----:B------:R-:W3:Y:S02]  /*12400*/  LDL.LU R3, [R1+0x8] ;  /* 0x0000080001037983 */ /* 0x000ee40000300800 */
[C---:B------:R-:W-:Y:S02]  /*12410*/  ISETP.GT.AND P0, PT, R7.reuse, RZ, PT ;  /* 0x000000ff0700720c */ /* 0x040fe40003f04270 */
[C---:B------:R-:W-:Y:S01]  /*12420*/  ISETP.GT.AND P2, PT, R7.reuse, 0x1, PT ;  /* 0x000000010700780c */ /* 0x040fe20003f44270 */
[----:B------:R-:W4:Y:S01]  /*12430*/  LDL.LU R2, [R1+0x4] ;  /* 0x0000040001027983 */ /* 0x000f220000300800 */
[C---:B------:R-:W-:Y:S02]  /*12440*/  ISETP.GT.AND P3, PT, R7.reuse, 0x8, PT ;  /* 0x000000080700780c */ /* 0x040fe40003f64270 */
[C---:B------:R-:W-:Y:S01]  /*12450*/  ISETP.GT.AND P4, PT, R7.reuse, 0x9, PT ;  /* 0x000000090700780c */ /* 0x040fe20003f84270 */
[----:B------:R-:W4:Y:S01]  /*12460*/  LDL.LU R0, [R1] ;  /* 0x0000000001007983 */ /* 0x000f220000300800 */
[----:B------:R-:W-:Y:S04]  /*12470*/  ISETP.GT.AND P1, PT, R7, 0x10, PT ;  /* 0x000000100700780c */ /* 0x000fe80003f24270 */
[----:B------:R-:W-:Y:S02]  /*12480*/  FSEL R33, R249, -INF , P1 ;  /* 0xff800000f9217808 */ /* 0x000fe40000800000 */
[C---:B------:R-:W-:Y:S04]  /*12490*/  ISETP.GT.AND P1, PT, R7.reuse, 0x21, PT ;  /* 0x000000210700780c */ /* 0x040fe80003f24270 */
[----:B------:R-:W-:Y:S02]  /*124a0*/  FSEL R28, R180, -INF , P1 ;  /* 0xff800000b41c7808 */ /* 0x000fe40000800000 */
[C---:B------:R-:W-:Y:S04]  /*124b0*/  ISETP.GT.AND P1, PT, R7.reuse, 0x38, PT ;  /* 0x000000380700780c */ /* 0x040fe80003f24270 */
[----:B------:R-:W-:Y:S02]  /*124c0*/  FSEL R8, R188, -INF , P1 ;  /* 0xff800000bc087808 */ /* 0x000fe40000800000 */
[----:B--2---:R-:W-:Y:S02]  /*124d0*/  FSEL R5, R4, -INF , P0 ;  /* 0xff80000004057808 */ /* 0x004fe40000000000 */
[----:B------:R-:W-:Y:S02]  /*124e0*/  ISETP.GT.AND P0, PT, R7, 0x11, PT ;  /* 0x000000110700780c */ /* 0x000fe40003f04270 */
[----:B---3--:R-:W-:Y:S02]  /*124f0*/  FSEL R177, R3, -INF , P2 ;  /* 0xff80000003b17808 */ /* 0x008fe40001000000 */
[----:B------:R-:W-:Y:S02]  /*12500*/  FSEL R32, R248, -INF , P0 ;  /* 0xff800000f8207808 */ /* 0x000fe40000000000 */
[----:B------:R-:W-:Y:S02]  /*12510*/  ISETP.GT.AND P2, PT, R7, 0x20, PT ;  /* 0x000000200700780c */ /* 0x000fe40003f44270 */
[----:B----4-:R-:W-:Y:S02]  /*12520*/  FSEL R35, R2, -INF , P3 ;  /* 0xff80000002237808 */ /* 0x010fe40001800000 */
[----:B------:R-:W-:Y:S02]  /*12530*/  FMNMX.FTZ R2, R5, R134, !PT ;  /* 0x0000008605027209 */ /* 0x000fe40007810000 */
[----:B------:R-:W-:Y:S02]  /*12540*/  FSEL R34, R0, -INF , P4 ;  /* 0xff80000000227808 */ /* 0x000fe40002000000 */
[----:B------:R-:W-:Y:S02]  /*12550*/  FMNMX.FTZ R0, R6, R133, !PT ;  /* 0x0000008506007209 */ /* 0x000fe40007810000 */
[----:B------:R-:W-:Y:S02]  /*12560*/  FMNMX.FTZ R2, R177, R2, !PT ;  /* 0x00000002b1027209 */ /* 0x000fe40007810000 */
[----:B------:R-:W-:Y:S02]  /*12570*/  FMNMX.FTZ R0, R25, R0, !PT ;  /* 0x0000000019007209 */ /* 0x000fe40007810000 */
[----:B------:R-:W-:Y:S02]  /*12580*/  FMNMX.FTZ R2, R35, R2, !PT ;  /* 0x0000000223027209 */ /* 0x000fe40007810000 */
[----:B------:R-:W-:Y:S02]  /*12590*/  FMNMX.FTZ R0, R24, R0, !PT ;  /* 0x0000000018007209 */ /* 0x000fe40007810000 */
[----:B------:R-:W-:Y:S02]  /*125a0*/  FMNMX.FTZ R2, R34, R2, !PT ;  /* 0x0000000222027209 */ /* 0x000fe40007810000 */
[----:B------:R-:W-:Y:S02]  /*125b0*/  FMNMX.FTZ R0, R23, R0, !PT ;  /* 0x0000000017007209 */ /* 0x000fe40007810000 */
[----:B------:R-:W-:Y:S02]  /*125c0*/  ISETP.GT.AND P3, PT, R7, 0x18, PT ;  /* 0x000000180700780c */ /* 0x000fe40003f64270 */
[----:B------:R-:W-:Y:S02]  /*125d0*/  FMNMX.FTZ R0, R22, R0, !PT ;  /* 0x0000000016007209 */ /* 0x000fe40007810000 */
[----:B------:R-:W-:Y:S02]  /*125e0*/  FMNMX.FTZ R2, R33, R2, !PT ;  /* 0x0000000221027209 */ /* 0x000fe40007810000 */
[----:B------:R-:W-:Y:S02]  /*125f0*/  ISETP.GT.AND P4, PT, R7, 0x19, PT ;  /* 0x000000190700780c */ /* 0x000fe40003f84270 */
[----:B------:R-:W-:Y:S02]  /*12600*/  FSEL R31, R185, -INF , P3 ;  /* 0xff800000b91f7808 */ /* 0x000fe40001800000 */
[----:B------:R-:W-:Y:S02]  /*12610*/  FMNMX.FTZ R0, R21, R0, !PT ;  /* 0x0000000015007209 */ /* 0x000fe40007810000 */
[----:B------:R-:W-:Y:S02]  /*12620*/  FMNMX.FTZ R2, R32, R2, !PT ;  /* 0x0000000220027209 */ /* 0x000fe40007810000 */
[----:B------:R-:W-:Y:S02]  /*12630*/  FSEL R30, R184, -INF , P4 ;  /* 0xff800000b81e7808 */ /* 0x000fe40002000000 */
[----:B------:R-:W-:Y:S02]  /*12640*/  FMNMX.FTZ R0, R20, R0, !PT ;  /* 0x0000000014007209 */ /* 0x000fe40007810000 */
[----:B------:R-:W-:Y:S02]  /*12650*/  FMNMX.FTZ R2, R31, R2, !PT ;  /* 0x000000021f027209 */ /* 0x000fe40007810000 */
[----:B------:R-:W-:Y:S02]  /*12660*/  FSEL R29, R181, -INF , P2 ;  /* 0xff800000b51d7808 */ /* 0x000fe40001000000 */
        /* <DEDUP_REMOVED lines=9> */
[----:B------:R-:W-:Y:S02]  /*12700*/  ISETP.GT.AND P3, PT, R7, 0x30, PT ;  /* 0x000000300700780c */ /* 0x000fe40003f64270 */
[----:B------:R-:W-:Y:S02]  /*12710*/  FSEL R26, R176, -INF , P4 ;  /* 0xff800000b01a7808 */ /* 0x000fe40002000000 */
[----:B------:R-:W-:Y:S02]  /*12720*/  FMNMX.FTZ R0, R16, R0, !PT ;  /* 0x0000000010007209 */ /* 0x000fe40007810000 */
[----:B------:R-:W-:Y:S02]  /*12730*/  FMNMX.FTZ R2, R27, R2, !PT ;  /* 0x000000021b027209 */ /* 0x000fe40007810000 */
[----:B------:R-:W-:Y:S02]  /*12740*/  ISETP.GT.AND P2, PT, R7, 0x31, PT ;  /* 0x000000310700780c */ /* 0x000fe40003f44270 */
[----:B------:R-:W-:Y:S02]  /*12750*/  FMNMX.FTZ R0, R15, R0, !PT ;  /* 0x000000000f007209 */ /* 0x000fe40007810000 */
[----:B------:R-:W-:Y:S02]  /*12760*/  FSEL R10, R189, -INF , P3 ;  /* 0xff800000bd0a7808 */ /* 0x000fe40001800000 */
[----:B------:R-:W-:Y:S02]  /*12770*/  FMNMX.FTZ R176, R26, R2, !PT ;  /* 0x000000021ab07209 */ /* 0x000fe40007810000 */
[----:B------:R-:W-:Y:S01]  /*12780*/  FMNMX.FTZ R4, R14, R0, !PT ;  /* 0x000000000e047209 */ /* 0x000fe20007810000 */
[----:B------:R-:W-:Y:S01]  /*12790*/  IMAD.MOV.U32 R0, RZ, RZ, 0x2 ;  /* 0x00000002ff007424 */ /* 0x000fe200078e00ff */
[----:B------:R-:W-:Y:S02]  /*127a0*/  FSEL R9, R191, -INF , P2 ;  /* 0xff800000bf097808 */ /* 0x000fe40001000000 */
[----:B------:R-:W-:Y:S02]  /*127b0*/  FMNMX.FTZ R176, R10, R176, !PT ;  /* 0x000000b00ab07209 */ /* 0x000fe40007810000 */
[----:B------:R-:W-:Y:S02]  /*127c0*/  ISETP.GT.AND P0, PT, R7, 0x39, PT ;  /* 0x000000390700780c */ /* 0x000fe40003f04270 */
[----:B------:R-:W-:Y:S02]  /*127d0*/  FMNMX.FTZ R4, R13, R4, !PT ;  /* 0x000000040d047209 */ /* 0x000fe40007810000 */
[----:B------:R-:W-:Y:S02]  /*127e0*/  FMNMX.FTZ R176, R9, R176, !PT ;  /* 0x000000b009b07209 */ /* 0x000fe40007810000 */
[----:B------:R-:W-:Y:S02]  /*127f0*/  FMNMX.FTZ R4, R12, R4, !PT ;  /* 0x000000040c047209 */ /* 0x000fe40007810000 */
[----:B------:R-:W-:Y:S02]  /*12800*/  FSEL R7, R190, -INF , P0 ;  /* 0xff800000be077808 */ /* 0x000fe40000000000 */
[----:B------:R-:W-:Y:S02]  /*12810*/  FMNMX.FTZ R176, R8, R176, !PT ;  /* 0x000000b008b07209 */ /* 0x000fe40007810000 */
[----:B------:R-:W-:Y:S02]  /*12820*/  FMNMX.FTZ R4, R11, R4, !PT ;  /* 0x000000040b047209 */ /* 0x000fe40007810000 */
[----:B------:R-:W-:Y:S02]  /*12830*/  FMNMX.FTZ R176, R7, R176, !PT ;  /* 0x000000b007b07209 */ /* 0x000fe40007810000 */
[----:B------:R-:W-:Y:S02]  /*12840*/  MOV R2, 0x12860 ;  /* 0x0001286000027802 */ /* 0x000fe40000000f00 */
[----:B-1----:R-:W-:Y:S05]  /*12850*/  CALL.REL.NOINC `($__internal_2_$__cuda_sm70_shflsync_bfly_p) ;  /* 0x00000af000007944 */ /* 0x002fea0003c00000 */
[----:B------:R-:W-:Y:S01]  /*12860*/  FMNMX.FTZ R4, R4, R0, !PT ;  /* 0x0000000004047209 */ /* 0x000fe20007810000 */
[----:B------:R-:W-:Y:S01]  /*12870*/  IMAD.MOV.U32 R0, RZ, RZ, 0x1 ;  /* 0x00000001ff007424 */ /* 0x000fe200078e00ff */
[----:B------:R-:W-:Y:S02]  /*12880*/  MOV R2, 0x128a0 ;  /* 0x000128a000027802 */ /* 0x000fe40000000f00 */
        /* <DEDUP_REMOVED lines=8> */
[----:B------:R-:W-:Y:S02]  /*12910*/  MOV R2, 0x12930 ;  /* 0x0001293000027802 */ /* 0x000fe40000000f00 */
[----:B-1---5:R-:W-:Y:S05]  /*12920*/  CALL.REL.NOINC `($__internal_2_$__cuda_sm70_shflsync_bfly_p) ;  /* 0x00000a2000007944 */ /* 0x022fea0003c00000 */
[----:B-1---5:R-:W-:-:S05]  /*12930*/  BRA `(.L_x_584) ;  /* 0xffff5af000007947 */ /* 0x022fca000383ffff */
.L_x_536:
[----:B------:R-:W-:Y:S01]  /*12940*/  MOV R3, 0x181f ;  /* 0x0000181f00037802 */ /* 0x000fe20000000f00 */
[----:B------:R1:W-:Y:S01]  /*12950*/  STL [R1+0x64], RZ ;  /* 0x000064ff01007387 */ /* 0x0003e20000100800 */
[----:B------:R-:W-:Y:S01]  /*12960*/  MOV R2, 0x12990 ;  /* 0x0001299000027802 */ /* 0x000fe20000000f00 */
[----:B------:R-:W-:Y:S02]  /*12970*/  IMAD.MOV.U32 R7, RZ, RZ, R4 ;  /* 0x000000ffff077224 */ /* 0x000fe400078e0004 */
[----:B-1----:R-:W-:Y:S05]  /*12980*/  CALL.REL.NOINC `($__internal_3_$__cuda_sm70_shflsync_idx_p) ;  /* 0x00000a4000007944 */ /* 0x002fea0003c00000 */
[----:B------:R-:W-:Y:S01]  /*12990*/  MOV R2, R7 ;  /* 0x0000000700027202 */ /* 0x000fe20000000f00 */
[----:B-1---5:R-:W-:-:S05]  /*129a0*/  BRA `(.L_x_585) ;  /* 0xffff7d6000007947 */ /* 0x022fca000383ffff */
.L_x_539:
[----:B------:R-:W-:Y:S01]  /*129b0*/  MOV R3, 0x181f ;  /* 0x0000181f00037802 */ /* 0x000fe20000000f00 */
[----:B------:R1:W-:Y:S01]  /*129c0*/  STL [R1+0x64], RZ ;  /* 0x000064ff01007387 */ /* 0x0003e20000100800 */
[----:B------:R-:W-:Y:S01]  /*129d0*/  MOV R2, 0x12a00 ;  /* 0x00012a0000027802 */ /* 0x000fe20000000f00 */
[----:B------:R-:W-:Y:S02]  /*129e0*/  IMAD.MOV.U32 R7, RZ, RZ, R5 ;  /* 0x000000ffff077224 */ /* 0x000fe400078e0005 */
[----:B-1---5:R-:W-:Y:S05]  /*129f0*/  CALL.REL.NOINC `($__internal_3_$__cuda_sm70_shflsync_idx_p) ;  /* 0x000009d000007944 */ /* 0x022fea0003c00000 */
[----:B-----5:R-:W-:Y:S01]  /*12a00*/  MOV R4, R7 ;  /* 0x0000000700047202 */ /* 0x020fe20000000f00 */
[----:B-1----:R-:W-:-:S05]  /*12a10*/  BRA `(.L_x_586) ;  /* 0xffff958000007947 */ /* 0x002fca000383ffff */
.L_x_540:
[----:B------:R-:W-:Y:S01]  /*12a20*/  MOV R3, 0x181f ;  /* 0x0000181f00037802 */ /* 0x000fe20000000f00 */
[----:B------:R3:W-:Y:S01]  /*12a30*/  STL [R1+0x64], RZ ;  /* 0x000064ff01007387 */ /* 0x0007e20000100800 */
[----:B------:R-:W-:Y:S01]  /*12a40*/  MOV R2, 0x12a70 ;  /* 0x00012a7000027802 */ /* 0x000fe20000000f00 */
[----:B------:R-:W-:Y:S02]  /*12a50*/  IMAD.MOV.U32 R7, RZ, RZ, R8 ;  /* 0x000000ffff077224 */ /* 0x000fe400078e0008 */
[----:B-123-5:R-:W-:Y:S05]  /*12a60*/  CALL.REL.NOINC `($__internal_3_$__cuda_sm70_shflsync_idx_p) ;  /* 0x0000096000007944 */ /* 0x02efea0003c00000 */
[----:B------:R-:W2:Y:S04]  /*12a70*/  LDL R6, [R1+0x50] ;  /* 0x0000500001067983 */ /* 0x000ea80000100800 */
[----:B-----5:R-:W3:Y:S01]  /*12a80*/  LDL R0, [R1+0x4c] ;  /* 0x00004c0001007983 */ /* 0x020ee20000100800 */
[----:B--2---:R-:W-:Y:S04]  /*12a90*/  IADD3 R2, -R6, 0x10, RZ ;  /* 0x0000001006027810 */ /* 0x004fe80007ffe1ff */
[----:B------:R-:W-:Y:S04]  /*12aa0*/  LOP3.LUT R2, R2, 0xf, RZ, 0xc0, !PT ;  /* 0x0000000f02027812 */ /* 0x000fe800078ec0ff */
[----:B------:R-:W-:Y:S04]  /*12ab0*/  IADD3 R2, P1, P0, R2, R7, R25 ;  /* 0x0000000702027210 */ /* 0x000fe8000783e019 */
[----:B------:R-:W-:Y:S02]  /*12ac0*/  IADD3.X R3, RZ, R4, R9, P1, P0 ;  /* 0x00000004ff037210 */ /* 0x000fe40000fe0409 */
[----:B------:R-:W-:Y:S11]  /*12ad0*/  ISETP.NE.U32.AND P0, PT, R6, RZ, PT ;  /* 0x000000ff0600720c */ /* 0x000ff60003f05070 */
[----:B------:R-:W-:Y:S02]  /*12ae0*/  @!UPT UIADD3 URZ, URZ, URZ, URZ ;  /* 0x0000003f3f3ff290 */ /* 0x000fe4000fffe03f */
[----:B------:R-:W-:Y:S01]  /*12af0*/  @!PT LDS RZ, [RZ] ;  /* 0x00000000fffff984 */ /* 0x000fe20000000800 */
[----:B------:R-:W-:Y:S01]  /*12b00*/  @!PT LDS RZ, [RZ] ;  /* 0x00000000fffff984 */ /* 0x000fe20000000800 */
[----:B------:R-:W-:Y:S01]  /*12b10*/  @!PT LDS RZ, [RZ] ;  /* 0x00000000fffff984 */ /* 0x000fe20000000800 */
[----:B---3--:R2:W-:Y:S02]  /*12b20*/  LDGSTS.E.BYPASS.LTC128B.128.ZFILL [R0+0x10100], [R2.64], P0 ;  /* 0x1010000002007fae */ /* 0x0085e40008141d46 */
[C---:B--2---:R-:W-:Y:S05]  /*12b30*/  IADD3 R2, P0, R7.reuse, R26, RZ ;  /* 0x0000001a07027210 */ /* 0x044fea0007f1e0ff */
[C---:B------:R-:W-:Y:S01]  /*12b40*/  IMAD.X R3, R4.reuse, 0x1, R10, P0 ;  /* 0x0000000104037824 */ /* 0x040fe200000e060a */
[C---:B------:R-:W-:Y:S04]  /*12b50*/  IADD3 R30, P0, R7.reuse, R27, RZ ;  /* 0x0000001b071e7210 */ /* 0x040fe80007f1e0ff */
[----:B------:R2:W-:Y:S01]  /*12b60*/  LDGSTS.E.BYPASS.LTC128B.128 [R0+0x12100], [R2.64], !P5 ;  /* 0x1210000002007fae */ /* 0x0005e2000e901d46 */
[C---:B------:R-:W-:Y:S05]  /*12b70*/  IMAD.X R31, R4.reuse, 0x1, R11, P0 ;  /* 0x00000001041f7824 */ /* 0x040fea00000e060b */
[----:B------:R3:W-:Y:S01]  /*12b80*/  LDGSTS.E.BYPASS.LTC128B.128 [R0+0x14100], [R30.64], !P4 ;  /* 0x141000001e007fae */ /* 0x0007e2000e101d46 */
[----:B--2---:R-:W-:Y:S01]  /*12b90*/  IADD3 R2, P0, R7, R28, RZ ;  /* 0x0000001c07027210 */ /* 0x004fe20007f1e0ff */
[----:B------:R-:W-:Y:S04]  /*12ba0*/  IMAD.MOV.U32 R7, RZ, RZ, R5 ;  /* 0x000000ffff077224 */ /* 0x000fe800078e0005 */
[----:B------:R-:W-:Y:S05]  /*12bb0*/  IMAD.X R3, R4, 0x1, R12, P0 ;  /* 0x0000000104037824 */ /* 0x000fea00000e060c */
[----:B------:R3:W-:Y:S02]  /*12bc0*/  LDGSTS.E.BYPASS.LTC128B.128 [R0+0x16100], [R2.64], !P3 ;  /* 0x1610000002007fae */ /* 0x0007e4000d901d46 */
[----:B---3--:R-:W-:Y:S01]  /*12bd0*/  IMAD.MOV.U32 R0, RZ, RZ, 0x1 ;  /* 0x00000001ff007424 */ /* 0x008fe200078e00ff */
        /* <DEDUP_REMOVED lines=13> */
.L_x_541:
[----:B------:R-:W-:Y:S02]  /*12cb0*/  MOV R0, 0x2 ;  /* 0x0000000200007802 */ /* 0x000fe40000000f00 */
[----:B------:R-:W-:Y:S02]  /*12cc0*/  MOV R2, 0x12ce0 ;  /* 0x00012ce000027802 */ /* 0x000fe40000000f00 */
[----:B-----5:R-:W-:Y:S05]  /*12cd0*/  CALL.REL.NOINC `($__internal_2_$__cuda_sm70_shflsync_bfly_p) ;  /* 0x0000067000007944 */ /* 0x020fea0003c00000 */
[----:B------:R-:W-:Y:S01]  /*12ce0*/  FMNMX.FTZ R4, R4, R0, !PT ;  /* 0x0000000004047209 */ /* 0x000fe20007810000 */
[----:B------:R-:W-:Y:S01]  /*12cf0*/  IMAD.MOV.U32 R0, RZ, RZ, 0x1 ;  /* 0x00000001ff007424 */ /* 0x000fe200078e00ff */
[----:B------:R-:W-:Y:S02]  /*12d00*/  MOV R2, 0x12d20 ;  /* 0x00012d2000027802 */ /* 0x000fe40000000f00 */
[----:B-1---5:R-:W-:Y:S05]  /*12d10*/  CALL.REL.NOINC `($__internal_2_$__cuda_sm70_shflsync_bfly_p) ;  /* 0x0000063000007944 */ /* 0x022fea0003c00000 */
[----:B------:R-:W-:Y:S01]  /*12d20*/  FMNMX.FTZ R132, R4, R0, !PT ;  /* 0x0000000004847209 */ /* 0x000fe20007810000 */
[----:B-----5:R-:W-:Y:S01]  /*12d30*/  IMAD.MOV.U32 R4, RZ, RZ, R5 ;  /* 0x000000ffff047224 */ /* 0x020fe200078e0005 */
[----:B------:R-:W-:Y:S01]  /*12d40*/  MOV R2, 0x12d70 ;  /* 0x00012d7000027802 */ /* 0x000fe20000000f00 */
[----:B------:R-:W-:Y:S02]  /*12d50*/  IMAD.MOV.U32 R0, RZ, RZ, 0x2 ;  /* 0x00000002ff007424 */ /* 0x000fe400078e00ff */
[----:B-1----:R-:W-:Y:S05]  /*12d60*/  CALL.REL.NOINC `($__internal_2_$__cuda_sm70_shflsync_bfly_p) ;  /* 0x000005e000007944 */ /* 0x002fea0003c00000 */
[----:B-----5:R-:W-:Y:S01]  /*12d70*/  FMNMX.FTZ R4, R5, R0, !PT ;  /* 0x0000000005047209 */ /* 0x020fe20007810000 */
[----:B------:R-:W-:Y:S01]  /*12d80*/  IMAD.MOV.U32 R0, RZ, RZ, 0x1 ;  /* 0x00000001ff007424 */ /* 0x000fe200078e00ff */
[----:B------:R-:W-:Y:S02]  /*12d90*/  MOV R2, 0x12db0 ;  /* 0x00012db000027802 */ /* 0x000fe40000000f00 */
[----:B-1----:R-:W-:Y:S05]  /*12da0*/  CALL.REL.NOINC `($__internal_2_$__cuda_sm70_shflsync_bfly_p) ;  /* 0x000005a000007944 */ /* 0x002fea0003c00000 */
[----:B-1---5:R-:W-:-:S05]  /*12db0*/  BRA `(.L_x_588) ;  /* 0xffff974000007947 */ /* 0x022fca000383ffff */
.L_x_543:
[----:B------:R1:W5:Y:S01]  /*12dc0*/  LDL R4, [R1+0x78] ;  /* 0x0000780001047983 */ /* 0x0003620000100800 */
[----:B------:R-:W-:-:S02]  /*12dd0*/  MOV R0, 0x2 ;  /* 0x0000000200007802 */ /* 0x000fc40000000f00 */
[----:B------:R-:W-:Y:S02]  /*12de0*/  MOV R2, 0x12e00 ;  /* 0x00012e0000027802 */ /* 0x000fe40000000f00 */
[----:B-1---5:R-:W-:Y:S05]  /*12df0*/  CALL.REL.NOINC `($__internal_2_$__cuda_sm70_shflsync_bfly_p) ;  /* 0x0000055000007944 */ /* 0x022fea0003c00000 */
[----:B-----5:R-:W-:Y:S01]  /*12e00*/  MOV R5, R0 ;  /* 0x0000000000057202 */ /* 0x020fe20000000f00 */
[----:B-1----:R-:W-:Y:S05]  /*12e10*/  BRA `(.L_x_589) ;  /* 0xffffb50000007947 */ /* 0x002fea000383ffff */
.L_x_544:
[----:B------:R-:W-:Y:S01]  /*12e20*/  IMAD.MOV.U32 R4, RZ, RZ, R5 ;  /* 0x000000ffff047224 */ /* 0x000fe200078e0005 */
[----:B------:R-:W-:Y:S02]  /*12e30*/  MOV R0, 0x1 ;  /* 0x0000000100007802 */ /* 0x000fe40000000f00 */
[----:B------:R-:W-:Y:S02]  /*12e40*/  MOV R2, 0x12e60 ;  /* 0x00012e6000027802 */ /* 0x000fe40000000f00 */
[----:B------:R-:W-:Y:S05]  /*12e50*/  CALL.REL.NOINC `($__internal_2_$__cuda_sm70_shflsync_bfly_p) ;  /* 0x000004f000007944 */ /* 0x000fea0003c00000 */
[----:B------:R2:W5:Y:S02]  /*12e60*/  LDL R4, [R1+0x74] ;  /* 0x0000740001047983 */ /* 0x0005640000100800 */
[----:B-----5:R-:W-:Y:S01]  /*12e70*/  FADD.FTZ R5, R5, R0 ;  /* 0x0000000005057221 */ /* 0x020fe20000010000 */
[----:B------:R-:W-:Y:S02]  /*12e80*/  MOV R0, 0x2 ;  /* 0x0000000200007802 */ /* 0x000fe40000000f00 */
[----:B------:R-:W-:Y:S02]  /*12e90*/  MOV R2, 0x12eb0 ;  /* 0x00012eb000027802 */ /* 0x000fe40000000f00 */
[----:B-12---:R-:W-:Y:S05]  /*12ea0*/  CALL.REL.NOINC `($__internal_2_$__cuda_sm70_shflsync_bfly_p) ;  /* 0x000004a000007944 */ /* 0x006fea0003c00000 */
[----:B------:R-:W2:Y:S02]  /*12eb0*/  LDL.LU R2, [R1+0x74] ;  /* 0x0000740001027983 */ /* 0x000ea40000300800 */
[----:B--2---:R-:W-:Y:S01]  /*12ec0*/  FADD.FTZ R4, R2, R0 ;  /* 0x0000000002047221 */ /* 0x004fe20000010000 */
[----:B------:R-:W-:-:S02]  /*12ed0*/  MOV R0, 0x1 ;  /* 0x0000000100007802 */ /* 0x000fc40000000f00 */
[----:B------:R-:W-:Y:S02]  /*12ee0*/  MOV R2, 0x12f00 ;  /* 0x00012f0000027802 */ /* 0x000fe40000000f00 */
[----:B-1---5:R-:W-:Y:S05]  /*12ef0*/  CALL.REL.NOINC `($__internal_2_$__cuda_sm70_shflsync_bfly_p) ;  /* 0x0000045000007944 */ /* 0x022fea0003c00000 */
[----:B------:R-:W-:Y:S01]  /*12f00*/  MOV R3, R0 ;  /* 0x0000000000037202 */ /* 0x000fe20000000f00 */
[----:B-1---5:R-:W-:Y:S05]  /*12f10*/  BRA `(.L_x_590) ;  /* 0xffffb49000007947 */ /* 0x022fea000383ffff */
.L_x_559:
[----:B------:R2:W-:Y:S01]  /*12f20*/  STL [R1+0x64], RZ ;  /* 0x000064ff01007387 */ /* 0x0005e20000100800 */
[----:B------:R-:W-:Y:S01]  /*12f30*/  IMAD.MOV.U32 R7, RZ, RZ, R5 ;  /* 0x000000ffff077224 */ /* 0x000fe200078e0005 */
[----:B------:R-:W-:Y:S02]  /*12f40*/  MOV R3, 0x181f ;  /* 0x0000181f00037802 */ /* 0x000fe40000000f00 */
[----:B------:R-:W-:Y:S02]  /*12f50*/  MOV R2, 0x12f70 ;  /* 0x00012f7000027802 */ /* 0x000fe40000000f00 */
[----:B-12---:R-:W-:Y:S05]  /*12f60*/  CALL.REL.NOINC `($__internal_3_$__cuda_sm70_shflsync_idx_p) ;  /* 0x0000046000007944 */ /* 0x006fea0003c00000 */
[----:B-----5:R-:W-:Y:S01]  /*12f70*/  MOV R4, R7 ;  /* 0x0000000700047202 */ /* 0x020fe20000000f00 */
[----:B-1----:R-:W-:Y:S05]  /*12f80*/  BRA `(.L_x_591) ;  /* 0xffffd96000007947 */ /* 0x002fea000383ffff */
.L_x_560:
[----:B------:R4:W-:Y:S01]  /*12f90*/  STL [R1+0x64], RZ ;  /* 0x000064ff01007387 */ /* 0x0009e20000100800 */
[----:B------:R-:W-:Y:S01]  /*12fa0*/  IMAD.MOV.U32 R7, RZ, RZ, R13 ;  /* 0x000000ffff077224 */ /* 0x000fe200078e000d */
[----:B------:R-:W-:Y:S02]  /*12fb0*/  MOV R3, 0x181f ;  /* 0x0000181f00037802 */ /* 0x000fe40000000f00 */
[----:B------:R-:W-:-:S02]  /*12fc0*/  MOV R2, 0x12fe0 ;  /* 0x00012fe000027802 */ /* 0x000fc40000000f00 */
[----:B-1234-:R-:W-:Y:S05]  /*12fd0*/  CALL.REL.NOINC `($__internal_3_$__cuda_sm70_shflsync_idx_p) ;  /* 0x000003f000007944 */ /* 0x01efea0003c00000 */
[----:B-----5:R-:W-:Y:S01]  /*12fe0*/  MOV R0, R7 ;  /* 0x0000000700007202 */ /* 0x020fe20000000f00 */
[----:B-1----:R-:W-:Y:S05]  /*12ff0*/  BRA `(.L_x_592) ;  /* 0xffffd91000007947 */ /* 0x002fea000383ffff */
.L_x_563:
[----:B-1----:R-:W-:Y:S01]  /*13000*/  MOV R0, 0x1 ;  /* 0x0000000100007802 */ /* 0x002fe20000000f00 */
[----:B------:R-:W-:Y:S01]  /*13010*/  IMAD.MOV.U32 R7, RZ, RZ, R5 ;  /* 0x000000ffff077224 */ /* 0x000fe200078e0005 */
[----:B------:R-:W-:Y:S01]  /*13020*/  MOV R2, 0x13060 ;  /* 0x0001306000027802 */ /* 0x000fe20000000f00 */
[----:B------:R-:W-:-:S02]  /*13030*/  IMAD.MOV.U32 R3, RZ, RZ, 0x181f ;  /* 0x0000181fff037424 */ /* 0x000fc400078e00ff */
[----:B------:R1:W-:Y:S04]  /*13040*/  STL [R1+0x64], R0 ;  /* 0x0000640001007387 */ /* 0x0003e80000100800 */
[----:B-1-34-:R-:W-:Y:S05]  /*13050*/  CALL.REL.NOINC `($__internal_3_$__cuda_sm70_shflsync_idx_p) ;  /* 0x0000037000007944 */ /* 0x01afea0003c00000 */
        /* <DEDUP_REMOVED lines=9> */
.L_x_566:
[----:B-1----:R-:W-:Y:S01]  /*130f0*/  MOV R0, 0x2 ;  /* 0x0000000200007802 */ /* 0x002fe20000000f00 */
[----:B------:R-:W-:Y:S01]  /*13100*/  IMAD.MOV.U32 R7, RZ, RZ, R5 ;  /* 0x000000ffff077224 */ /* 0x000fe200078e0005 */
[----:B------:R-:W-:Y:S01]  /*13110*/  MOV R2, 0x13150 ;  /* 0x0001315000027802 */ /* 0x000fe20000000f00 */
[----:B------:R-:W-:Y:S02]  /*13120*/  IMAD.MOV.U32 R3, RZ, RZ, 0x181f ;  /* 0x0000181fff037424 */ /* 0x000fe400078e00ff */
[----:B------:R1:W-:Y:S04]  /*13130*/  STL [R1+0x64], R0 ;  /* 0x0000640001007387 */ /* 0x0003e80000100800 */
[----:B-1234-:R-:W-:Y:S05]  /*13140*/  CALL.REL.NOINC `($__internal_3_$__cuda_sm70_shflsync_idx_p) ;  /* 0x0000028000007944 */ /* 0x01efea0003c00000 */
[----:B-----5:R-:W-:Y:S01]  /*13150*/  MOV R4, R7 ;  /* 0x0000000700047202 */ /* 0x020fe20000000f00 */
[----:B-1----:R-:W-:Y:S05]  /*13160*/  BRA `(.L_x_594) ;  /* 0xffffdc0000007947 */ /* 0x002fea000383ffff */
.L_x_567:
[----:B-1----:R-:W-:Y:S01]  /*13170*/  MOV R0, 0x2 ;  /* 0x0000000200007802 */ /* 0x002fe20000000f00 */
[----:B------:R-:W-:Y:S01]  /*13180*/  IMAD.MOV.U32 R7, RZ, RZ, R13 ;  /* 0x000000ffff077224 */ /* 0x000fe200078e000d */
[----:B------:R-:W-:Y:S01]  /*13190*/  MOV R2, 0x131d0 ;  /* 0x000131d000027802 */ /* 0x000fe20000000f00 */
[----:B------:R-:W-:-:S02]  /*131a0*/  IMAD.MOV.U32 R3, RZ, RZ, 0x181f ;  /* 0x0000181fff037424 */ /* 0x000fc400078e00ff */
[----:B------:R1:W-:Y:S04]  /*131b0*/  STL [R1+0x64], R0 ;  /* 0x0000640001007387 */ /* 0x0003e80000100800 */
[----:B-1234-:R-:W-:Y:S05]  /*131c0*/  CALL.REL.NOINC `($__internal_3_$__cuda_sm70_shflsync_idx_p) ;  /* 0x0000020000007944 */ /* 0x01efea0003c00000 */
[----:B-----5:R-:W-:Y:S01]  /*131d0*/  MOV R0, R7 ;  /* 0x0000000700007202 */ /* 0x020fe20000000f00 */
[----:B-1----:R-:W-:Y:S05]  /*131e0*/  BRA `(.L_x_595) ;  /* 0xffffdba000007947 */ /* 0x002fea000383ffff */
.L_x_570:
[----:B---3--:R-:W-:Y:S01]  /*131f0*/  MOV R0, 0x3 ;  /* 0x0000000300007802 */ /* 0x008fe20000000f00 */
[----:B--2---:R-:W-:Y:S01]  /*13200*/  IMAD.MOV.U32 R7, RZ, RZ, R5 ;  /* 0x000000ffff077224 */ /* 0x004fe200078e0005 */
[----:B------:R-:W-:Y:S01]  /*13210*/  MOV R2, 0x13250 ;  /* 0x0001325000027802 */ /* 0x000fe20000000f00 */
[----:B------:R-:W-:Y:S02]  /*13220*/  IMAD.MOV.U32 R3, RZ, RZ, 0x181f ;  /* 0x0000181fff037424 */ /* 0x000fe400078e00ff */
        /* <DEDUP_REMOVED lines=11> */
.L_x_572:
[----:B------:R4:W-:Y:S01]  /*132e0*/  STL [R1+0x64], RZ ;  /* 0x000064ff01007387 */ /* 0x0009e20000100800 */
[----:B-12---:R-:W-:Y:S01]  /*132f0*/  IMAD.MOV.U32 R7, RZ, RZ, R81 ;  /* 0x000000ffff077224 */ /* 0x006fe200078e0051 */
[----:B------:R-:W-:-:S02]  /*13300*/  MOV R3, 0x1f ;  /* 0x0000001f00037802 */ /* 0x000fc40000000f00 */
[----:B------:R-:W-:Y:S02]  /*13310*/  MOV R2, 0x13330 ;  /* 0x0001333000027802 */ /* 0x000fe40000000f00 */
[----:B---345:R-:W-:Y:S05]  /*13320*/  CALL.REL.NOINC `($__internal_3_$__cuda_sm70_shflsync_idx_p) ;  /* 0x000000a000007944 */ /* 0x038fea0003c00000 */
[----:B-----5:R-:W-:Y:S01]  /*13330*/  MOV R0, R7 ;  /* 0x0000000700007202 */ /* 0x020fe20000000f00 */
[----:B-1----:R-:W-:Y:S05]  /*13340*/  BRA `(.L_x_597) ;  /* 0xffffdea000007947 */ /* 0x002fea000383ffff */
        .weak           $__internal_2_$__cuda_sm70_shflsync_bfly_p
        .type           $__internal_2_$__cuda_sm70_shflsync_bfly_p,@function
        .size           $__internal_2_$__cuda_sm70_shflsync_bfly_p,($__internal_3_$__cuda_sm70_shflsync_idx_p - $__internal_2_$__cuda_sm70_shflsync_bfly_p)
$__internal_2_$__cuda_sm70_shflsync_bfly_p:
[----:B------:R1:W-:Y:S01]  /*13350*/  STL [R1+0x100], R5 ;  /* 0x0001000501007387 */ /* 0x0003e20000100800 */
[----:B------:R-:W-:Y:S02]  /*13360*/  MOV R3, 0x1f ;  /* 0x0000001f00037802 */ /* 0x000fe40000000f00 */
[----:B-1----:R-:W-:-:S04]  /*13370*/  MOV R5, 0xffffffff ;  /* 0xffffffff00057802 */ /* 0x002fc80000000f00 */
[----:B------:R-:W-:Y:S04]  /*13380*/  WARPSYNC R5 ;  /* 0x0000000500007348 */ /* 0x000fe80003800000 */
[----:B------:R1:W2:Y:S04]  /*13390*/  SHFL.BFLY PT, R0, R4, R0, R3 ;  /* 0x0c00000004007389 */ /* 0x0002a800000e0003 */
[----:B-1----:R1:W5:Y:S01]  /*133a0*/  LDL.LU R5, [R1+0x100] ;  /* 0x0001000001057983 */ /* 0x0023620000300800 */
[----:B------:R-:W-:-:S04]  /*133b0*/  MOV R3, 0x0 ;  /* 0x0000000000037802 */ /* 0x000fc80000000f00 */
[----:B--2---:R-:W-:Y:S05]  /*133c0*/  RET.REL.NODEC R2 `(_ZN7cutlass13device_kernelIN5flash19enable_sm80_to_sm89INS1_16FlashAttnFwdSm80INS1_25CollectiveMainloopFwdSm80ILi8ELi1ELb1EN4cute5tupleIJNS5_1CILi128EEENS7_ILi64EEENS7_ILi256EEEEEELi256ENS_6half_tEfNS_4arch4Sm80ELb1ELb0ELb1ELb0ELb1ELb0ELb1ELb0EEENS1_21CollectiveEpilogueFwdINS6_IJS8_SA_S9_EEENS6_IJNS7_ILi1EEESI_SI_EEESC_SE_Li256ELb0ELb1ELb0ELb0EEENS1_30DynamicPersistentTileSchedulerILi256ELi256ELb0ELb1ELb0EEEEEEEEEvNT_6ParamsE) ;  /* 0xfffecc3002007950 */ /* 0x004fea0003c3ffff */
        .weak           $__internal_3_$__cuda_sm70_shflsync_idx_p
        .type           $__internal_3_$__cuda_sm70_shflsync_idx_p,@function
        .size           $__internal_3_$__cuda_sm70_shflsync_idx_p,(.L_x_3540 - $__internal_3_$__cuda_sm70_shflsync_idx_p)
$__internal_3_$__cuda_sm70_shflsync_idx_p:
[----:B------:R1:W-:Y:S04]  /*133d0*/  STL [R1+0x108], R4 ;  /* 0x0001080401007387 */ /* 0x0003e80000100800 */
[----:B------:R2:W-:Y:S01]  /*133e0*/  STL [R1+0x100], R0 ;  /* 0x0001000001007387 */ /* 0x0005e20000100800 */
[----:B-1----:R-:W-:-:S03]  /*133f0*/  MOV R4, 0xffffffff ;  /* 0xffffffff00047802 */ /* 0x002fc60000000f00 */
[----:B--2---:R-:W2:Y:S01]  /*13400*/  LDL.LU R0, [R1+0x64] ;  /* 0x0000640001007983 */ /* 0x004ea20000300800 */
[----:B------:R-:W-:Y:S04]  /*13410*/  WARPSYNC R4 ;  /* 0x0000000400007348 */ /* 0x000fe80003800000 */
[----:B--2---:R1:W2:Y:S04]  /*13420*/  SHFL.IDX PT, R7, R7, R0, R3 ;  /* 0x0000000007077389 */ /* 0x0042a800000e0003 */
[----:B-1----:R1:W5:Y:S04]  /*13430*/  LDL.LU R4, [R1+0x108] ;  /* 0x0001080001047983 */ /* 0x0023680000300800 */
[----:B------:R1:W5:Y:S01]  /*13440*/  LDL.LU R0, [R1+0x100] ;  /* 0x0001000001007983 */ /* 0x0003620000300800 */
[----:B------:R-:W-:-:S04]  /*13450*/  MOV R3, 0x0 ;  /* 0x0000000000037802 */ /* 0x000fc80000000f00 */
[----:B--2---:R-:W-:Y:S05]  /*13460*/  RET.REL.NODEC R2 `(_ZN7cutlass13device_kernelIN5flash19enable_sm80_to_sm89INS1_16FlashAttnFwdSm80INS1_25CollectiveMainloopFwdSm80ILi8ELi1ELb1EN4cute5tupleIJNS5_1CILi128EEENS7_ILi64EEENS7_ILi256EEEEEELi256ENS_6half_tEfNS_4arch4Sm80ELb1ELb0ELb1ELb0ELb1ELb0ELb1ELb0EEENS1_21CollectiveEpilogueFwdINS6_IJS8_SA_S9_EEENS6_IJNS7_ILi1EEESI_SI_EEESC_SE_Li256ELb0ELb1ELb0ELb0EEENS1_30DynamicPersistentTileSchedulerILi256ELi256ELb0ELb1ELb0EEEEEEEEEvNT_6ParamsE) ;  /* 0xfffecb9002007950 */ /* 0x004fea0003c3ffff */
.L_x_598:
        /* <DEDUP_REMOVED lines=9> */
.L_x_3540:


//--------------------- .text._ZN7cutlass13device_kernelIN5flash19enable_sm80_to_sm89INS1_16FlashAttnFwdSm80INS1_25CollectiveMainloopFwdSm80ILi8ELi1ELb1EN4cute5tupleIJNS5_1CILi128EEENS7_ILi64EEENS7_ILi256EEEEEELi256ENS_6half_tEfNS_4arch4Sm80ELb1ELb0ELb1ELb1ELb1ELb0ELb1ELb0EEENS1_21CollectiveEpilogueFwdINS6_IJS8_SA_S9_EEENS6_IJNS7_ILi1EEESI_SI_EEESC_SE_Li256ELb1ELb1ELb0ELb0EEENS1_19SingleTileSchedulerILb1ELb0ELb1ELi128EEEEEEEEEvNT_6ParamsE --------------------------
	.section	.text._ZN7cutlass13device_kernelIN5flash19enable_sm80_to_sm89INS1_16FlashAttnFwdSm80INS1_25CollectiveMainloopFwdSm80ILi8ELi1ELb1EN4cute5tupleIJNS5_1CILi128EEENS7_ILi64EEENS7_ILi256EEEEEELi256ENS_6half_tEfNS_4arch4Sm80ELb1ELb0ELb1ELb1ELb1ELb0ELb1ELb0EEENS1_21CollectiveEpilogueFwdINS6_IJS8_SA_S9_EEENS6_IJNS7_ILi1EEESI_SI_EEESC_SE_Li256ELb1ELb1ELb0ELb0EEENS1_19SingleTileSchedulerILb1ELb0ELb1ELi128EEEEEEEEEvNT_6ParamsE,"ax",@progbits
	.sectioninfo	@"SHI_REGISTERS=255"
	.align	128
.text._ZN7cutlass13device_kernelIN5flash19enable_sm80_to_sm89INS1_16FlashAttnFwdSm80INS1_25CollectiveMainloopFwdSm80ILi8ELi1ELb1EN4cute5tupleIJNS5_1CILi128EEENS7_ILi64EEENS7_ILi256EEEEEELi256ENS_6half_tEfNS_4arch4Sm80ELb1ELb0ELb1ELb1ELb1ELb0ELb1ELb0EEENS1_21CollectiveEpilogueFwdINS6_IJS8_SA_S9_EEENS6_IJNS7_ILi1EEESI_SI_EEESC_SE_Li256ELb1ELb1ELb0ELb0EEENS1_19SingleTileSchedulerILb1ELb0ELb1ELi128EEEEEEEEEvNT_6ParamsE:
        .type           _ZN7cutlass13device_kernelIN5flash19enable_sm80_to_sm89INS1_16FlashAttnFwdSm80INS1_25CollectiveMainloopFwdSm80ILi8ELi1ELb1EN4cute5tupleIJNS5_1CILi128EEENS7_ILi64EEENS7_ILi256EEEEEELi256ENS_6half_tEfNS_4arch4Sm80ELb1ELb0ELb1ELb1ELb1ELb0ELb1ELb0EEENS1_21CollectiveEpilogueFwdINS6_IJS8_SA_S9_EEENS6_IJNS7_ILi1EEESI_SI_EEESC_SE_Li256ELb1ELb1ELb0ELb0EEENS1_19SingleTileSchedulerILb1ELb0ELb1ELi128EEEEEEEEEvNT_6ParamsE,@function
        .size           _ZN7cutlass13device_kernelIN5flash19enable_sm80_to_sm89INS1_16FlashAttnFwdSm80INS1_25CollectiveMainloopFwdSm80ILi8ELi1ELb1EN4cute5tupleIJNS5_1CILi128EEENS7_ILi64EEENS7_ILi256EEEEEELi256ENS_6half_tEfNS_4arch4Sm80ELb1ELb0ELb1ELb1ELb1ELb0ELb1ELb0EEENS1_21CollectiveEpilogueFwdINS6_IJS8_SA_S9_EEENS6_IJNS7_ILi1EEESI_SI_EEESC_SE_Li256ELb1ELb1ELb0ELb0EEENS1_19SingleTileSchedulerILb1ELb0ELb1ELi128EEEEEEEEEvNT_6ParamsE,(.L_x_3543 - _ZN7cutlass13device_kernelIN5flash19enable_sm80_to_sm89INS1_16FlashAttnFwdSm80INS1_25CollectiveMainloopFwdSm80ILi8ELi1ELb1EN4cute5tupleIJNS5_1CILi128EEENS7_ILi64EEENS7_ILi256EEEEEELi256ENS_6half_tEfNS_4arch4Sm80ELb1ELb0ELb1ELb1ELb1ELb0ELb1ELb0EEENS1_21CollectiveEpilogueFwdINS6_IJS8_SA_S9_EEENS6_IJNS7_ILi1EEESI_SI_EEESC_SE_Li256ELb1ELb1ELb0ELb0EEENS1_19SingleTileSchedulerILb1ELb0ELb1ELi128EEEEEEEEEvNT_6ParamsE)
        .other          _ZN7cutlass13device_kernelIN5flash19enable_sm80_to_sm89INS1_16FlashAttnFwdSm80INS1_25CollectiveMainloopFwdSm80ILi8ELi1ELb1EN4cute5tupleIJNS5_1CILi128EEENS7_ILi64EEENS7_ILi256EEEEEELi256ENS_6half_tEfNS_4arch4Sm80ELb1ELb0ELb1ELb1ELb1ELb0ELb1ELb0EEENS1_21CollectiveEpilogueFwdINS6_IJS8_SA_S9_EEENS6_IJNS7_ILi1EEESI_SI_EEESC_SE_Li256ELb1ELb1ELb0ELb0EEENS1_19SingleTileSchedulerILb1ELb0ELb1ELi128EEEEEEEEEvNT_6ParamsE,@"STO_CUDA_ENTRY STV_DEFAULT"
_ZN7cutlass13device_kernelIN5flash19enable_sm80_to_sm89INS1_16FlashAttnFwdSm80INS1_25CollectiveMainloopFwdSm80ILi8ELi1ELb1EN4cute5tupleIJNS5_1CILi128EEENS7_ILi64EEENS7_ILi256EEEEEELi256ENS_6half_tEfNS_4arch4Sm80ELb1ELb0ELb1ELb1ELb1ELb0ELb1ELb0EEENS1_21CollectiveEpilogueFwdINS6_IJS8_SA_S9_EEENS6_IJNS7_ILi1EEESI_SI_EEESC_SE_Li256ELb1ELb1ELb0ELb0EEENS1_19SingleTileSchedulerILb1ELb0ELb1ELi128EEEEEEEEEvNT_6ParamsE:
        /* <DEDUP_REMOVED lines=21> */
.L_x_600:
        /* <DEDUP_REMOVED lines=13> */
.L_x_602:
[----:B------:R-:W-:Y:S02]  /*0220*/  ULDC UR5, c[0x0][0x54c] ;  /* 0x0001530000057ab9 */ /* 0x000fe40000000800 */
.L_x_601:
[----:B------:R-:W-:Y:S02]  /*0230*/  ULDC UR4, c[0x0][0x548] ;  /* 0x0001520000047ab9 */ /* 0x000fe40000000800 */
[----:B------:R-:W-:-:S02]  /*0240*/  USHF.L.U32 UR11, UR10, 0x7, URZ ;  /* 0x000000070a0b7899 */ /* 0x000fc4000800063f */
[----:B------:R-:W-:-:S04]  /*0250*/  UIMAD UR4, UR5, UR4, URZ ;  /* 0x00000004050472a4 */ /* 0x000fc8000f8e023f */
[----:B------:R-:W-:-:S04]  /*0260*/  UISETP.GE.AND UP0, UPT, UR11, UR4, UPT ;  /* 0x000000040b00728c */ /* 0x000fc8000bf06270 */
[----:B------:R-:W-:Y:S01]  /*0270*/  USEL UR14, UR14, 0xffffffff, !UP0 ;  /* 0xffffffff0e0e7887 */ /* 0x000fe2000c000000 */
[----:B------:R-:W-:Y:S05]  /*0280*/  BRA `(.L_x_603) ;  /* 0x000001b000007947 */ /* 0x000fea0003800000 */
.L_x_599:
        /* <DEDUP_REMOVED lines=8> */
.L_x_604:
        /* <DEDUP_REMOVED lines=13> */
.L_x_606:
[----:B------:R-:W-:Y:S02]  /*03e0*/  ULDC UR5, c[0x0][0x54c] ;  /* 0x0001530000057ab9 */ /* 0x000fe40000000800 */
.L_x_605:
[----:B------:R-:W-:Y:S02]  /*03f0*/  ULDC UR4, c[0x0][0x548] ;  /* 0x0001520000047ab9 */ /* 0x000fe40000000800 */
[----:B------:R-:W-:-:S02]  /*0400*/  USHF.L.U32 UR11, UR10, 0x7, URZ ;  /* 0x000000070a0b7899 */ /* 0x000fc4000800063f */
[----:B------:R-:W-:-:S04]  /*0410*/  UIMAD UR4, UR5, UR4, URZ ;  /* 0x00000004050472a4 */ /* 0x000fc8000f8e023f */
[----:B------:R-:W-:-:S04]  /*0420*/  UISETP.GE.AND UP0, UPT, UR11, UR4, UPT ;  /* 0x000000040b00728c */ /* 0x000fc8000bf06270 */
[----:B------:R-:W-:-:S06]  /*0430*/  USEL UR14, UR14, 0xffffffff, !UP0 ;  /* 0xffffffff0e0e7887 */ /* 0x000fcc000c000000 */
.L_x_603:
        /* <DEDUP_REMOVED lines=40> */
[----:B-1234-:R-:W-:Y:S05]  /*06c0*/  @P0 BRA `(.L_x_607) ;  /* 0x0000006000000947 */ /* 0x01efea0003800000 */
[----:B------:R-:W-:Y:S05]  /*06d0*/  @!P1 BRA `(.L_x_607) ;  /* 0x0000005000009947 */ /* 0x000fea0003800000 */
[----:B------:R-:W2:Y:S04]  /*06e0*/  LDG.E R2, [R6.64] ;  /* 0x0000001006027981 */ /* 0x000ea8000c1e1900 */
[----:B------:R-:W3:Y:S01]  /*06f0*/  LDG.E R0, [R6.64+0x4] ;  /* 0x0000041006007981 */ /* 0x000ee2000c1e1900 */
[----:B--2---:R-:W1:Y:S08]  /*0700*/  R2UR UR13, R2 ;  /* 0x00000000020d73c2 */ /* 0x004e7000000e0000 */
[----:B---3--:R-:W1:Y:S02]  /*0710*/  R2UR UR4, R0 ;  /* 0x00000000000473c2 */ /* 0x008e6400000e0000 */
[----:B-1----:R-:W-:-:S06]  /*0720*/  UIADD3 UR13, -UR13, UR4, URZ ;  /* 0x000000040d0d7290 */ /* 0x002fcc000fffe13f */
.L_x_607:
        /* <DEDUP_REMOVED lines=10> */
.L_x_608:
        /* <DEDUP_REMOVED lines=12> */
.L_x_609:
[----:B------:R-:W-:Y:S01]  /*0890*/  ULDC UR4, c[0x0][0x2c4] ;  /* 0x0000b10000047ab9 */ /* 0x000fe20000000800 */
[----:B------:R-:W-:Y:S01]  /*08a0*/  PLOP3.LUT P2, PT, PT, PT, PT, 0x80, 0x0 ;  /* 0x000000000000781c */ /* 0x000fe20003f4f070 */
[----:B------:R-:W-:Y:S01]  /*08b0*/  UISETP.NE.AND UP1, UPT, UR4, 0x1, UPT ;  /* 0x000000010400788c */ /* 0x000fe2000bf25270 */
[----:B------:R-:W-:Y:S01]  /*08c0*/  CS2R R10, SRZ ;  /* 0x00000000000a7805 */ /* 0x000fe2000001ff00 */
[----:B------:R-:W-:Y:S01]  /*08d0*/  UIADD3 UR7, -UR12, UR7, URZ ;  /* 0x000000070c077290 */ /* 0x000fe2000fffe13f */
[----:B------:R-:W-:Y:S01]  /*08e0*/  IMAD.MOV.U32 R130, RZ, RZ, RZ ;  /* 0x000000ffff827224 */ /* 0x000fe200078e00ff */
[----:B------:R-:W-:Y:S01]  /*08f0*/  ULDC.64 UR4, c[0x0][0x2c8] ;  /* 0x0000b20000047ab9 */ /* 0x000fe20000000a00 */
[----:B------:R-:W-:Y:S01]  /*0900*/  CS2R R128, SRZ ;  /* 0x0000000000807805 */ /* 0x000fe2000001ff00 */
[----:B------:R-:W-:Y:S01]  /*0910*/  UIADD3 UR6, UR7, 0x40, -UR13 ;  /* 0x0000004007067890 */ /* 0x000fe2000fffe80d */
[----:B------:R-:W-:Y:S01]  /*0920*/  CS2R R14, SRZ ;  /* 0x00000000000e7805 */ /* 0x000fe2000001ff00 */
[----:B------:R-:W-:Y:S01]  /*0930*/  IMAD.MOV.U32 R126, RZ, RZ, RZ ;  /* 0x000000ffff7e7224 */ /* 0x000fe200078e00ff */
[----:B------:R-:W-:Y:S01]  /*0940*/  CS2R R124, SRZ ;  /* 0x00000000007c7805 */ /* 0x000fe2000001ff00 */
[----:B------:R-:W-:Y:S01]  /*0950*/  MOV R122, RZ ;  /* 0x000000ff007a7202 */ /* 0x000fe20000000f00 */
[----:B------:R-:W-:Y:S01]  /*0960*/  @UP1 UIADD3 UR18, UR11, 0x7f, URZ ;  /* 0x0000007f0b121890 */ /* 0x000fe2000fffe03f */
[----:B------:R-:W-:Y:S01]  /*0970*/  CS2R R120, SRZ ;  /* 0x0000000000787805 */ /* 0x000fe2000001ff00 */
[----:B------:R-:W-:Y:S01]  /*0980*/  CS2R R12, SRZ ;  /* 0x00000000000c7805 */ /* 0x000fe2000001ff00 */
[----:B------:R-:W-:Y:S01]  /*0990*/  IMAD.MOV.U32 R118, RZ, RZ, RZ ;  /* 0x000000ffff767224 */ /* 0x000fe200078e00ff */
[----:B------:R-:W-:Y:S01]  /*09a0*/  UIMAD.WIDE.U32 UR18, UR18, UR4, URZ ;  /* 0x00000004121272a5 */ /* 0x000fe2000f8e003f */
[----:B------:R-:W-:Y:S01]  /*09b0*/  CS2R R116, SRZ ;  /* 0x0000000000747805 */ /* 0x000fe2000001ff00 */
[----:B------:R-:W-:Y:S01]  /*09c0*/  UIADD3 UR4, UR11, 0x7f, URZ ;  /* 0x0000007f0b047890 */ /* 0x000fe2000fffe03f */
[----:B------:R-:W-:Y:S01]  /*09d0*/  CS2R R16, SRZ ;  /* 0x0000000000107805 */ /* 0x000fe2000001ff00 */
[----:B------:R-:W-:Y:S01]  /*09e0*/  @UP1 USHF.R.U32.HI UR4, URZ, UR5, UR19 ;  /* 0x000000053f041299 */ /* 0x000fe20008011613 */
[----:B------:R-:W-:Y:S01]  /*09f0*/  MOV R114, RZ ;  /* 0x000000ff00727202 */ /* 0x000fe20000000f00 */
[----:B------:R-:W-:Y:S01]  /*0a00*/  UIADD3 UR5, UR7, 0x3f, URZ ;  /* 0x0000003f07057890 */ /* 0x000fe2000fffe03f */
[----:B------:R-:W-:Y:S01]  /*0a10*/  CS2R R112, SRZ ;  /* 0x0000000000707805 */ /* 0x000fe2000001ff00 */
[----:B------:R-:W-:Y:S01]  /*0a20*/  UIADD3 UR6, UR6, UR4, URZ ;  /* 0x0000000406067290 */ /* 0x000fe2000fffe03f */
[----:B------:R-:W-:Y:S01]  /*0a30*/  CS2R R18, SRZ ;  /* 0x0000000000127805 */ /* 0x000fe2000001ff00 */
[----:B------:R-:W-:Y:S01]  /*0a40*/  USHF.R.S32.HI UR18, URZ, 0x1f, UR5 ;  /* 0x0000001f3f127899 */ /* 0x000fe20008011405 */
[----:B------:R-:W-:Y:S01]  /*0a50*/  IMAD.MOV.U32 R110, RZ, RZ, RZ ;  /* 0x000000ffff6e7224 */ /* 0x000fe200078e00ff */
[----:B------:R-:W-:Y:S01]  /*0a60*/  USHF.R.S32.HI UR4, URZ, 0x1f, UR6 ;  /* 0x0000001f3f047899 */ /* 0x000fe20008011406 */
[----:B------:R-:W-:Y:S01]  /*0a70*/  CS2R R108, SRZ ;  /* 0x00000000006c7805 */ /* 0x000fe2000001ff00 */
[----:B------:R-:W-:Y:S01]  /*0a80*/  ULEA.HI UR18, UR18, UR5, URZ, 0x6 ;  /* 0x0000000512127291 */ /* 0x000fe2000f8f303f */
[----:B------:R-:W-:Y:S01]  /*0a90*/  CS2R R106, SRZ ;  /* 0x00000000006a7805 */ /* 0x000fe2000001ff00 */
[----:B------:R-:W-:Y:S01]  /*0aa0*/  ULEA.HI UR4, UR4, UR6, URZ, 0x6 ;  /* 0x0000000604047291 */ /* 0x000fe2000f8f303f */
[----:B------:R-:W-:Y:S01]  /*0ab0*/  CS2R R20, SRZ ;  /* 0x0000000000147805 */ /* 0x000fe2000001ff00 */
[----:B------:R-:W-:Y:S01]  /*0ac0*/  USHF.R.S32.HI UR18, URZ, 0x6, UR18 ;  /* 0x000000063f127899 */ /* 0x000fe20008011412 */
[----:B------:R-:W-:Y:S01]  /*0ad0*/  MOV R104, RZ ;  /* 0x000000ff00687202 */ /* 0x000fe20000000f00 */
[----:B------:R-:W-:Y:S01]  /*0ae0*/  USHF.R.S32.HI UR4, URZ, 0x6, UR4 ;  /* 0x000000063f047899 */ /* 0x000fe20008011404 */
[----:B------:R-:W-:Y:S01]  /*0af0*/  CS2R R102, SRZ ;  /* 0x0000000000667805 */ /* 0x000fe2000001ff00 */
[----:B------:R-:W-:Y:S01]  /*0b00*/  IMAD.MOV.U32 R23, RZ, RZ, RZ ;  /* 0x000000ffff177224 */ /* 0x000fe200078e00ff */
[----:B------:R-:W-:Y:S01]  /*0b10*/  MOV R100, RZ ;  /* 0x000000ff00647202 */ /* 0x000fe20000000f00 */
[----:B------:R-:W-:Y:S01]  /*0b20*/  UISETP.LT.AND UP0, UPT, UR18, UR4, UPT ;  /* 0x000000041200728c */ /* 0x000fe2000bf01270 */
[----:B------:R-:W-:Y:S01]  /*0b30*/  CS2R R98, SRZ ;  /* 0x0000000000627805 */ /* 0x000fe2000001ff00 */
[----:B------:R-:W-:Y:S01]  /*0b40*/  CS2R R24, SRZ ;  /* 0x0000000000187805 */ /* 0x000fe2000001ff00 */
[----:B------:R-:W-:Y:S01]  /*0b50*/  IMAD.MOV.U32 R96, RZ, RZ, RZ ;  /* 0x000000ffff607224 */ /* 0x000fe200078e00ff */
[----:B------:R-:W-:Y:S01]  /*0b60*/  USEL UR6, UR18, UR4, UP0 ;  /* 0x0000000412067287 */ /* 0x000fe20008000000 */
[----:B------:R-:W-:Y:S01]  /*0b70*/  CS2R R94, SRZ ;  /* 0x00000000005e7805 */ /* 0x000fe2000001ff00 */
[----:B------:R-:W-:Y:S01]  /*0b80*/  MOV R92, RZ ;  /* 0x000000ff005c7202 */ /* 0x000fe20000000f00 */
[----:B------:R-:W-:Y:S01]  /*0b90*/  CS2R R90, SRZ ;  /* 0x00000000005a7805 */ /* 0x000fe2000001ff00 */
[----:B------:R-:W-:Y:S01]  /*0ba0*/  UISETP.GE.AND UP0, UPT, UR6, 0x1, UPT ;  /* 0x000000010600788c */ /* 0x000fe2000bf06270 */
[----:B------:R-:W-:Y:S01]  /*0bb0*/  CS2R R26, SRZ ;  /* 0x00000000001a7805 */ /* 0x000fe2000001ff00 */
[----:B------:R-:W-:Y:S01]  /*0bc0*/  IMAD.MOV.U32 R88, RZ, RZ, RZ ;  /* 0x000000ffff587224 */ /* 0x000fe200078e00ff */
[----:B------:R-:W-:Y:S01]  /*0bd0*/  CS2R R86, SRZ ;  /* 0x0000000000567805 */ /* 0x000fe2000001ff00 */
[----:B------:R-:W-:Y:S01]  /*0be0*/  MOV R84, RZ ;  /* 0x000000ff00547202 */ /* 0x000fe20000000f00 */
[----:B------:R-:W-:Y:S01]  /*0bf0*/  CS2R R82, SRZ ;  /* 0x0000000000527805 */ /* 0x000fe2000001ff00 */
[----:B------:R-:W-:Y:S01]  /*0c00*/  PLOP3.LUT P0, PT, PT, PT, UP0, 0x80, 0x0 ;  /* 0x000000000000781c */ /* 0x000fe20003f0f008 */
[----:B------:R-:W-:Y:S01]  /*0c10*/  CS2R R28, SRZ ;  /* 0x00000000001c7805 */ /* 0x000fe2000001ff00 */
[----:B------:R-:W-:Y:S01]  /*0c20*/  IMAD.MOV.U32 R80, RZ, RZ, RZ ;  /* 0x000000ffff507224 */ /* 0x000fe200078e00ff */
[----:B------:R-:W-:Y:S01]  /*0c30*/  CS2R R78, SRZ ;  /* 0x00000000004e7805 */ /* 0x000fe2000001ff00 */
[----:B------:R-:W-:Y:S01]  /*0c40*/  MOV R76, RZ ;  /* 0x000000ff004c7202 */ /* 0x000fe20000000f00 */
[----:B------:R-:W-:Y:S01]  /*0c50*/  CS2R R74, SRZ ;  /* 0x00000000004a7805 */ /* 0x000fe2000001ff00 */
        /* <DEDUP_REMOVED lines=47> */
[----:B------:R-:W-:-:S03]  /*0f50*/  ULDC.64 UR4, c[0x0][0x2b0] ;  /* 0x0000ac0000047ab9 */ /* 0x000fc60000000a00 */
[----:B------:R-:W-:Y:S01]  /*0f60*/  LEA.HI R22, R102, R105, RZ, 0x3 ;  /* 0x0000006966167211 */ /* 0x000fe200078f18ff */
[----:B------:R1:W2:Y:S01]  /*0f70*/  @P0 LDG.E R0, [R2.64] ;  /* 0x0000001002000981 */ /* 0x0002a2000c1e1900 */
[----:B------:R-:W-:Y:S02]  /*0f80*/  IMAD.MOV.U32 R17, RZ, RZ, RZ ;  /* 0x000000ffff117224 */ /* 0x000fe400078e00ff */
[----:B------:R-:W-:Y:S01]  /*0f90*/  SHF.R.S32.HI R20, RZ, 0x3, R22 ;  /* 0x00000003ff147819 */ /* 0x000fe20000011416 */
[----:B-1----:R-:W-:Y:S01]  /*0fa0*/  IMAD.MOV.U32 R2, RZ, RZ, c[0x0][0x2b8] ;  /* 0x0000ae00ff027624 */ /* 0x002fe200078e00ff */
[----:B------:R-:W-:Y:S04]  /*0fb0*/  BAR.SYNC.DEFER_BLOCKING 0x0 ;  /* 0x0000000000007b1d */ /* 0x000fe80000010000 */
[----:B------:R-:W-:-:S02]  /*0fc0*/  ISETP.NE.AND P2, PT, R2, 0x1, PT ;  /* 0x000000010200780c */ /* 0x000fc40003f45270 */
[----:B--2---:R1:W2:Y:S02]  /*0fd0*/  @P0 R2UR UR21, R0 ;  /* 0x00000000001503c2 */ /* 0x0042a400000e0000 */
[----:B--2---:R-:W-:Y:S02]  /*0fe0*/  @!UP0 UMOV UR21, UR14 ;  /* 0x0000000e00158c82 */ /* 0x004fe40008000000 */
[----:B------:R-:W-:Y:S02]  /*0ff0*/  USHF.R.S32.HI UR15, URZ, 0x1f, UR21 ;  /* 0x0000001f3f0f7899 */ /* 0x000fe40008011415 */
[----:B------:R-:W-:Y:S02]  /*1000*/  UIMAD.WIDE.U32 UR18, UR21, UR4, URZ ;  /* 0x00000004151272a5 */ /* 0x000fe4000f8e003f */
[----:B------:R-:W-:-:S04]  /*1010*/  UIMAD UR15, UR15, UR4, URZ ;  /* 0x000000040f0f72a4 */ /* 0x000fc8000f8e023f */
[----:B------:R-:W-:Y:S01]  /*1020*/  UIMAD UR15, UR21, UR5, UR15 ;  /* 0x00000005150f72a4 */ /* 0x000fe2000f8e020f */
[----:B-1----:R-:W-:-:S03]  /*1030*/  LOP3.LUT R0, R22, 0xfffffff8, RZ, 0xc0, !PT ;  /* 0xfffffff816007812 */ /* 0x002fc600078ec0ff */
[----:B------:R-:W-:Y:S02]  /*1040*/  UIADD3 UR15, UR19, UR15, URZ ;  /* 0x0000000f130f7290 */ /* 0x000fe4000fffe03f */
[----:B------:R-:W-:Y:S01]  /*1050*/  USHF.R.S32.HI UR21, URZ, 0x1f, UR20 ;  /* 0x0000001f3f157899 */ /* 0x000fe20008011414 */
[----:B------:R-:W-:Y:S01]  /*1060*/  IMAD.IADD R19, R105, 0x1, -R0 ;  /* 0x0000000169137824 */ /* 0x000fe200078e0a00 */
[----:B------:R-:W-:Y:S01]  /*1070*/  ULDC.64 UR4, c[0x0][0x178] ;  /* 0x00005e0000047ab9 */ /* 0x000fe20000000a00 */
[----:B------:R-:W-:Y:S02]  /*1080*/  IMAD.U32 R0, RZ, RZ, UR6 ;  /* 0x00000006ff007e24 */ /* 0x000fe4000f8e00ff */
[----:B------:R-:W-:-:S04]  /*1090*/  IMAD R114, R19, 0x20, R20 ;  /* 0x0000002013727824 */ /* 0x000fc800078e0214 */
[----:B------:R-:W-:Y:S01]  /*10a0*/  IMAD R0, R0, 0x40, R114 ;  /* 0x0000004000007824 */ /* 0x000fe200078e0272 */
[----:B------:R-:W-:Y:S01]  /*10b0*/  UIMAD UR21, UR21, UR4, URZ ;  /* 0x00000004151572a4 */ /* 0x000fe2000f8e023f */
[----:B------:R-:W-:Y:S01]  /*10c0*/  IMAD.SHL.U32 R112, R19, 0x8, RZ ;  /* 0x0000000813707824 */ /* 0x000fe200078e00ff */
[----:B------:R-:W-:Y:S01]  /*10d0*/  UIMAD.WIDE.U32 UR22, UR20, UR4, URZ ;  /* 0x00000004141672a5 */ /* 0x000fe2000f8e003f */
[----:B------:R-:W-:Y:S01]  /*10e0*/  IADD3 R15, R20, UR11, RZ ;  /* 0x0000000b140f7c10 */ /* 0x000fe2000fffe0ff */
[----:B------:R-:W-:Y:S01]  /*10f0*/  STL [R1+0xa0], R114 ;  /* 0x0000a07201007387 */ /* 0x000fe20000100800 */
[----:B------:R-:W-:-:S04]  /*1100*/  IADD3 R0, R0, -0x40, RZ ;  /* 0xffffffc000007810 */ /* 0x000fc80007ffe0ff */
[C---:B------:R-:W-:Y:S02]  /*1110*/  ISETP.GE.AND P3, PT, R0.reuse, UR7, PT ;  /* 0x0000000700007c0c */ /* 0x040fe4000bf66270 */
        /* <DEDUP_REMOVED lines=13> */
[----:B------:R-:W-:Y:S01]  /*11f0*/  UISETP.GE.AND UP0, UPT, UR6, 0x2, UPT ;  /* 0x000000020600788c */ /* 0x000fe2000bf06270 */
[C---:B------:R-:W-:Y:S01]  /*1200*/  IADD3 R21, R112.reuse, 0x40, RZ ;  /* 0x0000004070157810 */ /* 0x040fe20007ffe0ff */
[----:B------:R-:W-:Y:S01]  /*1210*/  ULDC.64 UR4, c[0x0][0x1b8] ;  /* 0x00006e0000047ab9 */ /* 0x000fe20000000a00 */
[C---:B------:R-:W-:Y:S01]  /*1220*/  IADD3 R35, R112.reuse, 0x80, RZ ;  /* 0x0000008070237810 */ /* 0x040fe20007ffe0ff */
[----:B------:R-:W-:Y:S01]  /*1230*/  UIADD3 UR23, UR23, UR21, URZ ;  /* 0x0000001517177290 */ /* 0x000fe2000fffe03f */
[C---:B------:R-:W-:Y:S01]  /*1240*/  IADD3 R34, R112.reuse, 0xc0, RZ ;  /* 0x000000c070227810 */ /* 0x040fe20007ffe0ff */
[----:B------:R-:W-:Y:S01]  /*1250*/  USHF.R.S32.HI UR21, URZ, 0x1f, UR14 ;  /* 0x0000001f3f157899 */ /* 0x000fe2000801140e */
[----:B------:R-:W-:Y:S01]  /*1260*/  ISETP.GE.AND P6, PT, R112, c[0x0][0x198], PT ;  /* 0x0000660070007a0c */ /* 0x000fe20003fc6270 */
[----:B------:R-:W-:Y:S01]  /*1270*/  UIMAD UR20, UR8, UR4, URZ ;  /* 0x00000004081472a4 */ /* 0x000fe2000f8e023f */
[----:B------:R-:W-:Y:S01]  /*1280*/  ISETP.GE.AND P5, PT, R21, c[0x0][0x198], PT ;  /* 0x0000660015007a0c */ /* 0x000fe20003fa6270 */
[----:B------:R-:W-:Y:S01]  /*1290*/  USEL UR21, UR21, URZ, !UP2 ;  /* 0x0000003f15157287 */ /* 0x000fe2000d000000 */
[----:B------:R-:W-:Y:S01]  /*12a0*/  ISETP.GE.AND P4, PT, R35, c[0x0][0x198], PT ;  /* 0x0000660023007a0c */ /* 0x000fe20003f86270 */
[----:B------:R-:W-:Y:S01]  /*12b0*/  UIMAD UR20, UR9, UR5, UR20 ;  /* 0x00000005091472a4 */ /* 0x000fe2000f8e0214 */
[----:B------:R-:W-:Y:S01]  /*12c0*/  ISETP.GE.AND P3, PT, R34, c[0x0][0x198], PT ;  /* 0x0000660022007a0c */ /* 0x000fe20003f66270 */
[----:B------:R-:W-:Y:S01]  /*12d0*/  UIMAD.WIDE.U32 UR24, UR9, UR4, UR22 ;  /* 0x00000004091872a5 */ /* 0x000fe2000f8e0016 */
[----:B------:R-:W-:Y:S01]  /*12e0*/  LEA.HI R101, R102, R105, RZ, 0x5 ;  /* 0x0000006966657211 */ /* 0x000fe200078f28ff */
[----:B------:R-:W-:Y:S01]  /*12f0*/  USEL UR22, UR14, URZ, !UP2 ;  /* 0x0000003f0e167287 */ /* 0x000fe2000d000000 */
[----:B------:R-:W-:Y:S01]  /*1300*/  SHF.R.S32.HI R113, RZ, 0x1f, R112 ;  /* 0x0000001fff717819 */ /* 0x000fe20000011470 */
[----:B------:R-:W-:Y:S01]  /*1310*/  ULDC.64 UR4, c[0x0][0x1c0] ;  /* 0x0000700000047ab9 */ /* 0x000fe20000000a00 */
[----:B------:R-:W-:Y:S01]  /*1320*/  SHF.R.S32.HI R100, RZ, 0x5, R101 ;  /* 0x00000005ff647819 */ /* 0x000fe20000011465 */
[----:B------:R-:W-:Y:S01]  /*1330*/  UIMAD UR21, UR21, UR4, URZ ;  /* 0x00000004151572a4 */ /* 0x000fe2000f8e023f */
[----:B-1----:R-:W-:Y:S01]  /*1340*/  IADD3 R3, R114, UR11, RZ ;  /* 0x0000000b72037c10 */ /* 0x002fe2000fffe0ff */
[----:B------:R-:W-:-:S02]  /*1350*/  UIADD3 UR25, UR25, UR20, URZ ;  /* 0x0000001419197290 */ /* 0x000fc4000fffe03f */
[----:B------:R-:W-:Y:S02]  /*1360*/  UIMAD UR5, UR22, UR5, UR21 ;  /* 0x00000005160572a4 */ /* 0x000fe4000f8e0215 */
[----:B------:R-:W-:Y:S01]  /*1370*/  @P1 IMAD.HI.U32 R0, R3, c[0x0][0x2c8], RZ ;  /* 0x0000b20003001a27 */ /* 0x000fe200078e00ff */
[----:B------:R-:W-:Y:S02]  /*1380*/  UIMAD.WIDE.U32 UR22, UR22, UR4, UR24 ;  /* 0x00000004161672a5 */ /* 0x000fe4000f8e0018 */
[----:B------:R-:W-:Y:S01]  /*1390*/  ULDC UR21, c[0x0][0x2c4] ;  /* 0x0000b10000157ab9 */ /* 0x000fe20000000800 */
[----:B------:R-:W-:Y:S01]  /*13a0*/  IMAD.MOV.U32 R2, RZ, RZ, R3 ;  /* 0x000000ffff027224 */ /* 0x000fe200078e0003 */
[----:B------:R-:W-:Y:S01]  /*13b0*/  @P0 SHF.R.U32.HI R2, RZ, c[0x0][0x2cc], R0 ;  /* 0x0000b300ff020a19 */ /* 0x000fe20000011600 */
[----:B------:R-:W-:Y:S01]  /*13c0*/  UIADD3 UR5, UR23, UR5, URZ ;  /* 0x0000000517057290 */ /* 0x000fe2000fffe03f */
[----:B------:R-:W-:Y:S01]  /*13d0*/  IMAD.U32 R5, RZ, RZ, UR23 ;  /* 0x00000017ff057e24 */ /* 0x000fe2000f8e00ff */
[----:B------:R-:W-:Y:S01]  /*13e0*/  UIMAD UR21, UR13, UR21, URZ ;  /* 0x000000150d1572a4 */ /* 0x000fe2000f8e023f */
[--C-:B------:R-:W-:Y:S01]  /*13f0*/  SHF.R.S32.HI R0, RZ, 0x1f, R2.reuse ;  /* 0x0000001fff007819 */ /* 0x100fe20000011402 */
[----:B------:R-:W-:Y:S01]  /*1400*/  IMAD.MOV R6, RZ, RZ, -R2 ;  /* 0x000000ffff067224 */ /* 0x000fe200078e0a02 */
[----:B------:R-:W-:Y:S01]  /*1410*/  ULEA UR24, UR6, 0xffffffc0, 0x6 ;  /* 0xffffffc006187891 */ /* 0x000fe2000f8e303f */
[----:B------:R-:W-:-:S02]  /*1420*/  IMAD.U32 R4, RZ, RZ, UR22 ;  /* 0x00000016ff047e24 */ /* 0x000fc4000f8e00ff */
[----:B------:R-:W-:Y:S01]  /*1430*/  IMAD R0, R0, c[0x0][0x1b0], RZ ;  /* 0x00006c0000007a24 */ /* 0x000fe200078e02ff */
[----:B------:R-:W-:Y:S01]  /*1440*/  UIADD3 UR24, UR7, -UR24, URZ ;  /* 0x8000001807187290 */ /* 0x000fe2000fffe03f */
[----:B------:R-:W-:Y:S02]  /*1450*/  IMAD R6, R6, c[0x0][0x2c4], R3 ;  /* 0x0000b10006067a24 */ /* 0x000fe400078e0203 */
[----:B------:R-:W-:Y:S01]  /*1460*/  IMAD.U32 R5, RZ, RZ, UR5 ;  /* 0x00000005ff057e24 */ /* 0x000fe2000f8e00ff */
[----:B------:R-:W-:Y:S01]  /*1470*/  ULDC.64 UR4, c[0x0][0x1e8] ;  /* 0x00007a0000047ab9 */ /* 0x000fe20000000a00 */
[C---:B------:R-:W-:Y:S01]  /*1480*/  IMAD R7, R2.reuse, c[0x0][0x1b4], R0 ;  /* 0x00006d0002077a24 */ /* 0x040fe200078e0200 */
[----:B------:R-:W-:Y:S01]  /*1490*/  SHF.R.S32.HI R0, RZ, 0x1f, R6 ;  /* 0x0000001fff007819 */ /* 0x000fe20000011406 */
[----:B------:R-:W-:Y:S01]  /*14a0*/  IMAD.WIDE.U32 R2, R2, c[0x0][0x1b0], R4 ;  /* 0x00006c0002027a25 */ /* 0x000fe200078e0004 */
[----:B------:R-:W-:Y:S02]  /*14b0*/  UIMAD UR20, UR8, UR4, URZ ;  /* 0x00000004081472a4 */ /* 0x000fe4000f8e023f */
[----:B------:R-:W-:Y:S01]  /*14c0*/  UIMAD.WIDE.U32 UR22, UR9, UR4, URZ ;  /* 0x00000004091672a5 */ /* 0x000fe2000f8e003f */
[C---:B------:R-:W-:Y:S01]  /*14d0*/  IMAD.SHL.U32 R5, R20.reuse, 0x40, RZ ;  /* 0x0000004014057824 */ /* 0x040fe200078e00ff */
[----:B------:R-:W-:Y:S01]  /*14e0*/  UIMAD UR20, UR9, UR5, UR20 ;  /* 0x00000005091472a4 */ /* 0x000fe2000f8e0214 */
[----:B------:R-:W-:Y:S01]  /*14f0*/  IMAD.IADD R3, R3, 0x1, R7 ;  /* 0x0000000103037824 */ /* 0x000fe200078e0207 */
[----:B------:R-:W-:Y:S01]  /*1500*/  IADD3 R20, -R20, UR24, RZ ;  /* 0x0000001814147c10 */ /* 0x000fe2000fffe1ff */
[----:B------:R-:W-:Y:S01]  /*1510*/  IMAD R4, R0, c[0x0][0x1a8], RZ ;  /* 0x00006a0000047a24 */ /* 0x000fe200078e02ff */
[----:B------:R-:W-:Y:S01]  /*1520*/  LOP3.LUT R0, R5, 0x1c0, RZ, 0xc0, !PT ;  /* 0x000001c005007812 */ /* 0x000fe200078ec0ff */
[----:B------:R-:W-:Y:S01]  /*1530*/  IMAD.WIDE.U32 R2, R6, c[0x0][0x1a8], R2 ;  /* 0x00006a0006027a25 */ /* 0x000fe200078e0002 */
[----:B------:R-:W-:-:S02]  /*1540*/  UIADD3 UR20, UR23, UR20, URZ ;  /* 0x0000001417147290 */ /* 0x000fc4000fffe03f */
[----:B------:R-:W-:Y:S01]  /*1550*/  SHF.R.U32.HI R5, RZ, 0x3, R0 ;  /* 0x00000003ff057819 */ /* 0x000fe20000011600 */
[----:B------:R-:W-:Y:S01]  /*1560*/  IMAD R7, R6, c[0x0][0x1ac], R4 ;  /* 0x00006b0006077a24 */ /* 0x000fe200078e0204 */
[----:B------:R-:W-:Y:S01]  /*1570*/  LOP3.LUT R4, R0, 0x38, R112, 0xf8, !PT ;  /* 0x0000003800047812 */ /* 0x000fe200078ef870 */
[----:B------:R-:W-:Y:S01]  /*1580*/  ULDC.64 UR4, c[0x0][0x210] ;  /* 0x0000840000047ab9 */ /* 0x000fe20000000a00 */
[----:B------:R-:W-:Y:S01]  /*1590*/  LEA R14, P0, R2, c[0x0][0x160], 0x1 ;  /* 0x00005800020e7a11 */ /* 0x000fe200078008ff */
[----:B------:R-:W-:Y:S01]  /*15a0*/  IMAD.IADD R0, R3, 0x1, R7 ;  /* 0x0000000103007824 */ /* 0x000fe200078e0207 */
[----:B------:R-:W-:Y:S01]  /*15b0*/  LOP3.LUT R6, R4, R5, RZ, 0x3c, !PT ;  /* 0x0000000504067212 */ /* 0x000fe200078e3cff */
[----:B------:R-:W-:Y:S01]  /*15c0*/  UIMAD UR8, UR8, UR4, URZ ;  /* 0x00000004080872a4 */ /* 0x000fe2000f8e023f */
[----:B------:R-:W-:Y:S01]  /*15d0*/  LEA.HI R3, R102, R105, RZ, 0x6 ;  /* 0x0000006966037211 */ /* 0x000fe200078f30ff */
[----:B------:R-:W-:Y:S01]  /*15e0*/  SHFL.IDX PT, R4, R14, RZ, 0x181f ;  /* 0x00181fff0e047589 */ /* 0x000fe200000e0000 */
[----:B------:R-:W-:Y:S01]  /*15f0*/  LEA.HI.X R13, R2, c[0x0][0x164], R0, 0x1, P0 ;  /* 0x00005900020d7a11 */ /* 0x000fe200000f0c00 */
[----:B------:R-:W-:Y:S01]  /*1600*/  UIMAD.WIDE.U32 UR26, UR9, UR4, URZ ;  /* 0x00000004091a72a5 */ /* 0x000fe2000f8e003f */
[----:B------:R-:W-:Y:S01]  /*1610*/  ISETP.GE.AND P0, PT, R15, UR21, PT ;  /* 0x000000150f007c0c */ /* 0x000fe2000bf06270 */
[----:B------:R-:W-:Y:S01]  /*1620*/  IMAD.SHL.U32 R0, R3, 0x8, RZ ;  /* 0x0000000803007824 */ /* 0x000fe200078e00ff */
[----:B------:R-:W-:Y:S01]  /*1630*/  SHF.R.S32.HI R3, RZ, 0x1f, R21 ;  /* 0x0000001fff037819 */ /* 0x000fe20000011415 */
[----:B------:R-:W1:Y:S01]  /*1640*/  SHFL.IDX PT, R5, R13, RZ, 0x181f ;  /* 0x00181fff0d057589 */ /* 0x000e6200000e0000 */
[----:B------:R-:W-:Y:S01]  /*1650*/  SHF.R.S32.HI R2, RZ, 0x1f, R35 ;  /* 0x0000001fff027819 */ /* 0x000fe20000011423 */
[----:B------:R-:W-:Y:S01]  /*1660*/  UIMAD UR8, UR9, UR5, UR8 ;  /* 0x00000005090872a4 */ /* 0x000fe2000f8e0208 */
[----:B------:R-:W-:-:S02]  /*1670*/  LOP3.LUT R6, R6, 0xfffffe00, R0, 0xf8, !PT ;  /* 0xfffffe0006067812 */ /* 0x000fc400078ef800 */
[----:B------:R-:W-:Y:S01]  /*1680*/  SHF.R.S32.HI R0, RZ, 0x1f, R34 ;  /* 0x0000001fff007819 */ /* 0x000fe20000011422 */
[----:B------:R-:W-:Y:S01]  /*1690*/  UIADD3 UR8, UR27, UR8, URZ ;  /* 0x000000081b087290 */ /* 0x000fe2000fffe03f */
[----:B------:R-:W-:Y:S01]  /*16a0*/  LEA.HI R3, R3, R21, RZ, 0x3 ;  /* 0x0000001503037211 */ /* 0x000fe200078f18ff */
[----:B------:R-:W-:Y:S01]  /*16b0*/  IMAD.SHL.U32 R103, R6, 0x2, RZ ;  /* 0x0000000206677824 */ /* 0x000fe200078e00ff */
[----:B------:R-:W-:Y:S02]  /*16c0*/  LEA.HI R2, R2, R35, RZ, 0x3 ;  /* 0x0000002302027211 */ /* 0x000fe400078f18ff */
[----:B------:R-:W-:Y:S02]  /*16d0*/  LEA.HI R0, R0, R34, RZ, 0x3 ;  /* 0x0000002200007211 */ /* 0x000fe400078f18ff */
[----:B------:R-:W-:Y:S02]  /*16e0*/  LOP3.LUT R110, R3, 0xfffffff8, RZ, 0xc0, !PT ;  /* 0xfffffff8036e7812 */ /* 0x000fe400078ec0ff */
[----:B------:R-:W-:Y:S01]  /*16f0*/  LOP3.LUT R108, R2, 0xfffffff8, RZ, 0xc0, !PT ;  /* 0xfffffff8026c7812 */ /* 0x000fe200078ec0ff */
[----:B------:R-:W-:Y:S01]  /*1700*/  SHFL.IDX PT, R3, R13, 0x1, 0x181f ;  /* 0x00381f000d037f89 */ /* 0x000fe200000e0000 */
[----:B------:R-:W-:-:S02]  /*1710*/  LOP3.LUT R106, R0, 0xfffffff8, RZ, 0xc0, !PT ;  /* 0xfffffff8006a7812 */ /* 0x000fc400078ec0ff */
[----:B------:R-:W-:Y:S01]  /*1720*/  IADD3 R0, R15, 0x20, RZ ;  /* 0x000000200f007810 */ /* 0x000fe20007ffe0ff */
[----:B------:R-:W3:Y:S01]  /*1730*/  SHFL.IDX PT, R2, R14, 0x1, 0x181f ;  /* 0x00381f000e027f89 */ /* 0x000ee200000e0000 */
[----:B------:R-:W-:Y:S02]  /*1740*/  SHF.R.S32.HI R111, RZ, 0x1f, R110 ;  /* 0x0000001fff6f7819 */ /* 0x000fe4000001146e */
[----:B------:R-:W-:Y:S01]  /*1750*/  SHF.R.S32.HI R109, RZ, 0x1f, R108 ;  /* 0x0000001fff6d7819 */ /* 0x000fe2000001146c */
[----:B-1----:R-:W-:Y:S01]  /*1760*/  @!P0 IMAD.WIDE R10, R112, 0x2, R4 ;  /* 0x00000002700a8825 */ /* 0x002fe200078e0204 */
[----:B------:R-:W-:-:S03]  /*1770*/  SHF.R.S32.HI R107, RZ, 0x1f, R106 ;  /* 0x0000001fff6b7819 */ /* 0x000fc6000001146a */
[--C-:B------:R-:W-:Y:S01]  /*1780*/  @!P0 IMAD.WIDE R8, R110, 0x2, R4.reuse ;  /* 0x000000026e088825 */ /* 0x100fe200078e0204 */
[----:B------:R1:W-:Y:S03]  /*1790*/  @!P0 LDGSTS.E.BYPASS.LTC128B.128 [R103+0x100], [R10.64], !P6 ;  /* 0x001000000a678fae */ /* 0x0003e6000f101d50 */
[--C-:B------:R-:W-:Y:S01]  /*17a0*/  @!P0 IMAD.WIDE R6, R108, 0x2, R4.reuse ;  /* 0x000000026c068825 */ /* 0x100fe200078e0204 */
[----:B------:R3:W-:Y:S03]  /*17b0*/  @!P0 LDGSTS.E.BYPASS.LTC128B.128 [R103+0x4100], [R8.64], !P5 ;  /* 0x0410000008678fae */ /* 0x0007e6000e901d50 */
[----:B------:R-:W-:Y:S01]  /*17c0*/  @!P0 IMAD.WIDE R4, R106, 0x2, R4 ;  /* 0x000000026a048825 */ /* 0x000fe200078e0204 */
[----:B------:R4:W-:Y:S04]  /*17d0*/  @!P0 LDGSTS.E.BYPASS.LTC128B.128 [R103+0x8100], [R6.64], !P4 ;  /* 0x0810000006678fae */ /* 0x0009e8000e101d50 */
[----:B------:R5:W-:Y:S01]  /*17e0*/  @!P0 LDGSTS.E.BYPASS.LTC128B.128 [R103+0xc100], [R4.64], !P3 ;  /* 0x0c10000004678fae */ /* 0x000be2000d901d50 */
[----:B------:R-:W-:Y:S01]  /*17f0*/  ISETP.GE.AND P0, PT, R0, UR21, PT ;  /* 0x0000001500007c0c */ /* 0x000fe2000bf06270 */
[----:B------:R-:W-:-:S04]  /*1800*/  IMAD.MOV R0, RZ, RZ, -R12 ;  /* 0x000000ffff007224 */ /* 0x000fc800078e0a0c */
[----:B------:R-:W-:Y:S01]  /*1810*/  IMAD R18, R0, c[0x0][0x2b8], R16 ;  /* 0x0000ae0000127a24 */ /* 0x000fe200078e0210 */
[----:B------:R-:W-:-:S04]  /*1820*/  IADD3 R0, R15, 0x40, RZ ;  /* 0x000000400f007810 */ /* 0x000fc80007ffe0ff */
[----:B------:R-:W-:-:S03]  /*1830*/  SHF.R.S32.HI R12, RZ, 0x1f, R18 ;  /* 0x0000001fff0c7819 */ /* 0x000fc60000011412 */
[----:B---3--:R-:W-:-:S04]  /*1840*/  @!P0 IMAD.WIDE R8, R110, 0x2, R2 ;  /* 0x000000026e088825 */ /* 0x008fc800078e0202 */
[--C-:B----4-:R-:W-:Y:S01]  /*1850*/  @!P0 IMAD.WIDE R6, R112, 0x2, R2.reuse ;  /* 0x0000000270068825 */ /* 0x110fe200078e0202 */
[----:B-----5:R-:W-:Y:S04]  /*1860*/  SHFL.IDX PT, R4, R14, 0x2, 0x181f ;  /* 0x00581f000e047f89 */ /* 0x020fe800000e0000 */
[----:B------:R-:W1:Y:S04]  /*1870*/  SHFL.IDX PT, R5, R13, 0x2, 0x181f ;  /* 0x00581f000d057f89 */ /* 0x000e6800000e0000 */
[----:B------:R3:W-:Y:S04]  /*1880*/  @!P0 LDGSTS.E.BYPASS.LTC128B.128 [R103+0x1100], [R6.64], !P6 ;  /* 0x0110000006678fae */ /* 0x0007e8000f101d50 */
[----:B------:R4:W-:Y:S01]  /*1890*/  @!P0 LDGSTS.E.BYPASS.LTC128B.128 [R103+0x5100], [R8.64], !P5 ;  /* 0x0510000008678fae */ /* 0x0009e2000e901d50 */
[----:B---3--:R-:W-:-:S04]  /*18a0*/  @!P0 IMAD.WIDE R6, R108, 0x2, R2 ;  /* 0x000000026c068825 */ /* 0x008fc800078e0202 */
[----:B------:R-:W-:Y:S01]  /*18b0*/  @!P0 IMAD.WIDE R2, R106, 0x2, R2 ;  /* 0x000000026a028825 */ /* 0x000fe200078e0202 */
[----:B------:R3:W-:Y:S04]  /*18c0*/  @!P0 LDGSTS.E.BYPASS.LTC128B.128 [R103+0x9100], [R6.64], !P4 ;  /* 0x0910000006678fae */ /* 0x0007e8000e101d50 */
[----:B------:R5:W-:Y:S01]  /*18d0*/  @!P0 LDGSTS.E.BYPASS.LTC128B.128 [R103+0xd100], [R2.64], !P3 ;  /* 0x0d10000002678fae */ /* 0x000be2000d901d50 */
[----:B------:R-:W-:Y:S01]  /*18e0*/  ISETP.GE.AND P0, PT, R0, UR21, PT ;  /* 0x0000001500007c0c */ /* 0x000fe2000bf06270 */
[----:B------:R-:W-:-:S04]  /*18f0*/  IMAD R0, R12, c[0x0][0x1e0], RZ ;  /* 0x000078000c007a24 */ /* 0x000fc800078e02ff */
[----:B------:R-:W-:-:S08]  /*1900*/  IMAD R0, R18, c[0x0][0x1e4], R0 ;  /* 0x0000790012007a24 */ /* 0x000fd000078e0200 */
[----:B-1----:R-:W-:-:S04]  /*1910*/  @!P0 IMAD.WIDE R10, R112, 0x2, R4 ;  /* 0x00000002700a8825 */ /* 0x002fc800078e0204 */
[--C-:B----4-:R-:W-:Y:S01]  /*1920*/  @!P0 IMAD.WIDE R8, R110, 0x2, R4.reuse ;  /* 0x000000026e088825 */ /* 0x110fe200078e0204 */
[----:B------:R2:W-:Y:S03]  /*1930*/  @!P0 LDGSTS.E.BYPASS.LTC128B.128 [R103+0x2100], [R10.64], !P6 ;  /* 0x021000000a678fae */ /* 0x0005e6000f101d50 */
[----:B---3--:R-:W-:Y:S01]  /*1940*/  @!P0 IMAD.WIDE R6, R108, 0x2, R4 ;  /* 0x000000026c068825 */ /* 0x008fe200078e0204 */
[----:B------:R1:W-:Y:S03]  /*1950*/  @!P0 LDGSTS.E.BYPASS.LTC128B.128 [R103+0x6100], [R8.64], !P5 ;  /* 0x0610000008678fae */ /* 0x0003e6000e901d50 */
[----:B-----5:R-:W-:Y:S01]  /*1960*/  IMAD.WIDE.U32 R2, R18, c[0x0][0x1e0], RZ ;  /* 0x0000780012027a25 */ /* 0x020fe200078e00ff */
[----:B------:R3:W-:Y:S03]  /*1970*/  @!P0 LDGSTS.E.BYPASS.LTC128B.128 [R103+0xa100], [R6.64], !P4 ;  /* 0x0a10000006678fae */ /* 0x0007e6000e101d50 */
[----:B------:R-:W-:-:S02]  /*1980*/  IMAD.IADD R3, R3, 0x1, R0 ;  /* 0x0000000103037824 */ /* 0x000fc400078e0200 */
[----:B------:R-:W-:-:S05]  /*1990*/  @!P0 IMAD.WIDE R4, R106, 0x2, R4 ;  /* 0x000000026a048825 */ /* 0x000fca00078e0204 */
[----:B------:R4:W-:Y:S04]  /*19a0*/  @!P0 LDGSTS.E.BYPASS.LTC128B.128 [R103+0xe100], [R4.64], !P3 ;  /* 0x0e10000004678fae */ /* 0x0009e8000d901d50 */
[----:B---3--:R-:W-:Y:S04]  /*19b0*/  SHFL.IDX PT, R6, R14, 0x3, 0x181f ;  /* 0x00781f000e067f89 */ /* 0x008fe800000e0000 */
[----:B------:R3:W5:Y:S01]  /*19c0*/  SHFL.IDX PT, R7, R13, 0x3, 0x181f ;  /* 0x00781f000d077f89 */ /* 0x00076200000e0000 */
[----:B----4-:R-:W-:Y:S01]  /*19d0*/  IADD3 R5, R15, 0x60, RZ ;  /* 0x000000600f057810 */ /* 0x010fe20007ffe0ff */
[----:B------:R-:W-:-:S03]  /*19e0*/  IMAD R4, R12, c[0x0][0x208], RZ ;  /* 0x000082000c047a24 */ /* 0x000fc600078e02ff */
[----:B------:R-:W-:Y:S01]  /*19f0*/  ISETP.GE.AND P1, PT, R5, UR21, PT ;  /* 0x0000001505007c0c */ /* 0x000fe2000bf26270 */
[C---:B------:R-:W-:Y:S01]  /*1a00*/  IMAD R4, R18.reuse, c[0x0][0x20c], R4 ;  /* 0x0000830012047a24 */ /* 0x040fe200078e0204 */
[----:B--2---:R-:W-:Y:S01]  /*1a10*/  SHF.R.S32.HI R11, RZ, 0x1f, R17 ;  /* 0x0000001fff0b7819 */ /* 0x004fe20000011411 */
[----:B-1----:R-:W-:Y:S01]  /*1a20*/  IMAD.WIDE.U32 R8, R17, c[0x0][0x1f0], R2 ;  /* 0x00007c0011087a25 */ /* 0x002fe200078e0002 */
[----:B------:R-:W-:Y:S03]  /*1a30*/  STL [R1+0x58], R17 ;  /* 0x0000581101007387 */ /* 0x000fe60000100800 */
[----:B------:R-:W-:Y:S01]  /*1a40*/  IMAD R0, R11, c[0x0][0x1f0], RZ ;  /* 0x00007c000b007a24 */ /* 0x000fe200078e02ff */
[----:B------:R-:W-:Y:S01]  /*1a50*/  STL [R1+0x98], R112 ;  /* 0x0000987001007387 */ /* 0x000fe20000100800 */
[----:B------:R-:W-:-:S03]  /*1a60*/  IMAD.WIDE.U32 R2, R18, c[0x0][0x208], RZ ;  /* 0x0000820012027a25 */ /* 0x000fc600078e00ff */
[----:B------:R-:W-:Y:S01]  /*1a70*/  STL [R1+0x54], R103 ;  /* 0x0000546701007387 */ /* 0x000fe20000100800 */
[----:B------:R-:W-:Y:S01]  /*1a80*/  IMAD R10, R17, c[0x0][0x1f4], R0 ;  /* 0x00007d00110a7a24 */ /* 0x000fe200078e0200 */
[----:B------:R-:W-:Y:S01]  /*1a90*/  IADD3 R0, P0, R8, UR22, RZ ;  /* 0x0000001608007c10 */ /* 0x000fe2000ff1e0ff */
[----:B------:R-:W-:Y:S01]  /*1aa0*/  IMAD.IADD R5, R3, 0x1, R4 ;  /* 0x0000000103057824 */ /* 0x000fe200078e0204 */
[----:B------:R-:W-:Y:S01]  /*1ab0*/  STL [R1+0xd0], R110 ;  /* 0x0000d06e01007387 */ /* 0x000fe20000100800 */
[----:B------:R-:W-:Y:S01]  /*1ac0*/  IMAD.MOV.U32 R4, RZ, RZ, R2 ;  /* 0x000000ffff047224 */ /* 0x000fe200078e0002 */
[----:B------:R-:W-:Y:S02]  /*1ad0*/  IADD3.X R8, R9, UR20, R10, P0, !PT ;  /* 0x0000001409087c10 */ /* 0x000fe400087fe40a */
[C---:B---3--:R-:W-:Y:S01]  /*1ae0*/  LEA R13, P0, R0.reuse, c[0x0][0x1c8], 0x1 ;  /* 0x00007200000d7a11 */ /* 0x048fe200078008ff */
[----:B------:R-:W-:Y:S01]  /*1af0*/  IMAD.WIDE.U32 R4, R17, c[0x0][0x218], R4 ;  /* 0x0000860011047a25 */ /* 0x000fe200078e0004 */
[----:B------:R-:W-:Y:S02]  /*1b00*/  STL [R1+0xd4], R108 ;  /* 0x0000d46c01007387 */ /* 0x000fe40000100800 */
[----:B------:R-:W-:Y:S01]  /*1b10*/  LEA.HI.X R12, R0, c[0x0][0x1cc], R8, 0x1, P0 ;  /* 0x00007300000c7a11 */ /* 0x000fe200000f0c08 */
[----:B------:R-:W-:Y:S01]  /*1b20*/  IMAD R0, R11, c[0x0][0x218], RZ ;  /* 0x000086000b007a24 */ /* 0x000fe200078e02ff */
[----:B------:R-:W-:Y:S01]  /*1b30*/  SHFL.IDX PT, R2, R13, RZ, 0x181f ;  /* 0x00181fff0d027589 */ /* 0x000fe200000e0000 */
[----:B-----5:R-:W-:-:S03]  /*1b40*/  @!P1 IMAD.WIDE R10, R112, 0x2, R6 ;  /* 0x00000002700a9825 */ /* 0x020fc600078e0206 */
[----:B------:R-:W1:Y:S01]  /*1b50*/  SHFL.IDX PT, R3, R12, RZ, 0x181f ;  /* 0x00181fff0c037589 */ /* 0x000e6200000e0000 */
[----:B------:R-:W-:-:S03]  /*1b60*/  @!P1 IMAD.WIDE R8, R110, 0x2, R6 ;  /* 0x000000026e089825 */ /* 0x000fc600078e0206 */
[----:B------:R2:W-:Y:S01]  /*1b70*/  @!P1 LDGSTS.E.BYPASS.LTC128B.128 [R103+0x3100], [R10.64], !P6 ;  /* 0x031000000a679fae */ /* 0x0005e2000f101d50 */
[----:B------:R-:W-:Y:S01]  /*1b80*/  IMAD R0, R17, c[0x0][0x21c], R0 ;  /* 0x0000870011007a24 */ /* 0x000fe200078e0200 */
[----:B------:R-:W-:Y:S02]  /*1b90*/  ISETP.GE.AND P6, PT, R112, c[0x0][0x1d4], PT ;  /* 0x0000750070007a0c */ /* 0x000fe40003fc6270 */
[----:B------:R3:W-:Y:S04]  /*1ba0*/  @!P1 LDGSTS.E.BYPASS.LTC128B.128 [R103+0x7100], [R8.64], !P5 ;  /* 0x0710000008679fae */ /* 0x0007e8000e901d50 */
[----:B------:R-:W-:Y:S04]  /*1bb0*/  STL [R1+0x64], R106 ;  /* 0x0000646a01007387 */ /* 0x000fe80000100800 */
[----:B------:R-:W-:Y:S01]  /*1bc0*/  STL [R1+0x5c], R18 ;  /* 0x00005c1201007387 */ /* 0x000fe20000100800 */
[----:B--2---:R-:W-:-:S02]  /*1bd0*/  IADD3 R10, P0, R4, UR26, RZ ;  /* 0x0000001a040a7c10 */ /* 0x004fc4000ff1e0ff */
[----:B------:R-:W-:Y:S02]  /*1be0*/  LEA.HI R11, R102, R105, RZ, 0x4 ;  /* 0x00000069660b7211 */ /* 0x000fe400078f20ff */
[----:B------:R-:W-:Y:S01]  /*1bf0*/  IADD3.X R4, R5, UR8, R0, P0, !PT ;  /* 0x0000000805047c10 */ /* 0x000fe200087fe400 */
[--C-:B---3--:R-:W-:Y:S01]  /*1c00*/  @!P1 IMAD.WIDE R8, R108, 0x2, R6.reuse ;  /* 0x000000026c089825 */ /* 0x108fe200078e0206 */
[----:B------:R-:W-:Y:S02]  /*1c10*/  LEA R0, P5, R10, c[0x0][0x1f8], 0x1 ;  /* 0x00007e000a007a11 */ /* 0x000fe400078a08ff */
[----:B------:R-:W-:Y:S01]  /*1c20*/  ISETP.GE.AND P0, PT, R20, 0x1, PT ;  /* 0x000000011400780c */ /* 0x000fe20003f06270 */
[----:B------:R-:W-:Y:S01]  /*1c30*/  @!P1 IMAD.WIDE R6, R106, 0x2, R6 ;  /* 0x000000026a069825 */ /* 0x000fe200078e0206 */
[----:B------:R-:W-:Y:S01]  /*1c40*/  LEA.HI.X R10, R10, c[0x0][0x1fc], R4, 0x1, P5 ;  /* 0x00007f000a0a7a11 */ /* 0x000fe200028f0c04 */
[----:B------:R-:W2:Y:S01]  /*1c50*/  SHFL.IDX PT, R14, R0, RZ, 0x181f ;  /* 0x00181fff000e7589 */ /* 0x000ea200000e0000 */
[----:B------:R-:W-:-:S03]  /*1c60*/  ISETP.GE.AND P5, PT, R21, c[0x0][0x1d4], PT ;  /* 0x0000750015007a0c */ /* 0x000fc60003fa6270 */
[----:B------:R3:W-:Y:S01]  /*1c70*/  @!P1 LDGSTS.E.BYPASS.LTC128B.128 [R103+0xb100], [R8.64], !P4 ;  /* 0x0b10000008679fae */ /* 0x0007e2000e101d50 */
[----:B------:R-:W-:-:S03]  /*1c80*/  ISETP.GE.AND P4, PT, R35, c[0x0][0x1d4], PT ;  /* 0x0000750023007a0c */ /* 0x000fc60003f86270 */
[----:B------:R-:W4:Y:S02]  /*1c90*/  SHFL.IDX PT, R17, R10, RZ, 0x181f ;  /* 0x00181fff0a117589 */ /* 0x000f2400000e0000 */
[----:B-1----:R-:W-:Y:S02]  /*1ca0*/  @P0 IMAD.WIDE R4, R108, 0x2, R2 ;  /* 0x000000026c040825 */ /* 0x002fe400078e0202 */
[----:B------:R-:W1:Y:S04]  /*1cb0*/  SHFL.IDX PT, R15, R0, 0x1, 0x181f ;  /* 0x00381f00000f7f89 */ /* 0x000e6800000e0000 */
[----:B------:R5:W-:Y:S01]  /*1cc0*/  @!P1 LDGSTS.E.BYPASS.LTC128B.128 [R103+0xf100], [R6.64], !P3 ;  /* 0x0f10000006679fae */ /* 0x000be2000d901d50 */
[----:B------:R-:W-:Y:S02]  /*1cd0*/  ISETP.GE.AND P3, PT, R34, c[0x0][0x1d4], PT ;  /* 0x0000750022007a0c */ /* 0x000fe40003f66270 */
[----:B------:R-:W-:Y:S01]  /*1ce0*/  ISETP.GT.AND P1, PT, R20, 0x20, PT ;  /* 0x000000201400780c */ /* 0x000fe20003f24270 */
[----:B------:R1:W1:Y:S01]  /*1cf0*/  SHFL.IDX PT, R16, R10, 0x1, 0x181f ;  /* 0x00381f000a107f89 */ /* 0x00026200000e0000 */
[----:B------:R-:W-:-:S03]  /*1d00*/  SEL R104, RZ, 0x10, P3 ;  /* 0x00000010ff687807 */ /* 0x000fc60001800000 */
[----:B------:R-:W0:Y:S01]  /*1d10*/  LDGDEPBAR ;  /* 0x00000000000079af */ /* 0x000e220000000000 */
[----:B---3--:R-:W-:-:S05]  /*1d20*/  @P0 IMAD.WIDE R8, R112, 0x2, R2 ;  /* 0x0000000270080825 */ /* 0x008fca00078e0202 */
[----:B------:R3:W-:Y:S01]  /*1d30*/  @P0 LDGSTS.E.BYPASS.LTC128B.128 [R103+0x10100], [R8.64], !P6 ;  /* 0x1010000008670fae */ /* 0x0007e2000f101d50 */
[----:B-----5:R-:W-:Y:S01]  /*1d40*/  @P0 IMAD.WIDE R6, R110, 0x2, R2 ;  /* 0x000000026e060825 */ /* 0x020fe200078e0202 */
[----:B-1----:R-:W-:-:S04]  /*1d50*/  LOP3.LUT R10, R11, 0xfffffff0, RZ, 0xc0, !PT ;  /* 0xfffffff00b0a7812 */ /* 0x002fc800078ec0ff */
[----:B------:R1:W-:Y:S01]  /*1d60*/  @P0 LDGSTS.E.BYPASS.LTC128B.128 [R103+0x12100], [R6.64], !P5 ;  /* 0x1210000006670fae */ /* 0x0003e2000e901d50 */
[----:B------:R-:W-:-:S03]  /*1d70*/  IMAD.IADD R10, R105, 0x1, -R10 ;  /* 0x00000001690a7824 */ /* 0x000fc600078e0a0a */
[----:B------:R5:W-:Y:S02]  /*1d80*/  @P0 LDGSTS.E.BYPASS.LTC128B.128 [R103+0x14100], [R4.64], !P4 ;  /* 0x1410000004670fae */ /* 0x000be4000e101d50 */
[----:B------:R-:W-:-:S04]  /*1d90*/  SHF.R.S32.HI R18, RZ, 0x1f, R10 ;  /* 0x0000001fff127819 */ /* 0x000fc8000001140a */
[----:B------:R-:W-:Y:S01]  /*1da0*/  LEA.HI R18, R18, R10, RZ, 0x3 ;  /* 0x0000000a12127211 */ /* 0x000fe200078f18ff */
[----:B---3--:R-:W-:Y:S01]  /*1db0*/  IMAD.WIDE R8, R112, 0x2, RZ ;  /* 0x0000000270087825 */ /* 0x008fe200078e02ff */
[----:B-1----:R-:W-:-:S03]  /*1dc0*/  SHF.R.S32.HI R6, RZ, 0x4, R11 ;  /* 0x00000004ff067819 */ /* 0x002fc6000001140b */
[----:B------:R-:W-:Y:S02]  /*1dd0*/  IMAD.SHL.U32 R7, R19, 0x40, RZ ;  /* 0x0000004013077824 */ /* 0x000fe400078e00ff */
[----:B-----5:R-:W-:Y:S01]  /*1de0*/  @P0 IMAD.WIDE R4, R106, 0x2, R2 ;  /* 0x000000026a040825 */ /* 0x020fe200078e0202 */
[----:B------:R-:W-:Y:S01]  /*1df0*/  LEA.HI R0, R11, R6, RZ, 0x1 ;  /* 0x000000060b007211 */ /* 0x000fe200078f08ff */
[----:B------:R1:W-:Y:S01]  /*1e00*/  SHFL.IDX PT, R2, R13, 0x1, 0x181f ;  /* 0x00381f000d027f89 */ /* 0x0003e200000e0000 */
[----:B------:R-:W-:Y:S02]  /*1e10*/  LOP3.LUT R11, R18, 0xfffffff8, RZ, 0xc0, !PT ;  /* 0xfffffff8120b7812 */ /* 0x000fe400078ec0ff */
[----:B------:R-:W-:Y:S01]  /*1e20*/  LOP3.LUT R0, R0, 0xfffffffe, RZ, 0xc0, !PT ;  /* 0xfffffffe00007812 */ /* 0x000fe200078ec0ff */
[----:B------:R-:W3:Y:S02]  /*1e30*/  SHFL.IDX PT, R3, R12, 0x1, 0x181f ;  /* 0x00381f000c037f89 */ /* 0x000ee400000e0000 */
[----:B------:R-:W-:-:S02]  /*1e40*/  IMAD.IADD R11, R10, 0x1, -R11 ;  /* 0x000000010a0b7824 */ /* 0x000fc400078e0a0b */
[----:B------:R5:W-:Y:S01]  /*1e50*/  @P0 LDGSTS.E.BYPASS.LTC128B.128 [R103+0x16100], [R4.64], !P3 ;  /* 0x1610000004670fae */ /* 0x000be2000d901d50 */
[----:B--2---:R-:W-:-:S05]  /*1e60*/  IADD3 R32, P0, R14, R8, RZ ;  /* 0x000000080e207210 */ /* 0x004fca0007f1e0ff */
[----:B----4-:R-:W-:Y:S01]  /*1e70*/  IMAD.X R33, R17, 0x1, R9, P0 ;  /* 0x0000000111217824 */ /* 0x010fe200000e0609 */
[----:B------:R-:W-:-:S05]  /*1e80*/  IADD3 R30, P0, R8, R15, RZ ;  /* 0x0000000f081e7210 */ /* 0x000fca0007f1e0ff */
[----:B------:R-:W-:Y:S02]  /*1e90*/  IMAD.X R31, R9, 0x1, R16, P0 ;  /* 0x00000001091f7824 */ /* 0x000fe400000e0610 */
[----:B-1----:R-:W-:Y:S01]  /*1ea0*/  IMAD.IADD R13, R6, 0x1, -R0 ;  /* 0x00000001060d7824 */ /* 0x002fe200078e0a00 */
[----:B------:R-:W-:Y:S01]  /*1eb0*/  LOP3.LUT R0, R7, 0x1c0, RZ, 0xc0, !PT ;  /* 0x000001c007007812 */ /* 0x000fe200078ec0ff */
[----:B---3--:R-:W-:-:S03]  /*1ec0*/  @P1 IMAD.WIDE R8, R112, 0x2, R2 ;  /* 0x0000000270081825 */ /* 0x008fc600078e0202 */
[----:B------:R-:W-:Y:S02]  /*1ed0*/  LOP3.LUT R12, R0, 0x8, R22, 0xf8, !PT ;  /* 0x00000008000c7812 */ /* 0x000fe400078ef816 */
[----:B------:R-:W-:Y:S01]  /*1ee0*/  SHF.R.U32.HI R0, RZ, 0x3, R0 ;  /* 0x00000003ff007819 */ /* 0x000fe20000011600 */
[----:B------:R-:W-:Y:S01]  /*1ef0*/  @P1 IMAD.WIDE R6, R110, 0x2, R2 ;  /* 0x000000026e061825 */ /* 0x000fe200078e0202 */
[----:B------:R1:W-:Y:S02]  /*1f00*/  @P1 LDGSTS.E.BYPASS.LTC128B.128 [R103+0x11100], [R8.64], !P6 ;  /* 0x1110000008671fae */ /* 0x0003e4000f101d50 */
[----:B------:R-:W-:Y:S01]  /*1f10*/  LOP3.LUT R0, R12, R0, RZ, 0x3c, !PT ;  /* 0x000000000c007212 */ /* 0x000fe200078e3cff */
[----:B-----5:R-:W-:Y:S01]  /*1f20*/  IMAD.WIDE R4, R110, 0x2, RZ ;  /* 0x000000026e047825 */ /* 0x020fe200078e02ff */
[----:B------:R2:W-:Y:S03]  /*1f30*/  @P1 LDGSTS.E.BYPASS.LTC128B.128 [R103+0x13100], [R6.64], !P5 ;  /* 0x1310000006671fae */ /* 0x0005e6000e901d50 */
[----:B------:R-:W-:Y:S01]  /*1f40*/  IMAD R0, R13, 0x200, R0 ;  /* 0x000002000d007824 */ /* 0x000fe200078e0200 */
[----:B------:R-:W-:-:S03]  /*1f50*/  IADD3 R28, P0, R14, R4, RZ ;  /* 0x000000040e1c7210 */ /* 0x000fc60007f1e0ff */
[----:B------:R-:W-:Y:S02]  /*1f60*/  IMAD.SHL.U32 R134, R0, 0x2, RZ ;  /* 0x0000000200867824 */ /* 0x000fe400078e00ff */
[----:B------:R-:W-:Y:S01]  /*1f70*/  IMAD.X R29, R17, 0x1, R5, P0 ;  /* 0x00000001111d7824 */ /* 0x000fe200000e0605 */
[----:B------:R-:W-:Y:S02]  /*1f80*/  IADD3 R26, P0, R4, R15, RZ ;  /* 0x0000000f041a7210 */ /* 0x000fe40007f1e0ff */
[C---:B------:R-:W-:Y:S02]  /*1f90*/  IADD3 R0, R134.reuse, 0x10100, RZ ;  /* 0x0001010086007810 */ /* 0x040fe40007ffe0ff */
[----:B------:R-:W-:Y:S01]  /*1fa0*/  IADD3 R115, R134, 0x10120, RZ ;  /* 0x0001012086737810 */ /* 0x000fe20007ffe0ff */
[----:B------:R-:W-:Y:S02]  /*1fb0*/  IMAD.X R27, R5, 0x1, R16, P0 ;  /* 0x00000001051b7824 */ /* 0x000fe400000e0610 */
[----:B------:R-:W-:-:S04]  /*1fc0*/  @P1 IMAD.WIDE R4, R106, 0x2, R2 ;  /* 0x000000026a041825 */ /* 0x000fc800078e0202 */
[----:B-1----:R-:W-:-:S04]  /*1fd0*/  @P1 IMAD.WIDE R8, R108, 0x2, R2 ;  /* 0x000000026c081825 */ /* 0x002fc800078e0202 */
[----:B------:R-:W-:Y:S01]  /*1fe0*/  IMAD.WIDE R2, R108, 0x2, RZ ;  /* 0x000000026c027825 */ /* 0x000fe200078e02ff */
[----:B------:R1:W-:Y:S03]  /*1ff0*/  @P1 LDGSTS.E.BYPASS.LTC128B.128 [R103+0x15100], [R8.64], !P4 ;  /* 0x1510000008671fae */ /* 0x0003e6000e101d50 */
[----:B--2---:R-:W-:Y:S01]  /*2000*/  IMAD.SHL.U32 R6, R11, 0x40, RZ ;  /* 0x000000400b067824 */ /* 0x004fe200078e00ff */
[----:B------:R2:W-:Y:S01]  /*2010*/  @P1 LDGSTS.E.BYPASS.LTC128B.128 [R103+0x17100], [R4.64], !P3 ;  /* 0x1710000004671fae */ /* 0x0005e2000d901d50 */
[----:B------:R-:W-:Y:S01]  /*2020*/  IMAD.SHL.U32 R7, R13, 0x8, RZ ;  /* 0x000000080d077824 */ /* 0x000fe200078e00ff */
[----:B------:R-:W-:Y:S02]  /*2030*/  IADD3 R24, P1, R14, R2, RZ ;  /* 0x000000020e187210 */ /* 0x000fe40007f3e0ff */
[----:B------:R-:W0:Y:S01]  /*2040*/  LDGDEPBAR ;  /* 0x00000000000079af */ /* 0x000e220000000000 */
[----:B------:R-:W-:-:S02]  /*2050*/  LOP3.LUT R6, R6, 0x1c0, RZ, 0xc0, !PT ;  /* 0x000001c006067812 */ /* 0x000fc400078ec0ff */
[----:B------:R-:W-:Y:S01]  /*2060*/  IADD3 R22, P0, R2, R15, RZ ;  /* 0x0000000f02167210 */ /* 0x000fe20007f1e0ff */
[----:B------:R-:W-:Y:S01]  /*2070*/  IMAD.X R25, R17, 0x1, R3, P1 ;  /* 0x0000000111197824 */ /* 0x000fe200008e0603 */
[----:B------:R-:W-:Y:S01]  /*2080*/  LOP3.LUT R7, R6, 0x8, R7, 0xf8, !PT ;  /* 0x0000000806077812 */ /* 0x000fe200078ef807 */
[----:B------:R-:W-:Y:S01]  /*2090*/  IMAD.SHL.U32 R2, R18, 0x40, RZ ;  /* 0x0000004012027824 */ /* 0x000fe200078e00ff */
[----:B------:R-:W-:Y:S01]  /*20a0*/  SHF.R.U32.HI R6, RZ, 0x3, R6 ;  /* 0x00000003ff067819 */ /* 0x000fe20000011606 */
[----:B------:R-:W-:Y:S01]  /*20b0*/  IMAD.X R23, R3, 0x1, R16, P0 ;  /* 0x0000000103177824 */ /* 0x000fe200000e0610 */
[----:B------:R-:W-:Y:S02]  /*20c0*/  LOP3.LUT P1, RZ, R19, 0x2, RZ, 0xc0, !PT ;  /* 0x0000000213ff7812 */ /* 0x000fe4000782c0ff */
[----:B------:R-:W-:Y:S02]  /*20d0*/  LOP3.LUT R6, R7, R6, RZ, 0x3c, !PT ;  /* 0x0000000607067212 */ /* 0x000fe400078e3cff */
[----:B------:R-:W-:-:S09]  /*20e0*/  IADD3 R3, R103, 0x2100, RZ ;  /* 0x0000210067037810 */ /* 0x000fd20007ffe0ff */
[----:B------:R-:W-:Y:S01]  /*20f0*/  @P1 IADD3 R115, R0, -0x20, RZ ;  /* 0xffffffe000731810 */ /* 0x000fe20007ffe0ff */
[----:B--2---:R-:W-:Y:S01]  /*2100*/  IMAD.WIDE R4, R106, 0x2, RZ ;  /* 0x000000026a047825 */ /* 0x004fe200078e02ff */
[----:B------:R-:W-:-:S04]  /*2110*/  DEPBAR.LE SB0, 0x1 ;  /* 0x000080400000791a */ /* 0x000fc80000000000 */
[----:B------:R-:W-:Y:S01]  /*2120*/  BAR.SYNC.DEFER_BLOCKING 0x0 ;  /* 0x0000000000007b1d */ /* 0x000fe20000010000 */
[----:B------:R-:W-:Y:S02]  /*2130*/  IADD3 R12, P0, R14, R4, RZ ;  /* 0x000000040e0c7210 */ /* 0x000fe40007f1e0ff */
[----:B------:R-:W-:Y:S02]  /*2140*/  LOP3.LUT P1, RZ, R11, 0x2, RZ, 0xc0, !PT ;  /* 0x000000020bff7812 */ /* 0x000fe4000782c0ff */
[----:B------:R-:W-:Y:S01]  /*2150*/  IADD3 R7, R115, 0x2000, RZ ;  /* 0x0000200073077810 */ /* 0x000fe20007ffe0ff */
[----:B------:R-:W-:Y:S01]  /*2160*/  IMAD.X R13, R17, 0x1, R5, P0 ;  /* 0x00000001110d7824 */ /* 0x000fe200000e0605 */
[----:B-1----:R-:W-:Y:S01]  /*2170*/  IADD3 R8, P0, R4, R15, RZ ;  /* 0x0000000f04087210 */ /* 0x002fe20007f1e0ff */
[----:B------:R-:W-:Y:S01]  /*2180*/  STL [R1], R115 ;  /* 0x0000007301007387 */ /* 0x000fe20000100800 */
[----:B------:R-:W-:Y:S01]  /*2190*/  LOP3.LUT R4, R6, 0xfffffe00, R2, 0xf8, !PT ;  /* 0xfffffe0006047812 */ /* 0x000fe200078ef802 */
[----:B------:R-:W-:Y:S01]  /*21a0*/  IMAD.MOV.U32 R2, RZ, RZ, 0x20 ;  /* 0x00000020ff027424 */ /* 0x000fe200078e00ff */
[----:B------:R-:W-:Y:S01]  /*21b0*/  IADD3 R6, R103, 0x100, RZ ;  /* 0x0000010067067810 */ /* 0x000fe20007ffe0ff */
[----:B------:R-:W-:Y:S01]  /*21c0*/  IMAD.X R9, R5, 0x1, R16, P0 ;  /* 0x0000000105097824 */ /* 0x000fe200000e0610 */
[----:B------:R-:W-:Y:S01]  /*21d0*/  LOP3.LUT P0, RZ, R11, 0x4, RZ, 0xc0, !PT ;  /* 0x000000040bff7812 */ /* 0x000fe2000780c0ff */
[----:B------:R-:W-:Y:S01]  /*21e0*/  IMAD.MOV.U32 R5, RZ, RZ, 0x10 ;  /* 0x00000010ff057424 */ /* 0x000fe200078e00ff */
[----:B------:R-:W-:Y:S01]  /*21f0*/  STL [R1+0xe4], R113 ;  /* 0x0000e47101007387 */ /* 0x000fe20000100800 */
[----:B------:R-:W-:Y:S01]  /*2200*/  IMAD R232, R100, 0x400, R4 ;  /* 0x0000040064e87824 */ /* 0x000fe200078e0204 */
[----:B------:R-:W-:-:S02]  /*2210*/  SEL R0, R2, 0xffffffe0, !P0 ;  /* 0xffffffe002007807 */ /* 0x000fc40004000000 */
[----:B------:R-:W-:Y:S01]  /*2220*/  SEL R5, R5, 0xfffffff0, !P1 ;  /* 0xfffffff005057807 */ /* 0x000fe20004800000 */
[----:B------:R-:W-:Y:S01]  /*2230*/  STL [R1+0xb4], R104 ;  /* 0x0000b46801007387 */ /* 0x000fe20000100800 */
[C---:B------:R-:W-:Y:S01]  /*2240*/  LEA R240, R232.reuse, 0x100, 0x1 ;  /* 0x00000100e8f07811 */ /* 0x040fe200078e08ff */
[----:B------:R-:W-:Y:S01]  /*2250*/  IMAD.SHL.U32 R232, R232, 0x2, RZ ;  /* 0x00000002e8e87824 */ /* 0x000fe200078e00ff */
[----:B------:R-:W-:Y:S01]  /*2260*/  ISETP.GE.AND P1, PT, R112, c[0x0][0x1d4], PT ;  /* 0x0000750070007a0c */ /* 0x000fe20003f26270 */
[----:B------:R-:W-:Y:S02]  /*2270*/  STL [R1+0xdc], R111 ;  /* 0x0000dc6f01007387 */ /* 0x000fe40000100800 */
[--C-:B------:R-:W-:Y:S01]  /*2280*/  IMAD R236, R5, 0x2, R240.reuse ;  /* 0x0000000205ec7824 */ /* 0x100fe200078e02f0 */
[----:B------:R-:W-:Y:S01]  /*2290*/  ISETP.LT.OR P0, PT, R20, 0x1, P1 ;  /* 0x000000011400780c */ /* 0x000fe20000f01670 */
[C---:B------:R-:W-:Y:S01]  /*22a0*/  IMAD R240, R0.reuse, 0x2, R240 ;  /* 0x0000000200f07824 */ /* 0x040fe200078e02f0 */
[----:B------:R-:W-:Y:S01]  /*22b0*/  LDSM.16.M88.4 R168, [R232+0x100] ;  /* 0x00010000e8a8783b */ /* 0x000fe20000000200 */
[----:B------:R-:W-:Y:S01]  /*22c0*/  IMAD R244, R0, 0x2, R236 ;  /* 0x0000000200f47824 */ /* 0x000fe200078e02ec */
[----:B------:R-:W-:-:S02]  /*22d0*/  ISETP.GE.AND P1, PT, R21, c[0x0][0x1d4], PT ;  /* 0x0000750015007a0c */ /* 0x000fc40003f26270 */
        /* <DEDUP_REMOVED lines=16> */
[----:B------:R-:W-:Y:S04]  /*23e0*/  STL [R1+0xe0], R109 ;  /* 0x0000e06d01007387 */ /* 0x000fe80000100800 */
[----:B------:R-:W-:Y:S04]  /*23f0*/  STL [R1+0xb0], R107 ;  /* 0x0000b06b01007387 */ /* 0x000fe80000100800 */
[----:B------:R1:W-:Y:S04]  /*2400*/  STL [R1+0x60], R6 ;  /* 0x0000600601007387 */ /* 0x0003e80000100800 */
[----:B------:R2:W-:Y:S01]  /*2410*/  STL [R1+0xc8], R3 ;  /* 0x0000c80301007387 */ /* 0x0005e20000100800 */
[----:B------:R-:W-:-:S04]  /*2420*/  DEPBAR.LE SB0, 0x0 ;  /* 0x000080000000791a */ /* 0x000fc80000000000 */
[----:B------:R-:W-:Y:S01]  /*2430*/  BAR.SYNC.DEFER_BLOCKING 0x0 ;  /* 0x0000000000007b1d */ /* 0x000fe20000010000 */
[C---:B-1----:R-:W-:Y:S02]  /*2440*/  IADD3 R6, R103.reuse, 0x4100, RZ ;  /* 0x0000410067067810 */ /* 0x042fe40007ffe0ff */
[----:B--2---:R-:W-:-:S03]  /*2450*/  IADD3 R3, R103, 0x6100, RZ ;  /* 0x0000610067037810 */ /* 0x004fc60007ffe0ff */
[----:B------:R1:W-:Y:S04]  /*2460*/  STL [R1+0xc4], R6 ;  /* 0x0000c40601007387 */ /* 0x0003e80000100800 */
[----:B------:R2:W-:Y:S04]  /*2470*/  STL [R1+0xc0], R3 ;  /* 0x0000c00301007387 */ /* 0x0005e80000100800 */
[----:B------:R-:W-:Y:S04]  /*2480*/  LDSM.16.M88.4 R36, [R134+0x10100] ;  /* 0x010100008624783b */ /* 0x000fe80000000200 */
[----:B------:R-:W3:Y:S04]  /*2490*/  LDSM.16.M88.4 R40, [R134+0x10900] ;  /* 0x010900008628783b */ /* 0x000ee80000000200 */
[----:B------:R-:W-:Y:S04]  /*24a0*/  LDSM.16.M88.4 R48, [R134+0x11100] ;  /* 0x011100008630783b */ /* 0x000fe80000000200 */
[----:B------:R-:W4:Y:S04]  /*24b0*/  LDSM.16.M88.4 R56, [R134+0x11900] ;  /* 0x011900008638783b */ /* 0x000f280000000200 */
[----:B------:R-:W-:Y:S01]  /*24c0*/  LDSM.16.M88.4 R44, [R115] ;  /* 0x00000000732c783b */ /* 0x000fe20000000200 */
[----:B-1----:R-:W-:-:S03]  /*24d0*/  IADD3 R6, R115, 0x1000, RZ ;  /* 0x0000100073067810 */ /* 0x002fc60007ffe0ff */
[----:B------:R-:W1:Y:S01]  /*24e0*/  LDSM.16.M88.4 R52, [R115+0x800] ;  /* 0x000800007334783b */ /* 0x000e620000000200 */
[----:B--2---:R-:W-:-:S03]  /*24f0*/  IADD3 R3, R115, 0x1800, RZ ;  /* 0x0000180073037810 */ /* 0x004fc60007ffe0ff */
[----:B------:R-:W2:Y:S04]  /*2500*/  LDSM.16.M88.4 R72, [R115+0x1000] ;  /* 0x001000007348783b */ /* 0x000ea80000000200 */
[----:B------:R-:W5:Y:S04]  /*2510*/  LDSM.16.M88.4 R80, [R115+0x1800] ;  /* 0x001800007350783b */ /* 0x000f680000000200 */
[----:B------:R-:W-:Y:S01]  /*2520*/  @!PT LDS RZ, [RZ] ;  /* 0x00000000fffff984 */ /* 0x000fe20000000800 */
[----:B------:R-:W-:Y:S01]  /*2530*/  @!PT LDS RZ, [RZ] ;  /* 0x00000000fffff984 */ /* 0x000fe20000000800 */
[----:B------:R-:W-:Y:S01]  /*2540*/  @!PT LDS RZ, [RZ] ;  /* 0x00000000fffff984 */ /* 0x000fe20000000800 */
[----:B------:R1:W-:Y:S01]  /*2550*/  LDGSTS.E.BYPASS.LTC128B.128 [R103+0x100], [R32.64], !P0 ;  /* 0x0010000020677fae */ /* 0x0003e2000c101d50 */
[----:B------:R-:W-:Y:S02]  /*2560*/  ISETP.LT.OR P0, PT, R20, 0x1, P1 ;  /* 0x000000011400780c */ /* 0x000fe40000f01670 */
[----:B------:R-:W-:-:S11]  /*2570*/  ISETP.GE.AND P1, PT, R35, c[0x0][0x1d4], PT ;  /* 0x0000750023007a0c */ /* 0x000fd60003f26270 */
[----:B------:R4:W-:Y:S01]  /*2580*/  LDGSTS.E.BYPASS.LTC128B.128 [R103+0x2100], [R28.64], !P0 ;  /* 0x021000001c677fae */ /* 0x0009e2000c101d50 */
[----:B------:R-:W-:Y:S02]  /*2590*/  ISETP.LT.OR P0, PT, R20, 0x1, P1 ;  /* 0x000000011400780c */ /* 0x000fe40000f01670 */
[----:B------:R-:W-:-:S11]  /*25a0*/  ISETP.GE.AND P1, PT, R34, c[0x0][0x1d4], PT ;  /* 0x0000750022007a0c */ /* 0x000fd60003f26270 */
[----:B------:R1:W-:Y:S01]  /*25b0*/  LDGSTS.E.BYPASS.LTC128B.128 [R103+0x4100], [R24.64], !P0 ;  /* 0x0410000018677fae */ /* 0x0003e2000c101d50 */
[C---:B------:R-:W-:Y:S02]  /*25c0*/  ISETP.LT.OR P0, PT, R20.reuse, 0x1, P1 ;  /* 0x000000011400780c */ /* 0x040fe40000f01670 */
[----:B------:R-:W-:-:S11]  /*25d0*/  ISETP.LT.OR P1, PT, R20, 0x21, P1 ;  /* 0x000000211400780c */ /* 0x000fd60000f21670 */
[----:B------:R3:W-:Y:S01]  /*25e0*/  LDGSTS.E.BYPASS.LTC128B.128 [R103+0x6100], [R12.64], !P0 ;  /* 0x061000000c677fae */ /* 0x0007e2000c101d50 */
[----:B------:R-:W-:-:S04]  /*25f0*/  ISETP.GE.AND P0, PT, R112, c[0x0][0x1d4], PT ;  /* 0x0000750070007a0c */ /* 0x000fc80003f06270 */
[----:B------:R-:W-:-:S13]  /*2600*/  ISETP.LT.OR P0, PT, R20, 0x21, P0 ;  /* 0x000000211400780c */ /* 0x000fda0000701670 */
[----:B------:R4:W-:Y:S01]  /*2610*/  LDGSTS.E.BYPASS.LTC128B.128 [R103+0x1100], [R30.64], !P0 ;  /* 0x011000001e677fae */ /* 0x0009e2000c101d50 */
[----:B------:R-:W-:-:S04]  /*2620*/  ISETP.GE.AND P0, PT, R21, c[0x0][0x1d4], PT ;  /* 0x0000750015007a0c */ /* 0x000fc80003f06270 */
[----:B------:R-:W-:Y:S01]  /*2630*/  ISETP.LT.OR P0, PT, R20, 0x21, P0 ;  /* 0x000000211400780c */ /* 0x000fe20000701670 */
[C---:B---3--:R-:W-:Y:S11]  /*2640*/  HMMA.16816.F32 R12, R168.reuse, R40, RZ ;  /* 0x00000028a80c723c */ /* 0x048ff600000018ff */
[----:B------:R-:W-:Y:S01]  /*2650*/  @!UPT UIADD3 URZ, URZ, URZ, URZ ;  /* 0x0000003f3f3ff290 */ /* 0x000fe2000fffe03f */
[----:B------:R3:W-:Y:S01]  /*2660*/  LDGSTS.E.BYPASS.LTC128B.128 [R103+0x3100], [R26.64], !P0 ;  /* 0x031000001a677fae */ /* 0x0007e2000c101d50 */
[----:B------:R-:W-:Y:S02]  /*2670*/  LOP3.LUT P0, RZ, R19, 0x4, RZ, 0xc0, !PT ;  /* 0x0000000413ff7812 */ /* 0x000fe4000780c0ff */
[----:B------:R-:W-:Y:S02]  /*2680*/  HMMA.16816.F32 R16, R168, R38, RZ ;  /* 0x00000026a810723c */ /* 0x000fe400000018ff */
[----:B------:R-:W-:Y:S02]  /*2690*/  SEL R2, R2, 0xffffffe0, !P0 ;  /* 0xffffffe002027807 */ /* 0x000fe40004000000 */
[----:B------:R-:W-:-:S03]  /*26a0*/  ISETP.GE.AND P0, PT, R35, c[0x0][0x1d4], PT ;  /* 0x0000750023007a0c */ /* 0x000fc60003f06270 */
[----:B------:R-:W-:Y:S01]  /*26b0*/  IMAD R252, R2, 0x2, R134 ;  /* 0x0000000202fc7824 */ /* 0x000fe200078e0286 */
[----:B------:R-:W-:Y:S01]  /*26c0*/  ISETP.LT.OR P0, PT, R20, 0x21, P0 ;  /* 0x000000211400780c */ /* 0x000fe20000701670 */
[----:B----4-:R-:W-:Y:S01]  /*26d0*/  HMMA.16816.F32 R28, R168, R56, RZ ;  /* 0x00000038a81c723c */ /* 0x010fe200000018ff */
[----:B------:R-:W-:-:S07]  /*26e0*/  IMAD R249, R2, 0x2, R115 ;  /* 0x0000000202f97824 */ /* 0x000fce00078e0273 */
[----:B-1----:R-:W-:Y:S04]  /*26f0*/  HMMA.16816.F32 R60, R172, R52, R12 ;  /* 0x00000034ac3c723c */ /* 0x002fe8000000180c */
[----:B------:R1:W-:Y:S01]  /*2700*/  LDGSTS.E.BYPASS.LTC128B.128 [R103+0x5100], [R22.64], !P0 ;  /* 0x0510000016677fae */ /* 0x0003e2000c101d50 */
[----:B------:R-:W-:-:S03]  /*2710*/  PLOP3.LUT P0, PT, PT, PT, UP0, 0x40, 0x0 ;  /* 0x000000000000781c */ /* 0x000fc60003f0e808 */
[----:B---3--:R-:W-:Y:S01]  /*2720*/  HMMA.16816.F32 R24, R168, R36, RZ ;  /* 0x00000024a818723c */ /* 0x008fe200000018ff */
[----:B------:R3:W-:Y:S01]  /*2730*/  LDGSTS.E.BYPASS.LTC128B.128 [R103+0x7100], [R8.64], !P1 ;  /* 0x0710000008677fae */ /* 0x0007e2000c901d50 */
[----:B------:R-:W-:-:S03]  /*2740*/  ISETP.GT.AND P1, PT, R114, 0x3f, PT ;  /* 0x0000003f7200780c */ /* 0x000fc60003f24270 */
[----:B------:R-:W4:Y:S03]  /*2750*/  LDSM.16.M88.4 R36, [R252+0x10100] ;  /* 0x01010000fc24783b */ /* 0x000f260000000200 */
[----:B------:R-:W-:Y:S01]  /*2760*/  HMMA.16816.F32 R12, R168, R42, RZ ;  /* 0x0000002aa80c723c */ /* 0x000fe200000018ff */
[----:B------:R-:W1:Y:S04]  /*2770*/  LDSM.16.M88.4 R40, [R252+0x10900] ;  /* 0x01090000fc28783b */ /* 0x000e680000000200 */
[----:B------:R-:W-:Y:S03]  /*2780*/  LDSM.16.M88.4 R76, [R252+0x11900] ;  /* 0x01190000fc4c783b */ /* 0x000fe60000000200 */
[C---:B------:R-:W-:Y:S01]  /*2790*/  HMMA.16816.F32 R64, R172.reuse, R46, R16 ;  /* 0x0000002eac40723c */ /* 0x040fe20000001810 */
[----:B------:R-:W-:Y:S04]  /*27a0*/  LDSM.16.M88.4 R84, [R249+0x1800] ;  /* 0x00180000f954783b */ /* 0x000fe80000000200 */
[----:B------:R-:W-:Y:S03]  /*27b0*/  LDSM.16.M88.4 R96, [R115+0x7800] ;  /* 0x007800007360783b */ /* 0x000fe60000000200 */
[----:B------:R-:W-:Y:S01]  /*27c0*/  HMMA.16816.F32 R68, R172, R44, R24 ;  /* 0x0000002cac44723c */ /* 0x000fe20000001818 */
[----:B------:R-:W1:Y:S04]  /*27d0*/  LDSM.16.M88.4 R44, [R252+0x11100] ;  /* 0x01110000fc2c783b */ /* 0x000e680000000200 */
[----:B------:R-:W-:Y:S03]  /*27e0*/  LDSM.16.M88.4 R92, [R252+0x17900] ;  /* 0x01790000fc5c783b */ /* 0x000fe60000000200 */
[C---:B------:R-:W-:Y:S01]  /*27f0*/  HMMA.16816.F32 R16, R168.reuse, R48, RZ ;  /* 0x00000030a810723c */ /* 0x040fe200000018ff */
[----:B------:R-:W-:Y:S04]  /*2800*/  LDSM.16.M88.4 R88, [R252+0x17100] ;  /* 0x01710000fc58783b */ /* 0x000fe80000000200 */
[----:B------:R-:W0:Y:S03]  /*2810*/  LDGDEPBAR ;  /* 0x00000000000079af */ /* 0x000e260000000000 */
[C---:B------:R-:W-:Y:S01]  /*2820*/  HMMA.16816.F32 R24, R168.reuse, R50, RZ ;  /* 0x00000032a818723c */ /* 0x040fe200000018ff */
[----:B------:R-:W-:Y:S07]  /*2830*/  LDSM.16.M88.4 R48, [R249+0x800] ;  /* 0x00080000f930783b */ /* 0x000fee0000000200 */
[----:B------:R-:W-:Y:S01]  /*2840*/  HMMA.16816.F32 R32, R168, R58, RZ ;  /* 0x0000003aa820723c */ /* 0x000fe200000018ff */
[----:B------:R-:W-:Y:S07]  /*2850*/  LDSM.16.M88.4 R56, [R249+0x1000] ;  /* 0x00100000f938783b */ /* 0x000fee0000000200 */
[C---:B---3--:R-:W-:Y:S01]  /*2860*/  HMMA.16816.F32 R8, R172.reuse, R54, R12 ;  /* 0x00000036ac08723c */ /* 0x048fe2000000180c */
[----:B------:R-:W3:Y:S04]  /*2870*/  LDSM.16.M88.4 R12, [R249] ;  /* 0x00000000f90c783b */ /* 0x000ee80000000200 */
[----:B------:R-:W-:Y:S03]  /*2880*/  LDSM.16.M88.4 R52, [R134+0x13100] ;  /* 0x013100008634783b */ /* 0x000fe60000000200 */
[C---:B--2---:R-:W-:Y:S08]  /*2890*/  HMMA.16816.F32 R16, R172.reuse, R72, R16 ;  /* 0x00000048ac10723c */ /* 0x044ff00000001810 */
[C---:B-1----:R-:W-:Y:S01]  /*28a0*/  HMMA.16816.F32 R20, R172.reuse, R74, R24 ;  /* 0x0000004aac14723c */ /* 0x042fe20000001818 */
[----:B------:R-:W-:Y:S07]  /*28b0*/  LDSM.16.M88.4 R72, [R134+0x13900] ;  /* 0x013900008648783b */ /* 0x000fee0000000200 */
[C---:B-----5:R-:W-:Y:S08]  /*28c0*/  HMMA.16816.F32 R24, R172.reuse, R80, R28 ;  /* 0x00000050ac18723c */ /* 0x060ff0000000181c */
[----:B------:R-:W-:Y:S01]  /*28d0*/  HMMA.16816.F32 R28, R172, R82, R32 ;  /* 0x00000052ac1c723c */ /* 0x000fe20000001820 */
[----:B------:R-:W-:Y:S07]  /*28e0*/  LDSM.16.M88.4 R80, [R249+0x5800] ;  /* 0x00580000f950783b */ /* 0x000fee0000000200 */
[C---:B----4-:R-:W-:Y:S01]  /*28f0*/  HMMA.16816.F32 R32, R192.reuse, R36, R68 ;  /* 0x00000024c020723c */ /* 0x050fe20000001844 */
[----:B------:R-:W-:Y:S07]  /*2900*/  LDSM.16.M88.4 R68, [R115+0x3800] ;  /* 0x003800007344783b */ /* 0x000fee0000000200 */
[C---:B------:R-:W-:Y:S01]  /*2910*/  HMMA.16816.F32 R36, R192.reuse, R38, R64 ;  /* 0x00000026c024723c */ /* 0x040fe20000001840 */
[----:B------:R-:W-:Y:S07]  /*2920*/  LDSM.16.M88.4 R64, [R115+0x3000] ;  /* 0x003000007340783b */ /* 0x000fee0000000200 */
[C---:B------:R-:W-:Y:S08]  /*2930*/  HMMA.16816.F32 R60, R192.reuse, R40, R60 ;  /* 0x00000028c03c723c */ /* 0x040ff0000000183c */
[C---:B------:R-:W-:Y:S01]  /*2940*/  HMMA.16816.F32 R8, R192.reuse, R42, R8 ;  /* 0x0000002ac008723c */ /* 0x040fe20000001808 */
[----:B------:R-:W1:Y:S07]  /*2950*/  LDSM.16.M88.4 R40, [R134+0x12100] ;  /* 0x012100008628783b */ /* 0x000e6e0000000200 */
[C---:B------:R-:W-:Y:S08]  /*2960*/  HMMA.16816.F32 R16, R192.reuse, R44, R16 ;  /* 0x0000002cc010723c */ /* 0x040ff00000001810 */
[C---:B------:R-:W-:Y:S01]  /*2970*/  HMMA.16816.F32 R20, R192.reuse, R46, R20 ;  /* 0x0000002ec014723c */ /* 0x040fe20000001814 */
[----:B------:R-:W2:Y:S07]  /*2980*/  LDSM.16.M88.4 R44, [R134+0x12900] ;  /* 0x01290000862c783b */ /* 0x000eae0000000200 */
[C---:B------:R-:W-:Y:S08]  /*2990*/  HMMA.16816.F32 R24, R192.reuse, R76, R24 ;  /* 0x0000004cc018723c */ /* 0x040ff00000001818 */
[----:B------:R-:W-:Y:S01]  /*29a0*/  HMMA.16816.F32 R28, R192, R78, R28 ;  /* 0x0000004ec01c723c */ /* 0x000fe2000000181c */
[----:B------:R-:W-:Y:S07]  /*29b0*/  LDSM.16.M88.4 R76, [R252+0x13900] ;  /* 0x01390000fc4c783b */ /* 0x000fee0000000200 */
[C---:B---3--:R-:W-:Y:S08]  /*29c0*/  HMMA.16816.F32 R32, R196.reuse, R12, R32 ;  /* 0x0000000cc420723c */ /* 0x048ff00000001820 */
[C---:B------:R-:W-:Y:S01]  /*29d0*/  HMMA.16816.F32 R36, R196.reuse, R14, R36 ;  /* 0x0000000ec424723c */ /* 0x040fe20000001824 */
[----:B------:R-:W3:Y:S07]  /*29e0*/  LDSM.16.M88.4 R12, [R115+0x2000] ;  /* 0x00200000730c783b */ /* 0x000eee0000000200 */
[C---:B------:R-:W-:Y:S08]  /*29f0*/  HMMA.16816.F32 R60, R196.reuse, R48, R60 ;  /* 0x00000030c43c723c */ /* 0x040ff0000000183c */
[C---:B------:R-:W-:Y:S01]  /*2a00*/  HMMA.16816.F32 R8, R196.reuse, R50, R8 ;  /* 0x00000032c408723c */ /* 0x040fe20000001808 */
[----:B------:R-:W4:Y:S07]  /*2a10*/  LDSM.16.M88.4 R48, [R115+0x2800] ;  /* 0x002800007330783b */ /* 0x000f2e0000000200 */
[C---:B------:R-:W-:Y:S08]  /*2a20*/  HMMA.16816.F32 R16, R196.reuse, R56, R16 ;  /* 0x00000038c410723c */ /* 0x040ff00000001810 */
[C---:B------:R-:W-:Y:S01]  /*2a30*/  HMMA.16816.F32 R20, R196.reuse, R58, R20 ;  /* 0x0000003ac414723c */ /* 0x040fe20000001814 */
[----:B------:R-:W-:Y:S07]  /*2a40*/  LDSM.16.M88.4 R56, [R252+0x13100] ;  /* 0x01310000fc38783b */ /* 0x000fee0000000200 */
[C---:B------:R-:W-:Y:S08]  /*2a50*/  HMMA.16816.F32 R24, R196.reuse, R84, R24 ;  /* 0x00000054c418723c */ /* 0x040ff00000001818 */
[----:B------:R-:W-:Y:S01]  /*2a60*/  HMMA.16816.F32 R28, R196, R86, R28 ;  /* 0x00000056c41c723c */ /* 0x000fe2000000181c */
[----:B------:R-:W-:Y:S07]  /*2a70*/  LDSM.16.M88.4 R84, [R115+0x5800] ;  /* 0x005800007354783b */ /* 0x000fee0000000200 */
[C---:B-1----:R-:W-:Y:S08]  /*2a80*/  HMMA.16816.F32 R32, R200.reuse, R40, R32 ;  /* 0x00000028c820723c */ /* 0x042ff00000001820 */
[C---:B------:R-:W-:Y:S01]  /*2a90*/  HMMA.16816.F32 R36, R200.reuse, R42, R36 ;  /* 0x0000002ac824723c */ /* 0x040fe20000001824 */
[----:B------:R-:W1:Y:S07]  /*2aa0*/  LDSM.16.M88.4 R40, [R252+0x12100] ;  /* 0x01210000fc28783b */ /* 0x000e6e0000000200 */
[C---:B--2---:R-:W-:Y:S08]  /*2ab0*/  HMMA.16816.F32 R60, R200.reuse, R44, R60 ;  /* 0x0000002cc83c723c */ /* 0x044ff0000000183c */
[C---:B------:R-:W-:Y:S01]  /*2ac0*/  HMMA.16816.F32 R8, R200.reuse, R46, R8 ;  /* 0x0000002ec808723c */ /* 0x040fe20000001808 */
[----:B------:R-:W2:Y:S07]  /*2ad0*/  LDSM.16.M88.4 R44, [R252+0x12900] ;  /* 0x01290000fc2c783b */ /* 0x000eae0000000200 */
[C---:B------:R-:W-:Y:S08]  /*2ae0*/  HMMA.16816.F32 R16, R200.reuse, R52, R16 ;  /* 0x00000034c810723c */ /* 0x040ff00000001810 */
[C---:B------:R-:W-:Y:S01]  /*2af0*/  HMMA.16816.F32 R20, R200.reuse, R54, R20 ;  /* 0x00000036c814723c */ /* 0x040fe20000001814 */
[----:B------:R-:W-:Y:S07]  /*2b00*/  LDSM.16.M88.4 R52, [R249+0x2800] ;  /* 0x00280000f934783b */ /* 0x000fee0000000200 */
[C---:B------:R-:W-:Y:S08]  /*2b10*/  HMMA.16816.F32 R24, R200.reuse, R72, R24 ;  /* 0x00000048c818723c */ /* 0x040ff00000001818 */
[----:B------:R-:W-:Y:S01]  /*2b20*/  HMMA.16816.F32 R28, R200, R74, R28 ;  /* 0x0000004ac81c723c */ /* 0x000fe2000000181c */
[----:B------:R-:W-:Y:S07]  /*2b30*/  LDSM.16.M88.4 R72, [R249+0x3800] ;  /* 0x00380000f948783b */ /* 0x000fee0000000200 */
[C---:B---3--:R-:W-:Y:S08]  /*2b40*/  HMMA.16816.F32 R32, R204.reuse, R12, R32 ;  /* 0x0000000ccc20723c */ /* 0x048ff00000001820 */
        /* <DEDUP_REMOVED lines=11> */
[C---:B-1----:R-:W-:Y:S08]  /*2c00*/  HMMA.16816.F32 R32, R208.reuse, R40, R32 ;  /* 0x00000028d020723c */ /* 0x042ff00000001820 */
[C---:B------:R-:W-:Y:S01]  /*2c10*/  HMMA.16816.F32 R36, R208.reuse, R42, R36 ;  /* 0x0000002ad024723c */ /* 0x040fe20000001824 */
[----:B------:R-:W-:Y:S07]  /*2c20*/  LDSM.16.M88.4 R40, [R115+0x4000] ;  /* 0x004000007328783b */ /* 0x000fee0000000200 */
[C---:B--2---:R-:W-:Y:S08]  /*2c30*/  HMMA.16816.F32 R60, R208.reuse, R44, R60 ;  /* 0x0000002cd03c723c */ /* 0x044ff0000000183c */
        /* <DEDUP_REMOVED lines=9> */
[C---:B------:R-:W-:Y:S08]  /*2cd0*/  HMMA.16816.F32 R36, R212.reuse, R14, R36 ;  /* 0x0000000ed424723c */ /* 0x040ff00000001824 */
[C---:B------:R-:W-:Y:S08]  /*2ce0*/  HMMA.16816.F32 R12, R212.reuse, R54, R8 ;  /* 0x00000036d40c723c */ /* 0x040ff00000001808 */
[C---:B----4-:R-:W-:Y:S08]  /*2cf0*/  HMMA.16816.F32 R8, R212.reuse, R64, R16 ;  /* 0x00000040d408723c */ /* 0x050ff00000001810 */
[C---:B------:R-:W-:Y:S01]  /*2d00*/  HMMA.16816.F32 R20, R212.reuse, R66, R20 ;  /* 0x00000042d414723c */ /* 0x040fe20000001814 */
[----:B------:R-:W-:Y:S07]  /*2d10*/  LDSM.16.M88.4 R64, [R115+0x5000] ;  /* 0x005000007340783b */ /* 0x000fee0000000200 */
[C---:B------:R-:W-:Y:S08]  /*2d20*/  HMMA.16816.F32 R24, R212.reuse, R72, R24 ;  /* 0x00000048d418723c */ /* 0x040ff00000001818 */
[----:B------:R-:W-:Y:S01]  /*2d30*/  HMMA.16816.F32 R28, R212, R74, R28 ;  /* 0x0000004ad41c723c */ /* 0x000fe2000000181c */
[----:B------:R-:W-:Y:S07]  /*2d40*/  LDSM.16.M88.4 R72, [R134+0x17900] ;  /* 0x017900008648783b */ /* 0x000fee0000000200 */
[----:B-1----:R-:W-:Y:S08]  /*2d50*/  HMMA.16816.F32 R32, R216, R44, R32 ;  /* 0x0000002cd820723c */ /* 0x002ff00000001820 */
[----:B------:R-:W-:Y:S01]  /*2d60*/  HMMA.16816.F32 R60, R212, R52, R60 ;  /* 0x00000034d43c723c */ /* 0x000fe2000000183c */
[----:B------:R-:W1:Y:S07]  /*2d70*/  LDSM.16.M88.4 R52, [R115+0x4800] ;  /* 0x004800007334783b */ /* 0x000e6e0000000200 */
[C---:B------:R-:W-:Y:S01]  /*2d80*/  HMMA.16816.F32 R36, R216.reuse, R46, R36 ;  /* 0x0000002ed824723c */ /* 0x040fe20000001824 */
[----:B------:R-:W3:Y:S07]  /*2d90*/  LDSM.16.M88.4 R44, [R252+0x14100] ;  /* 0x01410000fc2c783b */ /* 0x000eee0000000200 */
[C---:B------:R-:W-:Y:S08]  /*2da0*/  HMMA.16816.F32 R16, R216.reuse, R50, R12 ;  /* 0x00000032d810723c */ /* 0x040ff0000000180c */
[C---:B--2---:R-:W-:Y:S08]  /*2db0*/  HMMA.16816.F32 R12, R216.reuse, R56, R8 ;  /* 0x00000038d80c723c */ /* 0x044ff00000001808 */
[C---:B------:R-:W-:Y:S01]  /*2dc0*/  HMMA.16816.F32 R8, R216.reuse, R58, R20 ;  /* 0x0000003ad808723c */ /* 0x040fe20000001814 */
[----:B------:R-:W-:Y:S07]  /*2dd0*/  LDSM.16.M88.4 R56, [R252+0x15100] ;  /* 0x01510000fc38783b */ /* 0x000fee0000000200 */
[C---:B------:R-:W-:Y:S08]  /*2de0*/  HMMA.16816.F32 R24, R216.reuse, R68, R24 ;  /* 0x00000044d818723c */ /* 0x040ff00000001818 */
[----:B------:R-:W-:Y:S01]  /*2df0*/  HMMA.16816.F32 R28, R216, R70, R28 ;  /* 0x00000046d81c723c */ /* 0x000fe2000000181c */
[----:B------:R-:W-:Y:S07]  /*2e00*/  LDSM.16.M88.4 R68, [R134+0x17100] ;  /* 0x017100008644783b */ /* 0x000fee0000000200 */
[----:B------:R-:W-:Y:S08]  /*2e10*/  HMMA.16816.F32 R32, R220, R40, R32 ;  /* 0x00000028dc20723c */ /* 0x000ff00000001820 */
[----:B------:R-:W-:Y:S01]  /*2e20*/  HMMA.16816.F32 R60, R216, R48, R60 ;  /* 0x00000030d83c723c */ /* 0x000fe2000000183c */
[----:B------:R-:W2:Y:S07]  /*2e30*/  LDSM.16.M88.4 R48, [R252+0x14900] ;  /* 0x01490000fc30783b */ /* 0x000eae0000000200 */
[C---:B------:R-:W-:Y:S01]  /*2e40*/  HMMA.16816.F32 R36, R220.reuse, R42, R36 ;  /* 0x0000002adc24723c */ /* 0x040fe20000001824 */
[----:B------:R-:W4:Y:S07]  /*2e50*/  LDSM.16.M88.4 R40, [R249+0x4000] ;  /* 0x00400000f928783b */ /* 0x000f2e0000000200 */
[C---:B-1----:R-:W-:Y:S08]  /*2e60*/  HMMA.16816.F32 R20, R220.reuse, R54, R16 ;  /* 0x00000036dc14723c */ /* 0x042ff00000001810 */
[C---:B------:R-:W-:Y:S08]  /*2e70*/  HMMA.16816.F32 R16, R220.reuse, R64, R12 ;  /* 0x00000040dc10723c */ /* 0x040ff0000000180c */
[C---:B------:R-:W-:Y:S01]  /*2e80*/  HMMA.16816.F32 R12, R220.reuse, R66, R8 ;  /* 0x00000042dc0c723c */ /* 0x040fe20000001808 */
[----:B------:R-:W-:Y:S07]  /*2e90*/  LDSM.16.M88.4 R64, [R249+0x5000] ;  /* 0x00500000f940783b */ /* 0x000fee0000000200 */
[C---:B------:R-:W-:Y:S08]  /*2ea0*/  HMMA.16816.F32 R8, R220.reuse, R84, R24 ;  /* 0x00000054dc08723c */ /* 0x040ff00000001818 */
[----:B------:R-:W-:Y:S01]  /*2eb0*/  HMMA.16816.F32 R28, R220, R86, R28 ;  /* 0x00000056dc1c723c */ /* 0x000fe2000000181c */
[----:B------:R-:W-:Y:S07]  /*2ec0*/  LDSM.16.M88.4 R84, [R252+0x16900] ;  /* 0x01690000fc54783b */ /* 0x000fee0000000200 */
[----:B---3--:R-:W-:Y:S08]  /*2ed0*/  HMMA.16816.F32 R32, R224, R44, R32 ;  /* 0x0000002ce020723c */ /* 0x008ff00000001820 */
[----:B------:R-:W-:Y:S01]  /*2ee0*/  HMMA.16816.F32 R60, R220, R52, R60 ;  /* 0x00000034dc3c723c */ /* 0x000fe2000000183c */
[----:B------:R-:W1:Y:S07]  /*2ef0*/  LDSM.16.M88.4 R52, [R249+0x4800] ;  /* 0x00480000f934783b */ /* 0x000e6e0000000200 */
[C---:B------:R-:W-:Y:S01]  /*2f00*/  HMMA.16816.F32 R36, R224.reuse, R46, R36 ;  /* 0x0000002ee024723c */ /* 0x040fe20000001824 */
[----:B------:R-:W3:Y:S07]  /*2f10*/  LDSM.16.M88.4 R44, [R134+0x16100] ;  /* 0x01610000862c783b */ /* 0x000eee0000000200 */
[C---:B--2---:R-:W-:Y:S08]  /*2f20*/  HMMA.16816.F32 R24, R224.reuse, R50, R20 ;  /* 0x00000032e018723c */ /* 0x044ff00000001814 */
[C---:B------:R-:W-:Y:S08]  /*2f30*/  HMMA.16816.F32 R20, R224.reuse, R56, R16 ;  /* 0x00000038e014723c */ /* 0x040ff00000001810 */
[C---:B------:R-:W-:Y:S01]  /*2f40*/  HMMA.16816.F32 R16, R224.reuse, R58, R12 ;  /* 0x0000003ae010723c */ /* 0x040fe2000000180c */
[----:B------:R-:W-:Y:S07]  /*2f50*/  LDSM.16.M88.4 R56, [R115+0x6800] ;  /* 0x006800007338783b */ /* 0x000fee0000000200 */
[C---:B------:R-:W-:Y:S08]  /*2f60*/  HMMA.16816.F32 R12, R224.reuse, R76, R8 ;  /* 0x0000004ce00c723c */ /* 0x040ff00000001808 */
[----:B------:R-:W-:Y:S01]  /*2f70*/  HMMA.16816.F32 R8, R224, R78, R28 ;  /* 0x0000004ee008723c */ /* 0x000fe2000000181c */
[----:B------:R-:W-:Y:S07]  /*2f80*/  LDSM.16.M88.4 R76, [R249+0x6800] ;  /* 0x00680000f94c783b */ /* 0x000fee0000000200 */
[----:B----4-:R-:W-:Y:S08]  /*2f90*/  HMMA.16816.F32 R32, R228, R40, R32 ;  /* 0x00000028e420723c */ /* 0x010ff00000001820 */
        /* <DEDUP_REMOVED lines=10> */
[----:B------:R-:W1:Y:S07]  /*3040*/  LDSM.16.M88.4 R80, [R252+0x16100] ;  /* 0x01610000fc50783b */ /* 0x000e6e0000000200 */
[----:B---3--:R-:W-:Y:S08]  /*3050*/  HMMA.16816.F32 R8, R232, R44, R32 ;  /* 0x0000002ce808723c */ /* 0x008ff00000001820 */
[----:B------:R-:W-:Y:S08]  /*3060*/  HMMA.16816.F32 R60, R228, R52, R60 ;  /* 0x00000034e43c723c */ /* 0x000ff0000000183c */
[C---:B--2---:R-:W-:Y:S08]  /*3070*/  HMMA.16816.F32 R32, R232.reuse, R50, R28 ;  /* 0x00000032e820723c */ /* 0x044ff0000000181c */
[C---:B------:R-:W-:Y:S08]  /*3080*/  HMMA.16816.F32 R28, R232.reuse, R68, R24 ;  /* 0x00000044e81c723c */ /* 0x040ff00000001818 */
[C---:B------:R-:W-:Y:S01]  /*3090*/  HMMA.16816.F32 R24, R232.reuse, R70, R20 ;  /* 0x00000046e818723c */ /* 0x040fe20000001814 */
[----:B------:R-:W2:Y:S07]  /*30a0*/  LDSM.16.M88.4 R68, [R249+0x6000] ;  /* 0x00600000f944783b */ /* 0x000eae0000000200 */
[C---:B------:R-:W-:Y:S08]  /*30b0*/  HMMA.16816.F32 R20, R232.reuse, R72, R16 ;  /* 0x00000048e814723c */ /* 0x040ff00000001810 */
[C---:B------:R-:W-:Y:S08]  /*30c0*/  HMMA.16816.F32 R36, R232.reuse, R46, R36 ;  /* 0x0000002ee824723c */ /* 0x040ff00000001824 */
[----:B------:R-:W-:Y:S01]  /*30d0*/  HMMA.16816.F32 R16, R232, R74, R12 ;  /* 0x0000004ae810723c */ /* 0x000fe2000000180c */
[----:B------:R-:W3:Y:S07]  /*30e0*/  LDSM.16.M88.4 R72, [R249+0x7000] ;  /* 0x00700000f948783b */ /* 0x000eee0000000200 */
[----:B----4-:R-:W-:Y:S08]  /*30f0*/  HMMA.16816.F32 R12, R236, R40, R8 ;  /* 0x00000028ec0c723c */ /* 0x010ff00000001808 */
[----:B------:R-:W-:Y:S08]  /*3100*/  HMMA.16816.F32 R60, R232, R48, R60 ;  /* 0x00000030e83c723c */ /* 0x000ff0000000183c */
[----:B------:R-:W-:Y:S08]  /*3110*/  HMMA.16816.F32 R8, R236, R42, R36 ;  /* 0x0000002aec08723c */ /* 0x000ff00000001824 */
[----:B-1----:R-:W-:Y:S08]  /*3120*/  HMMA.16816.F32 R36, R240, R80, R12 ;  /* 0x00000050f024723c */ /* 0x002ff0000000180c */
[C---:B------:R-:W-:Y:S08]  /*3130*/  HMMA.16816.F32 R60, R236.reuse, R56, R60 ;  /* 0x00000038ec3c723c */ /* 0x040ff0000000183c */
[----:B------:R-:W-:Y:S08]  /*3140*/  HMMA.16816.F32 R52, R236, R64, R28 ;  /* 0x00000040ec34723c */ /* 0x000ff0000000181c */
[----:B--2---:R-:W-:Y:S08]  /*3150*/  HMMA.16816.F32 R36, R244, R68, R36 ;  /* 0x00000044f424723c */ /* 0x004ff00000001824 */
[----:B------:R-:W-:Y:S08]  /*3160*/  HMMA.16816.F32 R44, R236, R96, R20 ;  /* 0x00000060ec2c723c */ /* 0x000ff00000001814 */
[----:B------:R-:W-:Y:S08]  /*3170*/  HMMA.16816.F32 R28, R240, R84, R60 ;  /* 0x00000054f01c723c */ /* 0x000ff0000000183c */
[----:B------:R-:W-:Y:S01]  /*3180*/  FMUL.FTZ R2, R36, c[0x0][0x320] ;  /* 0x0000c80024027a20 */ /* 0x000fe20000410000 */
[----:B------:R-:W-:Y:S08]  /*3190*/  HMMA.16816.F32 R56, R236, R58, R32 ;  /* 0x0000003aec38723c */ /* 0x000ff00000001820 */
[----:B------:R-:W-:Y:S08]  /*31a0*/  HMMA.16816.F32 R12, R240, R92, R44 ;  /* 0x0000005cf00c723c */ /* 0x000ff0000000182c */
[----:B------:R-:W-:Y:S01]  /*31b0*/  HMMA.16816.F32 R44, R244, R76, R28 ;  /* 0x0000004cf42c723c */ /* 0x000fe2000000181c */
[----:B------:R1:W2:Y:S07]  /*31c0*/  MUFU.TANH R29, R2 ;  /* 0x00000002001d7308 */ /* 0x0002ae0000002400 */
[----:B------:R-:W-:Y:S01]  /*31d0*/  HMMA.16816.F32 R48, R236, R66, R24 ;  /* 0x00000042ec30723c */ /* 0x000fe20000001818 */
[----:B------:R-:W4:Y:S01]  /*31e0*/  LDSM.16.M88.4 R64, [R249+0x7800] ;  /* 0x00780000f940783b */ /* 0x000f220000000200 */
[----:B------:R-:W-:-:S06]  /*31f0*/  DEPBAR.LE SB0, 0x0 ;  /* 0x000080000000791a */ /* 0x000fcc0000000000 */
[----:B------:R-:W-:Y:S01]  /*3200*/  HMMA.16816.F32 R40, R236, R98, R16 ;  /* 0x00000062ec28723c */ /* 0x000fe20000001810 */
[----:B-1----:R-:W-:-:S04]  /*3210*/  FMUL.FTZ R2, R37, c[0x0][0x320] ;  /* 0x0000c80025027a20 */ /* 0x002fc80000410000 */
[----:B------:R1:W1:Y:S03]  /*3220*/  MUFU.TANH R28, R2 ;  /* 0x00000002001c7308 */ /* 0x0002660000002400 */
[C---:B------:R-:W-:Y:S08]  /*3230*/  HMMA.16816.F32 R32, R240.reuse, R82, R8 ;  /* 0x00000052f020723c */ /* 0x040ff00000001808 */
[----:B------:R-:W-:Y:S01]  /*3240*/  HMMA.16816.F32 R20, R240, R88, R52 ;  /* 0x00000058f014723c */ /* 0x000fe20000001834 */
[----:B-1----:R-:W-:-:S07]  /*3250*/  IADD3 R2, R115, 0x800, RZ ;  /* 0x0000080073027810 */ /* 0x002fce0007ffe0ff */
[C---:B------:R-:W-:Y:S01]  /*3260*/  HMMA.16816.F32 R24, R240.reuse, R86, R56 ;  /* 0x00000056f018723c */ /* 0x040fe20000001838 */
[----:B------:R1:W-:Y:S04]  /*3270*/  STL [R1+0x3c], R2 ;  /* 0x00003c0201007387 */ /* 0x0003e80000100800 */
[----:B------:R5:W-:Y:S03]  /*3280*/  STL [R1+0x38], R6 ;  /* 0x0000380601007387 */ /* 0x000be60000100800 */
[C---:B------:R-:W-:Y:S01]  /*3290*/  HMMA.16816.F32 R16, R240.reuse, R90, R48 ;  /* 0x0000005af010723c */ /* 0x040fe20000001830 */
[----:B------:R2:W-:Y:S04]  /*32a0*/  STL [R1+0x34], R3 ;  /* 0x0000340301007387 */ /* 0x0005e80000100800 */
[----:B------:R-:W-:Y:S03]  /*32b0*/  STL [R1+0x30], R7 ;  /* 0x0000300701007387 */ /* 0x000fe60000100800 */
[----:B------:R-:W-:Y:S08]  /*32c0*/  HMMA.16816.F32 R8, R240, R94, R40 ;  /* 0x0000005ef008723c */ /* 0x000ff00000001828 */
[----:B------:R-:W-:Y:S01]  /*32d0*/  HMMA.16816.F32 R68, R244, R70, R32 ;  /* 0x00000046f444723c */ /* 0x000fe20000001820 */
[----:B-1----:R-:W-:Y:S01]  /*32e0*/  FMUL.FTZ R2, R38, c[0x0][0x320] ;  /* 0x0000c80026027a20 */ /* 0x002fe20000410000 */
[----:B-----5:R-:W-:-:S03]  /*32f0*/  IADD3 R6, R115, 0x2800, RZ ;  /* 0x0000280073067810 */ /* 0x020fc60007ffe0ff */
[----:B------:R1:W1:Y:S03]  /*3300*/  MUFU.TANH R30, R2 ;  /* 0x00000002001e7308 */ /* 0x0002660000002400 */
[C---:B---3--:R-:W-:Y:S01]  /*3310*/  HMMA.16816.F32 R32, R244.reuse, R72, R20 ;  /* 0x00000048f420723c */ /* 0x048fe20000001814 */
[C---:B--2---:R-:W-:Y:S01]  /*3320*/  IADD3 R3, R115.reuse, 0x3000, RZ ;  /* 0x0000300073037810 */ /* 0x044fe20007ffe0ff */
[----:B------:R2:W-:Y:S04]  /*3330*/  STL [R1+0x2c], R6 ;  /* 0x00002c0601007387 */ /* 0x0005e80000100800 */
[----:B------:R3:W-:Y:S02]  /*3340*/  STL [R1+0x28], R3 ;  /* 0x0000280301007387 */ /* 0x0007e40000100800 */
[----:B----4-:R-:W-:Y:S01]  /*3350*/  HMMA.16816.F32 R40, R244, R64, R12 ;  /* 0x00000040f428723c */ /* 0x010fe2000000180c */
[----:B-1----:R-:W-:-:S07]  /*3360*/  IADD3 R2, R115, 0x4800, RZ ;  /* 0x0000480073027810 */ /* 0x002fce0007ffe0ff */
[C---:B------:R-:W-:Y:S08]  /*3370*/  HMMA.16816.F32 R76, R244.reuse, R78, R24 ;  /* 0x0000004ef44c723c */ /* 0x040ff00000001818 */
[----:B------:R-:W-:Y:S01]  /*3380*/  HMMA.16816.F32 R72, R244, R74, R16 ;  /* 0x0000004af448723c */ /* 0x000fe20000001810 */
[C---:B--2---:R-:W-:Y:S02]  /*3390*/  IADD3 R6, R115.reuse, 0x3800, RZ ;  /* 0x0000380073067810 */ /* 0x044fe40007ffe0ff */
[----:B---3--:R-:W-:-:S03]  /*33a0*/  IADD3 R3, R115, 0x4000, RZ ;  /* 0x0000400073037810 */ /* 0x008fc60007ffe0ff */
[----:B------:R1:W-:Y:S02]  /*33b0*/  STL [R1+0x24], R6 ;  /* 0x0000240601007387 */ /* 0x0003e40000100800 */
[----:B------:R-:W-:Y:S02]  /*33c0*/  HMMA.16816.F32 R64, R244, R66, R8 ;  /* 0x00000042f440723c */ /* 0x000fe40000001808 */
[----:B------:R2:W-:Y:S04]  /*33d0*/  STL [R1+0x20], R3 ;  /* 0x0000200301007387 */ /* 0x0005e80000100800 */
[----:B------:R3:W-:Y:S01]  /*33e0*/  STL [R1+0x1c], R2 ;  /* 0x00001c0201007387 */ /* 0x0007e20000100800 */
[C---:B-1----:R-:W-:Y:S02]  /*33f0*/  IADD3 R6, R115.reuse, 0x5000, RZ ;  /* 0x0000500073067810 */ /* 0x042fe40007ffe0ff */
[----:B--2---:R-:W-:-:S03]  /*3400*/  IADD3 R3, R115, 0x5800, RZ ;  /* 0x0000580073037810 */ /* 0x004fc60007ffe0ff */
[----:B------:R1:W-:Y:S01]  /*3410*/  STL [R1+0x18], R6 ;  /* 0x0000180601007387 */ /* 0x0003e20000100800 */
[----:B---3--:R-:W-:-:S03]  /*3420*/  IADD3 R2, R115, 0x6000, RZ ;  /* 0x0000600073027810 */ /* 0x008fc60007ffe0ff */
[----:B------:R2:W-:Y:S04]  /*3430*/  STL [R1+0x14], R3 ;  /* 0x0000140301007387 */ /* 0x0005e80000100800 */
[----:B------:R3:W-:Y:S01]  /*3440*/  STL [R1+0x10], R2 ;  /* 0x0000100201007387 */ /* 0x0007e20000100800 */
[C---:B-1----:R-:W-:Y:S02]  /*3450*/  IADD3 R6, R115.reuse, 0x6800, RZ ;  /* 0x0000680073067810 */ /* 0x042fe40007ffe0ff */
[----:B--2---:R-:W-:-:S03]  /*3460*/  IADD3 R3, R115, 0x7000, RZ ;  /* 0x0000700073037810 */ /* 0x004fc60007ffe0ff */
[----:B------:R1:W-:Y:S01]  /*3470*/  STL [R1+0xc], R6 ;  /* 0x00000c0601007387 */ /* 0x0003e20000100800 */
[----:B---3--:R-:W-:-:S05]  /*3480*/  IADD3 R2, R115, 0x7800, RZ ;  /* 0x0000780073027810 */ /* 0x008fca0007ffe0ff */
[----:B------:R1:W-:Y:S04]  /*3490*/  STL [R1+0x4], R2 ;  /* 0x0000040201007387 */ /* 0x0003e80000100800 */
[----:B------:R1:W-:Y:S04]  /*34a0*/  STL [R1+0x8], R3 ;  /* 0x0000080301007387 */ /* 0x0003e80000100800 */
[----:B------:R-:W-:Y:S06]  /*34b0*/  BAR.SYNC.DEFER_BLOCKING 0x0 ;  /* 0x0000000000007b1d */ /* 0x000fec0000010000 */
[----:B------:R-:W-:Y:S05]  /*34c0*/  @P0 BRA `(.L_x_611) ;  /* 0x0000052000000947 */ /* 0x000fea0003800000 */
[----:B------:R-:W-:Y:S01]  /*34d0*/  ULEA UR4, UR6, UR12, 0x6 ;  /* 0x0000000c06047291 */ /* 0x000fe2000f8e303f */
[----:B------:R-:W-:Y:S01]  /*34e0*/  IMAD.MOV.U32 R9, RZ, RZ, RZ ;  /* 0x000000ffff097224 */ /* 0x000fe200078e00ff */
[----:B------:R-:W-:-:S04]  /*34f0*/  P2R R11, PR, RZ, 0x8 ;  /* 0x00000008ff0b7803 */ /* 0x000fc80000000000 */
[----:B-1----:R-:W-:-:S05]  /*3500*/  IMAD.U32 R3, RZ, RZ, UR4 ;  /* 0x00000004ff037e24 */ /* 0x002fca000f8e00ff */
        /* <DEDUP_REMOVED lines=16> */
[----:B------:R-:W-:Y:S01]  /*3610*/  SEL R25, RZ, 0x10, P4 ;  /* 0x00000010ff197807 */ /* 0x000fe20002000000 */
[----:B------:R-:W-:Y:S01]  /*3620*/  IMAD.SHL.U32 R22, R106, 0x2, RZ ;  /* 0x000000026a167824 */ /* 0x000fe200078e00ff */
[----:B------:R-:W-:Y:S01]  /*3630*/  SHF.R.S32.HI R2, RZ, 0x1f, R10 ;  /* 0x0000001fff027819 */ /* 0x000fe2000001140a */
[----:B------:R3:W-:Y:S01]  /*3640*/  STL [R1+0x5c], R10 ;  /* 0x00005c0a01007387 */ /* 0x0007e20000100800 */
[----:B------:R-:W-:-:S02]  /*3650*/  LOP3.LUT R8, R8, 0xf, RZ, 0xc0, !PT ;  /* 0x0000000f08087812 */ /* 0x000fc400078ec0ff */
[----:B------:R-:W-:Y:S02]  /*3660*/  SHF.L.U64.HI R21, R110, 0x1, R111 ;  /* 0x000000016e157819 */ /* 0x000fe4000001026f */
[----:B------:R-:W-:Y:S02]  /*3670*/  SHF.L.U64.HI R23, R108, 0x1, R109 ;  /* 0x000000016c177819 */ /* 0x000fe4000001026d */
[----:B------:R-:W-:Y:S01]  /*3680*/  SHF.L.U64.HI R24, R106, 0x1, R107 ;  /* 0x000000016a187819 */ /* 0x000fe2000001026b */
[----:B-1----:R-:W-:Y:S02]  /*3690*/  IMAD R6, R2, c[0x0][0x1e0], RZ ;  /* 0x0000780002067a24 */ /* 0x002fe400078e02ff */
[----:B------:R-:W-:-:S04]  /*36a0*/  IMAD.WIDE.U32 R2, R10, c[0x0][0x1e0], RZ ;  /* 0x000078000a027a25 */ /* 0x000fc800078e00ff */
[----:B------:R-:W-:-:S04]  /*36b0*/  IMAD R6, R10, c[0x0][0x1e4], R6 ;  /* 0x000079000a067a24 */ /* 0x000fc800078e0206 */
[----:B------:R-:W-:Y:S01]  /*36c0*/  IMAD.IADD R3, R3, 0x1, R6 ;  /* 0x0000000103037824 */ /* 0x000fe200078e0206 */
[----:B---3--:R-:W-:-:S04]  /*36d0*/  IADD3 R10, -R26, 0x10, RZ ;  /* 0x000000101a0a7810 */ /* 0x008fc80007ffe1ff */
[----:B------:R-:W-:Y:S02]  /*36e0*/  LOP3.LUT R10, R10, 0xf, RZ, 0xc0, !PT ;  /* 0x0000000f0a0a7812 */ /* 0x000fe400078ec0ff */
[----:B--2---:R-:W-:Y:S01]  /*36f0*/  SHF.R.S32.HI R6, RZ, 0x1f, R9 ;  /* 0x0000001fff067819 */ /* 0x004fe20000011409 */
[----:B------:R-:W-:Y:S01]  /*3700*/  IMAD.WIDE.U32 R2, R9, c[0x0][0x1f0], R2 ;  /* 0x00007c0009027a25 */ /* 0x000fe200078e0002 */
[----:B------:R1:W-:Y:S03]  /*3710*/  STL [R1+0x58], R9 ;  /* 0x0000580901007387 */ /* 0x0003e60000100800 */
[----:B------:R-:W-:Y:S01]  /*3720*/  IMAD R6, R6, c[0x0][0x1f0], RZ ;  /* 0x00007c0006067a24 */ /* 0x000fe200078e02ff */
[----:B------:R-:W-:-:S03]  /*3730*/  IADD3 R2, P0, R2, UR22, RZ ;  /* 0x0000001602027c10 */ /* 0x000fc6000ff1e0ff */
[----:B------:R-:W-:-:S05]  /*3740*/  IMAD R6, R9, c[0x0][0x1f4], R6 ;  /* 0x00007d0009067a24 */ /* 0x000fca00078e0206 */
[----:B------:R-:W-:Y:S02]  /*3750*/  IADD3.X R3, R3, UR20, R6, P0, !PT ;  /* 0x0000001403037c10 */ /* 0x000fe400087fe406 */
[----:B------:R-:W-:-:S04]  /*3760*/  LEA R7, P0, R2, c[0x0][0x1c8], 0x1 ;  /* 0x0000720002077a11 */ /* 0x000fc800078008ff */
[----:B------:R-:W-:Y:S02]  /*3770*/  LEA.HI.X R6, R2, c[0x0][0x1cc], R3, 0x1, P0 ;  /* 0x0000730002067a11 */ /* 0x000fe400000f0c03 */
[----:B------:R-:W2:Y:S04]  /*3780*/  SHFL.IDX PT, R2, R7, 0x1, 0x181f ;  /* 0x00381f0007027f89 */ /* 0x000ea800000e0000 */
[----:B------:R-:W3:Y:S01]  /*3790*/  SHFL.IDX PT, R3, R6, 0x1, 0x181f ;  /* 0x00381f0006037f89 */ /* 0x000ee200000e0000 */
[----:B-1----:R-:W-:Y:S02]  /*37a0*/  SHF.L.U64.HI R9, R112, 0x1, R113 ;  /* 0x0000000170097819 */ /* 0x002fe40000010271 */
[----:B--2---:R-:W-:Y:S01]  /*37b0*/  IADD3 R18, P3, P0, R8, R2, R31 ;  /* 0x0000000208127210 */ /* 0x004fe2000787e01f */
[----:B------:R-:W-:-:S03]  /*37c0*/  IMAD.SHL.U32 R8, R110, 0x2, RZ ;  /* 0x000000026e087824 */ /* 0x000fc600078e00ff */
[-C--:B---3--:R-:W-:Y:S02]  /*37d0*/  IADD3.X R19, RZ, R3.reuse, R9, P3, P0 ;  /* 0x00000003ff137210 */ /* 0x088fe40001fe0409 */
[----:B------:R-:W-:Y:S02]  /*37e0*/  IADD3 R16, P3, P0, R10, R2, R8 ;  /* 0x000000020a107210 */ /* 0x000fe4000787e008 */
[----:B------:R-:W-:Y:S02]  /*37f0*/  IADD3 R10, -R25, 0x10, RZ ;  /* 0x00000010190a7810 */ /* 0x000fe40007ffe1ff */
[----:B------:R-:W-:Y:S02]  /*3800*/  IADD3.X R17, RZ, R3, R21, P3, P0 ;  /* 0x00000003ff117210 */ /* 0x000fe40001fe0415 */
[----:B------:R-:W-:-:S04]  /*3810*/  LOP3.LUT R10, R10, 0xf, RZ, 0xc0, !PT ;  /* 0x0000000f0a0a7812 */ /* 0x000fc800078ec0ff */
[----:B------:R-:W-:Y:S02]  /*3820*/  IADD3 R14, P3, P0, R10, R2, R20 ;  /* 0x000000020a0e7210 */ /* 0x000fe4000787e014 */
[----:B------:R-:W-:Y:S02]  /*3830*/  IADD3 R10, -R104, 0x10, RZ ;  /* 0x00000010680a7810 */ /* 0x000fe40007ffe1ff */
[----:B------:R-:W-:Y:S02]  /*3840*/  IADD3.X R15, RZ, R3, R23, P3, P0 ;  /* 0x00000003ff0f7210 */ /* 0x000fe40001fe0417 */
[----:B------:R-:W-:-:S04]  /*3850*/  LOP3.LUT R10, R10, 0xf, RZ, 0xc0, !PT ;  /* 0x0000000f0a0a7812 */ /* 0x000fc800078ec0ff */
[----:B------:R-:W-:Y:S02]  /*3860*/  IADD3 R12, P3, P0, R10, R2, R22 ;  /* 0x000000020a0c7210 */ /* 0x000fe4000787e016 */
[----:B------:R-:W1:Y:S02]  /*3870*/  SHFL.IDX PT, R2, R7, RZ, 0x181f ;  /* 0x00181fff07027589 */ /* 0x000e6400000e0000 */
[----:B------:R-:W-:Y:S02]  /*3880*/  IADD3.X R13, RZ, R3, R24, P3, P0 ;  /* 0x00000003ff0d7210 */ /* 0x000fe40001fe0418 */
[----:B------:R-:W2:Y:S01]  /*3890*/  SHFL.IDX PT, R3, R6, RZ, 0x181f ;  /* 0x00181fff06037589 */ /* 0x000ea200000e0000 */
[----:B------:R-:W-:Y:S02]  /*38a0*/  ISETP.NE.AND P3, PT, R11, RZ, PT ;  /* 0x000000ff0b00720c */ /* 0x000fe40003f65270 */
        /* <DEDUP_REMOVED lines=20> */
.L_x_611:
[----:B-1----:R-:W-:Y:S01]  /*39f0*/  FMUL.FTZ R2, R68, c[0x0][0x320] ;  /* 0x0000c80044027a20 */ /* 0x002fe20000410000 */
[----:B------:R-:W-:Y:S01]  /*3a00*/  LOP3.LUT R3, R101, 0xffffffe0, RZ, 0xc0, !PT ;  /* 0xffffffe065037812 */ /* 0x000fe200078ec0ff */
[----:B------:R-:W-:Y:S01]  /*3a10*/  UMOV UR4, 0xffffffc0 ;  /* 0xffffffc000047882 */ /* 0x000fe20000000000 */
[----:B------:R-:W-:Y:S01]  /*3a20*/  LEA.HI R6, R102, R105, RZ, 0x2 ;  /* 0x0000006966067211 */ /* 0x000fe200078f10ff */
[----:B------:R1:W2:Y:S01]  /*3a30*/  MUFU.TANH R14, R2 ;  /* 0x00000002000e7308 */ /* 0x0002a20000002400 */
[----:B------:R-:W-:Y:S01]  /*3a40*/  SHF.R.S32.HI R7, RZ, 0x1f, R100 ;  /* 0x0000001fff077819 */ /* 0x000fe20000011464 */
[----:B------:R-:W-:Y:S01]  /*3a50*/  UIMAD UR4, UR6, UR4, 0x41 ;  /* 0x00000041060474a4 */ /* 0x000fe2000f8e0204 */
[----:B------:R-:W-:Y:S01]  /*3a60*/  LOP3.LUT R6, R6, 0xfffffffc, RZ, 0xc0, !PT ;  /* 0xfffffffc06067812 */ /* 0x000fe200078ec0ff */
[----:B------:R-:W-:Y:S01]  /*3a70*/  IMAD.SHL.U32 R135, R4, 0x2, RZ ;  /* 0x0000000204877824 */ /* 0x000fe200078e00ff */
[----:B------:R-:W-:Y:S01]  /*3a80*/  LEA.HI R7, R7, R100, RZ, 0x3 ;  /* 0x0000006407077211 */ /* 0x000fe200078f18ff */
[----:B------:R-:W-:Y:S01]  /*3a90*/  @UP1 USHF.L.U32 UR10, UR10, 0x7, URZ ;  /* 0x000000070a0a1899 */ /* 0x000fe2000800063f */
[----:B------:R-:W-:Y:S01]  /*3aa0*/  PLOP3.LUT P0, PT, PT, PT, UP1, 0x80, 0x0 ;  /* 0x000000000000781c */ /* 0x000fe20003f0f018 */
[----:B------:R-:W-:Y:S01]  /*3ab0*/  IMAD R248, R5, 0x2, R135 ;  /* 0x0000000205f87824 */ /* 0x000fe200078e0287 */
[----:B------:R-:W-:Y:S01]  /*3ac0*/  LOP3.LUT R7, R7, 0xffffff8, RZ, 0xc0, !PT ;  /* 0x0ffffff807077812 */ /* 0x000fe200078ec0ff */
[----:B------:R-:W0:Y:S01]  /*3ad0*/  LDGDEPBAR ;  /* 0x00000000000079af */ /* 0x000e220000000000 */
[C---:B------:R-:W-:Y:S01]  /*3ae0*/  LEA R251, R0.reuse, R135, 0x1 ;  /* 0x0000008700fb7211 */ /* 0x040fe200078e08ff */
[----:B------:R-:W-:-:S02]  /*3af0*/  IMAD R250, R0, 0x2, R248 ;  /* 0x0000000200fa7824 */ /* 0x000fc400078e02f8 */
[----:B------:R-:W-:Y:S02]  /*3b00*/  IMAD.IADD R10, R100, 0x1, -R7 ;  /* 0x00000001640a7824 */ /* 0x000fe400078e0a07 */
[----:B-1----:R-:W-:Y:S01]  /*3b10*/  FMUL.FTZ R2, R69, c[0x0][0x320] ;  /* 0x0000c80045027a20 */ /* 0x002fe20000410000 */
[----:B------:R-:W-:Y:S03]  /*3b20*/  LDSM.16.MT88.4 R48, [R251+0x100] ;  /* 0x00010000fb30783b */ /* 0x000fe60000004200 */
[----:B------:R1:W3:Y:S01]  /*3b30*/  MUFU.TANH R13, R2 ;  /* 0x00000002000d7308 */ /* 0x0002e20000002400 */
[----:B------:R-:W-:Y:S01]  /*3b40*/  LDSM.16.MT88.4 R56, [R250+0x100] ;  /* 0x00010000fa38783b */ /* 0x000fe20000004200 */
[----:B-1----:R-:W-:-:S06]  /*3b50*/  FMUL.FTZ R2, R44, c[0x0][0x320] ;  /* 0x0000c8002c027a20 */ /* 0x002fcc0000410000 */
[----:B------:R1:W4:Y:S02]  /*3b60*/  MUFU.TANH R21, R2 ;  /* 0x0000000200157308 */ /* 0x0003240000002400 */
[----:B-1----:R-:W-:Y:S02]  /*3b70*/  IMAD.IADD R2, R105, 0x1, -R3 ;  /* 0x0000000169027824 */ /* 0x002fe400078e0a03 */
[----:B------:R-:W-:-:S03]  /*3b80*/  FMUL.FTZ R3, R45, c[0x0][0x320] ;  /* 0x0000c8002d037a20 */ /* 0x000fc60000410000 */
[----:B------:R-:W-:Y:S01]  /*3b90*/  SHF.R.S32.HI R8, RZ, 0x1f, R2 ;  /* 0x0000001fff087819 */ /* 0x000fe20000011402 */
[----:B------:R1:W5:Y:S02]  /*3ba0*/  MUFU.TANH R22, R3 ;  /* 0x0000000300167308 */ /* 0x0003640000002400 */
[----:B-1----:R-:W-:Y:S01]  /*3bb0*/  IMAD.IADD R3, R105, 0x1, -R6 ;  /* 0x0000000169037824 */ /* 0x002fe200078e0a06 */
[----:B------:R-:W-:Y:S01]  /*3bc0*/  LEA.HI R6, R8, R2, RZ, 0x2 ;  /* 0x0000000208067211 */ /* 0x000fe200078f10ff */
[----:B------:R-:W-:-:S03]  /*3bd0*/  FMUL.FTZ R8, R76, c[0x0][0x320] ;  /* 0x0000c8004c087a20 */ /* 0x000fc60000410000 */
[----:B------:R-:W-:Y:S01]  /*3be0*/  LEA.HI R9, R3, R3, RZ, 0x1 ;  /* 0x0000000303097211 */ /* 0x000fe200078f08ff */
[----:B------:R1:W1:Y:S01]  /*3bf0*/  MUFU.TANH R23, R8 ;  /* 0x0000000800177308 */ /* 0x0002620000002400 */
[C---:B------:R-:W-:Y:S02]  /*3c00*/  LEA.HI.SX32 R7, R6.reuse, UR11, 0x1e ;  /* 0x0000000b06077c11 */ /* 0x040fe4000f8ff2ff */
[----:B------:R-:W-:Y:S02]  /*3c10*/  LOP3.LUT R9, R9, 0x1ffffffe, RZ, 0xc0, !PT ;  /* 0x1ffffffe09097812 */ /* 0x000fe400078ec0ff */
[----:B------:R-:W-:Y:S02]  /*3c20*/  LOP3.LUT R6, R6, 0x7ffffffc, RZ, 0xc0, !PT ;  /* 0x7ffffffc06067812 */ /* 0x000fe400078ec0ff */
[----:B------:R-:W-:-:S03]  /*3c30*/  IADD3 R3, R3, -R9, RZ ;  /* 0x8000000903037210 */ /* 0x000fc60007ffe0ff */
[----:B------:R-:W-:Y:S02]  /*3c40*/  IMAD.IADD R6, R2, 0x1, -R6 ;  /* 0x0000000102067824 */ /* 0x000fe400078e0a06 */
[----:B------:R-:W-:-:S03]  /*3c50*/  FMUL.FTZ R2, R64, c[0x0][0x320] ;  /* 0x0000c80040027a20 */ /* 0x000fc60000410000 */
[----:B------:R-:W-:Y:S01]  /*3c60*/  SHF.L.U32 R11, R6, 0x1, RZ ;  /* 0x00000001060b7819 */ /* 0x000fe200000006ff */
[----:B-1----:R-:W-:Y:S01]  /*3c70*/  IMAD R8, R10, 0x10, R7 ;  /* 0x000000100a087824 */ /* 0x002fe200078e0207 */
[----:B------:R1:W-:Y:S01]  /*3c80*/  MUFU.TANH R17, R2 ;  /* 0x0000000200117308 */ /* 0x0003e20000002400 */
[----:B------:R-:W-:Y:S02]  /*3c90*/  FMUL.FTZ R7, R77, c[0x0][0x320] ;  /* 0x0000c8004d077a20 */ /* 0x000fe40000410000 */
[----:B------:R-:W-:Y:S02]  /*3ca0*/  IMAD R133, R3, 0x8, R8 ;  /* 0x0000000803857824 */ /* 0x000fe400078e0208 */
[----:B------:R-:W-:Y:S02]  /*3cb0*/  FMUL.FTZ R3, R32, c[0x0][0x320] ;  /* 0x0000c80020037a20 */ /* 0x000fe40000410000 */
[----:B------:R-:W-:Y:S01]  /*3cc0*/  @P0 IMAD.HI.U32 R8, R133, c[0x0][0x2c8], RZ ;  /* 0x0000b20085080a27 */ /* 0x000fe200078e00ff */
[----:B------:R-:W-:Y:S01]  /*3cd0*/  PLOP3.LUT P0, PT, PT, PT, UP1, 0x80, 0x0 ;  /* 0x000000000000781c */ /* 0x000fe20003f0f018 */
[----:B------:R2:W-:Y:S01]  /*3ce0*/  MUFU.TANH R12, R3 ;  /* 0x00000003000c7308 */ /* 0x0005e20000002400 */
[----:B------:R-:W-:Y:S04]  /*3cf0*/  STL [R1+0xbc], R133 ;  /* 0x0000bc8501007387 */ /* 0x000fe80000100800 */
[----:B------:R-:W-:Y:S01]  /*3d00*/  STL [R1+0xcc], R11 ;  /* 0x0000cc0b01007387 */ /* 0x000fe20000100800 */
[----:B-1----:R-:W-:-:S02]  /*3d10*/  FMUL.FTZ R2, R65, c[0x0][0x320] ;  /* 0x0000c80041027a20 */ /* 0x002fc40000410000 */
[----:B------:R1:W1:Y:S01]  /*3d20*/  MUFU.TANH R25, R7 ;  /* 0x0000000700197308 */ /* 0x0002620000002400 */
[----:B--2---:R-:W-:-:S07]  /*3d30*/  FMUL.FTZ R3, R72, c[0x0][0x320] ;  /* 0x0000c80048037a20 */ /* 0x004fce0000410000 */
[----:B------:R-:W-:Y:S01]  /*3d40*/  MUFU.TANH R16, R2 ;  /* 0x0000000200107308 */ /* 0x000fe20000002400 */
[----:B-1----:R-:W-:-:S07]  /*3d50*/  FMUL.FTZ R7, R73, c[0x0][0x320] ;  /* 0x0000c80049077a20 */ /* 0x002fce0000410000 */
[----:B------:R1:W-:Y:S08]  /*3d60*/  MUFU.TANH R24, R3 ;  /* 0x0000000300187308 */ /* 0x0003f00000002400 */
[----:B------:R2:W-:Y:S01]  /*3d70*/  MUFU.TANH R20, R7 ;  /* 0x0000000700147308 */ /* 0x0005e20000002400 */
[----:B-1----:R-:W-:Y:S01]  /*3d80*/  IMAD.MOV.U32 R3, RZ, RZ, R133 ;  /* 0x000000ffff037224 */ /* 0x002fe200078e0085 */
[----:B------:R-:W-:-:S05]  /*3d90*/  @P0 SHF.R.U32.HI R3, RZ, c[0x0][0x2cc], R8 ;  /* 0x0000b300ff030a19 */ /* 0x000fca0000011608 */
[----:B------:R-:W1:Y:S01]  /*3da0*/  SHFL.IDX PT, R8, R3, RZ, 0x1c1f ;  /* 0x001c1fff03087589 */ /* 0x000e6200000e0000 */
[----:B--2---:R-:W-:-:S04]  /*3db0*/  FMUL.FTZ R7, R40, c[0x0][0x320] ;  /* 0x0000c80028077a20 */ /* 0x004fc80000410000 */
[----:B------:R2:W-:Y:S02]  /*3dc0*/  MUFU.TANH R19, R7 ;  /* 0x0000000700137308 */ /* 0x0005e40000002400 */
[----:B--2---:R-:W-:-:S06]  /*3dd0*/  FMUL.FTZ R7, R41, c[0x0][0x320] ;  /* 0x0000c80029077a20 */ /* 0x004fcc0000410000 */
[----:B------:R2:W-:Y:S02]  /*3de0*/  MUFU.TANH R18, R7 ;  /* 0x0000000700127308 */ /* 0x0005e40000002400 */
[----:B--2---:R-:W-:Y:S01]  /*3df0*/  IMAD.U32 R7, RZ, RZ, UR4 ;  /* 0x00000004ff077e24 */ /* 0x004fe2000f8e00ff */
[----:B------:R-:W-:-:S04]  /*3e00*/  ULDC.64 UR4, c[0x0][0x2c8] ;  /* 0x0000b20000047ab9 */ /* 0x000fc80000000a00 */
[C---:B------:R-:W-:Y:S02]  /*3e10*/  IADD3 R6, -R11.reuse, UR7, R7 ;  /* 0x000000070b067c10 */ /* 0x040fe4000fffe107 */
[----:B------:R-:W-:Y:S01]  /*3e20*/  IADD3 R7, -R11, UR24, RZ ;  /* 0x000000180b077c10 */ /* 0x000fe2000fffe1ff */
[----:B------:R-:W-:Y:S01]  /*3e30*/  UIMAD.WIDE.U32 UR24, UR10, UR4, URZ ;  /* 0x000000040a1872a5 */ /* 0x000fe2000f8e003f */
[----:B------:R-:W-:Y:S01]  /*3e40*/  IADD3 R6, R6, -UR13, RZ ;  /* 0x8000000d06067c10 */ /* 0x000fe2000fffe0ff */
[----:B------:R-:W-:-:S04]  /*3e50*/  UIADD3 UR10, UR6, -0x2, URZ ;  /* 0xfffffffe060a7890 */ /* 0x000fc8000fffe03f */
[----:B-1----:R-:W-:Y:S01]  /*3e60*/  IMAD.IADD R2, R6, 0x1, R8 ;  /* 0x0000000106027824 */ /* 0x002fe200078e0208 */
[----:B------:R-:W-:Y:S01]  /*3e70*/  @UP1 UMOV UR21, UR25 ;  /* 0x0000001900151c82 */ /* 0x000fe20008000000 */
[----:B------:R-:W-:Y:S01]  /*3e80*/  FMUL.FTZ R8, R33, c[0x0][0x320] ;  /* 0x0000c80021087a20 */ /* 0x000fe20000410000 */
[----:B------:R-:W-:Y:S02]  /*3e90*/  @UP1 USHF.R.U32.HI UR11, URZ, UR5, UR21 ;  /* 0x000000053f0b1299 */ /* 0x000fe40008011615 */
[----:B------:R-:W-:Y:S01]  /*3ea0*/  IMNMX R2, R7, R2, PT ;  /* 0x0000000207027217 */ /* 0x000fe20003800200 */
[----:B------:R1:W2:Y:S01]  /*3eb0*/  MUFU.TANH R9, R8 ;  /* 0x0000000800097308 */ /* 0x0002a20000002400 */
[----:B------:R-:W-:Y:S02]  /*3ec0*/  UIADD3 UR11, UR11, UR7, -UR13 ;  /* 0x000000070b0b7290 */ /* 0x000fe4000fffe80d */
[----:B------:R-:W-:Y:S02]  /*3ed0*/  ISETP.GT.AND P0, PT, R2, RZ, PT ;  /* 0x000000ff0200720c */ /* 0x000fe40003f04270 */
[----:B------:R-:W-:-:S02]  /*3ee0*/  USHF.R.S32.HI UR4, URZ, 0x1f, UR11 ;  /* 0x0000001f3f047899 */ /* 0x000fc4000801140b */
[----:B------:R-:W-:Y:S02]  /*3ef0*/  FSEL R11, R29, -INF , P0 ;  /* 0xff8000001d0b7808 */ /* 0x000fe40000000000 */
[----:B------:R-:W-:Y:S01]  /*3f00*/  ISETP.GT.AND P0, PT, R2, 0x1, PT ;  /* 0x000000010200780c */ /* 0x000fe20003f04270 */
[----:B------:R-:W-:-:S03]  /*3f10*/  ULEA.HI UR4, UR4, UR11, URZ, 0x6 ;  /* 0x0000000b04047291 */ /* 0x000fc6000f8f303f */
[----:B------:R-:W-:Y:S01]  /*3f20*/  FSEL R10, R28, -INF , P0 ;  /* 0xff8000001c0a7808 */ /* 0x000fe20000000000 */
[----:B------:R-:W-:Y:S01]  /*3f30*/  USHF.R.S32.HI UR4, URZ, 0x6, UR4 ;  /* 0x000000063f047899 */ /* 0x000fe20008011404 */
[----:B------:R-:W-:Y:S01]  /*3f40*/  ISETP.GT.AND P0, PT, R2, 0x8, PT ;  /* 0x000000080200780c */ /* 0x000fe20003f04270 */
[----:B-1----:R-:W-:Y:S02]  /*3f50*/  FMUL.FTZ R8, R79, c[0x0][0x320] ;  /* 0x0000c8004f087a20 */ /* 0x002fe40000410000 */
[----:B------:R-:W-:Y:S01]  /*3f60*/  UISETP.LT.AND UP0, UPT, URZ, UR4, UPT ;  /* 0x000000043f00728c */ /* 0x000fe2000bf01270 */
[----:B------:R-:W-:Y:S01]  /*3f70*/  FSEL R14, R14, -INF , P0 ;  /* 0xff8000000e0e7808 */ /* 0x000fe20000000000 */
[----:B------:R1:W-:Y:S01]  /*3f80*/  MUFU.TANH R27, R8 ;  /* 0x00000008001b7308 */ /* 0x0003e20000002400 */
[----:B------:R-:W-:Y:S01]  /*3f90*/  ISETP.GT.AND P0, PT, R2, 0x9, PT ;  /* 0x000000090200780c */ /* 0x000fe20003f04270 */
[----:B------:R-:W-:-:S03]  /*3fa0*/  USEL UR4, URZ, UR4, !UP0 ;  /* 0x000000043f047287 */ /* 0x000fc6000c000000 */
[----:B---3--:R-:W-:Y:S01]  /*3fb0*/  FSEL R13, R13, -INF , P0 ;  /* 0xff8000000d0d7808 */ /* 0x008fe20000000000 */
[----:B------:R-:W-:Y:S01]  /*3fc0*/  UISETP.GE.AND UP0, UPT, UR10, UR4, UPT ;  /* 0x000000040a00728c */ /* 0x000fe2000bf06270 */
[----:B------:R-:W-:-:S04]  /*3fd0*/  ISETP.GT.AND P0, PT, R2, 0x10, PT ;  /* 0x000000100200780c */ /* 0x000fc80003f04270 */
[----:B----4-:R-:W-:Y:S02]  /*3fe0*/  FSEL R21, R21, -INF , P0 ;  /* 0xff80000015157808 */ /* 0x010fe40000000000 */
[----:B------:R-:W-:Y:S01]  /*3ff0*/  ISETP.GT.AND P0, PT, R2, 0x11, PT ;  /* 0x000000110200780c */ /* 0x000fe20003f04270 */
[----:B-1----:R-:W-:-:S03]  /*4000*/  FMUL.FTZ R8, R71, c[0x0][0x320] ;  /* 0x0000c80047087a20 */ /* 0x002fc60000410000 */
[----:B-----5:R-:W-:Y:S02]  /*4010*/  FSEL R22, R22, -INF , P0 ;  /* 0xff80000016167808 */ /* 0x020fe40000000000 */
[C---:B------:R-:W-:Y:S01]  /*4020*/  ISETP.GT.AND P0, PT, R2.reuse, 0x18, PT ;  /* 0x000000180200780c */ /* 0x040fe20003f04270 */
[----:B------:R1:W-:Y:S03]  /*4030*/  MUFU.TANH R15, R8 ;  /* 0x00000008000f7308 */ /* 0x0003e60000002400 */
[----:B------:R-:W-:Y:S02]  /*4040*/  FSEL R23, R23, -INF , P0 ;  /* 0xff80000017177808 */ /* 0x000fe40000000000 */
[----:B------:R-:W-:-:S04]  /*4050*/  ISETP.GT.AND P0, PT, R2, 0x19, PT ;  /* 0x000000190200780c */ /* 0x000fc80003f04270 */
[----:B------:R-:W-:Y:S02]  /*4060*/  FSEL R28, R25, -INF , P0 ;  /* 0xff800000191c7808 */ /* 0x000fe40000000000 */
[----:B------:R-:W-:-:S04]  /*4070*/  ISETP.GT.AND P0, PT, R2, 0x20, PT ;  /* 0x000000200200780c */ /* 0x000fc80003f04270 */
[----:B------:R-:W-:Y:S01]  /*4080*/  FSEL R106, R12, -INF , P0 ;  /* 0xff8000000c6a7808 */ /* 0x000fe20000000000 */
[----:B-1----:R-:W-:Y:S01]  /*4090*/  FMUL.FTZ R8, R34, c[0x0][0x320] ;  /* 0x0000c80022087a20 */ /* 0x002fe20000410000 */
[----:B------:R-:W-:-:S03]  /*40a0*/  ISETP.GT.AND P0, PT, R2, 0x21, PT ;  /* 0x000000210200780c */ /* 0x000fc60003f04270 */
[----:B------:R1:W-:Y:S01]  /*40b0*/  MUFU.TANH R98, R8 ;  /* 0x0000000800627308 */ /* 0x0003e20000002400 */
[----:B--2---:R-:W-:Y:S02]  /*40c0*/  FSEL R105, R9, -INF , P0 ;  /* 0xff80000009697808 */ /* 0x004fe40000000000 */
[----:B------:R-:W-:-:S04]  /*40d0*/  ISETP.GT.AND P0, PT, R2, 0x28, PT ;  /* 0x000000280200780c */ /* 0x000fc80003f04270 */
[----:B------:R-:W-:Y:S02]  /*40e0*/  FSEL R104, R24, -INF , P0 ;  /* 0xff80000018687808 */ /* 0x000fe40000000000 */
[----:B------:R-:W-:-:S04]  /*40f0*/  ISETP.GT.AND P0, PT, R2, 0x29, PT ;  /* 0x000000290200780c */ /* 0x000fc80003f04270 */
[----:B------:R-:W-:Y:S01]  /*4100*/  FSEL R103, R20, -INF , P0 ;  /* 0xff80000014677808 */ /* 0x000fe20000000000 */
[----:B------:R-:W-:Y:S01]  /*4110*/  FMUL.FTZ R20, R43, c[0x0][0x320] ;  /* 0x0000c8002b147a20 */ /* 0x000fe20000410000 */
[C---:B------:R-:W-:Y:S01]  /*4120*/  ISETP.GT.AND P0, PT, R2.reuse, 0x30, PT ;  /* 0x000000300200780c */ /* 0x040fe20003f04270 */
[----:B-1----:R-:W-:Y:S02]  /*4130*/  FMUL.FTZ R8, R35, c[0x0][0x320] ;  /* 0x0000c80023087a20 */ /* 0x002fe40000410000 */
[----:B------:R-:W-:Y:S01]  /*4140*/  MUFU.TANH R24, R20 ;  /* 0x0000001400187308 */ /* 0x000fe20000002400 */
[----:B------:R-:W-:Y:S01]  /*4150*/  FSEL R102, R19, -INF , P0 ;  /* 0xff80000013667808 */ /* 0x000fe20000000000 */
[----:B------:R-:W-:Y:S01]  /*4160*/  LDSM.16.MT88.4 R32, [R251+0x900] ;  /* 0x00090000fb20783b */ /* 0x000fe20000004200 */
[----:B------:R-:W-:-:S04]  /*4170*/  ISETP.GT.AND P0, PT, R2, 0x31, PT ;  /* 0x000000310200780c */ /* 0x000fc80003f04270 */
[----:B------:R-:W-:Y:S01]  /*4180*/  FSEL R101, R18, -INF , P0 ;  /* 0xff80000012657808 */ /* 0x000fe20000000000 */
[----:B------:R1:W-:Y:S01]  /*4190*/  MUFU.TANH R97, R8 ;  /* 0x0000000800617308 */ /* 0x0003e20000002400 */
[----:B------:R-:W-:-:S04]  /*41a0*/  ISETP.GT.AND P0, PT, R2, 0x38, PT ;  /* 0x000000380200780c */ /* 0x000fc80003f04270 */
[----:B------:R-:W-:Y:S02]  /*41b0*/  FSEL R100, R17, -INF , P0 ;  /* 0xff80000011647808 */ /* 0x000fe40000000000 */
[----:B------:R-:W-:-:S04]  /*41c0*/  ISETP.GT.AND P0, PT, R2, 0x39, PT ;  /* 0x000000390200780c */ /* 0x000fc80003f04270 */
[----:B------:R-:W-:Y:S01]  /*41d0*/  FSEL R99, R16, -INF , P0 ;  /* 0xff80000010637808 */ /* 0x000fe20000000000 */
[----:B-1----:R-:W-:Y:S02]  /*41e0*/  FMUL.FTZ R8, R39, c[0x0][0x320] ;  /* 0x0000c80027087a20 */ /* 0x002fe40000410000 */
[----:B------:R-:W-:Y:S02]  /*41f0*/  LDSM.16.MT88.4 R36, [R248+0x900] ;  /* 0x00090000f824783b */ /* 0x000fe40000004200 */
[----:B------:R1:W2:Y:S02]  /*4200*/  MUFU.TANH R12, R8 ;  /* 0x00000008000c7308 */ /* 0x0002a40000002400 */
[----:B-1----:R1:W3:Y:S02]  /*4210*/  SHFL.IDX PT, R8, R3, 0x1, 0x1c1f ;  /* 0x003c1f0003087f89 */ /* 0x0022e400000e0000 */
[----:B-1----:R-:W-:Y:S02]  /*4220*/  FMUL.FTZ R3, R74, c[0x0][0x320] ;  /* 0x0000c8004a037a20 */ /* 0x002fe40000410000 */
[----:B---3--:R-:W-:-:S02]  /*4230*/  IMAD.IADD R6, R6, 0x1, R8 ;  /* 0x0000000106067824 */ /* 0x008fc400078e0208 */
[----:B------:R1:W-:Y:S03]  /*4240*/  MUFU.TANH R96, R3 ;  /* 0x0000000300607308 */ /* 0x0003e60000002400 */
[----:B------:R-:W-:Y:S01]  /*4250*/  IMNMX R2, R7, R6, PT ;  /* 0x0000000607027217 */ /* 0x000fe20003800200 */
[----:B------:R-:W-:-:S03]  /*4260*/  FMUL.FTZ R6, R78, c[0x0][0x320] ;  /* 0x0000c8004e067a20 */ /* 0x000fc60000410000 */
[----:B------:R-:W-:Y:S01]  /*4270*/  ISETP.GT.AND P0, PT, R2, RZ, PT ;  /* 0x000000ff0200720c */ /* 0x000fe20003f04270 */
[----:B------:R3:W-:Y:S03]  /*4280*/  MUFU.TANH R17, R6 ;  /* 0x0000000600117308 */ /* 0x0007e60000002400 */
[----:B------:R-:W-:Y:S02]  /*4290*/  FSEL R9, R30, -INF , P0 ;  /* 0xff8000001e097808 */ /* 0x000fe40000000000 */
[----:B------:R-:W-:Y:S01]  /*42a0*/  ISETP.GT.AND P0, PT, R2, 0x1, PT ;  /* 0x000000010200780c */ /* 0x000fe20003f04270 */
[----:B-1----:R-:W-:-:S03]  /*42b0*/  FMUL.FTZ R3, R46, c[0x0][0x320] ;  /* 0x0000c8002e037a20 */ /* 0x002fc60000410000 */
[----:B--2---:R-:W-:Y:S02]  /*42c0*/  FSEL R8, R12, -INF , P0 ;  /* 0xff8000000c087808 */ /* 0x004fe40000000000 */
[----:B------:R-:W-:Y:S01]  /*42d0*/  ISETP.GT.AND P0, PT, R2, 0x8, PT ;  /* 0x000000080200780c */ /* 0x000fe20003f04270 */
[----:B------:R1:W-:Y:S01]  /*42e0*/  MUFU.TANH R19, R3 ;  /* 0x0000000300137308 */ /* 0x0003e20000002400 */
[----:B---3--:R-:W-:Y:S02]  /*42f0*/  FMUL.FTZ R6, R75, c[0x0][0x320] ;  /* 0x0000c8004b067a20 */ /* 0x008fe40000410000 */
[----:B------:R-:W-:Y:S05]  /*4300*/  LDSM.16.MT88.4 R72, [R248+0x2100] ;  /* 0x00210000f848783b */ /* 0x000fea0000004200 */
[----:B------:R2:W-:Y:S01]  /*4310*/  MUFU.TANH R26, R6 ;  /* 0x00000006001a7308 */ /* 0x0005e20000002400 */
[----:B-1----:R-:W-:-:S02]  /*4320*/  FMUL.FTZ R3, R70, c[0x0][0x320] ;  /* 0x0000c80046037a20 */ /* 0x002fc40000410000 */
[----:B------:R-:W-:Y:S05]  /*4330*/  LDSM.16.MT88.4 R68, [R250+0x900] ;  /* 0x00090000fa44783b */ /* 0x000fea0000004200 */
[----:B------:R1:W3:Y:S01]  /*4340*/  MUFU.TANH R7, R3 ;  /* 0x0000000300077308 */ /* 0x0002e20000002400 */
[----:B--2---:R-:W-:Y:S01]  /*4350*/  FMNMX.FTZ R6, R9, R8, !PT ;  /* 0x0000000809067209 */ /* 0x004fe20007810000 */
[----:B-1----:R-:W-:Y:S01]  /*4360*/  FMUL.FTZ R3, R47, c[0x0][0x320] ;  /* 0x0000c8002f037a20 */ /* 0x002fe20000410000 */
[----:B---3--:R-:W-:Y:S02]  /*4370*/  FSEL R7, R7, -INF , P0 ;  /* 0xff80000007077808 */ /* 0x008fe40000000000 */
[----:B------:R-:W-:-:S03]  /*4380*/  ISETP.GT.AND P0, PT, R2, 0x9, PT ;  /* 0x000000090200780c */ /* 0x000fc60003f04270 */
[----:B------:R1:W2:Y:S01]  /*4390*/  MUFU.TANH R18, R3 ;  /* 0x0000000300127308 */ /* 0x0002a20000002400 */
[----:B------:R-:W-:Y:S02]  /*43a0*/  FMNMX.FTZ R6, R7, R6, !PT ;  /* 0x0000000607067209 */ /* 0x000fe40007810000 */
[----:B------:R-:W-:Y:S01]  /*43b0*/  FSEL R12, R15, -INF , P0 ;  /* 0xff8000000f0c7808 */ /* 0x000fe20000000000 */
[----:B------:R-:W-:Y:S01]  /*43c0*/  FMUL.FTZ R15, R42, c[0x0][0x320] ;  /* 0x0000c8002a0f7a20 */ /* 0x000fe20000410000 */
[----:B------:R-:W-:Y:S01]  /*43d0*/  ISETP.GT.AND P0, PT, R2, 0x10, PT ;  /* 0x000000100200780c */ /* 0x000fe20003f04270 */
[----:B------:R-:W-:Y:S01]  /*43e0*/  LDSM.16.MT88.4 R40, [R135+0x900] ;  /* 0x000900008728783b */ /* 0x000fe20000004200 */
[----:B------:R-:W-:Y:S01]  /*43f0*/  FMNMX.FTZ R6, R12, R6, !PT ;  /* 0x000000060c067209 */ /* 0x000fe20007810000 */
[----:B------:R3:W4:Y:S01]  /*4400*/  MUFU.TANH R25, R15 ;  /* 0x0000000f00197308 */ /* 0x0007220000002400 */
[----:B------:R-:W-:Y:S02]  /*4410*/  FSEL R19, R19, -INF , P0 ;  /* 0xff80000013137808 */ /* 0x000fe40000000000 */
[----:B------:R-:W-:-:S02]  /*4420*/  ISETP.GT.AND P0, PT, R2, 0x11, PT ;  /* 0x000000110200780c */ /* 0x000fc40003f04270 */
[----:B-1----:R-:W-:Y:S02]  /*4430*/  FMNMX.FTZ R3, R11, R10, !PT ;  /* 0x0000000a0b037209 */ /* 0x002fe40007810000 */
[----:B--2---:R-:W-:Y:S02]  /*4440*/  FSEL R18, R18, -INF , P0 ;  /* 0xff80000012127808 */ /* 0x004fe40000000000 */
[----:B------:R-:W-:Y:S02]  /*4450*/  FMNMX.FTZ R3, R14, R3, !PT ;  /* 0x000000030e037209 */ /* 0x000fe40007810000 */
[----:B------:R-:W-:Y:S02]  /*4460*/  ISETP.GT.AND P0, PT, R2, 0x18, PT ;  /* 0x000000180200780c */ /* 0x000fe40003f04270 */
[----:B------:R-:W-:Y:S01]  /*4470*/  FMNMX.FTZ R3, R13, R3, !PT ;  /* 0x000000030d037209 */ /* 0x000fe20007810000 */
[----:B---3--:R-:W-:Y:S01]  /*4480*/  FMUL.FTZ R15, R66, c[0x0][0x320] ;  /* 0x0000c800420f7a20 */ /* 0x008fe20000410000 */
[----:B------:R-:W-:-:S02]  /*4490*/  FSEL R17, R17, -INF , P0 ;  /* 0xff80000011117808 */ /* 0x000fc40000000000 */
[----:B------:R-:W-:Y:S01]  /*44a0*/  FMNMX.FTZ R3, R21, R3, !PT ;  /* 0x0000000315037209 */ /* 0x000fe20007810000 */
[----:B------:R-:W1:Y:S01]  /*44b0*/  MUFU.TANH R20, R15 ;  /* 0x0000000f00147308 */ /* 0x000e620000002400 */
[----:B------:R-:W-:Y:S02]  /*44c0*/  ISETP.GT.AND P0, PT, R2, 0x19, PT ;  /* 0x000000190200780c */ /* 0x000fe40003f04270 */
[----:B------:R-:W-:Y:S02]  /*44d0*/  FMNMX.FTZ R3, R22, R3, !PT ;  /* 0x0000000316037209 */ /* 0x000fe40007810000 */
[----:B------:R-:W-:Y:S02]  /*44e0*/  FSEL R16, R27, -INF , P0 ;  /* 0xff8000001b107808 */ /* 0x000fe40000000000 */
[----:B------:R-:W-:Y:S02]  /*44f0*/  FMNMX.FTZ R3, R23, R3, !PT ;  /* 0x0000000317037209 */ /* 0x000fe40007810000 */
[----:B------:R-:W-:-:S02]  /*4500*/  ISETP.GT.AND P0, PT, R2, 0x20, PT ;  /* 0x000000200200780c */ /* 0x000fc40003f04270 */
[----:B------:R-:W-:Y:S02]  /*4510*/  FMNMX.FTZ R3, R28, R3, !PT ;  /* 0x000000031c037209 */ /* 0x000fe40007810000 */
[----:B------:R-:W-:Y:S02]  /*4520*/  FSEL R98, R98, -INF , P0 ;  /* 0xff80000062627808 */ /* 0x000fe40000000000 */
[----:B------:R-:W-:Y:S02]  /*4530*/  FMNMX.FTZ R3, R106, R3, !PT ;  /* 0x000000036a037209 */ /* 0x000fe40007810000 */
[----:B------:R-:W-:Y:S02]  /*4540*/  ISETP.GT.AND P0, PT, R2, 0x21, PT ;  /* 0x000000210200780c */ /* 0x000fe40003f04270 */
[----:B------:R-:W-:Y:S02]  /*4550*/  FMNMX.FTZ R132, R105, R3, !PT ;  /* 0x0000000369847209 */ /* 0x000fe40007810000 */
[----:B------:R-:W-:Y:S01]  /*4560*/  FMNMX.FTZ R3, R19, R6, !PT ;  /* 0x0000000613037209 */ /* 0x000fe20007810000 */
[----:B------:R-:W-:Y:S01]  /*4570*/  FMUL.FTZ R6, R67, c[0x0][0x320] ;  /* 0x0000c80043067a20 */ /* 0x000fe20000410000 */
[----:B------:R-:W-:Y:S01]  /*4580*/  FSEL R97, R97, -INF , P0 ;  /* 0xff80000061617808 */ /* 0x000fe20000000000 */
[----:B------:R-:W-:Y:S01]  /*4590*/  LDSM.16.MT88.4 R64, [R135+0x2100] ;  /* 0x002100008740783b */ /* 0x000fe20000004200 */
[----:B------:R-:W-:Y:S01]  /*45a0*/  FMNMX.FTZ R3, R18, R3, !PT ;  /* 0x0000000312037209 */ /* 0x000fe20007810000 */
[----:B------:R-:W2:Y:S01]  /*45b0*/  MUFU.TANH R15, R6 ;  /* 0x00000006000f7308 */ /* 0x000ea20000002400 */
[----:B------:R-:W-:-:S02]  /*45c0*/  ISETP.GT.AND P0, PT, R2, 0x28, PT ;  /* 0x000000280200780c */ /* 0x000fc40003f04270 */
[----:B------:R-:W-:Y:S02]  /*45d0*/  FMNMX.FTZ R3, R17, R3, !PT ;  /* 0x0000000311037209 */ /* 0x000fe40007810000 */
[----:B------:R-:W-:Y:S02]  /*45e0*/  FSEL R96, R96, -INF , P0 ;  /* 0xff80000060607808 */ /* 0x000fe40000000000 */
[----:B------:R-:W-:Y:S02]  /*45f0*/  FMNMX.FTZ R3, R16, R3, !PT ;  /* 0x0000000310037209 */ /* 0x000fe40007810000 */
[----:B------:R-:W-:Y:S02]  /*4600*/  ISETP.GT.AND P0, PT, R2, 0x29, PT ;  /* 0x000000290200780c */ /* 0x000fe40003f04270 */
[----:B------:R-:W-:Y:S02]  /*4610*/  FMNMX.FTZ R3, R98, R3, !PT ;  /* 0x0000000362037209 */ /* 0x000fe40007810000 */
[----:B------:R-:W-:-:S02]  /*4620*/  FMNMX.FTZ R132, R104, R132, !PT ;  /* 0x0000008468847209 */ /* 0x000fc40007810000 */
[----:B------:R-:W-:Y:S02]  /*4630*/  FSEL R95, R26, -INF , P0 ;  /* 0xff8000001a5f7808 */ /* 0x000fe40000000000 */
[----:B------:R-:W-:Y:S02]  /*4640*/  ISETP.GT.AND P0, PT, R2, 0x30, PT ;  /* 0x000000300200780c */ /* 0x000fe40003f04270 */
[----:B------:R-:W-:Y:S02]  /*4650*/  FMNMX.FTZ R3, R97, R3, !PT ;  /* 0x0000000361037209 */ /* 0x000fe40007810000 */
[----:B------:R-:W-:Y:S02]  /*4660*/  FMNMX.FTZ R132, R103, R132, !PT ;  /* 0x0000008467847209 */ /* 0x000fe40007810000 */
[----:B----4-:R-:W-:Y:S02]  /*4670*/  FSEL R94, R25, -INF , P0 ;  /* 0xff800000195e7808 */ /* 0x010fe40000000000 */
[----:B------:R-:W-:-:S02]  /*4680*/  FMNMX.FTZ R3, R96, R3, !PT ;  /* 0x0000000360037209 */ /* 0x000fc40007810000 */
[----:B------:R-:W-:Y:S02]  /*4690*/  ISETP.GT.AND P0, PT, R2, 0x31, PT ;  /* 0x000000310200780c */ /* 0x000fe40003f04270 */
[----:B------:R-:W-:Y:S02]  /*46a0*/  FMNMX.FTZ R132, R102, R132, !PT ;  /* 0x0000008466847209 */ /* 0x000fe40007810000 */
[----:B------:R-:W-:Y:S02]  /*46b0*/  FMNMX.FTZ R3, R95, R3, !PT ;  /* 0x000000035f037209 */ /* 0x000fe40007810000 */
[----:B------:R-:W-:Y:S02]  /*46c0*/  FSEL R93, R24, -INF , P0 ;  /* 0xff800000185d7808 */ /* 0x000fe40000000000 */
[----:B------:R-:W-:Y:S01]  /*46d0*/  ISETP.GT.AND P0, PT, R2, 0x38, PT ;  /* 0x000000380200780c */ /* 0x000fe20003f04270 */
[----:B------:R-:W-:Y:S01]  /*46e0*/  LDSM.16.MT88.4 R24, [R135+0x100] ;  /* 0x000100008718783b */ /* 0x000fe20000004200 */
[----:B------:R-:W-:-:S02]  /*46f0*/  FMNMX.FTZ R132, R101, R132, !PT ;  /* 0x0000008465847209 */ /* 0x000fc40007810000 */
[----:B------:R-:W-:Y:S02]  /*4700*/  FMNMX.FTZ R3, R94, R3, !PT ;  /* 0x000000035e037209 */ /* 0x000fe40007810000 */
[----:B-1----:R-:W-:Y:S02]  /*4710*/  FSEL R92, R20, -INF , P0 ;  /* 0xff800000145c7808 */ /* 0x002fe40000000000 */
[----:B------:R-:W-:Y:S02]  /*4720*/  FMNMX.FTZ R132, R100, R132, !PT ;  /* 0x0000008464847209 */ /* 0x000fe40007810000 */
[----:B------:R-:W-:Y:S02]  /*4730*/  ISETP.GT.AND P0, PT, R2, 0x39, PT ;  /* 0x000000390200780c */ /* 0x000fe40003f04270 */
[----:B------:R-:W-:Y:S02]  /*4740*/  FMNMX.FTZ R2, R93, R3, !PT ;  /* 0x000000035d027209 */ /* 0x000fe40007810000 */
[----:B------:R-:W-:-:S02]  /*4750*/  FMNMX.FTZ R132, R99, R132, !PT ;  /* 0x0000008463847209 */ /* 0x000fc40007810000 */
[----:B--2---:R-:W-:Y:S02]  /*4760*/  FSEL R91, R15, -INF , P0 ;  /* 0xff8000000f5b7808 */ /* 0x004fe40000000000 */
[----:B------:R-:W-:Y:S01]  /*4770*/  FMNMX.FTZ R2, R92, R2, !PT ;  /* 0x000000025c027209 */ /* 0x000fe20007810000 */
[----:B------:R-:W1:Y:S03]  /*4780*/  SHFL.BFLY PT, R6, R132, 0x2, 0x1f ;  /* 0x0c401f0084067f89 */ /* 0x000e6600000e0000 */
        /* <DEDUP_REMOVED lines=8> */
[----:B------:R-:W-:Y:S01]  /*4810*/  FMUL.FTZ R6, R132, c[0x0][0x2d0] ;  /* 0x0000b40084067a20 */ /* 0x000fe20000410000 */
[----:B--2---:R-:W-:-:S04]  /*4820*/  FMNMX.FTZ R3, R3, R2, !PT ;  /* 0x0000000203037209 */ /* 0x004fc80007810000 */
[----:B------:R-:W-:Y:S02]  /*4830*/  FSEL R6, R6, RZ, P0 ;  /* 0x000000ff06067208 */ /* 0x000fe40000000000 */
[C---:B------:R-:W-:Y:S01]  /*4840*/  FSETP.NEU.FTZ.AND P0, PT, R3.reuse, -INF , PT ;  /* 0xff8000000300780b */ /* 0x040fe20003f1d000 */
[----:B------:R-:W-:Y:S02]  /*4850*/  FMUL.FTZ R2, R3, c[0x0][0x2d0] ;  /* 0x0000b40003027a20 */ /* 0x000fe40000410000 */
[--C-:B------:R-:W-:Y:S02]  /*4860*/  FFMA.FTZ R11, R11, c[0x0][0x2d0], -R6.reuse ;  /* 0x0000b4000b0b7a23 */ /* 0x100fe40000010806 */
[--C-:B------:R-:W-:Y:S01]  /*4870*/  FFMA.FTZ R10, R10, c[0x0][0x2d0], -R6.reuse ;  /* 0x0000b4000a0a7a23 */ /* 0x100fe20000010806 */
[----:B------:R-:W-:Y:S01]  /*4880*/  FSEL R2, R2, RZ, P0 ;  /* 0x000000ff02027208 */ /* 0x000fe20000000000 */
[----:B------:R-:W-:Y:S01]  /*4890*/  MUFU.EX2 R79, R11 ;  /* 0x0000000b004f7308 */ /* 0x000fe20000000800 */
[--C-:B------:R-:W-:Y:S01]  /*48a0*/  FFMA.FTZ R14, R14, c[0x0][0x2d0], -R6.reuse ;  /* 0x0000b4000e0e7a23 */ /* 0x100fe20000010806 */
[----:B------:R-:W-:Y:S01]  /*48b0*/  PLOP3.LUT P0, PT, PT, PT, UP0, 0x40, 0x0 ;  /* 0x000000000000781c */ /* 0x000fe20003f0e808 */
[----:B------:R-:W-:-:S02]  /*48c0*/  FFMA.FTZ R13, R13, c[0x0][0x2d0], -R6 ;  /* 0x0000b4000d0d7a23 */ /* 0x000fc40000010806 */
[--C-:B------:R-:W-:Y:S02]  /*48d0*/  FFMA.FTZ R9, R9, c[0x0][0x2d0], -R2.reuse ;  /* 0x0000b40009097a23 */ /* 0x100fe40000010802 */
[--C-:B------:R-:W-:Y:S01]  /*48e0*/  FFMA.FTZ R4, R8, c[0x0][0x2d0], -R2.reuse ;  /* 0x0000b40008047a23 */ /* 0x100fe20000010802 */
[----:B------:R-:W1:Y:S01]  /*48f0*/  MUFU.EX2 R78, R10 ;  /* 0x0000000a004e7308 */ /* 0x000e620000000800 */
[----:B------:R-:W-:Y:S02]  /*4900*/  FFMA.FTZ R7, R7, c[0x0][0x2d0], -R2 ;  /* 0x0000b40007077a23 */ /* 0x000fe40000010802 */
[----:B------:R-:W-:-:S05]  /*4910*/  FFMA.FTZ R0, R28, c[0x0][0x2d0], -R6 ;  /* 0x0000b4001c007a23 */ /* 0x000fca0000010806 */
[----:B------:R2:W-:Y:S08]  /*4920*/  MUFU.EX2 R77, R9 ;  /* 0x00000009004d7308 */ /* 0x0005f00000000800 */
[----:B------:R3:W-:Y:S01]  /*4930*/  MUFU.EX2 R76, R4 ;  /* 0x00000004004c7308 */ /* 0x0007e20000000800 */
[----:B--2---:R-:W2:Y:S07]  /*4940*/  LDSM.16.MT88.4 R8, [R248+0x100] ;  /* 0x00010000f808783b */ /* 0x004eae0000004200 */
[----:B------:R-:W-:Y:S01]  /*4950*/  MUFU.EX2 R82, R14 ;  /* 0x0000000e00527308 */ /* 0x000fe20000000800 */
[----:B---3--:R-:W-:-:S07]  /*4960*/  FFMA.FTZ R4, R12, c[0x0][0x2d0], -R2 ;  /* 0x0000b4000c047a23 */ /* 0x008fce0000010802 */
[----:B------:R-:W3:Y:S01]  /*4970*/  MUFU.EX2 R85, R13 ;  /* 0x0000000d00557308 */ /* 0x000ee20000000800 */
[----:B-1----:R-:W-:-:S07]  /*4980*/  F2FP.PACK_AB R12, R78, R79 ;  /* 0x0000004f4e0c723e */ /* 0x002fce00000000ff */
[----:B------:R-:W-:Y:S08]  /*4990*/  MUFU.EX2 R80, R7 ;  /* 0x0000000700507308 */ /* 0x000ff00000000800 */
[----:B------:R1:W4:Y:S01]  /*49a0*/  MUFU.EX2 R84, R4 ;  /* 0x0000000400547308 */ /* 0x0003220000000800 */
[----:B---3--:R-:W-:Y:S02]  /*49b0*/  F2FP.PACK_AB R14, R85, R82 ;  /* 0x00000052550e723e */ /* 0x008fe400000000ff */
[----:B------:R-:W-:-:S05]  /*49c0*/  F2FP.PACK_AB R13, R76, R77 ;  /* 0x0000004d4c0d723e */ /* 0x000fca00000000ff */
[----:B------:R3:W-:Y:S01]  /*49d0*/  MUFU.EX2 R89, R0 ;  /* 0x0000000000597308 */ /* 0x0007e20000000800 */
[----:B-1----:R-:W-:Y:S01]  /*49e0*/  FFMA.FTZ R4, R21, c[0x0][0x2d0], -R6 ;  /* 0x0000b40015047a23 */ /* 0x002fe20000010806 */
[----:B----4-:R-:W-:-:S06]  /*49f0*/  F2FP.PACK_AB R15, R84, R80 ;  /* 0x00000050540f723e */ /* 0x010fcc00000000ff */
[----:B------:R1:W-:Y:S01]  /*4a00*/  MUFU.EX2 R83, R4 ;  /* 0x0000000400537308 */ /* 0x0003e20000000800 */
[----:B---3--:R-:W-:Y:S01]  /*4a10*/  FFMA.FTZ R0, R19, c[0x0][0x2d0], -R2 ;  /* 0x0000b40013007a23 */ /* 0x008fe20000010802 */
[C---:B--2---:R-:W-:Y:S06]  /*4a20*/  HMMA.16816.F32 R44, R12.reuse, R8, RZ ;  /* 0x000000080c2c723c */ /* 0x044fec00000018ff */
[----:B------:R2:W-:Y:S02]  /*4a30*/  MUFU.EX2 R7, R0 ;  /* 0x0000000000077308 */ /* 0x0005e40000000800 */
[----:B------:R-:W-:Y:S01]  /*4a40*/  HMMA.16816.F32 R60, R12, R24, RZ ;  /* 0x000000180c3c723c */ /* 0x000fe200000018ff */
[----:B-1----:R-:W-:-:S05]  /*4a50*/  FFMA.FTZ R4, R22, c[0x0][0x2d0], -R6 ;  /* 0x0000b40016047a23 */ /* 0x002fca0000010806 */
[----:B------:R1:W3:Y:S02]  /*4a60*/  MUFU.EX2 R88, R4 ;  /* 0x0000000400587308 */ /* 0x0002e40000000800 */
[----:B------:R-:W-:Y:S01]  /*4a70*/  HMMA.16816.F32 R52, R12, R26, RZ ;  /* 0x0000001a0c34723c */ /* 0x000fe200000018ff */
[----:B--2---:R-:W-:-:S05]  /*4a80*/  FFMA.FTZ R0, R18, c[0x0][0x2d0], -R2 ;  /* 0x0000b40012007a23 */ /* 0x004fca0000010802 */
[----:B------:R2:W4:Y:S02]  /*4a90*/  MUFU.EX2 R81, R0 ;  /* 0x0000000000517308 */ /* 0x0005240000000800 */
[----:B------:R-:W-:Y:S01]  /*4aa0*/  HMMA.16816.F32 R24, R12, R48, RZ ;  /* 0x000000300c18723c */ /* 0x000fe200000018ff */
[----:B-1----:R-:W-:-:S07]  /*4ab0*/  FFMA.FTZ R4, R23, c[0x0][0x2d0], -R6 ;  /* 0x0000b40017047a23 */ /* 0x002fce0000010806 */
[----:B------:R-:W-:Y:S01]  /*4ac0*/  HMMA.16816.F32 R28, R12, R10, RZ ;  /* 0x0000000a0c1c723c */ /* 0x000fe200000018ff */
[----:B---3--:R-:W-:Y:S01]  /*4ad0*/  F2FP.PACK_AB R8, R88, R83 ;  /* 0x000000535808723e */ /* 0x008fe200000000ff */
[----:B------:R-:W1:Y:S01]  /*4ae0*/  MUFU.EX2 R90, R4 ;  /* 0x00000004005a7308 */ /* 0x000e620000000800 */
[----:B--2---:R-:W-:-:S05]  /*4af0*/  FFMA.FTZ R0, R17, c[0x0][0x2d0], -R2 ;  /* 0x0000b40011007a23 */ /* 0x004fca0000010802 */
[----:B------:R-:W-:Y:S01]  /*4b00*/  HMMA.16816.F32 R20, R12, R50, RZ ;  /* 0x000000320c14723c */ /* 0x000fe200000018ff */
[----:B----4-:R-:W-:Y:S01]  /*4b10*/  F2FP.PACK_AB R9, R81, R7 ;  /* 0x000000075109723e */ /* 0x010fe200000000ff */
[----:B------:R-:W-:Y:S01]  /*4b20*/  LDSM.16.MT88.4 R48, [R250+0x2100] ;  /* 0x00210000fa30783b */ /* 0x000fe20000004200 */
[----:B------:R2:W-:Y:S01]  /*4b30*/  MUFU.EX2 R87, R0 ;  /* 0x0000000000577308 */ /* 0x0005e20000000800 */
[----:B-1----:R-:W-:Y:S01]  /*4b40*/  F2FP.PACK_AB R10, R89, R90 ;  /* 0x0000005a590a723e */ /* 0x002fe200000000ff */
[----:B--2---:R-:W-:-:S03]  /*4b50*/  FFMA.FTZ R0, R16, c[0x0][0x2d0], -R2 ;  /* 0x0000b40010007a23 */ /* 0x004fc60000010802 */
[----:B------:R-:W-:Y:S03]  /*4b60*/  HMMA.16816.F32 R16, R12, R56, RZ ;  /* 0x000000380c10723c */ /* 0x000fe600000018ff */
[----:B------:R-:W1:Y:S02]  /*4b70*/  MUFU.EX2 R86, R0 ;  /* 0x0000000000567308 */ /* 0x000e640000000800 */
[----:B-1----:R-:W-:-:S07]  /*4b80*/  F2FP.PACK_AB R11, R86, R87 ;  /* 0x00000057560b723e */ /* 0x002fce00000000ff */
[C---:B------:R-:W-:Y:S01]  /*4b90*/  HMMA.16816.F32 R108, R8.reuse, R36, R44 ;  /* 0x00000024086c723c */ /* 0x040fe2000000182c */
[----:B------:R-:W1:Y:S07]  /*4ba0*/  LDSM.16.MT88.4 R44, [R135+0x2900] ;  /* 0x00290000872c783b */ /* 0x000e6e0000004200 */
[C---:B------:R-:W-:Y:S08]  /*4bb0*/  HMMA.16816.F32 R24, R8.reuse, R32, R24 ;  /* 0x000000200818723c */ /* 0x040ff00000001818 */
[C---:B------:R-:W-:Y:S01]  /*4bc0*/  HMMA.16816.F32 R148, R8.reuse, R38, R28 ;  /* 0x000000260894723c */ /* 0x040fe2000000181c */
[----:B------:R-:W2:Y:S07]  /*4bd0*/  LDSM.16.MT88.4 R36, [R248+0x2900] ;  /* 0x00290000f824783b */ /* 0x000eae0000004200 */
[----:B------:R-:W-:Y:S01]  /*4be0*/  HMMA.16816.F32 R140, R8, R34, R20 ;  /* 0x00000022088c723c */ /* 0x000fe20000001814 */
[----:B------:R-:W-:Y:S01]  /*4bf0*/  IMAD.MOV.U32 R129, RZ, RZ, R110 ;  /* 0x000000ffff817224 */ /* 0x000fe200078e006e */
[----:B------:R-:W-:Y:S01]  /*4c00*/  MOV R128, R111 ;  /* 0x0000006f00807202 */ /* 0x000fe20000000f00 */
[----:B------:R-:W-:-:S02]  /*4c10*/  IMAD.MOV.U32 R131, RZ, RZ, R108 ;  /* 0x000000ffff837224 */ /* 0x000fc400078e006c */
[----:B------:R-:W-:-:S03]  /*4c20*/  IMAD.MOV.U32 R130, RZ, RZ, R109 ;  /* 0x000000ffff827224 */ /* 0x000fc600078e006d */
[C---:B------:R-:W-:Y:S01]  /*4c30*/  HMMA.16816.F32 R32, R12.reuse, R58, RZ ;  /* 0x0000003a0c20723c */ /* 0x040fe200000018ff */
[----:B------:R-:W-:Y:S01]  /*4c40*/  IMAD.MOV.U32 R112, RZ, RZ, R25 ;  /* 0x000000ffff707224 */ /* 0x000fe200078e0019 */
[----:B------:R-:W-:Y:S01]  /*4c50*/  LDSM.16.MT88.4 R56, [R251+0x2900] ;  /* 0x00290000fb38783b */ /* 0x000fe20000004200 */
[----:B------:R-:W-:Y:S02]  /*4c60*/  IMAD.MOV.U32 R111, RZ, RZ, R26 ;  /* 0x000000ffff6f7224 */ /* 0x000fe400078e001a */
[----:B------:R-:W-:Y:S02]  /*4c70*/  IMAD.MOV.U32 R110, RZ, RZ, R24 ;  /* 0x000000ffff6e7224 */ /* 0x000fe400078e0018 */
[----:B------:R-:W-:Y:S01]  /*4c80*/  IMAD.MOV.U32 R107, RZ, RZ, R27 ;  /* 0x000000ffff6b7224 */ /* 0x000fe200078e001b */
[----:B------:R-:W-:Y:S08]  /*4c90*/  HMMA.16816.F32 R28, R12, R64, RZ ;  /* 0x000000400c1c723c */ /* 0x000ff000000018ff */
[C---:B------:R-:W-:Y:S01]  /*4ca0*/  HMMA.16816.F32 R164, R8.reuse, R40, R60 ;  /* 0x0000002808a4723c */ /* 0x040fe2000000183c */
[----:B------:R-:W-:Y:S07]  /*4cb0*/  LDSM.16.MT88.4 R60, [R135+0x4100] ;  /* 0x00410000873c783b */ /* 0x000fee0000004200 */
[----:B------:R-:W-:Y:S01]  /*4cc0*/  HMMA.16816.F32 R156, R8, R42, R52 ;  /* 0x0000002a089c723c */ /* 0x000fe20000001834 */
[----:B------:R-:W3:Y:S07]  /*4cd0*/  LDSM.16.MT88.4 R40, [R251+0x2100] ;  /* 0x00210000fb28783b */ /* 0x000eee0000004200 */
[C---:B------:R-:W-:Y:S01]  /*4ce0*/  HMMA.16816.F32 R24, R12.reuse, R66, RZ ;  /* 0x000000420c18723c */ /* 0x040fe200000018ff */
[----:B------:R-:W-:Y:S07]  /*4cf0*/  LDSM.16.MT88.4 R64, [R135+0x4900] ;  /* 0x004900008740783b */ /* 0x000fee0000004200 */
[----:B------:R-:W-:Y:S08]  /*4d00*/  HMMA.16816.F32 R20, R12, R72, RZ ;  /* 0x000000480c14723c */ /* 0x000ff000000018ff */
[C---:B------:R-:W-:Y:S08]  /*4d10*/  HMMA.16816.F32 R52, R8.reuse, R70, R32 ;  /* 0x000000460834723c */ /* 0x040ff00000001820 */
[C---:B-1----:R-:W-:Y:S08]  /*4d20*/  HMMA.16816.F32 R28, R8.reuse, R44, R28 ;  /* 0x0000002c081c723c */ /* 0x042ff0000000181c */
[C---:B------:R-:W-:Y:S08]  /*4d30*/  HMMA.16816.F32 R16, R8.reuse, R68, R16 ;  /* 0x000000440810723c */ /* 0x040ff00000001810 */
[----:B------:R-:W-:Y:S01]  /*4d40*/  HMMA.16816.F32 R24, R8, R46, R24 ;  /* 0x0000002e0818723c */ /* 0x000fe20000001818 */
[----:B------:R-:W-:Y:S01]  /*4d50*/  IMAD.MOV.U32 R109, RZ, RZ, R52 ;  /* 0x000000ffff6d7224 */ /* 0x000fe200078e0034 */
[----:B------:R-:W-:Y:S01]  /*4d60*/  MOV R108, R53 ;  /* 0x00000035006c7202 */ /* 0x000fe20000000f00 */
[----:B------:R-:W-:Y:S01]  /*4d70*/  IMAD.MOV.U32 R5, RZ, RZ, R54 ;  /* 0x000000ffff057224 */ /* 0x000fe200078e0036 */
[----:B------:R-:W-:Y:S01]  /*4d80*/  LDSM.16.MT88.4 R44, [R251+0x4100] ;  /* 0x00410000fb2c783b */ /* 0x000fe20000004200 */
[----:B------:R-:W-:-:S03]  /*4d90*/  IMAD.MOV.U32 R0, RZ, RZ, R55 ;  /* 0x000000ffff007224 */ /* 0x000fc600078e0037 */
[----:B--2---:R-:W-:Y:S01]  /*4da0*/  HMMA.16816.F32 R20, R8, R36, R20 ;  /* 0x000000240814723c */ /* 0x004fe20000001814 */
[----:B------:R-:W-:Y:S01]  /*4db0*/  IMAD.MOV.U32 R116, RZ, RZ, R28 ;  /* 0x000000ffff747224 */ /* 0x000fe200078e001c */
[----:B------:R-:W-:Y:S01]  /*4dc0*/  MOV R114, R30 ;  /* 0x0000001e00727202 */ /* 0x000fe20000000f00 */
[----:B------:R-:W-:Y:S01]  /*4dd0*/  IMAD.MOV.U32 R115, RZ, RZ, R29 ;  /* 0x000000ffff737224 */ /* 0x000fe200078e001d */
[----:B------:R-:W1:Y:S01]  /*4de0*/  LDSM.16.MT88.4 R52, [R250+0x2900] ;  /* 0x00290000fa34783b */ /* 0x000e620000004200 */
[----:B------:R-:W-:-:S03]  /*4df0*/  IMAD.MOV.U32 R113, RZ, RZ, R31 ;  /* 0x000000ffff717224 */ /* 0x000fc600078e001f */
[C---:B---3--:R-:W-:Y:S01]  /*4e00*/  HMMA.16816.F32 R32, R12.reuse, R40, RZ ;  /* 0x000000280c20723c */ /* 0x048fe200000018ff */
[----:B------:R-:W-:Y:S01]  /*4e10*/  MOV R178, R16 ;  /* 0x0000001000b27202 */ /* 0x000fe20000000f00 */
[----:B------:R-:W-:Y:S02]  /*4e20*/  IMAD.MOV.U32 R177, RZ, RZ, R17 ;  /* 0x000000ffffb17224 */ /* 0x000fe400078e0011 */
[----:B------:R-:W-:Y:S02]  /*4e30*/  IMAD.MOV.U32 R176, RZ, RZ, R18 ;  /* 0x000000ffffb07224 */ /* 0x000fe400078e0012 */
[----:B------:R-:W-:Y:S02]  /*4e40*/  IMAD.MOV.U32 R4, RZ, RZ, R19 ;  /* 0x000000ffff047224 */ /* 0x000fe400078e0013 */
[----:B------:R-:W-:Y:S01]  /*4e50*/  HMMA.16816.F32 R28, R12, R42, RZ ;  /* 0x0000002a0c1c723c */ /* 0x000fe200000018ff */
[----:B------:R-:W2:Y:S01]  /*4e60*/  LDSM.16.MT88.4 R40, [R248+0x4100] ;  /* 0x00410000f828783b */ /* 0x000ea20000004200 */
[----:B------:R-:W-:Y:S01]  /*4e70*/  IMAD.MOV.U32 R120, RZ, RZ, R24 ;  /* 0x000000ffff787224 */ /* 0x000fe200078e0018 */
[----:B------:R-:W-:Y:S01]  /*4e80*/  MOV R117, R27 ;  /* 0x0000001b00757202 */ /* 0x000fe20000000f00 */
[----:B------:R-:W-:-:S02]  /*4e90*/  IMAD.MOV.U32 R119, RZ, RZ, R25 ;  /* 0x000000ffff777224 */ /* 0x000fc400078e0019 */
[----:B------:R-:W-:Y:S02]  /*4ea0*/  IMAD.MOV.U32 R118, RZ, RZ, R26 ;  /* 0x000000ffff767224 */ /* 0x000fe400078e001a */
[----:B------:R-:W-:Y:S01]  /*4eb0*/  HMMA.16816.F32 R16, R12, R74, RZ ;  /* 0x0000004a0c10723c */ /* 0x000fe200000018ff */
[----:B------:R-:W-:Y:S01]  /*4ec0*/  IMAD.MOV.U32 R73, RZ, RZ, R20 ;  /* 0x000000ffff497224 */ /* 0x000fe200078e0014 */
[----:B------:R-:W-:Y:S01]  /*4ed0*/  MOV R36, R23 ;  /* 0x0000001700247202 */ /* 0x000fe20000000f00 */
[----:B------:R-:W-:Y:S02]  /*4ee0*/  IMAD.MOV.U32 R72, RZ, RZ, R21 ;  /* 0x000000ffff487224 */ /* 0x000fe400078e0015 */
[----:B------:R-:W-:-:S03]  /*4ef0*/  IMAD.MOV.U32 R37, RZ, RZ, R22 ;  /* 0x000000ffff257224 */ /* 0x000fc600078e0016 */
[C---:B------:R-:W-:Y:S07]  /*4f00*/  HMMA.16816.F32 R24, R12.reuse, R48, RZ ;  /* 0x000000300c18723c */ /* 0x040fee00000018ff */
[----:B------:R-:W-:Y:S01]  /*4f10*/  IMAD.MOV.U32 R49, RZ, RZ, R111 ;  /* 0x000000ffff317224 */ /* 0x000fe200078e006f */
[----:B------:R-:W-:Y:S01]  /*4f20*/  HMMA.16816.F32 R20, R12, R50, RZ ;  /* 0x000000320c14723c */ /* 0x000fe200000018ff */
[----:B------:R-:W-:-:S06]  /*4f30*/  IMAD.MOV.U32 R48, RZ, RZ, R112 ;  /* 0x000000ffff307224 */ /* 0x000fcc00078e0070 */
[----:B------:R-:W-:Y:S01]  /*4f40*/  IMAD.MOV.U32 R51, RZ, RZ, R110 ;  /* 0x000000ffff337224 */ /* 0x000fe200078e006e */
[C---:B------:R-:W-:Y:S01]  /*4f50*/  HMMA.16816.F32 R180, R8.reuse, R56, R32 ;  /* 0x0000003808b4723c */ /* 0x040fe20000001820 */
[----:B------:R-:W3:Y:S06]  /*4f60*/  LDSM.16.MT88.4 R32, [R248+0x4900] ;  /* 0x00490000f820783b */ /* 0x000eec0000004200 */
[----:B------:R-:W-:Y:S01]  /*4f70*/  IMAD.MOV.U32 R56, RZ, RZ, R73 ;  /* 0x000000ffff387224 */ /* 0x000fe200078e0049 */
[----:B------:R-:W-:Y:S01]  /*4f80*/  HMMA.16816.F32 R188, R8, R38, R16 ;  /* 0x0000002608bc723c */ /* 0x000fe20000001810 */
[----:B------:R-:W-:-:S07]  /*4f90*/  IMAD.MOV.U32 R57, RZ, RZ, R72 ;  /* 0x000000ffff397224 */ /* 0x000fce00078e0048 */
[----:B------:R-:W-:Y:S07]  /*4fa0*/  HMMA.16816.F32 R16, R12, R60, RZ ;  /* 0x0000003c0c10723c */ /* 0x000fee00000018ff */
[----:B------:R-:W-:Y:S01]  /*4fb0*/  IMAD.MOV.U32 R60, RZ, RZ, R116 ;  /* 0x000000ffff3c7224 */ /* 0x000fe200078e0074 */
[----:B------:R-:W-:Y:S01]  /*4fc0*/  HMMA.16816.F32 R68, R8, R58, R28 ;  /* 0x0000003a0844723c */ /* 0x000fe2000000181c */
[----:B------:R-:W-:-:S06]  /*4fd0*/  IMAD.MOV.U32 R61, RZ, RZ, R115 ;  /* 0x000000ffff3d7224 */ /* 0x000fcc00078e0073 */
[----:B------:R-:W-:Y:S01]  /*4fe0*/  IMAD.MOV.U32 R58, RZ, RZ, R37 ;  /* 0x000000ffff3a7224 */ /* 0x000fe200078e0025 */
[----:B------:R-:W-:Y:S01]  /*4ff0*/  MOV R59, R36 ;  /* 0x00000024003b7202 */ /* 0x000fe20000000f00 */
[C---:B-1----:R-:W-:Y:S01]  /*5000*/  HMMA.16816.F32 R72, R8.reuse, R52, R24 ;  /* 0x000000340848723c */ /* 0x042fe20000001818 */
[----:B------:R-:W1:Y:S06]  /*5010*/  LDSM.16.MT88.4 R36, [R251+0x4900] ;  /* 0x00490000fb24783b */ /* 0x000e6c0000004200 */
[----:B------:R-:W-:Y:S01]  /*5020*/  IMAD.MOV.U32 R52, RZ, RZ, R120 ;  /* 0x000000ffff347224 */ /* 0x000fe200078e0078 */
[----:B------:R-:W-:Y:S01]  /*5030*/  HMMA.16816.F32 R152, R8, R54, R20 ;  /* 0x000000360898723c */ /* 0x000fe20000001814 */
[----:B------:R-:W-:-:S06]  /*5040*/  IMAD.MOV.U32 R53, RZ, RZ, R119 ;  /* 0x000000ffff357224 */ /* 0x000fcc00078e0077 */
[----:B------:R-:W-:Y:S01]  /*5050*/  IMAD.MOV.U32 R54, RZ, RZ, R118 ;  /* 0x000000ffff367224 */ /* 0x000fe200078e0076 */
[----:B--2---:R-:W-:Y:S01]  /*5060*/  HMMA.16816.F32 R24, R12, R40, RZ ;  /* 0x000000280c18723c */ /* 0x004fe200000018ff */
[----:B------:R-:W-:-:S07]  /*5070*/  MOV R55, R117 ;  /* 0x0000007500377202 */ /* 0x000fce0000000f00 */
[----:B------:R-:W-:Y:S01]  /*5080*/  HMMA.16816.F32 R20, R12, R42, RZ ;  /* 0x0000002a0c14723c */ /* 0x000fe200000018ff */
[----:B------:R-:W2:Y:S07]  /*5090*/  LDSM.16.MT88.4 R40, [R250+0x4100] ;  /* 0x00410000fa28783b */ /* 0x000eae0000004200 */
[----:B------:R-:W-:Y:S08]  /*50a0*/  HMMA.16816.F32 R160, R8, R64, R16 ;  /* 0x0000004008a0723c */ /* 0x000ff00000001810 */
[----:B------:R-:W-:Y:S07]  /*50b0*/  HMMA.16816.F32 R16, R12, R44, RZ ;  /* 0x0000002c0c10723c */ /* 0x000fee00000018ff */
[----:B------:R-:W-:Y:S01]  /*50c0*/  MOV R44, R109 ;  /* 0x0000006d002c7202 */ /* 0x000fe20000000f00 */
[----:B---3--:R-:W-:Y:S01]  /*50d0*/  HMMA.16816.F32 R144, R8, R32, R24 ;  /* 0x000000200890723c */ /* 0x008fe20000001818 */
[----:B------:R-:W3:Y:S01]  /*50e0*/  LDSM.16.MT88.4 R24, [R250+0x4900] ;  /* 0x00490000fa18783b */ /* 0x000ee20000004200 */
[----:B------:R-:W-:-:S05]  /*50f0*/  IMAD.MOV.U32 R45, RZ, RZ, R108 ;  /* 0x000000ffff2d7224 */ /* 0x000fca00078e006c */
[--C-:B------:R-:W-:Y:S01]  /*5100*/  FFMA.FTZ R33, R94, c[0x0][0x2d0], -R2.reuse ;  /* 0x0000b4005e217a23 */ /* 0x100fe20000010802 */
[----:B------:R-:W-:Y:S01]  /*5110*/  HMMA.16816.F32 R28, R12, R62, RZ ;  /* 0x0000003e0c1c723c */ /* 0x000fe200000018ff */
[----:B------:R-:W-:-:S06]  /*5120*/  FFMA.FTZ R32, R93, c[0x0][0x2d0], -R2 ;  /* 0x0000b4005d207a23 */ /* 0x000fcc0000010802 */
[----:B------:R-:W-:Y:S01]  /*5130*/  IMAD.MOV.U32 R62, RZ, RZ, R114 ;  /* 0x000000ffff3e7224 */ /* 0x000fe200078e0072 */
[----:B-1----:R-:W-:Y:S01]  /*5140*/  HMMA.16816.F32 R136, R8, R36, R16 ;  /* 0x000000240888723c */ /* 0x002fe20000001810 */
[----:B------:R-:W-:-:S06]  /*5150*/  MOV R63, R113 ;  /* 0x00000071003f7202 */ /* 0x000fcc0000000f00 */
[--C-:B------:R-:W-:Y:S01]  /*5160*/  FFMA.FTZ R36, R102, c[0x0][0x2d0], -R6.reuse ;  /* 0x0000b40066247a23 */ /* 0x100fe20000010806 */
[----:B--2---:R-:W-:Y:S01]  /*5170*/  HMMA.16816.F32 R16, R12, R40, RZ ;  /* 0x000000280c10723c */ /* 0x004fe200000018ff */
[----:B------:R-:W-:Y:S01]  /*5180*/  FFMA.FTZ R37, R101, c[0x0][0x2d0], -R6 ;  /* 0x0000b40065257a23 */ /* 0x000fe20000010806 */
[----:B------:R-:W-:Y:S01]  /*5190*/  MOV R101, R130 ;  /* 0x0000008200657202 */ /* 0x000fe20000000f00 */
[----:B------:R-:W-:-:S05]  /*51a0*/  IMAD.MOV.U32 R102, RZ, RZ, R129 ;  /* 0x000000ffff667224 */ /* 0x000fca00078e0081 */
[C---:B------:R-:W-:Y:S07]  /*51b0*/  HMMA.16816.F32 R120, R8.reuse, R34, R20 ;  /* 0x000000220878723c */ /* 0x040fee0000001814 */
[--C-:B------:R-:W-:Y:S01]  /*51c0*/  FFMA.FTZ R35, R92, c[0x0][0x2d0], -R2.reuse ;  /* 0x0000b4005c237a23 */ /* 0x100fe20000010802 */
[----:B------:R-:W-:Y:S01]  /*51d0*/  HMMA.16816.F32 R124, R8, R66, R28 ;  /* 0x00000042087c723c */ /* 0x000fe2000000181c */
[----:B------:R-:W1:Y:S01]  /*51e0*/  LDSM.16.MT88.4 R28, [R135+0x6100] ;  /* 0x00610000871c783b */ /* 0x000e620000004200 */
[----:B------:R-:W-:-:S06]  /*51f0*/  FFMA.FTZ R34, R91, c[0x0][0x2d0], -R2 ;  /* 0x0000b4005b227a23 */ /* 0x000fcc0000010802 */
[----:B------:R-:W-:Y:S07]  /*5200*/  HMMA.16816.F32 R20, R12, R46, RZ ;  /* 0x0000002e0c14723c */ /* 0x000fee00000018ff */
[----:B------:R-:W-:Y:S01]  /*5210*/  IMAD.MOV.U32 R46, RZ, RZ, R5 ;  /* 0x000000ffff2e7224 */ /* 0x000fe200078e0005 */
[----:B---3--:R-:W-:Y:S01]  /*5220*/  HMMA.16816.F32 R116, R8, R24, R16 ;  /* 0x000000180874723c */ /* 0x008fe20000001810 */
[----:B------:R-:W-:Y:S02]  /*5230*/  IMAD.MOV.U32 R47, RZ, RZ, R0 ;  /* 0x000000ffff2f7224 */ /* 0x000fe400078e0000 */
[----:B------:R-:W-:-:S02]  /*5240*/  FADD.FTZ R0, R79, R78 ;  /* 0x0000004e4f007221 */ /* 0x000fc40000010000 */
[----:B------:R-:W-:Y:S01]  /*5250*/  FADD.FTZ R5, R77, R76 ;  /* 0x0000004c4d057221 */ /* 0x000fe20000010000 */
[----:B------:R-:W-:Y:S01]  /*5260*/  MOV R76, R178 ;  /* 0x000000b2004c7202 */ /* 0x000fe20000000f00 */
[----:B------:R-:W-:Y:S01]  /*5270*/  IMAD.MOV.U32 R77, RZ, RZ, R177 ;  /* 0x000000ffff4d7224 */ /* 0x000fe200078e00b1 */
[----:B------:R-:W-:Y:S01]  /*5280*/  HMMA.16816.F32 R16, R12, R42, RZ ;  /* 0x0000002a0c10723c */ /* 0x000fe200000018ff */
[----:B------:R-:W-:Y:S02]  /*5290*/  IMAD.MOV.U32 R78, RZ, RZ, R176 ;  /* 0x000000ffff4e7224 */ /* 0x000fe400078e00b0 */
[----:B------:R-:W-:Y:S02]  /*52a0*/  FADD.FTZ R0, R82, R0 ;  /* 0x0000000052007221 */ /* 0x000fe40000010000 */
[----:B------:R-:W-:Y:S02]  /*52b0*/  IMAD.MOV.U32 R79, RZ, RZ, R4 ;  /* 0x000000ffff4f7224 */ /* 0x000fe400078e0004 */
[----:B------:R-:W-:Y:S01]  /*52c0*/  FADD.FTZ R5, R80, R5 ;  /* 0x0000000550057221 */ /* 0x000fe20000010000 */
[----:B------:R-:W-:Y:S01]  /*52d0*/  HMMA.16816.F32 R108, R8, R38, R20 ;  /* 0x00000026086c723c */ /* 0x000fe20000001814 */
[----:B------:R-:W2:Y:S01]  /*52e0*/  LDSM.16.MT88.4 R20, [R135+0x6900] ;  /* 0x006900008714783b */ /* 0x000ea20000004200 */
[----:B------:R-:W-:-:S02]  /*52f0*/  FADD.FTZ R4, R85, R0 ;  /* 0x0000000055047221 */ /* 0x000fc40000010000 */
[----:B------:R-:W-:Y:S02]  /*5300*/  FADD.FTZ R0, R84, R5 ;  /* 0x0000000554007221 */ /* 0x000fe40000010000 */
[----:B------:R-:W-:Y:S02]  /*5310*/  FADD.FTZ R4, R83, R4 ;  /* 0x0000000453047221 */ /* 0x000fe40000010000 */
[----:B------:R-:W-:Y:S02]  /*5320*/  FADD.FTZ R0, R7, R0 ;  /* 0x0000000007007221 */ /* 0x000fe40000010000 */
[--C-:B------:R-:W-:Y:S02]  /*5330*/  FFMA.FTZ R24, R106, c[0x0][0x2d0], -R6.reuse ;  /* 0x0000b4006a187a23 */ /* 0x100fe40000010806 */
[--C-:B------:R-:W-:Y:S02]  /*5340*/  FFMA.FTZ R38, R100, c[0x0][0x2d0], -R6.reuse ;  /* 0x0000b40064267a23 */ /* 0x100fe40000010806 */
[----:B------:R-:W-:-:S02]  /*5350*/  FFMA.FTZ R39, R99, c[0x0][0x2d0], -R6 ;  /* 0x0000b40063277a23 */ /* 0x000fc40000010806 */
[----:B------:R-:W-:Y:S01]  /*5360*/  HMMA.16816.F32 R112, R8, R26, R16 ;  /* 0x0000001a0870723c */ /* 0x000fe20000001810 */
[----:B------:R-:W-:Y:S02]  /*5370*/  FADD.FTZ R25, R88, R4 ;  /* 0x0000000458197221 */ /* 0x000fe40000010000 */
[----:B------:R-:W-:Y:S02]  /*5380*/  IMAD.MOV.U32 R106, RZ, RZ, R49 ;  /* 0x000000ffff6a7224 */ /* 0x000fe400078e0031 */
[----:B------:R-:W-:Y:S02]  /*5390*/  IMAD.MOV.U32 R100, RZ, RZ, R131 ;  /* 0x000000ffff647224 */ /* 0x000fe400078e0083 */
[----:B------:R-:W-:Y:S01]  /*53a0*/  FFMA.FTZ R26, R105, c[0x0][0x2d0], -R6 ;  /* 0x0000b400691a7a23 */ /* 0x000fe20000010806 */
[----:B-1----:R-:W-:Y:S01]  /*53b0*/  HMMA.16816.F32 R16, R12, R28, RZ ;  /* 0x0000001c0c10723c */ /* 0x002fe200000018ff */
[----:B------:R-:W-:Y:S02]  /*53c0*/  FADD.FTZ R27, R81, R0 ;  /* 0x00000000511b7221 */ /* 0x000fe40000010000 */
[----:B------:R-:W-:Y:S01]  /*53d0*/  MUFU.EX2 R0, R26 ;  /* 0x0000001a00007308 */ /* 0x000fe20000000800 */
[----:B------:R-:W-:-:S03]  /*53e0*/  IMAD.MOV.U32 R105, RZ, RZ, R48 ;  /* 0x000000ffff697224 */ /* 0x000fc600078e0030 */
[--C-:B------:R-:W-:Y:S01]  /*53f0*/  FFMA.FTZ R28, R104, c[0x0][0x2d0], -R6.reuse ;  /* 0x0000b400681c7a23 */ /* 0x100fe20000010806 */
[----:B------:R-:W-:Y:S01]  /*5400*/  MOV R104, R51 ;  /* 0x0000003300687202 */ /* 0x000fe20000000f00 */
[----:B------:R-:W-:Y:S02]  /*5410*/  FFMA.FTZ R29, R103, c[0x0][0x2d0], -R6 ;  /* 0x0000b400671d7a23 */ /* 0x000fe40000010806 */
[----:B------:R-:W-:Y:S11]  /*5420*/  IMAD.MOV.U32 R103, RZ, RZ, R128 ;  /* 0x000000ffff677224 */ /* 0x000ff600078e0080 */
[----:B------:R-:W-:Y:S02]  /*5430*/  @!UPT UIADD3 URZ, URZ, URZ, URZ ;  /* 0x0000003f3f3ff290 */ /* 0x000fe4000fffe03f */
[----:B--2---:R-:W-:Y:S08]  /*5440*/  HMMA.16816.F32 R184, R8, R20, R16 ;  /* 0x0000001408b8723c */ /* 0x004ff00000001810 */
[----:B------:R-:W-:Y:S07]  /*5450*/  HMMA.16816.F32 R16, R12, R30, RZ ;  /* 0x0000001e0c10723c */ /* 0x000fee00000018ff */
[----:B------:R-:W-:-:S02]  /*5460*/  FFMA.FTZ R31, R96, c[0x0][0x2d0], -R2 ;  /* 0x0000b400601f7a23 */ /* 0x000fc40000010802 */
[--C-:B------:R-:W-:Y:S11]  /*5470*/  FFMA.FTZ R30, R95, c[0x0][0x2d0], -R2.reuse ;  /* 0x0000b4005f1e7a23 */ /* 0x100ff60000010802 */
[----:B------:R-:W-:Y:S04]  /*5480*/  @!UPT UIADD3 URZ, URZ, URZ, URZ ;  /* 0x0000003f3f3ff290 */ /* 0x000fe8000fffe03f */
[----:B------:R-:W-:Y:S01]  /*5490*/  HMMA.16816.F32 R176, R8, R22, R16 ;  /* 0x0000001608b0723c */ /* 0x000fe20000001810 */
[----:B------:R-:W1:Y:S04]  /*54a0*/  LDSM.16.MT88.4 R20, [R248+0x6100] ;  /* 0x00610000f814783b */ /* 0x000e680000004200 */
[----:B------:R-:W2:Y:S03]  /*54b0*/  LDSM.16.MT88.4 R16, [R248+0x6900] ;  /* 0x00690000f810783b */ /* 0x000ea60000004200 */
[C---:B-1----:R-:W-:Y:S08]  /*54c0*/  HMMA.16816.F32 R4, R12.reuse, R20, RZ ;  /* 0x000000140c04723c */ /* 0x042ff000000018ff */
[----:B------:R-:W-:Y:S11]  /*54d0*/  HMMA.16816.F32 R20, R12, R22, RZ ;  /* 0x000000160c14723c */ /* 0x000ff600000018ff */
[----:B------:R-:W-:Y:S05]  /*54e0*/  @!UPT UIADD3 URZ, URZ, URZ, URZ ;  /* 0x0000003f3f3ff290 */ /* 0x000fea000fffe03f */
[C---:B--2---:R-:W-:Y:S01]  /*54f0*/  HMMA.16816.F32 R80, R8.reuse, R16, R4 ;  /* 0x000000100850723c */ /* 0x044fe20000001804 */
[----:B------:R1:W2:Y:S06]  /*5500*/  MUFU.EX2 R4, R24 ;  /* 0x0000001800047308 */ /* 0x0002ac0000000800 */
[----:B------:R-:W-:Y:S01]  /*5510*/  FADD.FTZ R5, R90, R25 ;  /* 0x000000195a057221 */ /* 0x000fe20000010000 */
[----:B------:R-:W-:Y:S01]  /*5520*/  HMMA.16816.F32 R64, R8, R18, R20 ;  /* 0x000000120840723c */ /* 0x000fe20000001814 */
[----:B------:R-:W-:Y:S01]  /*5530*/  FADD.FTZ R17, R87, R27 ;  /* 0x0000001b57117221 */ /* 0x000fe20000010000 */
[----:B------:R-:W3:Y:S01]  /*5540*/  MUFU.EX2 R16, R28 ;  /* 0x0000001c00107308 */ /* 0x000ee20000000800 */
[--C-:B------:R-:W-:Y:S01]  /*5550*/  FFMA.FTZ R6, R98, c[0x0][0x2d0], -R2.reuse ;  /* 0x0000b40062067a23 */ /* 0x100fe20000010802 */
[----:B------:R-:W-:Y:S03]  /*5560*/  LDSM.16.MT88.4 R20, [R251+0x6900] ;  /* 0x00690000fb14783b */ /* 0x000fe60000004200 */
[----:B------:R-:W-:Y:S01]  /*5570*/  FADD.FTZ R18, R89, R5 ;  /* 0x0000000559127221 */ /* 0x000fe20000010000 */
[----:B-1----:R-:W1:Y:S01]  /*5580*/  LDSM.16.MT88.4 R24, [R251+0x6100] ;  /* 0x00610000fb18783b */ /* 0x002e620000004200 */
[----:B------:R-:W-:Y:S01]  /*5590*/  FFMA.FTZ R5, R97, c[0x0][0x2d0], -R2 ;  /* 0x0000b40061057a23 */ /* 0x000fe20000010802 */
[----:B------:R-:W4:Y:S01]  /*55a0*/  MUFU.EX2 R6, R6 ;  /* 0x0000000600067308 */ /* 0x000f220000000800 */
[----:B------:R-:W-:-:S02]  /*55b0*/  FADD.FTZ R19, R86, R17 ;  /* 0x0000001156137221 */ /* 0x000fc40000010000 */
[----:B--2---:R-:W-:Y:S01]  /*55c0*/  FADD.FTZ R17, R4, R18 ;  /* 0x0000001204117221 */ /* 0x004fe20000010000 */
[----:B------:R-:W-:-:S03]  /*55d0*/  F2FP.PACK_AB R4, R0, R4 ;  /* 0x000000040004723e */ /* 0x000fc600000000ff */
[----:B------:R-:W-:Y:S01]  /*55e0*/  FADD.FTZ R2, R0, R17 ;  /* 0x0000001100027221 */ /* 0x000fe20000010000 */
[----:B------:R-:W2:Y:S03]  /*55f0*/  MUFU.EX2 R5, R5 ;  /* 0x0000000500057308 */ /* 0x000ea60000000800 */
[----:B---3--:R-:W-:-:S05]  /*5600*/  FADD.FTZ R2, R16, R2 ;  /* 0x0000000210027221 */ /* 0x008fca0000010000 */
[----:B------:R2:W3:Y:S01]  /*5610*/  MUFU.EX2 R7, R29 ;  /* 0x0000001d00077308 */ /* 0x0004e20000000800 */
[----:B----4-:R-:W-:-:S04]  /*5620*/  FADD.FTZ R0, R6, R19 ;  /* 0x0000001306007221 */ /* 0x010fc80000010000 */
[C---:B--2---:R-:W-:Y:S01]  /*5630*/  FADD.FTZ R29, R5.reuse, R0 ;  /* 0x00000000051d7221 */ /* 0x044fe20000010000 */
[----:B------:R-:W-:Y:S01]  /*5640*/  F2FP.PACK_AB R5, R5, R6 ;  /* 0x000000060505723e */ /* 0x000fe200000000ff */
[C---:B---3--:R-:W-:Y:S01]  /*5650*/  FADD.FTZ R28, R7.reuse, R2 ;  /* 0x00000002071c7221 */ /* 0x048fe20000010000 */
[----:B------:R-:W-:Y:S01]  /*5660*/  F2FP.PACK_AB R6, R7, R16 ;  /* 0x000000100706723e */ /* 0x000fe200000000ff */
[----:B------:R-:W2:Y:S01]  /*5670*/  MUFU.EX2 R2, R31 ;  /* 0x0000001f00027308 */ /* 0x000ea20000000800 */
[C---:B-1----:R-:W-:Y:S07]  /*5680*/  HMMA.16816.F32 R16, R12.reuse, R24, RZ ;  /* 0x000000180c10723c */ /* 0x042fee00000018ff */
[----:B------:R-:W1:Y:S01]  /*5690*/  MUFU.EX2 R0, R30 ;  /* 0x0000001e00007308 */ /* 0x000e620000000800 */
[----:B------:R-:W-:Y:S01]  /*56a0*/  HMMA.16816.F32 R24, R12, R26, RZ ;  /* 0x0000001a0c18723c */ /* 0x000fe200000018ff */
[----:B--2---:R-:W-:Y:S11]  /*56b0*/  FADD.FTZ R7, R2, R29 ;  /* 0x0000001d02077221 */ /* 0x004ff60000010000 */
[----:B------:R-:W-:Y:S04]  /*56c0*/  @!UPT UIADD3 URZ, URZ, URZ, URZ ;  /* 0x0000003f3f3ff290 */ /* 0x000fe8000fffe03f */
[C---:B------:R-:W-:Y:S01]  /*56d0*/  HMMA.16816.F32 R48, R8.reuse, R20, R16 ;  /* 0x000000140830723c */ /* 0x040fe20000001810 */
[----:B------:R-:W2:Y:S07]  /*56e0*/  MUFU.EX2 R17, R36 ;  /* 0x0000002400117308 */ /* 0x000eae0000000800 */
[----:B------:R-:W-:Y:S01]  /*56f0*/  HMMA.16816.F32 R40, R8, R22, R24 ;  /* 0x000000160828723c */ /* 0x000fe20000001818 */
[----:B------:R-:W3:Y:S06]  /*5700*/  MUFU.EX2 R16, R37 ;  /* 0x0000002500107308 */ /* 0x000eec0000000800 */
[C---:B-1----:R-:W-:Y:S01]  /*5710*/  FADD.FTZ R23, R0.reuse, R7 ;  /* 0x0000000700177221 */ /* 0x042fe20000010000 */
[----:B------:R-:W-:Y:S01]  /*5720*/  F2FP.PACK_AB R7, R0, R2 ;  /* 0x000000020007723e */ /* 0x000fe200000000ff */
[----:B------:R-:W1:Y:S01]  /*5730*/  MUFU.EX2 R19, R33 ;  /* 0x0000002100137308 */ /* 0x000e620000000800 */
[----:B--2---:R-:W-:-:S07]  /*5740*/  FADD.FTZ R22, R17, R28 ;  /* 0x0000001c11167221 */ /* 0x004fce0000010000 */
[----:B------:R-:W2:Y:S01]  /*5750*/  MUFU.EX2 R21, R38 ;  /* 0x0000002600157308 */ /* 0x000ea20000000800 */
[C---:B---3--:R-:W-:Y:S01]  /*5760*/  FADD.FTZ R2, R16.reuse, R22 ;  /* 0x0000001610027221 */ /* 0x048fe20000010000 */
[----:B------:R-:W-:-:S06]  /*5770*/  F2FP.PACK_AB R128, R16, R17 ;  /* 0x000000111080723e */ /* 0x000fcc00000000ff */
[----:B------:R-:W3:Y:S01]  /*5780*/  MUFU.EX2 R18, R32 ;  /* 0x0000002000127308 */ /* 0x000ee20000000800 */
[----:B-1----:R-:W-:-:S07]  /*5790*/  FADD.FTZ R0, R19, R23 ;  /* 0x0000001713007221 */ /* 0x002fce0000010000 */
[----:B------:R-:W1:Y:S01]  /*57a0*/  MUFU.EX2 R20, R39 ;  /* 0x0000002700147308 */ /* 0x000e620000000800 */
[----:B--2---:R-:W-:Y:S02]  /*57b0*/  FADD.FTZ R2, R21, R2 ;  /* 0x0000000215027221 */ /* 0x004fe40000010000 */
[C---:B---3--:R-:W-:Y:S01]  /*57c0*/  FADD.FTZ R16, R18.reuse, R0 ;  /* 0x0000000012107221 */ /* 0x048fe20000010000 */
[----:B------:R-:W-:Y:S01]  /*57d0*/  F2FP.PACK_AB R129, R18, R19 ;  /* 0x000000131281723e */ /* 0x000fe200000000ff */
[C---:B-1----:R-:W-:Y:S01]  /*57e0*/  FADD.FTZ R0, R20.reuse, R2 ;  /* 0x0000000214007221 */ /* 0x042fe20000010000 */
[----:B------:R-:W-:Y:S02]  /*57f0*/  F2FP.PACK_AB R130, R20, R21 ;  /* 0x000000151482723e */ /* 0x000fe400000000ff */
[----:B------:R-:W1:Y:S01]  /*5800*/  MUFU.EX2 R2, R35 ;  /* 0x0000002300027308 */ /* 0x000e620000000800 */
[----:B------:R-:W2:Y:S04]  /*5810*/  LDSM.16.MT88.4 R20, [R250+0x6100] ;  /* 0x00610000fa14783b */ /* 0x000ea80000004200 */
[----:B------:R3:W-:Y:S01]  /*5820*/  STL [R1+0xa4], R0 ;  /* 0x0000a40001007387 */ /* 0x0007e20000100800 */
[----:B-1----:R-:W-:-:S02]  /*5830*/  FADD.FTZ R16, R2, R16 ;  /* 0x0000001002107221 */ /* 0x002fc40000010000 */
[----:B---3--:R-:W1:Y:S01]  /*5840*/  MUFU.EX2 R0, R34 ;  /* 0x0000002200007308 */ /* 0x008e620000000800 */
[----:B--2---:R-:W-:Y:S01]  /*5850*/  HMMA.16816.F32 R24, R12, R20, RZ ;  /* 0x000000140c18723c */ /* 0x004fe200000018ff */
[C---:B-1----:R-:W-:Y:S01]  /*5860*/  FADD.FTZ R16, R0.reuse, R16 ;  /* 0x0000001000107221 */ /* 0x042fe20000010000 */
[----:B------:R-:W-:-:S06]  /*5870*/  F2FP.PACK_AB R131, R0, R2 ;  /* 0x000000020083723e */ /* 0x000fcc00000000ff */
[----:B------:R-:W-:Y:S01]  /*5880*/  HMMA.16816.F32 R12, R12, R22, RZ ;  /* 0x000000160c0c723c */ /* 0x000fe200000018ff */
[----:B------:R-:W-:Y:S04]  /*5890*/  STL [R1+0x9c], R16 ;  /* 0x00009c1001007387 */ /* 0x000fe80000100800 */
[----:B------:R-:W1:Y:S11]  /*58a0*/  LDSM.16.MT88.4 R16, [R250+0x6900] ;  /* 0x00690000fa10783b */ /* 0x000e760000004200 */
[C---:B-1----:R-:W-:Y:S08]  /*58b0*/  HMMA.16816.F32 R24, R8.reuse, R16, R24 ;  /* 0x000000100818723c */ /* 0x042ff00000001818 */
[----:B------:R-:W-:Y:S01]  /*58c0*/  HMMA.16816.F32 R12, R8, R18, R12 ;  /* 0x00000012080c723c */ /* 0x000fe2000000180c */
        /* <DEDUP_REMOVED lines=25> */
[----:B------:R-:W2:Y:S03]  /*5a60*/  LDSM.16.MT88.4 R152, [R248+0x1900] ;  /* 0x00190000f898783b */ /* 0x000ea60000004200 */
[C---:B-1----:R-:W-:Y:S01]  /*5a70*/  HMMA.16816.F32 R84, R4.reuse, R8, R160 ;  /* 0x000000080454723c */ /* 0x042fe200000018a0 */
[----:B------:R-:W1:Y:S07]  /*5a80*/  LDSM.16.MT88.4 R160, [R135+0x1900] ;  /* 0x0019000087a0783b */ /* 0x000e6e0000004200 */
[----:B------:R-:W-:Y:S01]  /*5a90*/  HMMA.16816.F32 R88, R4, R10, R124 ;  /* 0x0000000a0458723c */ /* 0x000fe2000000187c */
[----:B------:R-:W3:Y:S07]  /*5aa0*/  LDSM.16.MT88.4 R8, [R248+0x5100] ;  /* 0x00510000f808783b */ /* 0x000eee0000004200 */
[C---:B--2---:R-:W-:Y:S08]  /*5ab0*/  HMMA.16816.F32 R156, R128.reuse, R152, R156 ;  /* 0x00000098809c723c */ /* 0x044ff0000000189c */
[C---:B------:R-:W-:Y:S08]  /*5ac0*/  HMMA.16816.F32 R152, R128.reuse, R154, R20 ;  /* 0x0000009a8098723c */ /* 0x040ff00000001814 */
[----:B-1----:R-:W-:Y:S08]  /*5ad0*/  HMMA.16816.F32 R164, R128, R160, R164 ;  /* 0x000000a080a4723c */ /* 0x002ff000000018a4 */
[C---:B---3--:R-:W-:Y:S01]  /*5ae0*/  HMMA.16816.F32 R92, R4.reuse, R8, R144 ;  /* 0x00000008045c723c */ /* 0x048fe20000001890 */
[----:B------:R-:W1:Y:S07]  /*5af0*/  LDSM.16.MT88.4 R144, [R251+0x1900] ;  /* 0x00190000fb90783b */ /* 0x000e6e0000004200 */
[----:B------:R-:W-:Y:S01]  /*5b00*/  HMMA.16816.F32 R96, R4, R10, R120 ;  /* 0x0000000a0460723c */ /* 0x000fe20000001878 */
[----:B------:R-:W2:Y:S07]  /*5b10*/  LDSM.16.MT88.4 R8, [R251+0x5100] ;  /* 0x00510000fb08783b */ /* 0x000eae0000004200 */
[C---:B------:R-:W-:Y:S08]  /*5b20*/  HMMA.16816.F32 R160, R128.reuse, R162, R16 ;  /* 0x000000a280a0723c */ /* 0x040ff00000001810 */
[----:B-1----:R-:W-:Y:S08]  /*5b30*/  HMMA.16816.F32 R148, R128, R144, R148 ;  /* 0x000000908094723c */ /* 0x002ff00000001894 */
[C---:B--2---:R-:W-:Y:S01]  /*5b40*/  HMMA.16816.F32 R100, R4.reuse, R8, R136 ;  /* 0x000000080464723c */ /* 0x044fe20000001888 */
[----:B------:R-:W1:Y:S07]  /*5b50*/  LDSM.16.MT88.4 R136, [R250+0x1900] ;  /* 0x00190000fa88783b */ /* 0x000e6e0000004200 */
[----:B------:R-:W-:Y:S01]  /*5b60*/  HMMA.16816.F32 R104, R4, R10, R108 ;  /* 0x0000000a0468723c */ /* 0x000fe2000000186c */
[----:B------:R-:W2:Y:S07]  /*5b70*/  LDSM.16.MT88.4 R8, [R250+0x5100] ;  /* 0x00510000fa08783b */ /* 0x000eae0000004200 */
[C---:B------:R-:W-:Y:S08]  /*5b80*/  HMMA.16816.F32 R144, R128.reuse, R146, R28 ;  /* 0x000000928090723c */ /* 0x040ff0000000181c */
[----:B-1----:R-:W-:Y:S08]  /*5b90*/  HMMA.16816.F32 R140, R128, R136, R140 ;  /* 0x00000088808c723c */ /* 0x002ff0000000188c */
[C---:B--2---:R-:W-:Y:S08]  /*5ba0*/  HMMA.16816.F32 R108, R4.reuse, R8, R116 ;  /* 0x00000008046c723c */ /* 0x044ff00000001874 */
[----:B------:R-:W-:Y:S01]  /*5bb0*/  HMMA.16816.F32 R112, R4, R10, R112 ;  /* 0x0000000a0470723c */ /* 0x000fe20000001870 */
[----:B------:R-:W1:Y:S07]  /*5bc0*/  LDSM.16.MT88.4 R8, [R135+0x7100] ;  /* 0x007100008708783b */ /* 0x000e6e0000004200 */
[----:B------:R-:W-:Y:S08]  /*5bd0*/  HMMA.16816.F32 R136, R128, R138, R32 ;  /* 0x0000008a8088723c */ /* 0x000ff00000001820 */
[C---:B-1----:R-:W-:Y:S08]  /*5be0*/  HMMA.16816.F32 R184, R4.reuse, R8, R184 ;  /* 0x0000000804b8723c */ /* 0x042ff000000018b8 */
[C---:B------:R-:W-:Y:S01]  /*5bf0*/  HMMA.16816.F32 R176, R4.reuse, R10, R176 ;  /* 0x0000000a04b0723c */ /* 0x040fe200000018b0 */
[----:B------:R-:W1:Y:S07]  /*5c00*/  LDSM.16.MT88.4 R8, [R248+0x7100] ;  /* 0x00710000f808783b */ /* 0x000e6e0000004200 */
[C---:B-1----:R-:W-:Y:S01]  /*5c10*/  HMMA.16816.F32 R120, R4.reuse, R8, R80 ;  /* 0x000000080478723c */ /* 0x042fe20000001850 */
[----:B------:R-:W-:Y:S07]  /*5c20*/  LDSM.16.MT88.4 R80, [R248+0x5900] ;  /* 0x00590000f850783b */ /* 0x000fee0000004200 */
[C---:B------:R-:W-:Y:S01]  /*5c30*/  HMMA.16816.F32 R116, R4.reuse, R10, R64 ;  /* 0x0000000a0474723c */ /* 0x040fe20000001840 */
[----:B------:R-:W1:Y:S04]  /*5c40*/  LDSM.16.MT88.4 R8, [R251+0x7100] ;  /* 0x00710000fb08783b */ /* 0x000e680000004200 */
[----:B------:R-:W-:Y:S03]  /*5c50*/  LDSM.16.MT88.4 R64, [R250+0x3900] ;  /* 0x00390000fa40783b */ /* 0x000fe60000004200 */
[C---:B-1----:R-:W-:Y:S01]  /*5c60*/  HMMA.16816.F32 R124, R4.reuse, R10, R40 ;  /* 0x0000000a047c723c */ /* 0x042fe20000001828 */
[----:B------:R-:W1:Y:S07]  /*5c70*/  LDSM.16.MT88.4 R40, [R135+0x3900] ;  /* 0x003900008728783b */ /* 0x000e6e0000004200 */
[----:B------:R-:W-:Y:S01]  /*5c80*/  HMMA.16816.F32 R180, R4, R8, R48 ;  /* 0x0000000804b4723c */ /* 0x000fe20000001830 */
[----:B------:R-:W2:Y:S04]  /*5c90*/  LDSM.16.MT88.4 R48, [R248+0x3900] ;  /* 0x00390000f830783b */ /* 0x000ea80000004200 */
[----:B------:R-:W3:Y:S03]  /*5ca0*/  LDSM.16.MT88.4 R8, [R250+0x7100] ;  /* 0x00710000fa08783b */ /* 0x000ee60000004200 */
[C---:B-1----:R-:W-:Y:S08]  /*5cb0*/  HMMA.16816.F32 R36, R128.reuse, R40, R36 ;  /* 0x000000288024723c */ /* 0x042ff00000001824 */
[C---:B------:R-:W-:Y:S08]  /*5cc0*/  HMMA.16816.F32 R40, R128.reuse, R42, R44 ;  /* 0x0000002a8028723c */ /* 0x040ff0000000182c */
[C---:B--2---:R-:W-:Y:S08]  /*5cd0*/  HMMA.16816.F32 R44, R128.reuse, R48, R52 ;  /* 0x00000030802c723c */ /* 0x044ff00000001834 */
[----:B------:R-:W-:Y:S01]  /*5ce0*/  HMMA.16816.F32 R48, R128, R50, R56 ;  /* 0x000000328030723c */ /* 0x000fe20000001838 */
[----:B------:R-:W1:Y:S07]  /*5cf0*/  LDSM.16.MT88.4 R56, [R251+0x3900] ;  /* 0x00390000fb38783b */ /* 0x000e6e0000004200 */
[C---:B---3--:R-:W-:Y:S08]  /*5d00*/  HMMA.16816.F32 R24, R4.reuse, R8, R24 ;  /* 0x000000080418723c */ /* 0x048ff00000001818 */
[----:B------:R-:W-:Y:S01]  /*5d10*/  HMMA.16816.F32 R12, R4, R10, R12 ;  /* 0x0000000a040c723c */ /* 0x000fe2000000180c */
[----:B------:R-:W-:Y:S07]  /*5d20*/  LDSM.16.MT88.4 R4, [R250+0x7900] ;  /* 0x00790000fa04783b */ /* 0x000fee0000004200 */
[C---:B-1----:R-:W-:Y:S08]  /*5d30*/  HMMA.16816.F32 R52, R128.reuse, R56, R60 ;  /* 0x000000388034723c */ /* 0x042ff0000000183c */
[C---:B------:R-:W-:Y:S01]  /*5d40*/  HMMA.16816.F32 R60, R128.reuse, R64, R72 ;  /* 0x00000040803c723c */ /* 0x040fe20000001848 */
[----:B------:R-:W1:Y:S07]  /*5d50*/  LDSM.16.MT88.4 R72, [R135+0x5900] ;  /* 0x005900008748783b */ /* 0x000e6e0000004200 */
[C---:B------:R-:W-:Y:S08]  /*5d60*/  HMMA.16816.F32 R64, R128.reuse, R66, R76 ;  /* 0x000000428040723c */ /* 0x040ff0000000184c */
[C---:B------:R-:W-:Y:S08]  /*5d70*/  HMMA.16816.F32 R76, R128.reuse, R80, R92 ;  /* 0x00000050804c723c */ /* 0x040ff0000000185c */
[C---:B------:R-:W-:Y:S01]  /*5d80*/  HMMA.16816.F32 R80, R128.reuse, R82, R96 ;  /* 0x000000528050723c */ /* 0x040fe20000001860 */
[----:B------:R-:W2:Y:S07]  /*5d90*/  LDSM.16.MT88.4 R96, [R250+0x5900] ;  /* 0x00590000fa60783b */ /* 0x000eae0000004200 */
[C---:B------:R-:W-:Y:S08]  /*5da0*/  HMMA.16816.F32 R56, R128.reuse, R58, R68 ;  /* 0x0000003a8038723c */ /* 0x040ff00000001844 */
        /* <DEDUP_REMOVED lines=9> */
[C---:B--2---:R-:W-:Y:S01]  /*5e40*/  HMMA.16816.F32 R108, R128.reuse, R112, R120 ;  /* 0x00000070806c723c */ /* 0x044fe20000001878 */
[----:B------:R-:W2:Y:S07]  /*5e50*/  LDSM.16.MT88.4 R120, [R251+0x7900] ;  /* 0x00790000fb78783b */ /* 0x000eae0000004200 */
[C---:B------:R-:W-:Y:S08]  /*5e60*/  HMMA.16816.F32 R112, R128.reuse, R114, R116 ;  /* 0x000000728070723c */ /* 0x040ff00000001874 */
[C---:B-1----:R-:W-:Y:S08]  /*5e70*/  HMMA.16816.F32 R100, R128.reuse, R104, R184 ;  /* 0x000000688064723c */ /* 0x042ff000000018b8 */
[C---:B------:R-:W-:Y:S08]  /*5e80*/  HMMA.16816.F32 R104, R128.reuse, R106, R176 ;  /* 0x0000006a8068723c */ /* 0x040ff000000018b0 */
[C---:B--2---:R-:W-:Y:S08]  /*5e90*/  HMMA.16816.F32 R116, R128.reuse, R120, R180 ;  /* 0x000000788074723c */ /* 0x044ff000000018b4 */
[C---:B------:R-:W-:Y:S08]  /*5ea0*/  HMMA.16816.F32 R120, R128.reuse, R122, R124 ;  /* 0x0000007a8078723c */ /* 0x040ff0000000187c */
[C---:B------:R-:W-:Y:S08]  /*5eb0*/  HMMA.16816.F32 R124, R128.reuse, R4, R24 ;  /* 0x00000004807c723c */ /* 0x040ff00000001818 */
[----:B------:R-:W-:Y:S01]  /*5ec0*/  HMMA.16816.F32 R128, R128, R6, R12 ;  /* 0x000000068080723c */ /* 0x000fe2000000180c */
[----:B------:R-:W-:Y:S07]  /*5ed0*/  @P0 BRA `(.L_x_612) ;  /* 0x0000447000000947 */ /* 0x000fee0003800000 */
[----:B------:R-:W2:Y:S04]  /*5ee0*/  LDL R8, [R1+0xe4] ;  /* 0x0000e40001087983 */ /* 0x000ea80000100800 */
[----:B------:R-:W2:Y:S04]  /*5ef0*/  LDL R9, [R1+0x98] ;  /* 0x0000980001097983 */ /* 0x000ea80000100800 */
[----:B------:R-:W3:Y:S04]  /*5f00*/  LDL R188, [R1+0xdc] ;  /* 0x0000dc0001bc7983 */ /* 0x000ee80000100800 */
[----:B------:R-:W3:Y:S04]  /*5f10*/  LDL R189, [R1+0xd0] ;  /* 0x0000d00001bd7983 */ /* 0x000ee80000100800 */
[----:B------:R-:W4:Y:S04]  /*5f20*/  LDL R190, [R1+0xe0] ;  /* 0x0000e00001be7983 */ /* 0x000f280000100800 */
[----:B------:R-:W4:Y:S01]  /*5f30*/  LDL R191, [R1+0xd4] ;  /* 0x0000d40001bf7983 */ /* 0x000f220000100800 */
[----:B------:R-:W-:Y:S01]  /*5f40*/  PLOP3.LUT P0, PT, PT, PT, UP1, 0x80, 0x0 ;  /* 0x000000000000781c */ /* 0x000fe20003f0f018 */
[----:B------:R-:W-:Y:S01]  /*5f50*/  IMAD.MOV.U32 R2, RZ, RZ, R132 ;  /* 0x000000ffff027224 */ /* 0x000fe200078e0084 */
[----:B------:R-:W-:-:S11]  /*5f60*/  UMOV UR5, 0x1 ;  /* 0x0000000100057882 */ /* 0x000fd60000000000 */
[----:B------:R-:W-:Y:S01]  /*5f70*/  @P0 IMAD.HI.U32 R0, R133, c[0x0][0x2c8], RZ ;  /* 0x0000b20085000a27 */ /* 0x000fe200078e00ff */
[----:B------:R-:W-:-:S03]  /*5f80*/  PLOP3.LUT P0, PT, PT, PT, UP1, 0x80, 0x0 ;  /* 0x000000000000781c */ /* 0x000fc60003f0f018 */
[----:B------:R-:W-:-:S10]  /*5f90*/  IMAD.MOV.U32 R133, RZ, RZ, R3 ;  /* 0x000000ffff857224 */ /* 0x000fd400078e0003 */
[----:B------:R-:W-:-:S05]  /*5fa0*/  @P0 SHF.R.U32.HI R4, RZ, c[0x0][0x2cc], R0 ;  /* 0x0000b300ff040a19 */ /* 0x000fca0000011600 */
[----:B------:R3:W-:Y:S01]  /*5fb0*/  @P0 STL [R1+0xb8], R4 ;  /* 0x0000b80401000387 */ /* 0x0007e20000100800 */
[C---:B--2---:R-:W-:Y:S01]  /*5fc0*/  SHF.L.U64.HI R3, R9.reuse, 0x1, R8 ;  /* 0x0000000109037819 */ /* 0x044fe20000010208 */
[----:B------:R-:W-:-:S04]  /*5fd0*/  IMAD.SHL.U32 R0, R9, 0x2, RZ ;  /* 0x0000000209007824 */ /* 0x000fc800078e00ff */
[----:B------:R1:W-:Y:S01]  /*5fe0*/  STL [R1+0x94], R3 ;  /* 0x0000940301007387 */ /* 0x0003e20000100800 */
[----:B---3--:R-:W-:-:S03]  /*5ff0*/  SHF.L.U64.HI R4, R189, 0x1, R188 ;  /* 0x00000001bd047819 */ /* 0x008fc600000102bc */
[----:B------:R2:W-:Y:S04]  /*6000*/  STL [R1+0xd8], R0 ;  /* 0x0000d80001007387 */ /* 0x0005e80000100800 */
[----:B------:R4:W-:Y:S01]  /*6010*/  STL [R1+0x90], R4 ;  /* 0x0000900401007387 */ /* 0x0009e20000100800 */
[----:B-1----:R-:W-:Y:S01]  /*6020*/  IMAD.SHL.U32 R3, R189, 0x2, RZ ;  /* 0x00000002bd037824 */ /* 0x002fe200078e00ff */
[----:B--2---:R-:W-:-:S04]  /*6030*/  SEL R0, RZ, 0x10, P5 ;  /* 0x00000010ff007807 */ /* 0x004fc80002800000 */
[----:B------:R1:W-:Y:S01]  /*6040*/  STL [R1+0x8c], R3 ;  /* 0x00008c0301007387 */ /* 0x0003e20000100800 */
[----:B----4-:R-:W-:-:S03]  /*6050*/  SHF.L.U64.HI R4, R191, 0x1, R190 ;  /* 0x00000001bf047819 */ /* 0x010fc600000102be */
[----:B------:R2:W-:Y:S04]  /*6060*/  STL [R1+0xac], R0 ;  /* 0x0000ac0001007387 */ /* 0x0005e80000100800 */
[----:B------:R3:W-:Y:S01]  /*6070*/  STL [R1+0x88], R4 ;  /* 0x0000880401007387 */ /* 0x0007e20000100800 */
[----:B-1----:R-:W-:Y:S01]  /*6080*/  IMAD.SHL.U32 R3, R191, 0x2, RZ ;  /* 0x00000002bf037824 */ /* 0x002fe200078e00ff */
[----:B--2---:R-:W-:-:S04]  /*6090*/  SEL R0, RZ, 0x10, P4 ;  /* 0x00000010ff007807 */ /* 0x004fc80002000000 */
[----:B------:R3:W-:Y:S04]  /*60a0*/  STL [R1+0x84], R3 ;  /* 0x0000840301007387 */ /* 0x0007e80000100800 */
[----:B------:R3:W-:Y:S02]  /*60b0*/  STL [R1+0xa8], R0 ;  /* 0x0000a80001007387 */ /* 0x0007e40000100800 */
.L_x_615:
[----:B------:R-:W2:Y:S01]  /*60c0*/  LDL R5, [R1] ;  /* 0x0000000001057983 */ /* 0x000ea20000100800 */
[----:B------:R-:W-:Y:S04]  /*60d0*/  DEPBAR.LE SB0, 0x0 ;  /* 0x000080000000791a */ /* 0x000fe80000000000 */
[----:B---3--:R-:W3:Y:S04]  /*60e0*/  LDL R4, [R1+0x3c] ;  /* 0x00003c0001047983 */ /* 0x008ee80000100800 */
[----:B------:R-:W-:Y:S01]  /*60f0*/  BAR.SYNC.DEFER_BLOCKING 0x0 ;  /* 0x0000000000007b1d */ /* 0x000fe20000010000 */
[----:B------:R-:W-:Y:S05]  /*6100*/  ISETP.LE.AND P0, PT, RZ, UR10, PT ;  /* 0x0000000aff007c0c */ /* 0x000fea000bf03270 */
[----:B------:R-:W4:Y:S04]  /*6110*/  LDL R3, [R1+0x38] ;  /* 0x0000380001037983 */ /* 0x000f280000100800 */
[----:B------:R-:W4:Y:S04]  /*6120*/  LDL R0, [R1+0x34] ;  /* 0x0000340001007983 */ /* 0x000f280000100800 */
[----:B------:R1:W5:Y:S04]  /*6130*/  LDL R132, [R1+0x40] ;  /* 0x0000400001847983 */ /* 0x0003680000100800 */
[----:B------:R1:W1:Y:S04]  /*6140*/  LDSM.16.M88.4 R8, [R134+0x10100] ;  /* 0x010100008608783b */ /* 0x0002680000000200 */
[----:B------:R1:W1:Y:S04]  /*6150*/  LDSM.16.M88.4 R16, [R134+0x10900] ;  /* 0x010900008610783b */ /* 0x0002680000000200 */
[----:B------:R1:W1:Y:S04]  /*6160*/  LDSM.16.M88.4 R24, [R134+0x11100] ;  /* 0x011100008618783b */ /* 0x0002680000000200 */
[----:B------:R1:W1:Y:S04]  /*6170*/  LDSM.16.M88.4 R32, [R134+0x11900] ;  /* 0x011900008620783b */ /* 0x0002680000000200 */
[----:B--2---:R2:W1:Y:S04]  /*6180*/  LDSM.16.M88.4 R176, [R5] ;  /* 0x0000000005b0783b */ /* 0x0044680000000200 */
[----:B---3--:R2:W3:Y:S04]  /*6190*/  LDSM.16.M88.4 R180, [R4] ;  /* 0x0000000004b4783b */ /* 0x0084e80000000200 */
[----:B----4-:R2:W4:Y:S04]  /*61a0*/  LDSM.16.M88.4 R184, [R3] ;  /* 0x0000000003b8783b */ /* 0x0105280000000200 */
[----:B------:R2:W1:Y:S01]  /*61b0*/  LDSM.16.M88.4 R188, [R0] ;  /* 0x0000000000bc783b */ /* 0x0004620000000200 */
[----:B------:R-:W-:-:S05]  /*61c0*/  @!P0 BRA `(.L_x_613) ;  /* 0x000004b000008947 */ /* 0x000fca0003800000 */
[----:B--2---:R-:W2:Y:S01]  /*61d0*/  LDL R3, [R1+0x5c] ;  /* 0x00005c0001037983 */ /* 0x004ea20000100800 */
[----:B-----5:R-:W-:Y:S03]  /*61e0*/  LOP3.LUT R132, R132, 0xffffffdf, RZ, 0xc0, !PT ;  /* 0xffffffdf84847812 */ /* 0x020fe600078ec0ff */
[----:B----4-:R-:W4:Y:S01]  /*61f0*/  LDL R6, [R1+0x58] ;  /* 0x0000580001067983 */ /* 0x010f220000100800 */
[----:B------:R-:W-:Y:S03]  /*6200*/  @P1 LOP3.LUT R132, R132, 0x20, RZ, 0xfc, !PT ;  /* 0x0000002084841812 */ /* 0x000fe600078efcff */
[----:B---3--:R-:W3:Y:S04]  /*6210*/  LDL R13, [R1+0x60] ;  /* 0x00006000010d7983 */ /* 0x008ee80000100800 */
[----:B------:R-:W-:Y:S04]  /*6220*/  STL [R1+0x40], R132 ;  /* 0x0000408401007387 */ /* 0x000fe80000100800 */
[----:B------:R-:W3:Y:S04]  /*6230*/  LDL R29, [R1+0xd8] ;  /* 0x0000d800011d7983 */ /* 0x000ee80000100800 */
        /* <DEDUP_REMOVED lines=8> */
[----:B------:R-:W3:Y:S01]  /*62c0*/  LDL R30, [R1+0xc0] ;  /* 0x0000c000011e7983 */ /* 0x000ee20000100800 */
[----:B--2---:R-:W-:Y:S01]  /*62d0*/  SHF.R.S32.HI R0, RZ, 0x1f, R3 ;  /* 0x0000001fff007819 */ /* 0x004fe20000011403 */
[C---:B------:R-:W-:Y:S04]  /*62e0*/  IMAD.WIDE.U32 R4, R3.reuse, c[0x0][0x208], RZ ;  /* 0x0000820003047a25 */ /* 0x040fe800078e00ff */
[----:B------:R-:W-:Y:S04]  /*62f0*/  IMAD R0, R0, c[0x0][0x208], RZ ;  /* 0x0000820000007a24 */ /* 0x000fe800078e02ff */
[----:B------:R-:W-:Y:S04]  /*6300*/  IMAD R0, R3, c[0x0][0x20c], R0 ;  /* 0x0000830003007a24 */ /* 0x000fe800078e0200 */
[----:B------:R-:W-:Y:S01]  /*6310*/  IMAD.IADD R5, R5, 0x1, R0 ;  /* 0x0000000105057824 */ /* 0x000fe200078e0200 */
[----:B----4-:R-:W-:Y:S03]  /*6320*/  SHF.R.S32.HI R0, RZ, 0x1f, R6 ;  /* 0x0000001fff007819 */ /* 0x010fe60000011406 */
        /* <DEDUP_REMOVED lines=8> */
[----:B------:R2:W-:Y:S04]  /*63b0*/  SHFL.IDX PT, R0, R12, 0x1, 0x181f ;  /* 0x00381f000c007f89 */ /* 0x0005e800000e0000 */
[----:B------:R-:W4:Y:S04]  /*63c0*/  SHFL.IDX PT, R5, R3, RZ, 0x181f ;  /* 0x00181fff03057589 */ /* 0x000f2800000e0000 */
[----:B------:R-:W1:Y:S01]  /*63d0*/  SHFL.IDX PT, R3, R3, 0x1, 0x181f ;  /* 0x00381f0003037f89 */ /* 0x000e6200000e0000 */
[C---:B---3--:R-:W-:Y:S03]  /*63e0*/  IADD3 R6, P0, R4.reuse, R29, RZ ;  /* 0x0000001d04067210 */ /* 0x048fe60007f1e0ff */
[----:B--2---:R-:W2:Y:S02]  /*63f0*/  LDL R12, [R1+0xb0] ;  /* 0x0000b000010c7983 */ /* 0x004ea40000100800 */
[C---:B----4-:R-:W-:Y:S05]  /*6400*/  IMAD.X R7, R5.reuse, 0x1, R28, P0 ;  /* 0x0000000105077824 */ /* 0x050fea00000e061c */
[----:B------:R3:W-:Y:S02]  /*6410*/  LDGSTS.E.BYPASS.LTC128B.128 [R13], [R6.64], !P6 ;  /* 0x00000000060d7fae */ /* 0x0007e4000f101d50 */
[C---:B---3--:R-:W-:Y:S05]  /*6420*/  IADD3 R6, P0, R4.reuse, R23, RZ ;  /* 0x0000001704067210 */ /* 0x048fea0007f1e0ff */
[C---:B------:R-:W-:Y:S05]  /*6430*/  IMAD.X R7, R5.reuse, 0x1, R22, P0 ;  /* 0x0000000105077824 */ /* 0x040fea00000e0616 */
[----:B------:R3:W-:Y:S02]  /*6440*/  LDGSTS.E.BYPASS.LTC128B.128 [R21], [R6.64], !P5 ;  /* 0x0000000006157fae */ /* 0x0007e4000e901d50 */
[C---:B---3--:R-:W-:Y:S02]  /*6450*/  IADD3 R6, P0, R4.reuse, R20, RZ ;  /* 0x0000001404067210 */ /* 0x048fe40007f1e0ff */
[----:B------:R-:W3:Y:S03]  /*6460*/  LDL R21, [R1+0xac] ;  /* 0x0000ac0001157983 */ /* 0x000ee60000100800 */
[----:B------:R-:W-:Y:S05]  /*6470*/  IMAD.X R7, R5, 0x1, R15, P0 ;  /* 0x0000000105077824 */ /* 0x000fea00000e060f */
[----:B------:R4:W-:Y:S04]  /*6480*/  LDGSTS.E.BYPASS.LTC128B.128 [R14], [R6.64], !P4 ;  /* 0x00000000060e7fae */ /* 0x0009e8000e101d50 */
[----:B----4-:R-:W4:Y:S01]  /*6490*/  LDL R14, [R1+0xa8] ;  /* 0x0000a800010e7983 */ /* 0x010f220000100800 */
[C---:B------:R-:W-:Y:S05]  /*64a0*/  IMAD.SHL.U32 R6, R31.reuse, 0x2, RZ ;  /* 0x000000021f067824 */ /* 0x040fea00078e00ff */
[----:B------:R-:W-:Y:S02]  /*64b0*/  IADD3 R4, P0, R4, R6, RZ ;  /* 0x0000000604047210 */ /* 0x000fe40007f1e0ff */
[----:B--2---:R-:W-:Y:S02]  /*64c0*/  SHF.L.U64.HI R7, R31, 0x1, R12 ;  /* 0x000000011f077819 */ /* 0x004fe4000001020c */
[----:B------:R-:W2:Y:S03]  /*64d0*/  LDL R12, [R1+0xb4] ;  /* 0x0000b400010c7983 */ /* 0x000ea60000100800 */
[----:B------:R-:W-:Y:S05]  /*64e0*/  IMAD.X R5, R5, 0x1, R7, P0 ;  /* 0x0000000105057824 */ /* 0x000fea00000e0607 */
[----:B------:R1:W-:Y:S02]  /*64f0*/  LDGSTS.E.BYPASS.LTC128B.128 [R30], [R4.64], !P3 ;  /* 0x00000000041e7fae */ /* 0x0003e4000d901d50 */
[----:B-1----:R-:W-:Y:S05]  /*6500*/  IADD3 R4, P0, R0, R29, RZ ;  /* 0x0000001d00047210 */ /* 0x002fea0007f1e0ff */
[----:B------:R-:W-:Y:S05]  /*6510*/  IMAD.X R5, R3, 0x1, R28, P0 ;  /* 0x0000000103057824 */ /* 0x000fea00000e061c */
[----:B------:R3:W-:Y:S02]  /*6520*/  LDGSTS.E.BYPASS.LTC128B.128 [R13+0x1000], [R4.64], !P6 ;  /* 0x01000000040d7fae */ /* 0x0007e4000f101d50 */
[C---:B---3--:R-:W-:Y:S04]  /*6530*/  IADD3 R4, -R21.reuse, 0x10, RZ ;  /* 0x0000001015047810 */ /* 0x048fe80007ffe1ff */
[----:B------:R-:W-:Y:S04]  /*6540*/  LOP3.LUT R4, R4, 0xf, RZ, 0xc0, !PT ;  /* 0x0000000f04047812 */ /* 0x000fe800078ec0ff */
[-C--:B------:R-:W-:Y:S04]  /*6550*/  IADD3 R4, P1, P0, R4, R0.reuse, R23 ;  /* 0x0000000004047210 */ /* 0x080fe8000783e017 */
[-C--:B------:R-:W-:Y:S02]  /*6560*/  IADD3.X R5, RZ, R3.reuse, R22, P1, P0 ;  /* 0x00000003ff057210 */ /* 0x080fe40000fe0416 */
[----:B------:R-:W-:Y:S11]  /*6570*/  ISETP.NE.U32.AND P0, PT, R21, RZ, PT ;  /* 0x000000ff1500720c */ /* 0x000ff60003f05070 */
[----:B------:R-:W-:Y:S02]  /*6580*/  @!UPT UIADD3 URZ, URZ, URZ, URZ ;  /* 0x0000003f3f3ff290 */ /* 0x000fe4000fffe03f */
[----:B------:R4:W-:Y:S02]  /*6590*/  LDGSTS.E.BYPASS.LTC128B.128.ZFILL [R13+0x3000], [R4.64], P0 ;  /* 0x03000000040d7fae */ /* 0x0009e40008141d50 */
[----:B----4-:R-:W-:Y:S04]  /*65a0*/  IADD3 R4, -R14, 0x10, RZ ;  /* 0x000000100e047810 */ /* 0x010fe80007ffe1ff */
[----:B------:R-:W-:Y:S04]  /*65b0*/  LOP3.LUT R4, R4, 0xf, RZ, 0xc0, !PT ;  /* 0x0000000f04047812 */ /* 0x000fe800078ec0ff */
[-C--:B------:R-:W-:Y:S04]  /*65c0*/  IADD3 R4, P1, P0, R4, R0.reuse, R20 ;  /* 0x0000000004047210 */ /* 0x080fe8000783e014 */
[-C--:B------:R-:W-:Y:S02]  /*65d0*/  IADD3.X R5, RZ, R3.reuse, R15, P1, P0 ;  /* 0x00000003ff057210 */ /* 0x080fe40000fe040f */
[----:B------:R-:W-:Y:S11]  /*65e0*/  ISETP.NE.U32.AND P0, PT, R14, RZ, PT ;  /* 0x000000ff0e00720c */ /* 0x000ff60003f05070 */
[----:B------:R-:W-:Y:S02]  /*65f0*/  @!UPT UIADD3 URZ, URZ, URZ, URZ ;  /* 0x0000003f3f3ff290 */ /* 0x000fe4000fffe03f */
[----:B------:R2:W-:Y:S02]  /*6600*/  LDGSTS.E.BYPASS.LTC128B.128.ZFILL [R13+0x5000], [R4.64], P0 ;  /* 0x05000000040d7fae */ /* 0x0005e40008141d50 */
[----:B--2---:R-:W-:Y:S04]  /*6610*/  IADD3 R4, -R12, 0x10, RZ ;  /* 0x000000100c047810 */ /* 0x004fe80007ffe1ff */
[----:B------:R-:W-:Y:S04]  /*6620*/  LOP3.LUT R4, R4, 0xf, RZ, 0xc0, !PT ;  /* 0x0000000f04047812 */ /* 0x000fe800078ec0ff */
[----:B------:R-:W-:Y:S04]  /*6630*/  IADD3 R4, P1, P0, R4, R0, R6 ;  /* 0x0000000004047210 */ /* 0x000fe8000783e006 */
[----:B------:R-:W-:Y:S02]  /*6640*/  IADD3.X R5, RZ, R3, R7, P1, P0 ;  /* 0x00000003ff057210 */ /* 0x000fe40000fe0407 */
[----:B------:R-:W-:Y:S02]  /*6650*/  ISETP.NE.U32.AND P0, PT, R12, RZ, PT ;  /* 0x000000ff0c00720c */ /* 0x000fe40003f05070 */
[----:B------:R-:W-:Y:S11]  /*6660*/  LOP3.LUT P1, RZ, R132, 0x20, RZ, 0xc0, !PT ;  /* 0x0000002084ff7812 */ /* 0x000ff6000782c0ff */
[----:B------:R1:W-:Y:S02]  /*6670*/  LDGSTS.E.BYPASS.LTC128B.128.ZFILL [R13+0x7000], [R4.64], P0 ;  /* 0x07000000040d7fae */ /* 0x0003e40008141d50 */
.L_x_613:
[C---:B-12---:R-:W-:Y:S01]  /*6680*/  HMMA.16816.F32 R4, R168.reuse, R8, RZ ;  /* 0x00000008a804723c */ /* 0x046fe200000018ff */
[----:B------:R-:W2:Y:S01]  /*6690*/  LDL R3, [R1+0x28] ;  /* 0x0000280001037983 */ /* 0x000ea20000100800 */
[----:B------:R-:W-:Y:S03]  /*66a0*/  UISETP.GE.AND UP0, UPT, UR10, 0x1, UPT ;  /* 0x000000010a00788c */ /* 0x000fe6000bf06270 */
[----:B------:R-:W0:Y:S03]  /*66b0*/  LDGDEPBAR ;  /* 0x00000000000079af */ /* 0x000e260000000000 */
[C---:B------:R-:W-:Y:S01]  /*66c0*/  HMMA.16816.F32 R8, R168.reuse, R10, RZ ;  /* 0x0000000aa808723c */ /* 0x040fe200000018ff */
[----:B------:R-:W-:Y:S04]  /*66d0*/  PLOP3.LUT P0, PT, PT, PT, UP0, 0x40, 0x0 ;  /* 0x000000000000781c */ /* 0x000fe80003f0e808 */
[----:B----4-:R-:W4:Y:S03]  /*66e0*/  LDL R0, [R1+0x24] ;  /* 0x0000240001007983 */ /* 0x010f260000100800 */
[C---:B------:R-:W-:Y:S08]  /*66f0*/  HMMA.16816.F32 R12, R168.reuse, R16, RZ ;  /* 0x00000010a80c723c */ /* 0x040ff000000018ff */
        /* <DEDUP_REMOVED lines=8> */
[C---:B---3--:R-:W-:Y:S08]  /*6780*/  HMMA.16816.F32 R12, R172.reuse, R180, R12 ;  /* 0x000000b4ac0c723c */ /* 0x048ff0000000180c */
[C---:B------:R-:W-:Y:S01]  /*6790*/  HMMA.16816.F32 R16, R172.reuse, R182, R16 ;  /* 0x000000b6ac10723c */ /* 0x040fe20000001810 */
[----:B------:R-:W3:Y:S07]  /*67a0*/  LDSM.16.M88.4 R180, [R252+0x10900] ;  /* 0x01090000fcb4783b */ /* 0x000eee0000000200 */
[C---:B------:R-:W-:Y:S08]  /*67b0*/  HMMA.16816.F32 R20, R172.reuse, R184, R20 ;  /* 0x000000b8ac14723c */ /* 0x040ff00000001814 */
[C---:B------:R-:W-:Y:S01]  /*67c0*/  HMMA.16816.F32 R24, R172.reuse, R186, R24 ;  /* 0x000000baac18723c */ /* 0x040fe20000001818 */
[----:B------:R-:W-:Y:S07]  /*67d0*/  LDSM.16.M88.4 R184, [R252+0x11900] ;  /* 0x01190000fcb8783b */ /* 0x000fee0000000200 */
[C---:B------:R-:W-:Y:S01]  /*67e0*/  HMMA.16816.F32 R28, R172.reuse, R188, R28 ;  /* 0x000000bcac1c723c */ /* 0x040fe2000000181c */
[----:B------:R-:W4:Y:S04]  /*67f0*/  LDL R188, [R1+0x30] ;  /* 0x0000300001bc7983 */ /* 0x000f280000100800 */
[----:B------:R-:W4:Y:S03]  /*6800*/  LDL R189, [R1+0x2c] ;  /* 0x00002c0001bd7983 */ /* 0x000f260000100800 */
        /* <DEDUP_REMOVED lines=12> */
[----:B------:R-:W1:Y:S07]  /*68d0*/  LDSM.16.M88.4 R184, [R249+0x1000] ;  /* 0x00100000f9b8783b */ /* 0x000e6e0000000200 */
[C---:B---3--:R-:W-:Y:S08]  /*68e0*/  HMMA.16816.F32 R4, R196.reuse, R180, R4 ;  /* 0x000000b4c404723c */ /* 0x048ff00000001804 */
[C---:B------:R-:W-:Y:S01]  /*68f0*/  HMMA.16816.F32 R8, R196.reuse, R182, R8 ;  /* 0x000000b6c408723c */ /* 0x040fe20000001808 */
[----:B------:R-:W3:Y:S07]  /*6900*/  LDSM.16.M88.4 R180, [R249+0x1800] ;  /* 0x00180000f9b4783b */ /* 0x000eee0000000200 */
[C---:B-1----:R-:W-:Y:S08]  /*6910*/  HMMA.16816.F32 R12, R196.reuse, R176, R12 ;  /* 0x000000b0c40c723c */ /* 0x042ff0000000180c */
[C---:B------:R-:W-:Y:S01]  /*6920*/  HMMA.16816.F32 R16, R196.reuse, R178, R16 ;  /* 0x000000b2c410723c */ /* 0x040fe20000001810 */
[----:B------:R-:W1:Y:S07]  /*6930*/  LDSM.16.M88.4 R176, [R134+0x12100] ;  /* 0x0121000086b0783b */ /* 0x000e6e0000000200 */
[C---:B------:R-:W-:Y:S08]  /*6940*/  HMMA.16816.F32 R20, R196.reuse, R184, R20 ;  /* 0x000000b8c414723c */ /* 0x040ff00000001814 */
[C---:B------:R-:W-:Y:S01]  /*6950*/  HMMA.16816.F32 R24, R196.reuse, R186, R24 ;  /* 0x000000bac418723c */ /* 0x040fe20000001818 */
[----:B------:R-:W2:Y:S07]  /*6960*/  LDSM.16.M88.4 R184, [R134+0x12900] ;  /* 0x0129000086b8783b */ /* 0x000eae0000000200 */
[C---:B---3--:R-:W-:Y:S08]  /*6970*/  HMMA.16816.F32 R28, R196.reuse, R180, R28 ;  /* 0x000000b4c41c723c */ /* 0x048ff0000000181c */
[----:B------:R-:W-:Y:S01]  /*6980*/  HMMA.16816.F32 R32, R196, R182, R32 ;  /* 0x000000b6c420723c */ /* 0x000fe20000001820 */
[----:B------:R-:W3:Y:S07]  /*6990*/  LDSM.16.M88.4 R180, [R134+0x13100] ;  /* 0x0131000086b4783b */ /* 0x000eee0000000200 */
[C---:B-1----:R-:W-:Y:S08]  /*69a0*/  HMMA.16816.F32 R4, R200.reuse, R176, R4 ;  /* 0x000000b0c804723c */ /* 0x042ff00000001804 */
[C---:B------:R-:W-:Y:S01]  /*69b0*/  HMMA.16816.F32 R8, R200.reuse, R178, R8 ;  /* 0x000000b2c808723c */ /* 0x040fe20000001808 */
[----:B------:R-:W1:Y:S07]  /*69c0*/  LDSM.16.M88.4 R176, [R134+0x13900] ;  /* 0x0139000086b0783b */ /* 0x000e6e0000000200 */
[C---:B--2---:R-:W-:Y:S08]  /*69d0*/  HMMA.16816.F32 R12, R200.reuse, R184, R12 ;  /* 0x000000b8c80c723c */ /* 0x044ff0000000180c */
[C---:B------:R-:W-:Y:S08]  /*69e0*/  HMMA.16816.F32 R16, R200.reuse, R186, R16 ;  /* 0x000000bac810723c */ /* 0x040ff00000001810 */
[C---:B---3--:R-:W-:Y:S08]  /*69f0*/  HMMA.16816.F32 R20, R200.reuse, R180, R20 ;  /* 0x000000b4c814723c */ /* 0x048ff00000001814 */
[C---:B------:R-:W-:Y:S08]  /*6a00*/  HMMA.16816.F32 R24, R200.reuse, R182, R24 ;  /* 0x000000b6c818723c */ /* 0x040ff00000001818 */
[C---:B-1----:R-:W-:Y:S08]  /*6a10*/  HMMA.16816.F32 R28, R200.reuse, R176, R28 ;  /* 0x000000b0c81c723c */ /* 0x042ff0000000181c */
[----:B------:R-:W-:Y:S01]  /*6a20*/  HMMA.16816.F32 R32, R200, R178, R32 ;  /* 0x000000b2c820723c */ /* 0x000fe20000001820 */
[----:B------:R1:W-:Y:S08]  /*6a30*/  LDSM.16.M88.4 R176, [R3] ;  /* 0x0000000003b0783b */ /* 0x0003f00000000200 */
[----:B-1----:R-:W2:Y:S04]  /*6a40*/  LDL R3, [R1+0x18] ;  /* 0x0000180001037983 */ /* 0x002ea80000100800 */
[----:B----4-:R1:W3:Y:S08]  /*6a50*/  LDSM.16.M88.4 R184, [R188] ;  /* 0x00000000bcb8783b */ /* 0x0102f00000000200 */
[----:B------:R4:W3:Y:S08]  /*6a60*/  LDSM.16.M88.4 R180, [R189] ;  /* 0x00000000bdb4783b */ /* 0x0008f00000000200 */
[----:B-1----:R-:W2:Y:S04]  /*6a70*/  LDL R188, [R1+0x1c] ;  /* 0x00001c0001bc7983 */ /* 0x002ea80000100800 */
[----:B----4-:R-:W4:Y:S01]  /*6a80*/  LDL R189, [R1+0x20] ;  /* 0x0000200001bd7983 */ /* 0x010f220000100800 */
[C---:B---3--:R-:W-:Y:S08]  /*6a90*/  HMMA.16816.F32 R4, R204.reuse, R184, R4 ;  /* 0x000000b8cc04723c */ /* 0x048ff00000001804 */
[C---:B------:R-:W-:Y:S01]  /*6aa0*/  HMMA.16816.F32 R8, R204.reuse, R186, R8 ;  /* 0x000000bacc08723c */ /* 0x040fe20000001808 */
[----:B------:R1:W3:Y:S07]  /*6ab0*/  LDSM.16.M88.4 R184, [R0] ;  /* 0x0000000000b8783b */ /* 0x0002ee0000000200 */
[C---:B------:R-:W-:Y:S08]  /*6ac0*/  HMMA.16816.F32 R12, R204.reuse, R180, R12 ;  /* 0x000000b4cc0c723c */ /* 0x040ff0000000180c */
[C---:B------:R-:W-:Y:S01]  /*6ad0*/  HMMA.16816.F32 R16, R204.reuse, R182, R16 ;  /* 0x000000b6cc10723c */ /* 0x040fe20000001810 */
[----:B------:R-:W3:Y:S07]  /*6ae0*/  LDSM.16.M88.4 R180, [R252+0x12100] ;  /* 0x01210000fcb4783b */ /* 0x000eee0000000200 */
[C---:B------:R-:W-:Y:S01]  /*6af0*/  HMMA.16816.F32 R20, R204.reuse, R176, R20 ;  /* 0x000000b0cc14723c */ /* 0x040fe20000001814 */
[----:B-1----:R-:W4:Y:S07]  /*6b00*/  LDL R0, [R1+0x14] ;  /* 0x0000140001007983 */ /* 0x002f2e0000100800 */
[C---:B------:R-:W-:Y:S01]  /*6b10*/  HMMA.16816.F32 R24, R204.reuse, R178, R24 ;  /* 0x000000b2cc18723c */ /* 0x040fe20000001818 */
[----:B------:R-:W1:Y:S07]  /*6b20*/  LDSM.16.M88.4 R176, [R252+0x12900] ;  /* 0x01290000fcb0783b */ /* 0x000e6e0000000200 */
[C---:B---3--:R-:W-:Y:S08]  /*6b30*/  HMMA.16816.F32 R28, R204.reuse, R184, R28 ;  /* 0x000000b8cc1c723c */ /* 0x048ff0000000181c */
[----:B------:R-:W-:Y:S01]  /*6b40*/  HMMA.16816.F32 R32, R204, R186, R32 ;  /* 0x000000bacc20723c */ /* 0x000fe20000001820 */
[----:B------:R-:W3:Y:S07]  /*6b50*/  LDSM.16.M88.4 R184, [R252+0x13100] ;  /* 0x01310000fcb8783b */ /* 0x000eee0000000200 */
[C---:B------:R-:W-:Y:S08]  /*6b60*/  HMMA.16816.F32 R4, R208.reuse, R180, R4 ;  /* 0x000000b4d004723c */ /* 0x040ff00000001804 */
[C---:B------:R-:W-:Y:S01]  /*6b70*/  HMMA.16816.F32 R8, R208.reuse, R182, R8 ;  /* 0x000000b6d008723c */ /* 0x040fe20000001808 */
[----:B------:R-:W3:Y:S07]  /*6b80*/  LDSM.16.M88.4 R180, [R252+0x13900] ;  /* 0x01390000fcb4783b */ /* 0x000eee0000000200 */
[C---:B-1----:R-:W-:Y:S08]  /*6b90*/  HMMA.16816.F32 R12, R208.reuse, R176, R12 ;  /* 0x000000b0d00c723c */ /* 0x042ff0000000180c */
[C---:B------:R-:W-:Y:S01]  /*6ba0*/  HMMA.16816.F32 R16, R208.reuse, R178, R16 ;  /* 0x000000b2d010723c */ /* 0x040fe20000001810 */
[----:B------:R-:W1:Y:S07]  /*6bb0*/  LDSM.16.M88.4 R176, [R249+0x2000] ;  /* 0x00200000f9b0783b */ /* 0x000e6e0000000200 */
[C---:B---3--:R-:W-:Y:S08]  /*6bc0*/  HMMA.16816.F32 R20, R208.reuse, R184, R20 ;  /* 0x000000b8d014723c */ /* 0x048ff00000001814 */
[C---:B------:R-:W-:Y:S01]  /*6bd0*/  HMMA.16816.F32 R24, R208.reuse, R186, R24 ;  /* 0x000000bad018723c */ /* 0x040fe20000001818 */
[----:B------:R-:W3:Y:S07]  /*6be0*/  LDSM.16.M88.4 R184, [R249+0x2800] ;  /* 0x00280000f9b8783b */ /* 0x000eee0000000200 */
[C---:B------:R-:W-:Y:S08]  /*6bf0*/  HMMA.16816.F32 R28, R208.reuse, R180, R28 ;  /* 0x000000b4d01c723c */ /* 0x040ff0000000181c */
[----:B------:R-:W-:Y:S01]  /*6c00*/  HMMA.16816.F32 R32, R208, R182, R32 ;  /* 0x000000b6d020723c */ /* 0x000fe20000001820 */
        /* <DEDUP_REMOVED lines=8> */
[C---:B------:R-:W-:Y:S01]  /*6c90*/  HMMA.16816.F32 R24, R212.reuse, R182, R24 ;  /* 0x000000b6d418723c */ /* 0x040fe20000001818 */
[----:B------:R-:W3:Y:S07]  /*6ca0*/  LDSM.16.M88.4 R180, [R134+0x14900] ;  /* 0x0149000086b4783b */ /* 0x000eee0000000200 */
[C---:B-1----:R-:W-:Y:S08]  /*6cb0*/  HMMA.16816.F32 R28, R212.reuse, R176, R28 ;  /* 0x000000b0d41c723c */ /* 0x042ff0000000181c */
[----:B------:R-:W-:Y:S01]  /*6cc0*/  HMMA.16816.F32 R32, R212, R178, R32 ;  /* 0x000000b2d420723c */ /* 0x000fe20000001820 */
[----:B------:R-:W1:Y:S07]  /*6cd0*/  LDSM.16.M88.4 R176, [R134+0x15100] ;  /* 0x0151000086b0783b */ /* 0x000e6e0000000200 */
[C---:B---3--:R-:W-:Y:S08]  /*6ce0*/  HMMA.16816.F32 R4, R216.reuse, R184, R4 ;  /* 0x000000b8d804723c */ /* 0x048ff00000001804 */
[C---:B------:R-:W-:Y:S01]  /*6cf0*/  HMMA.16816.F32 R8, R216.reuse, R186, R8 ;  /* 0x000000bad808723c */ /* 0x040fe20000001808 */
[----:B------:R-:W3:Y:S07]  /*6d00*/  LDSM.16.M88.4 R184, [R134+0x15900] ;  /* 0x0159000086b8783b */ /* 0x000eee0000000200 */
[C---:B------:R-:W-:Y:S08]  /*6d10*/  HMMA.16816.F32 R12, R216.reuse, R180, R12 ;  /* 0x000000b4d80c723c */ /* 0x040ff0000000180c */
[C---:B------:R-:W-:Y:S08]  /*6d20*/  HMMA.16816.F32 R16, R216.reuse, R182, R16 ;  /* 0x000000b6d810723c */ /* 0x040ff00000001810 */
[C---:B-1----:R-:W-:Y:S08]  /*6d30*/  HMMA.16816.F32 R20, R216.reuse, R176, R20 ;  /* 0x000000b0d814723c */ /* 0x042ff00000001814 */
[C---:B------:R-:W-:Y:S08]  /*6d40*/  HMMA.16816.F32 R24, R216.reuse, R178, R24 ;  /* 0x000000b2d818723c */ /* 0x040ff00000001818 */
[C---:B---3--:R-:W-:Y:S08]  /*6d50*/  HMMA.16816.F32 R28, R216.reuse, R184, R28 ;  /* 0x000000b8d81c723c */ /* 0x048ff0000000181c */
[----:B------:R-:W-:Y:S01]  /*6d60*/  HMMA.16816.F32 R32, R216, R186, R32 ;  /* 0x000000bad820723c */ /* 0x000fe20000001820 */
[----:B--2---:R1:W-:Y:S08]  /*6d70*/  LDSM.16.M88.4 R184, [R3] ;  /* 0x0000000003b8783b */ /* 0x0043f00000000200 */
[----:B-1----:R-:W2:Y:S04]  /*6d80*/  LDL R3, [R1+0x8] ;  /* 0x0000080001037983 */ /* 0x002ea80000100800 */
[----:B------:R1:W-:Y:S08]  /*6d90*/  LDSM.16.M88.4 R176, [R188] ;  /* 0x00000000bcb0783b */ /* 0x0003f00000000200 */
[----:B----4-:R3:W4:Y:S08]  /*6da0*/  LDSM.16.M88.4 R180, [R189] ;  /* 0x00000000bdb4783b */ /* 0x0107300000000200 */
[----:B-1----:R-:W2:Y:S04]  /*6db0*/  LDL R188, [R1+0xc] ;  /* 0x00000c0001bc7983 */ /* 0x002ea80000100800 */
[----:B---3--:R-:W3:Y:S01]  /*6dc0*/  LDL R189, [R1+0x10] ;  /* 0x0000100001bd7983 */ /* 0x008ee20000100800 */
[C---:B----4-:R-:W-:Y:S08]  /*6dd0*/  HMMA.16816.F32 R4, R220.reuse, R180, R4 ;  /* 0x000000b4dc04723c */ /* 0x050ff00000001804 */
[C---:B------:R-:W-:Y:S01]  /*6de0*/  HMMA.16816.F32 R8, R220.reuse, R182, R8 ;  /* 0x000000b6dc08723c */ /* 0x040fe20000001808 */
[----:B------:R1:W4:Y:S07]  /*6df0*/  LDSM.16.M88.4 R180, [R0] ;  /* 0x0000000000b4783b */ /* 0x00032e0000000200 */
[C---:B------:R-:W-:Y:S08]  /*6e00*/  HMMA.16816.F32 R12, R220.reuse, R176, R12 ;  /* 0x000000b0dc0c723c */ /* 0x040ff0000000180c */
[C---:B------:R-:W-:Y:S01]  /*6e10*/  HMMA.16816.F32 R16, R220.reuse, R178, R16 ;  /* 0x000000b2dc10723c */ /* 0x040fe20000001810 */
[----:B------:R-:W4:Y:S07]  /*6e20*/  LDSM.16.M88.4 R176, [R252+0x14100] ;  /* 0x01410000fcb0783b */ /* 0x000f2e0000000200 */
[C---:B------:R-:W-:Y:S01]  /*6e30*/  HMMA.16816.F32 R20, R220.reuse, R184, R20 ;  /* 0x000000b8dc14723c */ /* 0x040fe20000001814 */
[----:B-1----:R-:W3:Y:S07]  /*6e40*/  LDL R0, [R1+0x4] ;  /* 0x0000040001007983 */ /* 0x002eee0000100800 */
[C---:B------:R-:W-:Y:S01]  /*6e50*/  HMMA.16816.F32 R24, R220.reuse, R186, R24 ;  /* 0x000000badc18723c */ /* 0x040fe20000001818 */
[----:B------:R-:W1:Y:S07]  /*6e60*/  LDSM.16.M88.4 R184, [R252+0x14900] ;  /* 0x01490000fcb8783b */ /* 0x000e6e0000000200 */
[C---:B----4-:R-:W-:Y:S08]  /*6e70*/  HMMA.16816.F32 R28, R220.reuse, R180, R28 ;  /* 0x000000b4dc1c723c */ /* 0x050ff0000000181c */
[----:B------:R-:W-:Y:S01]  /*6e80*/  HMMA.16816.F32 R32, R220, R182, R32 ;  /* 0x000000b6dc20723c */ /* 0x000fe20000001820 */
[----:B------:R-:W4:Y:S07]  /*6e90*/  LDSM.16.M88.4 R180, [R252+0x15100] ;  /* 0x01510000fcb4783b */ /* 0x000f2e0000000200 */
[C---:B------:R-:W-:Y:S08]  /*6ea0*/  HMMA.16816.F32 R4, R224.reuse, R176, R4 ;  /* 0x000000b0e004723c */ /* 0x040ff00000001804 */
[C---:B------:R-:W-:Y:S01]  /*6eb0*/  HMMA.16816.F32 R8, R224.reuse, R178, R8 ;  /* 0x000000b2e008723c */ /* 0x040fe20000001808 */
[----:B------:R-:W4:Y:S07]  /*6ec0*/  LDSM.16.M88.4 R176, [R252+0x15900] ;  /* 0x01590000fcb0783b */ /* 0x000f2e0000000200 */
[C---:B-1----:R-:W-:Y:S08]  /*6ed0*/  HMMA.16816.F32 R12, R224.reuse, R184, R12 ;  /* 0x000000b8e00c723c */ /* 0x042ff0000000180c */
[C---:B------:R-:W-:Y:S01]  /*6ee0*/  HMMA.16816.F32 R16, R224.reuse, R186, R16 ;  /* 0x000000bae010723c */ /* 0x040fe20000001810 */
[----:B------:R-:W1:Y:S07]  /*6ef0*/  LDSM.16.M88.4 R184, [R249+0x4000] ;  /* 0x00400000f9b8783b */ /* 0x000e6e0000000200 */
[C---:B----4-:R-:W-:Y:S08]  /*6f00*/  HMMA.16816.F32 R20, R224.reuse, R180, R20 ;  /* 0x000000b4e014723c */ /* 0x050ff00000001814 */
[C---:B------:R-:W-:Y:S01]  /*6f10*/  HMMA.16816.F32 R24, R224.reuse, R182, R24 ;  /* 0x000000b6e018723c */ /* 0x040fe20000001818 */
[----:B------:R-:W4:Y:S07]  /*6f20*/  LDSM.16.M88.4 R180, [R249+0x4800] ;  /* 0x00480000f9b4783b */ /* 0x000f2e0000000200 */
[C---:B------:R-:W-:Y:S08]  /*6f30*/  HMMA.16816.F32 R28, R224.reuse, R176, R28 ;  /* 0x000000b0e01c723c */ /* 0x040ff0000000181c */
[----:B------:R-:W-:Y:S01]  /*6f40*/  HMMA.16816.F32 R32, R224, R178, R32 ;  /* 0x000000b2e020723c */ /* 0x000fe20000001820 */
        /* <DEDUP_REMOVED lines=8> */
[C---:B------:R-:W-:Y:S01]  /*6fd0*/  HMMA.16816.F32 R24, R228.reuse, R178, R24 ;  /* 0x000000b2e418723c */ /* 0x040fe20000001818 */
[----:B------:R-:W4:Y:S07]  /*6fe0*/  LDSM.16.M88.4 R176, [R134+0x16900] ;  /* 0x0169000086b0783b */ /* 0x000f2e0000000200 */
[C---:B-1----:R-:W-:Y:S08]  /*6ff0*/  HMMA.16816.F32 R28, R228.reuse, R184, R28 ;  /* 0x000000b8e41c723c */ /* 0x042ff0000000181c */
[----:B------:R-:W-:Y:S01]  /*7000*/  HMMA.16816.F32 R32, R228, R186, R32 ;  /* 0x000000bae420723c */ /* 0x000fe20000001820 */
[----:B------:R-:W1:Y:S07]  /*7010*/  LDSM.16.M88.4 R184, [R134+0x17100] ;  /* 0x0171000086b8783b */ /* 0x000e6e0000000200 */
[C---:B----4-:R-:W-:Y:S08]  /*7020*/  HMMA.16816.F32 R4, R232.reuse, R180, R4 ;  /* 0x000000b4e804723c */ /* 0x050ff00000001804 */
[C---:B------:R-:W-:Y:S01]  /*7030*/  HMMA.16816.F32 R8, R232.reuse, R182, R8 ;  /* 0x000000b6e808723c */ /* 0x040fe20000001808 */
[----:B------:R-:W4:Y:S07]  /*7040*/  LDSM.16.M88.4 R180, [R134+0x17900] ;  /* 0x0179000086b4783b */ /* 0x000f2e0000000200 */
[C---:B------:R-:W-:Y:S08]  /*7050*/  HMMA.16816.F32 R12, R232.reuse, R176, R12 ;  /* 0x000000b0e80c723c */ /* 0x040ff0000000180c */
[C---:B------:R-:W-:Y:S08]  /*7060*/  HMMA.16816.F32 R16, R232.reuse, R178, R16 ;  /* 0x000000b2e810723c */ /* 0x040ff00000001810 */
[C---:B-1----:R-:W-:Y:S08]  /*7070*/  HMMA.16816.F32 R20, R232.reuse, R184, R20 ;  /* 0x000000b8e814723c */ /* 0x042ff00000001814 */
[C---:B------:R-:W-:Y:S08]  /*7080*/  HMMA.16816.F32 R24, R232.reuse, R186, R24 ;  /* 0x000000bae818723c */ /* 0x040ff00000001818 */
[C---:B----4-:R-:W-:Y:S08]  /*7090*/  HMMA.16816.F32 R28, R232.reuse, R180, R28 ;  /* 0x000000b4e81c723c */ /* 0x050ff0000000181c */
[----:B------:R-:W-:Y:S01]  /*70a0*/  HMMA.16816.F32 R32, R232, R182, R32 ;  /* 0x000000b6e820723c */ /* 0x000fe20000001820 */
[----:B--2---:R-:W-:Y:S08]  /*70b0*/  LDSM.16.M88.4 R180, [R3] ;  /* 0x0000000003b4783b */ /* 0x004ff00000000200 */
[----:B------:R-:W-:Y:S08]  /*70c0*/  LDSM.16.M88.4 R184, [R188] ;  /* 0x00000000bcb8783b */ /* 0x000ff00000000200 */
[----:B---3--:R-:W1:Y:S02]  /*70d0*/  LDSM.16.M88.4 R176, [R189] ;  /* 0x00000000bdb0783b */ /* 0x008e640000000200 */
[C---:B-1----:R-:W-:Y:S08]  /*70e0*/  HMMA.16816.F32 R4, R236.reuse, R176, R4 ;  /* 0x000000b0ec04723c */ /* 0x042ff00000001804 */
[C---:B------:R-:W-:Y:S01]  /*70f0*/  HMMA.16816.F32 R8, R236.reuse, R178, R8 ;  /* 0x000000b2ec08723c */ /* 0x040fe20000001808 */
[----:B------:R-:W1:Y:S07]  /*7100*/  LDSM.16.M88.4 R176, [R0] ;  /* 0x0000000000b0783b */ /* 0x000e6e0000000200 */
[C---:B------:R-:W-:Y:S08]  /*7110*/  HMMA.16816.F32 R12, R236.reuse, R184, R12 ;  /* 0x000000b8ec0c723c */ /* 0x040ff0000000180c */
[C---:B------:R-:W-:Y:S01]  /*7120*/  HMMA.16816.F32 R16, R236.reuse, R186, R16 ;  /* 0x000000baec10723c */ /* 0x040fe20000001810 */
[----:B------:R-:W2:Y:S07]  /*7130*/  LDSM.16.M88.4 R184, [R252+0x16100] ;  /* 0x01610000fcb8783b */ /* 0x000eae0000000200 */
[C---:B------:R-:W-:Y:S08]  /*7140*/  HMMA.16816.F32 R20, R236.reuse, R180, R20 ;  /* 0x000000b4ec14723c */ /* 0x040ff00000001814 */
[C---:B------:R-:W-:Y:S01]  /*7150*/  HMMA.16816.F32 R24, R236.reuse, R182, R24 ;  /* 0x000000b6ec18723c */ /* 0x040fe20000001818 */
[----:B------:R-:W3:Y:S07]  /*7160*/  LDSM.16.M88.4 R180, [R252+0x16900] ;  /* 0x01690000fcb4783b */ /* 0x000eee0000000200 */
[C---:B-1----:R-:W-:Y:S08]  /*7170*/  HMMA.16816.F32 R28, R236.reuse, R176, R28 ;  /* 0x000000b0ec1c723c */ /* 0x042ff0000000181c */
[----:B------:R-:W-:Y:S01]  /*7180*/  HMMA.16816.F32 R32, R236, R178, R32 ;  /* 0x000000b2ec20723c */ /* 0x000fe20000001820 */
[----:B------:R-:W1:Y:S07]  /*7190*/  LDSM.16.M88.4 R176, [R252+0x17100] ;  /* 0x01710000fcb0783b */ /* 0x000e6e0000000200 */
[C---:B--2---:R-:W-:Y:S08]  /*71a0*/  HMMA.16816.F32 R4, R240.reuse, R184, R4 ;  /* 0x000000b8f004723c */ /* 0x044ff00000001804 */
[C---:B------:R-:W-:Y:S01]  /*71b0*/  HMMA.16816.F32 R8, R240.reuse, R186, R8 ;  /* 0x000000baf008723c */ /* 0x040fe20000001808 */
[----:B------:R-:W2:Y:S07]  /*71c0*/  LDSM.16.M88.4 R184, [R252+0x17900] ;  /* 0x01790000fcb8783b */ /* 0x000eae0000000200 */
[C---:B---3--:R-:W-:Y:S08]  /*71d0*/  HMMA.16816.F32 R12, R240.reuse, R180, R12 ;  /* 0x000000b4f00c723c */ /* 0x048ff0000000180c */
[C---:B------:R-:W-:Y:S01]  /*71e0*/  HMMA.16816.F32 R16, R240.reuse, R182, R16 ;  /* 0x000000b6f010723c */ /* 0x040fe20000001810 */
[----:B------:R-:W3:Y:S07]  /*71f0*/  LDSM.16.M88.4 R180, [R249+0x6000] ;  /* 0x00600000f9b4783b */ /* 0x000eee0000000200 */
[C---:B-1----:R-:W-:Y:S08]  /*7200*/  HMMA.16816.F32 R20, R240.reuse, R176, R20 ;  /* 0x000000b0f014723c */ /* 0x042ff00000001814 */
[C---:B------:R-:W-:Y:S01]  /*7210*/  HMMA.16816.F32 R24, R240.reuse, R178, R24 ;  /* 0x000000b2f018723c */ /* 0x040fe20000001818 */
[----:B------:R-:W1:Y:S07]  /*7220*/  LDSM.16.M88.4 R176, [R249+0x6800] ;  /* 0x00680000f9b0783b */ /* 0x000e6e0000000200 */
[C---:B--2---:R-:W-:Y:S08]  /*7230*/  HMMA.16816.F32 R28, R240.reuse, R184, R28 ;  /* 0x000000b8f01c723c */ /* 0x044ff0000000181c */
[----:B------:R-:W-:Y:S08]  /*7240*/  HMMA.16816.F32 R32, R240, R186, R32 ;  /* 0x000000baf020723c */ /* 0x000ff00000001820 */
[C---:B---3--:R-:W-:Y:S08]  /*7250*/  HMMA.16816.F32 R4, R244.reuse, R180, R4 ;  /* 0x000000b4f404723c */ /* 0x048ff00000001804 */
        /* <DEDUP_REMOVED lines=20> */
[----:B------:R-:W-:Y:S03]  /*73a0*/  FMUL.FTZ R19, R19, c[0x0][0x320] ;  /* 0x0000c80013137a20 */ /* 0x000fe60000410000 */
[----:B------:R3:W-:Y:S01]  /*73b0*/  MUFU.TANH R190, R5 ;  /* 0x0000000500be7308 */ /* 0x0007e20000002400 */
[----:B--2---:R2:W-:Y:S09]  /*73c0*/  STL [R1+0x4c], R0 ;  /* 0x00004c0001007387 */ /* 0x0045f20000100800 */
[----:B------:R-:W-:Y:S10]  /*73d0*/  MUFU.TANH R189, R8 ;  /* 0x0000000800bd7308 */ /* 0x000ff40000002400 */
[----:B------:R-:W-:Y:S01]  /*73e0*/  MUFU.TANH R185, R9 ;  /* 0x0000000900b97308 */ /* 0x000fe20000002400 */
[----:B---3--:R-:W3:Y:S09]  /*73f0*/  LDSM.16.M88.4 R4, [R249+0x7000] ;  /* 0x00700000f904783b */ /* 0x008ef20000000200 */
[----:B-1----:R-:W1:Y:S10]  /*7400*/  MUFU.TANH R3, R10 ;  /* 0x0000000a00037308 */ /* 0x002e740000002400 */
[----:B--2---:R2:W4:Y:S10]  /*7410*/  MUFU.TANH R0, R11 ;  /* 0x0000000b00007308 */ /* 0x0045340000002400 */
[----:B------:R4:W4:Y:S01]  /*7420*/  MUFU.TANH R187, R15 ;  /* 0x0000000f00bb7308 */ /* 0x0009220000002400 */
[----:B-1----:R-:W-:Y:S09]  /*7430*/  STL [R1+0x48], R3 ;  /* 0x0000480301007387 */ /* 0x002ff20000100800 */
[----:B------:R-:W1:Y:S01]  /*7440*/  MUFU.TANH R179, R12 ;  /* 0x0000000c00b37308 */ /* 0x000e620000002400 */
[----:B--2---:R-:W2:Y:S01]  /*7450*/  LDSM.16.M88.4 R8, [R249+0x7800] ;  /* 0x00780000f908783b */ /* 0x004ea20000000200 */
[----:B------:R-:W-:Y:S04]  /*7460*/  DEPBAR.LE SB0, 0x0 ;  /* 0x000080000000791a */ /* 0x000fe80000000000 */
[C---:B---3--:R-:W-:Y:S04]  /*7470*/  HMMA.16816.F32 R20, R244.reuse, R4, R20 ;  /* 0x00000004f414723c */ /* 0x048fe80000001814 */
[----:B------:R3:W1:Y:S01]  /*7480*/  MUFU.TANH R178, R13 ;  /* 0x0000000d00b27308 */ /* 0x0006620000002400 */
[----:B----4-:R4:W-:Y:S01]  /*7490*/  STL [R1+0x44], R0 ;  /* 0x0000440001007387 */ /* 0x0109e20000100800 */
[----:B-----5:R-:W-:Y:S08]  /*74a0*/  MOV R15, R132 ;  /* 0x00000084000f7202 */ /* 0x020ff00000000f00 */
[----:B------:R1:W1:Y:S01]  /*74b0*/  MUFU.TANH R188, R14 ;  /* 0x0000000e00bc7308 */ /* 0x0002620000002400 */
[----:B------:R-:W-:Y:S01]  /*74c0*/  BAR.SYNC.DEFER_BLOCKING 0x0 ;  /* 0x0000000000007b1d */ /* 0x000fe20000010000 */
[C---:B------:R-:W-:Y:S08]  /*74d0*/  HMMA.16816.F32 R24, R244.reuse, R6, R24 ;  /* 0x00000006f418723c */ /* 0x040ff00000001818 */
[----:B------:R-:W4:Y:S01]  /*74e0*/  MUFU.TANH R184, R18 ;  /* 0x0000001200b87308 */ /* 0x000f220000002400 */
[----:B------:R-:W-:Y:S03]  /*74f0*/  FMUL.FTZ R21, R21, c[0x0][0x320] ;  /* 0x0000c80015157a20 */ /* 0x000fe60000410000 */
[----:B------:R-:W-:Y:S02]  /*7500*/  FMUL.FTZ R22, R22, c[0x0][0x320] ;  /* 0x0000c80016167a20 */ /* 0x000fe40000410000 */
[----:B------:R-:W-:Y:S04]  /*7510*/  FMUL.FTZ R23, R23, c[0x0][0x320] ;  /* 0x0000c80017177a20 */ /* 0x000fe80000410000 */
[----:B------:R-:W4:Y:S01]  /*7520*/  MUFU.TANH R132, R21 ;  /* 0x0000001500847308 */ /* 0x000f220000002400 */
[----:B---3--:R-:W-:Y:S02]  /*7530*/  FMUL.FTZ R13, R17, c[0x0][0x320] ;  /* 0x0000c800110d7a20 */ /* 0x008fe40000410000 */
[----:B------:R-:W-:Y:S01]  /*7540*/  FMUL.FTZ R12, R20, c[0x0][0x320] ;  /* 0x0000c800140c7a20 */ /* 0x000fe20000410000 */
[C---:B--2---:R-:W-:Y:S03]  /*7550*/  HMMA.16816.F32 R28, R244.reuse, R8, R28 ;  /* 0x00000008f41c723c */ /* 0x044fe6000000181c */
[----:B-1----:R-:W-:Y:S02]  /*7560*/  FMUL.FTZ R14, R16, c[0x0][0x320] ;  /* 0x0000c800100e7a20 */ /* 0x002fe40000410000 */
[----:B------:R-:W-:Y:S01]  /*7570*/  FMUL.FTZ R24, R24, c[0x0][0x320] ;  /* 0x0000c80018187a20 */ /* 0x000fe20000410000 */
[----:B------:R1:W2:Y:S01]  /*7580*/  MUFU.TANH R177, R22 ;  /* 0x0000001600b17308 */ /* 0x0002a20000002400 */
[----:B------:R-:W-:Y:S01]  /*7590*/  FMUL.FTZ R9, R25, c[0x0][0x320] ;  /* 0x0000c80019097a20 */ /* 0x000fe20000410000 */
[----:B------:R-:W-:Y:S04]  /*75a0*/  HMMA.16816.F32 R32, R244, R10, R32 ;  /* 0x0000000af420723c */ /* 0x000fe80000001820 */
[----:B------:R-:W-:Y:S02]  /*75b0*/  FMUL.FTZ R25, R26, c[0x0][0x320] ;  /* 0x0000c8001a197a20 */ /* 0x000fe40000410000 */
[----:B------:R-:W-:Y:S02]  /*75c0*/  FMUL.FTZ R27, R27, c[0x0][0x320] ;  /* 0x0000c8001b1b7a20 */ /* 0x000fe40000410000 */
[----:B------:R3:W2:Y:S08]  /*75d0*/  MUFU.TANH R176, R23 ;  /* 0x0000001700b07308 */ /* 0x0006b00000002400 */
[----:B------:R-:W-:Y:S02]  /*75e0*/  FMUL.FTZ R30, R30, c[0x0][0x320] ;  /* 0x0000c8001e1e7a20 */ /* 0x000fe40000410000 */
[----:B------:R-:W2:Y:S01]  /*75f0*/  MUFU.TANH R14, R14 ;  /* 0x0000000e000e7308 */ /* 0x000ea20000002400 */
[----:B------:R-:W-:Y:S02]  /*7600*/  FMUL.FTZ R31, R31, c[0x0][0x320] ;  /* 0x0000c8001f1f7a20 */ /* 0x000fe40000410000 */
[----:B-1----:R-:W-:Y:S03]  /*7610*/  FMUL.FTZ R22, R29, c[0x0][0x320] ;  /* 0x0000c8001d167a20 */ /* 0x002fe60000410000 */
[----:B------:R-:W-:Y:S02]  /*7620*/  FMUL.FTZ R21, R32, c[0x0][0x320] ;  /* 0x0000c80020157a20 */ /* 0x000fe40000410000 */
[----:B------:R-:W-:Y:S02]  /*7630*/  FMUL.FTZ R20, R33, c[0x0][0x320] ;  /* 0x0000c80021147a20 */ /* 0x000fe40000410000 */
[----:B------:R-:W1:Y:S01]  /*7640*/  MUFU.TANH R13, R13 ;  /* 0x0000000d000d7308 */ /* 0x000e620000002400 */
[----:B------:R-:W-:Y:S02]  /*7650*/  FMUL.FTZ R35, R35, c[0x0][0x320] ;  /* 0x0000c80023237a20 */ /* 0x000fe40000410000 */
[----:B------:R-:W-:Y:S02]  /*7660*/  FMUL.FTZ R34, R34, c[0x0][0x320] ;  /* 0x0000c80022227a20 */ /* 0x000fe40000410000 */
[----:B---3--:R-:W-:Y:S05]  /*7670*/  FMUL.FTZ R23, R28, c[0x0][0x320] ;  /* 0x0000c8001c177a20 */ /* 0x008fea0000410000 */
[----:B------:R3:W1:Y:S10]  /*7680*/  MUFU.TANH R183, R19 ;  /* 0x0000001300b77308 */ /* 0x0006740000002400 */
[----:B------:R-:W1:Y:S10]  /*7690*/  MUFU.TANH R12, R12 ;  /* 0x0000000c000c7308 */ /* 0x000e740000002400 */
[----:B------:R-:W1:Y:S10]  /*76a0*/  MUFU.TANH R24, R24 ;  /* 0x0000001800187308 */ /* 0x000e740000002400 */
[----:B------:R-:W1:Y:S10]  /*76b0*/  MUFU.TANH R9, R9 ;  /* 0x0000000900097308 */ /* 0x000e740000002400 */
[----:B------:R-:W1:Y:S10]  /*76c0*/  MUFU.TANH R25, R25 ;  /* 0x0000001900197308 */ /* 0x000e740000002400 */
[----:B------:R3:W1:Y:S10]  /*76d0*/  MUFU.TANH R186, R27 ;  /* 0x0000001b00ba7308 */ /* 0x0006740000002400 */
[----:B------:R-:W1:Y:S10]  /*76e0*/  MUFU.TANH R23, R23 ;  /* 0x0000001700177308 */ /* 0x000e740000002400 */
[----:B------:R-:W1:Y:S10]  /*76f0*/  MUFU.TANH R22, R22 ;  /* 0x0000001600167308 */ /* 0x000e740000002400 */
[----:B------:R3:W1:Y:S10]  /*7700*/  MUFU.TANH R182, R30 ;  /* 0x0000001e00b67308 */ /* 0x0006740000002400 */
[----:B------:R3:W1:Y:S10]  /*7710*/  MUFU.TANH R181, R31 ;  /* 0x0000001f00b57308 */ /* 0x0006740000002400 */
[----:B------:R-:W1:Y:S10]  /*7720*/  MUFU.TANH R21, R21 ;  /* 0x0000001500157308 */ /* 0x000e740000002400 */
[----:B------:R-:W1:Y:S10]  /*7730*/  MUFU.TANH R20, R20 ;  /* 0x0000001400147308 */ /* 0x000e740000002400 */
[----:B------:R3:W1:Y:S10]  /*7740*/  MUFU.TANH R180, R34 ;  /* 0x0000002200b47308 */ /* 0x0006740000002400 */
[----:B------:R-:W1:Y:S01]  /*7750*/  MUFU.TANH R35, R35 ;  /* 0x0000002300237308 */ /* 0x000e620000002400 */
[----:B------:R-:W-:-:S05]  /*7760*/  @P0 BRA `(.L_x_614) ;  /* 0x000005c000000947 */ /* 0x000fca0003800000 */
[----:B--2-4-:R-:W2:Y:S01]  /*7770*/  LDL R0, [R1+0xa0] ;  /* 0x0000a00001007983 */ /* 0x014ea20000100800 */
[----:B------:R-:W-:Y:S01]  /*7780*/  ULEA UR6, UR10, UR12, 0x6 ;  /* 0x0000000c0a067291 */ /* 0x000fe2000f8e303f */
[----:B------:R-:W-:Y:S01]  /*7790*/  IMAD.MOV.U32 R7, RZ, RZ, RZ ;  /* 0x000000ffff077224 */ /* 0x000fe200078e00ff */
[----:B------:R-:W-:Y:S01]  /*77a0*/  LOP3.LUT R15, R15, 0xffffffdf, RZ, 0xc0, !PT ;  /* 0xffffffdf0f0f7812 */ /* 0x000fe200078ec0ff */
[----:B------:R-:W4:Y:S03]  /*77b0*/  LDL R29, [R1+0xd8] ;  /* 0x0000d800011d7983 */ /* 0x000f260000100800 */
[----:B------:R-:W-:Y:S01]  /*77c0*/  IMAD.U32 R3, RZ, RZ, UR6 ;  /* 0x00000006ff037e24 */ /* 0x000fe2000f8e00ff */
[----:B------:R-:W5:Y:S01]  /*77d0*/  LDL R11, [R1+0x94] ;  /* 0x00009400010b7983 */ /* 0x000f620000100800 */
[----:B------:R-:W-:Y:S03]  /*77e0*/  @P2 LOP3.LUT R15, R15, 0x20, RZ, 0xfc, !PT ;  /* 0x000000200f0f2812 */ /* 0x000fe600078efcff */
[----:B---3--:R-:W3:Y:S01]  /*77f0*/  LDL R10, [R1+0x54] ;  /* 0x00005400010a7983 */ /* 0x008ee20000100800 */
[----:B------:R-:W-:Y:S03]  /*7800*/  LOP3.LUT R15, R15, 0xffffffbf, RZ, 0xc0, !PT ;  /* 0xffffffbf0f0f7812 */ /* 0x000fe600078ec0ff */
[----:B------:R-:W3:Y:S01]  /*7810*/  LDL R28, [R1+0x8c] ;  /* 0x00008c00011c7983 */ /* 0x000ee20000100800 */
[----:B------:R-:W-:Y:S03]  /*7820*/  @P1 LOP3.LUT R15, R15, 0x40, RZ, 0xfc, !PT ;  /* 0x000000400f0f1812 */ /* 0x000fe600078efcff */
[----:B------:R-:W3:Y:S01]  /*7830*/  LDL R27, [R1+0x90] ;  /* 0x00009000011b7983 */ /* 0x000ee20000100800 */
[----:B------:R-:W-:Y:S03]  /*7840*/  LOP3.LUT R15, R15, 0xffffff7f, RZ, 0xc0, !PT ;  /* 0xffffff7f0f0f7812 */ /* 0x000fe600078ec0ff */
[----:B------:R-:W3:Y:S01]  /*7850*/  LDL R19, [R1+0x84] ;  /* 0x0000840001137983 */ /* 0x000ee20000100800 */
[----:B------:R-:W-:Y:S03]  /*7860*/  @P5 LOP3.LUT R15, R15, 0x80, RZ, 0xfc, !PT ;  /* 0x000000800f0f5812 */ /* 0x000fe600078efcff */
[----:B------:R-:W3:Y:S04]  /*7870*/  LDL R18, [R1+0x88] ;  /* 0x0000880001127983 */ /* 0x000ee80000100800 */
[----:B------:R-:W3:Y:S01]  /*7880*/  LDL R30, [R1+0x64] ;  /* 0x00006400011e7983 */ /* 0x000ee20000100800 */
[----:B--2---:R-:W-:Y:S05]  /*7890*/  IADD3 R3, R3, -0x40, R0 ;  /* 0xffffffc003037810 */ /* 0x004fea0007ffe000 */
[----:B------:R-:W-:Y:S04]  /*78a0*/  @P2 IMAD.HI.U32 R4, R3, c[0x0][0x2bc], RZ ;  /* 0x0000af0003042a27 */ /* 0x000fe800078e00ff */
[--C-:B------:R-:W-:Y:S01]  /*78b0*/  IMAD.MOV.U32 R0, RZ, RZ, R3.reuse ;  /* 0x000000ffff007224 */ /* 0x100fe200078e0003 */
        /* <DEDUP_REMOVED lines=10> */
[----:B------:R-:W-:Y:S02]  /*7960*/  IMAD R0, R0, c[0x0][0x1e0], RZ ;  /* 0x0000780000007a24 */ /* 0x000fe400078e02ff */
[----:B------:R-:W3:Y:S02]  /*7970*/  LDL R31, [R1+0xb0] ;  /* 0x0000b000011f7983 */ /* 0x000ee40000100800 */
[C---:B------:R-:W-:Y:S02]  /*7980*/  IMAD R0, R8.reuse, c[0x0][0x1e4], R0 ;  /* 0x0000790008007a24 */ /* 0x040fe400078e0200 */
[----:B-1----:R-:W-:Y:S04]  /*7990*/  IMAD.WIDE.U32 R4, R8, c[0x0][0x1e0], RZ ;  /* 0x0000780008047a25 */ /* 0x002fe800078e00ff */
[----:B------:R-:W-:Y:S01]  /*79a0*/  IMAD.IADD R5, R5, 0x1, R0 ;  /* 0x0000000105057824 */ /* 0x000fe200078e0200 */
[----:B--2---:R-:W-:Y:S01]  /*79b0*/  STL [R1+0x58], R7 ;  /* 0x0000580701007387 */ /* 0x004fe20000100800 */
[----:B------:R-:W-:Y:S02]  /*79c0*/  SHF.R.S32.HI R3, RZ, 0x1f, R7 ;  /* 0x0000001fff037819 */ /* 0x000fe40000011407 */
[----:B------:R-:W-:Y:S01]  /*79d0*/  IMAD.WIDE.U32 R4, R7, c[0x0][0x1f0], R4 ;  /* 0x00007c0007047a25 */ /* 0x000fe200078e0004 */
[----:B------:R-:W2:Y:S03]  /*79e0*/  LDL R26, [R1+0xac] ;  /* 0x0000ac00011a7983 */ /* 0x000ea60000100800 */
[----:B------:R-:W-:Y:S01]  /*79f0*/  IMAD R3, R3, c[0x0][0x1f0], RZ ;  /* 0x00007c0003037a24 */ /* 0x000fe200078e02ff */
[----:B------:R-:W-:Y:S01]  /*7a00*/  IADD3 R0, P0, R4, UR22, RZ ;  /* 0x0000001604007c10 */ /* 0x000fe2000ff1e0ff */
[----:B------:R-:W2:Y:S02]  /*7a10*/  LDL R16, [R1+0xb4] ;  /* 0x0000b40001107983 */ /* 0x000ea40000100800 */
[----:B------:R-:W-:Y:S02]  /*7a20*/  IMAD R3, R7, c[0x0][0x1f4], R3 ;  /* 0x00007d0007037a24 */ /* 0x000fe400078e0203 */
[----:B------:R-:W2:Y:S03]  /*7a30*/  LDL R17, [R1+0xa8] ;  /* 0x0000a80001117983 */ /* 0x000ea60000100800 */
[----:B------:R-:W-:Y:S01]  /*7a40*/  IADD3.X R3, R5, UR20, R3, P0, !PT ;  /* 0x0000001405037c10 */ /* 0x000fe200087fe403 */
[----:B------:R-:W-:Y:S01]  /*7a50*/  STL [R1+0x40], R15 ;  /* 0x0000400f01007387 */ /* 0x000fe20000100800 */
[C---:B------:R-:W-:Y:S04]  /*7a60*/  LEA R8, P0, R0.reuse, c[0x0][0x1c8], 0x1 ;  /* 0x0000720000087a11 */ /* 0x040fe800078008ff */
[----:B------:R-:W-:Y:S01]  /*7a70*/  LEA.HI.X R3, R0, c[0x0][0x1cc], R3, 0x1, P0 ;  /* 0x0000730000037a11 */ /* 0x000fe200000f0c03 */
[----:B------:R-:W4:Y:S04]  /*7a80*/  SHFL.IDX PT, R4, R8, RZ, 0x181f ;  /* 0x00181fff08047589 */ /* 0x000f2800000e0000 */
[----:B------:R-:W5:Y:S04]  /*7a90*/  SHFL.IDX PT, R5, R3, RZ, 0x181f ;  /* 0x00181fff03057589 */ /* 0x000f6800000e0000 */
[----:B------:R3:W1:Y:S04]  /*7aa0*/  SHFL.IDX PT, R0, R8, 0x1, 0x181f ;  /* 0x00381f0008007f89 */ /* 0x00066800000e0000 */
[----:B------:R-:W1:Y:S01]  /*7ab0*/  SHFL.IDX PT, R3, R3, 0x1, 0x181f ;  /* 0x00381f0003037f89 */ /* 0x000e6200000e0000 */
[----:B----4-:R-:W-:Y:S05]  /*7ac0*/  IADD3 R6, P0, R4, R29, RZ ;  /* 0x0000001d04067210 */ /* 0x010fea0007f1e0ff */
[C---:B-----5:R-:W-:Y:S01]  /*7ad0*/  IMAD.X R7, R5.reuse, 0x1, R11, P0 ;  /* 0x0000000105077824 */ /* 0x060fe200000e060b */
[----:B---3--:R-:W-:Y:S04]  /*7ae0*/  SHF.L.U64.HI R8, R30, 0x1, R31 ;  /* 0x000000011e087819 */ /* 0x008fe8000001021f */
[----:B------:R3:W-:Y:S02]  /*7af0*/  LDGSTS.E.BYPASS.LTC128B.128 [R10+0x10100], [R6.64], !P6 ;  /* 0x10100000060a7fae */ /* 0x0007e4000f101d50 */
[C---:B---3--:R-:W-:Y:S05]  /*7b00*/  IADD3 R6, P0, R4.reuse, R28, RZ ;  /* 0x0000001c04067210 */ /* 0x048fea0007f1e0ff */
[C---:B------:R-:W-:Y:S05]  /*7b10*/  IMAD.X R7, R5.reuse, 0x1, R27, P0 ;  /* 0x0000000105077824 */ /* 0x040fea00000e061b */
[----:B------:R3:W-:Y:S02]  /*7b20*/  LDGSTS.E.BYPASS.LTC128B.128 [R10+0x12100], [R6.64], !P5 ;  /* 0x12100000060a7fae */ /* 0x0007e4000e901d50 */
[----:B---3--:R-:W-:Y:S05]  /*7b30*/  IADD3 R6, P0, R4, R19, RZ ;  /* 0x0000001304067210 */ /* 0x008fea0007f1e0ff */
[C---:B------:R-:W-:Y:S05]  /*7b40*/  IMAD.X R7, R5.reuse, 0x1, R18, P0 ;  /* 0x0000000105077824 */ /* 0x040fea00000e0612 */
[----:B------:R3:W-:Y:S02]  /*7b50*/  LDGSTS.E.BYPASS.LTC128B.128 [R10+0x14100], [R6.64], !P4 ;  /* 0x14100000060a7fae */ /* 0x0007e4000e101d50 */
[----:B---3--:R-:W-:Y:S05]  /*7b60*/  IMAD.SHL.U32 R7, R30, 0x2, RZ ;  /* 0x000000021e077824 */ /* 0x008fea00078e00ff */
[----:B------:R-:W-:Y:S05]  /*7b70*/  IADD3 R4, P0, R4, R7, RZ ;  /* 0x0000000704047210 */ /* 0x000fea0007f1e0ff */
[----:B------:R-:W-:Y:S05]  /*7b80*/  IMAD.X R5, R5, 0x1, R8, P0 ;  /* 0x0000000105057824 */ /* 0x000fea00000e0608 */
[----:B------:R1:W-:Y:S02]  /*7b90*/  LDGSTS.E.BYPASS.LTC128B.128 [R10+0x16100], [R4.64], !P3 ;  /* 0x16100000040a7fae */ /* 0x0003e4000d901d50 */
[----:B-1----:R-:W-:Y:S05]  /*7ba0*/  IADD3 R4, P0, R0, R29, RZ ;  /* 0x0000001d00047210 */ /* 0x002fea0007f1e0ff */
[----:B------:R-:W-:Y:S05]  /*7bb0*/  IMAD.X R5, R3, 0x1, R11, P0 ;  /* 0x0000000103057824 */ /* 0x000fea00000e060b */
[----:B------:R2:W-:Y:S02]  /*7bc0*/  LDGSTS.E.BYPASS.LTC128B.128 [R10+0x11100], [R4.64], !P6 ;  /* 0x11100000040a7fae */ /* 0x0005e4000f101d50 */
[----:B--2---:R-:W-:Y:S04]  /*7bd0*/  IADD3 R4, -R26, 0x10, RZ ;  /* 0x000000101a047810 */ /* 0x004fe80007ffe1ff */
[----:B------:R-:W-:Y:S04]  /*7be0*/  LOP3.LUT R4, R4, 0xf, RZ, 0xc0, !PT ;  /* 0x0000000f04047812 */ /* 0x000fe800078ec0ff */
[-C--:B------:R-:W-:Y:S02]  /*7bf0*/  IADD3 R4, P2, P0, R4, R0.reuse, R28 ;  /* 0x0000000004047210 */ /* 0x080fe4000785e01c */
[C---:B------:R-:W-:Y:S02]  /*7c00*/  IADD3 R6, -R17.reuse, 0x10, RZ ;  /* 0x0000001011067810 */ /* 0x040fe40007ffe1ff */
[-C--:B------:R-:W-:Y:S02]  /*7c10*/  IADD3.X R5, RZ, R3.reuse, R27, P2, P0 ;  /* 0x00000003ff057210 */ /* 0x080fe400017e041b */
[----:B------:R-:W-:Y:S02]  /*7c20*/  ISETP.NE.U32.AND P0, PT, R26, RZ, PT ;  /* 0x000000ff1a00720c */ /* 0x000fe40003f05070 */
[----:B------:R-:W-:Y:S04]  /*7c30*/  LOP3.LUT R6, R6, 0xf, RZ, 0xc0, !PT ;  /* 0x0000000f06067812 */ /* 0x000fe800078ec0ff */
[-C--:B------:R-:W-:Y:S07]  /*7c40*/  IADD3 R6, P2, P1, R6, R0.reuse, R19 ;  /* 0x0000000006067210 */ /* 0x080fee000795e013 */
[----:B------:R1:W-:Y:S02]  /*7c50*/  LDGSTS.E.BYPASS.LTC128B.128.ZFILL [R10+0x13100], [R4.64], P0 ;  /* 0x13100000040a7fae */ /* 0x0003e40008141d50 */
[----:B-1----:R-:W-:Y:S04]  /*7c60*/  IADD3 R4, -R16, 0x10, RZ ;  /* 0x0000001010047810 */ /* 0x002fe80007ffe1ff */
[----:B------:R-:W-:Y:S04]  /*7c70*/  LOP3.LUT R4, R4, 0xf, RZ, 0xc0, !PT ;  /* 0x0000000f04047812 */ /* 0x000fe800078ec0ff */
[----:B------:R-:W-:Y:S02]  /*7c80*/  IADD3 R4, P5, P0, R4, R0, R7 ;  /* 0x0000000004047210 */ /* 0x000fe400078be007 */
[-C--:B------:R-:W-:Y:S02]  /*7c90*/  IADD3.X R7, RZ, R3.reuse, R18, P2, P1 ;  /* 0x00000003ff077210 */ /* 0x080fe400017e2412 */
[----:B------:R-:W-:Y:S02]  /*7ca0*/  IADD3.X R5, RZ, R3, R8, P5, P0 ;  /* 0x00000003ff057210 */ /* 0x000fe40002fe0408 */
[----:B------:R-:W-:Y:S02]  /*7cb0*/  ISETP.NE.U32.AND P0, PT, R17, RZ, PT ;  /* 0x000000ff1100720c */ /* 0x000fe40003f05070 */
[C---:B------:R-:W-:Y:S02]  /*7cc0*/  LOP3.LUT P5, RZ, R15.reuse, 0x80, RZ, 0xc0, !PT ;  /* 0x000000800fff7812 */ /* 0x040fe400078ac0ff */
[C---:B------:R-:W-:Y:S02]  /*7cd0*/  LOP3.LUT P1, RZ, R15.reuse, 0x40, RZ, 0xc0, !PT ;  /* 0x000000400fff7812 */ /* 0x040fe4000782c0ff */
[----:B------:R-:W-:Y:S07]  /*7ce0*/  LOP3.LUT P2, RZ, R15, 0x20, RZ, 0xc0, !PT ;  /* 0x000000200fff7812 */ /* 0x000fee000784c0ff */
[----:B------:R1:W-:Y:S01]  /*7cf0*/  LDGSTS.E.BYPASS.LTC128B.128.ZFILL [R10+0x15100], [R6.64], P0 ;  /* 0x15100000060a7fae */ /* 0x0003e20008141d50 */
[----:B------:R-:W-:Y:S11]  /*7d00*/  ISETP.NE.U32.AND P0, PT, R16, RZ, PT ;  /* 0x000000ff1000720c */ /* 0x000ff60003f05070 */
[----:B------:R-:W-:Y:S02]  /*7d10*/  @!UPT UIADD3 URZ, URZ, URZ, URZ ;  /* 0x0000003f3f3ff290 */ /* 0x000fe4000fffe03f */
[----:B------:R1:W-:Y:S02]  /*7d20*/  LDGSTS.E.BYPASS.LTC128B.128.ZFILL [R10+0x17100], [R4.64], P0 ;  /* 0x17100000040a7fae */ /* 0x0003e40008141d50 */
.L_x_614:
[----:B-12-4-:R-:W2:Y:S01]  /*7d30*/  LDL R4, [R1+0xb8] ;  /* 0x0000b80001047983 */ /* 0x016ea20000100800 */
[----:B------:R-:W-:Y:S01]  /*7d40*/  MOV R26, R15 ;  /* 0x0000000f001a7202 */ /* 0x000fe20000000f00 */
[----:B------:R-:W-:Y:S01]  /*7d50*/  UIMAD UR6, UR10, -0x40, UR5 ;  /* 0xffffffc00a0678a4 */ /* 0x000fe2000f8e0205 */
[----:B------:R-:W-:Y:S01]  /*7d60*/  PLOP3.LUT P0, PT, PT, PT, UP1, 0x80, 0x0 ;  /* 0x000000000000781c */ /* 0x000fe20003f0f018 */
[----:B------:R1:W2:Y:S01]  /*7d70*/  LDL R0, [R1+0xbc] ;  /* 0x0000bc0001007983 */ /* 0x0002a20000100800 */
[----:B------:R-:W-:Y:S01]  /*7d80*/  LOP3.LUT R26, R26, 0xffffff7f, RZ, 0xc0, !PT ;  /* 0xffffff7f1a1a7812 */ /* 0x000fe200078ec0ff */
[----:B------:R-:W-:Y:S02]  /*7d90*/  UISETP.GT.AND UP0, UPT, UR10, UR4, UPT ;  /* 0x000000040a00728c */ /* 0x000fe4000bf04270 */
[----:B------:R-:W4:Y:S01]  /*7da0*/  LDL R3, [R1+0xcc] ;  /* 0x0000cc0001037983 */ /* 0x000f220000100800 */
[----:B------:R-:W-:Y:S01]  /*7db0*/  @P3 LOP3.LUT R26, R26, 0x80, RZ, 0xfc, !PT ;  /* 0x000000801a1a3812 */ /* 0x000fe200078efcff */
[----:B------:R-:W-:Y:S02]  /*7dc0*/  UIADD3 UR10, UR10, -0x1, URZ ;  /* 0xffffffff0a0a7890 */ /* 0x000fe4000fffe03f */
[----:B------:R-:W0:Y:S01]  /*7dd0*/  LDGDEPBAR ;  /* 0x00000000000079af */ /* 0x000e220000000000 */
[----:B------:R-:W-:Y:S04]  /*7de0*/  LOP3.LUT R26, R26, 0xffffffbf, RZ, 0xc0, !PT ;  /* 0xffffffbf1a1a7812 */ /* 0x000fe800078ec0ff */
[----:B------:R-:W-:Y:S04]  /*7df0*/  @P2 LOP3.LUT R26, R26, 0x40, RZ, 0xfc, !PT ;  /* 0x000000401a1a2812 */ /* 0x000fe800078efcff */
[----:B------:R-:W-:Y:S04]  /*7e00*/  LOP3.LUT R26, R26, 0xffffffdf, RZ, 0xc0, !PT ;  /* 0xffffffdf1a1a7812 */ /* 0x000fe800078ec0ff */
[----:B------:R-:W-:Y:S05]  /*7e10*/  @P1 LOP3.LUT R26, R26, 0x20, RZ, 0xfc, !PT ;  /* 0x000000201a1a1812 */ /* 0x000fea00078efcff */
[----:B------:R-:W-:Y:S04]  /*7e20*/  STL [R1+0x40], R26 ;  /* 0x0000401a01007387 */ /* 0x000fe80000100800 */
[----:B---3--:R-:W3:Y:S04]  /*7e30*/  LDL.LU R30, [R1+0x50] ;  /* 0x00005000011e7983 */ /* 0x008ee80000300800 */
[----:B------:R-:W5:Y:S04]  /*7e40*/  LDL.LU R29, [R1+0x4c] ;  /* 0x00004c00011d7983 */ /* 0x000f680000300800 */
[----:B------:R-:W3:Y:S04]  /*7e50*/  LDL.LU R28, [R1+0x48] ;  /* 0x00004800011c7983 */ /* 0x000ee80000300800 */
[----:B------:R-:W3:Y:S01]  /*7e60*/  LDL.LU R27, [R1+0x44] ;  /* 0x00004400011b7983 */ /* 0x000ee20000300800 */
[----:B--2---:R-:W-:Y:S05]  /*7e70*/  @P0 MOV R0, R4 ;  /* 0x0000000400000202 */ /* 0x004fea0000000f00 */
[----:B------:R-:W2:Y:S08]  /*7e80*/  SHFL.IDX PT, R5, R0, RZ, 0x1c1f ;  /* 0x001c1fff00057589 */ /* 0x000eb000000e0000 */
[----:B------:R1:W2:Y:S02]  /*7e90*/  SHFL.IDX PT, R4, R0, 0x1, 0x1c1f ;  /* 0x003c1f0000047f89 */ /* 0x0002a400000e0000 */
[----:B-1----:R-:W-:Y:S04]  /*7ea0*/  MOV R0, UR7 ;  /* 0x0000000700007c02 */ /* 0x002fe80008000f00 */
[----:B----4-:R-:W-:Y:S04]  /*7eb0*/  IADD3 R0, R0, UR6, -R3 ;  /* 0x0000000600007c10 */ /* 0x010fe8000fffe803 */
[----:B------:R-:W-:Y:S04]  /*7ec0*/  IADD3 R3, R0, -UR13, RZ ;  /* 0x8000000d00037c10 */ /* 0x000fe8000fffe0ff */
[C---:B--2---:R-:W-:Y:S02]  /*7ed0*/  IADD3 R0, R3.reuse, R5, RZ ;  /* 0x0000000503007210 */ /* 0x044fe40007ffe0ff */
[----:B------:R-:W-:Y:S02]  /*7ee0*/  IADD3 R3, R3, R4, RZ ;  /* 0x0000000403037210 */ /* 0x000fe40007ffe0ff */
[C---:B------:R-:W-:Y:S02]  /*7ef0*/  ISETP.GT.AND P0, PT, R0.reuse, RZ, PT ;  /* 0x000000ff0000720c */ /* 0x040fe40003f04270 */
[----:B------:R-:W-:Y:S02]  /*7f00*/  ISETP.GT.AND P2, PT, R3, 0x30, PT ;  /* 0x000000300300780c */ /* 0x000fe40003f44270 */
[----:B------:R-:W-:Y:S02]  /*7f10*/  FSEL R4, R191, -INF , P0 ;  /* 0xff800000bf047808 */ /* 0x000fe40000000000 */
[----:B------:R-:W-:Y:S02]  /*7f20*/  ISETP.GT.AND P0, PT, R0, 0x1, PT ;  /* 0x000000010000780c */ /* 0x000fe40003f04270 */
[----:B------:R-:W-:Y:S02]  /*7f30*/  MOV R191, R26 ;  /* 0x0000001a00bf7202 */ /* 0x000fe40000000f00 */
[----:B------:R-:W-:Y:S02]  /*7f40*/  FSEL R19, R190, -INF , P0 ;  /* 0xff800000be137808 */ /* 0x000fe40000000000 */
[C---:B------:R-:W-:Y:S02]  /*7f50*/  ISETP.GT.AND P0, PT, R0.reuse, 0x8, PT ;  /* 0x000000080000780c */ /* 0x040fe40003f04270 */
[----:B------:R-:W-:Y:S02]  /*7f60*/  ISETP.GT.AND P1, PT, R3, 0x31, PT ;  /* 0x000000310300780c */ /* 0x000fe40003f24270 */
[----:B------:R-:W-:Y:S02]  /*7f70*/  FSEL R18, R189, -INF , P0 ;  /* 0xff800000bd127808 */ /* 0x000fe40000000000 */
[C---:B------:R-:W-:Y:S02]  /*7f80*/  ISETP.GT.AND P0, PT, R0.reuse, 0x9, PT ;  /* 0x000000090000780c */ /* 0x040fe40003f04270 */
[----:B------:R-:W-:Y:S02]  /*7f90*/  ISETP.GT.AND P3, PT, R3, 0x29, PT ;  /* 0x000000290300780c */ /* 0x000fe40003f64270 */
[----:B------:R-:W-:Y:S02]  /*7fa0*/  FSEL R17, R185, -INF , P0 ;  /* 0xff800000b9117808 */ /* 0x000fe40000000000 */
[C---:B------:R-:W-:Y:S04]  /*7fb0*/  ISETP.GT.AND P0, PT, R0.reuse, 0x10, PT ;  /* 0x000000100000780c */ /* 0x040fe80003f04270 */
[----:B------:R-:W-:Y:S02]  /*7fc0*/  FSEL R16, R179, -INF , P0 ;  /* 0xff800000b3107808 */ /* 0x000fe40000000000 */
[----:B------:R-:W2:Y:S01]  /*7fd0*/  LDL.LU R179, [R1+0xa4] ;  /* 0x0000a40001b37983 */ /* 0x000ea20000300800 */
[----:B------:R-:W-:Y:S04]  /*7fe0*/  ISETP.GT.AND P0, PT, R0, 0x11, PT ;  /* 0x000000110000780c */ /* 0x000fe80003f04270 */
[----:B------:R-:W-:Y:S02]  /*7ff0*/  FSEL R15, R178, -INF , P0 ;  /* 0xff800000b20f7808 */ /* 0x000fe40000000000 */
[----:B------:R-:W-:Y:S04]  /*8000*/  ISETP.GT.AND P0, PT, R0, 0x18, PT ;  /* 0x000000180000780c */ /* 0x000fe80003f04270 */
[----:B------:R-:W-:Y:S02]  /*8010*/  FSEL R14, R14, -INF , P0 ;  /* 0xff8000000e0e7808 */ /* 0x000fe40000000000 */
[C---:B------:R-:W-:Y:S04]  /*8020*/  ISETP.GT.AND P0, PT, R0.reuse, 0x19, PT ;  /* 0x000000190000780c */ /* 0x040fe80003f04270 */
[----:B------:R-:W-:Y:S02]  /*8030*/  FSEL R13, R13, -INF , P0 ;  /* 0xff8000000d0d7808 */ /* 0x000fe40000000000 */
[----:B------:R-:W-:Y:S04]  /*8040*/  ISETP.GT.AND P0, PT, R0, 0x20, PT ;  /* 0x000000200000780c */ /* 0x000fe80003f04270 */
[----:B------:R-:W-:Y:S02]  /*8050*/  FSEL R12, R12, -INF , P0 ;  /* 0xff8000000c0c7808 */ /* 0x000fe40000000000 */
[----:B------:R-:W-:Y:S04]  /*8060*/  ISETP.GT.AND P0, PT, R0, 0x21, PT ;  /* 0x000000210000780c */ /* 0x000fe80003f04270 */
[----:B------:R-:W-:Y:S02]  /*8070*/  FSEL R11, R132, -INF , P0 ;  /* 0xff800000840b7808 */ /* 0x000fe40000000000 */
[----:B------:R-:W-:Y:S04]  /*8080*/  ISETP.GT.AND P0, PT, R0, 0x28, PT ;  /* 0x000000280000780c */ /* 0x000fe80003f04270 */
[----:B------:R-:W-:Y:S02]  /*8090*/  FSEL R10, R24, -INF , P0 ;  /* 0xff800000180a7808 */ /* 0x000fe40000000000 */
[----:B------:R-:W-:Y:S02]  /*80a0*/  ISETP.GT.AND P0, PT, R0, 0x29, PT ;  /* 0x000000290000780c */ /* 0x000fe40003f04270 */
[----:B------:R-:W-:Y:S02]  /*80b0*/  FSEL R24, R186, -INF , P3 ;  /* 0xff800000ba187808 */ /* 0x000fe40001800000 */
[----:B------:R-:W-:Y:S02]  /*80c0*/  FSEL R9, R9, -INF , P0 ;  /* 0xff80000009097808 */ /* 0x000fe40000000000 */
[C---:B------:R-:W-:Y:S02]  /*80d0*/  ISETP.GT.AND P0, PT, R0.reuse, 0x30, PT ;  /* 0x000000300000780c */ /* 0x040fe40003f04270 */
[----:B------:R-:W-:Y:S02]  /*80e0*/  LOP3.LUT P3, RZ, R191, 0x80, RZ, 0xc0, !PT ;  /* 0x00000080bfff7812 */ /* 0x000fe4000786c0ff */
[----:B------:R-:W-:Y:S02]  /*80f0*/  FSEL R8, R23, -INF , P0 ;  /* 0xff80000017087808 */ /* 0x000fe40000000000 */
[----:B------:R-:W-:Y:S02]  /*8100*/  ISETP.GT.AND P0, PT, R0, 0x31, PT ;  /* 0x000000310000780c */ /* 0x000fe40003f04270 */
[----:B------:R-:W-:Y:S02]  /*8110*/  FSEL R23, R182, -INF , P2 ;  /* 0xff800000b6177808 */ /* 0x000fe40001000000 */
[----:B------:R-:W-:Y:S02]  /*8120*/  FSEL R7, R22, -INF , P0 ;  /* 0xff80000016077808 */ /* 0x000fe40000000000 */
[C---:B------:R-:W-:Y:S02]  /*8130*/  ISETP.GT.AND P0, PT, R0.reuse, 0x38, PT ;  /* 0x000000380000780c */ /* 0x040fe40003f04270 */
[----:B------:R-:W-:Y:S02]  /*8140*/  FSEL R22, R181, -INF , P1 ;  /* 0xff800000b5167808 */ /* 0x000fe40000800000 */
[----:B------:R-:W-:Y:S02]  /*8150*/  FSEL R6, R21, -INF , P0 ;  /* 0xff80000015067808 */ /* 0x000fe40000000000 */
[----:B------:R-:W-:Y:S02]  /*8160*/  ISETP.GT.AND P0, PT, R0, 0x39, PT ;  /* 0x000000390000780c */ /* 0x000fe40003f04270 */
[----:B------:R-:W-:Y:S02]  /*8170*/  FMNMX.FTZ R0, R4, R2, !PT ;  /* 0x0000000204007209 */ /* 0x000fe40007810000 */
[----:B------:R-:W-:Y:S02]  /*8180*/  FSEL R5, R20, -INF , P0 ;  /* 0xff80000014057808 */ /* 0x000fe40000000000 */
[----:B------:R-:W-:Y:S02]  /*8190*/  FMNMX.FTZ R0, R19, R0, !PT ;  /* 0x0000000013007209 */ /* 0x000fe40007810000 */
[----:B------:R-:W-:Y:S02]  /*81a0*/  ISETP.GT.AND P0, PT, R3, RZ, PT ;  /* 0x000000ff0300720c */ /* 0x000fe40003f04270 */
[----:B------:R-:W-:Y:S02]  /*81b0*/  FMNMX.FTZ R0, R18, R0, !PT ;  /* 0x0000000012007209 */ /* 0x000fe40007810000 */
[----:B---3--:R-:W-:Y:S02]  /*81c0*/  FSEL R20, R30, -INF , P0 ;  /* 0xff8000001e147808 */ /* 0x008fe40000000000 */
[----:B------:R-:W-:Y:S02]  /*81d0*/  FMNMX.FTZ R0, R17, R0, !PT ;  /* 0x0000000011007209 */ /* 0x000fe40007810000 */
[----:B------:R-:W-:Y:S02]  /*81e0*/  ISETP.GT.AND P0, PT, R3, 0x1, PT ;  /* 0x000000010300780c */ /* 0x000fe40003f04270 */
[----:B------:R-:W-:Y:S02]  /*81f0*/  FMNMX.FTZ R0, R16, R0, !PT ;  /* 0x0000000010007209 */ /* 0x000fe40007810000 */
[----:B-----5:R-:W-:Y:S02]  /*8200*/  FSEL R34, R29, -INF , P0 ;  /* 0xff8000001d227808 */ /* 0x020fe40000000000 */
[----:B------:R-:W-:Y:S02]  /*8210*/  FMNMX.FTZ R0, R15, R0, !PT ;  /* 0x000000000f007209 */ /* 0x000fe40007810000 */
[----:B------:R-:W-:Y:S02]  /*8220*/  ISETP.GT.AND P0, PT, R3, 0x8, PT ;  /* 0x000000080300780c */ /* 0x000fe40003f04270 */
[----:B------:R-:W-:Y:S02]  /*8230*/  FMNMX.FTZ R0, R14, R0, !PT ;  /* 0x000000000e007209 */ /* 0x000fe40007810000 */
[----:B------:R-:W-:Y:S02]  /*8240*/  FSEL R33, R28, -INF , P0 ;  /* 0xff8000001c217808 */ /* 0x000fe40000000000 */
        /* <DEDUP_REMOVED lines=18> */
[----:B------:R-:W-:Y:S01]  /*8370*/  LOP3.LUT P2, RZ, R191, 0x40, RZ, 0xc0, !PT ;  /* 0x00000040bfff7812 */ /* 0x000fe2000784c0ff */
[----:B------:R-:W1:Y:S01]  /*8380*/  SHFL.BFLY PT, R21, R0, 0x2, 0x1f ;  /* 0x0c401f0000157f89 */ /* 0x000e6200000e0000 */
[----:B------:R-:W-:Y:S02]  /*8390*/  FSEL R28, R183, -INF , P0 ;  /* 0xff800000b71c7808 */ /* 0x000fe40000000000 */
[----:B------:R-:W-:Y:S02]  /*83a0*/  ISETP.GT.AND P0, PT, R3, 0x20, PT ;  /* 0x000000200300780c */ /* 0x000fe40003f04270 */
[----:B------:R-:W-:Y:S02]  /*83b0*/  LOP3.LUT P1, RZ, R191, 0x20, RZ, 0xc0, !PT ;  /* 0x00000020bfff7812 */ /* 0x000fe4000782c0ff */
[----:B------:R-:W-:Y:S02]  /*83c0*/  FSEL R27, R177, -INF , P0 ;  /* 0xff800000b11b7808 */ /* 0x000fe40000000000 */
[C---:B------:R-:W-:Y:S04]  /*83d0*/  ISETP.GT.AND P0, PT, R3.reuse, 0x21, PT ;  /* 0x000000210300780c */ /* 0x040fe80003f04270 */
[----:B------:R-:W-:Y:S02]  /*83e0*/  FSEL R26, R176, -INF , P0 ;  /* 0xff800000b01a7808 */ /* 0x000fe40000000000 */
[----:B------:R-:W-:Y:S04]  /*83f0*/  ISETP.GT.AND P0, PT, R3, 0x28, PT ;  /* 0x000000280300780c */ /* 0x000fe80003f04270 */
[----:B------:R-:W-:Y:S02]  /*8400*/  FSEL R25, R25, -INF , P0 ;  /* 0xff80000019197808 */ /* 0x000fe40000000000 */
[----:B-1----:R-:W-:Y:S05]  /*8410*/  FMNMX.FTZ R0, R21, R0, !PT ;  /* 0x0000000015007209 */ /* 0x002fea0007810000 */
[----:B------:R-:W1:Y:S02]  /*8420*/  SHFL.BFLY PT, R132, R0, 0x1, 0x1f ;  /* 0x0c201f0000847f89 */ /* 0x000e6400000e0000 */
[----:B-1----:R-:W-:Y:S04]  /*8430*/  FMNMX.FTZ R132, R0, R132, !PT ;  /* 0x0000008400847209 */ /* 0x002fe80007810000 */
[C---:B------:R-:W-:Y:S04]  /*8440*/  FSETP.NEU.FTZ.AND P0, PT, R132.reuse, -INF , PT ;  /* 0xff8000008400780b */ /* 0x040fe80003f1d000 */
[----:B------:R-:W-:Y:S05]  /*8450*/  FSEL R0, R132, RZ, P0 ;  /* 0x000000ff84007208 */ /* 0x000fea0000000000 */
[----:B------:R-:W-:Y:S02]  /*8460*/  FADD.FTZ R0, -R0, R2 ;  /* 0x0000000200007221 */ /* 0x000fe40000010100 */
[----:B------:R-:W-:Y:S02]  /*8470*/  FMUL.FTZ R2, R132, c[0x0][0x2d0] ;  /* 0x0000b40084027a20 */ /* 0x000fe40000410000 */
[----:B------:R-:W-:Y:S03]  /*8480*/  FMUL.FTZ R0, R0, c[0x0][0x2d0] ;  /* 0x0000b40000007a20 */ /* 0x000fe60000410000 */
[----:B------:R-:W-:Y:S02]  /*8490*/  FSEL R2, R2, RZ, P0 ;  /* 0x000000ff02027208 */ /* 0x000fe40000000000 */
[C---:B------:R-:W-:Y:S03]  /*84a0*/  ISETP.GT.AND P0, PT, R3.reuse, 0x38, PT ;  /* 0x000000380300780c */ /* 0x040fe60003f04270 */
[--C-:B------:R-:W-:Y:S01]  /*84b0*/  FFMA.FTZ R4, R4, c[0x0][0x2d0], -R2.reuse ;  /* 0x0000b40004047a23 */ /* 0x100fe20000010802 */
[----:B------:R-:W-:Y:S01]  /*84c0*/  FSEL R21, R180, -INF , P0 ;  /* 0xff800000b4157808 */ /* 0x000fe20000000000 */
[--C-:B------:R-:W-:Y:S01]  /*84d0*/  FFMA.FTZ R6, R6, c[0x0][0x2d0], -R2.reuse ;  /* 0x0000b40006067a23 */ /* 0x100fe20000010802 */
[----:B------:R-:W-:Y:S01]  /*84e0*/  ISETP.GT.AND P0, PT, R3, 0x39, PT ;  /* 0x000000390300780c */ /* 0x000fe20003f04270 */
        /* <DEDUP_REMOVED lines=16> */
[----:B------:R-:W-:Y:S07]  /*85f0*/  FFMA.FTZ R183, R5, c[0x0][0x2d0], -R2 ;  /* 0x0000b40005b77a23 */ /* 0x000fee0000010802 */
[----:B------:R-:W1:Y:S02]  /*8600*/  MUFU.EX2 R2, R0 ;  /* 0x0000000000027308 */ /* 0x000e640000000800 */
[C---:B-1----:R-:W-:Y:S02]  /*8610*/  FMUL.FTZ R9, R2.reuse, R161 ;  /* 0x000000a102097220 */ /* 0x042fe40000410000 */
        /* <DEDUP_REMOVED lines=16> */
[C---:B--2---:R-:W-:Y:S02]  /*8720*/  FFMA.FTZ R0, R2.reuse, R179, R4 ;  /* 0x000000b302007223 */ /* 0x044fe40000010004 */
[----:B------:R-:W-:Y:S02]  /*8730*/  FMUL.FTZ R64, R2, R64 ;  /* 0x0000004002407220 */ /* 0x000fe40000410000 */
[C---:B------:R-:W-:Y:S01]  /*8740*/  FADD.FTZ R5, R176.reuse, R0 ;  /* 0x00000000b0057221 */ /* 0x040fe20000010000 */
[----:B------:R-:W-:Y:S01]  /*8750*/  F2FP.PACK_AB R176, R176, R4 ;  /* 0x00000004b0b0723e */ /* 0x000fe200000000ff */
[----:B------:R-:W1:Y:S01]  /*8760*/  MUFU.EX2 R0, R17 ;  /* 0x0000001100007308 */ /* 0x000e620000000800 */
[----:B------:R-:W-:Y:S02]  /*8770*/  FMUL.FTZ R65, R2, R65 ;  /* 0x0000004102417220 */ /* 0x000fe40000410000 */
[----:B------:R-:W-:Y:S02]  /*8780*/  FADD.FTZ R4, R178, R5 ;  /* 0x00000005b2047221 */ /* 0x000fe40000010000 */
        /* <DEDUP_REMOVED lines=10> */
[C---:B-1----:R-:W-:Y:S01]  /*8830*/  F2FP.PACK_AB R178, R0.reuse, R178 ;  /* 0x000000b200b2723e */ /* 0x042fe200000000ff */
[----:B------:R-:W-:Y:S01]  /*8840*/  FADD.FTZ R181, R0, R4 ;  /* 0x0000000400b57221 */ /* 0x000fe20000010000 */
[----:B------:R-:W-:Y:S01]  /*8850*/  FMNMX.FTZ R0, R20, R133, !PT ;  /* 0x0000008514007209 */ /* 0x000fe20007810000 */
[C---:B------:R-:W-:Y:S01]  /*8860*/  FMUL.FTZ R17, R2.reuse, R153 ;  /* 0x0000009902117220 */ /* 0x040fe20000410000 */
[----:B------:R-:W-:Y:S01]  /*8870*/  FSEL R4, R35, -INF , P0 ;  /* 0xff80000023047808 */ /* 0x000fe20000000000 */
[----:B------:R-:W-:Y:S01]  /*8880*/  FMUL.FTZ R88, R2, R88 ;  /* 0x0000005802587220 */ /* 0x000fe20000410000 */
[----:B------:R-:W-:Y:S01]  /*8890*/  FMNMX.FTZ R0, R34, R0, !PT ;  /* 0x0000000022007209 */ /* 0x000fe20007810000 */
[C---:B------:R-:W-:Y:S01]  /*88a0*/  FMUL.FTZ R89, R2.reuse, R89 ;  /* 0x0000005902597220 */ /* 0x040fe20000410000 */
[----:B------:R-:W-:Y:S01]  /*88b0*/  MOV R35, R12 ;  /* 0x0000000c00237202 */ /* 0x000fe20000000f00 */
[C---:B------:R-:W-:Y:S01]  /*88c0*/  FMUL.FTZ R12, R2.reuse, R156 ;  /* 0x0000009c020c7220 */ /* 0x040fe20000410000 */
[----:B------:R-:W-:Y:S01]  /*88d0*/  FMNMX.FTZ R0, R33, R0, !PT ;  /* 0x0000000021007209 */ /* 0x000fe20007810000 */
[C---:B------:R-:W-:Y:S02]  /*88e0*/  FMUL.FTZ R92, R2.reuse, R92 ;  /* 0x0000005c025c7220 */ /* 0x040fe40000410000 */
[----:B------:R-:W-:Y:S01]  /*88f0*/  FMUL.FTZ R93, R2, R93 ;  /* 0x0000005d025d7220 */ /* 0x000fe20000410000 */
[----:B------:R-:W-:Y:S01]  /*8900*/  FMNMX.FTZ R0, R32, R0, !PT ;  /* 0x0000000020007209 */ /* 0x000fe20007810000 */
[C---:B------:R-:W-:Y:S02]  /*8910*/  FMUL.FTZ R96, R2.reuse, R96 ;  /* 0x0000006002607220 */ /* 0x040fe40000410000 */
        /* <DEDUP_REMOVED lines=24> */
[----:B------:R-:W-:Y:S01]  /*8aa0*/  FMUL.FTZ R129, R2, R129 ;  /* 0x0000008102817220 */ /* 0x000fe20000410000 */
        /* <DEDUP_REMOVED lines=13> */
[----:B------:R-:W-:Y:S02]  /*8b80*/  FADD.FTZ R0, -R0, R133 ;  /* 0x0000008500007221 */ /* 0x000fe40000010100 */
[--C-:B------:R-:W-:Y:S01]  /*8b90*/  FFMA.FTZ R191, R27, c[0x0][0x2d0], -R5.reuse ;  /* 0x0000b4001bbf7a23 */ /* 0x100fe20000010805 */
[----:B------:R-:W-:Y:S01]  /*8ba0*/  MOV R27, R6 ;  /* 0x00000006001b7202 */ /* 0x000fe20000000f00 */
[----:B------:R-:W-:Y:S01]  /*8bb0*/  FMUL.FTZ R0, R0, c[0x0][0x2d0] ;  /* 0x0000b40000007a20 */ /* 0x000fe20000410000 */
[----:B------:R-:W2:Y:S01]  /*8bc0*/  LDL.LU R6, [R1+0x9c] ;  /* 0x00009c0001067983 */ /* 0x000ea20000300800 */
[--C-:B------:R-:W-:Y:S02]  /*8bd0*/  FFMA.FTZ R34, R34, c[0x0][0x2d0], -R5.reuse ;  /* 0x0000b40022227a23 */ /* 0x100fe40000010805 */
[--C-:B------:R-:W-:Y:S02]  /*8be0*/  FFMA.FTZ R179, R33, c[0x0][0x2d0], -R5.reuse ;  /* 0x0000b40021b37a23 */ /* 0x100fe40000010805 */
[----:B------:R-:W-:Y:S01]  /*8bf0*/  FMUL.FTZ R33, R2, R137 ;  /* 0x0000008902217220 */ /* 0x000fe20000410000 */
[----:B------:R-:W-:Y:S01]  /*8c00*/  MUFU.EX2 R0, R0 ;  /* 0x0000000000007308 */ /* 0x000fe20000000800 */
[--C-:B------:R-:W-:Y:S02]  /*8c10*/  FFMA.FTZ R180, R32, c[0x0][0x2d0], -R5.reuse ;  /* 0x0000b40020b47a23 */ /* 0x100fe40000010805 */
[----:B------:R-:W-:Y:S02]  /*8c20*/  FMUL.FTZ R32, R2, R136 ;  /* 0x0000008802207220 */ /* 0x000fe40000410000 */
[--C-:B------:R-:W-:Y:S02]  /*8c30*/  FFMA.FTZ R184, R28, c[0x0][0x2d0], -R5.reuse ;  /* 0x0000b4001cb87a23 */ /* 0x100fe40000010805 */
[C---:B------:R-:W-:Y:S02]  /*8c40*/  FMUL.FTZ R28, R2.reuse, R140 ;  /* 0x0000008c021c7220 */ /* 0x040fe40000410000 */
[--C-:B------:R-:W-:Y:S01]  /*8c50*/  FFMA.FTZ R14, R25, c[0x0][0x2d0], -R5.reuse ;  /* 0x0000b400190e7a23 */ /* 0x100fe20000010805 */
[----:B------:R-:W-:Y:S01]  /*8c60*/  MUFU.EX2 R153, R179 ;  /* 0x000000b300997308 */ /* 0x000fe20000000800 */
[----:B------:R-:W-:Y:S02]  /*8c70*/  FMUL.FTZ R25, R2, R145 ;  /* 0x0000009102197220 */ /* 0x000fe40000410000 */
[--C-:B------:R-:W-:Y:S02]  /*8c80*/  FFMA.FTZ R23, R23, c[0x0][0x2d0], -R5.reuse ;  /* 0x0000b40017177a23 */ /* 0x100fe40000010805 */
[--C-:B------:R-:W-:Y:S02]  /*8c90*/  FFMA.FTZ R22, R22, c[0x0][0x2d0], -R5.reuse ;  /* 0x0000b40016167a23 */ /* 0x100fe40000010805 */
[--C-:B------:R-:W-:Y:S01]  /*8ca0*/  FFMA.FTZ R177, R20, c[0x0][0x2d0], -R5.reuse ;  /* 0x0000b40014b17a23 */ /* 0x100fe20000010805 */
[----:B------:R-:W-:Y:S01]  /*8cb0*/  MOV R161, R23 ;  /* 0x0000001700a17202 */ /* 0x000fe20000000f00 */
[C---:B------:R-:W-:Y:S01]  /*8cc0*/  FMUL.FTZ R20, R2.reuse, R148 ;  /* 0x0000009402147220 */ /* 0x040fe20000410000 */
[----:B------:R-:W1:Y:S01]  /*8cd0*/  MUFU.EX2 R156, R180 ;  /* 0x000000b4009c7308 */ /* 0x000e620000000800 */
[--C-:B------:R-:W-:Y:S01]  /*8ce0*/  FFMA.FTZ R185, R31, c[0x0][0x2d0], -R5.reuse ;  /* 0x0000b4001fb97a23 */ /* 0x100fe20000010805 */
[----:B------:R-:W-:Y:S01]  /*8cf0*/  MOV R148, R18 ;  /* 0x0000001200947202 */ /* 0x000fe20000000f00 */
[--C-:B------:R-:W-:Y:S02]  /*8d00*/  FFMA.FTZ R31, R21, c[0x0][0x2d0], -R5.reuse ;  /* 0x0000b400151f7a23 */ /* 0x100fe40000010805 */
[----:B------:R-:W-:Y:S02]  /*8d10*/  FMUL.FTZ R21, R2, R149 ;  /* 0x0000009502157220 */ /* 0x000fe40000410000 */
[--C-:B------:R-:W-:Y:S01]  /*8d20*/  FFMA.FTZ R186, R30, c[0x0][0x2d0], -R5.reuse ;  /* 0x0000b4001eba7a23 */ /* 0x100fe20000010805 */
[----:B------:R-:W-:Y:S01]  /*8d30*/  MOV R30, R183 ;  /* 0x000000b7001e7202 */ /* 0x000fe20000000f00 */
[--C-:B------:R-:W-:Y:S01]  /*8d40*/  FFMA.FTZ R183, R29, c[0x0][0x2d0], -R5.reuse ;  /* 0x0000b4001db77a23 */ /* 0x100fe20000010805 */
[----:B------:R-:W2:Y:S01]  /*8d50*/  MUFU.EX2 R177, R177 ;  /* 0x000000b100b17308 */ /* 0x000ea20000000800 */
[----:B------:R-:W-:Y:S01]  /*8d60*/  FMUL.FTZ R29, R2, R141 ;  /* 0x0000008d021d7220 */ /* 0x000fe20000410000 */
[----:B------:R-:W-:Y:S01]  /*8d70*/  MOV R157, R30 ;  /* 0x0000001e009d7202 */ /* 0x000fe20000000f00 */
[--C-:B------:R-:W-:Y:S01]  /*8d80*/  FFMA.FTZ R190, R26, c[0x0][0x2d0], -R5.reuse ;  /* 0x0000b4001abe7a23 */ /* 0x100fe20000010805 */
[----:B------:R-:W-:Y:S01]  /*8d90*/  MOV R26, R7 ;  /* 0x00000007001a7202 */ /* 0x000fe20000000f00 */
[--C-:B------:R-:W-:Y:S01]  /*8da0*/  FFMA.FTZ R11, R24, c[0x0][0x2d0], -R5.reuse ;  /* 0x0000b400180b7a23 */ /* 0x100fe20000010805 */
[----:B------:R-:W-:Y:S01]  /*8db0*/  MOV R7, R8 ;  /* 0x0000000800077202 */ /* 0x000fe20000000f00 */
[C---:B------:R-:W-:Y:S01]  /*8dc0*/  FMUL.FTZ R8, R2.reuse, R160 ;  /* 0x000000a002087220 */ /* 0x040fe20000410000 */
[----:B------:R-:W-:Y:S01]  /*8dd0*/  MOV R160, R22 ;  /* 0x0000001600a07202 */ /* 0x000fe20000000f00 */
[----:B------:R-:W-:Y:S01]  /*8de0*/  FMUL.FTZ R24, R2, R144 ;  /* 0x0000009002187220 */ /* 0x000fe20000410000 */
[----:B------:R-:W-:Y:S01]  /*8df0*/  MOV R152, R7 ;  /* 0x0000000700987202 */ /* 0x000fe20000000f00 */
[----:B------:R-:W-:Y:S01]  /*8e00*/  FFMA.FTZ R10, R4, c[0x0][0x2d0], -R5 ;  /* 0x0000b400040a7a23 */ /* 0x000fe20000010805 */
[----:B------:R-:W-:Y:S01]  /*8e10*/  MUFU.EX2 R144, R187 ;  /* 0x000000bb00907308 */ /* 0x000fe20000000800 */
[----:B------:R-:W-:Y:S01]  /*8e20*/  FMUL.FTZ R4, R2, R164 ;  /* 0x000000a402047220 */ /* 0x000fe20000410000 */
[----:B-1----:R-:W-:Y:S01]  /*8e30*/  F2FP.PACK_AB R179, R156, R153 ;  /* 0x000000999cb3723e */ /* 0x002fe200000000ff */
[----:B------:R-:W-:Y:S01]  /*8e40*/  FMUL.FTZ R5, R2, R165 ;  /* 0x000000a502057220 */ /* 0x000fe20000410000 */
[----:B------:R-:W-:Y:S01]  /*8e50*/  MOV R164, R10 ;  /* 0x0000000a00a47202 */ /* 0x000fe20000000f00 */
[C---:B------:R-:W-:Y:S01]  /*8e60*/  FMUL.FTZ R10, R0.reuse, R162 ;  /* 0x000000a2000a7220 */ /* 0x040fe20000410000 */
[----:B------:R-:W-:Y:S01]  /*8e70*/  MOV R162, R11 ;  /* 0x0000000b00a27202 */ /* 0x000fe20000000f00 */
[C---:B------:R-:W-:Y:S01]  /*8e80*/  FMUL.FTZ R11, R0.reuse, R163 ;  /* 0x000000a3000b7220 */ /* 0x040fe20000410000 */
[----:B------:R-:W-:Y:S01]  /*8e90*/  MOV R163, R14 ;  /* 0x0000000e00a37202 */ /* 0x000fe20000000f00 */
[C---:B------:R-:W-:Y:S01]  /*8ea0*/  FMUL.FTZ R14, R0.reuse, R158 ;  /* 0x0000009e000e7220 */ /* 0x040fe20000410000 */
[----:B------:R1:W3:Y:S01]  /*8eb0*/  MUFU.EX2 R2, R34 ;  /* 0x0000002200027308 */ /* 0x0002e20000000800 */
        /* <DEDUP_REMOVED lines=18> */
[----:B------:R-:W-:Y:S01]  /*8fe0*/  LDSM.16.MT88.4 R140, [R135+0x900] ;  /* 0x00090000878c783b */ /* 0x000fe20000004200 */
[C---:B-1----:R-:W-:Y:S02]  /*8ff0*/  FMUL.FTZ R34, R0.reuse, R138 ;  /* 0x0000008a00227220 */ /* 0x042fe40000410000 */
[C---:B------:R-:W-:Y:S02]  /*9000*/  FMUL.FTZ R39, R0.reuse, R39 ;  /* 0x0000002700277220 */ /* 0x040fe40000410000 */
[C---:B------:R-:W-:Y:S02]  /*9010*/  FMUL.FTZ R42, R0.reuse, R42 ;  /* 0x0000002a002a7220 */ /* 0x040fe40000410000 */
[C---:B------:R-:W-:Y:S01]  /*9020*/  FMUL.FTZ R43, R0.reuse, R43 ;  /* 0x0000002b002b7220 */ /* 0x040fe20000410000 */
[----:B------:R-:W1:Y:S01]  /*9030*/  LDSM.16.MT88.4 R136, [R135+0x100] ;  /* 0x000100008788783b */ /* 0x000e620000004200 */
        /* <DEDUP_REMOVED lines=50> */
[----:B---3--:R-:W-:Y:S01]  /*9360*/  F2FP.PACK_AB R177, R2, R177 ;  /* 0x000000b102b1723e */ /* 0x008fe200000000ff */
[C---:B------:R-:W-:Y:S01]  /*9370*/  FMUL.FTZ R6, R0.reuse, R166 ;  /* 0x000000a600067220 */ /* 0x040fe20000410000 */
[----:B------:R-:W-:Y:S01]  /*9380*/  MOV R166, R27 ;  /* 0x0000001b00a67202 */ /* 0x000fe20000000f00 */
[----:B------:R-:W-:Y:S02]  /*9390*/  FMUL.FTZ R27, R0, R147 ;  /* 0x00000093001b7220 */ /* 0x000fe40000410000 */
[----:B------:R-:W-:Y:S01]  /*93a0*/  FADD.FTZ R154, R2, R133 ;  /* 0x00000085029a7221 */ /* 0x000fe20000010000 */
[----:B------:R-:W-:Y:S02]  /*93b0*/  MUFU.EX2 R0, R188 ;  /* 0x000000bc00007308 */ /* 0x000fe40000000800 */
[C---:B-1----:R-:W-:Y:S08]  /*93c0*/  HMMA.16816.F32 R4, R176.reuse, R136, R4 ;  /* 0x00000088b004723c */ /* 0x042ff00000001804 */
[C---:B------:R-:W-:Y:S01]  /*93d0*/  HMMA.16816.F32 R8, R176.reuse, R138, R8 ;  /* 0x0000008ab008723c */ /* 0x040fe20000001808 */
[----:B------:R-:W1:Y:S01]  /*93e0*/  LDSM.16.MT88.4 R136, [R248+0x100] ;  /* 0x00010000f888783b */ /* 0x000e620000004200 */
[----:B------:R-:W-:Y:S10]  /*93f0*/  MUFU.EX2 R188, R160 ;  /* 0x000000a000bc7308 */ /* 0x000ff40000000800 */
[----:B------:R-:W2:Y:S10]  /*9400*/  MUFU.EX2 R2, R189 ;  /* 0x000000bd00027308 */ /* 0x000eb40000000800 */
[----:B------:R-:W-:Y:S10]  /*9410*/  MUFU.EX2 R189, R161 ;  /* 0x000000a100bd7308 */ /* 0x000ff40000000800 */
[----:B------:R-:W3:Y:S01]  /*9420*/  MUFU.EX2 R133, R182 ;  /* 0x000000b600857308 */ /* 0x000ee20000000800 */
[C---:B-1----:R-:W-:Y:S09]  /*9430*/  HMMA.16816.F32 R12, R176.reuse, R136, R12 ;  /* 0x00000088b00c723c */ /* 0x042ff2000000180c */
[----:B------:R-:W-:Y:S01]  /*9440*/  MUFU.EX2 R182, R190 ;  /* 0x000000be00b67308 */ /* 0x000fe20000000800 */
[C---:B------:R-:W-:Y:S01]  /*9450*/  HMMA.16816.F32 R16, R176.reuse, R138, R16 ;  /* 0x0000008ab010723c */ /* 0x040fe20000001810 */
[----:B------:R-:W1:Y:S08]  /*9460*/  LDSM.16.MT88.4 R136, [R251+0x100] ;  /* 0x00010000fb88783b */ /* 0x000e700000004200 */
[----:B------:R4:W-:Y:S03]  /*9470*/  MUFU.EX2 R190, R162 ;  /* 0x000000a200be7308 */ /* 0x0009e60000000800 */
[----:B----4-:R-:W-:Y:S01]  /*9480*/  MOV R162, R152 ;  /* 0x0000009800a27202 */ /* 0x010fe20000000f00 */
        /* <DEDUP_REMOVED lines=40> */
[----:B--2---:R-:W-:Y:S01]  /*9710*/  FADD.FTZ R136, R2, R181 ;  /* 0x000000b502887221 */ /* 0x004fe20000010000 */
[----:B------:R-:W-:Y:S01]  /*9720*/  HMMA.16816.F32 R128, R176, R138, R128 ;  /* 0x0000008ab080723c */ /* 0x000fe20000001880 */
[----:B------:R-:W-:Y:S03]  /*9730*/  MUFU.EX2 R181, R191 ;  /* 0x000000bf00b57308 */ /* 0x000fe60000000800 */
[----:B------:R-:W-:Y:S03]  /*9740*/  FADD.FTZ R136, R0, R136 ;  /* 0x0000008800887221 */ /* 0x000fe60000010000 */
[C---:B---3--:R-:W-:Y:S01]  /*9750*/  F2FP.PACK_AB R138, R133.reuse, R144 ;  /* 0x00000090858a723e */ /* 0x048fe200000000ff */
[----:B------:R-:W-:Y:S01]  /*9760*/  FADD.FTZ R137, R144, R136 ;  /* 0x0000008890897221 */ /* 0x000fe20000010000 */
[----:B------:R-:W-:Y:S01]  /*9770*/  F2FP.PACK_AB R136, R0, R2 ;  /* 0x000000020088723e */ /* 0x000fe200000000ff */
[----:B------:R-:W1:Y:S01]  /*9780*/  LDSM.16.MT88.4 R144, [R248+0x900] ;  /* 0x00090000f890783b */ /* 0x000e620000004200 */
[----:B------:R-:W2:Y:S01]  /*9790*/  MUFU.EX2 R2, R155 ;  /* 0x0000009b00027308 */ /* 0x000ea20000000800 */
[----:B------:R-:W-:Y:S01]  /*97a0*/  FADD.FTZ R149, R133, R137 ;  /* 0x0000008985957221 */ /* 0x000fe20000010000 */
[----:B------:R-:W-:Y:S02]  /*97b0*/  F2FP.PACK_AB R137, R186, R185 ;  /* 0x000000b9ba89723e */ /* 0x000fe400000000ff */
[----:B------:R-:W-:Y:S02]  /*97c0*/  F2FP.PACK_AB R139, R184, R183 ;  /* 0x000000b7b88b723e */ /* 0x000fe400000000ff */
[----:B------:R-:W-:Y:S04]  /*97d0*/  F2FP.PACK_AB R177, R188, R189 ;  /* 0x000000bdbcb1723e */ /* 0x000fe800000000ff */
[----:B------:R-:W-:Y:S01]  /*97e0*/  MUFU.EX2 R0, R159 ;  /* 0x0000009f00007308 */ /* 0x000fe20000000800 */
[C---:B------:R-:W-:Y:S08]  /*97f0*/  HMMA.16816.F32 R4, R136.reuse, R140, R4 ;  /* 0x0000008c8804723c */ /* 0x040ff00000001804 */
[C---:B------:R-:W-:Y:S01]  /*9800*/  HMMA.16816.F32 R8, R136.reuse, R142, R8 ;  /* 0x0000008e8808723c */ /* 0x040fe20000001808 */
[----:B------:R-:W3:Y:S01]  /*9810*/  LDSM.16.MT88.4 R140, [R251+0x900] ;  /* 0x00090000fb8c783b */ /* 0x000ee20000004200 */
[----:B------:R-:W4:Y:S10]  /*9820*/  MUFU.EX2 R133, R158 ;  /* 0x0000009e00857308 */ /* 0x000f340000000800 */
[----:B------:R-:W-:Y:S01]  /*9830*/  MUFU.EX2 R176, R167 ;  /* 0x000000a700b07308 */ /* 0x000fe20000000800 */
[C---:B-1----:R-:W-:Y:S09]  /*9840*/  HMMA.16816.F32 R12, R136.reuse, R144, R12 ;  /* 0x00000090880c723c */ /* 0x042ff2000000180c */
[----:B------:R-:W-:Y:S01]  /*9850*/  MUFU.EX2 R178, R157 ;  /* 0x0000009d00b27308 */ /* 0x000fe20000000800 */
        /* <DEDUP_REMOVED lines=42> */
[----:B------:R-:W-:Y:S01]  /*9b00*/  HMMA.16816.F32 R128, R136, R146, R128 ;  /* 0x000000928880723c */ /* 0x000fe20000001880 */
[----:B------:R-:W1:Y:S06]  /*9b10*/  LDSM.16.MT88.4 R144, [R248+0x1100] ;  /* 0x00110000f890783b */ /* 0x000e6c0000004200 */
[----:B--2---:R-:W-:Y:S01]  /*9b20*/  FADD.FTZ R136, R2, R149 ;  /* 0x0000009502887221 */ /* 0x004fe20000010000 */
[C---:B----4-:R-:W-:Y:S04]  /*9b30*/  F2FP.PACK_AB R138, R133.reuse, R148 ;  /* 0x00000094858a723e */ /* 0x050fe800000000ff */
[----:B------:R-:W-:Y:S01]  /*9b40*/  FADD.FTZ R136, R0, R136 ;  /* 0x0000008800887221 */ /* 0x000fe20000010000 */
[----:B------:R-:W-:Y:S03]  /*9b50*/  F2FP.PACK_AB R139, R190, R180 ;  /* 0x000000b4be8b723e */ /* 0x000fe600000000ff */
[----:B------:R-:W-:Y:S01]  /*9b60*/  FADD.FTZ R137, R148, R136 ;  /* 0x0000008894897221 */ /* 0x000fe20000010000 */
[----:B------:R-:W-:Y:S01]  /*9b70*/  F2FP.PACK_AB R136, R0, R2 ;  /* 0x000000020088723e */ /* 0x000fe200000000ff */
[----:B------:R-:W2:Y:S01]  /*9b80*/  LDSM.16.MT88.4 R148, [R251+0x1100] ;  /* 0x00110000fb94783b */ /* 0x000ea20000004200 */
[----:B------:R-:W4:Y:S01]  /*9b90*/  MUFU.EX2 R0, R162 ;  /* 0x000000a200007308 */ /* 0x000f220000000800 */
[----:B------:R-:W-:Y:S01]  /*9ba0*/  FADD.FTZ R152, R133, R137 ;  /* 0x0000008985987221 */ /* 0x000fe20000010000 */
[----:B------:R-:W-:Y:S07]  /*9bb0*/  F2FP.PACK_AB R137, R182, R181 ;  /* 0x000000b5b689723e */ /* 0x000fee00000000ff */
[C---:B---3--:R-:W-:Y:S01]  /*9bc0*/  HMMA.16816.F32 R4, R136.reuse, R140, R4 ;  /* 0x0000008c8804723c */ /* 0x048fe20000001804 */
[----:B------:R-:W3:Y:S07]  /*9bd0*/  MUFU.EX2 R2, R166 ;  /* 0x000000a600027308 */ /* 0x000eee0000000800 */
[C---:B------:R-:W-:Y:S01]  /*9be0*/  HMMA.16816.F32 R8, R136.reuse, R142, R8 ;  /* 0x0000008e8808723c */ /* 0x040fe20000001808 */
[----:B------:R-:W5:Y:S03]  /*9bf0*/  LDSM.16.MT88.4 R140, [R250+0x1100] ;  /* 0x00110000fa8c783b */ /* 0x000f660000004200 */
[----:B----4-:R-:W-:Y:S04]  /*9c00*/  FADD.FTZ R133, R0, R152 ;  /* 0x0000009800857221 */ /* 0x010fe80000010000 */
[C---:B-1----:R-:W-:Y:S01]  /*9c10*/  HMMA.16816.F32 R12, R136.reuse, R144, R12 ;  /* 0x00000090880c723c */ /* 0x042fe2000000180c */
[----:B------:R-:W-:Y:S03]  /*9c20*/  LDSM.16.MT88.4 R160, [R135+0x1900] ;  /* 0x0019000087a0783b */ /* 0x000fe60000004200 */
[C---:B------:R-:W-:Y:S01]  /*9c30*/  FADD.FTZ R133, R176.reuse, R133 ;  /* 0x00000085b0857221 */ /* 0x040fe20000010000 */
[----:B------:R-:W-:Y:S03]  /*9c40*/  F2FP.PACK_AB R176, R176, R0 ;  /* 0x00000000b0b0723e */ /* 0x000fe600000000ff */
[C---:B------:R-:W-:Y:S01]  /*9c50*/  HMMA.16816.F32 R16, R136.reuse, R146, R16 ;  /* 0x000000928810723c */ /* 0x040fe20000001810 */
[----:B------:R-:W1:Y:S03]  /*9c60*/  LDSM.16.MT88.4 R144, [R135+0x3100] ;  /* 0x003100008790783b */ /* 0x000e660000004200 */
[----:B---3--:R-:W-:Y:S01]  /*9c70*/  FADD.FTZ R0, R2, R133 ;  /* 0x0000008502007221 */ /* 0x008fe20000010000 */
[----:B------:R-:W-:Y:S03]  /*9c80*/  MOV R133, R3 ;  /* 0x0000000300857202 */ /* 0x000fe60000000f00 */
[C---:B--2---:R-:W-:Y:S04]  /*9c90*/  HMMA.16816.F32 R20, R136.reuse, R148, R20 ;  /* 0x000000948814723c */ /* 0x044fe80000001814 */
[C---:B------:R-:W-:Y:S01]  /*9ca0*/  FADD.FTZ R0, R178.reuse, R0 ;  /* 0x00000000b2007221 */ /* 0x040fe20000010000 */
[----:B------:R-:W-:Y:S02]  /*9cb0*/  F2FP.PACK_AB R178, R178, R2 ;  /* 0x00000002b2b2723e */ /* 0x000fe400000000ff */
[----:B------:R-:W2:Y:S01]  /*9cc0*/  MUFU.EX2 R2, R164 ;  /* 0x000000a400027308 */ /* 0x000ea20000000800 */
[C---:B------:R-:W-:Y:S01]  /*9cd0*/  HMMA.16816.F32 R24, R136.reuse, R150, R24 ;  /* 0x000000968818723c */ /* 0x040fe20000001818 */
[----:B------:R-:W3:Y:S07]  /*9ce0*/  LDSM.16.MT88.4 R148, [R248+0x3100] ;  /* 0x00310000f894783b */ /* 0x000eee0000004200 */
[C---:B-----5:R-:W-:Y:S01]  /*9cf0*/  HMMA.16816.F32 R28, R136.reuse, R140, R28 ;  /* 0x0000008c881c723c */ /* 0x060fe2000000181c */
[----:B------:R-:W-:Y:S07]  /*9d00*/  STL [R1+0xa4], R0 ;  /* 0x0000a40001007387 */ /* 0x000fee0000100800 */
[C---:B------:R-:W-:Y:S01]  /*9d10*/  HMMA.16816.F32 R32, R136.reuse, R142, R32 ;  /* 0x0000008e8820723c */ /* 0x040fe20000001820 */
[----:B------:R-:W4:Y:S03]  /*9d20*/  LDSM.16.MT88.4 R140, [R251+0x3100] ;  /* 0x00310000fb8c783b */ /* 0x000f260000004200 */
[----:B--2---:R-:W-:Y:S04]  /*9d30*/  F2FP.PACK_AB R179, R2, R187 ;  /* 0x000000bb02b3723e */ /* 0x004fe800000000ff */
[C---:B-1----:R-:W-:Y:S08]  /*9d40*/  HMMA.16816.F32 R36, R136.reuse, R144, R36 ;  /* 0x000000908824723c */ /* 0x042ff00000001824 */
[C---:B------:R-:W-:Y:S01]  /*9d50*/  HMMA.16816.F32 R40, R136.reuse, R146, R40 ;  /* 0x000000928828723c */ /* 0x040fe20000001828 */
[----:B------:R-:W1:Y:S07]  /*9d60*/  LDSM.16.MT88.4 R144, [R250+0x3100] ;  /* 0x00310000fa90783b */ /* 0x000e6e0000004200 */
[C---:B---3--:R-:W-:Y:S08]  /*9d70*/  HMMA.16816.F32 R44, R136.reuse, R148, R44 ;  /* 0x00000094882c723c */ /* 0x048ff0000000182c */
[C---:B------:R-:W-:Y:S01]  /*9d80*/  HMMA.16816.F32 R48, R136.reuse, R150, R48 ;  /* 0x000000968830723c */ /* 0x040fe20000001830 */
[----:B------:R-:W2:Y:S07]  /*9d90*/  LDSM.16.MT88.4 R148, [R135+0x5100] ;  /* 0x005100008794783b */ /* 0x000eae0000004200 */
[C---:B----4-:R-:W-:Y:S08]  /*9da0*/  HMMA.16816.F32 R52, R136.reuse, R140, R52 ;  /* 0x0000008c8834723c */ /* 0x050ff00000001834 */
        /* <DEDUP_REMOVED lines=20> */
[C---:B-1----:R-:W-:Y:S07]  /*9ef0*/  HMMA.16816.F32 R108, R136.reuse, R144, R108 ;  /* 0x00000090886c723c */ /* 0x042fee000000186c */
[----:B------:R-:W-:Y:S01]  /*9f00*/  FADD.FTZ R144, R153, R154 ;  /* 0x0000009a99907221 */ /* 0x000fe20000010000 */
[C---:B------:R-:W-:Y:S01]  /*9f10*/  HMMA.16816.F32 R112, R136.reuse, R146, R112 ;  /* 0x000000928870723c */ /* 0x040fe20000001870 */
[----:B------:R-:W1:Y:S03]  /*9f20*/  LDSM.16.MT88.4 R152, [R248+0x1900] ;  /* 0x00190000f898783b */ /* 0x000e660000004200 */
[----:B------:R-:W-:Y:S04]  /*9f30*/  FADD.FTZ R0, R156, R144 ;  /* 0x000000909c007221 */ /* 0x000fe80000010000 */
[C---:B--2---:R-:W-:Y:S01]  /*9f40*/  HMMA.16816.F32 R116, R136.reuse, R148, R116 ;  /* 0x000000948874723c */ /* 0x044fe20000001874 */
[----:B------:R-:W2:Y:S03]  /*9f50*/  LDSM.16.MT88.4 R144, [R251+0x1900] ;  /* 0x00190000fb90783b */ /* 0x000ea60000004200 */
[----:B------:R-:W-:Y:S04]  /*9f60*/  FADD.FTZ R0, R185, R0 ;  /* 0x00000000b9007221 */ /* 0x000fe80000010000 */
[C---:B------:R-:W-:Y:S04]  /*9f70*/  HMMA.16816.F32 R120, R136.reuse, R150, R120 ;  /* 0x000000968878723c */ /* 0x040fe80000001878 */
[----:B------:R-:W-:Y:S04]  /*9f80*/  FADD.FTZ R0, R186, R0 ;  /* 0x00000000ba007221 */ /* 0x000fe80000010000 */
[----:B------:R-:W-:Y:S01]  /*9f90*/  FADD.FTZ R0, R183, R0 ;  /* 0x00000000b7007221 */ /* 0x000fe20000010000 */
[C---:B---3--:R-:W-:Y:S03]  /*9fa0*/  HMMA.16816.F32 R124, R136.reuse, R140, R124 ;  /* 0x0000008c887c723c */ /* 0x048fe6000000187c */
[----:B------:R-:W-:Y:S04]  /*9fb0*/  FADD.FTZ R0, R184, R0 ;  /* 0x00000000b8007221 */ /* 0x000fe80000010000 */
[----:B------:R-:W-:Y:S01]  /*9fc0*/  FADD.FTZ R0, R181, R0 ;  /* 0x00000000b5007221 */ /* 0x000fe20000010000 */
[----:B------:R-:W-:Y:S01]  /*9fd0*/  HMMA.16816.F32 R128, R136, R142, R128 ;  /* 0x0000008e8880723c */ /* 0x000fe20000001880 */
[----:B------:R-:W3:Y:S03]  /*9fe0*/  LDSM.16.MT88.4 R136, [R250+0x1900] ;  /* 0x00190000fa88783b */ /* 0x000ee60000004200 */
[----:B------:R-:W-:Y:S04]  /*9ff0*/  FADD.FTZ R0, R182, R0 ;  /* 0x00000000b6007221 */ /* 0x000fe80000010000 */
[C---:B------:R-:W-:Y:S01]  /*a000*/  HMMA.16816.F32 R164, R176.reuse, R160, R4 ;  /* 0x000000a0b0a4723c */ /* 0x040fe20000001804 */
[----:B------:R-:W4:Y:S04]  /*a010*/  LDSM.16.MT88.4 R4, [R135+0x3900] ;  /* 0x003900008704783b */ /* 0x000f280000004200 */
[----:B------:R-:W-:Y:S03]  /*a020*/  FADD.FTZ R0, R180, R0 ;  /* 0x00000000b4007221 */ /* 0x000fe60000010000 */
[C---:B------:R-:W-:Y:S01]  /*a030*/  HMMA.16816.F32 R160, R176.reuse, R162, R8 ;  /* 0x000000a2b0a0723c */ /* 0x040fe20000001808 */
[----:B------:R-:W5:Y:S03]  /*a040*/  LDSM.16.MT88.4 R8, [R248+0x3900] ;  /* 0x00390000f808783b */ /* 0x000f660000004200 */
[----:B------:R-:W-:Y:S04]  /*a050*/  FADD.FTZ R0, R190, R0 ;  /* 0x00000000be007221 */ /* 0x000fe80000010000 */
[C---:B-1----:R-:W-:Y:S01]  /*a060*/  HMMA.16816.F32 R156, R176.reuse, R152, R12 ;  /* 0x00000098b09c723c */ /* 0x042fe2000000180c */
[----:B------:R-:W1:Y:S03]  /*a070*/  LDSM.16.MT88.4 R12, [R251+0x3900] ;  /* 0x00390000fb0c783b */ /* 0x000e660000004200 */
[----:B------:R-:W-:Y:S04]  /*a080*/  FADD.FTZ R0, R189, R0 ;  /* 0x00000000bd007221 */ /* 0x000fe80000010000 */
[C---:B------:R-:W-:Y:S01]  /*a090*/  HMMA.16816.F32 R152, R176.reuse, R154, R16 ;  /* 0x0000009ab098723c */ /* 0x040fe20000001810 */
[----:B------:R-:W1:Y:S03]  /*a0a0*/  LDSM.16.MT88.4 R16, [R250+0x3900] ;  /* 0x00390000fa10783b */ /* 0x000e660000004200 */
[----:B------:R-:W-:Y:S04]  /*a0b0*/  FADD.FTZ R0, R188, R0 ;  /* 0x00000000bc007221 */ /* 0x000fe80000010000 */
[C---:B--2---:R-:W-:Y:S04]  /*a0c0*/  HMMA.16816.F32 R148, R176.reuse, R144, R20 ;  /* 0x00000090b094723c */ /* 0x044fe80000001814 */
[----:B------:R-:W-:Y:S04]  /*a0d0*/  FADD.FTZ R0, R187, R0 ;  /* 0x00000000bb007221 */ /* 0x000fe80000010000 */
[C---:B------:R-:W-:Y:S04]  /*a0e0*/  HMMA.16816.F32 R144, R176.reuse, R146, R24 ;  /* 0x00000092b090723c */ /* 0x040fe80000001818 */
[----:B------:R-:W-:Y:S01]  /*a0f0*/  FADD.FTZ R0, R2, R0 ;  /* 0x0000000002007221 */ /* 0x000fe20000010000 */
[----:B------:R-:W-:Y:S03]  /*a100*/  MOV R2, R132 ;  /* 0x0000008400027202 */ /* 0x000fe60000000f00 */
[C---:B---3--:R-:W-:Y:S01]  /*a110*/  HMMA.16816.F32 R140, R176.reuse, R136, R28 ;  /* 0x00000088b08c723c */ /* 0x048fe2000000181c */
[----:B------:R-:W-:Y:S07]  /*a120*/  STL [R1+0x9c], R0 ;  /* 0x00009c0001007387 */ /* 0x000fee0000100800 */
[C---:B------:R-:W-:Y:S08]  /*a130*/  HMMA.16816.F32 R136, R176.reuse, R138, R32 ;  /* 0x0000008ab088723c */ /* 0x040ff00000001820 */
[C---:B----4-:R-:W-:Y:S08]  /*a140*/  HMMA.16816.F32 R36, R176.reuse, R4, R36 ;  /* 0x00000004b024723c */ /* 0x050ff00000001824 */
[C---:B------:R-:W-:Y:S01]  /*a150*/  HMMA.16816.F32 R40, R176.reuse, R6, R40 ;  /* 0x00000006b028723c */ /* 0x040fe20000001828 */
[----:B------:R-:W2:Y:S07]  /*a160*/  LDSM.16.MT88.4 R4, [R135+0x5900] ;  /* 0x005900008704783b */ /* 0x000eae0000004200 */
[C---:B-----5:R-:W-:Y:S08]  /*a170*/  HMMA.16816.F32 R44, R176.reuse, R8, R44 ;  /* 0x00000008b02c723c */ /* 0x060ff0000000182c */
[C---:B------:R-:W-:Y:S01]  /*a180*/  HMMA.16816.F32 R48, R176.reuse, R10, R48 ;  /* 0x0000000ab030723c */ /* 0x040fe20000001830 */
[----:B------:R-:W3:Y:S07]  /*a190*/  LDSM.16.MT88.4 R8, [R248+0x5900] ;  /* 0x00590000f808783b */ /* 0x000eee0000004200 */
[C---:B-1----:R-:W-:Y:S08]  /*a1a0*/  HMMA.16816.F32 R52, R176.reuse, R12, R52 ;  /* 0x0000000cb034723c */ /* 0x042ff00000001834 */
[C---:B------:R-:W-:Y:S01]  /*a1b0*/  HMMA.16816.F32 R56, R176.reuse, R14, R56 ;  /* 0x0000000eb038723c */ /* 0x040fe20000001838 */
[----:B------:R-:W1:Y:S07]  /*a1c0*/  LDSM.16.MT88.4 R12, [R251+0x5900] ;  /* 0x00590000fb0c783b */ /* 0x000e6e0000004200 */
[C---:B------:R-:W-:Y:S08]  /*a1d0*/  HMMA.16816.F32 R60, R176.reuse, R16, R60 ;  /* 0x00000010b03c723c */ /* 0x040ff0000000183c */
[C---:B------:R-:W-:Y:S01]  /*a1e0*/  HMMA.16816.F32 R64, R176.reuse, R18, R64 ;  /* 0x00000012b040723c */ /* 0x040fe20000001840 */
[----:B------:R-:W4:Y:S07]  /*a1f0*/  LDSM.16.MT88.4 R16, [R250+0x5900] ;  /* 0x00590000fa10783b */ /* 0x000f2e0000004200 */
        /* <DEDUP_REMOVED lines=18> */
[C---:B----4-:R-:W-:Y:S08]  /*a320*/  HMMA.16816.F32 R124, R176.reuse, R16, R124 ;  /* 0x00000010b07c723c */ /* 0x050ff0000000187c */
[----:B------:R-:W-:Y:S01]  /*a330*/  HMMA.16816.F32 R128, R176, R18, R128 ;  /* 0x00000012b080723c */ /* 0x000fe20000001880 */
[----:B------:R-:W-:-:S07]  /*a340*/  @P0 BRA `(.L_x_615) ;  /* 0xffffbd7000000947 */ /* 0x000fce000383ffff */
.L_x_612:
[----:B------:R-:W-:-:S13]  /*a350*/  ISETP.LE.AND P0, PT, RZ, UR10, PT ;  /* 0x0000000aff007c0c */ /* 0x000fda000bf03270 */
[----:B------:R-:W-:Y:S05]  /*a360*/  @!P0 BRA `(.L_x_616) ;  /* 0x00003be000008947 */ /* 0x000fea0003800000 */
[----:B------:R-:W2:Y:S04]  /*a370*/  LDL.LU R4, [R1+0xe4] ;  /* 0x0000e40001047983 */ /* 0x000ea80000300800 */
[----:B------:R-:W2:Y:S01]  /*a380*/  LDL.LU R0, [R1+0x98] ;  /* 0x0000980001007983 */ /* 0x000ea20000300800 */
[----:B------:R-:W-:Y:S01]  /*a390*/  IMAD.MOV.U32 R133, RZ, RZ, R3 ;  /* 0x000000ffff857224 */ /* 0x000fe200078e0003 */
[C---:B--2---:R-:W-:Y:S01]  /*a3a0*/  SHF.L.U64.HI R2, R0.reuse, 0x1, R4 ;  /* 0x0000000100027819 */ /* 0x044fe20000010204 */
[----:B------:R-:W-:-:S04]  /*a3b0*/  IMAD.SHL.U32 R0, R0, 0x2, RZ ;  /* 0x0000000200007824 */ /* 0x000fc800078e00ff */
[----:B------:R1:W-:Y:S04]  /*a3c0*/  STL [R1+0x84], R2 ;  /* 0x0000840201007387 */ /* 0x0003e80000100800 */
[----:B------:R2:W-:Y:S04]  /*a3d0*/  STL [R1+0x80], R0 ;  /* 0x0000800001007387 */ /* 0x0005e80000100800 */
[----:B------:R-:W3:Y:S04]  /*a3e0*/  LDL.LU R8, [R1+0xdc] ;  /* 0x0000dc0001087983 */ /* 0x000ee80000300800 */
[----:B------:R-:W3:Y:S04]  /*a3f0*/  LDL.LU R7, [R1+0xd0] ;  /* 0x0000d00001077983 */ /* 0x000ee80000300800 */
[----:B------:R-:W4:Y:S04]  /*a400*/  LDL.LU R6, [R1+0xe0] ;  /* 0x0000e00001067983 */ /* 0x000f280000300800 */
[----:B------:R-:W4:Y:S04]  /*a410*/  LDL.LU R5, [R1+0xd4] ;  /* 0x0000d40001057983 */ /* 0x000f280000300800 */
[----:B------:R-:W5:Y:S01]  /*a420*/  LDL.LU R4, [R1+0xb0] ;  /* 0x0000b00001047983 */ /* 0x000f620000300800 */
[----:B-1----:R-:W-:-:S03]  /*a430*/  IMAD.MOV.U32 R2, RZ, RZ, R132 ;  /* 0x000000ffff027224 */ /* 0x002fc600078e0084 */
[----:B--2---:R-:W5:Y:S01]  /*a440*/  LDL.LU R0, [R1+0x64] ;  /* 0x0000640001007983 */ /* 0x004f620000300800 */
[C---:B---3--:R-:W-:Y:S02]  /*a450*/  SHF.L.U64.HI R8, R7.reuse, 0x1, R8 ;  /* 0x0000000107087819 */ /* 0x048fe40000010208 */
[----:B------:R-:W-:-:S03]  /*a460*/  SHF.L.U32 R3, R7, 0x1, RZ ;  /* 0x0000000107037819 */ /* 0x000fc600000006ff */
[----:B------:R-:W-:Y:S01]  /*a470*/  STL [R1+0x7c], R8 ;  /* 0x00007c0801007387 */ /* 0x000fe20000100800 */
[----:B----4-:R-:W-:-:S03]  /*a480*/  SHF.L.U64.HI R6, R5, 0x1, R6 ;  /* 0x0000000105067819 */ /* 0x010fc60000010206 */
[----:B------:R5:W-:Y:S01]  /*a490*/  STL [R1+0x78], R3 ;  /* 0x0000780301007387 */ /* 0x000be20000100800 */
[----:B------:R-:W-:-:S03]  /*a4a0*/  IMAD.SHL.U32 R5, R5, 0x2, RZ ;  /* 0x0000000205057824 */ /* 0x000fc600078e00ff */
[----:B------:R1:W-:Y:S04]  /*a4b0*/  STL [R1+0x74], R6 ;  /* 0x0000740601007387 */ /* 0x0003e80000100800 */
[----:B------:R1:W-:Y:S01]  /*a4c0*/  STL [R1+0x70], R5 ;  /* 0x0000700501007387 */ /* 0x0003e20000100800 */
[C---:B-----5:R-:W-:Y:S02]  /*a4d0*/  SHF.L.U64.HI R3, R0.reuse, 0x1, R4 ;  /* 0x0000000100037819 */ /* 0x060fe40000010204 */
[----:B------:R-:W-:-:S05]  /*a4e0*/  SHF.L.U32 R0, R0, 0x1, RZ ;  /* 0x0000000100007819 */ /* 0x000fca00000006ff */
[----:B------:R1:W-:Y:S04]  /*a4f0*/  STL [R1+0x68], R0 ;  /* 0x0000680001007387 */ /* 0x0003e80000100800 */
[----:B------:R1:W-:Y:S01]  /*a500*/  STL [R1+0x6c], R3 ;  /* 0x00006c0301007387 */ /* 0x0003e20000100800 */
[----:B------:R-:W-:Y:S05]  /*a510*/  BRA `(.L_x_617) ;  /* 0x0000043000007947 */ /* 0x000fea0003800000 */
.L_x_619:
[----:B------:R-:W2:Y:S01]  /*a520*/  LDL R12, [R1+0xa0] ;  /* 0x0000a000010c7983 */ /* 0x000ea20000100800 */
[----:B------:R-:W-:Y:S01]  /*a530*/  ULEA UR4, UR10, UR12, 0x6 ;  /* 0x0000000c0a047291 */ /* 0x000fe2000f8e303f */
[----:B------:R-:W-:Y:S02]  /*a540*/  IMAD.MOV.U32 R9, RZ, RZ, RZ ;  /* 0x000000ffff097224 */ /* 0x000fe400078e00ff */
[----:B------:R-:W3:Y:S03]  /*a550*/  LDL R31, [R1+0x80] ;  /* 0x00008000011f7983 */ /* 0x000ee60000100800 */
[----:B------:R-:W-:Y:S01]  /*a560*/  IMAD.U32 R5, RZ, RZ, UR4 ;  /* 0x00000004ff057e24 */ /* 0x000fe2000f8e00ff */
[----:B------:R-:W4:Y:S04]  /*a570*/  LDL R30, [R1+0x84] ;  /* 0x00008400011e7983 */ /* 0x000f280000100800 */
        /* <DEDUP_REMOVED lines=18> */
[----:B------:R2:W3:Y:S02]  /*a6a0*/  @!P1 LDG.E R9, [R6.64] ;  /* 0x0000001006099981 */ /* 0x0004e4000c1e1900 */
[----:B------:R-:W-:Y:S04]  /*a6b0*/  IMAD R0, R0, c[0x0][0x1e0], RZ ;  /* 0x0000780000007a24 */ /* 0x000fe800078e02ff */
[C---:B------:R-:W-:Y:S02]  /*a6c0*/  IMAD R0, R10.reuse, c[0x0][0x1e4], R0 ;  /* 0x000079000a007a24 */ /* 0x040fe400078e0200 */
[----:B--2---:R-:W-:Y:S04]  /*a6d0*/  IMAD.WIDE.U32 R6, R10, c[0x0][0x1e0], RZ ;  /* 0x000078000a067a25 */ /* 0x004fe800078e00ff */
[----:B------:R-:W-:Y:S01]  /*a6e0*/  IMAD.IADD R7, R7, 0x1, R0 ;  /* 0x0000000107077824 */ /* 0x000fe200078e0200 */
[----:B---3--:R-:W-:Y:S01]  /*a6f0*/  STL [R1+0x58], R9 ;  /* 0x0000580901007387 */ /* 0x008fe20000100800 */
[----:B-1----:R-:W-:Y:S02]  /*a700*/  SHF.R.S32.HI R10, RZ, 0x1f, R9 ;  /* 0x0000001fff0a7819 */ /* 0x002fe40000011409 */
[C---:B------:R-:W-:Y:S04]  /*a710*/  IMAD.WIDE.U32 R6, R9.reuse, c[0x0][0x1f0], R6 ;  /* 0x00007c0009067a25 */ /* 0x040fe800078e0006 */
[----:B------:R-:W-:Y:S01]  /*a720*/  IMAD R10, R10, c[0x0][0x1f0], RZ ;  /* 0x00007c000a0a7a24 */ /* 0x000fe200078e02ff */
[----:B------:R-:W-:Y:S03]  /*a730*/  IADD3 R0, P0, R6, UR22, RZ ;  /* 0x0000001606007c10 */ /* 0x000fe6000ff1e0ff */
[----:B------:R-:W-:Y:S05]  /*a740*/  IMAD R10, R9, c[0x0][0x1f4], R10 ;  /* 0x00007d00090a7a24 */ /* 0x000fea00078e020a */
[----:B------:R-:W-:Y:S02]  /*a750*/  IADD3.X R10, R7, UR20, R10, P0, !PT ;  /* 0x00000014070a7c10 */ /* 0x000fe400087fe40a */
[C---:B------:R-:W-:Y:S04]  /*a760*/  LEA R5, P0, R0.reuse, c[0x0][0x1c8], 0x1 ;  /* 0x0000720000057a11 */ /* 0x040fe800078008ff */
[----:B------:R-:W-:Y:S01]  /*a770*/  LEA.HI.X R10, R0, c[0x0][0x1cc], R10, 0x1, P0 ;  /* 0x00007300000a7a11 */ /* 0x000fe200000f0c0a */
[----:B------:R-:W1:Y:S04]  /*a780*/  SHFL.IDX PT, R6, R5, RZ, 0x181f ;  /* 0x00181fff05067589 */ /* 0x000e6800000e0000 */
[----:B------:R-:W4:Y:S04]  /*a790*/  SHFL.IDX PT, R7, R10, RZ, 0x181f ;  /* 0x00181fff0a077589 */ /* 0x000f2800000e0000 */
[----:B------:R-:W2:Y:S04]  /*a7a0*/  SHFL.IDX PT, R0, R5, 0x1, 0x181f ;  /* 0x00381f0005007f89 */ /* 0x000ea800000e0000 */
[----:B------:R3:W2:Y:S01]  /*a7b0*/  SHFL.IDX PT, R5, R10, 0x1, 0x181f ;  /* 0x00381f000a057f89 */ /* 0x0006a200000e0000 */
[C---:B-1----:R-:W-:Y:S05]  /*a7c0*/  IADD3 R8, P0, R6.reuse, R31, RZ ;  /* 0x0000001f06087210 */ /* 0x042fea0007f1e0ff */
[C---:B----4-:R-:W-:Y:S05]  /*a7d0*/  IMAD.X R9, R7.reuse, 0x1, R30, P0 ;  /* 0x0000000107097824 */ /* 0x050fea00000e061e */
[----:B-----5:R1:W-:Y:S02]  /*a7e0*/  LDGSTS.E.BYPASS.LTC128B.128 [R24+0x10100], [R8.64], !P6 ;  /* 0x1010000008187fae */ /* 0x0203e4000f101d50 */
[C---:B-1----:R-:W-:Y:S04]  /*a7f0*/  IADD3 R8, P0, R6.reuse, R29, RZ ;  /* 0x0000001d06087210 */ /* 0x042fe80007f1e0ff */
[CC--:B------:R-:W-:Y:S02]  /*a800*/  IADD3.X R9, R7.reuse, R28.reuse, RZ, P0, !PT ;  /* 0x0000001c07097210 */ /* 0x0c0fe400007fe4ff */
[C---:B------:R-:W-:Y:S03]  /*a810*/  IADD3 R12, P0, R6.reuse, R27, RZ ;  /* 0x0000001b060c7210 */ /* 0x040fe60007f1e0ff */
[----:B------:R1:W-:Y:S02]  /*a820*/  LDGSTS.E.BYPASS.LTC128B.128 [R24+0x12100], [R8.64], !P5 ;  /* 0x1210000008187fae */ /* 0x0003e4000e901d50 */
[C---:B------:R-:W-:Y:S01]  /*a830*/  IMAD.X R13, R7.reuse, 0x1, R26, P0 ;  /* 0x00000001070d7824 */ /* 0x040fe200000e061a */
[----:B---3--:R-:W-:Y:S04]  /*a840*/  IADD3 R10, P0, R6, R25, RZ ;  /* 0x00000019060a7210 */ /* 0x008fe80007f1e0ff */
[----:B------:R3:W-:Y:S01]  /*a850*/  LDGSTS.E.BYPASS.LTC128B.128 [R24+0x14100], [R12.64], !P4 ;  /* 0x141000000c187fae */ /* 0x0007e2000e101d50 */
[----:B------:R-:W-:Y:S01]  /*a860*/  IMAD.X R11, R7, 0x1, R132, P0 ;  /* 0x00000001070b7824 */ /* 0x000fe200000e0684 */
[C---:B--2---:R-:W-:Y:S04]  /*a870*/  IADD3 R6, P0, R0.reuse, R31, RZ ;  /* 0x0000001f00067210 */ /* 0x044fe80007f1e0ff */
[----:B------:R3:W-:Y:S01]  /*a880*/  LDGSTS.E.BYPASS.LTC128B.128 [R24+0x16100], [R10.64], !P3 ;  /* 0x161000000a187fae */ /* 0x0007e2000d901d50 */
[C---:B------:R-:W-:Y:S05]  /*a890*/  IMAD.X R7, R5.reuse, 0x1, R30, P0 ;  /* 0x0000000105077824 */ /* 0x040fea00000e061e */
[----:B------:R2:W-:Y:S02]  /*a8a0*/  LDGSTS.E.BYPASS.LTC128B.128 [R24+0x11100], [R6.64], !P6 ;  /* 0x1110000006187fae */ /* 0x0005e4000f101d50 */
[C---:B--2---:R-:W-:Y:S04]  /*a8b0*/  IADD3 R6, P0, R0.reuse, R29, RZ ;  /* 0x0000001d00067210 */ /* 0x044fe80007f1e0ff */
[C---:B------:R-:W-:Y:S02]  /*a8c0*/  IADD3.X R7, R5.reuse, R28, RZ, P0, !PT ;  /* 0x0000001c05077210 */ /* 0x040fe400007fe4ff */
[C---:B-1----:R-:W-:Y:S03]  /*a8d0*/  IADD3 R8, P0, R0.reuse, R27, RZ ;  /* 0x0000001b00087210 */ /* 0x042fe60007f1e0ff */
[----:B------:R1:W-:Y:S02]  /*a8e0*/  LDGSTS.E.BYPASS.LTC128B.128 [R24+0x13100], [R6.64], !P5 ;  /* 0x1310000006187fae */ /* 0x0003e4000e901d50 */
[C---:B------:R-:W-:Y:S05]  /*a8f0*/  IMAD.X R9, R5.reuse, 0x1, R26, P0 ;  /* 0x0000000105097824 */ /* 0x040fea00000e061a */
[----:B------:R3:W-:Y:S01]  /*a900*/  LDGSTS.E.BYPASS.LTC128B.128 [R24+0x15100], [R8.64], !P4 ;  /* 0x1510000008187fae */ /* 0x0007e2000e101d50 */
[----:B-1----:R-:W-:Y:S05]  /*a910*/  IADD3 R6, P0, R0, R25, RZ ;  /* 0x0000001900067210 */ /* 0x002fea0007f1e0ff */
[----:B------:R-:W-:Y:S05]  /*a920*/  IMAD.X R7, R5, 0x1, R132, P0 ;  /* 0x0000000105077824 */ /* 0x000fea00000e0684 */
[----:B------:R3:W-:Y:S01]  /*a930*/  LDGSTS.E.BYPASS.LTC128B.128 [R24+0x17100], [R6.64], !P3 ;  /* 0x1710000006187fae */ /* 0x0007e2000d901d50 */
[----:B------:R-:W-:-:S05]  /*a940*/  BRA `(.L_x_618) ;  /* 0x0000162000007947 */ /* 0x000fca0003800000 */
.L_x_617:
[----:B-1----:R-:W2:Y:S01]  /*a950*/  LDL R3, [R1+0x5c] ;  /* 0x00005c0001037983 */ /* 0x002ea20000100800 */
[----:B------:R-:W-:Y:S04]  /*a960*/  DEPBAR.LE SB0, 0x0 ;  /* 0x000080000000791a */ /* 0x000fe80000000000 */
[----:B------:R-:W3:Y:S01]  /*a970*/  LDL R7, [R1+0x58] ;  /* 0x0000580001077983 */ /* 0x000ee20000100800 */
[----:B------:R-:W-:Y:S04]  /*a980*/  UISETP.GE.AND UP0, UPT, UR10, 0x1, UPT ;  /* 0x000000010a00788c */ /* 0x000fe8000bf06270 */
[----:B------:R1:W-:Y:S05]  /*a990*/  STL [R1+0x104], R41 ;  /* 0x0001042901007387 */ /* 0x0003ea0000100800 */
[----:B------:R-:W-:Y:S05]  /*a9a0*/  STL [R1+0x100], R40 ;  /* 0x0001002801007387 */ /* 0x000fea0000100800 */
[----:B------:R4:W-:Y:S05]  /*a9b0*/  STL.64 [R1+0xf8], R38 ;  /* 0x0000f82601007387 */ /* 0x0009ea0000100a00 */
[----:B------:R1:W-:Y:S05]  /*a9c0*/  STL [R1+0xf0], R37 ;  /* 0x0000f02501007387 */ /* 0x0003ea0000100800 */
[----:B------:R4:W-:Y:S05]  /*a9d0*/  STL [R1+0xec], R36 ;  /* 0x0000ec2401007387 */ /* 0x0009ea0000100800 */
[----:B------:R4:W-:Y:S05]  /*a9e0*/  STL [R1+0xe8], R2 ;  /* 0x0000e80201007387 */ /* 0x0009ea0000100800 */
[----:B------:R-:W3:Y:S05]  /*a9f0*/  LDL R22, [R1+0x80] ;  /* 0x0000800001167983 */ /* 0x000eea0000100800 */
[----:B------:R-:W3:Y:S05]  /*aa00*/  LDL R6, [R1] ;  /* 0x0000000001067983 */ /* 0x000eea0000100800 */
[----:B-1----:R-:W3:Y:S05]  /*aa10*/  LDL R41, [R1+0x84] ;  /* 0x0000840001297983 */ /* 0x002eea0000100800 */
[----:B----4-:R-:W4:Y:S05]  /*aa20*/  LDL R38, [R1+0x3c] ;  /* 0x00003c0001267983 */ /* 0x010f2a0000100800 */
[----:B------:R-:W4:Y:S05]  /*aa30*/  LDL R31, [R1+0x38] ;  /* 0x00003800011f7983 */ /* 0x000f2a0000100800 */
        /* <DEDUP_REMOVED lines=11> */
[----:B------:R-:W-:Y:S05]  /*aaf0*/  LDSM.16.M88.4 R32, [R134+0x11900] ;  /* 0x011900008620783b */ /* 0x000fea0000000200 */
[----:B------:R-:W4:Y:S05]  /*ab00*/  LDL R23, [R1+0xc8] ;  /* 0x0000c80001177983 */ /* 0x000f2a0000100800 */
[----:B------:R-:W4:Y:S01]  /*ab10*/  LDL R132, [R1+0x6c] ;  /* 0x00006c0001847983 */ /* 0x000f220000100800 */
[----:B--2---:R-:W-:Y:S01]  /*ab20*/  SHF.R.S32.HI R0, RZ, 0x1f, R3 ;  /* 0x0000001fff007819 */ /* 0x004fe20000011403 */
[C---:B------:R-:W-:Y:S04]  /*ab30*/  IMAD.WIDE.U32 R4, R3.reuse, c[0x0][0x208], RZ ;  /* 0x0000820003047a25 */ /* 0x040fe800078e00ff */
        /* <DEDUP_REMOVED lines=12> */
[----:B------:R-:W2:Y:S05]  /*ac00*/  SHFL.IDX PT, R3, R28, RZ, 0x181f ;  /* 0x00181fff1c037589 */ /* 0x000eaa00000e0000 */
[----:B------:R3:W-:Y:S05]  /*ac10*/  LDSM.16.M88.4 R176, [R6] ;  /* 0x0000000006b0783b */ /* 0x0007ea0000000200 */
[----:B------:R-:W4:Y:S05]  /*ac20*/  SHFL.IDX PT, R20, R20, 0x1, 0x181f ;  /* 0x00381f0014147f89 */ /* 0x000f2a00000e0000 */
[----:B----4-:R-:W-:Y:S01]  /*ac30*/  LDSM.16.M88.4 R180, [R38] ;  /* 0x0000000026b4783b */ /* 0x010fe20000000200 */
[C---:B-1----:R-:W-:Y:S04]  /*ac40*/  IADD3 R12, P0, R0.reuse, R22, RZ ;  /* 0x00000016000c7210 */ /* 0x042fe80007f1e0ff */
[----:B------:R-:W-:Y:S01]  /*ac50*/  LDSM.16.M88.4 R184, [R31] ;  /* 0x000000001fb8783b */ /* 0x000fe20000000200 */
[C---:B--2---:R-:W-:Y:S04]  /*ac60*/  IADD3.X R13, R3.reuse, R41, RZ, P0, !PT ;  /* 0x00000029030d7210 */ /* 0x044fe800007fe4ff */
[----:B------:R1:W-:Y:S01]  /*ac70*/  LDSM.16.M88.4 R188, [R30] ;  /* 0x000000001ebc783b */ /* 0x0003e20000000200 */
[C---:B---3--:R-:W-:Y:S04]  /*ac80*/  HMMA.16816.F32 R4, R168.reuse, R8, RZ ;  /* 0x00000008a804723c */ /* 0x048fe800000018ff */
[----:B------:R-:W-:Y:S01]  /*ac90*/  @!PT LDS RZ, [RZ] ;  /* 0x00000000fffff984 */ /* 0x000fe20000000800 */
[----:B------:R-:W-:Y:S01]  /*aca0*/  @!PT LDS RZ, [RZ] ;  /* 0x00000000fffff984 */ /* 0x000fe20000000800 */
[----:B------:R-:W-:Y:S01]  /*acb0*/  @!PT LDS RZ, [RZ] ;  /* 0x00000000fffff984 */ /* 0x000fe20000000800 */
[----:B------:R2:W-:Y:S01]  /*acc0*/  LDGSTS.E.BYPASS.LTC128B.128 [R29], [R12.64], !P6 ;  /* 0x000000000c1d7fae */ /* 0x0005e2000f101d50 */
[C---:B------:R-:W-:Y:S04]  /*acd0*/  IADD3 R14, P0, R0.reuse, R40, RZ ;  /* 0x00000028000e7210 */ /* 0x040fe80007f1e0ff */
[----:B------:R-:W3:Y:S01]  /*ace0*/  SHFL.IDX PT, R28, R28, 0x1, 0x181f ;  /* 0x00381f001c1c7f89 */ /* 0x000ee200000e0000 */
[C---:B------:R-:W-:Y:S02]  /*acf0*/  HMMA.16816.F32 R8, R168.reuse, R10, RZ ;  /* 0x0000000aa808723c */ /* 0x040fe400000018ff */
[C---:B------:R-:W-:Y:S02]  /*ad00*/  IADD3.X R15, R3.reuse, R37, RZ, P0, !PT ;  /* 0x00000025030f7210 */ /* 0x040fe400007fe4ff */
[C---:B-1----:R-:W-:Y:S04]  /*ad10*/  IADD3 R30, P0, R0.reuse, R36, RZ ;  /* 0x00000024001e7210 */ /* 0x042fe80007f1e0ff */
[C---:B------:R-:W-:Y:S04]  /*ad20*/  IADD3.X R31, R3.reuse, R2, RZ, P0, !PT ;  /* 0x00000002031f7210 */ /* 0x040fe800007fe4ff */
[----:B------:R-:W-:Y:S02]  /*ad30*/  IADD3 R38, P0, R0, R21, RZ ;  /* 0x0000001500267210 */ /* 0x000fe40007f1e0ff */
[----:B------:R-:W4:Y:S05]  /*ad40*/  LDL R0, [R1+0xc0] ;  /* 0x0000c00001007983 */ /* 0x000f2a0000100800 */
[----:B--2---:R-:W2:Y:S05]  /*ad50*/  LDL R13, [R1+0xc4] ;  /* 0x0000c400010d7983 */ /* 0x004eaa0000100800 */
[----:B------:R3:W-:Y:S01]  /*ad60*/  LDGSTS.E.BYPASS.LTC128B.128 [R23], [R14.64], !P5 ;  /* 0x000000000e177fae */ /* 0x0007e2000e901d50 */
[----:B------:R-:W-:Y:S02]  /*ad70*/  IADD3.X R39, R3, R132, RZ, P0, !PT ;  /* 0x0000008403277210 */ /* 0x000fe400007fe4ff */
[----:B------:R-:W-:Y:S04]  /*ad80*/  IADD3 R22, P0, R20, R22, RZ ;  /* 0x0000001614167210 */ /* 0x000fe80007f1e0ff */
[----:B---3--:R-:W-:Y:S02]  /*ad90*/  IADD3.X R23, R28, R41, RZ, P0, !PT ;  /* 0x000000291c177210 */ /* 0x008fe400007fe4ff */
[----:B------:R1:W5:Y:S05]  /*ada0*/  LDL.LU R41, [R1+0x104] ;  /* 0x0001040001297983 */ /* 0x00036a0000300800 */
[----:B--2---:R2:W-:Y:S05]  /*adb0*/  LDGSTS.E.BYPASS.LTC128B.128 [R13], [R30.64], !P4 ;  /* 0x000000001e0d7fae */ /* 0x0045ea000e101d50 */
[----:B----4-:R3:W-:Y:S05]  /*adc0*/  LDGSTS.E.BYPASS.LTC128B.128 [R0], [R38.64], !P3 ;  /* 0x0000000026007fae */ /* 0x0107ea000d901d50 */
[----:B------:R4:W-:Y:S01]  /*add0*/  LDGSTS.E.BYPASS.LTC128B.128 [R29+0x1000], [R22.64], !P6 ;  /* 0x01000000161d7fae */ /* 0x0009e2000f101d50 */
[C---:B--2---:R-:W-:Y:S01]  /*ade0*/  HMMA.16816.F32 R12, R168.reuse, R16, RZ ;  /* 0x00000010a80c723c */ /* 0x044fe200000018ff */
[----:B------:R-:W-:Y:S03]  /*adf0*/  IADD3 R30, P0, R20, R40, RZ ;  /* 0x00000028141e7210 */ /* 0x000fe60007f1e0ff */
[----:B------:R1:W5:Y:S01]  /*ae00*/  LDL.LU R40, [R1+0x100] ;  /* 0x0001000001287983 */ /* 0x0003620000300800 */
[----:B------:R-:W-:Y:S03]  /*ae10*/  IADD3.X R31, R28, R37, RZ, P0, !PT ;  /* 0x000000251c1f7210 */ /* 0x000fe600007fe4ff */
[C---:B------:R-:W-:Y:S01]  /*ae20*/  HMMA.16816.F32 R16, R168.reuse, R18, RZ ;  /* 0x00000012a810723c */ /* 0x040fe200000018ff */
[----:B---3--:R1:W5:Y:S03]  /*ae30*/  LDL.LU.64 R38, [R1+0xf8] ;  /* 0x0000f80001267983 */ /* 0x0083660000300a00 */
[----:B----4-:R-:W-:Y:S02]  /*ae40*/  IADD3 R22, P0, R20, R36, RZ ;  /* 0x0000002414167210 */ /* 0x010fe40007f1e0ff */
[----:B------:R2:W-:Y:S02]  /*ae50*/  LDGSTS.E.BYPASS.LTC128B.128 [R29+0x3000], [R30.64], !P5 ;  /* 0x030000001e1d7fae */ /* 0x0005e4000e901d50 */
[----:B------:R-:W-:Y:S03]  /*ae60*/  IADD3.X R23, R28, R2, RZ, P0, !PT ;  /* 0x000000021c177210 */ /* 0x000fe600007fe4ff */
[----:B------:R1:W5:Y:S05]  /*ae70*/  LDL.LU R37, [R1+0xf0] ;  /* 0x0000f00001257983 */ /* 0x00036a0000300800 */
[----:B------:R3:W-:Y:S05]  /*ae80*/  LDGSTS.E.BYPASS.LTC128B.128 [R29+0x5000], [R22.64], !P4 ;  /* 0x05000000161d7fae */ /* 0x0007ea000e101d50 */
[----:B------:R1:W5:Y:S05]  /*ae90*/  LDL.LU R36, [R1+0xec] ;  /* 0x0000ec0001247983 */ /* 0x00036a0000300800 */
[----:B------:R1:W5:Y:S05]  /*aea0*/  LDL.LU R2, [R1+0xe8] ;  /* 0x0000e80001027983 */ /* 0x00036a0000300800 */
[----:B------:R-:W4:Y:S01]  /*aeb0*/  LDL R3, [R1+0x28] ;  /* 0x0000280001037983 */ /* 0x000f220000100800 */
[----:B--2---:R-:W-:Y:S04]  /*aec0*/  IADD3 R30, P0, R20, R21, RZ ;  /* 0x00000015141e7210 */ /* 0x004fe80007f1e0ff */
[----:B------:R-:W2:Y:S01]  /*aed0*/  LDL R0, [R1+0x24] ;  /* 0x0000240001007983 */ /* 0x000ea20000100800 */
[----:B------:R-:W-:Y:S02]  /*aee0*/  IADD3.X R31, R28, R132, RZ, P0, !PT ;  /* 0x000000841c1f7210 */ /* 0x000fe400007fe4ff */
[----:B------:R-:W-:Y:S03]  /*aef0*/  PLOP3.LUT P0, PT, PT, PT, UP0, 0x80, 0x0 ;  /* 0x000000000000781c */ /* 0x000fe60003f0f008 */
[----:B------:R1:W-:Y:S01]  /*af00*/  LDGSTS.E.BYPASS.LTC128B.128 [R29+0x7000], [R30.64], !P3 ;  /* 0x070000001e1d7fae */ /* 0x0003e2000d901d50 */
[C---:B---3--:R-:W-:Y:S04]  /*af10*/  HMMA.16816.F32 R20, R168.reuse, R24, RZ ;  /* 0x00000018a814723c */ /* 0x048fe800000018ff */
[----:B------:R-:W0:Y:S04]  /*af20*/  LDGDEPBAR ;  /* 0x00000000000079af */ /* 0x000e280000000000 */
[C---:B------:R-:W-:Y:S08]  /*af30*/  HMMA.16816.F32 R24, R168.reuse, R26, RZ ;  /* 0x0000001aa818723c */ /* 0x040ff000000018ff */
[C---:B-1----:R-:W-:Y:S08]  /*af40*/  HMMA.16816.F32 R28, R168.reuse, R32, RZ ;  /* 0x00000020a81c723c */ /* 0x042ff000000018ff */
[----:B------:R-:W-:Y:S08]  /*af50*/  HMMA.16816.F32 R32, R168, R34, RZ ;  /* 0x00000022a820723c */ /* 0x000ff000000018ff */
[C---:B------:R-:W-:Y:S08]  /*af60*/  HMMA.16816.F32 R4, R172.reuse, R176, R4 ;  /* 0x000000b0ac04723c */ /* 0x040ff00000001804 */
[C---:B------:R-:W-:Y:S01]  /*af70*/  HMMA.16816.F32 R8, R172.reuse, R178, R8 ;  /* 0x000000b2ac08723c */ /* 0x040fe20000001808 */
[----:B------:R-:W1:Y:S07]  /*af80*/  LDSM.16.M88.4 R176, [R252+0x10100] ;  /* 0x01010000fcb0783b */ /* 0x000e6e0000000200 */
[C---:B------:R-:W-:Y:S08]  /*af90*/  HMMA.16816.F32 R12, R172.reuse, R180, R12 ;  /* 0x000000b4ac0c723c */ /* 0x040ff0000000180c */
[C---:B------:R-:W-:Y:S01]  /*afa0*/  HMMA.16816.F32 R16, R172.reuse, R182, R16 ;  /* 0x000000b6ac10723c */ /* 0x040fe20000001810 */
[----:B------:R-:W3:Y:S07]  /*afb0*/  LDSM.16.M88.4 R180, [R252+0x10900] ;  /* 0x01090000fcb4783b */ /* 0x000eee0000000200 */
[C---:B------:R-:W-:Y:S08]  /*afc0*/  HMMA.16816.F32 R20, R172.reuse, R184, R20 ;  /* 0x000000b8ac14723c */ /* 0x040ff00000001814 */
[C---:B------:R-:W-:Y:S01]  /*afd0*/  HMMA.16816.F32 R24, R172.reuse, R186, R24 ;  /* 0x000000baac18723c */ /* 0x040fe20000001818 */
[----:B------:R-:W-:Y:S07]  /*afe0*/  LDSM.16.M88.4 R184, [R252+0x11900] ;  /* 0x01190000fcb8783b */ /* 0x000fee0000000200 */
[C---:B------:R-:W-:Y:S01]  /*aff0*/  HMMA.16816.F32 R28, R172.reuse, R188, R28 ;  /* 0x000000bcac1c723c */ /* 0x040fe2000000181c */
[----:B------:R-:W2:Y:S05]  /*b000*/  LDL R188, [R1+0x30] ;  /* 0x0000300001bc7983 */ /* 0x000eaa0000100800 */
[----:B------:R-:W2:Y:S02]  /*b010*/  LDL R189, [R1+0x2c] ;  /* 0x00002c0001bd7983 */ /* 0x000ea40000100800 */
        /* <DEDUP_REMOVED lines=21> */
[----:B------:R-:W1:Y:S07]  /*b170*/  LDSM.16.M88.4 R184, [R134+0x12900] ;  /* 0x0129000086b8783b */ /* 0x000e6e0000000200 */
[C---:B---3--:R-:W-:Y:S08]  /*b180*/  HMMA.16816.F32 R28, R196.reuse, R180, R28 ;  /* 0x000000b4c41c723c */ /* 0x048ff0000000181c */
[----:B------:R-:W-:Y:S01]  /*b190*/  HMMA.16816.F32 R32, R196, R182, R32 ;  /* 0x000000b6c420723c */ /* 0x000fe20000001820 */
[----:B------:R-:W3:Y:S07]  /*b1a0*/  LDSM.16.M88.4 R180, [R134+0x13100] ;  /* 0x0131000086b4783b */ /* 0x000eee0000000200 */
[C---:B-1----:R-:W-:Y:S08]  /*b1b0*/  HMMA.16816.F32 R4, R200.reuse, R176, R4 ;  /* 0x000000b0c804723c */ /* 0x042ff00000001804 */
[C---:B------:R-:W-:Y:S01]  /*b1c0*/  HMMA.16816.F32 R8, R200.reuse, R178, R8 ;  /* 0x000000b2c808723c */ /* 0x040fe20000001808 */
[----:B------:R-:W1:Y:S07]  /*b1d0*/  LDSM.16.M88.4 R176, [R134+0x13900] ;  /* 0x0139000086b0783b */ /* 0x000e6e0000000200 */
[C---:B------:R-:W-:Y:S08]  /*b1e0*/  HMMA.16816.F32 R12, R200.reuse, R184, R12 ;  /* 0x000000b8c80c723c */ /* 0x040ff0000000180c */
[C---:B------:R-:W-:Y:S08]  /*b1f0*/  HMMA.16816.F32 R16, R200.reuse, R186, R16 ;  /* 0x000000bac810723c */ /* 0x040ff00000001810 */
[C---:B---3--:R-:W-:Y:S08]  /*b200*/  HMMA.16816.F32 R20, R200.reuse, R180, R20 ;  /* 0x000000b4c814723c */ /* 0x048ff00000001814 */
[C---:B------:R-:W-:Y:S08]  /*b210*/  HMMA.16816.F32 R24, R200.reuse, R182, R24 ;  /* 0x000000b6c818723c */ /* 0x040ff00000001818 */
[C---:B-1----:R-:W-:Y:S08]  /*b220*/  HMMA.16816.F32 R28, R200.reuse, R176, R28 ;  /* 0x000000b0c81c723c */ /* 0x042ff0000000181c */
[----:B------:R-:W-:Y:S01]  /*b230*/  HMMA.16816.F32 R32, R200, R178, R32 ;  /* 0x000000b2c820723c */ /* 0x000fe20000001820 */
[----:B----4-:R1:W-:Y:S05]  /*b240*/  LDSM.16.M88.4 R176, [R3] ;  /* 0x0000000003b0783b */ /* 0x0103ea0000000200 */
[----:B-1----:R-:W3:Y:S05]  /*b250*/  LDL R3, [R1+0x18] ;  /* 0x0000180001037983 */ /* 0x002eea0000100800 */
[----:B--2---:R1:W2:Y:S05]  /*b260*/  LDSM.16.M88.4 R184, [R188] ;  /* 0x00000000bcb8783b */ /* 0x0042aa0000000200 */
[----:B------:R4:W2:Y:S05]  /*b270*/  LDSM.16.M88.4 R180, [R189] ;  /* 0x00000000bdb4783b */ /* 0x0008aa0000000200 */
[----:B-1----:R-:W3:Y:S05]  /*b280*/  LDL R188, [R1+0x1c] ;  /* 0x00001c0001bc7983 */ /* 0x002eea0000100800 */
[----:B----4-:R-:W4:Y:S01]  /*b290*/  LDL R189, [R1+0x20] ;  /* 0x0000200001bd7983 */ /* 0x010f220000100800 */
[C---:B--2---:R-:W-:Y:S08]  /*b2a0*/  HMMA.16816.F32 R4, R204.reuse, R184, R4 ;  /* 0x000000b8cc04723c */ /* 0x044ff00000001804 */
[C---:B------:R-:W-:Y:S01]  /*b2b0*/  HMMA.16816.F32 R8, R204.reuse, R186, R8 ;  /* 0x000000bacc08723c */ /* 0x040fe20000001808 */
[----:B------:R1:W2:Y:S07]  /*b2c0*/  LDSM.16.M88.4 R184, [R0] ;  /* 0x0000000000b8783b */ /* 0x0002ae0000000200 */
[C---:B------:R-:W-:Y:S08]  /*b2d0*/  HMMA.16816.F32 R12, R204.reuse, R180, R12 ;  /* 0x000000b4cc0c723c */ /* 0x040ff0000000180c */
[C---:B------:R-:W-:Y:S01]  /*b2e0*/  HMMA.16816.F32 R16, R204.reuse, R182, R16 ;  /* 0x000000b6cc10723c */ /* 0x040fe20000001810 */
[----:B------:R-:W2:Y:S07]  /*b2f0*/  LDSM.16.M88.4 R180, [R252+0x12100] ;  /* 0x01210000fcb4783b */ /* 0x000eae0000000200 */
[C---:B------:R-:W-:Y:S01]  /*b300*/  HMMA.16816.F32 R20, R204.reuse, R176, R20 ;  /* 0x000000b0cc14723c */ /* 0x040fe20000001814 */
[----:B-1----:R-:W4:Y:S07]  /*b310*/  LDL R0, [R1+0x14] ;  /* 0x0000140001007983 */ /* 0x002f2e0000100800 */
[C---:B------:R-:W-:Y:S01]  /*b320*/  HMMA.16816.F32 R24, R204.reuse, R178, R24 ;  /* 0x000000b2cc18723c */ /* 0x040fe20000001818 */
[----:B------:R-:W1:Y:S07]  /*b330*/  LDSM.16.M88.4 R176, [R252+0x12900] ;  /* 0x01290000fcb0783b */ /* 0x000e6e0000000200 */
[C---:B--2---:R-:W-:Y:S08]  /*b340*/  HMMA.16816.F32 R28, R204.reuse, R184, R28 ;  /* 0x000000b8cc1c723c */ /* 0x044ff0000000181c */
[----:B------:R-:W-:Y:S01]  /*b350*/  HMMA.16816.F32 R32, R204, R186, R32 ;  /* 0x000000bacc20723c */ /* 0x000fe20000001820 */
[----:B------:R-:W2:Y:S07]  /*b360*/  LDSM.16.M88.4 R184, [R252+0x13100] ;  /* 0x01310000fcb8783b */ /* 0x000eae0000000200 */
[C---:B------:R-:W-:Y:S08]  /*b370*/  HMMA.16816.F32 R4, R208.reuse, R180, R4 ;  /* 0x000000b4d004723c */ /* 0x040ff00000001804 */
[C---:B------:R-:W-:Y:S01]  /*b380*/  HMMA.16816.F32 R8, R208.reuse, R182, R8 ;  /* 0x000000b6d008723c */ /* 0x040fe20000001808 */
[----:B------:R-:W2:Y:S07]  /*b390*/  LDSM.16.M88.4 R180, [R252+0x13900] ;  /* 0x01390000fcb4783b */ /* 0x000eae0000000200 */
[C---:B-1----:R-:W-:Y:S08]  /*b3a0*/  HMMA.16816.F32 R12, R208.reuse, R176, R12 ;  /* 0x000000b0d00c723c */ /* 0x042ff0000000180c */
[C---:B------:R-:W-:Y:S01]  /*b3b0*/  HMMA.16816.F32 R16, R208.reuse, R178, R16 ;  /* 0x000000b2d010723c */ /* 0x040fe20000001810 */
[----:B------:R-:W1:Y:S07]  /*b3c0*/  LDSM.16.M88.4 R176, [R249+0x2000] ;  /* 0x00200000f9b0783b */ /* 0x000e6e0000000200 */
[C---:B--2---:R-:W-:Y:S08]  /*b3d0*/  HMMA.16816.F32 R20, R208.reuse, R184, R20 ;  /* 0x000000b8d014723c */ /* 0x044ff00000001814 */
[C---:B------:R-:W-:Y:S01]  /*b3e0*/  HMMA.16816.F32 R24, R208.reuse, R186, R24 ;  /* 0x000000bad018723c */ /* 0x040fe20000001818 */
[----:B------:R-:W2:Y:S07]  /*b3f0*/  LDSM.16.M88.4 R184, [R249+0x2800] ;  /* 0x00280000f9b8783b */ /* 0x000eae0000000200 */
[C---:B------:R-:W-:Y:S08]  /*b400*/  HMMA.16816.F32 R28, R208.reuse, R180, R28 ;  /* 0x000000b4d01c723c */ /* 0x040ff0000000181c */
        /* <DEDUP_REMOVED lines=17> */
[C---:B------:R-:W-:Y:S08]  /*b520*/  HMMA.16816.F32 R12, R216.reuse, R180, R12 ;  /* 0x000000b4d80c723c */ /* 0x040ff0000000180c */
[C---:B------:R-:W-:Y:S08]  /*b530*/  HMMA.16816.F32 R16, R216.reuse, R182, R16 ;  /* 0x000000b6d810723c */ /* 0x040ff00000001810 */
[C---:B-1----:R-:W-:Y:S08]  /*b540*/  HMMA.16816.F32 R20, R216.reuse, R176, R20 ;  /* 0x000000b0d814723c */ /* 0x042ff00000001814 */
[C---:B------:R-:W-:Y:S08]  /*b550*/  HMMA.16816.F32 R24, R216.reuse, R178, R24 ;  /* 0x000000b2d818723c */ /* 0x040ff00000001818 */
[C---:B--2---:R-:W-:Y:S08]  /*b560*/  HMMA.16816.F32 R28, R216.reuse, R184, R28 ;  /* 0x000000b8d81c723c */ /* 0x044ff0000000181c */
[----:B------:R-:W-:Y:S01]  /*b570*/  HMMA.16816.F32 R32, R216, R186, R32 ;  /* 0x000000bad820723c */ /* 0x000fe20000001820 */
[----:B---3--:R1:W-:Y:S05]  /*b580*/  LDSM.16.M88.4 R184, [R3] ;  /* 0x0000000003b8783b */ /* 0x0083ea0000000200 */
[----:B-1----:R-:W2:Y:S05]  /*b590*/  LDL R3, [R1+0x8] ;  /* 0x0000080001037983 */ /* 0x002eaa0000100800 */
[----:B------:R1:W-:Y:S05]  /*b5a0*/  LDSM.16.M88.4 R176, [R188] ;  /* 0x00000000bcb0783b */ /* 0x0003ea0000000200 */
[----:B----4-:R3:W4:Y:S05]  /*b5b0*/  LDSM.16.M88.4 R180, [R189] ;  /* 0x00000000bdb4783b */ /* 0x01072a0000000200 */
[----:B-1----:R-:W2:Y:S05]  /*b5c0*/  LDL R188, [R1+0xc] ;  /* 0x00000c0001bc7983 */ /* 0x002eaa0000100800 */
        /* <DEDUP_REMOVED lines=47> */
[----:B--2---:R-:W-:Y:S05]  /*b8c0*/  LDSM.16.M88.4 R180, [R3] ;  /* 0x0000000003b4783b */ /* 0x004fea0000000200 */
[----:B------:R-:W-:Y:S05]  /*b8d0*/  LDSM.16.M88.4 R184, [R188] ;  /* 0x00000000bcb8783b */ /* 0x000fea0000000200 */
        /* <DEDUP_REMOVED lines=52> */
[----:B---3--:R-:W3:Y:S09]  /*bc20*/  LDSM.16.M88.4 R4, [R249+0x7000] ;  /* 0x00700000f904783b */ /* 0x008ef20000000200 */
[----:B-1----:R-:W1:Y:S10]  /*bc30*/  MUFU.TANH R3, R10 ;  /* 0x0000000a00037308 */ /* 0x002e740000002400 */
[----:B--2---:R2:W4:Y:S10]  /*bc40*/  MUFU.TANH R0, R11 ;  /* 0x0000000b00007308 */ /* 0x0045340000002400 */
[----:B------:R-:W3:Y:S01]  /*bc50*/  MUFU.TANH R191, R14 ;  /* 0x0000000e00bf7308 */ /* 0x000ee20000002400 */
[----:B-1----:R-:W-:Y:S09]  /*bc60*/  STL [R1+0x48], R3 ;  /* 0x0000480301007387 */ /* 0x002ff20000100800 */
[----:B------:R-:W1:Y:S01]  /*bc70*/  MUFU.TANH R190, R15 ;  /* 0x0000000f00be7308 */ /* 0x000e620000002400 */
[----:B--2---:R-:W2:Y:S01]  /*bc80*/  LDSM.16.M88.4 R8, [R249+0x7800] ;  /* 0x00780000f908783b */ /* 0x004ea20000000200 */
[----:B------:R-:W-:Y:S04]  /*bc90*/  DEPBAR.LE SB0, 0x0 ;  /* 0x000080000000791a */ /* 0x000fe80000000000 */
[----:B----4-:R4:W-:Y:S04]  /*bca0*/  STL [R1+0x40], R0 ;  /* 0x0000400001007387 */ /* 0x0109e80000100800 */
[----:B------:R-:W1:Y:S01]  /*bcb0*/  MUFU.TANH R181, R16 ;  /* 0x0000001000b57308 */ /* 0x000e620000002400 */
[C---:B---3--:R-:W-:Y:S01]  /*bcc0*/  HMMA.16816.F32 R20, R244.reuse, R4, R20 ;  /* 0x00000004f414723c */ /* 0x048fe20000001814 */
[----:B------:R-:W-:Y:S07]  /*bcd0*/  BAR.SYNC.DEFER_BLOCKING 0x0 ;  /* 0x0000000000007b1d */ /* 0x000fee0000010000 */
[C---:B------:R-:W-:Y:S01]  /*bce0*/  HMMA.16816.F32 R24, R244.reuse, R6, R24 ;  /* 0x00000006f418723c */ /* 0x040fe20000001818 */
[----:B------:R-:W3:Y:S10]  /*bcf0*/  MUFU.TANH R178, R17 ;  /* 0x0000001100b27308 */ /* 0x000ef40000002400 */
[----:B------:R1:W1:Y:S05]  /*bd00*/  MUFU.TANH R189, R18 ;  /* 0x0000001200bd7308 */ /* 0x00026a0000002400 */
[----:B------:R-:W-:Y:S02]  /*bd10*/  FMUL.FTZ R20, R20, c[0x0][0x320] ;  /* 0x0000c80014147a20 */ /* 0x000fe40000410000 */
[----:B------:R-:W-:Y:S02]  /*bd20*/  FMUL.FTZ R21, R21, c[0x0][0x320] ;  /* 0x0000c80015157a20 */ /* 0x000fe40000410000 */
[----:B------:R-:W-:Y:S01]  /*bd30*/  FMUL.FTZ R22, R22, c[0x0][0x320] ;  /* 0x0000c80016167a20 */ /* 0x000fe20000410000 */
[----:B------:R3:W3:Y:S01]  /*bd40*/  MUFU.TANH R188, R19 ;  /* 0x0000001300bc7308 */ /* 0x0006e20000002400 */
[----:B------:R-:W-:Y:S01]  /*bd50*/  FMUL.FTZ R23, R23, c[0x0][0x320] ;  /* 0x0000c80017177a20 */ /* 0x000fe20000410000 */
[C---:B--2---:R-:W-:Y:S08]  /*bd60*/  HMMA.16816.F32 R28, R244.reuse, R8, R28 ;  /* 0x00000008f41c723c */ /* 0x044ff0000000181c */
[----:B------:R2:W2:Y:S01]  /*bd70*/  MUFU.TANH R177, R20 ;  /* 0x0000001400b17308 */ /* 0x0004a20000002400 */
[----:B------:R-:W-:Y:S03]  /*bd80*/  HMMA.16816.F32 R32, R244, R10, R32 ;  /* 0x0000000af420723c */ /* 0x000fe60000001820 */
[----:B-1----:R-:W-:Y:S06]  /*bd90*/  FMUL.FTZ R18, R25, c[0x0][0x320] ;  /* 0x0000c80019127a20 */ /* 0x002fec0000410000 */
[----:B------:R1:W1:Y:S06]  /*bda0*/  MUFU.TANH R176, R21 ;  /* 0x0000001500b07308 */ /* 0x00026c0000002400 */
[----:B------:R-:W-:Y:S04]  /*bdb0*/  FMUL.FTZ R17, R28, c[0x0][0x320] ;  /* 0x0000c8001c117a20 */ /* 0x000fe80000410000 */
[----:B------:R1:W1:Y:S01]  /*bdc0*/  MUFU.TANH R180, R22 ;  /* 0x0000001600b47308 */ /* 0x0002620000002400 */
[----:B------:R-:W-:Y:S02]  /*bdd0*/  FMUL.FTZ R16, R29, c[0x0][0x320] ;  /* 0x0000c8001d107a20 */ /* 0x000fe40000410000 */
[----:B---3--:R-:W-:Y:S02]  /*bde0*/  FMUL.FTZ R19, R31, c[0x0][0x320] ;  /* 0x0000c8001f137a20 */ /* 0x008fe40000410000 */
[----:B--2---:R-:W-:Y:S02]  /*bdf0*/  FMUL.FTZ R20, R24, c[0x0][0x320] ;  /* 0x0000c80018147a20 */ /* 0x004fe40000410000 */
[----:B------:R-:W-:Y:S02]  /*be00*/  FMUL.FTZ R15, R32, c[0x0][0x320] ;  /* 0x0000c800200f7a20 */ /* 0x000fe40000410000 */
[----:B------:R-:W-:Y:S01]  /*be10*/  FMUL.FTZ R14, R33, c[0x0][0x320] ;  /* 0x0000c800210e7a20 */ /* 0x000fe20000410000 */
[----:B------:R2:W3:Y:S01]  /*be20*/  MUFU.TANH R179, R23 ;  /* 0x0000001700b37308 */ /* 0x0004e20000002400 */
[----:B------:R-:W-:Y:S02]  /*be30*/  FMUL.FTZ R4, R34, c[0x0][0x320] ;  /* 0x0000c80022047a20 */ /* 0x000fe40000410000 */
[----:B----4-:R-:W-:Y:S02]  /*be40*/  FMUL.FTZ R0, R35, c[0x0][0x320] ;  /* 0x0000c80023007a20 */ /* 0x010fe40000410000 */
[----:B-1----:R-:W-:Y:S05]  /*be50*/  FMUL.FTZ R21, R30, c[0x0][0x320] ;  /* 0x0000c8001e157a20 */ /* 0x002fea0000410000 */
[----:B------:R1:W4:Y:S01]  /*be60*/  MUFU.TANH R183, R12 ;  /* 0x0000000c00b77308 */ /* 0x0003220000002400 */
[----:B------:R-:W-:Y:S09]  /*be70*/  FMUL.FTZ R22, R27, c[0x0][0x320] ;  /* 0x0000c8001b167a20 */ /* 0x000ff20000410000 */
[----:B------:R1:W1:Y:S01]  /*be80*/  MUFU.TANH R182, R13 ;  /* 0x0000000d00b67308 */ /* 0x0002620000002400 */
        /* <DEDUP_REMOVED lines=14> */
.L_x_618:
[----:B---3--:R-:W2:Y:S01]  /*bf70*/  LDL.LU R9, [R1+0xa4] ;  /* 0x0000a40001097983 */ /* 0x008ea20000300800 */
        /* <DEDUP_REMOVED lines=9> */
[----:B------:R-:W4:Y:S01]  /*c010*/  LDL.LU R10, [R1+0x40] ;  /* 0x00004000010a7983 */ /* 0x000f220000300800 */
        /* <DEDUP_REMOVED lines=42> */
[C---:B------:R-:W-:Y:S02]  /*c2c0*/  FMUL.FTZ R28, R6.reuse, R140 ;  /* 0x0000008c061c7220 */ /* 0x040fe40000410000 */
[C---:B------:R-:W-:Y:S02]  /*c2d0*/  FMUL.FTZ R29, R6.reuse, R141 ;  /* 0x0000008d061d7220 */ /* 0x040fe40000410000 */
[C---:B------:R-:W-:Y:S01]  /*c2e0*/  FMUL.FTZ R16, R6.reuse, R152 ;  /* 0x0000009806107220 */ /* 0x040fe20000410000 */
[----:B------:R-:W-:Y:S01]  /*c2f0*/  MOV R152, R25 ;  /* 0x0000001900987202 */ /* 0x000fe20000000f00 */
        /* <DEDUP_REMOVED lines=87> */
[--C-:B------:R-:W-:Y:S02]  /*c870*/  FFMA.FTZ R7, R13, c[0x0][0x2d0], -R5.reuse ;  /* 0x0000b4000d077a23 */ /* 0x100fe40000010805 */
[----:B------:R-:W1:Y:S01]  /*c880*/  MUFU.EX2 R0, R0 ;  /* 0x0000000000007308 */ /* 0x000e620000000800 */
[----:B------:R-:W-:Y:S01]  /*c890*/  FMUL.FTZ R13, R6, R157 ;  /* 0x0000009d060d7220 */ /* 0x000fe20000410000 */
[----:B------:R-:W-:Y:S01]  /*c8a0*/  MOV R157, R35 ;  /* 0x00000023009d7202 */ /* 0x000fe20000000f00 */
[--C-:B------:R-:W-:Y:S02]  /*c8b0*/  FFMA.FTZ R133, R12, c[0x0][0x2d0], -R5.reuse ;  /* 0x0000b4000c857a23 */ /* 0x100fe40000010805 */
[----:B------:R-:W-:Y:S01]  /*c8c0*/  FMUL.FTZ R12, R6, R156 ;  /* 0x0000009c060c7220 */ /* 0x000fe20000410000 */
[----:B------:R-:W-:Y:S01]  /*c8d0*/  MOV R156, R34 ;  /* 0x00000022009c7202 */ /* 0x000fe20000000f00 */
[--C-:B------:R-:W-:Y:S02]  /*c8e0*/  FFMA.FTZ R18, R4, c[0x0][0x2d0], -R5.reuse ;  /* 0x0000b40004127a23 */ /* 0x100fe40000010805 */
[--C-:B------:R-:W-:Y:S01]  /*c8f0*/  FFMA.FTZ R185, R180, c[0x0][0x2d0], -R5.reuse ;  /* 0x0000b400b4b97a23 */ /* 0x100fe20000010805 */
[----:B------:R-:W-:Y:S01]  /*c900*/  MUFU.EX2 R8, R8 ;  /* 0x0000000800087308 */ /* 0x000fe20000000800 */
[--C-:B------:R-:W-:Y:S01]  /*c910*/  FFMA.FTZ R180, R179, c[0x0][0x2d0], -R5.reuse ;  /* 0x0000b400b3b47a23 */ /* 0x100fe20000010805 */
[----:B------:R-:W-:Y:S01]  /*c920*/  MOV R179, R24 ;  /* 0x0000001800b37202 */ /* 0x000fe20000000f00 */
[--C-:B------:R-:W-:Y:S02]  /*c930*/  FFMA.FTZ R181, R10, c[0x0][0x2d0], -R5.reuse ;  /* 0x0000b4000ab57a23 */ /* 0x100fe40000010805 */
[--C-:B------:R-:W-:Y:S02]  /*c940*/  FFMA.FTZ R14, R23, c[0x0][0x2d0], -R5.reuse ;  /* 0x0000b400170e7a23 */ /* 0x100fe40000010805 */
[--C-:B------:R-:W-:Y:S02]  /*c950*/  FFMA.FTZ R10, R22, c[0x0][0x2d0], -R5.reuse ;  /* 0x0000b400160a7a23 */ /* 0x100fe40000010805 */
[--C-:B------:R-:W-:Y:S01]  /*c960*/  FFMA.FTZ R31, R21, c[0x0][0x2d0], -R5.reuse ;  /* 0x0000b400151f7a23 */ /* 0x100fe20000010805 */
[----:B------:R-:W3:Y:S01]  /*c970*/  MUFU.EX2 R7, R7 ;  /* 0x0000000700077308 */ /* 0x000ee20000000800 */
[--C-:B------:R-:W-:Y:S02]  /*c980*/  FFMA.FTZ R19, R19, c[0x0][0x2d0], -R5.reuse ;  /* 0x0000b40013137a23 */ /* 0x100fe40000010805 */
[----:B------:R-:W-:Y:S02]  /*c990*/  FMUL.FTZ R4, R6, R164 ;  /* 0x000000a406047220 */ /* 0x000fe40000410000 */
[C---:B-1----:R-:W-:Y:S02]  /*c9a0*/  FMUL.FTZ R34, R0.reuse, R138 ;  /* 0x0000008a00227220 */ /* 0x042fe40000410000 */
[----:B------:R-:W-:Y:S02]  /*c9b0*/  FMUL.FTZ R35, R0, R139 ;  /* 0x0000008b00237220 */ /* 0x000fe40000410000 */
[----:B------:R-:W1:Y:S01]  /*c9c0*/  LDSM.16.MT88.4 R136, [R135+0x100] ;  /* 0x000100008788783b */ /* 0x000e620000004200 */
[C---:B------:R-:W-:Y:S01]  /*c9d0*/  FMUL.FTZ R21, R6.reuse, R149 ;  /* 0x0000009506157220 */ /* 0x040fe20000410000 */
[----:B------:R-:W-:Y:S01]  /*c9e0*/  MOV R149, R11 ;  /* 0x0000000b00957202 */ /* 0x000fe20000000f00 */
[----:B------:R-:W-:Y:S01]  /*c9f0*/  FMUL.FTZ R24, R6, R144 ;  /* 0x0000009006187220 */ /* 0x000fe20000410000 */
[----:B------:R-:W-:Y:S01]  /*ca00*/  MUFU.EX2 R185, R185 ;  /* 0x000000b900b97308 */ /* 0x000fe20000000800 */
[--C-:B------:R-:W-:Y:S02]  /*ca10*/  FFMA.FTZ R191, R191, c[0x0][0x2d0], -R5.reuse ;  /* 0x0000b400bfbf7a23 */ /* 0x100fe40000010805 */
[--C-:B------:R-:W-:Y:S02]  /*ca20*/  FFMA.FTZ R190, R190, c[0x0][0x2d0], -R5.reuse ;  /* 0x0000b400bebe7a23 */ /* 0x100fe40000010805 */
[--C-:B------:R-:W-:Y:S02]  /*ca30*/  FFMA.FTZ R189, R189, c[0x0][0x2d0], -R5.reuse ;  /* 0x0000b400bdbd7a23 */ /* 0x100fe40000010805 */
[--C-:B------:R-:W-:Y:S02]  /*ca40*/  FFMA.FTZ R188, R188, c[0x0][0x2d0], -R5.reuse ;  /* 0x0000b400bcbc7a23 */ /* 0x100fe40000010805 */
[----:B------:R-:W-:Y:S01]  /*ca50*/  FFMA.FTZ R15, R3, c[0x0][0x2d0], -R5 ;  /* 0x0000b400030f7a23 */ /* 0x000fe20000010805 */
[----:B------:R-:W-:Y:S01]  /*ca60*/  MUFU.EX2 R144, R182 ;  /* 0x000000b600907308 */ /* 0x000fe20000000800 */
[C---:B---3--:R-:W-:Y:S01]  /*ca70*/  F2FP.PACK_AB R177, R7.reuse, R8 ;  /* 0x0000000807b1723e */ /* 0x048fe200000000ff */
[----:B------:R-:W-:Y:S01]  /*ca80*/  FMUL.FTZ R5, R6, R165 ;  /* 0x000000a506057220 */ /* 0x000fe20000410000 */
[----:B------:R-:W-:Y:S01]  /*ca90*/  MOV R165, R18 ;  /* 0x0000001200a57202 */ /* 0x000fe20000000f00 */
[C---:B------:R-:W-:Y:S01]  /*caa0*/  FMUL.FTZ R18, R0.reuse, R154 ;  /* 0x0000009a00127220 */ /* 0x040fe20000410000 */
[----:B------:R-:W-:Y:S01]  /*cab0*/  MOV R164, R15 ;  /* 0x0000000f00a47202 */ /* 0x000fe20000000f00 */
[C---:B------:R-:W-:Y:S01]  /*cac0*/  FMUL.FTZ R11, R0.reuse, R163 ;  /* 0x000000a3000b7220 */ /* 0x040fe20000410000 */
[----:B------:R-:W-:Y:S01]  /*cad0*/  MOV R163, R27 ;  /* 0x0000001b00a37202 */ /* 0x000fe20000000f00 */
[C---:B------:R-:W-:Y:S02]  /*cae0*/  FMUL.FTZ R15, R0.reuse, R159 ;  /* 0x0000009f000f7220 */ /* 0x040fe40000410000 */
        /* <DEDUP_REMOVED lines=60> */
[----:B------:R-:W-:Y:S01]  /*ceb0*/  FMUL.FTZ R9, R6, R161 ;  /* 0x000000a106097220 */ /* 0x000fe20000410000 */
[----:B------:R-:W-:Y:S01]  /*cec0*/  MOV R161, R31 ;  /* 0x0000001f00a17202 */ /* 0x000fe20000000f00 */
[C---:B------:R-:W-:Y:S01]  /*ced0*/  FMUL.FTZ R6, R0.reuse, R166 ;  /* 0x000000a600067220 */ /* 0x040fe20000410000 */
[----:B------:R-:W-:Y:S01]  /*cee0*/  MOV R166, R179 ;  /* 0x000000b300a67202 */ /* 0x000fe20000000f00 */
[----:B------:R-:W-:Y:S01]  /*cef0*/  FADD.FTZ R3, R7, R3 ;  /* 0x0000000307037221 */ /* 0x000fe20000010000 */
[----:B------:R-:W2:Y:S01]  /*cf00*/  MUFU.EX2 R179, R133 ;  /* 0x0000008500b37308 */ /* 0x000ea20000000800 */
        /* <DEDUP_REMOVED lines=8> */
[----:B------:R-:W-:Y:S01]  /*cf90*/  MUFU.EX2 R183, R162 ;  /* 0x000000a200b77308 */ /* 0x000fe20000000800 */
[C---:B------:R-:W-:Y:S02]  /*cfa0*/  FMUL.FTZ R31, R0.reuse, R143 ;  /* 0x0000008f001f7220 */ /* 0x040fe40000410000 */
[----:B------:R-:W-:Y:S01]  /*cfb0*/  LDSM.16.MT88.4 R140, [R135+0x900] ;  /* 0x00090000878c783b */ /* 0x000fe20000004200 */
[----:B------:R-:W-:Y:S06]  /*cfc0*/  FMUL.FTZ R131, R0, R131 ;  /* 0x0000008300837220 */ /* 0x000fec0000410000 */
[----:B------:R-:W-:Y:S01]  /*cfd0*/  MUFU.EX2 R181, R161 ;  /* 0x000000a100b57308 */ /* 0x000fe20000000800 */
[----:B--2---:R-:W-:Y:S01]  /*cfe0*/  FADD.FTZ R153, R179, R3 ;  /* 0x00000003b3997221 */ /* 0x004fe20000010000 */
[----:B------:R-:W-:Y:S08]  /*cff0*/  F2FP.PACK_AB R179, R154, R179 ;  /* 0x000000b39ab3723e */ /* 0x000ff000000000ff */
[----:B------:R-:W-:Y:S01]  /*d000*/  MUFU.EX2 R3, R186 ;  /* 0x000000ba00037308 */ /* 0x000fe20000000800 */
[C---:B-1----:R-:W-:Y:S08]  /*d010*/  HMMA.16816.F32 R4, R176.reuse, R136, R4 ;  /* 0x00000088b004723c */ /* 0x042ff00000001804 */
[C---:B------:R-:W-:Y:S01]  /*d020*/  HMMA.16816.F32 R8, R176.reuse, R138, R8 ;  /* 0x0000008ab008723c */ /* 0x040fe20000001808 */
[----:B------:R-:W1:Y:S01]  /*d030*/  LDSM.16.MT88.4 R136, [R248+0x100] ;  /* 0x00010000f888783b */ /* 0x000e620000004200 */
[----:B------:R-:W-:Y:S10]  /*d040*/  MUFU.EX2 R182, R167 ;  /* 0x000000a700b67308 */ /* 0x000ff40000000800 */
[----:B------:R-:W2:Y:S02]  /*d050*/  MUFU.EX2 R133, R187 ;  /* 0x000000bb00857308 */ /* 0x000ea40000000800 */
[----:B--2---:R-:W-:Y:S08]  /*d060*/  FADD.FTZ R0, R133, R184 ;  /* 0x000000b885007221 */ /* 0x004ff00000010000 */
[----:B------:R-:W-:Y:S01]  /*d070*/  MUFU.EX2 R184, R180 ;  /* 0x000000b400b87308 */ /* 0x000fe20000000800 */
[----:B------:R-:W-:Y:S01]  /*d080*/  FADD.FTZ R0, R3, R0 ;  /* 0x0000000003007221 */ /* 0x000fe20000010000 */
[C---:B-1----:R-:W-:Y:S03]  /*d090*/  HMMA.16816.F32 R12, R176.reuse, R136, R12 ;  /* 0x00000088b00c723c */ /* 0x042fe6000000180c */
[----:B------:R-:W-:Y:S04]  /*d0a0*/  FADD.FTZ R0, R145, R0 ;  /* 0x0000000091007221 */ /* 0x000fe80000010000 */
[----:B------:R-:W-:Y:S01]  /*d0b0*/  FADD.FTZ R0, R144, R0 ;  /* 0x0000000090007221 */ /* 0x000fe20000010000 */
[C---:B------:R-:W-:Y:S01]  /*d0c0*/  HMMA.16816.F32 R16, R176.reuse, R138, R16 ;  /* 0x0000008ab010723c */ /* 0x040fe20000001810 */
[----:B------:R-:W1:Y:S01]  /*d0d0*/  LDSM.16.MT88.4 R136, [R251+0x100] ;  /* 0x00010000fb88783b */ /* 0x000e620000004200 */
[----:B------:R-:W2:Y:S06]  /*d0e0*/  MUFU.EX2 R180, R160 ;  /* 0x000000a000b47308 */ /* 0x000eac0000000800 */
        /* <DEDUP_REMOVED lines=42> */
[----:B------:R1:W-:Y:S03]  /*d390*/  MUFU.EX2 R3, R163 ;  /* 0x000000a300037308 */ /* 0x0003e60000000800 */
[----:B------:R-:W-:Y:S03]  /*d3a0*/  F2FP.PACK_AB R137, R190, R191 ;  /* 0x000000bfbe89723e */ /* 0x000fe600000000ff */
[----:B------:R-:W-:Y:S02]  /*d3b0*/  F2FP.PACK_AB R138, R144, R145 ;  /* 0x00000091908a723e */ /* 0x000fe400000000ff */
[----:B------:R-:W3:Y:S02]  /*d3c0*/  LDSM.16.MT88.4 R144, [R248+0x900] ;  /* 0x00090000f890783b */ /* 0x000ee40000004200 */
[----:B------:R-:W4:Y:S01]  /*d3d0*/  MUFU.EX2 R133, R158 ;  /* 0x0000009e00857308 */ /* 0x000f220000000800 */
[----:B------:R-:W-:Y:S02]  /*d3e0*/  F2FP.PACK_AB R139, R188, R189 ;  /* 0x000000bdbc8b723e */ /* 0x000fe400000000ff */
[----:B--2---:R-:W-:Y:S05]  /*d3f0*/  F2FP.PACK_AB R177, R180, R181 ;  /* 0x000000b5b4b1723e */ /* 0x004fea00000000ff */
[C---:B------:R-:W-:Y:S02]  /*d400*/  HMMA.16816.F32 R4, R136.reuse, R140, R4 ;  /* 0x0000008c8804723c */ /* 0x040fe40000001804 */
[----:B------:R-:W2:Y:S01]  /*d410*/  MUFU.EX2 R176, R166 ;  /* 0x000000a600b07308 */ /* 0x000ea20000000800 */
[----:B-1----:R-:W-:Y:S05]  /*d420*/  LDSM.16.MT88.4 R160, [R135+0x1900] ;  /* 0x0019000087a0783b */ /* 0x002fea0000004200 */
[C---:B------:R-:W-:Y:S04]  /*d430*/  HMMA.16816.F32 R8, R136.reuse, R142, R8 ;  /* 0x0000008e8808723c */ /* 0x040fe80000001808 */
[----:B------:R-:W-:Y:S01]  /*d440*/  MUFU.EX2 R178, R156 ;  /* 0x0000009c00b27308 */ /* 0x000fe20000000800 */
[----:B------:R-:W1:Y:S01]  /*d450*/  LDSM.16.MT88.4 R140, [R251+0x900] ;  /* 0x00090000fb8c783b */ /* 0x000e620000004200 */
[----:B----4-:R-:W-:Y:S06]  /*d460*/  FADD.FTZ R0, R133, R0 ;  /* 0x0000000085007221 */ /* 0x010fec0000010000 */
[----:B------:R-:W-:Y:S04]  /*d470*/  FADD.FTZ R0, R3, R0 ;  /* 0x0000000003007221 */ /* 0x000fe80000010000 */
[----:B------:R-:W-:Y:S04]  /*d480*/  FADD.FTZ R0, R149, R0 ;  /* 0x0000000095007221 */ /* 0x000fe80000010000 */
[----:B------:R-:W-:Y:S01]  /*d490*/  FADD.FTZ R0, R148, R0 ;  /* 0x0000000094007221 */ /* 0x000fe20000010000 */
[C---:B---3--:R-:W-:Y:S03]  /*d4a0*/  HMMA.16816.F32 R12, R136.reuse, R144, R12 ;  /* 0x00000090880c723c */ /* 0x048fe6000000180c */
[----:B------:R-:W-:Y:S04]  /*d4b0*/  FADD.FTZ R0, R152, R0 ;  /* 0x0000000098007221 */ /* 0x000fe80000010000 */
[C---:B--2---:R-:W-:Y:S01]  /*d4c0*/  FADD.FTZ R0, R176.reuse, R0 ;  /* 0x00000000b0007221 */ /* 0x044fe20000010000 */
[C---:B------:R-:W-:Y:S01]  /*d4d0*/  HMMA.16816.F32 R16, R136.reuse, R146, R16 ;  /* 0x000000928810723c */ /* 0x040fe20000001810 */
[----:B------:R-:W2:Y:S03]  /*d4e0*/  LDSM.16.MT88.4 R144, [R250+0x900] ;  /* 0x00090000fa90783b */ /* 0x000ea60000004200 */
[----:B------:R-:W-:Y:S04]  /*d4f0*/  F2FP.PACK_AB R176, R176, R152 ;  /* 0x00000098b0b0723e */ /* 0x000fe800000000ff */
        /* <DEDUP_REMOVED lines=43> */
[----:B------:R-:W3:Y:S03]  /*d7b0*/  LDSM.16.MT88.4 R148, [R251+0x1100] ;  /* 0x00110000fb94783b */ /* 0x000ee60000004200 */
[----:B------:R-:W-:Y:S02]  /*d7c0*/  F2FP.PACK_AB R136, R3, R133 ;  /* 0x000000850388723e */ /* 0x000fe400000000ff */
[----:B------:R-:W-:Y:S01]  /*d7d0*/  F2FP.PACK_AB R137, R184, R185 ;  /* 0x000000b9b889723e */ /* 0x000fe200000000ff */
[----:B------:R-:W4:Y:S01]  /*d7e0*/  MUFU.EX2 R133, R157 ;  /* 0x0000009d00857308 */ /* 0x000f220000000800 */
[----:B------:R-:W-:Y:S07]  /*d7f0*/  F2FP.PACK_AB R139, R182, R183 ;  /* 0x000000b7b68b723e */ /* 0x000fee00000000ff */
[C---:B-1----:R-:W-:Y:S08]  /*d800*/  HMMA.16816.F32 R4, R136.reuse, R140, R4 ;  /* 0x0000008c8804723c */ /* 0x042ff00000001804 */
[C---:B------:R-:W-:Y:S01]  /*d810*/  HMMA.16816.F32 R8, R136.reuse, R142, R8 ;  /* 0x0000008e8808723c */ /* 0x040fe20000001808 */
[----:B------:R-:W1:Y:S03]  /*d820*/  LDSM.16.MT88.4 R140, [R250+0x1100] ;  /* 0x00110000fa8c783b */ /* 0x000e660000004200 */
[----:B----4-:R-:W-:Y:S04]  /*d830*/  FADD.FTZ R3, R133, R0 ;  /* 0x0000000085037221 */ /* 0x010fe80000010000 */
[C---:B--2---:R-:W-:Y:S04]  /*d840*/  HMMA.16816.F32 R12, R136.reuse, R144, R12 ;  /* 0x00000090880c723c */ /* 0x044fe8000000180c */
[C---:B------:R-:W-:Y:S01]  /*d850*/  FADD.FTZ R3, R178.reuse, R3 ;  /* 0x00000003b2037221 */ /* 0x040fe20000010000 */
[----:B------:R-:W-:Y:S01]  /*d860*/  F2FP.PACK_AB R178, R178, R133 ;  /* 0x00000085b2b2723e */ /* 0x000fe200000000ff */
[----:B------:R-:W-:Y:S01]  /*d870*/  FADD.FTZ R0, R154, R153 ;  /* 0x000000999a007221 */ /* 0x000fe20000010000 */
[----:B------:R-:W-:Y:S01]  /*d880*/  MUFU.EX2 R133, R165 ;  /* 0x000000a500857308 */ /* 0x000fe20000000800 */
[----:B------:R-:W-:Y:S01]  /*d890*/  LDSM.16.MT88.4 R152, [R248+0x1900] ;  /* 0x00190000f898783b */ /* 0x000fe20000004200 */
[C---:B------:R-:W-:Y:S03]  /*d8a0*/  HMMA.16816.F32 R16, R136.reuse, R146, R16 ;  /* 0x000000928810723c */ /* 0x040fe60000001810 */
[----:B------:R-:W-:Y:S04]  /*d8b0*/  FADD.FTZ R0, R191, R0 ;  /* 0x00000000bf007221 */ /* 0x000fe80000010000 */
[----:B------:R-:W2:Y:S01]  /*d8c0*/  LDSM.16.MT88.4 R144, [R135+0x3100] ;  /* 0x003100008790783b */ /* 0x000ea20000004200 */
[C---:B---3--:R-:W-:Y:S04]  /*d8d0*/  HMMA.16816.F32 R20, R136.reuse, R148, R20 ;  /* 0x000000948814723c */ /* 0x048fe80000001814 */
        /* <DEDUP_REMOVED lines=22> */
[-C--:B------:R-:W-:Y:S02]  /*da40*/  MOV R133, R2.reuse ;  /* 0x0000000200857202 */ /* 0x080fe40000000f00 */
[C---:B------:R-:W-:Y:S01]  /*da50*/  HMMA.16816.F32 R48, R136.reuse, R150, R48 ;  /* 0x000000968830723c */ /* 0x040fe20000001830 */
[----:B------:R-:W3:Y:S03]  /*da60*/  LDSM.16.MT88.4 R148, [R135+0x5100] ;  /* 0x005100008794783b */ /* 0x000ee60000004200 */
[----:B------:R-:W-:Y:S01]  /*da70*/  FADD.FTZ R0, R3, R0 ;  /* 0x0000000003007221 */ /* 0x000fe20000010000 */
[----:B------:R-:W-:Y:S02]  /*da80*/  MOV R3, R2 ;  /* 0x0000000200037202 */ /* 0x000fe40000000f00 */
[----:B------:R-:W-:Y:S01]  /*da90*/  MOV R2, R132 ;  /* 0x0000008400027202 */ /* 0x000fe20000000f00 */
        /* <DEDUP_REMOVED lines=75> */
.L_x_616:
[----:B------:R-:W2:Y:S04]  /*df50*/  LDL.LU R6, [R1+0xa4] ;  /* 0x0000a40001067983 */ /* 0x000ea80000300800 */
[----:B------:R-:W3:Y:S01]  /*df60*/  LDL.LU R5, [R1+0x9c] ;  /* 0x00009c0001057983 */ /* 0x000ee20000300800 */
[----:B------:R-:W-:-:S02]  /*df70*/  MOV R2, RZ ;  /* 0x000000ff00027202 */ /* 0x000fc40000000f00 */
[----:B------:R-:W-:Y:S01]  /*df80*/  PLOP3.LUT P2, PT, PT, PT, PT, 0x8, 0x0 ;  /* 0x000000000000781c */ /* 0x000fe20003f4e170 */
[----:B--2---:R-:W1:Y:S04]  /*df90*/  SHFL.BFLY PT, R0, R6, 0x2, 0x1f ;  /* 0x0c401f0006007f89 */ /* 0x004e6800000e0000 */
[----:B---3--:R-:W2:Y:S01]  /*dfa0*/  SHFL.BFLY PT, R4, R5, 0x2, 0x1f ;  /* 0x0c401f0005047f89 */ /* 0x008ea200000e0000 */
[----:B-1----:R-:W-:Y:S02]  /*dfb0*/  FADD.FTZ R0, R0, R6 ;  /* 0x0000000600007221 */ /* 0x002fe40000010000 */
[----:B--2---:R-:W-:-:S03]  /*dfc0*/  FADD.FTZ R4, R4, R5 ;  /* 0x0000000504047221 */ /* 0x004fc60000010000 */
[----:B------:R-:W1:Y:S04]  /*dfd0*/  SHFL.BFLY PT, R6, R0, 0x1, 0x1f ;  /* 0x0c201f0000067f89 */ /* 0x000e6800000e0000 */
        /* <DEDUP_REMOVED lines=148> */
.L_x_610:
        /* <DEDUP_REMOVED lines=108> */
[----:B------:R-:W-:Y:S01]  /*efe0*/  F2FP.PACK_AB R13, R13, R118 ;  /* 0x000000760d0d723e */ /* 0x000fe200000000ff */
        /* <DEDUP_REMOVED lines=88> */
.L_x_621:
        /* <DEDUP_REMOVED lines=9> */
[----:B------:R-:W-:Y:S01]  /*f600*/  USHF.R.S32.HI UR11, URZ, 0x1f, UR14 ;  /* 0x0000001f3f0b7899 */ /* 0x000fe2000801140e */
[----:B------:R-:W-:Y:S01]  /*f610*/  LEA.HI R6, R47, R57, RZ, 0x3 ;  /* 0x000000392f067211 */ /* 0x000fe200078f18ff */
[----:B------:R-:W-:Y:S01]  /*f620*/  ULDC.64 UR4, c[0x0][0x3a0] ;  /* 0x0000e80000047ab9 */ /* 0x000fe20000000a00 */
[----:B------:R-:W-:Y:S01]  /*f630*/  SHF.R.S32.HI R2, RZ, 0x1f, R3 ;  /* 0x0000001fff027819 */ /* 0x000fe20000011403 */
[----:B------:R-:W-:Y:S01]  /*f640*/  IMAD.IADD R4, R40, 0x1, -R0 ;  /* 0x0000000128047824 */ /* 0x000fe200078e0a00 */
[----:B------:R-:W-:Y:S01]  /*f650*/  LEA.HI R0, R22, R22, RZ, 0x1 ;  /* 0x0000001616007211 */ /* 0x000fe200078f08ff */
[----:B------:R-:W-:Y:S01]  /*f660*/  UIMAD UR10, UR8, UR6, URZ ;  /* 0x00000006080a72a4 */ /* 0x000fe2000f8e023f */
[----:B------:R-:W-:Y:S01]  /*f670*/  LEA.HI R2, R2, R3, RZ, 0x2 ;  /* 0x0000000302027211 */ /* 0x000fe200078f10ff */
[----:B------:R-:W-:Y:S01]  /*f680*/  UMOV UR12, UR20 ;  /* 0x00000014000c7c82 */ /* 0x000fe20008000000 */
[----:B------:R-:W-:Y:S01]  /*f690*/  LOP3.LUT R0, R0, 0x1ffffffe, RZ, 0xc0, !PT ;  /* 0x1ffffffe00007812 */ /* 0x000fe200078ec0ff */
[----:B------:R-:W-:Y:S01]  /*f6a0*/  UMOV UR13, UR21 ;  /* 0x00000015000d7c82 */ /* 0x000fe20008000000 */
[----:B------:R-:W-:Y:S01]  /*f6b0*/  SHF.R.S32.HI R2, RZ, 0x2, R2 ;  /* 0x00000002ff027819 */ /* 0x000fe20000011402 */
[----:B------:R-:W-:Y:S01]  /*f6c0*/  UIMAD UR15, UR21, UR4, URZ ;  /* 0x00000004150f72a4 */ /* 0x000fe2000f8e023f */
[----:B------:R-:W-:Y:S01]  /*f6d0*/  LOP3.LUT P2, RZ, R3, 0x3, RZ, 0xc0, !PT ;  /* 0x0000000303ff7812 */ /* 0x000fe2000784c0ff */
[----:B------:R-:W-:Y:S01]  /*f6e0*/  IMAD.IADD R0, R22, 0x1, -R0 ;  /* 0x0000000116007824 */ /* 0x000fe200078e0a00 */
[----:B------:R-:W-:Y:S01]  /*f6f0*/  USEL UR11, UR11, URZ, !UP1 ;  /* 0x0000003f0b0b7287 */ /* 0x000fe2000c800000 */
[----:B------:R-:W-:Y:S01]  /*f700*/  IMAD R15, R4, 0x10, R2 ;  /* 0x00000010040f7824 */ /* 0x000fe200078e0202 */
[----:B------:R-:W-:Y:S01]  /*f710*/  UIMAD.WIDE.U32 UR12, UR9, UR6, UR12 ;  /* 0x00000006090c72a5 */ /* 0x000fe2000f8e000c */
[----:B------:R-:W-:Y:S01]  /*f720*/  LOP3.LUT R4, R6, 0xfffffff8, RZ, 0xc0, !PT ;  /* 0xfffffff806047812 */ /* 0x000fe200078ec0ff */
[----:B------:R-:W-:Y:S01]  /*f730*/  UIMAD UR10, UR9, UR7, UR10 ;  /* 0x00000007090a72a4 */ /* 0x000fe2000f8e020a */
[----:B------:R-:W-:Y:S01]  /*f740*/  IMAD R0, R0, 0x8, R15 ;  /* 0x0000000800007824 */ /* 0x000fe200078e020f */
[----:B------:R-:W-:Y:S01]  /*f750*/  UIMAD.WIDE.U32 UR18, UR20, UR4, URZ ;  /* 0x00000004141272a5 */ /* 0x000fe2000f8e003f */
[----:B------:R-:W-:Y:S01]  /*f760*/  SHF.R.S32.HI R14, RZ, 0x3, R6 ;  /* 0x00000003ff0e7819 */ /* 0x000fe20000011406 */
[----:B------:R-:W-:Y:S01]  /*f770*/  ULDC.64 UR6, c[0x0][0x498] ;  /* 0x0001260000067ab9 */ /* 0x000fe20000000a00 */
[----:B------:R-:W-:Y:S01]  /*f780*/  IMAD.IADD R7, R57, 0x1, -R4 ;  /* 0x0000000139077824 */ /* 0x000fe200078e0a04 */
[----:B-1----:R-:W-:Y:S01]  /*f790*/  LEA R0, R28, R0, 0x7 ;  /* 0x000000001c007211 */ /* 0x002fe200078e38ff */
[----:B------:R-:W-:Y:S01]  /*f7a0*/  UIMAD UR15, UR20, UR5, UR15 ;  /* 0x00000005140f72a4 */ /* 0x000fe2000f8e020f */
        /* <DEDUP_REMOVED lines=63> */
[----:B------:R-:W-:Y:S01]  /*fba0*/  IMAD R28, R28, 0x80, R14 ;  /* 0x000000801c1c7824 */ /* 0x000fe200078e020e */
[C---:B------:R-:W-:Y:S01]  /*fbb0*/  IADD3 R8, R5.reuse, 0x8, RZ ;  /* 0x0000000805087810 */ /* 0x040fe20007ffe0ff */
[----:B------:R-:W-:Y:S01]  /*fbc0*/  IMAD R7, R6, c[0x0][0x3dc], R4 ;  /* 0x0000f70006077a24 */ /* 0x000fe200078e0204 */
[-C--:B------:R-:W-:Y:S01]  /*fbd0*/  ISETP.GE.OR P0, PT, R5, R29.reuse, P2 ;  /* 0x0000001d0500720c */ /* 0x080fe20001706670 */
[----:B------:R-:W-:Y:S01]  /*fbe0*/  IMAD.SHL.U32 R5, R18, 0x8, RZ ;  /* 0x0000000812057824 */ /* 0x000fe200078e00ff */
[----:B------:R-:W-:-:S04]  /*fbf0*/  ISETP.GE.OR P2, PT, R8, R29, P2 ;  /* 0x0000001d0800720c */ /* 0x000fc80001746670 */
[----:B------:R-:W-:Y:S01]  /*fc00*/  LOP3.LUT R8, R17, 0x7ffffe00, R5, 0xf8, !PT ;  /* 0x7ffffe0011087812 */ /* 0x000fe200078ef805 */
[----:B------:R-:W-:-:S04]  /*fc10*/  IMAD.WIDE.U32 R4, R6, c[0x0][0x3d8], R2 ;  /* 0x0000f60006047a25 */ /* 0x000fc800078e0002 */
[----:B------:R-:W-:Y:S02]  /*fc20*/  IMAD.SHL.U32 R2, R8, 0x2, RZ ;  /* 0x0000000208027824 */ /* 0x000fe400078e00ff */
[----:B--2---:R1:W-:Y:S01]  /*fc30*/  @!P0 ST.E [R12.64], R52 ;  /* 0x000000340c008985 */ /* 0x0043e2000c101910 */
[----:B------:R-:W-:Y:S01]  /*fc40*/  IMAD.IADD R3, R5, 0x1, R7 ;  /* 0x0000000105037824 */ /* 0x000fe200078e0207 */
[C---:B------:R-:W-:Y:S02]  /*fc50*/  LEA R31, P0, R4.reuse, c[0x0][0x380], 0x1 ;  /* 0x0000e000041f7a11 */ /* 0x040fe400078008ff */
[----:B----4-:R1:W-:Y:S02]  /*fc60*/  @!P2 ST.E [R10.64], R53 ;  /* 0x000000350a00a985 */ /* 0x0103e4000c101910 */
[----:B------:R-:W-:Y:S02]  /*fc70*/  LEA.HI.X R30, R4, c[0x0][0x384], R3, 0x1, P0 ;  /* 0x0000e100041e7a11 */ /* 0x000fe400000f0c03 */
[----:B------:R1:W2:Y:S01]  /*fc80*/  LDS.128 R44, [R2+0x1080] ;  /* 0x00108000022c7984 */ /* 0x0002a20000000c00 */
[----:B------:R-:W-:-:S03]  /*fc90*/  ISETP.GE.AND P0, PT, R28, R29, PT ;  /* 0x0000001d1c00720c */ /* 0x000fc60003f06270 */
        /* <DEDUP_REMOVED lines=42> */
.L_x_623:
[----:B--234-:R-:W-:Y:S05]  /*ff40*/  BSYNC B0 ;  /* 0x0000000000007941 */ /* 0x01cfea0003800000 */
.L_x_622:
        /* <DEDUP_REMOVED lines=30> */
.L_x_625:
[----:B------:R-:W-:Y:S05]  /*10130*/  BSYNC B0 ;  /* 0x0000000000007941 */ /* 0x000fea0003800000 */
.L_x_624:
[----:B--2---:R-:W-:Y:S01]  /*10140*/  IADD3 R4, R28, 0x40, RZ ;  /* 0x000000401c047810 */ /* 0x004fe20007ffe0ff */
[----:B------:R2:W4:Y:S01]  /*10150*/  SHFL.IDX PT, R3, R30, 0x2, 0x181f ;  /* 0x00581f001e037f89 */ /* 0x00052200000e0000 */
        /* <DEDUP_REMOVED lines=28> */
.L_x_627:
[----:B------:R-:W-:Y:S05]  /*10320*/  BSYNC B0 ;  /* 0x0000000000007941 */ /* 0x000fea0003800000 */
.L_x_626:
[----:B---3--:R-:W-:Y:S01]  /*10330*/  IADD3 R4, R28, 0x60, RZ ;  /* 0x000000601c047810 */ /* 0x008fe20007ffe0ff */
[----:B----4-:R3:W4:Y:S03]  /*10340*/  SHFL.IDX PT, R3, R30, 0x3, 0x181f ;  /* 0x00781f001e037f89 */ /* 0x01072600000e0000 */
        /* <DEDUP_REMOVED lines=15> */
[----:B------:R1:W-:Y:S01]  /*10440*/  @!P2 ST.E.128 [R8.64], R72 ;  /* 0x000000480800a985 */ /* 0x0003e2000c101d10 */
[----:B------:R-:W-:Y:S01]  /*10450*/  IADD3 R0, R0, 0xc0, RZ ;  /* 0x000000c000007810 */ /* 0x000fe20007ffe0ff */
[----:B------:R-:W-:-:S04]  /*10460*/  @!P1 IMAD.WIDE R6, R5, 0x2, R2 ;  /* 0x0000000205069825 */ /* 0x000fc800078e0202 */
[----:B------:R-:W-:Y:S01]  /*10470*/  @!P0 IMAD.WIDE R4, R4, 0x2, R2 ;  /* 0x0000000204048825 */ /* 0x000fe200078e0202 */
        /* <DEDUP_REMOVED lines=10> */
.L_x_620:
        /* <DEDUP_REMOVED lines=31> */
.L_x_628:
        /* <DEDUP_REMOVED lines=43> */
.L_x_630:
[----:B------:R-:W-:Y:S05]  /*109c0*/  BSYNC B0 ;  /* 0x0000000000007941 */ /* 0x000fea0003800000 */
.L_x_629:
        /* <DEDUP_REMOVED lines=77> */
.L_x_632:
[----:B------:R-:W-:Y:S05]  /*10ea0*/  BSYNC B0 ;  /* 0x0000000000007941 */ /* 0x000fea0003800000 */
.L_x_631:
        /* <DEDUP_REMOVED lines=27> */
.L_x_634:
[----:B------:R-:W-:Y:S05]  /*11060*/  BSYNC B0 ;  /* 0x0000000000007941 */ /* 0x000fea0003800000 */
.L_x_633:
        /* <DEDUP_REMOVED lines=27> */
.L_x_636:
[----:B------:R-:W-:Y:S05]  /*11220*/  BSYNC B0 ;  /* 0x0000000000007941 */ /* 0x000fea0003800000 */
.L_x_635:
        /* <DEDUP_REMOVED lines=28> */
.L_x_637:
        /* <DEDUP_REMOVED lines=9> */
.L_x_3543:


//--------------------- .text._ZN7cutlass13device_kernelIN5flash19enable_sm80_to_sm89INS1_16FlashAttnFwdSm80INS1_25CollectiveMainloopFwdSm80ILi8ELi1ELb0EN4cute5tupleIJNS5_1CILi128EEENS7_ILi32EEENS7_ILi256EEEEEELi256ENS_6half_tEfNS_4arch4Sm80ELb1ELb0ELb1ELb1ELb1ELb1ELb1ELb0EEENS1_21CollectiveEpilogueFwdINS6_IJS8_SA_S9_EEENS6_IJNS7_ILi1EEESI_SI_EEESC_SE_Li256ELb1ELb1ELb0ELb0EEENS1_19SingleTileSchedulerILb1ELb0ELb1ELi128EEEEEEEEEvNT_6ParamsE --------------------------
	.section	.text._ZN7cutlass13device_kernelIN5flash19enable_sm80_to_sm89INS1_16FlashAttnFwdSm80INS1_25CollectiveMainloopFwdSm80ILi8ELi1ELb0EN4cute5tupleIJNS5_1CILi128EEENS7_ILi32EEENS7_ILi256EEEEEELi256ENS_6half_tEfNS_4arch4Sm80ELb1ELb0ELb1ELb1ELb1ELb1ELb1ELb0EEENS1_21CollectiveEpilogueFwdINS6_IJS8_SA_S9_EEENS6_IJNS7_ILi1EEESI_SI_EEESC_SE_Li256ELb1ELb1ELb0ELb0EEENS1_19SingleTileSchedulerILb1ELb0ELb1ELi128EEEEEEEEEvNT_6ParamsE,"ax",@progbits
	.sectioninfo	@"SHI_REGISTERS=251"
	.align	128
.text._ZN7cutlass13device_kernelIN5flash19enable_sm80_to_sm89INS1_16FlashAttnFwdSm80INS1_25CollectiveMainloopFwdSm80ILi8ELi1ELb0EN4cute5tupleIJNS5_1CILi128EEENS7_ILi32EEENS7_ILi256EEEEEELi256ENS_6half_tEfNS_4arch4Sm80ELb1ELb0ELb1ELb1ELb1ELb1ELb1ELb0EEENS1_21CollectiveEpilogueFwdINS6_IJS8_SA_S9_EEENS6_IJNS7_ILi1EEESI_SI_EEESC_SE_Li256ELb1ELb1ELb0ELb0EEENS1_19SingleTileSchedulerILb1ELb0ELb1ELi128EEEEEEEEEvNT_6ParamsE:
        .type           _ZN7cutlass13device_kernelIN5flash19enable_sm80_to_sm89INS1_16FlashAttnFwdSm80INS1_25CollectiveMainloopFwdSm80ILi8ELi1ELb0EN4cute5tupleIJNS5_1CILi128EEENS7_ILi32EEENS7_ILi256EEEEEELi256ENS_6half_tEfNS_4arch4Sm80ELb1ELb0ELb1ELb1ELb1ELb1ELb1ELb0EEENS1_21CollectiveEpilogueFwdINS6_IJS8_SA_S9_EEENS6_IJNS7_ILi1EEESI_SI_EEESC_SE_Li256ELb1ELb1ELb0ELb0EEENS1_19SingleTileSchedulerILb1ELb0ELb1ELi128EEEEEEEEEvNT_6ParamsE,@function
        .size           _ZN7cutlass13device_kernelIN5flash19enable_sm80_to_sm89INS1_16FlashAttnFwdSm80INS1_25CollectiveMainloopFwdSm80ILi8ELi1ELb0EN4cute5tupleIJNS5_1CILi128EEENS7_ILi32EEENS7_ILi256EEEEEELi256ENS_6half_tEfNS_4arch4Sm80ELb1ELb0ELb1ELb1ELb1ELb1ELb1ELb0EEENS1_21CollectiveEpilogueFwdINS6_IJS8_SA_S9_EEENS6_IJNS7_ILi1EEESI_SI_EEESC_SE_Li256ELb1ELb1ELb0ELb0EEENS1_19SingleTileSchedulerILb1ELb0ELb1ELi128EEEEEEEEEvNT_6ParamsE,(.L_x_3544 - _ZN7cutlass13device_kernelIN5flash19enable_sm80_to_sm89INS1_16FlashAttnFwdSm80INS1_25CollectiveMainloopFwdSm80ILi8ELi1ELb0EN4cute5tupleIJNS5_1CILi128EEENS7_ILi32EEENS7_ILi256EEEEEELi256ENS_6half_tEfNS_4arch4Sm80ELb1ELb0ELb1ELb1ELb1ELb1ELb1ELb0EEENS1_21CollectiveEpilogueFwdINS6_IJS8_SA_S9_EEENS6_IJNS7_ILi1EEESI_SI_EEESC_SE_Li256ELb1ELb1ELb0ELb0EEENS1_19SingleTileSchedulerILb1ELb0ELb1ELi128EEEEEEEEEvNT_6ParamsE)
        .other          _ZN7cutlass13device_kernelIN5flash19enable_sm80_to_sm89INS1_16FlashAttnFwdSm80INS1_25CollectiveMainloopFwdSm80ILi8ELi1ELb0EN4cute5tupleIJNS5_1CILi128EEENS7_ILi32EEENS7_ILi256EEEEEELi256ENS_6half_tEfNS_4arch4Sm80ELb1ELb0ELb1ELb1ELb1ELb1ELb1ELb0EEENS1_21CollectiveEpilogueFwdINS6_IJS8_SA_S9_EEENS6_IJNS7_ILi1EEESI_SI_EEESC_SE_Li256ELb1ELb1ELb0ELb0EEENS1_19SingleTileSchedulerILb1ELb0ELb1ELi128EEEEEEEEEvNT_6ParamsE,@"STO_CUDA_ENTRY STV_DEFAULT"
_ZN7cutlass13device_kernelIN5flash19enable_sm80_to_sm89INS1_16FlashAttnFwdSm80INS1_25CollectiveMainloopFwdSm80ILi8ELi1ELb0EN4cute5tupleIJNS5_1CILi128EEENS7_ILi32EEENS7_ILi256EEEEEELi256ENS_6half_tEfNS_4arch4Sm80ELb1ELb0ELb1ELb1ELb1ELb1ELb1ELb0EEENS1_21CollectiveEpilogueFwdINS6_IJS8_SA_S9_EEENS6_IJNS7_ILi1EEESI_SI_EEESC_SE_Li256ELb1ELb1ELb0ELb0EEENS1_19SingleTileSchedulerILb1ELb0ELb1ELi128EEEEEEEEEvNT_6ParamsE:
        /* <DEDUP_REMOVED lines=20> */
.L_x_639:
        /* <DEDUP_REMOVED lines=13> */
.L_x_641:
[----:B------:R-:W-:Y:S02]  /*0210*/  ULDC UR5, c[0x0][0x54c] ;  /* 0x0001530000057ab9 */ /* 0x000fe40000000800 */
.L_x_640:
[----:B------:R-:W-:Y:S02]  /*0220*/  ULDC UR4, c[0x0][0x548] ;  /* 0x0001520000047ab9 */ /* 0x000fe40000000800 */
[----:B------:R-:W-:-:S02]  /*0230*/  USHF.L.U32 UR15, UR14, 0x7, URZ ;  /* 0x000000070e0f7899 */ /* 0x000fc4000800063f */
[----:B------:R-:W-:-:S04]  /*0240*/  UIMAD UR4, UR5, UR4, URZ ;  /* 0x00000004050472a4 */ /* 0x000fc8000f8e023f */
[----:B------:R-:W-:-:S04]  /*0250*/  UISETP.GE.AND UP0, UPT, UR15, UR4, UPT ;  /* 0x000000040f00728c */ /* 0x000fc8000bf06270 */
[----:B------:R-:W-:Y:S01]  /*0260*/  USEL UR21, UR21, 0xffffffff, !UP0 ;  /* 0xffffffff15157887 */ /* 0x000fe2000c000000 */
[----:B------:R-:W-:Y:S05]  /*0270*/  BRA `(.L_x_642) ;  /* 0x000001b000007947 */ /* 0x000fea0003800000 */
.L_x_638:
        /* <DEDUP_REMOVED lines=8> */
.L_x_643:
        /* <DEDUP_REMOVED lines=13> */
.L_x_645:
[----:B------:R-:W-:Y:S02]  /*03d0*/  ULDC UR5, c[0x0][0x54c] ;  /* 0x0001530000057ab9 */ /* 0x000fe40000000800 */
.L_x_644:
[----:B------:R-:W-:Y:S02]  /*03e0*/  ULDC UR4, c[0x0][0x548] ;  /* 0x0001520000047ab9 */ /* 0x000fe40000000800 */
[----:B------:R-:W-:-:S02]  /*03f0*/  USHF.L.U32 UR15, UR14, 0x7, URZ ;  /* 0x000000070e0f7899 */ /* 0x000fc4000800063f */
[----:B------:R-:W-:-:S04]  /*0400*/  UIMAD UR4, UR5, UR4, URZ ;  /* 0x00000004050472a4 */ /* 0x000fc8000f8e023f */
[----:B------:R-:W-:-:S04]  /*0410*/  UISETP.GE.AND UP0, UPT, UR15, UR4, UPT ;  /* 0x000000040f00728c */ /* 0x000fc8000bf06270 */
[----:B------:R-:W-:-:S06]  /*0420*/  USEL UR21, UR21, 0xffffffff, !UP0 ;  /* 0xffffffff15157887 */ /* 0x000fcc000c000000 */
.L_x_642:
        /* <DEDUP_REMOVED lines=64> */
.L_x_646:
        /* <DEDUP_REMOVED lines=10> */
.L_x_647:
[----:B------:R-:W-:Y:S05]  /*08d0*/  @!P4 BRA `(.L_x_648) ;  /* 0x000000500000c947 */ /* 0x000fea0003800000 */
[----:B-1--4-:R-:W4:Y:S04]  /*08e0*/  LDG.E R0, [R8.64] ;  /* 0x0000001808007981 */ /* 0x012f28000c1e1900 */
[----:B---3--:R-:W3:Y:S01]  /*08f0*/  LDG.E R3, [R8.64+0x4] ;  /* 0x0000041808037981 */ /* 0x008ee2000c1e1900 */
[----:B----4-:R-:W1:Y:S08]  /*0900*/  R2UR UR19, R0 ;  /* 0x00000000001373c2 */ /* 0x010e7000000e0000 */
[----:B---3--:R-:W1:Y:S02]  /*0910*/  R2UR UR4, R3 ;  /* 0x00000000030473c2 */ /* 0x008e6400000e0000 */
[----:B-1----:R-:W-:-:S06]  /*0920*/  UIADD3 UR19, -UR19, UR4, URZ ;  /* 0x0000000413137290 */ /* 0x002fcc000fffe13f */
.L_x_648:
        /* <DEDUP_REMOVED lines=12> */
[----:B------:R-:W-:Y:S02]  /*09f0*/  ULDC UR7, c[0x0][0x2c4] ;  /* 0x0000b10000077ab9 */ /* 0x000fe40000000800 */
[----:B------:R-:W-:Y:S02]  /*0a00*/  UISETP.NE.AND UP2, UPT, UR7, 0x1, UPT ;  /* 0x000000010700788c */ /* 0x000fe4000bf45270 */
[----:B------:R-:W-:-:S09]  /*0a10*/  UIADD3 UR7, -UR16, UR19, URZ ;  /* 0x0000001310077290 */ /* 0x000fd2000fffe13f */
[----:B------:R-:W-:Y:S01]  /*0a20*/  @UP2 UIADD3 UR22, UR15, 0x7f, URZ ;  /* 0x0000007f0f162890 */ /* 0x000fe2000fffe03f */
[----:B----4-:R-:W4:Y:S08]  /*0a30*/  @P0 R2UR UR4, R0 ;  /* 0x00000000000403c2 */ /* 0x010f3000000e0000 */
[----:B---3--:R-:W4:Y:S02]  /*0a40*/  @P0 R2UR UR5, R3 ;  /* 0x00000000030503c2 */ /* 0x008f2400000e0000 */
[----:B----4-:R-:W-:-:S03]  /*0a50*/  @UP3 UIADD3 UR18, -UR4, UR5, URZ ;  /* 0x0000000504123290 */ /* 0x010fc6000fffe13f */
[----:B------:R-:W-:Y:S02]  /*0a60*/  ULDC.64 UR4, c[0x0][0x2c8] ;  /* 0x0000b20000047ab9 */ /* 0x000fe40000000a00 */
[----:B------:R-:W-:Y:S02]  /*0a70*/  UIMAD.WIDE.U32 UR22, UR22, UR4, URZ ;  /* 0x00000004161672a5 */ /* 0x000fe4000f8e003f */
[----:B------:R-:W-:Y:S02]  /*0a80*/  UIADD3 UR11, UR7, UR18, URZ ;  /* 0x00000012070b7290 */ /* 0x000fe4000fffe03f */
[----:B------:R-:W-:Y:S02]  /*0a90*/  UIADD3 UR4, UR15, 0x7f, URZ ;  /* 0x0000007f0f047890 */ /* 0x000fe4000fffe03f */
[----:B--2---:R-:W-:Y:S02]  /*0aa0*/  UIADD3 UR9, UR11, 0x20, -UR20 ;  /* 0x000000200b097890 */ /* 0x004fe4000fffe814 */
[----:B------:R-:W-:-:S02]  /*0ab0*/  @UP2 USHF.R.U32.HI UR4, URZ, UR5, UR23 ;  /* 0x000000053f042299 */ /* 0x000fc40008011617 */
[----:B------:R-:W-:Y:S02]  /*0ac0*/  UIADD3 UR10, UR11, 0x1f, URZ ;  /* 0x0000001f0b0a7890 */ /* 0x000fe4000fffe03f */
[----:B------:R-:W-:Y:S02]  /*0ad0*/  UIADD3 UR5, UR9, UR4, URZ ;  /* 0x0000000409057290 */ /* 0x000fe4000fffe03f */
[----:B------:R-:W-:Y:S02]  /*0ae0*/  USHF.R.S32.HI UR8, URZ, 0x1f, UR10 ;  /* 0x0000001f3f087899 */ /* 0x000fe4000801140a */
[----:B------:R-:W-:Y:S02]  /*0af0*/  USHF.R.S32.HI UR4, URZ, 0x1f, UR5 ;  /* 0x0000001f3f047899 */ /* 0x000fe40008011405 */
[----:B------:R-:W-:Y:S02]  /*0b00*/  ULEA.HI UR10, UR8, UR10, URZ, 0x5 ;  /* 0x0000000a080a7291 */ /* 0x000fe4000f8f283f */
[----:B------:R-:W-:-:S02]  /*0b10*/  ULEA.HI UR4, UR4, UR5, URZ, 0x5 ;  /* 0x0000000504047291 */ /* 0x000fc4000f8f283f */
[----:B------:R-:W-:Y:S02]  /*0b20*/  USHF.R.S32.HI UR10, URZ, 0x5, UR10 ;  /* 0x000000053f0a7899 */ /* 0x000fe4000801140a */
[----:B------:R-:W-:-:S04]  /*0b30*/  USHF.R.S32.HI UR4, URZ, 0x5, UR4 ;  /* 0x000000053f047899 */ /* 0x000fc80008011404 */
[----:B------:R-:W-:-:S04]  /*0b40*/  UISETP.LT.AND UP0, UPT, UR10, UR4, UPT ;  /* 0x000000040a00728c */ /* 0x000fc8000bf01270 */
[----:B------:R-:W-:Y:S02]  /*0b50*/  USEL UR5, UR10, UR4, UP0 ;  /* 0x000000040a057287 */ /* 0x000fe40008000000 */
[----:B------:R-:W-:Y:S02]  /*0b60*/  UIADD3 UR4, -UR7, URZ, URZ ;  /* 0x0000003f07047290 */ /* 0x000fe4000fffe13f */
[----:B------:R-:W-:Y:S02]  /*0b70*/  ULEA UR7, UR5, -UR7, 0x5 ;  /* 0x8000000705077291 */ /* 0x000fe4000f8e283f */
[----:B------:R-:W-:Y:S02]  /*0b80*/  UISETP.LT.AND UP1, UPT, URZ, UR4, UPT ;  /* 0x000000043f00728c */ /* 0x000fe4000bf21270 */
[----:B------:R-:W-:Y:S02]  /*0b90*/  UISETP.LT.AND UP0, UPT, UR7, UR18, UPT ;  /* 0x000000120700728c */ /* 0x000fe4000bf01270 */
[----:B------:R-:W-:-:S02]  /*0ba0*/  USEL UR4, URZ, UR4, !UP1 ;  /* 0x000000043f047287 */ /* 0x000fc4000c800000 */
[----:B------:R-:W-:Y:S02]  /*0bb0*/  USEL UR5, UR7, UR18, UP0 ;  /* 0x0000001207057287 */ /* 0x000fe40008000000 */
[----:B------:R-:W-:Y:S02]  /*0bc0*/  USHF.R.U32.HI UR8, URZ, 0x5, UR4 ;  /* 0x000000053f087899 */ /* 0x000fe40008011604 */
[----:B------:R-:W-:-:S05]  /*0bd0*/  UISETP.GT.AND UP0, UPT, UR5, UR4, UPT ;  /* 0x000000040500728c */ /* 0x000fca000bf04270 */
[----:B------:R-:W-:-:S06]  /*0be0*/  UMOV UR7, UR8 ;  /* 0x0000000800077c82 */ /* 0x000fcc0008000000 */
        /* <DEDUP_REMOVED lines=18> */
[----:B------:R1:W2:Y:S01]  /*0d10*/  @P1 LDG.E R4, [R8.64] ;  /* 0x0000001808041981 */ /* 0x0002a2000c1e1900 */
        /* <DEDUP_REMOVED lines=91> */
.L_x_651:
[----:B------:R-:W-:Y:S05]  /*12d0*/  BSYNC B0 ;  /* 0x0000000000007941 */ /* 0x000fea0003800000 */
.L_x_650:
        /* <DEDUP_REMOVED lines=128> */
.L_x_670:
        /* <DEDUP_REMOVED lines=29> */
[C---:B------:R-:W-:Y:S04]  /*1cb0*/  LEA R0, P0, R4.reuse, c[0x0][0x1c8], 0x1 ;  /* 0x0000720004007a11 */ /* 0x040fe800078008ff */
[----:B------:R-:W-:Y:S04]  /*1cc0*/  IADD3.X R3, R5, UR31, R2, P1, !PT ;  /* 0x0000001f05037c10 */ /* 0x000fe80008ffe402 */
[----:B------:R-:W-:Y:S01]  /*1cd0*/  LEA.HI.X R4, R4, c[0x0][0x1cc], R3, 0x1, P0 ;  /* 0x0000730004047a11 */ /* 0x000fe200000f0c03 */
[----:B---345:R-:W-:-:S05]  /*1ce0*/  @!P6 BRA `(.L_x_653) ;  /* 0x000026000000e947 */ /* 0x038fca0003800000 */
        /* <DEDUP_REMOVED lines=52> */
.L_x_656:
[----:B------:R-:W-:Y:S05]  /*2030*/  BSYNC B0 ;  /* 0x0000000000007941 */ /* 0x000fea0003800000 */
.L_x_655:
[----:B------:R2:W3:Y:S04]  /*2040*/  SHFL.IDX PT, R55, R4, RZ, 0x181f ;  /* 0x00181fff04377589 */ /* 0x0004e800000e0000 */
[----:B------:R2:W4:Y:S01]  /*2050*/  SHFL.IDX PT, R53, R0, RZ, 0x181f ;  /* 0x00181fff00357589 */ /* 0x00052200000e0000 */
[----:B------:R-:W-:-:S05]  /*2060*/  @P2 BRA `(.L_x_657) ;  /* 0x0000243000002947 */ /* 0x000fca0003800000 */
[----:B------:R-:W-:Y:S01]  /*2070*/  ISETP.GE.AND P0, PT, R16, c[0x0][0x1d4], PT ;  /* 0x0000750010007a0c */ /* 0x000fe20003f06270 */
[----:B-----5:R-:W-:Y:S01]  /*2080*/  IMAD.MOV.U32 R13, RZ, RZ, R44 ;  /* 0x000000ffff0d7224 */ /* 0x020fe200078e002c */
[----:B------:R-:W-:Y:S01]  /*2090*/  MOV R8, R45 ;  /* 0x0000002d00087202 */ /* 0x000fe20000000f00 */
[----:B--2---:R-:W-:Y:S01]  /*20a0*/  IMAD.MOV.U32 R0, RZ, RZ, R19 ;  /* 0x000000ffff007224 */ /* 0x004fe200078e0013 */
        /* <DEDUP_REMOVED lines=74> */
.L_x_659:
[----:B------:R-:W-:Y:S05]  /*2550*/  BSYNC B0 ;  /* 0x0000000000007941 */ /* 0x000fea0003800000 */
.L_x_658:
        /* <DEDUP_REMOVED lines=57> */
.L_x_661:
[----:B------:R-:W-:Y:S05]  /*28f0*/  BSYNC B0 ;  /* 0x0000000000007941 */ /* 0x000fea0003800000 */
.L_x_660:
        /* <DEDUP_REMOVED lines=57> */
.L_x_663:
[----:B------:R-:W-:Y:S05]  /*2c90*/  BSYNC B0 ;  /* 0x0000000000007941 */ /* 0x000fea0003800000 */
.L_x_662:
        /* <DEDUP_REMOVED lines=57> */
.L_x_654:
        /* <DEDUP_REMOVED lines=29> */
.L_x_665:
[----:B------:R-:W-:Y:S05]  /*3200*/  BSYNC B0 ;  /* 0x0000000000007941 */ /* 0x000fea0003800000 */
.L_x_664:
[----:B------:R2:W3:Y:S04]  /*3210*/  SHFL.IDX PT, R123, R4, RZ, 0x181f ;  /* 0x00181fff047b7589 */ /* 0x0004e800000e0000 */
[----:B------:R2:W4:Y:S01]  /*3220*/  SHFL.IDX PT, R122, R0, RZ, 0x181f ;  /* 0x00181fff007a7589 */ /* 0x00052200000e0000 */
[----:B------:R-:W-:-:S05]  /*3230*/  @P2 BRA `(.L_x_657) ;  /* 0x0000126000002947 */ /* 0x000fca0003800000 */
[----:B------:R-:W-:Y:S01]  /*3240*/  ISETP.GE.AND P0, PT, R16, c[0x0][0x1d4], PT ;  /* 0x0000750010007a0c */ /* 0x000fe20003f06270 */
[----:B-----5:R-:W-:Y:S01]  /*3250*/  IMAD.MOV.U32 R8, RZ, RZ, R54 ;  /* 0x000000ffff087224 */ /* 0x020fe200078e0036 */
[----:B--2---:R-:W-:Y:S01]  /*3260*/  MOV R4, R26 ;  /* 0x0000001a00047202 */ /* 0x004fe20000000f00 */
        /* <DEDUP_REMOVED lines=39> */
[----:B---34-:R-:W-:Y:S01]  /*34e0*/  @!P1 IMAD.WIDE R132, R51, 0x2, R122 ;  /* 0x0000000233849825 */ /* 0x018fe200078e027a */
        /* <DEDUP_REMOVED lines=99> */
.L_x_667:
[----:B------:R-:W-:Y:S05]  /*3b20*/  BSYNC B0 ;  /* 0x0000000000007941 */ /* 0x000fea0003800000 */
.L_x_666:
[----:B------:R-:W-:Y:S11]  /*3b30*/  ISETP.GE.AND P0, PT, R11, c[0x0][0x1d4], PT ;  /* 0x000075000b007a0c */ /* 0x000ff60003f06270 */
[----:B------:R-:W-:Y:S02]  /*3b40*/  @!UPT UIADD3 URZ, URZ, URZ, URZ ;  /* 0x0000003f3f3ff290 */ /* 0x000fe4000fffe03f */
[----:B------:R-:W-:-:S05]  /*3b50*/  @P0 BRA `(.L_x_657) ;  /* 0x0000094000000947 */ /* 0x000fca0003800000 */
[----:B------:R-:W-:Y:S01]  /*3b60*/  SEL R125, R86, R125, !P4 ;  /* 0x0000007d567d7207 */ /* 0x000fe20006000000 */
[----:B-1----:R-:W1:Y:S01]  /*3b70*/  LDS.128 R20, [R84+0xc080] ;  /* 0x00c0800054147984 */ /* 0x002e620000000c00 */
        /* <DEDUP_REMOVED lines=119> */
.L_x_653:
[----:B------:R1:W2:Y:S01]  /*42f0*/  SHFL.IDX PT, R3, R4, RZ, 0x181f ;  /* 0x00181fff04037589 */ /* 0x0002a200000e0000 */
[----:B------:R-:W-:Y:S03]  /*4300*/  IADD3 R64, -R68, UR18, RZ ;  /* 0x0000001244407c10 */ /* 0x000fe6000fffe1ff */
[----:B------:R1:W3:Y:S01]  /*4310*/  SHFL.IDX PT, R13, R0, RZ, 0x181f ;  /* 0x00181fff000d7589 */ /* 0x0002e200000e0000 */
[----:B------:R-:W-:Y:S04]  /*4320*/  IMNMX R64, R64, 0x20, PT ;  /* 0x0000002040407817 */ /* 0x000fe80003800200 */
[----:B------:R-:W-:Y:S11]  /*4330*/  ISETP.GT.AND P0, PT, R64, R105, PT ;  /* 0x000000694000720c */ /* 0x000ff60003f04270 */
[----:B------:R-:W-:Y:S02]  /*4340*/  @!UPT UIADD3 URZ, URZ, URZ, URZ ;  /* 0x0000003f3f3ff290 */ /* 0x000fe4000fffe03f */
[----:B------:R-:W-:-:S05]  /*4350*/  @!P0 BRA `(.L_x_657) ;  /* 0x0000014000008947 */ /* 0x000fca0003800000 */
[C---:B------:R-:W-:Y:S02]  /*4360*/  ISETP.GE.AND P0, PT, R16.reuse, c[0x0][0x1d4], PT ;  /* 0x0000750010007a0c */ /* 0x040fe40003f06270 */
[----:B------:R-:W-:Y:S11]  /*4370*/  ISETP.GE.AND P2, PT, R11, c[0x0][0x1d4], PT ;  /* 0x000075000b007a0c */ /* 0x000ff60003f46270 */
[----:B-1----:R-:W1:Y:S01]  /*4380*/  @!P0 LDS.128 R4, [R99+0xc080] ;  /* 0x00c0800063048984 */ /* 0x002e620000000c00 */
[C---:B---3--:R-:W-:Y:S04]  /*4390*/  @!P0 LEA R30, P1, R16.reuse, R13, 0x1 ;  /* 0x0000000d101e8211 */ /* 0x048fe800078208ff */
[----:B--2---:R-:W-:Y:S02]  /*43a0*/  @!P0 LEA.HI.X R31, R16, R3, R17, 0x1, P1 ;  /* 0x00000003101f8211 */ /* 0x004fe400008f0c11 */
        /* <DEDUP_REMOVED lines=15> */
.L_x_657:
[----:B------:R-:W-:Y:S05]  /*44a0*/  BSYNC B1 ;  /* 0x0000000000017941 */ /* 0x000fea0003800000 */
.L_x_652:
[----:B------:R-:W-:Y:S01]  /*44b0*/  IMAD.IADD R68, R77, 0x1, -R68 ;  /* 0x000000014d447824 */ /* 0x000fe200078e0a44 */
[----:B------:R-:W-:Y:S04]  /*44c0*/  BSSY B0, `(.L_x_668) ;  /* 0x000003c000007945 */ /* 0x000fe80003800000 */
[----:B------:R-:W-:Y:S11]  /*44d0*/  ISETP.GE.AND P0, PT, R68, 0x1, PT ;  /* 0x000000014400780c */ /* 0x000ff60003f06270 */
[----:B------:R-:W-:Y:S02]  /*44e0*/  @!UPT UIADD3 URZ, URZ, URZ, URZ ;  /* 0x0000003f3f3ff290 */ /* 0x000fe4000fffe03f */
[----:B-12---:R-:W-:Y:S01]  /*44f0*/  @P0 IMAD.WIDE R4, R98, 0x20, R118 ;  /* 0x0000002062040825 */ /* 0x006fe200078e0276 */
        /* <DEDUP_REMOVED lines=29> */
[----:B---3--:R-:W-:Y:S02]  /*46d0*/  LEA.HI.X R13, R3, c[0x0][0x1fc], R0, 0x1, P0 ;  /* 0x00007f00030d7a11 */ /* 0x008fe400000f0c00 */
[----:B------:R1:W2:Y:S01]  /*46e0*/  SHFL.IDX PT, R3, R2, RZ, 0x181f ;  /* 0x00181fff02037589 */ /* 0x0002a200000e0000 */
[----:B------:R-:W-:Y:S03]  /*46f0*/  ISETP.GT.AND P0, PT, R64, R105, PT ;  /* 0x000000694000720c */ /* 0x000fe60003f04270 */
[----:B------:R-:W3:Y:S01]  /*4700*/  SHFL.IDX PT, R13, R13, RZ, 0x181f ;  /* 0x00181fff0d0d7589 */ /* 0x000ee200000e0000 */
[----:B------:R-:W-:Y:S04]  /*4710*/  DEPBAR.LE SB0, 0x0 ;  /* 0x000080000000791a */ /* 0x000fe80000000000 */
[----:B------:R-:W-:Y:S06]  /*4720*/  BAR.SYNC.DEFER_BLOCKING 0x0 ;  /* 0x0000000000007b1d */ /* 0x000fec0000010000 */
[----:B------:R-:W-:-:S05]  /*4730*/  @!P0 BRA `(.L_x_669) ;  /* 0x0000014000008947 */ /* 0x000fca0003800000 */
[C---:B-12---:R-:W-:Y:S02]  /*4740*/  ISETP.GE.AND P0, PT, R16.reuse, c[0x0][0x1d4], PT ;  /* 0x0000750010007a0c */ /* 0x046fe40003f06270 */
[----:B------:R-:W-:Y:S11]  /*4750*/  ISETP.GE.AND P2, PT, R11, c[0x0][0x1d4], PT ;  /* 0x000075000b007a0c */ /* 0x000ff60003f46270 */
[----:B------:R-:W1:Y:S01]  /*4760*/  @!P0 LDS.128 R4, [R99+0x8080] ;  /* 0x0080800063048984 */ /* 0x000e620000000c00 */
[C---:B-----5:R-:W-:Y:S04]  /*4770*/  @!P0 LEA R30, P1, R16.reuse, R3, 0x1 ;  /* 0x00000003101e8211 */ /* 0x060fe800078208ff */
        /* <DEDUP_REMOVED lines=16> */
.L_x_669:
[----:B-12---:R-:W-:Y:S05]  /*4880*/  BSYNC B0 ;  /* 0x0000000000007941 */ /* 0x006fea0003800000 */
.L_x_668:
        /* <DEDUP_REMOVED lines=25> */
.L_x_649:
[----:B-1----:R-:W-:Y:S01]  /*4a20*/  UIADD3 UR6, UR15, 0x7f, URZ ;  /* 0x0000007f0f067890 */ /* 0x002fe2000fffe03f */
[----:B------:R-:W-:Y:S01]  /*4a30*/  PLOP3.LUT P2, PT, PT, PT, PT, 0x80, 0x0 ;  /* 0x000000000000781c */ /* 0x000fe20003f4f070 */
[----:B------:R-:W-:Y:S01]  /*4a40*/  ULDC.64 UR4, c[0x0][0x2c8] ;  /* 0x0000b20000047ab9 */ /* 0x000fe20000000a00 */
[----:B------:R-:W-:Y:S01]  /*4a50*/  IMAD.MOV.U32 R3, RZ, RZ, RZ ;  /* 0x000000ffff037224 */ /* 0x000fe200078e00ff */
[----:B------:R-:W-:Y:S01]  /*4a60*/  UIMAD.WIDE.U32 UR18, UR6, UR4, URZ ;  /* 0x00000004061272a5 */ /* 0x000fe2000f8e003f */
[----:B------:R-:W-:Y:S01]  /*4a70*/  IMAD.MOV.U32 R130, RZ, RZ, RZ ;  /* 0x000000ffff827224 */ /* 0x000fe200078e00ff */
[----:B------:R-:W-:Y:S01]  /*4a80*/  CS2R R128, SRZ ;  /* 0x0000000000807805 */ /* 0x000fe2000001ff00 */
[----:B------:R-:W-:Y:S01]  /*4a90*/  CS2R R126, SRZ ;  /* 0x00000000007e7805 */ /* 0x000fe2000001ff00 */
[----:B------:R-:W-:Y:S01]  /*4aa0*/  @UP2 USHF.R.U32.HI UR6, URZ, UR5, UR19 ;  /* 0x000000053f062299 */ /* 0x000fe20008011613 */
[----:B------:R-:W-:Y:S01]  /*4ab0*/  CS2R R124, SRZ ;  /* 0x00000000007c7805 */ /* 0x000fe2000001ff00 */
[----:B----4-:R-:W-:Y:S01]  /*4ac0*/  CS2R R122, SRZ ;  /* 0x00000000007a7805 */ /* 0x010fe2000001ff00 */
[----:B------:R-:W-:Y:S01]  /*4ad0*/  CS2R R120, SRZ ;  /* 0x0000000000787805 */ /* 0x000fe2000001ff00 */
[----:B------:R-:W-:Y:S01]  /*4ae0*/  UIADD3 UR6, UR9, UR6, URZ ;  /* 0x0000000609067290 */ /* 0x000fe2000fffe03f */
[----:B------:R-:W-:Y:S01]  /*4af0*/  CS2R R118, SRZ ;  /* 0x0000000000767805 */ /* 0x000fe2000001ff00 */
[----:B------:R-:W-:Y:S01]  /*4b00*/  CS2R R116, SRZ ;  /* 0x0000000000747805 */ /* 0x000fe2000001ff00 */
[----:B------:R-:W-:Y:S01]  /*4b10*/  CS2R R114, SRZ ;  /* 0x0000000000727805 */ /* 0x000fe2000001ff00 */
[----:B------:R-:W-:Y:S01]  /*4b20*/  USHF.R.S32.HI UR4, URZ, 0x1f, UR6 ;  /* 0x0000001f3f047899 */ /* 0x000fe20008011406 */
[----:B------:R-:W-:Y:S01]  /*4b30*/  CS2R R112, SRZ ;  /* 0x0000000000707805 */ /* 0x000fe2000001ff00 */
[----:B------:R-:W-:Y:S01]  /*4b40*/  CS2R R110, SRZ ;  /* 0x00000000006e7805 */ /* 0x000fe2000001ff00 */
[----:B------:R-:W-:Y:S01]  /*4b50*/  CS2R R108, SRZ ;  /* 0x00000000006c7805 */ /* 0x000fe2000001ff00 */
[----:B------:R-:W-:Y:S01]  /*4b60*/  ULEA.HI UR4, UR4, UR6, URZ, 0x5 ;  /* 0x0000000604047291 */ /* 0x000fe2000f8f283f */
[----:B------:R-:W-:Y:S01]  /*4b70*/  CS2R R106, SRZ ;  /* 0x00000000006a7805 */ /* 0x000fe2000001ff00 */
[----:B------:R-:W-:Y:S01]  /*4b80*/  CS2R R104, SRZ ;  /* 0x0000000000687805 */ /* 0x000fe2000001ff00 */
[----:B------:R-:W-:Y:S01]  /*4b90*/  CS2R R102, SRZ ;  /* 0x0000000000667805 */ /* 0x000fe2000001ff00 */
[----:B------:R-:W-:Y:S01]  /*4ba0*/  USHF.R.S32.HI UR4, URZ, 0x5, UR4 ;  /* 0x000000053f047899 */ /* 0x000fe20008011404 */
[----:B------:R-:W-:Y:S01]  /*4bb0*/  CS2R R100, SRZ ;  /* 0x0000000000647805 */ /* 0x000fe2000001ff00 */
[----:B------:R-:W-:Y:S01]  /*4bc0*/  CS2R R98, SRZ ;  /* 0x0000000000627805 */ /* 0x000fe2000001ff00 */
[----:B------:R-:W-:Y:S01]  /*4bd0*/  CS2R R96, SRZ ;  /* 0x0000000000607805 */ /* 0x000fe2000001ff00 */
[----:B------:R-:W-:Y:S01]  /*4be0*/  UISETP.LT.AND UP0, UPT, UR10, UR4, UPT ;  /* 0x000000040a00728c */ /* 0x000fe2000bf01270 */
[----:B------:R-:W-:Y:S01]  /*4bf0*/  CS2R R94, SRZ ;  /* 0x00000000005e7805 */ /* 0x000fe2000001ff00 */
[----:B------:R-:W-:Y:S01]  /*4c00*/  CS2R R92, SRZ ;  /* 0x00000000005c7805 */ /* 0x000fe2000001ff00 */
[----:B------:R-:W-:Y:S01]  /*4c10*/  CS2R R90, SRZ ;  /* 0x00000000005a7805 */ /* 0x000fe2000001ff00 */
[----:B------:R-:W-:Y:S01]  /*4c20*/  USEL UR10, UR10, UR4, UP0 ;  /* 0x000000040a0a7287 */ /* 0x000fe20008000000 */
[----:B------:R-:W-:Y:S01]  /*4c30*/  CS2R R88, SRZ ;  /* 0x0000000000587805 */ /* 0x000fe2000001ff00 */
[----:B------:R-:W-:Y:S01]  /*4c40*/  CS2R R86, SRZ ;  /* 0x0000000000567805 */ /* 0x000fe2000001ff00 */
[----:B------:R-:W-:Y:S01]  /*4c50*/  CS2R R84, SRZ ;  /* 0x0000000000547805 */ /* 0x000fe2000001ff00 */
[----:B------:R-:W-:Y:S01]  /*4c60*/  UISETP.GE.AND UP0, UPT, UR10, 0x1, UPT ;  /* 0x000000010a00788c */ /* 0x000fe2000bf06270 */
[----:B------:R-:W-:Y:S01]  /*4c70*/  CS2R R82, SRZ ;  /* 0x0000000000527805 */ /* 0x000fe2000001ff00 */
[----:B------:R-:W-:Y:S01]  /*4c80*/  CS2R R80, SRZ ;  /* 0x0000000000507805 */ /* 0x000fe2000001ff00 */
[----:B------:R-:W-:Y:S01]  /*4c90*/  CS2R R78, SRZ ;  /* 0x00000000004e7805 */ /* 0x000fe2000001ff00 */
[----:B------:R-:W-:Y:S01]  /*4ca0*/  CS2R R76, SRZ ;  /* 0x00000000004c7805 */ /* 0x000fe2000001ff00 */
[----:B------:R-:W-:Y:S01]  /*4cb0*/  CS2R R74, SRZ ;  /* 0x00000000004a7805 */ /* 0x000fe2000001ff00 */
[----:B------:R-:W-:Y:S01]  /*4cc0*/  PLOP3.LUT P0, PT, PT, PT, UP0, 0x80, 0x0 ;  /* 0x000000000000781c */ /* 0x000fe20003f0f008 */
        /* <DEDUP_REMOVED lines=51> */
[-C--:B------:R-:W-:Y:S01]  /*5000*/  LEA.HI R56, R69, R62.reuse, RZ, 0x3 ;  /* 0x0000003e45387211 */ /* 0x080fe200078f18ff */
[----:B------:R-:W-:Y:S01]  /*5010*/  UIMAD UR6, UR6, UR4, URZ ;  /* 0x00000004060672a4 */ /* 0x000fe2000f8e023f */
[----:B------:R-:W-:Y:S01]  /*5020*/  PLOP3.LUT P1, PT, PT, PT, UP2, 0x80, 0x0 ;  /* 0x000000000000781c */ /* 0x000fe20003f2f028 */
[----:B------:R-:W-:Y:S01]  /*5030*/  UIMAD.WIDE.U32 UR8, UR17, UR4, URZ ;  /* 0x00000004110872a5 */ /* 0x000fe2000f8e003f */
[----:B------:R-:W-:Y:S01]  /*5040*/  LOP3.LUT R57, R56, 0xfffffff8, RZ, 0xc0, !PT ;  /* 0xfffffff838397812 */ /* 0x000fe200078ec0ff */
[----:B------:R-:W-:Y:S01]  /*5050*/  UIMAD UR17, UR17, UR5, UR6 ;  /* 0x00000005111172a4 */ /* 0x000fe2000f8e0206 */
[----:B------:R-:W-:Y:S01]  /*5060*/  SHF.R.S32.HI R56, RZ, 0x3, R56 ;  /* 0x00000003ff387819 */ /* 0x000fe20000011438 */
[----:B------:R-:W-:Y:S01]  /*5070*/  BSSY B0, `(.L_x_672) ;  /* 0x0000064000007945 */ /* 0x000fe20003800000 */
[----:B------:R-:W-:Y:S01]  /*5080*/  ULDC.64 UR6, c[0x0][0x348] ;  /* 0x0000d20000067ab9 */ /* 0x000fe20000000a00 */
[----:B------:R-:W-:Y:S01]  /*5090*/  IMAD.IADD R57, R62, 0x1, -R57 ;  /* 0x000000013e397824 */ /* 0x000fe200078e0a39 */
[----:B------:R-:W-:Y:S01]  /*50a0*/  UISETP.NE.U32.AND UP0, UPT, URZ, UR6, UPT ;  /* 0x000000063f00728c */ /* 0x000fe2000bf05070 */
[----:B------:R-:W-:Y:S01]  /*50b0*/  PLOP3.LUT P0, PT, PT, PT, UP2, 0x80, 0x0 ;  /* 0x000000000000781c */ /* 0x000fe20003f0f028 */
[----:B------:R-:W-:Y:S01]  /*50c0*/  ULDC.64 UR4, c[0x0][0x1b8] ;  /* 0x00006e0000047ab9 */ /* 0x000fe20000000a00 */
[----:B------:R-:W-:Y:S01]  /*50d0*/  IMAD R216, R57, 0x20, R56 ;  /* 0x0000002039d87824 */ /* 0x000fe200078e0238 */
[----:B------:R-:W-:Y:S01]  /*50e0*/  UISETP.NE.AND.EX UP0, UPT, URZ, UR7, UPT, UP0 ;  /* 0x000000073f00728c */ /* 0x000fe2000bf05300 */
[-C--:B------:R-:W-:Y:S01]  /*50f0*/  LEA.HI R61, R69, R62.reuse, RZ, 0x4 ;  /* 0x0000003e453d7211 */ /* 0x080fe200078f20ff */
[----:B------:R-:W-:Y:S01]  /*5100*/  USHF.R.S32.HI UR7, URZ, 0x1f, UR21 ;  /* 0x0000001f3f077899 */ /* 0x000fe20008011415 */
[----:B------:R-:W-:Y:S01]  /*5110*/  IMAD.SHL.U32 R121, R56, 0x40, RZ ;  /* 0x0000004038797824 */ /* 0x000fe200078e00ff */
[----:B------:R-:W-:Y:S01]  /*5120*/  UIADD3 UR9, UR9, UR17, URZ ;  /* 0x0000001109097290 */ /* 0x000fe2000fffe03f */
[----:B------:R-:W-:Y:S01]  /*5130*/  IADD3 R0, R216, UR15, RZ ;  /* 0x0000000fd8007c10 */ /* 0x000fe2000fffe0ff */
[----:B------:R-:W-:Y:S01]  /*5140*/  UIMAD UR6, UR12, UR4, URZ ;  /* 0x000000040c0672a4 */ /* 0x000fe2000f8e023f */
[----:B------:R-:W-:Y:S01]  /*5150*/  IMAD.SHL.U32 R68, R57, 0x8, RZ ;  /* 0x0000000839447824 */ /* 0x000fe200078e00ff */
[----:B------:R-:W-:Y:S01]  /*5160*/  USEL UR7, UR7, URZ, !UP0 ;  /* 0x0000003f07077287 */ /* 0x000fe2000c000000 */
[----:B------:R-:W-:Y:S01]  /*5170*/  LEA.HI R119, R69, R62, RZ, 0x6 ;  /* 0x0000003e45777211 */ /* 0x000fe200078f30ff */
[----:B------:R-:W-:Y:S01]  /*5180*/  UIMAD UR6, UR13, UR5, UR6 ;  /* 0x000000050d0672a4 */ /* 0x000fe2000f8e0206 */
[----:B-1----:R-:W-:Y:S01]  /*5190*/  @P1 IMAD.HI.U32 R3, R0, c[0x0][0x2c8], RZ ;  /* 0x0000b20000031a27 */ /* 0x002fe200078e00ff */
[----:B------:R-:W-:Y:S01]  /*51a0*/  UIMAD.WIDE.U32 UR18, UR13, UR4, UR8 ;  /* 0x000000040d1272a5 */ /* 0x000fe2000f8e0008 */
[----:B------:R-:W-:Y:S01]  /*51b0*/  LOP3.LUT R121, R121, 0x1c0, RZ, 0xc0, !PT ;  /* 0x000001c079797812 */ /* 0x000fe200078ec0ff */
[----:B------:R-:W-:Y:S01]  /*51c0*/  USEL UR8, UR21, URZ, !UP0 ;  /* 0x0000003f15087287 */ /* 0x000fe2000c000000 */
[----:B------:R-:W-:Y:S01]  /*51d0*/  IMAD.MOV.U32 R8, RZ, RZ, R0 ;  /* 0x000000ffff087224 */ /* 0x000fe200078e0000 */
[----:B------:R-:W-:Y:S01]  /*51e0*/  ULDC.64 UR4, c[0x0][0x1c0] ;  /* 0x0000700000047ab9 */ /* 0x000fe20000000a00 */
[----:B------:R-:W-:Y:S01]  /*51f0*/  @P0 SHF.R.U32.HI R8, RZ, c[0x0][0x2cc], R3 ;  /* 0x0000b300ff080a19 */ /* 0x000fe20000011603 */
[----:B------:R-:W-:Y:S01]  /*5200*/  UIMAD UR7, UR7, UR4, URZ ;  /* 0x00000004070772a4 */ /* 0x000fe2000f8e023f */
[C---:B------:R-:W-:Y:S01]  /*5210*/  IADD3 R50, R68.reuse, 0x40, RZ ;  /* 0x0000004044327810 */ /* 0x040fe20007ffe0ff */
[----:B------:R-:W-:Y:S01]  /*5220*/  UIADD3 UR19, UR19, UR6, URZ ;  /* 0x0000000613137290 */ /* 0x000fe2000fffe03f */
[--C-:B------:R-:W-:Y:S01]  /*5230*/  SHF.R.S32.HI R5, RZ, 0x1f, R8.reuse ;  /* 0x0000001fff057819 */ /* 0x100fe20000011408 */
[----:B------:R-:W-:Y:S01]  /*5240*/  UIMAD UR5, UR8, UR5, UR7 ;  /* 0x00000005080572a4 */ /* 0x000fe2000f8e0207 */
[----:B------:R-:W-:Y:S01]  /*5250*/  IMAD.MOV R3, RZ, RZ, -R8 ;  /* 0x000000ffff037224 */ /* 0x000fe200078e0a08 */
[----:B------:R-:W-:Y:S01]  /*5260*/  UIMAD.WIDE.U32 UR8, UR8, UR4, UR18 ;  /* 0x00000004080872a5 */ /* 0x000fe2000f8e0012 */
[----:B------:R-:W-:Y:S01]  /*5270*/  IADD3 R49, R68, 0x80, RZ ;  /* 0x0000008044317810 */ /* 0x000fe20007ffe0ff */
[----:B------:R-:W-:Y:S01]  /*5280*/  IMAD R5, R5, c[0x0][0x1b0], RZ ;  /* 0x00006c0005057a24 */ /* 0x000fe200078e02ff */
[----:B------:R-:W-:Y:S01]  /*5290*/  ULDC UR7, c[0x0][0x2c4] ;  /* 0x0000b10000077ab9 */ /* 0x000fe20000000800 */
[----:B------:R-:W-:Y:S01]  /*52a0*/  IMAD R4, R3, c[0x0][0x2c4], R0 ;  /* 0x0000b10003047a24 */ /* 0x000fe200078e0200 */
[----:B------:R-:W-:Y:S01]  /*52b0*/  UIADD3 UR5, UR9, UR5, URZ ;  /* 0x0000000509057290 */ /* 0x000fe2000fffe03f */
[----:B------:R-:W-:Y:S01]  /*52c0*/  IMAD.U32 R7, RZ, RZ, UR9 ;  /* 0x00000009ff077e24 */ /* 0x000fe2000f8e00ff */
[----:B------:R-:W-:Y:S01]  /*52d0*/  LOP3.LUT R3, R61, 0xfffffff0, RZ, 0xc0, !PT ;  /* 0xfffffff03d037812 */ /* 0x000fe200078ec0ff */
[----:B------:R-:W-:Y:S01]  /*52e0*/  IMAD.U32 R6, RZ, RZ, UR8 ;  /* 0x00000008ff067e24 */ /* 0x000fe2000f8e00ff */
[----:B------:R-:W-:Y:S01]  /*52f0*/  UIMAD UR7, UR20, UR7, URZ ;  /* 0x00000007140772a4 */ /* 0x000fe2000f8e023f */
[----:B------:R-:W-:Y:S01]  /*5300*/  IMAD R5, R8, c[0x0][0x1b4], R5 ;  /* 0x00006d0008057a24 */ /* 0x000fe200078e0205 */
[----:B------:R-:W-:Y:S01]  /*5310*/  IADD3 R48, R68, 0xc0, RZ ;  /* 0x000000c044307810 */ /* 0x000fe20007ffe0ff */
[----:B------:R-:W-:Y:S01]  /*5320*/  IMAD.U32 R7, RZ, RZ, UR5 ;  /* 0x00000005ff077e24 */ /* 0x000fe2000f8e00ff */
[----:B------:R-:W-:Y:S01]  /*5330*/  SHF.R.U32.HI R120, RZ, 0x3, R121 ;  /* 0x00000003ff787819 */ /* 0x000fe20000011679 */
[----:B------:R-:W-:Y:S01]  /*5340*/  IMAD.IADD R3, R62, 0x1, -R3 ;  /* 0x000000013e037824 */ /* 0x000fe200078e0a03 */
[----:B------:R-:W-:Y:S01]  /*5350*/  ISETP.GE.AND P4, PT, R68, c[0x0][0x198], PT ;  /* 0x0000660044007a0c */ /* 0x000fe20003f86270 */
[----:B------:R-:W-:Y:S01]  /*5360*/  IMAD.WIDE.U32 R8, R8, c[0x0][0x1b0], R6 ;  /* 0x00006c0008087a25 */ /* 0x000fe200078e0006 */
[----:B------:R-:W-:-:S02]  /*5370*/  SHF.R.S32.HI R7, RZ, 0x1f, R4 ;  /* 0x0000001fff077819 */ /* 0x000fc40000011404 */
[----:B------:R-:W-:Y:S01]  /*5380*/  SHF.R.S32.HI R58, RZ, 0x1f, R3 ;  /* 0x0000001fff3a7819 */ /* 0x000fe20000011403 */
[----:B------:R-:W-:Y:S01]  /*5390*/  IMAD.IADD R9, R9, 0x1, R5 ;  /* 0x0000000109097824 */ /* 0x000fe200078e0205 */
[----:B------:R-:W-:Y:S01]  /*53a0*/  IADD3 R6, R56, UR15, RZ ;  /* 0x0000000f38067c10 */ /* 0x000fe2000fffe0ff */
[----:B------:R-:W-:Y:S01]  /*53b0*/  IMAD R7, R7, c[0x0][0x1a8], RZ ;  /* 0x00006a0007077a24 */ /* 0x000fe200078e02ff */
[----:B------:R-:W-:Y:S01]  /*53c0*/  LEA.HI R58, R58, R3, RZ, 0x3 ;  /* 0x000000033a3a7211 */ /* 0x000fe200078f18ff */
[----:B------:R-:W-:Y:S01]  /*53d0*/  IMAD.SHL.U32 R119, R119, 0x8, RZ ;  /* 0x0000000877777824 */ /* 0x000fe200078e00ff */
[----:B------:R-:W-:Y:S01]  /*53e0*/  ISETP.GE.AND P6, PT, R6, UR7, PT ;  /* 0x0000000706007c0c */ /* 0x000fe2000bfc6270 */
[----:B------:R-:W-:Y:S01]  /*53f0*/  IMAD R7, R4, c[0x0][0x1ac], R7 ;  /* 0x00006b0004077a24 */ /* 0x000fe200078e0207 */
[----:B------:R-:W-:Y:S01]  /*5400*/  LOP3.LUT R0, R58, 0xfffffff8, RZ, 0xc0, !PT ;  /* 0xfffffff83a007812 */ /* 0x000fe200078ec0ff */
[----:B------:R-:W-:Y:S01]  /*5410*/  IMAD.WIDE.U32 R4, R4, c[0x0][0x1a8], R8 ;  /* 0x00006a0004047a25 */ /* 0x000fe200078e0008 */
[----:B------:R-:W-:-:S02]  /*5420*/  ISETP.GE.AND P3, PT, R50, c[0x0][0x198], PT ;  /* 0x0000660032007a0c */ /* 0x000fc40003f66270 */
[----:B------:R-:W-:Y:S01]  /*5430*/  ISETP.GE.AND P5, PT, R48, c[0x0][0x198], PT ;  /* 0x0000660030007a0c */ /* 0x000fe20003fa6270 */
[----:B------:R-:W-:Y:S01]  /*5440*/  IMAD.IADD R5, R5, 0x1, R7 ;  /* 0x0000000105057824 */ /* 0x000fe200078e0207 */
[C---:B------:R-:W-:Y:S01]  /*5450*/  LEA R14, P0, R4.reuse, c[0x0][0x160], 0x1 ;  /* 0x00005800040e7a11 */ /* 0x040fe200078008ff */
[----:B------:R-:W-:Y:S01]  /*5460*/  IMAD.IADD R0, R3, 0x1, -R0 ;  /* 0x0000000103007824 */ /* 0x000fe200078e0a00 */
[----:B------:R-:W-:Y:S02]  /*5470*/  LOP3.LUT R3, R121, 0x38, R68, 0xf8, !PT ;  /* 0x0000003879037812 */ /* 0x000fe400078ef844 */
[----:B------:R-:W-:Y:S01]  /*5480*/  LEA.HI.X R5, R4, c[0x0][0x164], R5, 0x1, P0 ;  /* 0x0000590004057a11 */ /* 0x000fe200000f0c05 */
[----:B------:R1:W4:Y:S01]  /*5490*/  SHFL.IDX PT, R12, R14, RZ, 0x181f ;  /* 0x00181fff0e0c7589 */ /* 0x00032200000e0000 */
[----:B------:R-:W-:Y:S02]  /*54a0*/  ISETP.GE.AND P0, PT, R49, c[0x0][0x198], PT ;  /* 0x0000660031007a0c */ /* 0x000fe40003f06270 */
[----:B------:R-:W-:Y:S01]  /*54b0*/  LOP3.LUT R4, R3, R120, RZ, 0x3c, !PT ;  /* 0x0000007803047212 */ /* 0x000fe200078e3cff */
[----:B------:R-:W-:Y:S01]  /*54c0*/  IMAD.MOV.U32 R3, RZ, RZ, 0x20 ;  /* 0x00000020ff037424 */ /* 0x000fe200078e00ff */
[----:B------:R-:W-:Y:S01]  /*54d0*/  LOP3.LUT R119, R119, 0xfffffe00, RZ, 0xc0, !PT ;  /* 0xfffffe0077777812 */ /* 0x000fe200078ec0ff */
[----:B---3--:R1:W3:Y:S01]  /*54e0*/  SHFL.IDX PT, R13, R5, RZ, 0x181f ;  /* 0x00181fff050d7589 */ /* 0x0082e200000e0000 */
[----:B------:R-:W-:-:S03]  /*54f0*/  P2R R11, PR, RZ, 0x40 ;  /* 0x00000040ff0b7803 */ /* 0x000fc60000000000 */
        /* <DEDUP_REMOVED lines=9> */
[----:B------:R-:W-:Y:S01]  /*5590*/  IMAD.WIDE R16, R68, 0x2, R12 ;  /* 0x0000000244107825 */ /* 0x000fe200078e020c */
        /* <DEDUP_REMOVED lines=17> */
.L_x_673:
[----:B-1-34-:R-:W-:Y:S05]  /*56b0*/  BSYNC B0 ;  /* 0x0000000000007941 */ /* 0x01afea0003800000 */
.L_x_672:
        /* <DEDUP_REMOVED lines=26> */
.L_x_675:
[----:B------:R-:W-:Y:S05]  /*5860*/  BSYNC B0 ;  /* 0x0000000000007941 */ /* 0x000fea0003800000 */
.L_x_674:
[----:B------:R-:W-:Y:S01]  /*5870*/  IADD3 R4, R6, 0x40, RZ ;  /* 0x0000004006047810 */ /* 0x000fe20007ffe0ff */
[----:B--2---:R2:W4:Y:S01]  /*5880*/  SHFL.IDX PT, R17, R5, 0x2, 0x181f ;  /* 0x00581f0005117f89 */ /* 0x00452200000e0000 */
[----:B------:R-:W-:Y:S02]  /*5890*/  BSSY B0, `(.L_x_676) ;  /* 0x0000018000007945 */ /* 0x000fe40003800000 */
[----:B------:R-:W-:Y:S01]  /*58a0*/  ISETP.GE.AND P1, PT, R4, UR7, PT ;  /* 0x0000000704007c0c */ /* 0x000fe2000bf26270 */
[----:B------:R2:W1:Y:S03]  /*58b0*/  SHFL.IDX PT, R16, R14, 0x2, 0x181f ;  /* 0x00581f000e107f89 */ /* 0x00046600000e0000 */
[----:B------:R-:W-:-:S09]  /*58c0*/  P2R R4, PR, RZ, 0x2 ;  /* 0x00000002ff047803 */ /* 0x000fd20000000000 */
[----:B------:R-:W-:Y:S05]  /*58d0*/  @P1 BRA `(.L_x_677) ;  /* 0x0000013000001947 */ /* 0x000fea0003800000 */
[----:B------:R-:W-:Y:S01]  /*58e0*/  SHF.R.S32.HI R13, RZ, 0x1f, R50 ;  /* 0x0000001fff0d7819 */ /* 0x000fe20000011432 */
[----:B---3--:R-:W-:Y:S01]  /*58f0*/  IMAD.SHL.U32 R12, R51, 0x2, RZ ;  /* 0x00000002330c7824 */ /* 0x008fe200078e00ff */
[----:B------:R-:W-:Y:S01]  /*5900*/  SHF.R.S32.HI R8, RZ, 0x1f, R49 ;  /* 0x0000001fff087819 */ /* 0x000fe20000011431 */
[----:B-1--4-:R-:W-:Y:S01]  /*5910*/  IMAD.WIDE R18, R68, 0x2, R16 ;  /* 0x0000000244127825 */ /* 0x012fe200078e0210 */
        /* <DEDUP_REMOVED lines=15> */
.L_x_677:
[----:B------:R-:W-:Y:S05]  /*5a10*/  BSYNC B0 ;  /* 0x0000000000007941 */ /* 0x000fea0003800000 */
.L_x_676:
[----:B------:R-:W-:Y:S01]  /*5a20*/  IADD3 R8, R6, 0x60, RZ ;  /* 0x0000006006087810 */ /* 0x000fe20007ffe0ff */
[----:B-1-3--:R-:W-:Y:S01]  /*5a30*/  SHFL.IDX PT, R12, R14, 0x3, 0x181f ;  /* 0x00781f000e0c7f89 */ /* 0x00afe200000e0000 */
[----:B------:R-:W-:Y:S01]  /*5a40*/  IMAD.MOV.U32 R215, RZ, RZ, c[0x0][0x2b8] ;  /* 0x0000ae00ffd77624 */ /* 0x000fe200078e00ff */
[----:B------:R-:W-:Y:S01]  /*5a50*/  LOP3.LUT R7, R7, 0xfffffffe, RZ, 0xc0, !PT ;  /* 0xfffffffe07077812 */ /* 0x000fe200078ec0ff */
[----:B------:R-:W-:Y:S01]  /*5a60*/  USHF.R.S32.HI UR6, URZ, 0x1f, UR17 ;  /* 0x0000001f3f067899 */ /* 0x000fe20008011411 */
[----:B------:R-:W-:Y:S01]  /*5a70*/  ISETP.GE.AND P6, PT, R8, UR7, PT ;  /* 0x0000000708007c0c */ /* 0x000fe2000bfc6270 */
[----:B------:R1:W3:Y:S01]  /*5a80*/  SHFL.IDX PT, R13, R5, 0x3, 0x181f ;  /* 0x00781f00050d7f89 */ /* 0x0002e200000e0000 */
[----:B------:R-:W-:Y:S01]  /*5a90*/  ISETP.NE.AND P1, PT, R215, 0x1, PT ;  /* 0x00000001d700780c */ /* 0x000fe20003f25270 */
[----:B------:R-:W-:Y:S01]  /*5aa0*/  ULDC.64 UR4, c[0x0][0x2b0] ;  /* 0x0000ac0000047ab9 */ /* 0x000fe20000000a00 */
[----:B------:R-:W-:Y:S01]  /*5ab0*/  IMAD.MOV.U32 R217, RZ, RZ, RZ ;  /* 0x000000ffffd97224 */ /* 0x000fe200078e00ff */
[----:B------:R-:W-:-:S02]  /*5ac0*/  UIMAD UR6, UR6, UR4, URZ ;  /* 0x00000004060672a4 */ /* 0x000fc4000f8e023f */
[----:B------:R-:W-:Y:S02]  /*5ad0*/  UIMAD.WIDE.U32 UR8, UR17, UR4, URZ ;  /* 0x00000004110872a5 */ /* 0x000fe4000f8e003f */
[----:B------:R-:W-:-:S03]  /*5ae0*/  UIMAD UR6, UR17, UR5, UR6 ;  /* 0x00000005110672a4 */ /* 0x000fc6000f8e0206 */
[----:B------:R-:W-:Y:S01]  /*5af0*/  ULDC.64 UR4, c[0x0][0x1e8] ;  /* 0x00007a0000047ab9 */ /* 0x000fe20000000a00 */
[----:B----4-:R-:W-:Y:S01]  /*5b00*/  @!P6 SHF.R.S32.HI R17, RZ, 0x1f, R50 ;  /* 0x0000001fff11e819 */ /* 0x010fe20000011432 */
[----:B------:R-:W-:Y:S01]  /*5b10*/  @!P6 IMAD.SHL.U32 R8, R51, 0x2, RZ ;  /* 0x000000023308e824 */ /* 0x000fe200078e00ff */
[----:B------:R-:W-:Y:S01]  /*5b20*/  @!P6 SHF.R.S32.HI R10, RZ, 0x1f, R49 ;  /* 0x0000001fff0ae819 */ /* 0x000fe20000011431 */
[----:B------:R-:W-:Y:S01]  /*5b30*/  UIADD3 UR6, UR9, UR6, URZ ;  /* 0x0000000609067290 */ /* 0x000fe2000fffe03f */
[----:B------:R-:W-:Y:S02]  /*5b40*/  @!P6 LEA.HI R17, R17, R50, RZ, 0x3 ;  /* 0x000000321111e211 */ /* 0x000fe400078f18ff */
[----:B------:R-:W-:Y:S02]  /*5b50*/  @!P6 LEA.HI R15, R10, R49, RZ, 0x3 ;  /* 0x000000310a0fe211 */ /* 0x000fe400078f18ff */
[----:B------:R-:W-:Y:S02]  /*5b60*/  @!P6 LOP3.LUT R17, R17, 0xfffffff8, RZ, 0xc0, !PT ;  /* 0xfffffff81111e812 */ /* 0x000fe400078ec0ff */
[----:B------:R-:W-:Y:S01]  /*5b70*/  @!P6 LOP3.LUT R15, R15, 0xfffffff8, RZ, 0xc0, !PT ;  /* 0xfffffff80f0fe812 */ /* 0x000fe200078ec0ff */
[----:B-12---:R-:W-:Y:S01]  /*5b80*/  IMAD.U32 R5, RZ, RZ, UR10 ;  /* 0x0000000aff057e24 */ /* 0x006fe2000f8e00ff */
[----:B------:R-:W-:Y:S01]  /*5b90*/  @P1 LOP3.LUT R7, R7, 0x1, RZ, 0xfc, !PT ;  /* 0x0000000107071812 */ /* 0x000fe200078efcff */
[----:B---3--:R-:W-:-:S04]  /*5ba0*/  @!P6 IMAD.WIDE R18, R68, 0x2, R12 ;  /* 0x000000024412e825 */ /* 0x008fc800078e020c */
[----:B------:R-:W-:Y:S01]  /*5bb0*/  IMAD R218, R5, 0x20, R216 ;  /* 0x0000002005da7824 */ /* 0x000fe200078e02d8 */
[----:B------:R-:W-:Y:S01]  /*5bc0*/  @!P6 SHF.R.S32.HI R5, RZ, 0x1f, R48 ;  /* 0x0000001fff05e819 */ /* 0x000fe20000011430 */
[--C-:B------:R-:W-:Y:S01]  /*5bd0*/  @!P6 IMAD.WIDE R16, R17, 0x2, R12.reuse ;  /* 0x000000021110e825 */ /* 0x100fe200078e020c */
[----:B------:R-:W-:Y:S01]  /*5be0*/  @!PT LDS RZ, [RZ] ;  /* 0x00000000fffff984 */ /* 0x000fe20000000800 */
[----:B------:R1:W-:Y:S02]  /*5bf0*/  @!P6 LDGSTS.E.BYPASS.LTC128B.128 [R8+0x13080], [R18.64], !P4 ;  /* 0x130800001208efae */ /* 0x0003e4000e101d58 */
[----:B------:R-:W-:Y:S01]  /*5c00*/  @!P6 LEA.HI R5, R5, R48, RZ, 0x3 ;  /* 0x000000300505e211 */ /* 0x000fe200078f18ff */
[----:B------:R-:W-:Y:S01]  /*5c10*/  @!P6 IMAD.WIDE R14, R15, 0x2, R12 ;  /* 0x000000020f0ee825 */ /* 0x000fe200078e020c */
[----:B------:R-:W-:Y:S01]  /*5c20*/  IADD3 R218, R218, -0x20, RZ ;  /* 0xffffffe0dada7810 */ /* 0x000fe20007ffe0ff */
[----:B------:R1:W-:Y:S01]  /*5c30*/  @!P6 LDGSTS.E.BYPASS.LTC128B.128 [R8+0x17080], [R16.64], !P3 ;  /* 0x170800001008efae */ /* 0x0003e2000d901d58 */
[----:B------:R-:W-:-:S03]  /*5c40*/  @!P6 LOP3.LUT R7, R5, 0xfffffff8, RZ, 0xc0, !PT ;  /* 0xfffffff80507e812 */ /* 0x000fc600078ec0ff */
[----:B------:R2:W-:Y:S01]  /*5c50*/  @!P6 LDGSTS.E.BYPASS.LTC128B.128 [R8+0x1b080], [R14.64], !P0 ;  /* 0x1b0800000e08efae */ /* 0x0005e2000c101d58 */
[C---:B------:R-:W-:Y:S01]  /*5c60*/  ISETP.GE.AND P0, PT, R218.reuse, UR11, PT ;  /* 0x0000000bda007c0c */ /* 0x040fe2000bf06270 */
[----:B------:R-:W-:Y:S01]  /*5c70*/  @!P6 IMAD.WIDE R12, R7, 0x2, R12 ;  /* 0x00000002070ce825 */ /* 0x000fe200078e020c */
[----:B------:R-:W-:Y:S02]  /*5c80*/  IADD3 R218, R218, UR16, RZ ;  /* 0x00000010dada7c10 */ /* 0x000fe4000fffe0ff */
[----:B------:R-:W-:Y:S02]  /*5c90*/  ISETP.GT.OR P0, PT, R216, 0x1f, P0 ;  /* 0x0000001fd800780c */ /* 0x000fe40000704670 */
[----:B------:R3:W-:Y:S01]  /*5ca0*/  @!P6 LDGSTS.E.BYPASS.LTC128B.128 [R8+0x1f080], [R12.64], !P5 ;  /* 0x1f0800000c08efae */ /* 0x0007e2000e901d58 */
[----:B------:R-:W-:-:S03]  /*5cb0*/  @P1 IMAD.HI.U32 R10, R218, c[0x0][0x2bc], RZ ;  /* 0x0000af00da0a1a27 */ /* 0x000fc600078e00ff */
[----:B------:R-:W0:Y:S01]  /*5cc0*/  LDGDEPBAR ;  /* 0x00000000000079af */ /* 0x000e220000000000 */
[----:B------:R-:W-:Y:S01]  /*5cd0*/  IMAD.MOV.U32 R5, RZ, RZ, R218 ;  /* 0x000000ffff057224 */ /* 0x000fe200078e00da */
[----:B------:R-:W-:-:S05]  /*5ce0*/  @P1 SHF.R.U32.HI R5, RZ, c[0x0][0x2c0], R10 ;  /* 0x0000b000ff051a19 */ /* 0x000fca000001160a */
[----:B------:R-:W-:-:S04]  /*5cf0*/  @!P0 IADD3 R10, P1, R5, UR8, RZ ;  /* 0x00000008050a8c10 */ /* 0x000fc8000ff3e0ff */
[----:B------:R-:W-:Y:S02]  /*5d00*/  @!P0 LEA.HI.X.SX32 R7, R5, UR6, 0x1, P1 ;  /* 0x0000000605078c11 */ /* 0x000fe400088f0eff */
[----:B--2---:R-:W-:-:S04]  /*5d10*/  @!P0 LEA R14, P1, R10, c[0x0][0x2a0], 0x2 ;  /* 0x0000a8000a0e8a11 */ /* 0x004fc800078210ff */
[----:B------:R-:W-:Y:S01]  /*5d20*/  @!P0 LEA.HI.X R15, R10, c[0x0][0x2a4], R7, 0x2, P1 ;  /* 0x0000a9000a0f8a11 */ /* 0x000fe200008f1407 */
        /* <DEDUP_REMOVED lines=9> */
[----:B------:R-:W-:Y:S01]  /*5dc0*/  ULEA UR22, UR10, 0xffffffe0, 0x5 ;  /* 0xffffffe00a167891 */ /* 0x000fe2000f8e283f */
[----:B---3--:R-:W-:Y:S01]  /*5dd0*/  IMAD.WIDE.U32 R12, R218, c[0x0][0x1e0], RZ ;  /* 0x00007800da0c7a25 */ /* 0x008fe200078e00ff */
[----:B------:R-:W-:Y:S01]  /*5de0*/  SHF.R.S32.HI R60, RZ, 0x1f, R218 ;  /* 0x0000001fff3c7819 */ /* 0x000fe200000114da */
[----:B------:R-:W-:Y:S01]  /*5df0*/  UIADD3 UR17, UR19, UR17, URZ ;  /* 0x0000001113117290 */ /* 0x000fe2000fffe03f */
[----:B------:R-:W-:Y:S01]  /*5e00*/  ISETP.GE.AND P3, PT, R49, c[0x0][0x1d4], PT ;  /* 0x0000750031007a0c */ /* 0x000fe20003f66270 */
[----:B------:R-:W-:Y:S01]  /*5e10*/  UIADD3 UR22, UR11, -UR22, URZ ;  /* 0x800000160b167290 */ /* 0x000fe2000fffe03f */
[----:B------:R-:W-:Y:S01]  /*5e20*/  ISETP.GE.AND P2, PT, R48, c[0x0][0x1d4], PT ;  /* 0x0000750030007a0c */ /* 0x000fe20003f46270 */
[----:B------:R-:W-:Y:S01]  /*5e30*/  IMAD R5, R60, c[0x0][0x1e0], RZ ;  /* 0x000078003c057a24 */ /* 0x000fe200078e02ff */
[----:B------:R-:W-:Y:S01]  /*5e40*/  ULDC.64 UR4, c[0x0][0x210] ;  /* 0x0000840000047ab9 */ /* 0x000fe20000000a00 */
[----:B------:R-:W-:Y:S01]  /*5e50*/  LEA.HI R71, R69, R62, RZ, 0x5 ;  /* 0x0000003e45477211 */ /* 0x000fe200078f28ff */
[----:B------:R-:W-:Y:S01]  /*5e60*/  UIMAD UR12, UR12, UR4, URZ ;  /* 0x000000040c0c72a4 */ /* 0x000fe2000f8e023f */
[----:B------:R-:W-:Y:S01]  /*5e70*/  IMAD R5, R218, c[0x0][0x1e4], R5 ;  /* 0x00007900da057a24 */ /* 0x000fe200078e0205 */
[----:B------:R-:W-:Y:S01]  /*5e80*/  IADD3 R10, -R56, UR22, RZ ;  /* 0x00000016380a7c10 */ /* 0x000fe2000fffe1ff */
[----:B------:R-:W-:Y:S01]  /*5e90*/  UIMAD.WIDE.U32 UR26, UR13, UR4, URZ ;  /* 0x000000040d1a72a5 */ /* 0x000fe2000f8e003f */
[----:B------:R-:W-:Y:S01]  /*5ea0*/  SHF.R.S32.HI R70, RZ, 0x5, R71 ;  /* 0x00000005ff467819 */ /* 0x000fe20000011447 */
[----:B------:R-:W-:Y:S01]  /*5eb0*/  IMAD.IADD R13, R13, 0x1, R5 ;  /* 0x000000010d0d7824 */ /* 0x000fe200078e0205 */
[----:B------:R-:W-:Y:S01]  /*5ec0*/  UIMAD UR12, UR13, UR5, UR12 ;  /* 0x000000050d0c72a4 */ /* 0x000fe2000f8e020c */
[----:B------:R-:W-:-:S03]  /*5ed0*/  IMAD.U32 R5, RZ, RZ, UR13 ;  /* 0x0000000dff057e24 */ /* 0x000fc6000f8e00ff */
[----:B------:R-:W-:Y:S01]  /*5ee0*/  UIADD3 UR12, UR27, UR12, URZ ;  /* 0x0000000c1b0c7290 */ /* 0x000fe2000fffe03f */
[----:B--2---:R-:W-:Y:S01]  /*5ef0*/  SHF.R.S32.HI R59, RZ, 0x1f, R217 ;  /* 0x0000001fff3b7819 */ /* 0x004fe200000114d9 */
[----:B------:R-:W-:-:S04]  /*5f00*/  IMAD.WIDE.U32 R12, R217, c[0x0][0x1f0], R12 ;  /* 0x00007c00d90c7a25 */ /* 0x000fc800078e000c */
[----:B-1----:R-:W-:Y:S02]  /*5f10*/  IMAD R8, R59, c[0x0][0x1f0], RZ ;  /* 0x00007c003b087a24 */ /* 0x002fe400078e02ff */
[----:B------:R-:W-:Y:S02]  /*5f20*/  IMAD R5, R5, c[0x0][0x1e8], R12 ;  /* 0x00007a0005057a24 */ /* 0x000fe400078e020c */
[----:B------:R-:W-:Y:S01]  /*5f30*/  IMAD R7, R217, c[0x0][0x1f4], R8 ;  /* 0x00007d00d9077a24 */ /* 0x000fe200078e0208 */
[----:B------:R-:W-:Y:S02]  /*5f40*/  IADD3 R8, P0, R12, UR18, RZ ;  /* 0x000000120c087c10 */ /* 0x000fe4000ff1e0ff */
[----:B------:R-:W-:Y:S01]  /*5f50*/  LEA R14, R5, c[0x0][0x1c8], 0x1 ;  /* 0x00007200050e7a11 */ /* 0x000fe200078e08ff */
[----:B------:R-:W-:Y:S01]  /*5f60*/  IMAD.IADD R7, R13, 0x1, R7 ;  /* 0x000000010d077824 */ /* 0x000fe200078e0207 */
[----:B------:R-:W-:-:S03]  /*5f70*/  LEA RZ, P1, R8, c[0x0][0x1c8], 0x1 ;  /* 0x0000720008ff7a11 */ /* 0x000fc600078208ff */
[----:B------:R-:W-:Y:S01]  /*5f80*/  SHFL.IDX PT, R12, R14, RZ, 0x181f ;  /* 0x00181fff0e0c7589 */ /* 0x000fe200000e0000 */
[----:B------:R-:W-:Y:S02]  /*5f90*/  IADD3.X R7, R7, UR17, RZ, P0, !PT ;  /* 0x0000001107077c10 */ /* 0x000fe400087fe4ff */
[----:B------:R-:W-:Y:S02]  /*5fa0*/  ISETP.GE.AND P0, PT, R10, 0x1, PT ;  /* 0x000000010a00780c */ /* 0x000fe40003f06270 */
[----:B------:R-:W-:Y:S02]  /*5fb0*/  LEA.HI.X R13, R8, c[0x0][0x1cc], R7, 0x1, P1 ;  /* 0x00007300080d7a11 */ /* 0x000fe400008f0c07 */
[----:B------:R-:W-:-:S04]  /*5fc0*/  ISETP.GT.AND P1, PT, R216, 0x1f, PT ;  /* 0x0000001fd800780c */ /* 0x000fc80003f24270 */
[----:B------:R-:W1:Y:S05]  /*5fd0*/  SHFL.IDX PT, R13, R13, RZ, 0x181f ;  /* 0x00181fff0d0d7589 */ /* 0x000e6a00000e0000 */
[----:B------:R-:W-:Y:S02]  /*5fe0*/  @P0 SHF.R.S32.HI R7, RZ, 0x1f, R50 ;  /* 0x0000001fff070819 */ /* 0x000fe40000011432 */
[----:B------:R-:W-:Y:S02]  /*5ff0*/  @P0 SHF.R.S32.HI R10, RZ, 0x1f, R49 ;  /* 0x0000001fff0a0819 */ /* 0x000fe40000011431 */
[----:B------:R-:W-:Y:S02]  /*6000*/  @P0 SHF.R.S32.HI R5, RZ, 0x1f, R48 ;  /* 0x0000001fff050819 */ /* 0x000fe40000011430 */
[----:B------:R-:W-:-:S02]  /*6010*/  @P0 LEA.HI R8, R7, R50, RZ, 0x3 ;  /* 0x0000003207080211 */ /* 0x000fc400078f18ff */
[----:B------:R-:W-:Y:S01]  /*6020*/  @P0 LEA.HI R7, R10, R49, RZ, 0x3 ;  /* 0x000000310a070211 */ /* 0x000fe200078f18ff */
[----:B------:R-:W-:Y:S01]  /*6030*/  @P0 IMAD.SHL.U32 R10, R51, 0x2, RZ ;  /* 0x00000002330a0824 */ /* 0x000fe200078e00ff */
        /* <DEDUP_REMOVED lines=18> */
.L_x_678:
[----:B------:R-:W-:Y:S01]  /*6160*/  ULDC.U8 UR4, c[0x0][0x298] ;  /* 0x0000a60000047ab9 */ /* 0x000fe20000000000 */
[----:B------:R-:W-:Y:S01]  /*6170*/  SHF.R.S32.HI R8, RZ, 0x1f, R63 ;  /* 0x0000001fff087819 */ /* 0x000fe2000001143f */
[----:B-1----:R-:W-:Y:S01]  /*6180*/  IMAD.WIDE.U32 R14, R63, c[0x0][0x280], RZ ;  /* 0x0000a0003f0e7a25 */ /* 0x002fe200078e00ff */
[----:B------:R-:W-:Y:S01]  /*6190*/  ISETP.NE.AND P0, PT, RZ, UR4, PT ;  /* 0x00000004ff007c0c */ /* 0x000fe2000bf05270 */
[----:B------:R-:W-:Y:S01]  /*61a0*/  BSSY B2, `(.L_x_679) ;  /* 0x00008ce000027945 */ /* 0x000fe20003800000 */
[----:B------:R-:W-:Y:S01]  /*61b0*/  LEA R5, R57, R6, 0x5 ;  /* 0x0000000639057211 */ /* 0x000fe200078e28ff */
[C---:B------:R-:W-:Y:S01]  /*61c0*/  IMAD R10, R8.reuse, c[0x0][0x280], RZ ;  /* 0x0000a000080a7a24 */ /* 0x040fe200078e02ff */
        /* <DEDUP_REMOVED lines=23> */
[----:B------:R-:W-:Y:S01]  /*6340*/  @P0 SHF.R.U32.HI R5, RZ, c[0x0][0x2cc], R6 ;  /* 0x0000b300ff050a19 */ /* 0x000fe20000011606 */
[----:B------:R-:W-:-:S03]  /*6350*/  IMAD.MOV.U32 R6, RZ, RZ, R14 ;  /* 0x000000ffff067224 */ /* 0x000fc600078e000e */
[----:B------:R-:W-:Y:S01]  /*6360*/  SHF.R.S32.HI R8, RZ, 0x1f, R5 ;  /* 0x0000001fff087819 */ /* 0x000fe20000011405 */
[----:B------:R-:W-:-:S04]  /*6370*/  IMAD.WIDE.U32 R6, R5, c[0x0][0x280], R6 ;  /* 0x0000a00005067a25 */ /* 0x000fc800078e0006 */
[C---:B------:R-:W-:Y:S02]  /*6380*/  IMAD R10, R8.reuse, c[0x0][0x280], RZ ;  /* 0x0000a000080a7a24 */ /* 0x040fe400078e02ff */
[----:B------:R-:W-:Y:S02]  /*6390*/  IMAD R8, R8, c[0x0][0x290], RZ ;  /* 0x0000a40008087a24 */ /* 0x000fe400078e02ff */
[C---:B------:R-:W-:Y:S02]  /*63a0*/  IMAD R10, R5.reuse, c[0x0][0x284], R10 ;  /* 0x0000a100050a7a24 */ /* 0x040fe400078e020a */
[----:B------:R-:W-:-:S03]  /*63b0*/  IMAD.WIDE.U32 R16, R5, c[0x0][0x290], R16 ;  /* 0x0000a40005107a25 */ /* 0x000fc600078e0010 */
[----:B------:R-:W-:Y:S01]  /*63c0*/  IADD3 R14, R7, R10, RZ ;  /* 0x0000000a070e7210 */ /* 0x000fe20007ffe0ff */
[----:B------:R-:W-:Y:S01]  /*63d0*/  IMAD R13, R5, c[0x0][0x294], R8 ;  /* 0x0000a500050d7a24 */ /* 0x000fe200078e0208 */
[----:B------:R-:W-:-:S04]  /*63e0*/  LEA R10, P0, R6, c[0x0][0x270], 0x1 ;  /* 0x00009c00060a7a11 */ /* 0x000fc800078008ff */
[----:B------:R-:W-:Y:S01]  /*63f0*/  LEA.HI.X R14, R6, c[0x0][0x274], R14, 0x1, P0 ;  /* 0x00009d00060e7a11 */ /* 0x000fe200000f0c0e */
[----:B------:R1:W2:Y:S01]  /*6400*/  SHFL.IDX PT, R18, R10, RZ, 0x181f ;  /* 0x00181fff0a127589 */ /* 0x0002a200000e0000 */
[----:B------:R-:W-:Y:S02]  /*6410*/  IADD3 R13, R17, R13, RZ ;  /* 0x0000000d110d7210 */ /* 0x000fe40007ffe0ff */
[C---:B------:R-:W-:Y:S01]  /*6420*/  LEA R8, P0, R16.reuse, c[0x0][0x288], 0x1 ;  /* 0x0000a20010087a11 */ /* 0x040fe200078008ff */
[----:B------:R1:W3:Y:S03]  /*6430*/  SHFL.IDX PT, R19, R14, RZ, 0x181f ;  /* 0x00181fff0e137589 */ /* 0x0002e600000e0000 */
[----:B------:R-:W-:Y:S02]  /*6440*/  LEA.HI.X R13, R16, c[0x0][0x28c], R13, 0x1, P0 ;  /* 0x0000a300100d7a11 */ /* 0x000fe400000f0c0d */
[----:B------:R-:W-:Y:S01]  /*6450*/  ISETP.NE.AND P0, PT, R11, RZ, PT ;  /* 0x000000ff0b00720c */ /* 0x000fe20003f05270 */
[----:B------:R1:W4:Y:S04]  /*6460*/  SHFL.IDX PT, R16, R8, RZ, 0x181f ;  /* 0x00181fff08107589 */ /* 0x00032800000e0000 */
[----:B------:R1:W1:Y:S08]  /*6470*/  SHFL.IDX PT, R17, R13, RZ, 0x181f ;  /* 0x00181fff0d117589 */ /* 0x00027000000e0000 */
        /* <DEDUP_REMOVED lines=41> */
.L_x_682:
[----:B------:R-:W-:Y:S05]  /*6710*/  BSYNC B0 ;  /* 0x0000000000007941 */ /* 0x000fea0003800000 */
.L_x_681:
        /* <DEDUP_REMOVED lines=78> */
.L_x_684:
[----:B------:R-:W-:Y:S05]  /*6c00*/  BSYNC B0 ;  /* 0x0000000000007941 */ /* 0x000fea0003800000 */
.L_x_683:
        /* <DEDUP_REMOVED lines=80> */
.L_x_686:
[----:B------:R-:W-:Y:S05]  /*7110*/  BSYNC B0 ;  /* 0x0000000000007941 */ /* 0x000fea0003800000 */
.L_x_685:
        /* <DEDUP_REMOVED lines=77> */
.L_x_688:
[----:B------:R-:W-:Y:S05]  /*75f0*/  BSYNC B0 ;  /* 0x0000000000007941 */ /* 0x000fea0003800000 */
.L_x_687:
        /* <DEDUP_REMOVED lines=79> */
.L_x_692:
[----:B------:R-:W-:Y:S05]  /*7af0*/  BSYNC B0 ;  /* 0x0000000000007941 */ /* 0x000fea0003800000 */
.L_x_691:
        /* <DEDUP_REMOVED lines=46> */
.L_x_694:
[----:B------:R-:W-:Y:S05]  /*7de0*/  BSYNC B0 ;  /* 0x0000000000007941 */ /* 0x000fea0003800000 */
.L_x_693:
        /* <DEDUP_REMOVED lines=46> */
.L_x_696:
[----:B------:R-:W-:Y:S05]  /*80d0*/  BSYNC B0 ;  /* 0x0000000000007941 */ /* 0x000fea0003800000 */
.L_x_695:
        /* <DEDUP_REMOVED lines=45> */
.L_x_690:
[----:B------:R-:W-:Y:S05]  /*83b0*/  BSYNC B1 ;  /* 0x0000000000017941 */ /* 0x000fea0003800000 */
.L_x_689:
        /* <DEDUP_REMOVED lines=49> */
.L_x_700:
[----:B------:R-:W-:Y:S05]  /*86d0*/  BSYNC B0 ;  /* 0x0000000000007941 */ /* 0x000fea0003800000 */
.L_x_699:
        /* <DEDUP_REMOVED lines=46> */
.L_x_702:
[----:B------:R-:W-:Y:S05]  /*89c0*/  BSYNC B0 ;  /* 0x0000000000007941 */ /* 0x000fea0003800000 */
.L_x_701:
        /* <DEDUP_REMOVED lines=46> */
.L_x_704:
[----:B------:R-:W-:Y:S05]  /*8cb0*/  BSYNC B0 ;  /* 0x0000000000007941 */ /* 0x000fea0003800000 */
.L_x_703:
        /* <DEDUP_REMOVED lines=9> */
[--C-:B------:R-:W-:Y:S01]  /*8d50*/  HADD2.F32 R84, -RZ, R63.reuse.H1_H1 ;  /* 0x3000003fff547230 */ /* 0x100fe20000004100 */
        /* <DEDUP_REMOVED lines=35> */
.L_x_698:
[----:B------:R-:W-:Y:S05]  /*8f90*/  BSYNC B1 ;  /* 0x0000000000017941 */ /* 0x000fea0003800000 */
.L_x_697:
        /* <DEDUP_REMOVED lines=31> */
[----:B------:R-:W-:Y:S01]  /*9190*/  FFMA.FTZ R79, R72, R77, -R79 ;  /* 0x0000004d484f7223 */ /* 0x000fe2000001084f */
        /* <DEDUP_REMOVED lines=17> */
.L_x_708:
[----:B------:R-:W-:Y:S05]  /*92b0*/  BSYNC B0 ;  /* 0x0000000000007941 */ /* 0x000fea0003800000 */
.L_x_707:
        /* <DEDUP_REMOVED lines=46> */
.L_x_710:
[----:B------:R-:W-:Y:S05]  /*95a0*/  BSYNC B0 ;  /* 0x0000000000007941 */ /* 0x000fea0003800000 */
.L_x_709:
        /* <DEDUP_REMOVED lines=46> */
.L_x_712:
[----:B------:R-:W-:Y:S05]  /*9890*/  BSYNC B0 ;  /* 0x0000000000007941 */ /* 0x000fea0003800000 */
.L_x_711:
        /* <DEDUP_REMOVED lines=45> */
.L_x_706:
[----:B------:R-:W-:Y:S05]  /*9b70*/  BSYNC B1 ;  /* 0x0000000000017941 */ /* 0x000fea0003800000 */
.L_x_705:
        /* <DEDUP_REMOVED lines=48> */
.L_x_715:
[----:B------:R-:W-:Y:S05]  /*9e80*/  BSYNC B0 ;  /* 0x0000000000007941 */ /* 0x000fea0003800000 */
.L_x_714:
        /* <DEDUP_REMOVED lines=46> */
.L_x_717:
[----:B------:R-:W-:Y:S05]  /*a170*/  BSYNC B0 ;  /* 0x0000000000007941 */ /* 0x000fea0003800000 */
.L_x_716:
        /* <DEDUP_REMOVED lines=46> */
.L_x_719:
[----:B------:R-:W-:Y:S05]  /*a460*/  BSYNC B0 ;  /* 0x0000000000007941 */ /* 0x000fea0003800000 */
.L_x_718:
        /* <DEDUP_REMOVED lines=46> */
.L_x_680:
[----:B------:R-:W-:Y:S01]  /*a750*/  PLOP3.LUT P0, PT, PT, PT, UP2, 0x80, 0x0 ;  /* 0x000000000000781c */ /* 0x000fe20003f0f028 */
[----:B------:R-:W-:Y:S01]  /*a760*/  IMAD.MOV.U32 R15, RZ, RZ, R7 ;  /* 0x000000ffff0f7224 */ /* 0x000fe200078e0007 */
[----:B------:R-:W-:Y:S01]  /*a770*/  MOV R13, R17 ;  /* 0x00000011000d7202 */ /* 0x000fe20000000f00 */
        /* <DEDUP_REMOVED lines=18> */
[C---:B------:R-:W-:Y:S02]  /*a8a0*/  IMAD R6, R5.reuse, c[0x0][0x284], R6 ;  /* 0x0000a10005067a24 */ /* 0x040fe400078e0206 */
[----:B------:R-:W-:-:S04]  /*a8b0*/  IMAD.WIDE.U32 R12, R5, c[0x0][0x290], R12 ;  /* 0x0000a400050c7a25 */ /* 0x000fc800078e000c */
[----:B------:R-:W-:Y:S02]  /*a8c0*/  IMAD.IADD R6, R15, 0x1, R6 ;  /* 0x000000010f067824 */ /* 0x000fe400078e0206 */
[----:B------:R-:W-:-:S03]  /*a8d0*/  IMAD R5, R5, c[0x0][0x294], R8 ;  /* 0x0000a50005057a24 */ /* 0x000fc600078e0208 */
[----:B------:R-:W-:Y:S01]  /*a8e0*/  LEA.HI.X R6, R14, c[0x0][0x274], R6, 0x1, P0 ;  /* 0x00009d000e067a11 */ /* 0x000fe200000f0c06 */
[----:B------:R-:W-:Y:S01]  /*a8f0*/  IMAD.IADD R5, R13, 0x1, R5 ;  /* 0x000000010d057824 */ /* 0x000fe200078e0205 */
[C---:B------:R-:W-:Y:S01]  /*a900*/  LEA R8, P0, R12.reuse, c[0x0][0x288], 0x1 ;  /* 0x0000a2000c087a11 */ /* 0x040fe200078008ff */
[----:B------:R1:W2:Y:S03]  /*a910*/  SHFL.IDX PT, R14, R7, RZ, 0x181f ;  /* 0x00181fff070e7589 */ /* 0x0002a600000e0000 */
[----:B------:R-:W-:Y:S01]  /*a920*/  LEA.HI.X R5, R12, c[0x0][0x28c], R5, 0x1, P0 ;  /* 0x0000a3000c057a11 */ /* 0x000fe200000f0c05 */
[----:B------:R1:W3:Y:S01]  /*a930*/  SHFL.IDX PT, R15, R6, RZ, 0x181f ;  /* 0x00181fff060f7589 */ /* 0x0002e200000e0000 */
[----:B------:R-:W-:-:S03]  /*a940*/  ISETP.NE.AND P0, PT, R11, RZ, PT ;  /* 0x000000ff0b00720c */ /* 0x000fc60003f05270 */
[----:B------:R1:W4:Y:S04]  /*a950*/  SHFL.IDX PT, R12, R8, RZ, 0x181f ;  /* 0x00181fff080c7589 */ /* 0x00032800000e0000 */
[----:B------:R1:W1:Y:S06]  /*a960*/  SHFL.IDX PT, R13, R5, RZ, 0x181f ;  /* 0x00181fff050d7589 */ /* 0x00026c00000e0000 */
[----:B------:R-:W-:Y:S05]  /*a970*/  @P0 BRA `(.L_x_721) ;  /* 0x0000015000000947 */ /* 0x000fea0003800000 */
[----:B------:R-:W-:Y:S01]  /*a980*/  ISETP.GE.AND P0, PT, R68, c[0x0][0x27c], PT ;  /* 0x00009f0044007a0c */ /* 0x000fe20003f06270 */
[----:B------:R-:W-:Y:S01]  /*a990*/  CS2R R106, SRZ ;  /* 0x00000000006a7805 */ /* 0x000fe2000001ff00 */
[----:B------:R-:W-:Y:S01]  /*a9a0*/  CS2R R104, SRZ ;  /* 0x0000000000687805 */ /* 0x000fe2000001ff00 */
[----:B------:R-:W-:Y:S01]  /*a9b0*/  CS2R R102, SRZ ;  /* 0x0000000000667805 */ /* 0x000fe2000001ff00 */
[----:B------:R-:W-:-:S09]  /*a9c0*/  CS2R R100, SRZ ;  /* 0x0000000000647805 */ /* 0x000fd2000001ff00 */
[----:B--23--:R-:W-:-:S04]  /*a9d0*/  @!P0 IMAD.WIDE R18, R68, 0x2, R14 ;  /* 0x0000000244128825 */ /* 0x00cfc800078e020e */
        /* <DEDUP_REMOVED lines=15> */
.L_x_721:
[----:B------:R-:W-:Y:S05]  /*aad0*/  BSYNC B0 ;  /* 0x0000000000007941 */ /* 0x000fea0003800000 */
.L_x_720:
[----:B------:R-:W-:Y:S01]  /*aae0*/  ISETP.NE.AND P0, PT, R9, RZ, PT ;  /* 0x000000ff0900720c */ /* 0x000fe20003f05270 */
[----:B-1---5:R-:W-:Y:S01]  /*aaf0*/  IMAD.MOV.U32 R10, RZ, RZ, R88 ;  /* 0x000000ffff0a7224 */ /* 0x022fe200078e0058 */
[----:B------:R-:W-:Y:S01]  /*ab00*/  MOV R9, R89 ;  /* 0x0000005900097202 */ /* 0x000fe20000000f00 */
[----:B----4-:R-:W-:Y:S01]  /*ab10*/  IMAD.MOV.U32 R12, RZ, RZ, R90 ;  /* 0x000000ffff0c7224 */ /* 0x010fe200078e005a */
[----:B---3--:R-:W-:Y:S01]  /*ab20*/  MOV R15, R87 ;  /* 0x00000057000f7202 */ /* 0x008fe20000000f00 */
[----:B------:R-:W-:Y:S01]  /*ab30*/  IMAD.MOV.U32 R11, RZ, RZ, R91 ;  /* 0x000000ffff0b7224 */ /* 0x000fe200078e005b */
[----:B------:R-:W-:Y:S01]  /*ab40*/  PRMT R117, R9, 0x5410, R10 ;  /* 0x0000541009757816 */ /* 0x000fe2000000000a */
[----:B------:R-:W-:Y:S01]  /*ab50*/  IMAD.MOV.U32 R9, RZ, RZ, R105 ;  /* 0x000000ffff097224 */ /* 0x000fe200078e0069 */
[----:B------:R-:W-:Y:S01]  /*ab60*/  MOV R10, R104 ;  /* 0x00000068000a7202 */ /* 0x000fe20000000f00 */
[----:B------:R-:W-:Y:S01]  /*ab70*/  IMAD.MOV.U32 R16, RZ, RZ, R86 ;  /* 0x000000ffff107224 */ /* 0x000fe200078e0056 */
[----:B------:R-:W-:Y:S01]  /*ab80*/  PRMT R118, R11, 0x5410, R12 ;  /* 0x000054100b767816 */ /* 0x000fe2000000000c */
[----:B--2---:R-:W-:Y:S01]  /*ab90*/  IMAD.MOV.U32 R14, RZ, RZ, R84 ;  /* 0x000000ffff0e7224 */ /* 0x004fe200078e0054 */
[----:B------:R-:W-:Y:S01]  /*aba0*/  PRMT R127, R9, 0x5410, R10 ;  /* 0x00005410097f7816 */ /* 0x000fe2000000000a */
[----:B------:R-:W-:Y:S01]  /*abb0*/  IMAD.MOV.U32 R9, RZ, RZ, R85 ;  /* 0x000000ffff097224 */ /* 0x000fe200078e0055 */
[----:B------:R-:W-:Y:S01]  /*abc0*/  PRMT R116, R15, 0x5410, R16 ;  /* 0x000054100f747816 */ /* 0x000fe20000000010 */
        /* <DEDUP_REMOVED lines=8> */
[----:B------:R1:W2:Y:S01]  /*ac50*/  SHFL.IDX PT, R13, R6, 0x1, 0x181f ;  /* 0x00381f00060d7f89 */ /* 0x0002a200000e0000 */
[----:B------:R-:W-:Y:S01]  /*ac60*/  BSSY B0, `(.L_x_722) ;  /* 0x0000023000007945 */ /* 0x000fe20003800000 */
[----:B------:R-:W-:Y:S01]  /*ac70*/  PRMT R126, R15, 0x5410, R16 ;  /* 0x000054100f7e7816 */ /* 0x000fe20000000010 */
[----:B------:R-:W-:Y:S01]  /*ac80*/  CS2R R52, SRZ ;  /* 0x0000000000347805 */ /* 0x000fe2000001ff00 */
[----:B------:R1:W3:Y:S01]  /*ac90*/  SHFL.IDX PT, R12, R7, 0x1, 0x181f ;  /* 0x00381f00070c7f89 */ /* 0x0002e200000e0000 */
[----:B------:R-:W-:Y:S01]  /*aca0*/  PRMT R125, R9, 0x5410, R14 ;  /* 0x00005410097d7816 */ /* 0x000fe2000000000e */
[----:B------:R-:W-:Y:S01]  /*acb0*/  CS2R R74, SRZ ;  /* 0x00000000004a7805 */ /* 0x000fe2000001ff00 */
[----:B------:R-:W-:Y:S01]  /*acc0*/  CS2R R72, SRZ ;  /* 0x0000000000487805 */ /* 0x000fe2000001ff00 */
[----:B------:R1:W4:Y:S01]  /*acd0*/  SHFL.IDX PT, R11, R5, 0x1, 0x181f ;  /* 0x00381f00050b7f89 */ /* 0x00032200000e0000 */
[----:B------:R-:W-:Y:S01]  /*ace0*/  CS2R R46, SRZ ;  /* 0x00000000002e7805 */ /* 0x000fe2000001ff00 */
[----:B------:R-:W-:Y:S01]  /*acf0*/  CS2R R44, SRZ ;  /* 0x00000000002c7805 */ /* 0x000fe2000001ff00 */
[----:B------:R-:W-:Y:S01]  /*ad00*/  CS2R R66, SRZ ;  /* 0x0000000000427805 */ /* 0x000fe2000001ff00 */
[----:B------:R1:W1:Y:S01]  /*ad10*/  SHFL.IDX PT, R10, R8, 0x1, 0x181f ;  /* 0x00381f00080a7f89 */ /* 0x00026200000e0000 */
[----:B------:R-:W-:Y:S01]  /*ad20*/  CS2R R64, SRZ ;  /* 0x0000000000407805 */ /* 0x000fe2000001ff00 */
        /* <DEDUP_REMOVED lines=22> */
.L_x_723:
[----:B------:R-:W-:Y:S05]  /*ae90*/  BSYNC B0 ;  /* 0x0000000000007941 */ /* 0x000fea0003800000 */
.L_x_722:
[----:B------:R-:W-:Y:S01]  /*aea0*/  ISETP.NE.AND P0, PT, R4, RZ, PT ;  /* 0x000000ff0400720c */ /* 0x000fe20003f05270 */
[----:B-1--45:R-:W-:Y:S01]  /*aeb0*/  IMAD.MOV.U32 R11, RZ, RZ, R54 ;  /* 0x000000ffff0b7224 */ /* 0x032fe200078e0036 */
[----:B------:R-:W-:Y:S01]  /*aec0*/  MOV R4, R53 ;  /* 0x0000003500047202 */ /* 0x000fe20000000f00 */
[----:B------:R-:W-:Y:S01]  /*aed0*/  IMAD.MOV.U32 R10, RZ, RZ, R55 ;  /* 0x000000ffff0a7224 */ /* 0x000fe200078e0037 */
[----:B------:R1:W4:Y:S01]  /*aee0*/  SHFL.IDX PT, R15, R6, 0x2, 0x181f ;  /* 0x00581f00060f7f89 */ /* 0x00032200000e0000 */
        /* <DEDUP_REMOVED lines=9> */
[----:B------:R1:W3:Y:S01]  /*af80*/  SHFL.IDX PT, R14, R7, 0x2, 0x181f ;  /* 0x00581f00070e7f89 */ /* 0x0002e200000e0000 */
        /* <DEDUP_REMOVED lines=14> */
[----:B---3--:R1:W3:Y:S01]  /*b070*/  SHFL.IDX PT, R12, R8, 0x2, 0x181f ;  /* 0x00581f00080c7f89 */ /* 0x0082e200000e0000 */
        /* <DEDUP_REMOVED lines=10> */
[----:B----4-:R-:W-:Y:S01]  /*b120*/  ISETP.GE.AND P0, PT, R68, c[0x0][0x27c], PT ;  /* 0x00009f0044007a0c */ /* 0x010fe20003f06270 */
[----:B------:R-:W-:Y:S01]  /*b130*/  CS2R R38, SRZ ;  /* 0x0000000000267805 */ /* 0x000fe2000001ff00 */
[----:B------:R-:W-:Y:S01]  /*b140*/  CS2R R36, SRZ ;  /* 0x0000000000247805 */ /* 0x000fe2000001ff00 */
[----:B------:R-:W-:Y:S01]  /*b150*/  CS2R R30, SRZ ;  /* 0x00000000001e7805 */ /* 0x000fe2000001ff00 */
[----:B------:R-:W-:-:S09]  /*b160*/  CS2R R28, SRZ ;  /* 0x00000000001c7805 */ /* 0x000fd2000001ff00 */
[----:B------:R-:W-:-:S04]  /*b170*/  @!P0 IMAD.WIDE R16, R68, 0x2, R14 ;  /* 0x0000000244108825 */ /* 0x000fc800078e020e */
[----:B--23--:R-:W-:Y:S01]  /*b180*/  @!P0 IMAD.WIDE R10, R68, 0x2, R12 ;  /* 0x00000002440a8825 */ /* 0x00cfe200078e020c */
        /* <DEDUP_REMOVED lines=14> */
.L_x_725:
[----:B----4-:R-:W-:Y:S05]  /*b270*/  BSYNC B0 ;  /* 0x0000000000007941 */ /* 0x010fea0003800000 */
.L_x_724:
[----:B-----5:R-:W-:Y:S01]  /*b280*/  IMAD.MOV.U32 R9, RZ, RZ, R40 ;  /* 0x000000ffff097224 */ /* 0x020fe200078e0028 */
[----:B------:R-:W-:Y:S01]  /*b290*/  MOV R4, R41 ;  /* 0x0000002900047202 */ /* 0x000fe20000000f00 */
[----:B--2---:R-:W-:Y:S01]  /*b2a0*/  IMAD.MOV.U32 R11, RZ, RZ, R42 ;  /* 0x000000ffff0b7224 */ /* 0x004fe200078e002a */
[----:B------:R2:W4:Y:S01]  /*b2b0*/  SHFL.IDX PT, R77, R6, 0x3, 0x181f ;  /* 0x00781f00064d7f89 */ /* 0x00052200000e0000 */
[----:B------:R-:W-:Y:S01]  /*b2c0*/  IMAD.MOV.U32 R10, RZ, RZ, R43 ;  /* 0x000000ffff0a7224 */ /* 0x000fe200078e002b */
[----:B------:R-:W-:Y:S01]  /*b2d0*/  PRMT R93, R4, 0x5410, R9 ;  /* 0x00005410045d7816 */ /* 0x000fe20000000009 */
[----:B------:R-:W-:Y:S01]  /*b2e0*/  IMAD.MOV.U32 R4, RZ, RZ, R37 ;  /* 0x000000ffff047224 */ /* 0x000fe200078e0025 */
[----:B------:R-:W-:Y:S01]  /*b2f0*/  MOV R9, R36 ;  /* 0x0000002400097202 */ /* 0x000fe20000000f00 */
[----:B------:R1:W3:Y:S01]  /*b300*/  SHFL.IDX PT, R79, R5, 0x3, 0x181f ;  /* 0x00781f00054f7f89 */ /* 0x0002e200000e0000 */
        /* <DEDUP_REMOVED lines=17> */
[----:B-12---:R-:W-:Y:S01]  /*b420*/  IMAD.MOV.U32 R6, RZ, RZ, R31 ;  /* 0x000000ffff067224 */ /* 0x006fe200078e001f */
[----:B------:R-:W-:Y:S01]  /*b430*/  CS2R R20, SRZ ;  /* 0x0000000000147805 */ /* 0x000fe2000001ff00 */
[----:B------:R-:W-:Y:S01]  /*b440*/  CS2R R18, SRZ ;  /* 0x0000000000127805 */ /* 0x000fe2000001ff00 */
[----:B------:R-:W-:Y:S01]  /*b450*/  CS2R R16, SRZ ;  /* 0x0000000000107805 */ /* 0x000fe2000001ff00 */
[----:B------:R-:W-:Y:S01]  /*b460*/  CS2R R14, SRZ ;  /* 0x00000000000e7805 */ /* 0x000fe2000001ff00 */
[----:B------:R-:W-:Y:S01]  /*b470*/  IMAD.MOV.U32 R5, RZ, RZ, R28 ;  /* 0x000000ffff057224 */ /* 0x000fe200078e001c */
[----:B---3--:R-:W-:Y:S01]  /*b480*/  CS2R R12, SRZ ;  /* 0x00000000000c7805 */ /* 0x008fe2000001ff00 */
[----:B------:R-:W-:-:S03]  /*b490*/  MOV R7, R30 ;  /* 0x0000001e00077202 */ /* 0x000fc60000000f00 */
        /* <DEDUP_REMOVED lines=8> */
[----:B----4-:R-:W-:-:S04]  /*b520*/  @!P0 IMAD.WIDE R8, R68, 0x2, R76 ;  /* 0x0000000244088825 */ /* 0x010fc800078e024c */
        /* <DEDUP_REMOVED lines=15> */
.L_x_727:
[----:B------:R-:W-:Y:S05]  /*b620*/  BSYNC B0 ;  /* 0x0000000000007941 */ /* 0x000fea0003800000 */
.L_x_726:
        /* <DEDUP_REMOVED lines=21> */
[----:B----4-:R-:W-:Y:S01]  /*b780*/  PRMT R78, R78, 0x5410, R4 ;  /* 0x000054104e4e7816 */ /* 0x010fe20000000004 */
        /* <DEDUP_REMOVED lines=98> */
[----:B------:R-:W-:Y:S02]  /*bdb0*/  FFMA.FTZ R125, R130, R127, -R125 ;  /* 0x0000007f827d7223 */ /* 0x000fe4000001087d */
[----:B------:R-:W-:Y:S01]  /*bdc0*/  FFMA.FTZ R144, R11, R106, -R144 ;  /* 0x0000006a0b907223 */ /* 0x000fe20000010890 */
[----:B------:R-:W-:Y:S01]  /*bdd0*/  F2FP.PACK_AB R9, R9, R134 ;  /* 0x000000860909723e */ /* 0x000fe200000000ff */
        /* <DEDUP_REMOVED lines=10> */
.L_x_731:
[----:B------:R-:W-:Y:S05]  /*be80*/  BSYNC B0 ;  /* 0x0000000000007941 */ /* 0x000fea0003800000 */
.L_x_730:
        /* <DEDUP_REMOVED lines=12> */
[----:B------:R-:W-:Y:S01]  /*bf50*/  SHF.L.U32 R7, R7, 0x7, RZ ;  /* 0x0000000707077819 */ /* 0x000fe200000006ff */
[--C-:B------:R-:W-:Y:S01]  /*bf60*/  HADD2.F32 R124, -RZ, R117.reuse.H0_H0 ;  /* 0x20000075ff7c7230 */ /* 0x100fe20000004100 */
[----:B------:R-:W-:Y:S01]  /*bf70*/  SHF.R.S32.HI R4, RZ, 0x1f, R5 ;  /* 0x0000001fff047819 */ /* 0x000fe20000011405 */
[----:B------:R-:W-:Y:S01]  /*bf80*/  HADD2.F32 R117, -RZ, R117.H1_H1 ;  /* 0x30000075ff757230 */ /* 0x000fe20000004100 */
[----:B------:R-:W-:-:S02]  /*bf90*/  SHF.L.U32 R6, R5, 0x3, RZ ;  /* 0x0000000305067819 */ /* 0x000fc400000006ff */
[----:B------:R-:W-:Y:S02]  /*bfa0*/  LEA.HI R4, R4, R5, RZ, 0x3 ;  /* 0x0000000504047211 */ /* 0x000fe400078f18ff */
[C---:B------:R-:W-:Y:S02]  /*bfb0*/  LOP3.LUT R9, R121.reuse, 0x38, R9, 0xf8, !PT ;  /* 0x0000003879097812 */ /* 0x040fe400078ef809 */
[----:B------:R-:W-:Y:S02]  /*bfc0*/  LOP3.LUT R121, R121, 0x38, R6, 0xf8, !PT ;  /* 0x0000003879797812 */ /* 0x000fe400078ef806 */
[----:B------:R-:W-:Y:S02]  /*bfd0*/  SHF.L.U32 R4, R4, 0xa, RZ ;  /* 0x0000000a04047819 */ /* 0x000fe400000006ff */
[----:B------:R-:W-:Y:S02]  /*bfe0*/  LOP3.LUT R7, R7, 0x7fffe000, RZ, 0xc0, !PT ;  /* 0x7fffe00007077812 */ /* 0x000fe400078ec0ff */
[----:B------:R-:W-:-:S02]  /*bff0*/  LOP3.LUT R8, R9, R120, RZ, 0x3c, !PT ;  /* 0x0000007809087212 */ /* 0x000fc400078e3cff */
        /* <DEDUP_REMOVED lines=82> */
.L_x_729:
[----:B------:R-:W-:Y:S05]  /*c520*/  BSYNC B1 ;  /* 0x0000000000017941 */ /* 0x000fea0003800000 */
.L_x_728:
        /* <DEDUP_REMOVED lines=25> */
[----:B------:R-:W-:Y:S01]  /*c6c0*/  HADD2.F32 R107, -RZ, R112.H0_H0 ;  /* 0x20000070ff6b7230 */ /* 0x000fe20000004100 */
[----:B------:R-:W-:Y:S01]  /*c6d0*/  LOP3.LUT R87, R87, R88, RZ, 0x3c, !PT ;  /* 0x0000005857577212 */ /* 0x000fe200078e3cff */
[--C-:B------:R-:W-:Y:S01]  /*c6e0*/  HADD2.F32 R113, -RZ, R114.reuse.H1_H1 ;  /* 0x30000072ff717230 */ /* 0x100fe20000004100 */
[----:B------:R-:W-:Y:S01]  /*c6f0*/  LOP3.LUT R7, R89, 0x38, R4, 0xf8, !PT ;  /* 0x0000003859077812 */ /* 0x000fe200078ef804 */
[----:B------:R-:W-:Y:S01]  /*c700*/  HADD2.F32 R115, -RZ, R114.H0_H0 ;  /* 0x20000072ff737230 */ /* 0x000fe20000004100 */
[----:B------:R-:W-:-:S02]  /*c710*/  SHF.L.U32 R5, R5, 0xa, RZ ;  /* 0x0000000a05057819 */ /* 0x000fc400000006ff */
[----:B------:R-:W-:Y:S02]  /*c720*/  IADD3 R87, R84, R87, RZ ;  /* 0x0000005754577210 */ /* 0x000fe40007ffe0ff */
[----:B------:R-:W-:Y:S02]  /*c730*/  LOP3.LUT R4, R7, R88, RZ, 0x3c, !PT ;  /* 0x0000005807047212 */ /* 0x000fe400078e3cff */
        /* <DEDUP_REMOVED lines=8> */
[--C-:B------:R-:W-:Y:S01]  /*c7c0*/  SHF.R.U64 R65, R74, 0x10, R75.reuse ;  /* 0x000000104a417819 */ /* 0x100fe2000000124b */
[----:B------:R-:W2:Y:S01]  /*c7d0*/  LDS.128 R4, [R85+0x10080] ;  /* 0x0100800055047984 */ /* 0x000ea20000000c00 */
[----:B------:R-:W-:Y:S01]  /*c7e0*/  SHF.R.U32.HI R74, RZ, 0x10, R75 ;  /* 0x00000010ff4a7819 */ /* 0x000fe2000001164b */
[----:B------:R-:W-:Y:S01]  /*c7f0*/  HADD2.F32 R90, -RZ, R90.H0_H0 ;  /* 0x2000005aff5a7230 */ /* 0x000fe20000004100 */
[--C-:B------:R-:W-:Y:S01]  /*c800*/  SHF.R.U64 R72, R72, 0x10, R73.reuse ;  /* 0x0000001048487819 */ /* 0x100fe20000001249 */
[----:B------:R-:W-:Y:S01]  /*c810*/  HADD2.F32 R65, -RZ, R65.H0_H0 ;  /* 0x20000041ff417230 */ /* 0x000fe20000004100 */
        /* <DEDUP_REMOVED lines=17> */
[----:B------:R-:W-:Y:S01]  /*c930*/  HADD2.F32 R104, -RZ, R4.H0_H0 ;  /* 0x20000004ff687230 */ /* 0x000fe20000004100 */
[-C--:B------:R-:W-:Y:S01]  /*c940*/  FFMA.FTZ R116, R103, R118.reuse, R116 ;  /* 0x0000007667747223 */ /* 0x080fe20000010074 */
[----:B------:R-:W-:Y:S01]  /*c950*/  HADD2.F32 R103, -RZ, R112.H1_H1 ;  /* 0x30000070ff677230 */ /* 0x000fe20000004100 */
[----:B------:R-:W-:Y:S01]  /*c960*/  FFMA.FTZ R102, R75, R118, -R102 ;  /* 0x000000764b667223 */ /* 0x000fe20000010866 */
[--C-:B------:R-:W-:Y:S01]  /*c970*/  HADD2.F32 R10, -RZ, R11.reuse.H0_H0 ;  /* 0x2000000bff0a7230 */ /* 0x100fe20000004100 */
[----:B------:R-:W-:Y:S01]  /*c980*/  FMUL.FTZ R111, R104, R111 ;  /* 0x0000006f686f7220 */ /* 0x000fe20000410000 */
[----:B------:R-:W-:Y:S01]  /*c990*/  HADD2.F32 R105, -RZ, R4.H1_H1 ;  /* 0x30000004ff697230 */ /* 0x000fe20000004100 */
        /* <DEDUP_REMOVED lines=43> */
.L_x_735:
[----:B------:R-:W-:Y:S05]  /*cc50*/  BSYNC B0 ;  /* 0x0000000000007941 */ /* 0x000fea0003800000 */
.L_x_734:
        /* <DEDUP_REMOVED lines=16> */
[----:B------:R-:W-:-:S02]  /*cd60*/  LOP3.LUT R9, R89, 0x38, R9, 0xf8, !PT ;  /* 0x0000003859097812 */ /* 0x000fc400078ef809 */
[----:B------:R-:W-:Y:S02]  /*cd70*/  SHF.L.U32 R6, R5, 0x3, RZ ;  /* 0x0000000305067819 */ /* 0x000fe400000006ff */
[----:B------:R-:W-:Y:S02]  /*cd80*/  LEA.HI R4, R4, R5, RZ, 0x3 ;  /* 0x0000000504047211 */ /* 0x000fe400078f18ff */
[----:B------:R-:W-:Y:S02]  /*cd90*/  LOP3.LUT R7, R7, 0x7fffe000, RZ, 0xc0, !PT ;  /* 0x7fffe00007077812 */ /* 0x000fe400078ec0ff */
[----:B------:R-:W-:Y:S02]  /*cda0*/  LOP3.LUT R8, R9, R88, RZ, 0x3c, !PT ;  /* 0x0000005809087212 */ /* 0x000fe400078e3cff */
[----:B------:R-:W-:Y:S02]  /*cdb0*/  LOP3.LUT R89, R89, 0x38, R6, 0xf8, !PT ;  /* 0x0000003859597812 */ /* 0x000fe400078ef806 */
[----:B------:R-:W-:-:S02]  /*cdc0*/  SHF.L.U32 R4, R4, 0xa, RZ ;  /* 0x0000000a04047819 */ /* 0x000fc400000006ff */
[--C-:B------:R-:W-:Y:S02]  /*cdd0*/  IADD3 R7, R8, R7, R84.reuse ;  /* 0x0000000708077210 */ /* 0x100fe40007ffe054 */
        /* <DEDUP_REMOVED lines=81> */
.L_x_733:
[----:B------:R-:W-:Y:S05]  /*d2f0*/  BSYNC B1 ;  /* 0x0000000000017941 */ /* 0x000fea0003800000 */
.L_x_732:
        /* <DEDUP_REMOVED lines=64> */
[----:B------:R-:W-:Y:S01]  /*d700*/  HADD2.F32 R8, -RZ, R10.H0_H0 ;  /* 0x2000000aff087230 */ /* 0x000fe20000004100 */
[----:B------:R-:W-:Y:S01]  /*d710*/  FFMA.FTZ R84, R67, R86, R84 ;  /* 0x0000005643547223 */ /* 0x000fe20000010054 */
[----:B------:R-:W-:Y:S01]  /*d720*/  HADD2.F32 R67, -RZ, R96.H1_H1 ;  /* 0x30000060ff437230 */ /* 0x000fe20000004100 */
[C---:B------:R-:W-:Y:S01]  /*d730*/  FMUL.FTZ R54, R5.reuse, R54 ;  /* 0x0000003605367220 */ /* 0x040fe20000410000 */
[----:B------:R-:W-:Y:S01]  /*d740*/  HADD2.F32 R65, -RZ, R10.H1_H1 ;  /* 0x3000000aff417230 */ /* 0x000fe20000004100 */
[----:B------:R-:W-:Y:S01]  /*d750*/  FFMA.FTZ R5, R5, R90, R88 ;  /* 0x0000005a05057223 */ /* 0x000fe20000010058 */
[--C-:B------:R-:W-:Y:S01]  /*d760*/  HADD2.F32 R72, -RZ, R4.reuse.H0_H0 ;  /* 0x20000004ff487230 */ /* 0x100fe20000004100 */
[----:B------:R-:W-:Y:S01]  /*d770*/  FMUL.FTZ R88, R8, R67 ;  /* 0x0000004308587220 */ /* 0x000fe20000410000 */
[--C-:B------:R-:W-:Y:S01]  /*d780*/  HADD2.F32 R10, -RZ, R11.reuse.H0_H0 ;  /* 0x2000000bff0a7230 */ /* 0x100fe20000004100 */
[----:B------:R-:W-:Y:S01]  /*d790*/  FFMA.FTZ R66, R39, R86, -R66 ;  /* 0x0000005627427223 */ /* 0x000fe20000010842 */
[----:B------:R-:W-:Y:S01]  /*d7a0*/  HADD2.F32 R73, -RZ, R4.H1_H1 ;  /* 0x30000004ff497230 */ /* 0x000fe20000004100 */
[C---:B------:R-:W-:Y:S01]  /*d7b0*/  FMUL.FTZ R95, R72.reuse, R95 ;  /* 0x0000005f485f7220 */ /* 0x040fe20000410000 */
[--C-:B------:R-:W-:Y:S01]  /*d7c0*/  HADD2.F32 R4, -RZ, R6.reuse.H0_H0 ;  /* 0x20000006ff047230 */ /* 0x100fe20000004100 */
[----:B------:R-:W-:Y:S01]  /*d7d0*/  FFMA.FTZ R37, R72, R100, R37 ;  /* 0x0000006448257223 */ /* 0x000fe20000010025 */
        /* <DEDUP_REMOVED lines=36> */
.L_x_739:
[----:B------:R-:W-:Y:S05]  /*da20*/  BSYNC B0 ;  /* 0x0000000000007941 */ /* 0x000fea0003800000 */
.L_x_738:
[----:B------:R-:W-:-:S13]  /*da30*/  ISETP.GE.AND P0, PT, R50, c[0x0][0x27c], PT ;  /* 0x00009f0032007a0c */ /* 0x000fda0003f06270 */
[----:B------:R-:W-:Y:S05]  /*da40*/  @P0 BRA `(.L_x_737) ;  /* 0x0000067000000947 */ /* 0x000fea0003800000 */
[----:B-1----:R-:W-:Y:S01]  /*da50*/  SHF.R.S32.HI R7, RZ, 0x1f, R50 ;  /* 0x0000001fff077819 */ /* 0x002fe20000011432 */
[----:B------:R-:W-:Y:S01]  /*da60*/  HADD2.F32 R54, -RZ, R92.H0_H0 ;  /* 0x2000005cff367230 */ /* 0x000fe20000004100 */
[----:B------:R-:W-:Y:S01]  /*da70*/  SHF.R.U64 R30, R40, 0x10, R41 ;  /* 0x00000010281e7819 */ /* 0x000fe20000001229 */
[----:B------:R-:W-:Y:S01]  /*da80*/  HADD2.F32 R66, -RZ, R94.H0_H0 ;  /* 0x2000005eff427230 */ /* 0x000fe20000004100 */
[CC--:B------:R-:W-:Y:S02]  /*da90*/  LEA.HI R9, R7.reuse, R50.reuse, RZ, 0x3 ;  /* 0x0000003207097211 */ /* 0x0c0fe400078f18ff */
[----:B------:R-:W-:Y:S01]  /*daa0*/  LEA.HI R7, R7, R50, RZ, 0x6 ;  /* 0x0000003207077211 */ /* 0x000fe200078f30ff */
[----:B------:R-:W-:Y:S01]  /*dab0*/  HADD2.F32 R30, -RZ, R30.H0_H0 ;  /* 0x2000001eff1e7230 */ /* 0x000fe20000004100 */
[----:B------:R-:W-:Y:S02]  /*dac0*/  LEA.HI.SX32 R5, R9, R46, 0x1d ;  /* 0x0000002e09057211 */ /* 0x000fe400078feaff */
[----:B------:R-:W-:-:S02]  /*dad0*/  SHF.L.U32 R7, R7, 0x7, RZ ;  /* 0x0000000707077819 */ /* 0x000fc400000006ff */
[----:B------:R-:W-:Y:S02]  /*dae0*/  SHF.R.S32.HI R4, RZ, 0x1f, R5 ;  /* 0x0000001fff047819 */ /* 0x000fe40000011405 */
[----:B------:R-:W-:Y:S02]  /*daf0*/  LOP3.LUT R9, R53, 0x38, R9, 0xf8, !PT ;  /* 0x0000003835097812 */ /* 0x000fe400078ef809 */
[----:B------:R-:W-:Y:S02]  /*db00*/  SHF.L.U32 R6, R5, 0x3, RZ ;  /* 0x0000000305067819 */ /* 0x000fe400000006ff */
[----:B------:R-:W-:Y:S02]  /*db10*/  LEA.HI R4, R4, R5, RZ, 0x3 ;  /* 0x0000000504047211 */ /* 0x000fe400078f18ff */
[----:B------:R-:W-:Y:S02]  /*db20*/  LOP3.LUT R7, R7, 0x7fffe000, RZ, 0xc0, !PT ;  /* 0x7fffe00007077812 */ /* 0x000fe400078ec0ff */
[----:B------:R-:W-:-:S02]  /*db30*/  LOP3.LUT R8, R9, R52, RZ, 0x3c, !PT ;  /* 0x0000003409087212 */ /* 0x000fc400078e3cff */
[----:B------:R-:W-:Y:S02]  /*db40*/  LOP3.LUT R53, R53, 0x38, R6, 0xf8, !PT ;  /* 0x0000003835357812 */ /* 0x000fe400078ef806 */
[----:B------:R-:W-:Y:S02]  /*db50*/  SHF.L.U32 R4, R4, 0xa, RZ ;  /* 0x0000000a04047819 */ /* 0x000fe400000006ff */
[----:B------:R-:W-:Y:S02]  /*db60*/  IADD3 R7, R8, R7, R44 ;  /* 0x0000000708077210 */ /* 0x000fe40007ffe02c */
[----:B------:R-:W-:Y:S01]  /*db70*/  LOP3.LUT R52, R53, R52, RZ, 0x3c, !PT ;  /* 0x0000003435347212 */ /* 0x000fe200078e3cff */
[--C-:B------:R-:W-:Y:S01]  /*db80*/  HADD2.F32 R53, -RZ, R93.reuse.H0_H0 ;  /* 0x2000005dff357230 */ /* 0x100fe20000004100 */
[----:B------:R-:W-:Y:S01]  /*db90*/  LOP3.LUT R5, R4, 0x7fffe000, RZ, 0xc0, !PT ;  /* 0x7fffe00004057812 */ /* 0x000fe200078ec0ff */
[----:B------:R-:W-:Y:S01]  /*dba0*/  HADD2.F32 R93, -RZ, R93.H1_H1 ;  /* 0x3000005dff5d7230 */ /* 0x000fe20000004100 */
[----:B------:R-:W-:-:S02]  /*dbb0*/  SHF.L.U32 R28, R7, 0x1, RZ ;  /* 0x00000001071c7819 */ /* 0x000fc400000006ff */
[----:B------:R-:W-:Y:S02]  /*dbc0*/  IADD3 R5, R52, R5, R44 ;  /* 0x0000000534057210 */ /* 0x000fe40007ffe02c */
        /* <DEDUP_REMOVED lines=8> */
[----:B------:R-:W-:-:S02]  /*dc50*/  SHF.R.U32.HI R33, RZ, 0x10, R33 ;  /* 0x00000010ff217819 */ /* 0x000fc40000011621 */
[----:B------:R-:W-:Y:S02]  /*dc60*/  SHF.R.U32.HI R35, RZ, 0x10, R35 ;  /* 0x00000010ff237819 */ /* 0x000fe40000011623 */
[--C-:B------:R-:W-:Y:S01]  /*dc70*/  SHF.R.U64 R32, R42, 0x10, R43.reuse ;  /* 0x000000102a207819 */ /* 0x100fe2000000122b */
[----:B------:R-:W-:Y:S01]  /*dc80*/  HADD2.F32 R52, -RZ, R33.H0_H0 ;  /* 0x20000021ff347230 */ /* 0x000fe20000004100 */
[----:B------:R-:W-:Y:S01]  /*dc90*/  SHF.R.U32.HI R42, RZ, 0x10, R43 ;  /* 0x00000010ff2a7819 */ /* 0x000fe2000001162b */
[----:B------:R-:W-:Y:S02]  /*dca0*/  HADD2.F32 R72, -RZ, R35.H0_H0 ;  /* 0x20000023ff487230 */ /* 0x000fe40000004100 */
[----:B------:R-:W-:Y:S02]  /*dcb0*/  HADD2.F32 R33, -RZ, R94.H1_H1 ;  /* 0x3000005eff217230 */ /* 0x000fe40000004100 */
[----:B------:R-:W-:Y:S02]  /*dcc0*/  HADD2.F32 R74, -RZ, R42.H0_H0 ;  /* 0x2000002aff4a7230 */ /* 0x000fe40000004100 */
[----:B-1----:R-:W-:-:S02]  /*dcd0*/  HADD2.F32 R36, -RZ, R9.H0_H0 ;  /* 0x20000009ff247230 */ /* 0x002fc40000004100 */
[----:B------:R-:W-:Y:S02]  /*dce0*/  HADD2.F32 R37, -RZ, R9.H1_H1 ;  /* 0x30000009ff257230 */ /* 0x000fe40000004100 */
        /* <DEDUP_REMOVED lines=61> */
.L_x_737:
[----:B------:R-:W-:Y:S05]  /*e0c0*/  BSYNC B1 ;  /* 0x0000000000017941 */ /* 0x000fea0003800000 */
.L_x_736:
        /* <DEDUP_REMOVED lines=80> */
[----:B------:R-:W-:Y:S01]  /*e5d0*/  HADD2.F32 R42, -RZ, R6.H1_H1 ;  /* 0x30000006ff2a7230 */ /* 0x000fe20000004100 */
[C---:B------:R-:W-:Y:S01]  /*e5e0*/  FMUL.FTZ R39, R4.reuse, R39 ;  /* 0x0000002704277220 */ /* 0x040fe20000410000 */
[--C-:B------:R-:W-:Y:S01]  /*e5f0*/  HADD2.F32 R6, -RZ, R7.reuse.H0_H0 ;  /* 0x20000007ff067230 */ /* 0x100fe20000004100 */
[----:B------:R-:W-:Y:S01]  /*e600*/  FFMA.FTZ R15, R4, R45, R52 ;  /* 0x0000002d040f7223 */ /* 0x000fe20000010034 */
        /* <DEDUP_REMOVED lines=11> */
[----:B------:R-:W-:-:S02]  /*e6c0*/  FMUL.FTZ R4, R36, R12 ;  /* 0x0000000c24047220 */ /* 0x000fc40000410000 */
        /* <DEDUP_REMOVED lines=17> */
.L_x_741:
[----:B------:R-:W-:Y:S05]  /*e7e0*/  BSYNC B0 ;  /* 0x0000000000007941 */ /* 0x000fea0003800000 */
.L_x_740:
        /* <DEDUP_REMOVED lines=105> */
.L_x_713:
[----:B------:R-:W-:Y:S05]  /*ee80*/  BSYNC B2 ;  /* 0x0000000000027941 */ /* 0x000fea0003800000 */
.L_x_679:
        /* <DEDUP_REMOVED lines=16> */
[----:B------:R-:W-:Y:S01]  /*ef90*/  IMAD.SHL.U32 R61, R58, 0x40, RZ ;  /* 0x000000403a3d7824 */ /* 0x000fe200078e00ff */
[----:B------:R-:W-:Y:S01]  /*efa0*/  LOP3.LUT R0, R0, 0x1c0, RZ, 0xc0, !PT ;  /* 0x000001c000007812 */ /* 0x000fe200078ec0ff */
[----:B------:R-:W-:Y:S01]  /*efb0*/  IMAD.IADD R11, R4, 0x1, -R11 ;  /* 0x00000001040b7824 */ /* 0x000fe200078e0a0b */
[----:B------:R-:W-:Y:S01]  /*efc0*/  UISETP.GE.AND UP0, UPT, UR10, 0x2, UPT ;  /* 0x000000020a00788c */ /* 0x000fe2000bf06270 */
[----:B------:R-:W-:Y:S01]  /*efd0*/  IMAD R4, R59, c[0x0][0x218], RZ ;  /* 0x000086003b047a24 */ /* 0x000fe200078e02ff */
[----:B------:R-:W-:Y:S01]  /*efe0*/  SHF.R.U32.HI R60, RZ, 0x3, R0 ;  /* 0x00000003ff3c7819 */ /* 0x000fe20000011600 */
[----:B------:R-:W-:Y:S01]  /*eff0*/  IMAD R213, R11, 0x200, R8 ;  /* 0x000002000bd57824 */ /* 0x000fe200078e0208 */
[----:B------:R-:W-:Y:S01]  /*f000*/  LOP3.LUT R61, R61, 0xfffffe00, RZ, 0xc0, !PT ;  /* 0xfffffe003d3d7812 */ /* 0x000fe200078ec0ff */
[----:B------:R-:W-:-:S04]  /*f010*/  IMAD.WIDE.U32 R6, R217, c[0x0][0x218], R6 ;  /* 0x00008600d9067a25 */ /* 0x000fc800078e0006 */
[----:B------:R-:W-:Y:S01]  /*f020*/  IMAD.SHL.U32 R213, R213, 0x2, RZ ;  /* 0x00000002d5d57824 */ /* 0x000fe200078e00ff */
[----:B------:R-:W-:Y:S01]  /*f030*/  BAR.SYNC.DEFER_BLOCKING 0x0 ;  /* 0x0000000000007b1d */ /* 0x000fe20000010000 */
[----:B------:R-:W-:Y:S02]  /*f040*/  IMAD R4, R217, c[0x0][0x21c], R4 ;  /* 0x00008700d9047a24 */ /* 0x000fe400078e0204 */
[----:B------:R-:W-:Y:S01]  /*f050*/  IMAD.SHL.U32 R11, R11, 0x8, RZ ;  /* 0x000000080b0b7824 */ /* 0x000fe200078e00ff */
[----:B------:R-:W-:Y:S01]  /*f060*/  IADD3 R5, R213, 0xc080, RZ ;  /* 0x0000c080d5057810 */ /* 0x000fe20007ffe0ff */
[----:B------:R-:W-:Y:S01]  /*f070*/  IMAD.SHL.U32 R219, R51, 0x2, RZ ;  /* 0x0000000233db7824 */ /* 0x000fe200078e00ff */
[----:B------:R-:W-:Y:S02]  /*f080*/  IADD3 R212, R213, 0xc0a0, RZ ;  /* 0x0000c0a0d5d47810 */ /* 0x000fe40007ffe0ff */
[----:B------:R-:W-:Y:S02]  /*f090*/  @P0 IADD3 R212, R5, -0x20, RZ ;  /* 0xffffffe005d40810 */ /* 0x000fe40007ffe0ff */
[----:B------:R-:W-:-:S02]  /*f0a0*/  IADD3 R5, P0, R6, UR26, RZ ;  /* 0x0000001a06057c10 */ /* 0x000fc4000ff1e0ff */
[----:B------:R-:W-:Y:S01]  /*f0b0*/  LOP3.LUT R11, R0, 0x8, R11, 0xf8, !PT ;  /* 0x00000008000b7812 */ /* 0x000fe200078ef80b */
[----:B------:R-:W-:Y:S01]  /*f0c0*/  IMAD.MOV.U32 R0, RZ, RZ, 0x40 ;  /* 0x00000040ff007424 */ /* 0x000fe200078e00ff */
[----:B------:R-:W-:Y:S01]  /*f0d0*/  IADD3.X R4, R7, UR12, R4, P0, !PT ;  /* 0x0000000c07047c10 */ /* 0x000fe200087fe404 */
[----:B------:R-:W-:Y:S01]  /*f0e0*/  IMAD R7, R70, 0x400, R61 ;  /* 0x0000040046077824 */ /* 0x000fe200078e023d */
[----:B------:R-:W-:Y:S02]  /*f0f0*/  LEA R6, P0, R5, c[0x0][0x1f8], 0x1 ;  /* 0x00007e0005067a11 */ /* 0x000fe400078008ff */
[----:B------:R-:W-:Y:S02]  /*f100*/  LOP3.LUT R60, R11, R60, RZ, 0x3c, !PT ;  /* 0x0000003c0b3c7212 */ /* 0x000fe400078e3cff */
[----:B------:R-:W-:Y:S02]  /*f110*/  LEA.HI.X R5, R5, c[0x0][0x1fc], R4, 0x1, P0 ;  /* 0x00007f0005057a11 */ /* 0x000fe400000f0c04 */
[----:B------:R1:W-:Y:S01]  /*f120*/  SHFL.IDX PT, R4, R6, RZ, 0x181f ;  /* 0x00181fff06047589 */ /* 0x0003e200000e0000 */
[----:B------:R-:W-:Y:S01]  /*f130*/  IMAD.IADD R214, R60, 0x1, R7 ;  /* 0x000000013cd67824 */ /* 0x000fe200078e0207 */
[----:B------:R-:W-:-:S02]  /*f140*/  LOP3.LUT P0, RZ, R57, 0x4, RZ, 0xc0, !PT ;  /* 0x0000000439ff7812 */ /* 0x000fc4000780c0ff */
[----:B------:R-:W2:Y:S01]  /*f150*/  SHFL.IDX PT, R5, R5, RZ, 0x181f ;  /* 0x00181fff05057589 */ /* 0x000ea200000e0000 */
[----:B------:R-:W-:Y:S01]  /*f160*/  IMAD.SHL.U32 R214, R214, 0x2, RZ ;  /* 0x00000002d6d67824 */ /* 0x000fe200078e00ff */
[----:B------:R-:W-:Y:S02]  /*f170*/  SEL R0, R0, 0xffffffc0, !P0 ;  /* 0xffffffc000007807 */ /* 0x000fe40004000000 */
[----:B------:R-:W-:Y:S01]  /*f180*/  LDSM.16.M88.4 R24, [R213+0xc080] ;  /* 0x00c08000d518783b */ /* 0x000fe20000000200 */
[----:B------:R-:W-:Y:S01]  /*f190*/  ISETP.LT.AND P0, PT, R56, UR22, PT ;  /* 0x0000001638007c0c */ /* 0x000fe2000bf01270 */
[----:B------:R-:W-:Y:S01]  /*f1a0*/  IMAD R210, R2, 0x2, R214 ;  /* 0x0000000202d27824 */ /* 0x000fe200078e02d6 */
[----:B------:R-:W-:Y:S01]  /*f1b0*/  SHF.R.S32.HI R7, RZ, 0x1f, R50 ;  /* 0x0000001fff077819 */ /* 0x000fe20000011432 */
[----:B------:R-:W-:Y:S01]  /*f1c0*/  LDSM.16.M88.4 R20, [R214+0x10080] ;  /* 0x01008000d614783b */ /* 0x000fe20000000200 */
[----:B------:R-:W-:Y:S01]  /*f1d0*/  ISETP.GE.OR P6, PT, R68, c[0x0][0x1d4], !P0 ;  /* 0x0000750044007a0c */ /* 0x000fe200047c6670 */
[----:B------:R-:W-:Y:S01]  /*f1e0*/  IMAD R209, R3, 0x2, R214 ;  /* 0x0000000203d17824 */ /* 0x000fe200078e02d6 */
[----:B------:R-:W-:Y:S01]  /*f1f0*/  LEA.HI R224, R7, R50, RZ, 0x3 ;  /* 0x0000003207e07211 */ /* 0x000fe200078f18ff */
[----:B------:R-:W3:Y:S01]  /*f200*/  LDSM.16.M88.4 R40, [R213+0xc880] ;  /* 0x00c88000d528783b */ /* 0x000ee20000000200 */
[----:B------:R-:W-:Y:S01]  /*f210*/  SHF.R.S32.HI R7, RZ, 0x1f, R48 ;  /* 0x0000001fff077819 */ /* 0x000fe20000011430 */
[----:B------:R-:W-:Y:S01]  /*f220*/  IMAD.IADD R208, R213, 0x1, R0 ;  /* 0x00000001d5d07824 */ /* 0x000fe200078e0200 */
[----:B------:R-:W-:Y:S01]  /*f230*/  LOP3.LUT R224, R224, 0xfffffff8, RZ, 0xc0, !PT ;  /* 0xfffffff8e0e07812 */ /* 0x000fe200078ec0ff */
[----:B------:R-:W-:Y:S01]  /*f240*/  LDSM.16.M88.4 R16, [R212] ;  /* 0x00000000d410783b */ /* 0x000fe20000000200 */
[----:B------:R-:W-:Y:S01]  /*f250*/  LEA.HI R222, R7, R48, RZ, 0x3 ;  /* 0x0000003007de7211 */ /* 0x000fe200078f18ff */
[----:B------:R-:W-:Y:S01]  /*f260*/  IMAD R207, R3, 0x2, R210 ;  /* 0x0000000203cf7824 */ /* 0x000fe200078e02d2 */
[----:B-1----:R-:W-:Y:S01]  /*f270*/  SHF.R.S32.HI R6, RZ, 0x1f, R49 ;  /* 0x0000001fff067819 */ /* 0x002fe20000011431 */
[----:B------:R-:W-:Y:S01]  /*f280*/  LDSM.16.M88.4 R44, [R212+0x800] ;  /* 0x00080000d42c783b */ /* 0x000fe20000000200 */
[----:B------:R-:W-:Y:S01]  /*f290*/  LOP3.LUT R222, R222, 0xfffffff8, RZ, 0xc0, !PT ;  /* 0xfffffff8dede7812 */ /* 0x000fe200078ec0ff */
[----:B------:R-:W-:Y:S01]  /*f2a0*/  IMAD.IADD R202, R0, 0x1, R212 ;  /* 0x0000000100ca7824 */ /* 0x000fe200078e02d4 */
[----:B------:R-:W-:Y:S01]  /*f2b0*/  LEA.HI R223, R6, R49, RZ, 0x3 ;  /* 0x0000003106df7211 */ /* 0x000fe200078f18ff */
[----:B--2---:R-:W-:Y:S01]  /*f2c0*/  IMAD.WIDE R14, R68, 0x2, R4 ;  /* 0x00000002440e7825 */ /* 0x004fe200078e0204 */
[----:B------:R-:W1:Y:S01]  /*f2d0*/  LDSM.16.M88.4 R8, [R210+0x10080] ;  /* 0x01008000d208783b */ /* 0x000e620000000200 */
[----:B------:R-:W-:-:S02]  /*f2e0*/  SHF.R.S32.HI R225, RZ, 0x1f, R222 ;  /* 0x0000001fffe17819 */ /* 0x000fc400000114de */
        /* <DEDUP_REMOVED lines=11> */
[----:B------:R-:W-:-:S02]  /*f3a0*/  IADD3 R200, R212, 0x1800, RZ ;  /* 0x00001800d4c87810 */ /* 0x000fc40007ffe0ff */
[C---:B------:R-:W-:Y:S02]  /*f3b0*/  IADD3 R199, R212.reuse, 0x2000, RZ ;  /* 0x00002000d4c77810 */ /* 0x040fe40007ffe0ff */
[----:B------:R-:W-:Y:S01]  /*f3c0*/  IADD3 R198, R212, 0x2800, RZ ;  /* 0x00002800d4c67810 */ /* 0x000fe20007ffe0ff */
[----:B------:R2:W-:Y:S01]  /*f3d0*/  LDGSTS.E.BYPASS.LTC128B.128 [R219+0x9080], [R12.64], !P6 ;  /* 0x090800000cdb7fae */ /* 0x0005e2000f101d58 */
[----:B------:R-:W-:Y:S02]  /*f3e0*/  ISETP.GE.OR P6, PT, R49, c[0x0][0x1d4], !P0 ;  /* 0x0000750031007a0c */ /* 0x000fe400047c6670 */
[----:B------:R-:W-:Y:S02]  /*f3f0*/  ISETP.GE.OR P0, PT, R48, c[0x0][0x1d4], !P0 ;  /* 0x0000750030007a0c */ /* 0x000fe40004706670 */
[C---:B------:R-:W-:Y:S02]  /*f400*/  IADD3 R197, R212.reuse, 0x3000, RZ ;  /* 0x00003000d4c57810 */ /* 0x040fe40007ffe0ff */
[----:B------:R-:W-:Y:S01]  /*f410*/  IADD3 R196, R212, 0x3800, RZ ;  /* 0x00003800d4c47810 */ /* 0x000fe20007ffe0ff */
[----:B---3--:R-:W-:Y:S06]  /*f420*/  HMMA.16816.F32 R36, R20, R40, RZ ;  /* 0x000000281424723c */ /* 0x008fec00000018ff */
[----:B------:R3:W-:Y:S04]  /*f430*/  LDGSTS.E.BYPASS.LTC128B.128 [R219+0xa080], [R28.64], !P6 ;  /* 0x0a0800001cdb7fae */ /* 0x0007e8000f101d58 */
[----:B------:R4:W-:Y:S01]  /*f440*/  LDGSTS.E.BYPASS.LTC128B.128 [R219+0xb080], [R52.64], !P0 ;  /* 0x0b08000034db7fae */ /* 0x0009e2000c101d58 */
[----:B------:R-:W-:-:S03]  /*f450*/  PLOP3.LUT P0, PT, PT, PT, UP0, 0x40, 0x0 ;  /* 0x000000000000781c */ /* 0x000fc60003f0e808 */
[----:B------:R-:W-:Y:S04]  /*f460*/  LDSM.16.M88.4 R48, [R209+0x10080] ;  /* 0x01008000d130783b */ /* 0x000fe80000000200 */
[----:B------:R-:W5:Y:S01]  /*f470*/  LDSM.16.M88.4 R4, [R208+0xc080] ;  /* 0x00c08000d004783b */ /* 0x000f620000000200 */
[C---:B--2---:R-:W-:Y:S03]  /*f480*/  HMMA.16816.F32 R12, R20.reuse, R24, RZ ;  /* 0x00000018140c723c */ /* 0x044fe600000018ff */
[----:B------:R-:W2:Y:S04]  /*f490*/  LDSM.16.M88.4 R64, [R208+0xc880] ;  /* 0x00c88000d040783b */ /* 0x000ea80000000200 */
[----:B------:R-:W-:Y:S01]  /*f4a0*/  LDSM.16.M88.4 R32, [R207+0x10080] ;  /* 0x01008000cf20783b */ /* 0x000fe20000000200 */
[C---:B------:R-:W-:Y:S03]  /*f4b0*/  HMMA.16816.F32 R24, R20.reuse, R26, RZ ;  /* 0x0000001a1418723c */ /* 0x040fe600000018ff */
[----:B------:R-:W-:Y:S04]  /*f4c0*/  LDSM.16.M88.4 R56, [R213+0xd080] ;  /* 0x00d08000d538783b */ /* 0x000fe80000000200 */
[----:B---3--:R-:W3:Y:S01]  /*f4d0*/  LDSM.16.M88.4 R28, [R202] ;  /* 0x00000000ca1c783b */ /* 0x008ee20000000200 */
[----:B------:R-:W-:Y:S03]  /*f4e0*/  HMMA.16816.F32 R20, R20, R42, RZ ;  /* 0x0000002a1414723c */ /* 0x000fe600000018ff */
[----:B----4-:R-:W4:Y:S04]  /*f4f0*/  LDSM.16.M88.4 R52, [R202+0x800] ;  /* 0x00080000ca34783b */ /* 0x010f280000000200 */
[----:B------:R-:W-:Y:S01]  /*f500*/  LDSM.16.M88.4 R40, [R212+0x1000] ;  /* 0x00100000d428783b */ /* 0x000fe20000000200 */
[C---:B-1----:R-:W-:Y:S03]  /*f510*/  HMMA.16816.F32 R12, R8.reuse, R16, R12 ;  /* 0x00000010080c723c */ /* 0x042fe6000000180c */
[----:B------:R-:W0:Y:S05]  /*f520*/  LDGDEPBAR ;  /* 0x00000000000079af */ /* 0x000e2a0000000000 */
[C---:B------:R-:W-:Y:S01]  /*f530*/  HMMA.16816.F32 R24, R8.reuse, R18, R24 ;  /* 0x000000120818723c */ /* 0x040fe20000001818 */
[----:B------:R-:W1:Y:S07]  /*f540*/  LDSM.16.M88.4 R16, [R214+0x14080] ;  /* 0x01408000d610783b */ /* 0x000e6e0000000200 */
[----:B------:R-:W-:Y:S08]  /*f550*/  HMMA.16816.F32 R36, R8, R44, R36 ;  /* 0x0000002c0824723c */ /* 0x000ff00000001824 */
[C---:B-----5:R-:W-:Y:S08]  /*f560*/  HMMA.16816.F32 R12, R48.reuse, R4, R12 ;  /* 0x00000004300c723c */ /* 0x060ff0000000180c */
[----:B------:R-:W-:Y:S01]  /*f570*/  HMMA.16816.F32 R24, R48, R6, R24 ;  /* 0x000000063018723c */ /* 0x000fe20000001818 */
[----:B------:R-:W-:Y:S07]  /*f580*/  LDSM.16.M88.4 R4, [R210+0x14080] ;  /* 0x01408000d204783b */ /* 0x000fee0000000200 */
[----:B------:R-:W-:Y:S01]  /*f590*/  HMMA.16816.F32 R8, R8, R46, R20 ;  /* 0x0000002e0808723c */ /* 0x000fe20000001814 */
[----:B------:R-:W5:Y:S04]  /*f5a0*/  LDSM.16.M88.4 R44, [R213+0xd880] ;  /* 0x00d88000d52c783b */ /* 0x000f680000000200 */
[----:B------:R-:W-:Y:S03]  /*f5b0*/  LDSM.16.M88.4 R20, [R209+0x14080] ;  /* 0x01408000d114783b */ /* 0x000fe60000000200 */
[----:B--2---:R-:W-:Y:S08]  /*f5c0*/  HMMA.16816.F32 R36, R48, R64, R36 ;  /* 0x000000403024723c */ /* 0x004ff00000001824 */
[C---:B---3--:R-:W-:Y:S08]  /*f5d0*/  HMMA.16816.F32 R12, R32.reuse, R28, R12 ;  /* 0x0000001c200c723c */ /* 0x048ff0000000180c */
[----:B------:R-:W-:Y:S01]  /*f5e0*/  HMMA.16816.F32 R24, R32, R30, R24 ;  /* 0x0000001e2018723c */ /* 0x000fe20000001818 */
[----:B------:R-:W-:Y:S07]  /*f5f0*/  LDSM.16.M88.4 R28, [R208+0xd080] ;  /* 0x00d08000d01c783b */ /* 0x000fee0000000200 */
[----:B------:R-:W-:Y:S01]  /*f600*/  HMMA.16816.F32 R48, R48, R66, R8 ;  /* 0x000000423030723c */ /* 0x000fe20000001808 */
[----:B------:R-:W2:Y:S04]  /*f610*/  LDSM.16.M88.4 R64, [R212+0x1800] ;  /* 0x00180000d440783b */ /* 0x000ea80000000200 */
[----:B------:R-:W-:Y:S03]  /*f620*/  LDSM.16.M88.4 R8, [R207+0x14080] ;  /* 0x01408000cf08783b */ /* 0x000fe60000000200 */
[----:B----4-:R-:W-:Y:S08]  /*f630*/  HMMA.16816.F32 R36, R32, R52, R36 ;  /* 0x000000342024723c */ /* 0x010ff00000001824 */
[C---:B-1----:R-:W-:Y:S08]  /*f640*/  HMMA.16816.F32 R12, R16.reuse, R56, R12 ;  /* 0x00000038100c723c */ /* 0x042ff0000000180c */
[----:B------:R-:W-:Y:S01]  /*f650*/  HMMA.16816.F32 R24, R16, R58, R24 ;  /* 0x0000003a1018723c */ /* 0x000fe20000001818 */
[----:B------:R-:W-:Y:S07]  /*f660*/  LDSM.16.M88.4 R56, [R202+0x1000] ;  /* 0x00100000ca38783b */ /* 0x000fee0000000200 */
[----:B------:R-:W-:Y:S01]  /*f670*/  HMMA.16816.F32 R48, R32, R54, R48 ;  /* 0x000000362030723c */ /* 0x000fe20000001830 */
[----:B------:R-:W1:Y:S04]  /*f680*/  LDSM.16.M88.4 R52, [R208+0xd880] ;  /* 0x00d88000d034783b */ /* 0x000e680000000200 */
[----:B------:R-:W-:Y:S03]  /*f690*/  LDSM.16.M88.4 R32, [R214+0x18080] ;  /* 0x01808000d620783b */ /* 0x000fe60000000200 */
[----:B-----5:R-:W-:Y:S08]  /*f6a0*/  HMMA.16816.F32 R36, R16, R44, R36 ;  /* 0x0000002c1024723c */ /* 0x020ff00000001824 */
[C---:B------:R-:W-:Y:S08]  /*f6b0*/  HMMA.16816.F32 R12, R4.reuse, R40, R12 ;  /* 0x00000028040c723c */ /* 0x040ff0000000180c */
[----:B------:R-:W-:Y:S01]  /*f6c0*/  HMMA.16816.F32 R24, R4, R42, R24 ;  /* 0x0000002a0418723c */ /* 0x000fe20000001818 */
[----:B------:R-:W-:Y:S07]  /*f6d0*/  LDSM.16.M88.4 R40, [R213+0xe080] ;  /* 0x00e08000d528783b */ /* 0x000fee0000000200 */
[----:B------:R-:W-:Y:S01]  /*f6e0*/  HMMA.16816.F32 R48, R16, R46, R48 ;  /* 0x0000002e1030723c */ /* 0x000fe20000001830 */
[----:B------:R-:W3:Y:S04]  /*f6f0*/  LDSM.16.M88.4 R44, [R202+0x1800] ;  /* 0x00180000ca2c783b */ /* 0x000ee80000000200 */
        /* <DEDUP_REMOVED lines=15> */
[----:B---3--:R-:W-:Y:S08]  /*f7f0*/  HMMA.16816.F32 R36, R8, R44, R36 ;  /* 0x0000002c0824723c */ /* 0x008ff00000001824 */
[C---:B------:R-:W-:Y:S08]  /*f800*/  HMMA.16816.F32 R12, R32.reuse, R40, R12 ;  /* 0x00000028200c723c */ /* 0x040ff0000000180c */
[----:B------:R-:W-:Y:S01]  /*f810*/  HMMA.16816.F32 R24, R32, R42, R24 ;  /* 0x0000002a2018723c */ /* 0x000fe20000001818 */
[----:B------:R-:W1:Y:S07]  /*f820*/  LDSM.16.M88.4 R40, [R212+0x2800] ;  /* 0x00280000d428783b */ /* 0x000e6e0000000200 */
[----:B------:R-:W-:Y:S01]  /*f830*/  HMMA.16816.F32 R48, R8, R46, R48 ;  /* 0x0000002e0830723c */ /* 0x000fe20000001830 */
[----:B------:R-:W-:Y:S04]  /*f840*/  LDSM.16.M88.4 R44, [R214+0x1c080] ;  /* 0x01c08000d62c783b */ /* 0x000fe80000000200 */
[----:B------:R-:W-:Y:S03]  /*f850*/  LDSM.16.M88.4 R8, [R213+0xf080] ;  /* 0x00f08000d508783b */ /* 0x000fe60000000200 */
[----:B--2---:R-:W-:Y:S08]  /*f860*/  HMMA.16816.F32 R36, R32, R64, R36 ;  /* 0x000000402024723c */ /* 0x004ff00000001824 */
        /* <DEDUP_REMOVED lines=42> */
[----:B------:R-:W-:Y:S01]  /*fb10*/  FMUL.FTZ R4, R13, c[0x0][0x320] ;  /* 0x0000c8000d047a20 */ /* 0x000fe20000410000 */
[----:B------:R-:W-:Y:S01]  /*fb20*/  SHF.R.S32.HI R13, RZ, 0x1f, R224 ;  /* 0x0000001fff0d7819 */ /* 0x000fe200000114e0 */
        /* <DEDUP_REMOVED lines=8> */
[----:B------:R-:W-:-:S02]  /*fbb0*/  FMUL.FTZ R12, R25, c[0x0][0x320] ;  /* 0x0000c800190c7a20 */ /* 0x000fc40000410000 */
[----:B------:R-:W-:Y:S02]  /*fbc0*/  FMUL.FTZ R8, R27, c[0x0][0x320] ;  /* 0x0000c8001b087a20 */ /* 0x000fe40000410000 */
        /* <DEDUP_REMOVED lines=54> */
.L_x_742:
[----:B--234-:R-:W-:Y:S01]  /*ff30*/  LOP3.LUT R11, R71, 0xffffffe0, RZ, 0xc0, !PT ;  /* 0xffffffe0470b7812 */ /* 0x01cfe200078ec0ff */
[----:B------:R-:W-:Y:S01]  /*ff40*/  UMOV UR4, 0xffffffe0 ;  /* 0xffffffe000047882 */ /* 0x000fe20000000000 */
[----:B------:R-:W-:Y:S01]  /*ff50*/  LEA.HI R13, R69, R62, RZ, 0x2 ;  /* 0x0000003e450d7211 */ /* 0x000fe200078f10ff */
[----:B------:R-:W-:Y:S01]  /*ff60*/  UIMAD UR4, UR10, UR4, 0x21 ;  /* 0x000000210a0474a4 */ /* 0x000fe2000f8e0204 */
[----:B------:R-:W-:Y:S01]  /*ff70*/  SHF.R.S32.HI R15, RZ, 0x1f, R70 ;  /* 0x0000001fff0f7819 */ /* 0x000fe20000011446 */
[----:B------:R-:W-:Y:S01]  /*ff80*/  IMAD.IADD R11, R62, 0x1, -R11 ;  /* 0x000000013e0b7824 */ /* 0x000fe200078e0a0b */
[----:B------:R-:W-:Y:S01]  /*ff90*/  LOP3.LUT R13, R13, 0xfffffffc, RZ, 0xc0, !PT ;  /* 0xfffffffc0d0d7812 */ /* 0x000fe200078ec0ff */
[----:B------:R-:W-:Y:S01]  /*ffa0*/  FMUL.FTZ R19, R48, c[0x0][0x320] ;  /* 0x0000c80030137a20 */ /* 0x000fe20000410000 */
[----:B------:R-:W-:Y:S01]  /*ffb0*/  LEA.HI R15, R15, R70, RZ, 0x3 ;  /* 0x000000460f0f7211 */ /* 0x000fe200078f18ff */
[----:B------:R-:W-:Y:S01]  /*ffc0*/  FMUL.FTZ R21, R49, c[0x0][0x320] ;  /* 0x0000c80031157a20 */ /* 0x000fe20000410000 */
[----:B------:R-:W-:Y:S01]  /*ffd0*/  SHF.R.S32.HI R14, RZ, 0x1f, R11 ;  /* 0x0000001fff0e7819 */ /* 0x000fe2000001140b */
[----:B------:R-:W-:Y:S01]  /*ffe0*/  IMAD.IADD R62, R62, 0x1, -R13 ;  /* 0x000000013e3e7824 */ /* 0x000fe200078e0a0d */
[----:B------:R-:W-:Y:S01]  /*fff0*/  LOP3.LUT R15, R15, 0xffffff8, RZ, 0xc0, !PT ;  /* 0x0ffffff80f0f7812 */ /* 0x000fe200078ec0ff */
[----:B------:R-:W-:Y:S01]  /*10000*/  MUFU.TANH R19, R19 ;  /* 0x0000001300137308 */ /* 0x000fe20000002400 */
[----:B------:R-:W-:Y:S01]  /*10010*/  LEA.HI R13, R14, R11, RZ, 0x2 ;  /* 0x0000000b0e0d7211 */ /* 0x000fe200078f10ff */
[----:B------:R-:W-:Y:S01]  /*10020*/  IMAD.IADD R211, R61, 0x1, R60 ;  /* 0x000000013dd37824 */ /* 0x000fe200078e023c */
[----:B------:R-:W-:Y:S01]  /*10030*/  LEA.HI R14, R62, R62, RZ, 0x1 ;  /* 0x0000003e3e0e7211 */ /* 0x000fe200078f08ff */
[----:B------:R-:W-:Y:S01]  /*10040*/  IMAD.IADD R70, R70, 0x1, -R15 ;  /* 0x0000000146467824 */ /* 0x000fe200078e0a0f */
[----:B------:R-:W-:Y:S01]  /*10050*/  PLOP3.LUT P0, PT, PT, PT, UP2, 0x80, 0x0 ;  /* 0x000000000000781c */ /* 0x000fe20003f0f028 */
[----:B------:R-:W-:Y:S01]  /*10060*/  IMAD.SHL.U32 R211, R211, 0x2, RZ ;  /* 0x00000002d3d37824 */ /* 0x000fe200078e00ff */
[C---:B------:R-:W-:Y:S01]  /*10070*/  LEA.HI.SX32 R15, R13.reuse, UR15, 0x1e ;  /* 0x0000000f0d0f7c11 */ /* 0x040fe2000f8ff2ff */
[----:B------:R-:W-:Y:S01]  /*10080*/  MUFU.TANH R21, R21 ;  /* 0x0000001500157308 */ /* 0x000fe20000002400 */
[----:B------:R-:W-:Y:S01]  /*10090*/  LOP3.LUT R17, R14, 0x1ffffffe, RZ, 0xc0, !PT ;  /* 0x1ffffffe0e117812 */ /* 0x000fe200078ec0ff */
[----:B------:R-:W-:Y:S01]  /*100a0*/  IMAD R206, R2, 0x2, R211 ;  /* 0x0000000202ce7824 */ /* 0x000fe200078e02d3 */
[----:B------:R-:W-:Y:S01]  /*100b0*/  LOP3.LUT R16, R13, 0x7ffffffc, RZ, 0xc0, !PT ;  /* 0x7ffffffc0d107812 */ /* 0x000fe200078ec0ff */
[----:B------:R-:W-:Y:S01]  /*100c0*/  IMAD R15, R70, 0x10, R15 ;  /* 0x00000010460f7824 */ /* 0x000fe200078e020f */
[----:B------:R-:W-:Y:S01]  /*100d0*/  LDSM.16.MT88.4 R140, [R211+0x8080] ;  /* 0x00808000d38c783b */ /* 0x000fe20000004200 */
[----:B------:R-:W-:Y:S01]  /*100e0*/  IMAD.IADD R226, R62, 0x1, -R17 ;  /* 0x000000013ee27824 */ /* 0x000fe200078e0a11 */
[----:B------:R-:W-:Y:S01]  /*100f0*/  @UP2 USHF.L.U32 UR14, UR14, 0x7, URZ ;  /* 0x000000070e0e2899 */ /* 0x000fe2000800063f */
[----:B------:R-:W-:Y:S01]  /*10100*/  IMAD.IADD R227, R11, 0x1, -R16 ;  /* 0x000000010be37824 */ /* 0x000fe200078e0a10 */
[----:B------:R-:W-:Y:S01]  /*10110*/  LDSM.16.MT88.4 R132, [R206+0x8080] ;  /* 0x00808000ce84783b */ /* 0x000fe20000004200 */
[----:B------:R-:W-:-:S02]  /*10120*/  IMAD R226, R226, 0x8, R15 ;  /* 0x00000008e2e27824 */ /* 0x000fc400078e020f */
[----:B------:R-:W-:Y:S01]  /*10130*/  IMAD.U32 R16, RZ, RZ, UR4 ;  /* 0x00000004ff107e24 */ /* 0x000fe2000f8e00ff */
[----:B------:R-:W-:Y:S01]  /*10140*/  LDSM.16.MT88.4 R40, [R211+0x9080] ;  /* 0x00908000d328783b */ /* 0x000fe20000004200 */
[----:B------:R-:W-:Y:S01]  /*10150*/  @P0 IMAD.HI.U32 R14, R226, c[0x0][0x2c8], RZ ;  /* 0x0000b200e20e0a27 */ /* 0x000fe200078e00ff */
[----:B------:R-:W-:Y:S01]  /*10160*/  PLOP3.LUT P0, PT, PT, PT, UP2, 0x80, 0x0 ;  /* 0x000000000000781c */ /* 0x000fe20003f0f028 */
[----:B------:R-:W-:Y:S01]  /*10170*/  ULDC.64 UR4, c[0x0][0x2c8] ;  /* 0x0000b20000047ab9 */ /* 0x000fe20000000a00 */
[----:B------:R-:W-:Y:S01]  /*10180*/  LDSM.16.MT88.4 R72, [R211+0xa080] ;  /* 0x00a08000d348783b */ /* 0x000fe20000004200 */
[----:B------:R-:W-:Y:S02]  /*10190*/  IMAD.MOV.U32 R22, RZ, RZ, R226 ;  /* 0x000000ffff167224 */ /* 0x000fe400078e00e2 */
[----:B------:R-:W-:Y:S01]  /*101a0*/  IMAD.SHL.U32 R227, R227, 0x2, RZ ;  /* 0x00000002e3e37824 */ /* 0x000fe200078e00ff */
[----:B------:R-:W-:Y:S01]  /*101b0*/  LDSM.16.MT88.4 R80, [R206+0xa080] ;  /* 0x00a08000ce50783b */ /* 0x000fe20000004200 */
[----:B------:R-:W-:-:S02]  /*101c0*/  FMUL.FTZ R17, R37, c[0x0][0x320] ;  /* 0x0000c80025117a20 */ /* 0x000fc40000410000 */
[----:B------:R-:W-:Y:S01]  /*101d0*/  IMAD R205, R3, 0x2, R211 ;  /* 0x0000000203cd7824 */ /* 0x000fe200078e02d3 */
[----:B------:R-:W-:Y:S01]  /*101e0*/  IADD3 R15, -R227, UR11, R16 ;  /* 0x0000000be30f7c10 */ /* 0x000fe2000fffe110 */
[----:B------:R-:W-:Y:S01]  /*101f0*/  IMAD R204, R3, 0x2, R206 ;  /* 0x0000000203cc7824 */ /* 0x000fe200078e02ce */
[----:B------:R-:W-:Y:S01]  /*10200*/  IADD3 R11, -R227, UR22, RZ ;  /* 0x00000016e30b7c10 */ /* 0x000fe2000fffe1ff */
[----:B------:R-:W2:Y:S01]  /*10210*/  MUFU.TANH R17, R17 ;  /* 0x0000001100117308 */ /* 0x000ea20000002400 */
[----:B------:R-:W-:Y:S01]  /*10220*/  @P0 SHF.R.U32.HI R22, RZ, c[0x0][0x2cc], R14 ;  /* 0x0000b300ff160a19 */ /* 0x000fe2000001160e */
[----:B------:R-:W-:Y:S01]  /*10230*/  LDSM.16.MT88.4 R56, [R205+0x9080] ;  /* 0x00908000cd38783b */ /* 0x000fe20000004200 */
[----:B------:R-:W-:Y:S01]  /*10240*/  IADD3 R15, R15, -UR20, RZ ;  /* 0x800000140f0f7c10 */ /* 0x000fe2000fffe0ff */
[----:B------:R-:W-:Y:S02]  /*10250*/  UIMAD.WIDE.U32 UR22, UR14, UR4, URZ ;  /* 0x000000040e1672a5 */ /* 0x000fe4000f8e003f */
[----:B------:R-:W3:Y:S04]  /*10260*/  SHFL.IDX PT, R14, R22, RZ, 0x1c1f ;  /* 0x001c1fff160e7589 */ /* 0x000ee800000e0000 */
[----:B------:R-:W-:Y:S01]  /*10270*/  LDSM.16.MT88.4 R32, [R204+0x8080] ;  /* 0x00808000cc20783b */ /* 0x000fe20000004200 */
[----:B------:R-:W-:-:S02]  /*10280*/  @UP2 UMOV UR7, UR23 ;  /* 0x0000001700072c82 */ /* 0x000fc40008000000 */
[----:B------:R-:W-:Y:S01]  /*10290*/  @UP2 USHF.R.U32.HI UR15, URZ, UR5, UR7 ;  /* 0x000000053f0f2299 */ /* 0x000fe20008011607 */
[----:B------:R-:W-:Y:S01]  /*102a0*/  LDSM.16.MT88.4 R64, [R204+0x9080] ;  /* 0x00908000cc40783b */ /* 0x000fe20000004200 */
[----:B------:R-:W-:Y:S02]  /*102b0*/  UIADD3 UR7, UR10, -0x2, URZ ;  /* 0xfffffffe0a077890 */ /* 0x000fe4000fffe03f */
[----:B------:R-:W-:Y:S01]  /*102c0*/  UIADD3 UR15, UR15, UR11, -UR20 ;  /* 0x0000000b0f0f7290 */ /* 0x000fe2000fffe814 */
[----:B------:R-:W-:Y:S03]  /*102d0*/  LDSM.16.MT88.4 R88, [R205+0xa080] ;  /* 0x00a08000cd58783b */ /* 0x000fe60000004200 */
[----:B------:R-:W-:Y:S01]  /*102e0*/  USHF.R.S32.HI UR4, URZ, 0x1f, UR15 ;  /* 0x0000001f3f047899 */ /* 0x000fe2000801140f */
[----:B------:R-:W-:Y:S03]  /*102f0*/  LDSM.16.MT88.4 R96, [R204+0xa080] ;  /* 0x00a08000cc60783b */ /* 0x000fe60000004200 */
[----:B------:R-:W-:Y:S01]  /*10300*/  ULEA.HI UR4, UR4, UR15, URZ, 0x5 ;  /* 0x0000000f04047291 */ /* 0x000fe2000f8f283f */
[----:B------:R-:W-:Y:S03]  /*10310*/  LDSM.16.MT88.4 R104, [R211+0xb080] ;  /* 0x00b08000d368783b */ /* 0x000fe60000004200 */
[----:B------:R-:W-:Y:S01]  /*10320*/  USHF.R.S32.HI UR4, URZ, 0x5, UR4 ;  /* 0x000000053f047899 */ /* 0x000fe20008011404 */
[----:B---3--:R-:W-:Y:S01]  /*10330*/  IMAD.IADD R14, R15, 0x1, R14 ;  /* 0x000000010f0e7824 */ /* 0x008fe200078e020e */
[----:B------:R-:W-:Y:S04]  /*10340*/  LDSM.16.MT88.4 R112, [R206+0xb080] ;  /* 0x00b08000ce70783b */ /* 0x000fe80000004200 */
[----:B------:R-:W-:Y:S01]  /*10350*/  IMNMX R13, R11, R14, PT ;  /* 0x0000000e0b0d7217 */ /* 0x000fe20003800200 */
[----:B------:R-:W-:Y:S01]  /*10360*/  LDSM.16.MT88.4 R120, [R205+0xb080] ;  /* 0x00b08000cd78783b */ /* 0x000fe20000004200 */
[----:B------:R-:W-:-:S02]  /*10370*/  IMNMX R235, RZ, UR4, !PT ;  /* 0x00000004ffeb7c17 */ /* 0x000fc4000f800200 */
[C---:B------:R-:W-:Y:S01]  /*10380*/  ISETP.GT.AND P0, PT, R13.reuse, RZ, PT ;  /* 0x000000ff0d00720c */ /* 0x040fe20003f04270 */
[----:B------:R-:W-:Y:S03]  /*10390*/  LDSM.16.MT88.4 R188, [R205+0x8880] ;  /* 0x00888000cdbc783b */ /* 0x000fe60000004200 */
[----:B-1----:R-:W-:Y:S01]  /*103a0*/  FSEL R16, R0, -INF , P0 ;  /* 0xff80000000107808 */ /* 0x002fe20000000000 */
[----:B------:R-:W-:Y:S01]  /*103b0*/  LDSM.16.MT88.4 R184, [R204+0x8880] ;  /* 0x00888000ccb8783b */ /* 0x000fe20000004200 */
[----:B------:R-:W-:-:S03]  /*103c0*/  ISETP.GT.AND P0, PT, R13, 0x1, PT ;  /* 0x000000010d00780c */ /* 0x000fc60003f04270 */
[----:B------:R-:W1:Y:S01]  /*103d0*/  SHFL.IDX PT, R0, R22, 0x1, 0x1c1f ;  /* 0x003c1f0016007f89 */ /* 0x000e6200000e0000 */
[----:B------:R-:W-:Y:S02]  /*103e0*/  FSEL R20, R4, -INF , P0 ;  /* 0xff80000004147808 */ /* 0x000fe40000000000 */
[C---:B------:R-:W-:Y:S01]  /*103f0*/  ISETP.GT.AND P0, PT, R13.reuse, 0x8, PT ;  /* 0x000000080d00780c */ /* 0x040fe20003f04270 */
[----:B------:R-:W-:Y:S03]  /*10400*/  LDSM.16.MT88.4 R180, [R206+0x9880] ;  /* 0x00988000ceb4783b */ /* 0x000fe60000004200 */
[----:B------:R-:W-:Y:S01]  /*10410*/  FSEL R14, R6, -INF , P0 ;  /* 0xff800000060e7808 */ /* 0x000fe20000000000 */
[----:B------:R-:W-:Y:S01]  /*10420*/  LDSM.16.MT88.4 R176, [R205+0x9880] ;  /* 0x00988000cdb0783b */ /* 0x000fe20000004200 */
[----:B------:R-:W-:-:S03]  /*10430*/  ISETP.GT.AND P0, PT, R13, 0x9, PT ;  /* 0x000000090d00780c */ /* 0x000fc60003f04270 */
[----:B------:R-:W-:Y:S01]  /*10440*/  LDSM.16.MT88.4 R172, [R204+0x9880] ;  /* 0x00988000ccac783b */ /* 0x000fe20000004200 */
[----:B------:R-:W-:Y:S02]  /*10450*/  FSEL R18, R12, -INF , P0 ;  /* 0xff8000000c127808 */ /* 0x000fe40000000000 */
[C---:B------:R-:W-:Y:S01]  /*10460*/  ISETP.GT.AND P0, PT, R13.reuse, 0x10, PT ;  /* 0x000000100d00780c */ /* 0x040fe20003f04270 */
[----:B------:R-:W-:Y:S03]  /*10470*/  LDSM.16.MT88.4 R168, [R211+0xa880] ;  /* 0x00a88000d3a8783b */ /* 0x000fe60000004200 */
[----:B------:R-:W-:Y:S01]  /*10480*/  FSEL R6, R10, -INF , P0 ;  /* 0xff8000000a067808 */ /* 0x000fe20000000000 */
[----:B------:R-:W-:Y:S01]  /*10490*/  LDSM.16.MT88.4 R164, [R206+0xa880] ;  /* 0x00a88000cea4783b */ /* 0x000fe20000004200 */
[----:B------:R-:W-:Y:S01]  /*104a0*/  ISETP.GT.AND P0, PT, R13, 0x11, PT ;  /* 0x000000110d00780c */ /* 0x000fe20003f04270 */
[----:B-1----:R-:W-:-:S03]  /*104b0*/  IMAD.IADD R0, R15, 0x1, R0 ;  /* 0x000000010f007824 */ /* 0x002fc600078e0200 */
[----:B--2---:R-:W-:Y:S01]  /*104c0*/  FSEL R4, R17, -INF , P0 ;  /* 0xff80000011047808 */ /* 0x004fe20000000000 */
[----:B------:R-:W-:Y:S01]  /*104d0*/  FMUL.FTZ R15, R38, c[0x0][0x320] ;  /* 0x0000c800260f7a20 */ /* 0x000fe20000410000 */
[----:B------:R-:W-:Y:S01]  /*104e0*/  ISETP.GT.AND P0, PT, R13, 0x18, PT ;  /* 0x000000180d00780c */ /* 0x000fe20003f04270 */
[----:B------:R-:W-:Y:S01]  /*104f0*/  LDSM.16.MT88.4 R160, [R205+0xa880] ;  /* 0x00a88000cda0783b */ /* 0x000fe20000004200 */
[----:B------:R-:W-:Y:S01]  /*10500*/  IMNMX R0, R11, R0, PT ;  /* 0x000000000b007217 */ /* 0x000fe20003800200 */
[----:B------:R-:W-:Y:S01]  /*10510*/  FMUL.FTZ R11, R50, c[0x0][0x320] ;  /* 0x0000c800320b7a20 */ /* 0x000fe20000410000 */
[----:B------:R-:W-:Y:S01]  /*10520*/  FSEL R12, R19, -INF , P0 ;  /* 0xff800000130c7808 */ /* 0x000fe20000000000 */
[----:B------:R-:W1:Y:S01]  /*10530*/  MUFU.TANH R15, R15 ;  /* 0x0000000f000f7308 */ /* 0x000e620000002400 */
[----:B------:R-:W-:Y:S01]  /*10540*/  ISETP.GT.AND P0, PT, R13, 0x19, PT ;  /* 0x000000190d00780c */ /* 0x000fe20003f04270 */
[----:B------:R-:W-:Y:S01]  /*10550*/  FMUL.FTZ R13, R39, c[0x0][0x320] ;  /* 0x0000c800270d7a20 */ /* 0x000fe20000410000 */
[----:B------:R-:W-:Y:S01]  /*10560*/  FMNMX.FTZ R17, R16, R20, !PT ;  /* 0x0000001410117209 */ /* 0x000fe20007810000 */
[----:B------:R-:W-:Y:S01]  /*10570*/  LDSM.16.MT88.4 R156, [R204+0xa880] ;  /* 0x00a88000cc9c783b */ /* 0x000fe20000004200 */
[----:B------:R-:W-:-:S02]  /*10580*/  FSEL R10, R21, -INF , P0 ;  /* 0xff800000150a7808 */ /* 0x000fc40000000000 */
[----:B------:R-:W-:Y:S01]  /*10590*/  ISETP.GT.AND P0, PT, R0, RZ, PT ;  /* 0x000000ff0000720c */ /* 0x000fe20003f04270 */
[----:B------:R-:W2:Y:S01]  /*105a0*/  MUFU.TANH R13, R13 ;  /* 0x0000000d000d7308 */ /* 0x000ea20000002400 */
[----:B------:R-:W-:Y:S01]  /*105b0*/  FMNMX.FTZ R17, R14, R17, !PT ;  /* 0x000000110e117209 */ /* 0x000fe20007810000 */
[----:B------:R-:W-:Y:S01]  /*105c0*/  LDSM.16.MT88.4 R152, [R211+0xb880] ;  /* 0x00b88000d398783b */ /* 0x000fe20000004200 */
[----:B------:R-:W-:Y:S02]  /*105d0*/  FSEL R21, R5, -INF , P0 ;  /* 0xff80000005157808 */ /* 0x000fe40000000000 */
[----:B------:R-:W-:Y:S01]  /*105e0*/  ISETP.GT.AND P0, PT, R0, 0x1, PT ;  /* 0x000000010000780c */ /* 0x000fe20003f04270 */
[----:B------:R-:W0:Y:S01]  /*105f0*/  LDGDEPBAR ;  /* 0x00000000000079af */ /* 0x000e220000000000 */
[----:B------:R-:W-:Y:S01]  /*10600*/  FMNMX.FTZ R17, R18, R17, !PT ;  /* 0x0000001112117209 */ /* 0x000fe20007810000 */
[----:B------:R-:W3:Y:S01]  /*10610*/  MUFU.TANH R11, R11 ;  /* 0x0000000b000b7308 */ /* 0x000ee20000002400 */
[----:B------:R-:W-:-:S02]  /*10620*/  FSEL R19, R7, -INF , P0 ;  /* 0xff80000007137808 */ /* 0x000fc40000000000 */
[C---:B------:R-:W-:Y:S02]  /*10630*/  ISETP.GT.AND P0, PT, R0.reuse, 0x8, PT ;  /* 0x000000080000780c */ /* 0x040fe40003f04270 */
[----:B------:R-:W-:Y:S02]  /*10640*/  FMNMX.FTZ R22, R21, R19, !PT ;  /* 0x0000001315167209 */ /* 0x000fe40007810000 */
[----:B------:R-:W-:Y:S01]  /*10650*/  FSEL R7, R9, -INF , P0 ;  /* 0xff80000009077808 */ /* 0x000fe20000000000 */
[----:B------:R-:W-:Y:S01]  /*10660*/  FMUL.FTZ R9, R51, c[0x0][0x320] ;  /* 0x0000c80033097a20 */ /* 0x000fe20000410000 */
[----:B------:R-:W-:Y:S01]  /*10670*/  ISETP.GT.AND P0, PT, R0, 0x9, PT ;  /* 0x000000090000780c */ /* 0x000fe20003f04270 */
[----:B------:R-:W-:Y:S01]  /*10680*/  LDSM.16.MT88.4 R48, [R206+0x9080] ;  /* 0x00908000ce30783b */ /* 0x000fe20000004200 */
[----:B------:R-:W-:Y:S02]  /*10690*/  FMNMX.FTZ R22, R7, R22, !PT ;  /* 0x0000001607167209 */ /* 0x000fe40007810000 */
[----:B------:R-:W-:Y:S01]  /*106a0*/  FSEL R5, R8, -INF , P0 ;  /* 0xff80000008057808 */ /* 0x000fe20000000000 */
[----:B------:R-:W4:Y:S01]  /*106b0*/  MUFU.TANH R9, R9 ;  /* 0x0000000900097308 */ /* 0x000f220000002400 */
[----:B------:R-:W-:-:S02]  /*106c0*/  ISETP.GT.AND P0, PT, R0, 0x10, PT ;  /* 0x000000100000780c */ /* 0x000fc40003f04270 */
[----:B------:R-:W-:Y:S02]  /*106d0*/  FMNMX.FTZ R17, R6, R17, !PT ;  /* 0x0000001106117209 */ /* 0x000fe40007810000 */
[----:B-1----:R-:W-:Y:S02]  /*106e0*/  FSEL R15, R15, -INF , P0 ;  /* 0xff8000000f0f7808 */ /* 0x002fe40000000000 */
[----:B------:R-:W-:Y:S02]  /*106f0*/  ISETP.GT.AND P0, PT, R0, 0x11, PT ;  /* 0x000000110000780c */ /* 0x000fe40003f04270 */
[----:B------:R-:W-:Y:S02]  /*10700*/  FMNMX.FTZ R22, R5, R22, !PT ;  /* 0x0000001605167209 */ /* 0x000fe40007810000 */
[----:B--2---:R-:W-:Y:S02]  /*10710*/  FSEL R13, R13, -INF , P0 ;  /* 0xff8000000d0d7808 */ /* 0x004fe40000000000 */
[----:B------:R-:W-:-:S02]  /*10720*/  FMNMX.FTZ R17, R4, R17, !PT ;  /* 0x0000001104117209 */ /* 0x000fc40007810000 */
[----:B------:R-:W-:Y:S02]  /*10730*/  ISETP.GT.AND P0, PT, R0, 0x18, PT ;  /* 0x000000180000780c */ /* 0x000fe40003f04270 */
[----:B------:R-:W-:Y:S02]  /*10740*/  FMNMX.FTZ R22, R15, R22, !PT ;  /* 0x000000160f167209 */ /* 0x000fe40007810000 */
[----:B------:R-:W-:Y:S02]  /*10750*/  FMNMX.FTZ R17, R12, R17, !PT ;  /* 0x000000110c117209 */ /* 0x000fe40007810000 */
[----:B---3--:R-:W-:Y:S02]  /*10760*/  FSEL R11, R11, -INF , P0 ;  /* 0xff8000000b0b7808 */ /* 0x008fe40000000000 */
[----:B------:R-:W-:Y:S02]  /*10770*/  ISETP.GT.AND P0, PT, R0, 0x19, PT ;  /* 0x000000190000780c */ /* 0x000fe40003f04270 */
[----:B------:R-:W-:-:S02]  /*10780*/  FMNMX.FTZ R22, R13, R22, !PT ;  /* 0x000000160d167209 */ /* 0x000fc40007810000 */
[----:B------:R-:W-:Y:S02]  /*10790*/  FMNMX.FTZ R8, R10, R17, !PT ;  /* 0x000000110a087209 */ /* 0x000fe40007810000 */
[----:B----4-:R-:W-:Y:S02]  /*107a0*/  FSEL R9, R9, -INF , P0 ;  /* 0xff80000009097808 */ /* 0x010fe40000000000 */
        /* <DEDUP_REMOVED lines=8> */
[----:B-1----:R-:W-:-:S03]  /*10830*/  FMNMX.FTZ R0, R25, R0, !PT ;  /* 0x0000000019007209 */ /* 0x002fc60007810000 */
[----:B------:R-:W1:Y:S01]  /*10840*/  LDSM.16.MT88.4 R24, [R205+0x8080] ;  /* 0x00808000cd18783b */ /* 0x000e620000004200 */
        /* <DEDUP_REMOVED lines=9> */
[--C-:B------:R-:W-:Y:S01]  /*108e0*/  FFMA.FTZ R150, R14, c[0x0][0x2d0], -R17.reuse ;  /* 0x0000b4000e967a23 */ /* 0x100fe20000010811 */
[----:B------:R-:W-:Y:S01]  /*108f0*/  ISETP.LE.AND P0, PT, R235, UR7, PT ;  /* 0x00000007eb007c0c */ /* 0x000fe2000bf03270 */
[----:B------:R-:W-:Y:S01]  /*10900*/  FFMA.FTZ R149, R18, c[0x0][0x2d0], -R17 ;  /* 0x0000b40012957a23 */ /* 0x000fe20000010811 */
[----:B------:R-:W-:Y:S01]  /*10910*/  MUFU.EX2 R192, R192 ;  /* 0x000000c000c07308 */ /* 0x000fe20000000800 */
[----:B------:R-:W-:-:S02]  /*10920*/  FFMA.FTZ R193, R21, c[0x0][0x2d0], -R8 ;  /* 0x0000b40015c17a23 */ /* 0x000fc40000010808 */
[--C-:B------:R-:W-:Y:S02]  /*10930*/  FFMA.FTZ R194, R19, c[0x0][0x2d0], -R8.reuse ;  /* 0x0000b40013c27a23 */ /* 0x100fe40000010808 */
[--C-:B------:R-:W-:Y:S02]  /*10940*/  FFMA.FTZ R195, R7, c[0x0][0x2d0], -R8.reuse ;  /* 0x0000b40007c37a23 */ /* 0x100fe40000010808 */
[----:B------:R-:W-:Y:S01]  /*10950*/  FFMA.FTZ R2, R5, c[0x0][0x2d0], -R8 ;  /* 0x0000b40005027a23 */ /* 0x000fe20000010808 */
[----:B------:R-:W2:Y:S01]  /*10960*/  MUFU.EX2 R151, R151 ;  /* 0x0000009700977308 */ /* 0x000ea20000000800 */
[--C-:B------:R-:W-:Y:S02]  /*10970*/  FFMA.FTZ R3, R6, c[0x0][0x2d0], -R17.reuse ;  /* 0x0000b40006037a23 */ /* 0x100fe40000010811 */
[--C-:B------:R-:W-:Y:S02]  /*10980*/  FFMA.FTZ R220, R4, c[0x0][0x2d0], -R17.reuse ;  /* 0x0000b40004dc7a23 */ /* 0x100fe40000010811 */
[----:B------:R-:W3:Y:S01]  /*10990*/  LDSM.16.MT88.4 R4, [R204+0xb080] ;  /* 0x00b08000cc04783b */ /* 0x000ee20000004200 */
[----:B------:R-:W-:-:S02]  /*109a0*/  FFMA.FTZ R221, R12, c[0x0][0x2d0], -R17 ;  /* 0x0000b4000cdd7a23 */ /* 0x000fc40000010811 */
[----:B------:R-:W-:Y:S01]  /*109b0*/  MUFU.EX2 R150, R150 ;  /* 0x0000009600967308 */ /* 0x000fe20000000800 */
[----:B------:R-:W-:Y:S02]  /*109c0*/  FFMA.FTZ R228, R10, c[0x0][0x2d0], -R17 ;  /* 0x0000b4000ae47a23 */ /* 0x000fe40000010811 */
[--C-:B------:R-:W-:Y:S01]  /*109d0*/  FFMA.FTZ R229, R15, c[0x0][0x2d0], -R8.reuse ;  /* 0x0000b4000fe57a23 */ /* 0x100fe20000010808 */
[----:B------:R-:W4:Y:S01]  /*109e0*/  LDSM.16.MT88.4 R16, [R211+0x8880] ;  /* 0x00888000d310783b */ /* 0x000f220000004200 */
[--C-:B------:R-:W-:Y:S02]  /*109f0*/  FFMA.FTZ R230, R13, c[0x0][0x2d0], -R8.reuse ;  /* 0x0000b4000de67a23 */ /* 0x100fe40000010808 */
[--C-:B------:R-:W-:Y:S01]  /*10a00*/  FFMA.FTZ R231, R11, c[0x0][0x2d0], -R8.reuse ;  /* 0x0000b4000be77a23 */ /* 0x100fe20000010808 */
[----:B------:R-:W5:Y:S01]  /*10a10*/  MUFU.EX2 R149, R149 ;  /* 0x0000009500957308 */ /* 0x000f620000000800 */
[----:B------:R-:W-:Y:S01]  /*10a20*/  FFMA.FTZ R232, R9, c[0x0][0x2d0], -R8 ;  /* 0x0000b40009e87a23 */ /* 0x000fe20000010808 */
[----:B------:R-:W1:Y:S01]  /*10a30*/  LDSM.16.MT88.4 R12, [R206+0x8880] ;  /* 0x00888000ce0c783b */ /* 0x000e620000004200 */
[----:B--2---:R-:W-:Y:S01]  /*10a40*/  F2FP.PACK_AB R128, R151, R192 ;  /* 0x000000c09780723e */ /* 0x004fe200000000ff */
[----:B------:R-:W-:-:S02]  /*10a50*/  FADD.FTZ R151, R192, R151 ;  /* 0x00000097c0977221 */ /* 0x000fc40000010000 */
[----:B------:R-:W2:Y:S02]  /*10a60*/  LDSM.16.MT88.4 R8, [R211+0x9880] ;  /* 0x00988000d308783b */ /* 0x000ea40000004200 */
        /* <DEDUP_REMOVED lines=22> */
[C---:B------:R-:W-:Y:S02]  /*10bd0*/  HMMA.16816.F32 R132, R128.reuse, R134, RZ ;  /* 0x000000868084723c */ /* 0x040fe400000018ff */
[----:B------:R-:W-:Y:S06]  /*10be0*/  MUFU.EX2 R231, R231 ;  /* 0x000000e700e77308 */ /* 0x000fec0000000800 */
[C---:B------:R-:W-:Y:S02]  /*10bf0*/  HMMA.16816.F32 R40, R128.reuse, R42, RZ ;  /* 0x0000002a8028723c */ /* 0x040fe400000018ff */
[----:B------:R-:W2:Y:S06]  /*10c00*/  MUFU.EX2 R232, R232 ;  /* 0x000000e800e87308 */ /* 0x000eac0000000800 */
[C---:B-1----:R-:W-:Y:S08]  /*10c10*/  HMMA.16816.F32 R20, R128.reuse, R24, RZ ;  /* 0x000000188014723c */ /* 0x042ff000000018ff */
        /* <DEDUP_REMOVED lines=32> */
[----:B--2---:R-:W-:Y:S01]  /*10e20*/  F2FP.PACK_AB R7, R232, R231 ;  /* 0x000000e7e807723e */ /* 0x004fe200000000ff */
        /* <DEDUP_REMOVED lines=11> */
[C---:B------:R-:W-:Y:S01]  /*10ee0*/  HMMA.16816.F32 R40, R4.reuse, R10, R40 ;  /* 0x0000000a0428723c */ /* 0x040fe20000001828 */
[----:B------:R-:W3:Y:S07]  /*10ef0*/  LDSM.16.MT88.4 R8, [R204+0xb880] ;  /* 0x00b88000cc08783b */ /* 0x000eee0000004200 */
        /* <DEDUP_REMOVED lines=23> */
[C---:B------:R-:W-:Y:S08]  /*11070*/  HMMA.16816.F32 R120, R4.reuse, R14, R120 ;  /* 0x0000000e0478723c */ /* 0x040ff00000001878 */
[C---:B---3--:R-:W-:Y:S08]  /*11080*/  HMMA.16816.F32 R124, R4.reuse, R8, R124 ;  /* 0x00000008047c723c */ /* 0x048ff0000000187c */
[----:B------:R-:W-:Y:S01]  /*11090*/  HMMA.16816.F32 R128, R4, R10, R128 ;  /* 0x0000000a0480723c */ /* 0x000fe20000001880 */
[----:B------:R-:W-:Y:S07]  /*110a0*/  @!P0 BRA `(.L_x_743) ;  /* 0x0000267000008947 */ /* 0x000fee0003800000 */
[----:B------:R-:W1:Y:S01]  /*110b0*/  S2R R2, SR_TID.X ;  /* 0x0000000000027919 */ /* 0x000e620000002100 */
[----:B------:R-:W-:Y:S01]  /*110c0*/  PLOP3.LUT P0, PT, PT, PT, UP2, 0x80, 0x0 ;  /* 0x000000000000781c */ /* 0x000fe20003f0f028 */
[----:B------:R-:W-:Y:S01]  /*110d0*/  IMAD.MOV.U32 R3, RZ, RZ, R0 ;  /* 0x000000ffff037224 */ /* 0x000fe200078e0000 */
[----:B------:R-:W-:Y:S01]  /*110e0*/  SHF.R.S32.HI R233, RZ, 0x1f, R224 ;  /* 0x0000001fffe97819 */ /* 0x000fe200000114e0 */
[C---:B------:R-:W-:Y:S01]  /*110f0*/  IMAD.SHL.U32 R232, R224.reuse, 0x2, RZ ;  /* 0x00000002e0e87824 */ /* 0x040fe200078e00ff */
[----:B------:R-:W-:Y:S01]  /*11100*/  SHF.R.S32.HI R228, RZ, 0x1f, R223 ;  /* 0x0000001fffe47819 */ /* 0x000fe200000114df */
[C---:B------:R-:W-:Y:S01]  /*11110*/  IMAD.SHL.U32 R231, R223.reuse, 0x2, RZ ;  /* 0x00000002dfe77824 */ /* 0x040fe200078e00ff */
[----:B------:R-:W-:Y:S01]  /*11120*/  SHF.L.U64.HI R233, R224, 0x1, R233 ;  /* 0x00000001e0e97819 */ /* 0x000fe200000102e9 */
[----:B------:R-:W-:Y:S01]  /*11130*/  UMOV UR4, 0x1 ;  /* 0x0000000100047882 */ /* 0x000fe20000000000 */
[----:B------:R-:W-:-:S05]  /*11140*/  SHF.L.U64.HI R228, R223, 0x1, R228 ;  /* 0x00000001dfe47819 */ /* 0x000fca00000102e4 */
[----:B------:R-:W-:Y:S01]  /*11150*/  @P0 IMAD.HI.U32 R234, R226, c[0x0][0x2c8], RZ ;  /* 0x0000b200e2ea0a27 */ /* 0x000fe200078e00ff */
[----:B------:R-:W-:Y:S02]  /*11160*/  PLOP3.LUT P0, PT, PT, PT, UP2, 0x80, 0x0 ;  /* 0x000000000000781c */ /* 0x000fe40003f0f028 */
[----:B-1----:R-:W-:-:S04]  /*11170*/  SHF.R.S32.HI R229, RZ, 0x1f, R2 ;  /* 0x0000001fffe57819 */ /* 0x002fc80000011402 */
[----:B------:R-:W-:-:S07]  /*11180*/  LEA.HI R229, R229, R2, RZ, 0x3 ;  /* 0x00000002e5e57211 */ /* 0x000fce00078f18ff */
[----:B------:R-:W-:Y:S02]  /*11190*/  @P0 SHF.R.U32.HI R234, RZ, c[0x0][0x2cc], R234 ;  /* 0x0000b300ffea0a19 */ /* 0x000fe400000116ea */
[----:B------:R-:W-:-:S05]  /*111a0*/  LOP3.LUT R229, R229, 0xfffffff8, RZ, 0xc0, !PT ;  /* 0xfffffff8e5e57812 */ /* 0x000fca00078ec0ff */
[----:B------:R-:W-:Y:S02]  /*111b0*/  IMAD.IADD R229, R2, 0x1, -R229 ;  /* 0x0000000102e57824 */ /* 0x000fe400078e0ae5 */
[----:B------:R-:W-:Y:S02]  /*111c0*/  IMAD.MOV.U32 R2, RZ, RZ, R148 ;  /* 0x000000ffff027224 */ /* 0x000fe400078e0094 */
[----:B------:R-:W-:-:S05]  /*111d0*/  IMAD.SHL.U32 R229, R229, 0x8, RZ ;  /* 0x00000008e5e57824 */ /* 0x000fca00078e00ff */
[----:B------:R-:W-:-:S04]  /*111e0*/  SHF.R.S32.HI R230, RZ, 0x1f, R229 ;  /* 0x0000001fffe67819 */ /* 0x000fc800000114e5 */
[C---:B------:R-:W-:Y:S01]  /*111f0*/  SHF.L.U64.HI R230, R229.reuse, 0x1, R230 ;  /* 0x00000001e5e67819 */ /* 0x040fe200000102e6 */
[----:B------:R-:W-:Y:S02]  /*11200*/  IMAD.SHL.U32 R229, R229, 0x2, RZ ;  /* 0x00000002e5e57824 */ /* 0x000fe400078e00ff */
.L_x_746:
[----:B------:R-:W-:Y:S04]  /*11210*/  DEPBAR.LE SB0, 0x0 ;  /* 0x000080000000791a */ /* 0x000fe80000000000 */
[----:B------:R-:W-:Y:S01]  /*11220*/  BAR.SYNC.DEFER_BLOCKING 0x0 ;  /* 0x0000000000007b1d */ /* 0x000fe20000010000 */
[----:B------:R-:W-:Y:S05]  /*11230*/  ISETP.LE.AND P0, PT, RZ, UR7, PT ;  /* 0x00000007ff007c0c */ /* 0x000fea000bf03270 */
[----:B------:R1:W2:Y:S04]  /*11240*/  LDSM.16.M88.4 R148, [R214+0x10080] ;  /* 0x01008000d694783b */ /* 0x0002a80000000200 */
[----:B------:R1:W3:Y:S04]  /*11250*/  LDSM.16.M88.4 R152, [R213+0xc080] ;  /* 0x00c08000d598783b */ /* 0x0002e80000000200 */
[----:B------:R1:W4:Y:S04]  /*11260*/  LDSM.16.M88.4 R156, [R213+0xc880] ;  /* 0x00c88000d59c783b */ /* 0x0003280000000200 */
[----:B------:R1:W1:Y:S04]  /*11270*/  LDSM.16.M88.4 R160, [R210+0x10080] ;  /* 0x01008000d2a0783b */ /* 0x0002680000000200 */
[----:B------:R1:W1:Y:S04]  /*11280*/  LDSM.16.M88.4 R164, [R212] ;  /* 0x00000000d4a4783b */ /* 0x0002680000000200 */
[----:B------:R1:W1:Y:S01]  /*11290*/  LDSM.16.M88.4 R168, [R203] ;  /* 0x00000000cba8783b */ /* 0x0002620000000200 */
[----:B------:R-:W-:-:S05]  /*112a0*/  @!P0 BRA `(.L_x_744) ;  /* 0x000001c000008947 */ /* 0x000fca0003800000 */
        /* <DEDUP_REMOVED lines=28> */
.L_x_744:
[C---:B--234-:R-:W-:Y:S01]  /*11470*/  HMMA.16816.F32 R4, R148.reuse, R152, RZ ;  /* 0x000000989404723c */ /* 0x05cfe200000018ff */
[----:B------:R-:W-:Y:S01]  /*11480*/  LDSM.16.M88.4 R172, [R209+0x10080] ;  /* 0x01008000d1ac783b */ /* 0x000fe20000000200 */
[----:B------:R-:W-:Y:S05]  /*11490*/  UISETP.GE.AND UP0, UPT, UR7, 0x1, UPT ;  /* 0x000000010700788c */ /* 0x000fea000bf06270 */
        /* <DEDUP_REMOVED lines=185> */
.L_x_745:
[----:B--234-:R-:W-:Y:S01]  /*12030*/  PLOP3.LUT P0, PT, PT, PT, UP2, 0x80, 0x0 ;  /* 0x000000000000781c */ /* 0x01cfe20003f0f028 */
[----:B------:R-:W-:Y:S01]  /*12040*/  UIMAD UR5, UR7, -0x20, UR4 ;  /* 0xffffffe0070578a4 */ /* 0x000fe2000f8e0204 */
[----:B------:R-:W-:Y:S01]  /*12050*/  MOV R9, R226 ;  /* 0x000000e200097202 */ /* 0x000fe20000000f00 */
[----:B------:R-:W-:Y:S04]  /*12060*/  LDSM.16.MT88.4 R156, [R206+0x8080] ;  /* 0x00808000ce9c783b */ /* 0x000fe80000004200 */
[----:B------:R-:W-:Y:S04]  /*12070*/  MOV R6, UR5 ;  /* 0x0000000500067c02 */ /* 0x000fe80008000f00 */
[----:B------:R-:W-:Y:S01]  /*12080*/  IADD3 R6, R6, UR11, -R227 ;  /* 0x0000000b06067c10 */ /* 0x000fe2000fffe8e3 */
[----:B------:R-:W-:Y:S01]  /*12090*/  LDSM.16.MT88.4 R172, [R204+0x9880] ;  /* 0x00988000ccac783b */ /* 0x000fe20000004200 */
[----:B------:R-:W-:Y:S02]  /*120a0*/  @P0 MOV R9, R234 ;  /* 0x000000ea00090202 */ /* 0x000fe40000000f00 */
[----:B------:R-:W-:Y:S05]  /*120b0*/  IADD3 R7, R6, -UR20, RZ ;  /* 0x8000001406077c10 */ /* 0x000fea000fffe0ff */
[----:B------:R-:W2:Y:S08]  /*120c0*/  SHFL.IDX PT, R4, R9, RZ, 0x1c1f ;  /* 0x001c1fff09047589 */ /* 0x000eb000000e0000 */
[----:B------:R-:W3:Y:S08]  /*120d0*/  SHFL.IDX PT, R10, R9, 0x1, 0x1c1f ;  /* 0x003c1f00090a7f89 */ /* 0x000ef000000e0000 */
[----:B------:R-:W-:Y:S08]  /*120e0*/  LDSM.16.MT88.4 R176, [R211+0xa880] ;  /* 0x00a88000d3b0783b */ /* 0x000ff00000004200 */
[----:B------:R-:W0:Y:S01]  /*120f0*/  LDGDEPBAR ;  /* 0x00000000000079af */ /* 0x000e220000000000 */
[----:B--2---:R-:W-:Y:S04]  /*12100*/  IADD3 R5, R7, R4, RZ ;  /* 0x0000000407057210 */ /* 0x004fe80007ffe0ff */
[C---:B------:R-:W-:Y:S04]  /*12110*/  ISETP.GT.AND P0, PT, R5.reuse, RZ, PT ;  /* 0x000000ff0500720c */ /* 0x040fe80003f04270 */
[----:B------:R-:W-:Y:S02]  /*12120*/  FSEL R8, R0, -INF , P0 ;  /* 0xff80000000087808 */ /* 0x000fe40000000000 */
[----:B------:R-:W-:Y:S02]  /*12130*/  ISETP.GT.AND P0, PT, R5, 0x1, PT ;  /* 0x000000010500780c */ /* 0x000fe40003f04270 */
[----:B---3--:R-:W-:Y:S02]  /*12140*/  IADD3 R0, R7, R10, RZ ;  /* 0x0000000a07007210 */ /* 0x008fe40007ffe0ff */
[----:B-1----:R-:W-:Y:S02]  /*12150*/  FSEL R182, R182, -INF , P0 ;  /* 0xff800000b6b67808 */ /* 0x002fe40000000000 */
[C---:B------:R-:W-:Y:S02]  /*12160*/  ISETP.GT.AND P0, PT, R5.reuse, 0x8, PT ;  /* 0x000000080500780c */ /* 0x040fe40003f04270 */
[----:B------:R-:W-:Y:S02]  /*12170*/  FMNMX.FTZ R7, R8, R3, !PT ;  /* 0x0000000308077209 */ /* 0x000fe40007810000 */
[----:B------:R-:W-:Y:S02]  /*12180*/  FSEL R4, R186, -INF , P0 ;  /* 0xff800000ba047808 */ /* 0x000fe40000000000 */
[----:B------:R-:W-:Y:S02]  /*12190*/  ISETP.GT.AND P0, PT, R5, 0x9, PT ;  /* 0x000000090500780c */ /* 0x000fe40003f04270 */
        /* <DEDUP_REMOVED lines=8> */
[----:B------:R-:W-:Y:S02]  /*12220*/  ISETP.GT.AND P0, PT, R0, RZ, PT ;  /* 0x000000ff0000720c */ /* 0x000fe40003f04270 */
        /* <DEDUP_REMOVED lines=11> */
[----:B------:R-:W-:Y:S01]  /*122e0*/  ISETP.GT.AND P0, PT, R0, 0x8, PT ;  /* 0x000000080000780c */ /* 0x000fe20003f04270 */
[----:B------:R-:W-:Y:S01]  /*122f0*/  LDSM.16.MT88.4 R192, [R206+0xb880] ;  /* 0x00b88000cec0783b */ /* 0x000fe20000004200 */
[----:B------:R-:W-:Y:S02]  /*12300*/  FMNMX.FTZ R7, R164, R7, !PT ;  /* 0x00000007a4077209 */ /* 0x000fe40007810000 */
[----:B------:R-:W-:Y:S02]  /*12310*/  FSEL R183, R183, -INF , P0 ;  /* 0xff800000b7b77808 */ /* 0x000fe40000000000 */
[----:B------:R-:W-:Y:S02]  /*12320*/  ISETP.GT.AND P0, PT, R0, 0x9, PT ;  /* 0x000000090000780c */ /* 0x000fe40003f04270 */
[----:B------:R-:W-:Y:S02]  /*12330*/  FMNMX.FTZ R12, R183, R10, !PT ;  /* 0x0000000ab70c7209 */ /* 0x000fe40007810000 */
[----:B------:R-:W-:Y:S02]  /*12340*/  FSEL R9, R184, -INF , P0 ;  /* 0xff800000b8097808 */ /* 0x000fe40000000000 */
[C---:B------:R-:W-:Y:S01]  /*12350*/  ISETP.GT.AND P0, PT, R0.reuse, 0x10, PT ;  /* 0x000000100000780c */ /* 0x040fe20003f04270 */
[----:B------:R-:W-:Y:S01]  /*12360*/  LDSM.16.MT88.4 R184, [R204+0xa880] ;  /* 0x00a88000ccb8783b */ /* 0x000fe20000004200 */
        /* <DEDUP_REMOVED lines=9> */
[----:B------:R-:W1:Y:S01]  /*12400*/  SHFL.BFLY PT, R10, R5, 0x2, 0x1f ;  /* 0x0c401f00050a7f89 */ /* 0x000e6200000e0000 */
[----:B------:R-:W-:Y:S02]  /*12410*/  FMNMX.FTZ R0, R165, R12, !PT ;  /* 0x0000000ca5007209 */ /* 0x000fe40007810000 */
[----:B------:R-:W-:Y:S02]  /*12420*/  FSEL R149, R190, -INF , P0 ;  /* 0xff800000be957808 */ /* 0x000fe40000000000 */
[----:B------:R-:W-:Y:S03]  /*12430*/  FMNMX.FTZ R0, R161, R0, !PT ;  /* 0x00000000a1007209 */ /* 0x000fe60007810000 */
[----:B------:R-:W-:Y:S01]  /*12440*/  LDSM.16.MT88.4 R188, [R211+0xb880] ;  /* 0x00b88000d3bc783b */ /* 0x000fe20000004200 */
[----:B------:R-:W-:Y:S07]  /*12450*/  FMNMX.FTZ R7, R149, R0, !PT ;  /* 0x0000000095077209 */ /* 0x000fee0007810000 */
[----:B------:R-:W2:Y:S01]  /*12460*/  SHFL.BFLY PT, R0, R7, 0x2, 0x1f ;  /* 0x0c401f0007007f89 */ /* 0x000ea200000e0000 */
[----:B-1----:R-:W-:Y:S07]  /*12470*/  FMNMX.FTZ R13, R10, R5, !PT ;  /* 0x000000050a0d7209 */ /* 0x002fee0007810000 */
[----:B------:R-:W1:Y:S01]  /*12480*/  SHFL.BFLY PT, R10, R13, 0x1, 0x1f ;  /* 0x0c201f000d0a7f89 */ /* 0x000e6200000e0000 */
[----:B--2---:R-:W-:Y:S07]  /*12490*/  FMNMX.FTZ R5, R7, R0, !PT ;  /* 0x0000000007057209 */ /* 0x004fee0007810000 */
[----:B------:R-:W2:Y:S01]  /*124a0*/  SHFL.BFLY PT, R148, R5, 0x1, 0x1f ;  /* 0x0c201f0005947f89 */ /* 0x000ea200000e0000 */
[----:B-1----:R-:W-:Y:S07]  /*124b0*/  FMNMX.FTZ R0, R13, R10, !PT ;  /* 0x0000000a0d007209 */ /* 0x002fee0007810000 */
[----:B------:R-:W1:Y:S01]  /*124c0*/  LDSM.16.MT88.4 R12, [R211+0x8080] ;  /* 0x00808000d30c783b */ /* 0x000e620000004200 */
[C---:B------:R-:W-:Y:S01]  /*124d0*/  FSETP.NEU.FTZ.AND P0, PT, R0.reuse, -INF , PT ;  /* 0xff8000000000780b */ /* 0x040fe20003f1d000 */
[----:B------:R-:W-:Y:S05]  /*124e0*/  FMUL.FTZ R163, R0, c[0x0][0x2d0] ;  /* 0x0000b40000a37a20 */ /* 0x000fea0000410000 */
[----:B------:R-:W-:Y:S05]  /*124f0*/  FSEL R163, R163, RZ, P0 ;  /* 0x000000ffa3a37208 */ /* 0x000fea0000000000 */
[--C-:B------:R-:W-:Y:S01]  /*12500*/  FFMA.FTZ R241, R4, c[0x0][0x2d0], -R163.reuse ;  /* 0x0000b40004f17a23 */ /* 0x100fe200000108a3 */
[----:B--2---:R-:W-:Y:S01]  /*12510*/  FMNMX.FTZ R148, R148, R5, !PT ;  /* 0x0000000594947209 */ /* 0x004fe20007810000 */
[--C-:B------:R-:W-:Y:S01]  /*12520*/  FFMA.FTZ R150, R182, c[0x0][0x2d0], -R163.reuse ;  /* 0x0000b400b6967a23 */ /* 0x100fe200000108a3 */
[----:B------:R-:W-:Y:S01]  /*12530*/  FSEL R4, R0, RZ, P0 ;  /* 0x000000ff00047208 */ /* 0x000fe20000000000 */
[----:B------:R-:W-:Y:S01]  /*12540*/  FFMA.FTZ R151, R8, c[0x0][0x2d0], -R163 ;  /* 0x0000b40008977a23 */ /* 0x000fe200000108a3 */
[C---:B------:R-:W-:Y:S01]  /*12550*/  FSETP.NEU.FTZ.AND P0, PT, R148.reuse, -INF , PT ;  /* 0xff8000009400780b */ /* 0x040fe20003f1d000 */
[----:B------:R-:W-:Y:S01]  /*12560*/  FMUL.FTZ R160, R148, c[0x0][0x2d0] ;  /* 0x0000b40094a07a20 */ /* 0x000fe20000410000 */
[----:B------:R-:W-:Y:S01]  /*12570*/  MUFU.EX2 R241, R241 ;  /* 0x000000f100f17308 */ /* 0x000fe20000000800 */
[----:B------:R-:W-:Y:S01]  /*12580*/  FADD.FTZ R4, -R4, R3 ;  /* 0x0000000304047221 */ /* 0x000fe20000010100 */
[----:B------:R-:W-:Y:S01]  /*12590*/  FSEL R5, R148, RZ, P0 ;  /* 0x000000ff94057208 */ /* 0x000fe20000000000 */
[--C-:B------:R-:W-:Y:S01]  /*125a0*/  FFMA.FTZ R240, R6, c[0x0][0x2d0], -R163.reuse ;  /* 0x0000b40006f07a23 */ /* 0x100fe200000108a3 */
[----:B------:R-:W-:Y:S01]  /*125b0*/  FSEL R160, R160, RZ, P0 ;  /* 0x000000ffa0a07208 */ /* 0x000fe20000000000 */
[----:B------:R-:W-:Y:S01]  /*125c0*/  FMUL.FTZ R3, R4, c[0x0][0x2d0] ;  /* 0x0000b40004037a20 */ /* 0x000fe20000410000 */
[----:B------:R-:W-:Y:S01]  /*125d0*/  ISETP.LT.AND P0, PT, R235, UR7, PT ;  /* 0x00000007eb007c0c */ /* 0x000fe2000bf01270 */
[----:B------:R-:W-:Y:S01]  /*125e0*/  FADD.FTZ R5, -R5, R2 ;  /* 0x0000000205057221 */ /* 0x000fe20000010100 */
[----:B------:R-:W-:Y:S01]  /*125f0*/  UIADD3 UR7, UR7, -0x1, URZ ;  /* 0xffffffff07077890 */ /* 0x000fe2000fffe03f */
[--C-:B------:R-:W-:Y:S01]  /*12600*/  FFMA.FTZ R239, R181, c[0x0][0x2d0], -R160.reuse ;  /* 0x0000b400b5ef7a23 */ /* 0x100fe200000108a0 */
[----:B------:R-:W-:Y:S01]  /*12610*/  MUFU.EX2 R151, R151 ;  /* 0x0000009700977308 */ /* 0x000fe20000000800 */
[--C-:B------:R-:W-:Y:S02]  /*12620*/  FFMA.FTZ R237, R183, c[0x0][0x2d0], -R160.reuse ;  /* 0x0000b400b7ed7a23 */ /* 0x100fe400000108a0 */
[--C-:B------:R-:W-:Y:S01]  /*12630*/  FFMA.FTZ R238, R11, c[0x0][0x2d0], -R160.reuse ;  /* 0x0000b4000bee7a23 */ /* 0x100fe200000108a0 */
[----:B------:R-:W-:Y:S01]  /*12640*/  LDSM.16.MT88.4 R180, [R206+0xa880] ;  /* 0x00a88000ceb4783b */ /* 0x000fe20000004200 */
[--C-:B------:R-:W-:Y:S02]  /*12650*/  FFMA.FTZ R236, R9, c[0x0][0x2d0], -R160.reuse ;  /* 0x0000b40009ec7a23 */ /* 0x100fe400000108a0 */
[----:B------:R-:W-:Y:S02]  /*12660*/  FMUL.FTZ R2, R5, c[0x0][0x2d0] ;  /* 0x0000b40005027a20 */ /* 0x000fe40000410000 */
[--C-:B------:R-:W-:Y:S01]  /*12670*/  FFMA.FTZ R242, R168, c[0x0][0x2d0], -R163.reuse ;  /* 0x0000b400a8f27a23 */ /* 0x100fe200000108a3 */
[----:B------:R-:W2:Y:S01]  /*12680*/  MUFU.EX2 R3, R3 ;  /* 0x0000000300037308 */ /* 0x000ea20000000800 */
[--C-:B------:R-:W-:Y:S01]  /*12690*/  FFMA.FTZ R243, R166, c[0x0][0x2d0], -R163.reuse ;  /* 0x0000b400a6f37a23 */ /* 0x100fe200000108a3 */
[----:B------:R-:W-:Y:S01]  /*126a0*/  LDSM.16.MT88.4 R168, [R206+0x9880] ;  /* 0x00988000cea8783b */ /* 0x000fe20000004200 */
[--C-:B------:R-:W-:Y:S02]  /*126b0*/  FFMA.FTZ R244, R167, c[0x0][0x2d0], -R160.reuse ;  /* 0x0000b400a7f47a23 */ /* 0x100fe400000108a0 */
[--C-:B------:R-:W-:Y:S02]  /*126c0*/  FFMA.FTZ R245, R165, c[0x0][0x2d0], -R160.reuse ;  /* 0x0000b400a5f57a23 */ /* 0x100fe400000108a0 */
[--C-:B------:R-:W-:Y:S02]  /*126d0*/  FFMA.FTZ R246, R164, c[0x0][0x2d0], -R163.reuse ;  /* 0x0000b400a4f67a23 */ /* 0x100fe400000108a3 */
[--C-:B------:R-:W-:Y:S01]  /*126e0*/  FFMA.FTZ R248, R161, c[0x0][0x2d0], -R160.reuse ;  /* 0x0000b400a1f87a23 */ /* 0x100fe200000108a0 */
[----:B------:R-:W3:Y:S01]  /*126f0*/  MUFU.EX2 R2, R2 ;  /* 0x0000000200027308 */ /* 0x000ee20000000800 */
[----:B------:R-:W-:Y:S01]  /*12700*/  LDSM.16.MT88.4 R164, [R211+0x9880] ;  /* 0x00988000d3a4783b */ /* 0x000fe20000004200 */
[----:B------:R-:W-:Y:S02]  /*12710*/  FFMA.FTZ R163, R162, c[0x0][0x2d0], -R163 ;  /* 0x0000b400a2a37a23 */ /* 0x000fe400000108a3 */
[----:B------:R-:W-:Y:S06]  /*12720*/  FFMA.FTZ R160, R149, c[0x0][0x2d0], -R160 ;  /* 0x0000b40095a07a23 */ /* 0x000fec00000108a0 */
[----:B------:R-:W4:Y:S01]  /*12730*/  MUFU.EX2 R150, R150 ;  /* 0x0000009600967308 */ /* 0x000f220000000800 */
[C---:B--2---:R-:W-:Y:S02]  /*12740*/  FMUL.FTZ R4, R3.reuse, R144 ;  /* 0x0000009003047220 */ /* 0x044fe40000410000 */
[C---:B------:R-:W-:Y:S02]  /*12750*/  FMUL.FTZ R5, R3.reuse, R145 ;  /* 0x0000009103057220 */ /* 0x040fe40000410000 */
[C---:B------:R-:W-:Y:S05]  /*12760*/  FMUL.FTZ R8, R3.reuse, R140 ;  /* 0x0000008c03087220 */ /* 0x040fea0000410000 */
[----:B------:R-:W2:Y:S01]  /*12770*/  MUFU.EX2 R240, R240 ;  /* 0x000000f000f07308 */ /* 0x000ea20000000800 */
[C---:B------:R-:W-:Y:S02]  /*12780*/  FMUL.FTZ R9, R3.reuse, R141 ;  /* 0x0000008d03097220 */ /* 0x040fe40000410000 */
[C---:B------:R-:W-:Y:S02]  /*12790*/  FMUL.FTZ R16, R3.reuse, R132 ;  /* 0x0000008403107220 */ /* 0x040fe40000410000 */
[C---:B---3--:R-:W-:Y:S02]  /*127a0*/  FMUL.FTZ R6, R2.reuse, R146 ;  /* 0x0000009202067220 */ /* 0x048fe40000410000 */
[C---:B------:R-:W-:Y:S02]  /*127b0*/  FMUL.FTZ R7, R2.reuse, R147 ;  /* 0x0000009302077220 */ /* 0x040fe40000410000 */
[----:B------:R-:W3:Y:S01]  /*127c0*/  LDSM.16.MT88.4 R144, [R205+0x8080] ;  /* 0x00808000cd90783b */ /* 0x000ee20000004200 */
[----:B------:R-:W-:Y:S01]  /*127d0*/  MUFU.EX2 R239, R239 ;  /* 0x000000ef00ef7308 */ /* 0x000fe20000000800 */
[C---:B------:R-:W-:Y:S02]  /*127e0*/  FMUL.FTZ R10, R2.reuse, R142 ;  /* 0x0000008e020a7220 */ /* 0x040fe40000410000 */
[----:B------:R-:W-:Y:S01]  /*127f0*/  FMUL.FTZ R11, R2, R143 ;  /* 0x0000008f020b7220 */ /* 0x000fe20000410000 */
[----:B----4-:R-:W-:Y:S01]  /*12800*/  F2FP.PACK_AB R152, R150, R151 ;  /* 0x000000979698723e */ /* 0x010fe200000000ff */
[C---:B------:R-:W-:Y:S02]  /*12810*/  FMUL.FTZ R17, R3.reuse, R133 ;  /* 0x0000008503117220 */ /* 0x040fe40000410000 */
[C---:B------:R-:W-:Y:S01]  /*12820*/  FMUL.FTZ R18, R2.reuse, R134 ;  /* 0x0000008602127220 */ /* 0x040fe20000410000 */
[----:B------:R-:W-:Y:S01]  /*12830*/  LDSM.16.MT88.4 R140, [R206+0x9080] ;  /* 0x00908000ce8c783b */ /* 0x000fe20000004200 */
[----:B------:R-:W-:Y:S01]  /*12840*/  FMUL.FTZ R19, R2, R135 ;  /* 0x0000008702137220 */ /* 0x000fe20000410000 */
[----:B------:R-:W4:Y:S01]  /*12850*/  MUFU.EX2 R238, R238 ;  /* 0x000000ee00ee7308 */ /* 0x000f220000000800 */
[C---:B------:R-:W-:Y:S02]  /*12860*/  FMUL.FTZ R28, R3.reuse, R28 ;  /* 0x0000001c031c7220 */ /* 0x040fe40000410000 */
[C---:B------:R-:W-:Y:S01]  /*12870*/  FMUL.FTZ R29, R3.reuse, R29 ;  /* 0x0000001d031d7220 */ /* 0x040fe20000410000 */
[----:B--2---:R-:W-:Y:S01]  /*12880*/  F2FP.PACK_AB R154, R240, R241 ;  /* 0x000000f1f09a723e */ /* 0x004fe200000000ff */
[C---:B------:R-:W-:Y:S01]  /*12890*/  FMUL.FTZ R30, R2.reuse, R30 ;  /* 0x0000001e021e7220 */ /* 0x040fe20000410000 */
[----:B------:R-:W-:Y:S01]  /*128a0*/  LDSM.16.MT88.4 R132, [R211+0x9080] ;  /* 0x00908000d384783b */ /* 0x000fe20000004200 */
        /* <DEDUP_REMOVED lines=8> */
[----:B------:R-:W2:Y:S01]  /*12930*/  MUFU.EX2 R236, R236 ;  /* 0x000000ec00ec7308 */ /* 0x000ea20000000800 */
[C---:B------:R-:W-:Y:S02]  /*12940*/  FMUL.FTZ R38, R2.reuse, R38 ;  /* 0x0000002602267220 */ /* 0x040fe40000410000 */
[----:B------:R-:W-:Y:S01]  /*12950*/  FMUL.FTZ R39, R2, R39 ;  /* 0x0000002702277220 */ /* 0x000fe20000410000 */
[----:B----4-:R-:W-:Y:S01]  /*12960*/  F2FP.PACK_AB R153, R238, R239 ;  /* 0x000000efee99723e */ /* 0x010fe200000000ff */
        /* <DEDUP_REMOVED lines=9> */
[----:B------:R4:W-:Y:S01]  /*12a00*/  MUFU.EX2 R149, R160 ;  /* 0x000000a000957308 */ /* 0x0009e20000000800 */
[C---:B------:R-:W-:Y:S02]  /*12a10*/  FMUL.FTZ R48, R3.reuse, R48 ;  /* 0x0000003003307220 */ /* 0x040fe40000410000 */
[C---:B------:R-:W-:Y:S01]  /*12a20*/  FMUL.FTZ R49, R3.reuse, R49 ;  /* 0x0000003103317220 */ /* 0x040fe20000410000 */
[----:B--2---:R-:W-:Y:S01]  /*12a30*/  F2FP.PACK_AB R155, R236, R237 ;  /* 0x000000edec9b723e */ /* 0x004fe200000000ff */
[C---:B------:R-:W-:Y:S02]  /*12a40*/  FMUL.FTZ R50, R2.reuse, R50 ;  /* 0x0000003202327220 */ /* 0x040fe40000410000 */
[C---:B------:R-:W-:Y:S02]  /*12a50*/  FMUL.FTZ R51, R2.reuse, R51 ;  /* 0x0000003302337220 */ /* 0x040fe40000410000 */
[C---:B------:R-:W-:Y:S01]  /*12a60*/  FMUL.FTZ R52, R3.reuse, R52 ;  /* 0x0000003403347220 */ /* 0x040fe20000410000 */
[----:B------:R-:W-:Y:S01]  /*12a70*/  MUFU.EX2 R242, R242 ;  /* 0x000000f200f27308 */ /* 0x000fe20000000800 */
[C---:B-1----:R-:W-:Y:S05]  /*12a80*/  HMMA.16816.F32 R4, R152.reuse, R12, R4 ;  /* 0x0000000c9804723c */ /* 0x042fea0000001804 */
[C---:B------:R-:W-:Y:S02]  /*12a90*/  FMUL.FTZ R53, R3.reuse, R53 ;  /* 0x0000003503357220 */ /* 0x040fe40000410000 */
[C---:B------:R-:W-:Y:S01]  /*12aa0*/  FMUL.FTZ R12, R3.reuse, R136 ;  /* 0x00000088030c7220 */ /* 0x040fe20000410000 */
[C---:B------:R-:W-:Y:S01]  /*12ab0*/  HMMA.16816.F32 R8, R152.reuse, R14, R8 ;  /* 0x0000000e9808723c */ /* 0x040fe20000001808 */
[----:B------:R-:W1:Y:S03]  /*12ac0*/  MUFU.EX2 R243, R243 ;  /* 0x000000f300f37308 */ /* 0x000e660000000800 */
[C---:B------:R-:W-:Y:S01]  /*12ad0*/  FMUL.FTZ R13, R3.reuse, R137 ;  /* 0x00000089030d7220 */ /* 0x040fe20000410000 */
[----:B----4-:R-:W-:Y:S01]  /*12ae0*/  LDSM.16.MT88.4 R160, [R205+0x8880] ;  /* 0x00888000cda0783b */ /* 0x010fe20000004200 */
[C---:B------:R-:W-:Y:S02]  /*12af0*/  FMUL.FTZ R20, R3.reuse, R20 ;  /* 0x0000001403147220 */ /* 0x040fe40000410000 */
[C---:B------:R-:W-:Y:S03]  /*12b00*/  FMUL.FTZ R14, R2.reuse, R138 ;  /* 0x0000008a020e7220 */ /* 0x040fe60000410000 */
[----:B------:R-:W-:Y:S01]  /*12b10*/  MUFU.EX2 R244, R244 ;  /* 0x000000f400f47308 */ /* 0x000fe20000000800 */
[C---:B------:R-:W-:Y:S02]  /*12b20*/  FMUL.FTZ R15, R2.reuse, R139 ;  /* 0x0000008b020f7220 */ /* 0x040fe40000410000 */
[----:B------:R-:W2:Y:S01]  /*12b30*/  LDSM.16.MT88.4 R136, [R204+0x8080] ;  /* 0x00808000cc88783b */ /* 0x000ea20000004200 */
[C---:B------:R-:W-:Y:S02]  /*12b40*/  FMUL.FTZ R54, R2.reuse, R54 ;  /* 0x0000003602367220 */ /* 0x040fe40000410000 */
[C---:B------:R-:W-:Y:S02]  /*12b50*/  FMUL.FTZ R55, R2.reuse, R55 ;  /* 0x0000003702377220 */ /* 0x040fe40000410000 */
[C---:B------:R-:W-:Y:S02]  /*12b60*/  HMMA.16816.F32 R12, R152.reuse, R156, R12 ;  /* 0x0000009c980c723c */ /* 0x040fe4000000180c */
[----:B------:R-:W4:Y:S01]  /*12b70*/  MUFU.EX2 R245, R245 ;  /* 0x000000f500f57308 */ /* 0x000f220000000800 */
[C---:B------:R-:W-:Y:S02]  /*12b80*/  FMUL.FTZ R56, R3.reuse, R56 ;  /* 0x0000003803387220 */ /* 0x040fe40000410000 */
[C---:B------:R-:W-:Y:S02]  /*12b90*/  FMUL.FTZ R57, R3.reuse, R57 ;  /* 0x0000003903397220 */ /* 0x040fe40000410000 */
[C---:B------:R-:W-:Y:S01]  /*12ba0*/  FMUL.FTZ R58, R2.reuse, R58 ;  /* 0x0000003a023a7220 */ /* 0x040fe20000410000 */
[C---:B------:R-:W-:Y:S01]  /*12bb0*/  HMMA.16816.F32 R16, R152.reuse, R158, R16 ;  /* 0x0000009e9810723c */ /* 0x040fe20000001810 */
[----:B------:R-:W-:Y:S03]  /*12bc0*/  LDSM.16.MT88.4 R156, [R206+0x8880] ;  /* 0x00888000ce9c783b */ /* 0x000fe60000004200 */
[C---:B------:R-:W-:Y:S01]  /*12bd0*/  FMUL.FTZ R21, R3.reuse, R21 ;  /* 0x0000001503157220 */ /* 0x040fe20000410000 */
[----:B------:R-:W5:Y:S01]  /*12be0*/  MUFU.EX2 R246, R246 ;  /* 0x000000f600f67308 */ /* 0x000f620000000800 */
[C---:B------:R-:W-:Y:S02]  /*12bf0*/  FMUL.FTZ R22, R2.reuse, R22 ;  /* 0x0000001602167220 */ /* 0x040fe40000410000 */
[C---:B------:R-:W-:Y:S04]  /*12c00*/  FMUL.FTZ R23, R2.reuse, R23 ;  /* 0x0000001702177220 */ /* 0x040fe80000410000 */
[C---:B------:R-:W-:Y:S02]  /*12c10*/  FMUL.FTZ R59, R2.reuse, R59 ;  /* 0x0000003b023b7220 */ /* 0x040fe40000410000 */
[C---:B------:R-:W-:Y:S01]  /*12c20*/  FMUL.FTZ R60, R3.reuse, R60 ;  /* 0x0000003c033c7220 */ /* 0x040fe20000410000 */
[C---:B---3--:R-:W-:Y:S01]  /*12c30*/  HMMA.16816.F32 R20, R152.reuse, R144, R20 ;  /* 0x000000909814723c */ /* 0x048fe20000001814 */
[----:B------:R-:W3:Y:S02]  /*12c40*/  MUFU.EX2 R248, R248 ;  /* 0x000000f800f87308 */ /* 0x000ee40000000800 */
        /* <DEDUP_REMOVED lines=10> */
[C---:B--2---:R-:W-:Y:S04]  /*12cf0*/  HMMA.16816.F32 R28, R152.reuse, R136, R28 ;  /* 0x00000088981c723c */ /* 0x044fe8000000181c */
        /* <DEDUP_REMOVED lines=21> */
[C---:B--2---:R-:W-:Y:S03]  /*12e50*/  HMMA.16816.F32 R52, R152.reuse, R136, R52 ;  /* 0x000000889834723c */ /* 0x044fe60000001834 */
[C---:B------:R-:W-:Y:S02]  /*12e60*/  FMUL.FTZ R79, R2.reuse, R79 ;  /* 0x0000004f024f7220 */ /* 0x040fe40000410000 */
[C---:B------:R-:W-:Y:S02]  /*12e70*/  FMUL.FTZ R80, R3.reuse, R80 ;  /* 0x0000005003507220 */ /* 0x040fe40000410000 */
[C---:B------:R-:W-:Y:S01]  /*12e80*/  FMUL.FTZ R81, R3.reuse, R81 ;  /* 0x0000005103517220 */ /* 0x040fe20000410000 */
[C---:B------:R-:W-:Y:S01]  /*12e90*/  HMMA.16816.F32 R56, R152.reuse, R138, R56 ;  /* 0x0000008a9838723c */ /* 0x040fe20000001838 */
[----:B------:R-:W2:Y:S03]  /*12ea0*/  LDSM.16.MT88.4 R136, [R206+0xa080] ;  /* 0x00a08000ce88783b */ /* 0x000ea60000004200 */
[C---:B------:R-:W-:Y:S02]  /*12eb0*/  FMUL.FTZ R82, R2.reuse, R82 ;  /* 0x0000005202527220 */ /* 0x040fe40000410000 */
[C---:B------:R-:W-:Y:S02]  /*12ec0*/  FMUL.FTZ R83, R2.reuse, R83 ;  /* 0x0000005302537220 */ /* 0x040fe40000410000 */
[C---:B-1----:R-:W-:Y:S04]  /*12ed0*/  HMMA.16816.F32 R60, R152.reuse, R132, R60 ;  /* 0x00000084983c723c */ /* 0x042fe8000000183c */
[C---:B------:R-:W-:Y:S02]  /*12ee0*/  FMUL.FTZ R84, R3.reuse, R84 ;  /* 0x0000005403547220 */ /* 0x040fe40000410000 */
[C---:B------:R-:W-:Y:S02]  /*12ef0*/  FMUL.FTZ R85, R3.reuse, R85 ;  /* 0x0000005503557220 */ /* 0x040fe40000410000 */
        /* <DEDUP_REMOVED lines=38> */
[C---:B------:R-:W-:Y:S02]  /*13160*/  FMUL.FTZ R109, R3.reuse, R109 ;  /* 0x0000006d036d7220 */ /* 0x040fe40000410000 */
[C---:B------:R-:W-:Y:S01]  /*13170*/  FMUL.FTZ R110, R2.reuse, R110 ;  /* 0x0000006e026e7220 */ /* 0x040fe20000410000 */
[C---:B------:R-:W-:Y:S01]  /*13180*/  HMMA.16816.F32 R104, R152.reuse, R138, R104 ;  /* 0x0000008a9868723c */ /* 0x040fe20000001868 */
[----:B------:R-:W2:Y:S02]  /*13190*/  LDSM.16.MT88.4 R136, [R204+0xb080] ;  /* 0x00b08000cc88783b */ /* 0x000ea40000004200 */
[C---:B------:R-:W-:Y:S02]  /*131a0*/  FMUL.FTZ R111, R2.reuse, R111 ;  /* 0x0000006f026f7220 */ /* 0x040fe40000410000 */
        /* <DEDUP_REMOVED lines=12> */
[C---:B------:R-:W-:Y:S02]  /*13270*/  FMUL.FTZ R121, R3.reuse, R121 ;  /* 0x0000007903797220 */ /* 0x040fe40000410000 */
[C---:B------:R-:W-:Y:S01]  /*13280*/  FMUL.FTZ R122, R2.reuse, R122 ;  /* 0x0000007a027a7220 */ /* 0x040fe20000410000 */
[C---:B---3--:R-:W-:Y:S03]  /*13290*/  HMMA.16816.F32 R116, R152.reuse, R140, R116 ;  /* 0x0000008c9874723c */ /* 0x048fe60000001874 */
[C---:B------:R-:W-:Y:S02]  /*132a0*/  FMUL.FTZ R123, R2.reuse, R123 ;  /* 0x0000007b027b7220 */ /* 0x040fe40000410000 */
[C---:B------:R-:W-:Y:S02]  /*132b0*/  FMUL.FTZ R124, R3.reuse, R124 ;  /* 0x0000007c037c7220 */ /* 0x040fe40000410000 */
[C---:B------:R-:W-:Y:S02]  /*132c0*/  FMUL.FTZ R125, R3.reuse, R125 ;  /* 0x0000007d037d7220 */ /* 0x040fe40000410000 */
[C---:B------:R-:W-:Y:S01]  /*132d0*/  FMUL.FTZ R126, R2.reuse, R126 ;  /* 0x0000007e027e7220 */ /* 0x040fe20000410000 */
[C---:B------:R-:W-:Y:S03]  /*132e0*/  HMMA.16816.F32 R120, R152.reuse, R142, R120 ;  /* 0x0000008e9878723c */ /* 0x040fe60000001878 */
[C---:B------:R-:W-:Y:S02]  /*132f0*/  FMUL.FTZ R127, R2.reuse, R127 ;  /* 0x0000007f027f7220 */ /* 0x040fe40000410000 */
[C---:B------:R-:W-:Y:S02]  /*13300*/  FMUL.FTZ R128, R3.reuse, R128 ;  /* 0x0000008003807220 */ /* 0x040fe40000410000 */
[C---:B------:R-:W-:Y:S02]  /*13310*/  FMUL.FTZ R129, R3.reuse, R129 ;  /* 0x0000008103817220 */ /* 0x040fe40000410000 */
[C---:B------:R-:W-:Y:S01]  /*13320*/  FMUL.FTZ R130, R2.reuse, R130 ;  /* 0x0000008202827220 */ /* 0x040fe20000410000 */
[C---:B--2---:R-:W-:Y:S03]  /*13330*/  HMMA.16816.F32 R124, R152.reuse, R136, R124 ;  /* 0x00000088987c723c */ /* 0x044fe6000000187c */
[C---:B------:R-:W-:Y:S02]  /*13340*/  FMUL.FTZ R131, R2.reuse, R131 ;  /* 0x0000008302837220 */ /* 0x040fe40000410000 */
[----:B------:R-:W-:Y:S02]  /*13350*/  FFMA.FTZ R151, R3, R220, R151 ;  /* 0x000000dc03977223 */ /* 0x000fe40000010097 */
[----:B------:R-:W-:Y:S01]  /*13360*/  FFMA.FTZ R239, R2, R221, R239 ;  /* 0x000000dd02ef7223 */ /* 0x000fe200000100ef */
[----:B------:R-:W-:Y:S01]  /*13370*/  MOV R2, R148 ;  /* 0x0000009400027202 */ /* 0x000fe20000000f00 */
[----:B------:R-:W-:Y:S01]  /*13380*/  FADD.FTZ R150, R150, R151 ;  /* 0x0000009796967221 */ /* 0x000fe20000010000 */
[----:B------:R-:W-:Y:S03]  /*13390*/  HMMA.16816.F32 R128, R152, R138, R128 ;  /* 0x0000008a9880723c */ /* 0x000fe60000001880 */
[----:B------:R-:W-:Y:S02]  /*133a0*/  FADD.FTZ R238, R238, R239 ;  /* 0x000000efeeee7221 */ /* 0x000fe40000010000 */
[----:B------:R-:W-:Y:S02]  /*133b0*/  FADD.FTZ R3, R241, R150 ;  /* 0x00000096f1037221 */ /* 0x000fe40000010000 */
[----:B------:R-:W-:Y:S02]  /*133c0*/  F2FP.PACK_AB R152, R243, R242 ;  /* 0x000000f2f398723e */ /* 0x000fe400000000ff */
[----:B----4-:R-:W-:Y:S03]  /*133d0*/  F2FP.PACK_AB R153, R245, R244 ;  /* 0x000000f4f599723e */ /* 0x010fe600000000ff */
[----:B-----5:R-:W-:Y:S01]  /*133e0*/  F2FP.PACK_AB R154, R247, R246 ;  /* 0x000000f6f79a723e */ /* 0x020fe200000000ff */
[----:B------:R-:W-:Y:S01]  /*133f0*/  FADD.FTZ R3, R240, R3 ;  /* 0x00000003f0037221 */ /* 0x000fe20000010000 */
[----:B------:R-:W-:Y:S03]  /*13400*/  F2FP.PACK_AB R155, R149, R248 ;  /* 0x000000f8959b723e */ /* 0x000fe600000000ff */
[----:B------:R-:W-:Y:S01]  /*13410*/  FADD.FTZ R242, R242, R3 ;  /* 0x00000003f2f27221 */ /* 0x000fe20000010000 */
[----:B------:R-:W-:Y:S03]  /*13420*/  MOV R3, R0 ;  /* 0x0000000000037202 */ /* 0x000fe60000000f00 */
[C---:B-1----:R-:W-:Y:S01]  /*13430*/  HMMA.16816.F32 R144, R152.reuse, R132, R4 ;  /* 0x000000849890723c */ /* 0x042fe20000001804 */
[----:B------:R-:W1:Y:S02]  /*13440*/  LDSM.16.MT88.4 R4, [R204+0x8880] ;  /* 0x00888000cc04783b */ /* 0x000e640000004200 */
[----:B------:R-:W-:Y:S04]  /*13450*/  FADD.FTZ R243, R243, R242 ;  /* 0x000000f2f3f37221 */ /* 0x000fe80000010000 */
[----:B------:R-:W-:Y:S01]  /*13460*/  FADD.FTZ R220, R246, R243 ;  /* 0x000000f3f6dc7221 */ /* 0x000fe20000010000 */
[C---:B------:R-:W-:Y:S01]  /*13470*/  HMMA.16816.F32 R140, R152.reuse, R134, R8 ;  /* 0x00000086988c723c */ /* 0x040fe20000001808 */
[----:B------:R-:W2:Y:S03]  /*13480*/  LDSM.16.MT88.4 R8, [R205+0x9880] ;  /* 0x00988000cd08783b */ /* 0x000ea60000004200 */
[----:B------:R-:W-:Y:S04]  /*13490*/  FADD.FTZ R220, R247, R220 ;  /* 0x000000dcf7dc7221 */ /* 0x000fe80000010000 */
        /* <DEDUP_REMOVED lines=10> */
[----:B------:R-:W-:Y:S04]  /*13540*/  FADD.FTZ R5, R236, R5 ;  /* 0x00000005ec057221 */ /* 0x000fe80000010000 */
        /* <DEDUP_REMOVED lines=29> */
.L_x_743:
[----:B------:R-:W-:-:S13]  /*13720*/  ISETP.LE.AND P0, PT, RZ, UR7, PT ;  /* 0x00000007ff007c0c */ /* 0x000fda000bf03270 */
[----:B------:R-:W-:Y:S05]  /*13730*/  @!P0 BRA `(.L_x_747) ;  /* 0x0000235000008947 */ /* 0x000fea0003800000 */
[----:B------:R-:W1:Y:S01]  /*13740*/  S2R R3, SR_TID.X ;  /* 0x0000000000037919 */ /* 0x000e620000002100 */
[----:B------:R-:W-:Y:S01]  /*13750*/  SHF.R.S32.HI R5, RZ, 0x1f, R224 ;  /* 0x0000001fff057819 */ /* 0x000fe200000114e0 */
[C---:B------:R-:W-:Y:S01]  /*13760*/  IMAD.SHL.U32 R228, R222.reuse, 0x2, RZ ;  /* 0x00000002dee47824 */ /* 0x040fe200078e00ff */
[----:B------:R-:W-:Y:S01]  /*13770*/  SHF.L.U64.HI R225, R222, 0x1, R225 ;  /* 0x00000001dee17819 */ /* 0x000fe200000102e1 */
[C---:B------:R-:W-:Y:S01]  /*13780*/  IMAD.SHL.U32 R229, R224.reuse, 0x2, RZ ;  /* 0x00000002e0e57824 */ /* 0x040fe200078e00ff */
[----:B------:R-:W-:Y:S01]  /*13790*/  SHF.L.U64.HI R222, R224, 0x1, R5 ;  /* 0x00000001e0de7819 */ /* 0x000fe20000010205 */
[----:B------:R-:W-:Y:S01]  /*137a0*/  IMAD.MOV.U32 R149, RZ, RZ, R148 ;  /* 0x000000ffff957224 */ /* 0x000fe200078e0094 */
[----:B-1----:R-:W-:-:S04]  /*137b0*/  SHF.R.S32.HI R2, RZ, 0x1f, R3 ;  /* 0x0000001fff027819 */ /* 0x002fc80000011403 */
[----:B------:R-:W-:-:S04]  /*137c0*/  LEA.HI R2, R2, R3, RZ, 0x3 ;  /* 0x0000000302027211 */ /* 0x000fc800078f18ff */
[----:B------:R-:W-:-:S05]  /*137d0*/  LOP3.LUT R2, R2, 0xfffffff8, RZ, 0xc0, !PT ;  /* 0xfffffff802027812 */ /* 0x000fca00078ec0ff */
[----:B------:R-:W-:Y:S02]  /*137e0*/  IMAD.IADD R2, R3, 0x1, -R2 ;  /* 0x0000000103027824 */ /* 0x000fe400078e0a02 */
[----:B------:R-:W-:Y:S01]  /*137f0*/  IMAD.MOV.U32 R3, RZ, RZ, R0 ;  /* 0x000000ffff037224 */ /* 0x000fe200078e0000 */
[----:B------:R-:W-:Y:S01]  /*13800*/  SHF.R.S32.HI R0, RZ, 0x1f, R223 ;  /* 0x0000001fff007819 */ /* 0x000fe200000114df */
[----:B------:R-:W-:-:S03]  /*13810*/  IMAD.SHL.U32 R226, R2, 0x8, RZ ;  /* 0x0000000802e27824 */ /* 0x000fc600078e00ff */
[C---:B------:R-:W-:Y:S01]  /*13820*/  SHF.L.U64.HI R224, R223.reuse, 0x1, R0 ;  /* 0x00000001dfe07819 */ /* 0x040fe20000010200 */
[----:B------:R-:W-:Y:S01]  /*13830*/  IMAD.SHL.U32 R223, R223, 0x2, RZ ;  /* 0x00000002dfdf7824 */ /* 0x000fe200078e00ff */
[----:B------:R-:W-:-:S04]  /*13840*/  SHF.R.S32.HI R227, RZ, 0x1f, R226 ;  /* 0x0000001fffe37819 */ /* 0x000fc800000114e2 */
[C---:B------:R-:W-:Y:S01]  /*13850*/  SHF.L.U64.HI R227, R226.reuse, 0x1, R227 ;  /* 0x00000001e2e37819 */ /* 0x040fe200000102e3 */
[----:B------:R-:W-:Y:S01]  /*13860*/  IMAD.SHL.U32 R226, R226, 0x2, RZ ;  /* 0x00000002e2e27824 */ /* 0x000fe200078e00ff */
[----:B------:R-:W-:Y:S05]  /*13870*/  BRA `(.L_x_748) ;  /* 0x000002c000007947 */ /* 0x000fea0003800000 */
.L_x_750:
[----:B------:R-:W-:Y:S01]  /*13880*/  IMAD.MOV.U32 R217, RZ, RZ, RZ ;  /* 0x000000ffffd97224 */ /* 0x000fe200078e00ff */
[----:B------:R-:W-:Y:S01]  /*13890*/  ULEA UR4, UR7, UR16, 0x5 ;  /* 0x0000001007047291 */ /* 0x000fe2000f8e283f */
[----:B------:R-:W-:Y:S05]  /*138a0*/  ISETP.NE.AND P6, PT, R215, 0x1, PT ;  /* 0x00000001d700780c */ /* 0x000fea0003fc5270 */
        /* <DEDUP_REMOVED lines=18> */
[----:B------:R-:W-:Y:S04]  /*139d0*/  IMAD.WIDE.U32 R10, R217, c[0x0][0x1f0], R10 ;  /* 0x00007c00d90a7a25 */ /* 0x000fe800078e000a */
        /* <DEDUP_REMOVED lines=8> */
[----:B-1----:R-:W-:Y:S05]  /*13a60*/  IADD3 R12, P0, R0, R226, RZ ;  /* 0x000000e2000c7210 */ /* 0x002fea0007f1e0ff */
[----:B--2---:R-:W-:Y:S01]  /*13a70*/  IMAD.X R13, R2, 0x1, R227, P0 ;  /* 0x00000001020d7824 */ /* 0x004fe200000e06e3 */
[----:B------:R-:W-:Y:S04]  /*13a80*/  IADD3 R10, P0, R0, R229, RZ ;  /* 0x000000e5000a7210 */ /* 0x000fe80007f1e0ff */
[----:B------:R-:W-:Y:S01]  /*13a90*/  @!PT LDS RZ, [RZ] ;  /* 0x00000000fffff984 */ /* 0x000fe20000000800 */
[----:B------:R1:W-:Y:S01]  /*13aa0*/  LDGSTS.E.BYPASS.LTC128B.128 [R219+0xc080], [R12.64], !P4 ;  /* 0x0c0800000cdb7fae */ /* 0x0003e2000e101d58 */
[----:B------:R-:W-:Y:S01]  /*13ab0*/  IMAD.X R11, R2, 0x1, R222, P0 ;  /* 0x00000001020b7824 */ /* 0x000fe200000e06de */
[----:B------:R-:W-:Y:S04]  /*13ac0*/  IADD3 R4, P0, R0, R223, RZ ;  /* 0x000000df00047210 */ /* 0x000fe80007f1e0ff */
[----:B------:R1:W-:Y:S01]  /*13ad0*/  LDGSTS.E.BYPASS.LTC128B.128 [R219+0xd080], [R10.64], !P5 ;  /* 0x0d0800000adb7fae */ /* 0x0003e2000e901d58 */
[----:B------:R-:W-:Y:S01]  /*13ae0*/  IMAD.X R5, R2, 0x1, R224, P0 ;  /* 0x0000000102057824 */ /* 0x000fe200000e06e0 */
[----:B------:R-:W-:Y:S04]  /*13af0*/  IADD3 R14, P0, R0, R228, RZ ;  /* 0x000000e4000e7210 */ /* 0x000fe80007f1e0ff */
[----:B------:R1:W-:Y:S01]  /*13b00*/  LDGSTS.E.BYPASS.LTC128B.128 [R219+0xe080], [R4.64], !P3 ;  /* 0x0e08000004db7fae */ /* 0x0003e2000d901d58 */
[----:B------:R-:W-:Y:S05]  /*13b10*/  IMAD.X R15, R2, 0x1, R225, P0 ;  /* 0x00000001020f7824 */ /* 0x000fea00000e06e1 */
[----:B------:R1:W-:Y:S01]  /*13b20*/  LDGSTS.E.BYPASS.LTC128B.128 [R219+0xf080], [R14.64], !P2 ;  /* 0x0f0800000edb7fae */ /* 0x0003e2000d101d58 */
[----:B------:R-:W-:-:S05]  /*13b30*/  BRA `(.L_x_749) ;  /* 0x00000b7000007947 */ /* 0x000fca0003800000 */
.L_x_748:
        /* <DEDUP_REMOVED lines=25> */
[----:B--2---:R-:W-:Y:S04]  /*13cd0*/  IADD3 R176, P0, R150, R226, RZ ;  /* 0x000000e296b07210 */ /* 0x004fe80007f1e0ff */
[----:B---3--:R-:W-:Y:S01]  /*13ce0*/  IADD3.X R177, R0, R227, RZ, P0, !PT ;  /* 0x000000e300b17210 */ /* 0x008fe200007fe4ff */
[C---:B------:R-:W-:Y:S01]  /*13cf0*/  HMMA.16816.F32 R8, R16.reuse, R10, RZ ;  /* 0x0000000a1008723c */ /* 0x040fe200000018ff */
[----:B------:R-:W-:Y:S03]  /*13d00*/  IADD3 R180, P0, R150, R229, RZ ;  /* 0x000000e596b47210 */ /* 0x000fe60007f1e0ff */
[----:B------:R-:W-:Y:S01]  /*13d10*/  @!PT LDS RZ, [RZ] ;  /* 0x00000000fffff984 */ /* 0x000fe20000000800 */
[----:B------:R-:W-:Y:S01]  /*13d20*/  @!PT LDS RZ, [RZ] ;  /* 0x00000000fffff984 */ /* 0x000fe20000000800 */
[----:B------:R-:W-:Y:S01]  /*13d30*/  @!PT LDS RZ, [RZ] ;  /* 0x00000000fffff984 */ /* 0x000fe20000000800 */
[----:B------:R1:W-:Y:S01]  /*13d40*/  LDGSTS.E.BYPASS.LTC128B.128 [R219+0x8080], [R176.64], !P4 ;  /* 0x08080000b0db7fae */ /* 0x0003e2000e101d58 */
[----:B------:R-:W-:Y:S02]  /*13d50*/  IADD3.X R181, R0, R222, RZ, P0, !PT ;  /* 0x000000de00b57210 */ /* 0x000fe400007fe4ff */
[----:B------:R-:W-:Y:S01]  /*13d60*/  IADD3 R184, P0, R150, R223, RZ ;  /* 0x000000df96b87210 */ /* 0x000fe20007f1e0ff */
[C---:B------:R-:W-:Y:S02]  /*13d70*/  HMMA.16816.F32 R12, R16.reuse, R152, RZ ;  /* 0x00000098100c723c */ /* 0x040fe400000018ff */
[----:B------:R2:W-:Y:S02]  /*13d80*/  LDGSTS.E.BYPASS.LTC128B.128 [R219+0x9080], [R180.64], !P5 ;  /* 0x09080000b4db7fae */ /* 0x0005e4000e901d58 */
[----:B------:R-:W-:Y:S02]  /*13d90*/  IADD3.X R185, R0, R224, RZ, P0, !PT ;  /* 0x000000e000b97210 */ /* 0x000fe400007fe4ff */
[----:B------:R-:W-:Y:S02]  /*13da0*/  IADD3 R150, P0, R150, R228, RZ ;  /* 0x000000e496967210 */ /* 0x000fe40007f1e0ff */
[----:B------:R-:W-:Y:S01]  /*13db0*/  HMMA.16816.F32 R16, R16, R154, RZ ;  /* 0x0000009a1010723c */ /* 0x000fe200000018ff */
[----:B------:R3:W-:Y:S03]  /*13dc0*/  LDGSTS.E.BYPASS.LTC128B.128 [R219+0xa080], [R184.64], !P3 ;  /* 0x0a080000b8db7fae */ /* 0x0007e6000d901d58 */
[----:B------:R-:W-:Y:S02]  /*13dd0*/  IADD3.X R151, R0, R225, RZ, P0, !PT ;  /* 0x000000e100977210 */ /* 0x000fe400007fe4ff */
[----:B------:R-:W-:Y:S02]  /*13de0*/  PLOP3.LUT P0, PT, PT, PT, UP0, 0x80, 0x0 ;  /* 0x000000000000781c */ /* 0x000fe40003f0f008 */
[C---:B----4-:R-:W-:Y:S01]  /*13df0*/  HMMA.16816.F32 R4, R156.reuse, R160, R4 ;  /* 0x000000a09c04723c */ /* 0x050fe20000001804 */
[----:B------:R4:W-:Y:S05]  /*13e00*/  LDGSTS.E.BYPASS.LTC128B.128 [R219+0xb080], [R150.64], !P2 ;  /* 0x0b08000096db7fae */ /* 0x0009ea000d101d58 */
[----:B------:R-:W-:Y:S02]  /*13e10*/  LDSM.16.M88.4 R168, [R209+0x10080] ;  /* 0x01008000d1a8783b */ /* 0x000fe40000000200 */
[C---:B------:R-:W-:Y:S03]  /*13e20*/  HMMA.16816.F32 R8, R156.reuse, R162, R8 ;  /* 0x000000a29c08723c */ /* 0x040fe60000001808 */
[----:B------:R-:W3:Y:S05]  /*13e30*/  LDSM.16.M88.4 R172, [R208+0xc080] ;  /* 0x00c08000d0ac783b */ /* 0x000eea0000000200 */
[C---:B-----5:R-:W-:Y:S01]  /*13e40*/  HMMA.16816.F32 R12, R156.reuse, R164, R12 ;  /* 0x000000a49c0c723c */ /* 0x060fe2000000180c */
[----:B------:R-:W5:Y:S05]  /*13e50*/  LDSM.16.M88.4 R152, [R208+0xc880] ;  /* 0x00c88000d098783b */ /* 0x000f6a0000000200 */
[----:B------:R-:W0:Y:S02]  /*13e60*/  LDGDEPBAR ;  /* 0x00000000000079af */ /* 0x000e240000000000 */
[----:B------:R-:W-:Y:S03]  /*13e70*/  HMMA.16816.F32 R16, R156, R166, R16 ;  /* 0x000000a69c10723c */ /* 0x000fe60000001810 */
[----:B-1----:R-:W-:Y:S05]  /*13e80*/  LDSM.16.M88.4 R176, [R207+0x10080] ;  /* 0x01008000cfb0783b */ /* 0x002fea0000000200 */
[----:B--2---:R-:W1:Y:S05]  /*13e90*/  LDSM.16.M88.4 R180, [R202] ;  /* 0x00000000cab4783b */ /* 0x004e6a0000000200 */
[----:B------:R-:W2:Y:S05]  /*13ea0*/  LDSM.16.M88.4 R156, [R202+0x800] ;  /* 0x00080000ca9c783b */ /* 0x000eaa0000000200 */
[----:B------:R-:W-:Y:S05]  /*13eb0*/  LDSM.16.M88.4 R160, [R214+0x14080] ;  /* 0x01408000d6a0783b */ /* 0x000fea0000000200 */
[----:B------:R-:W2:Y:S01]  /*13ec0*/  LDSM.16.M88.4 R164, [R213+0xd080] ;  /* 0x00d08000d5a4783b */ /* 0x000ea20000000200 */
[C---:B---3--:R-:W-:Y:S08]  /*13ed0*/  HMMA.16816.F32 R4, R168.reuse, R172, R4 ;  /* 0x000000aca804723c */ /* 0x048ff00000001804 */
[C---:B------:R-:W-:Y:S01]  /*13ee0*/  HMMA.16816.F32 R8, R168.reuse, R174, R8 ;  /* 0x000000aea808723c */ /* 0x040fe20000001808 */
[----:B------:R-:W-:Y:S07]  /*13ef0*/  LDSM.16.M88.4 R172, [R201] ;  /* 0x00000000c9ac783b */ /* 0x000fee0000000200 */
[C---:B-----5:R-:W-:Y:S08]  /*13f00*/  HMMA.16816.F32 R12, R168.reuse, R152, R12 ;  /* 0x00000098a80c723c */ /* 0x060ff0000000180c */
        /* <DEDUP_REMOVED lines=10> */
[C---:B------:R-:W-:Y:S08]  /*13fb0*/  HMMA.16816.F32 R4, R160.reuse, R164, R4 ;  /* 0x000000a4a004723c */ /* 0x040ff00000001804 */
[C---:B------:R-:W-:Y:S01]  /*13fc0*/  HMMA.16816.F32 R8, R160.reuse, R166, R8 ;  /* 0x000000a6a008723c */ /* 0x040fe20000001808 */
[----:B------:R-:W-:Y:S07]  /*13fd0*/  LDSM.16.M88.4 R164, [R202+0x1000] ;  /* 0x00100000caa4783b */ /* 0x000fee0000000200 */
[C---:B---3--:R-:W-:Y:S08]  /*13fe0*/  HMMA.16816.F32 R12, R160.reuse, R152, R12 ;  /* 0x00000098a00c723c */ /* 0x048ff0000000180c */
[----:B------:R-:W-:Y:S01]  /*13ff0*/  HMMA.16816.F32 R16, R160, R154, R16 ;  /* 0x0000009aa010723c */ /* 0x000fe20000001810 */
[----:B------:R-:W3:Y:S05]  /*14000*/  LDSM.16.M88.4 R152, [R208+0xd880] ;  /* 0x00d88000d098783b */ /* 0x000eea0000000200 */
        /* <DEDUP_REMOVED lines=15> */
[C---:B------:R-:W-:Y:S08]  /*14100*/  HMMA.16816.F32 R4, R160.reuse, R164, R4 ;  /* 0x000000a4a004723c */ /* 0x040ff00000001804 */
[C---:B------:R-:W-:Y:S01]  /*14110*/  HMMA.16816.F32 R8, R160.reuse, R166, R8 ;  /* 0x000000a6a008723c */ /* 0x040fe20000001808 */
[----:B------:R-:W-:Y:S07]  /*14120*/  LDSM.16.M88.4 R164, [R208+0xe080] ;  /* 0x00e08000d0a4783b */ /* 0x000fee0000000200 */
[C---:B-1----:R-:W-:Y:S08]  /*14130*/  HMMA.16816.F32 R12, R160.reuse, R156, R12 ;  /* 0x0000009ca00c723c */ /* 0x042ff0000000180c */
[----:B------:R-:W-:Y:S01]  /*14140*/  HMMA.16816.F32 R16, R160, R158, R16 ;  /* 0x0000009ea010723c */ /* 0x000fe20000001810 */
[----:B------:R-:W1:Y:S05]  /*14150*/  LDSM.16.M88.4 R156, [R198] ;  /* 0x00000000c69c783b */ /* 0x000e6a0000000200 */
[----:B------:R-:W1:Y:S02]  /*14160*/  LDSM.16.M88.4 R160, [R209+0x18080] ;  /* 0x01808000d1a0783b */ /* 0x000e640000000200 */
        /* <DEDUP_REMOVED lines=14> */
[C---:B------:R-:W-:Y:S08]  /*14250*/  HMMA.16816.F32 R4, R160.reuse, R164, R4 ;  /* 0x000000a4a004723c */ /* 0x040ff00000001804 */
[C---:B------:R-:W-:Y:S01]  /*14260*/  HMMA.16816.F32 R8, R160.reuse, R166, R8 ;  /* 0x000000a6a008723c */ /* 0x040fe20000001808 */
[----:B------:R-:W-:Y:S07]  /*14270*/  LDSM.16.M88.4 R164, [R197] ;  /* 0x00000000c5a4783b */ /* 0x000fee0000000200 */
[C---:B--2---:R-:W-:Y:S08]  /*14280*/  HMMA.16816.F32 R12, R160.reuse, R152, R12 ;  /* 0x00000098a00c723c */ /* 0x044ff0000000180c */
[----:B------:R-:W-:Y:S01]  /*14290*/  HMMA.16816.F32 R16, R160, R154, R16 ;  /* 0x0000009aa010723c */ /* 0x000fe20000001810 */
[----:B------:R-:W2:Y:S05]  /*142a0*/  LDSM.16.M88.4 R152, [R213+0xf880] ;  /* 0x00f88000d598783b */ /* 0x000eaa0000000200 */
[----:B------:R-:W2:Y:S02]  /*142b0*/  LDSM.16.M88.4 R160, [R210+0x1c080] ;  /* 0x01c08000d2a0783b */ /* 0x000ea40000000200 */
        /* <DEDUP_REMOVED lines=14> */
[C---:B------:R-:W-:Y:S08]  /*143a0*/  HMMA.16816.F32 R4, R160.reuse, R164, R4 ;  /* 0x000000a4a004723c */ /* 0x040ff00000001804 */
        /* <DEDUP_REMOVED lines=19> */
[----:B------:R-:W-:Y:S05]  /*144e0*/  FMUL.FTZ R10, R10, c[0x0][0x320] ;  /* 0x0000c8000a0a7a20 */ /* 0x000fea0000410000 */
[----:B------:R-:W1:Y:S01]  /*144f0*/  MUFU.TANH R158, R158 ;  /* 0x0000009e009e7308 */ /* 0x000e620000002400 */
[----:B------:R-:W-:Y:S03]  /*14500*/  HMMA.16816.F32 R16, R176, R154, R16 ;  /* 0x0000009ab010723c */ /* 0x000fe60000001810 */
[----:B------:R-:W-:Y:S02]  /*14510*/  FMUL.FTZ R152, R8, c[0x0][0x320] ;  /* 0x0000c80008987a20 */ /* 0x000fe40000410000 */
[----:B------:R-:W-:Y:S02]  /*14520*/  FMUL.FTZ R8, R9, c[0x0][0x320] ;  /* 0x0000c80009087a20 */ /* 0x000fe40000410000 */
[----:B------:R-:W-:Y:S02]  /*14530*/  FMUL.FTZ R9, R11, c[0x0][0x320] ;  /* 0x0000c8000b097a20 */ /* 0x000fe40000410000 */
[----:B------:R3:W1:Y:S06]  /*14540*/  MUFU.TANH R6, R0 ;  /* 0x0000000000067308 */ /* 0x00066c0000002400 */
        /* <DEDUP_REMOVED lines=19> */
[----:B----4-:R3:W4:Y:S10]  /*14680*/  MUFU.TANH R151, R18 ;  /* 0x0000001200977308 */ /* 0x0107340000002400 */
[----:B------:R3:W1:Y:S02]  /*14690*/  MUFU.TANH R150, R19 ;  /* 0x0000001300967308 */ /* 0x0006640000002400 */
[----:B-1234-:R-:W-:-:S05]  /*146a0*/  @P0 BRA `(.L_x_750) ;  /* 0xfffff1d000000947 */ /* 0x01efca000383ffff */
.L_x_749:
        /* <DEDUP_REMOVED lines=20> */
[----:B------:R-:W-:Y:S01]  /*147f0*/  ISETP.LT.AND P0, PT, RZ, UR7, PT ;  /* 0x00000007ff007c0c */ /* 0x000fe2000bf01270 */
[----:B------:R-:W1:Y:S01]  /*14800*/  SHFL.BFLY PT, R13, R10, 0x2, 0x1f ;  /* 0x0c401f000a0d7f89 */ /* 0x000e6200000e0000 */
[----:B------:R-:W-:Y:S07]  /*14810*/  UIADD3 UR7, UR7, -0x1, URZ ;  /* 0xffffffff07077890 */ /* 0x000fee000fffe03f */
        /* <DEDUP_REMOVED lines=8> */
[----:B------:R-:W2:Y:S08]  /*148a0*/  SHFL.BFLY PT, R148, R5, 0x1, 0x1f ;  /* 0x0c201f0005947f89 */ /* 0x000eb000000e0000 */
[----:B------:R-:W3:Y:S01]  /*148b0*/  LDSM.16.MT88.4 R12, [R211+0x8080] ;  /* 0x00808000d30c783b */ /* 0x000ee20000004200 */
        /* <DEDUP_REMOVED lines=11> */
[--C-:B------:R-:W-:Y:S02]  /*14970*/  FFMA.FTZ R231, R157, c[0x0][0x2d0], -R160.reuse ;  /* 0x0000b4009de77a23 */ /* 0x100fe400000108a0 */
[--C-:B------:R-:W-:Y:S01]  /*14980*/  FFMA.FTZ R230, R153, c[0x0][0x2d0], -R160.reuse ;  /* 0x0000b40099e67a23 */ /* 0x100fe200000108a0 */
[----:B------:R-:W-:Y:S01]  /*14990*/  LDSM.16.MT88.4 R156, [R205+0x8080] ;  /* 0x00808000cd9c783b */ /* 0x000fe20000004200 */
[--C-:B------:R-:W-:Y:S01]  /*149a0*/  FFMA.FTZ R233, R8, c[0x0][0x2d0], -R163.reuse ;  /* 0x0000b40008e97a23 */ /* 0x100fe200000108a3 */
[----:B------:R-:W-:Y:S01]  /*149b0*/  MUFU.EX2 R236, R236 ;  /* 0x000000ec00ec7308 */ /* 0x000fe20000000800 */
[--C-:B------:R-:W-:Y:S02]  /*149c0*/  FFMA.FTZ R232, R6, c[0x0][0x2d0], -R160.reuse ;  /* 0x0000b40006e87a23 */ /* 0x100fe400000108a0 */
[--C-:B------:R-:W-:Y:S02]  /*149d0*/  FFMA.FTZ R149, R9, c[0x0][0x2d0], -R160.reuse ;  /* 0x0000b40009957a23 */ /* 0x100fe400000108a0 */
[----:B------:R-:W-:Y:S01]  /*149e0*/  FMUL.FTZ R4, R2, c[0x0][0x2d0] ;  /* 0x0000b40002047a20 */ /* 0x000fe20000410000 */
[----:B------:R-:W2:Y:S01]  /*149f0*/  LDSM.16.MT88.4 R152, [R206+0x8080] ;  /* 0x00808000ce98783b */ /* 0x000ea20000004200 */
[--C-:B------:R-:W-:Y:S02]  /*14a00*/  FFMA.FTZ R237, R166, c[0x0][0x2d0], -R163.reuse ;  /* 0x0000b400a6ed7a23 */ /* 0x100fe400000108a3 */
[--C-:B------:R-:W-:Y:S01]  /*14a10*/  FFMA.FTZ R238, R164, c[0x0][0x2d0], -R163.reuse ;  /* 0x0000b400a4ee7a23 */ /* 0x100fe200000108a3 */
[----:B------:R4:W5:Y:S01]  /*14a20*/  MUFU.EX2 R2, R4 ;  /* 0x0000000400027308 */ /* 0x0009620000000800 */
[--C-:B------:R-:W-:Y:S02]  /*14a30*/  FFMA.FTZ R239, R167, c[0x0][0x2d0], -R160.reuse ;  /* 0x0000b400a7ef7a23 */ /* 0x100fe400000108a0 */
[--C-:B------:R-:W-:Y:S02]  /*14a40*/  FFMA.FTZ R240, R165, c[0x0][0x2d0], -R160.reuse ;  /* 0x0000b400a5f07a23 */ /* 0x100fe400000108a0 */
[C---:B-1----:R-:W-:Y:S01]  /*14a50*/  FMUL.FTZ R5, R3.reuse, R145 ;  /* 0x0000009103057220 */ /* 0x042fe20000410000 */
[----:B------:R-:W-:Y:S01]  /*14a60*/  LDSM.16.MT88.4 R164, [R211+0x9880] ;  /* 0x00988000d3a4783b */ /* 0x000fe20000004200 */
[C---:B------:R-:W-:Y:S02]  /*14a70*/  FMUL.FTZ R8, R3.reuse, R140 ;  /* 0x0000008c03087220 */ /* 0x040fe40000410000 */
[C---:B------:R-:W-:Y:S01]  /*14a80*/  FMUL.FTZ R9, R3.reuse, R141 ;  /* 0x0000008d03097220 */ /* 0x040fe20000410000 */
[----:B------:R-:W1:Y:S01]  /*14a90*/  MUFU.EX2 R235, R235 ;  /* 0x000000eb00eb7308 */ /* 0x000e620000000800 */
[C---:B------:R-:W-:Y:S02]  /*14aa0*/  FMUL.FTZ R16, R3.reuse, R132 ;  /* 0x0000008403107220 */ /* 0x040fe40000410000 */
[----:B------:R-:W-:Y:S02]  /*14ab0*/  FMUL.FTZ R17, R3, R133 ;  /* 0x0000008503117220 */ /* 0x000fe40000410000 */
[--C-:B------:R-:W-:Y:S02]  /*14ac0*/  FFMA.FTZ R241, R162, c[0x0][0x2d0], -R163.reuse ;  /* 0x0000b400a2f17a23 */ /* 0x100fe400000108a3 */
[----:B------:R-:W-:Y:S02]  /*14ad0*/  FFMA.FTZ R163, R161, c[0x0][0x2d0], -R163 ;  /* 0x0000b400a1a37a23 */ /* 0x000fe400000108a3 */
[C---:B------:R-:W-:Y:S01]  /*14ae0*/  FMUL.FTZ R20, R3.reuse, R20 ;  /* 0x0000001403147220 */ /* 0x040fe20000410000 */
[----:B------:R-:W-:Y:S01]  /*14af0*/  MUFU.EX2 R234, R234 ;  /* 0x000000ea00ea7308 */ /* 0x000fe20000000800 */
[C---:B------:R-:W-:Y:S02]  /*14b00*/  FMUL.FTZ R21, R3.reuse, R21 ;  /* 0x0000001503157220 */ /* 0x040fe40000410000 */
[C---:B------:R-:W-:Y:S02]  /*14b10*/  FMUL.FTZ R24, R3.reuse, R24 ;  /* 0x0000001803187220 */ /* 0x040fe40000410000 */
[----:B----4-:R-:W-:Y:S02]  /*14b20*/  FMUL.FTZ R4, R3, R144 ;  /* 0x0000009003047220 */ /* 0x010fe40000410000 */
[C---:B-----5:R-:W-:Y:S02]  /*14b30*/  FMUL.FTZ R6, R2.reuse, R146 ;  /* 0x0000009202067220 */ /* 0x060fe40000410000 */
[C---:B------:R-:W-:Y:S01]  /*14b40*/  FMUL.FTZ R7, R2.reuse, R147 ;  /* 0x0000009302077220 */ /* 0x040fe20000410000 */
[----:B------:R-:W4:Y:S01]  /*14b50*/  MUFU.EX2 R233, R233 ;  /* 0x000000e900e97308 */ /* 0x000f220000000800 */
        /* <DEDUP_REMOVED lines=11> */
[C---:B------:R-:W-:Y:S02]  /*14c10*/  FMUL.FTZ R26, R2.reuse, R26 ;  /* 0x0000001a021a7220 */ /* 0x040fe40000410000 */
[----:B------:R-:W1:Y:S01]  /*14c20*/  MUFU.EX2 R231, R231 ;  /* 0x000000e700e77308 */ /* 0x000e620000000800 */
        /* <DEDUP_REMOVED lines=12> */
[----:B------:R-:W4:Y:S01]  /*14cf0*/  MUFU.EX2 R149, R149 ;  /* 0x0000009500957308 */ /* 0x000f220000000800 */
[----:B------:R-:W-:Y:S02]  /*14d00*/  FMUL.FTZ R37, R3, R37 ;  /* 0x0000002503257220 */ /* 0x000fe40000410000 */
[C---:B------:R-:W-:Y:S01]  /*14d10*/  FMUL.FTZ R38, R2.reuse, R38 ;  /* 0x0000002602267220 */ /* 0x040fe20000410000 */
        /* <DEDUP_REMOVED lines=17> */
[----:B------:R-:W1:Y:S01]  /*14e30*/  MUFU.EX2 R238, R238 ;  /* 0x000000ee00ee7308 */ /* 0x000e620000000800 */
[C---:B---3--:R-:W-:Y:S05]  /*14e40*/  HMMA.16816.F32 R4, R144.reuse, R12, R4 ;  /* 0x0000000c9004723c */ /* 0x048fea0000001804 */
        /* <DEDUP_REMOVED lines=12> */
[C---:B--2---:R-:W-:Y:S02]  /*14f10*/  HMMA.16816.F32 R12, R144.reuse, R152, R12 ;  /* 0x00000098900c723c */ /* 0x044fe4000000180c */
[----:B------:R-:W2:Y:S01]  /*14f20*/  MUFU.EX2 R241, R241 ;  /* 0x000000f100f17308 */ /* 0x000ea20000000800 */
[C---:B------:R-:W-:Y:S02]  /*14f30*/  FMUL.FTZ R56, R3.reuse, R56 ;  /* 0x0000003803387220 */ /* 0x040fe40000410000 */
[C---:B------:R-:W-:Y:S02]  /*14f40*/  FMUL.FTZ R57, R3.reuse, R57 ;  /* 0x0000003903397220 */ /* 0x040fe40000410000 */
[C---:B------:R-:W-:Y:S01]  /*14f50*/  FMUL.FTZ R58, R2.reuse, R58 ;  /* 0x0000003a023a7220 */ /* 0x040fe20000410000 */
[C---:B------:R-:W-:Y:S04]  /*14f60*/  HMMA.16816.F32 R16, R144.reuse, R154, R16 ;  /* 0x0000009a9010723c */ /* 0x040fe80000001810 */
[----:B------:R-:W-:Y:S01]  /*14f70*/  FMUL.FTZ R59, R2, R59 ;  /* 0x0000003b023b7220 */ /* 0x000fe20000410000 */
[----:B-1----:R-:W-:Y:S01]  /*14f80*/  F2FP.PACK_AB R152, R238, R237 ;  /* 0x000000edee98723e */ /* 0x002fe200000000ff */
[C---:B------:R-:W-:Y:S02]  /*14f90*/  FMUL.FTZ R60, R3.reuse, R60 ;  /* 0x0000003c033c7220 */ /* 0x040fe40000410000 */
[C---:B------:R-:W-:Y:S04]  /*14fa0*/  HMMA.16816.F32 R20, R144.reuse, R156, R20 ;  /* 0x0000009c9014723c */ /* 0x040fe80000001814 */
[C---:B------:R-:W-:Y:S01]  /*14fb0*/  FMUL.FTZ R61, R3.reuse, R61 ;  /* 0x0000003d033d7220 */ /* 0x040fe20000410000 */
[----:B---3--:R-:W-:Y:S01]  /*14fc0*/  F2FP.PACK_AB R153, R240, R239 ;  /* 0x000000eff099723e */ /* 0x008fe200000000ff */
[C---:B------:R-:W-:Y:S02]  /*14fd0*/  FMUL.FTZ R62, R2.reuse, R62 ;  /* 0x0000003e023e7220 */ /* 0x040fe40000410000 */
[C---:B------:R-:W-:Y:S01]  /*14fe0*/  HMMA.16816.F32 R24, R144.reuse, R158, R24 ;  /* 0x0000009e9018723c */ /* 0x040fe20000001818 */
[----:B------:R-:W-:Y:S03]  /*14ff0*/  LDSM.16.MT88.4 R156, [R206+0x8880] ;  /* 0x00888000ce9c783b */ /* 0x000fe60000004200 */
[----:B------:R-:W-:Y:S01]  /*15000*/  FMUL.FTZ R63, R2, R63 ;  /* 0x0000003f023f7220 */ /* 0x000fe20000410000 */
[----:B--2---:R-:W-:Y:S01]  /*15010*/  F2FP.PACK_AB R154, R242, R241 ;  /* 0x000000f1f29a723e */ /* 0x004fe200000000ff */
        /* <DEDUP_REMOVED lines=79> */
[----:B------:R-:W-:Y:S03]  /*15510*/  FMUL.FTZ R113, R3, R113 ;  /* 0x0000007103717220 */ /* 0x000fe60000410000 */
[C---:B--2---:R-:W-:Y:S03]  /*15520*/  HMMA.16816.F32 R108, R144.reuse, R132, R108 ;  /* 0x00000084906c723c */ /* 0x044fe6000000186c */
[C---:B------:R-:W-:Y:S02]  /*15530*/  FMUL.FTZ R114, R2.reuse, R114 ;  /* 0x0000007202727220 */ /* 0x040fe40000410000 */
[----:B------:R-:W-:Y:S02]  /*15540*/  FMUL.FTZ R115, R2, R115 ;  /* 0x0000007302737220 */ /* 0x000fe40000410000 */
[--C-:B------:R-:W-:Y:S02]  /*15550*/  FFMA.FTZ R151, R151, c[0x0][0x2d0], -R160.reuse ;  /* 0x0000b40097977a23 */ /* 0x100fe400000108a0 */
[----:B------:R-:W-:Y:S03]  /*15560*/  FFMA.FTZ R160, R150, c[0x0][0x2d0], -R160 ;  /* 0x0000b40096a07a23 */ /* 0x000fe600000108a0 */
        /* <DEDUP_REMOVED lines=8> */
[C---:B------:R-:W-:Y:S02]  /*155f0*/  FMUL.FTZ R120, R3.reuse, R120 ;  /* 0x0000007803787220 */ /* 0x040fe40000410000 */
[C---:B------:R-:W-:Y:S01]  /*15600*/  FMUL.FTZ R121, R3.reuse, R121 ;  /* 0x0000007903797220 */ /* 0x040fe20000410000 */
[C---:B---3--:R-:W-:Y:S03]  /*15610*/  HMMA.16816.F32 R116, R144.reuse, R140, R116 ;  /* 0x0000008c9074723c */ /* 0x048fe60000001874 */
[C---:B------:R-:W-:Y:S02]  /*15620*/  FMUL.FTZ R122, R2.reuse, R122 ;  /* 0x0000007a027a7220 */ /* 0x040fe40000410000 */
[C---:B------:R-:W-:Y:S02]  /*15630*/  FMUL.FTZ R123, R2.reuse, R123 ;  /* 0x0000007b027b7220 */ /* 0x040fe40000410000 */
[C---:B------:R-:W-:Y:S02]  /*15640*/  FMUL.FTZ R124, R3.reuse, R124 ;  /* 0x0000007c037c7220 */ /* 0x040fe40000410000 */
[C---:B------:R-:W-:Y:S01]  /*15650*/  FMUL.FTZ R125, R3.reuse, R125 ;  /* 0x0000007d037d7220 */ /* 0x040fe20000410000 */
[----:B----4-:R-:W3:Y:S02]  /*15660*/  LDSM.16.MT88.4 R160, [R205+0x8880] ;  /* 0x00888000cda0783b */ /* 0x010ee40000004200 */
[C---:B------:R-:W-:Y:S03]  /*15670*/  HMMA.16816.F32 R120, R144.reuse, R142, R120 ;  /* 0x0000008e9078723c */ /* 0x040fe60000001878 */
[C---:B------:R-:W-:Y:S02]  /*15680*/  FMUL.FTZ R126, R2.reuse, R126 ;  /* 0x0000007e027e7220 */ /* 0x040fe40000410000 */
[----:B------:R-:W-:Y:S02]  /*15690*/  FMUL.FTZ R127, R2, R127 ;  /* 0x0000007f027f7220 */ /* 0x000fe40000410000 */
[C---:B------:R-:W-:Y:S01]  /*156a0*/  FMUL.FTZ R128, R3.reuse, R128 ;  /* 0x0000008003807220 */ /* 0x040fe20000410000 */
[----:B-----5:R-:W-:Y:S01]  /*156b0*/  F2FP.PACK_AB R155, R150, R151 ;  /* 0x00000097969b723e */ /* 0x020fe200000000ff */
        /* <DEDUP_REMOVED lines=13> */
[----:B------:R-:W-:Y:S03]  /*15790*/  FADD.FTZ R2, R233, R2 ;  /* 0x00000002e9027221 */ /* 0x000fe60000010000 */
[C---:B------:R-:W-:Y:S01]  /*157a0*/  HMMA.16816.F32 R140, R152.reuse, R134, R8 ;  /* 0x00000086988c723c */ /* 0x040fe20000001808 */
[----:B------:R-:W2:Y:S03]  /*157b0*/  LDSM.16.MT88.4 R8, [R205+0x9880] ;  /* 0x00988000cd08783b */ /* 0x000ea60000004200 */
[----:B------:R-:W-:Y:S04]  /*157c0*/  FADD.FTZ R237, R237, R2 ;  /* 0x00000002eded7221 */ /* 0x000fe80000010000 */
[C---:B------:R-:W-:Y:S01]  /*157d0*/  HMMA.16816.F32 R136, R152.reuse, R156, R12 ;  /* 0x0000009c9888723c */ /* 0x040fe2000000180c */
[----:B------:R-:W4:Y:S03]  /*157e0*/  LDSM.16.MT88.4 R12, [R205+0xa880] ;  /* 0x00a88000cd0c783b */ /* 0x000f260000004200 */
[----:B------:R-:W-:Y:S04]  /*157f0*/  FADD.FTZ R238, R238, R237 ;  /* 0x000000edeeee7221 */ /* 0x000fe80000010000 */
[C---:B------:R-:W-:Y:S01]  /*15800*/  HMMA.16816.F32 R132, R152.reuse, R158, R16 ;  /* 0x0000009e9884723c */ /* 0x040fe20000001810 */
[----:B------:R-:W5:Y:S03]  /*15810*/  LDSM.16.MT88.4 R16, [R205+0xb880] ;  /* 0x00b88000cd10783b */ /* 0x000f660000004200 */
[----:B------:R-:W-:Y:S04]  /*15820*/  FADD.FTZ R241, R241, R238 ;  /* 0x000000eef1f17221 */ /* 0x000fe80000010000 */
[C---:B---3--:R-:W-:Y:S01]  /*15830*/  HMMA.16816.F32 R20, R152.reuse, R160, R20 ;  /* 0x000000a09814723c */ /* 0x048fe20000001814 */
[----:B------:R-:W3:Y:S03]  /*15840*/  LDSM.16.MT88.4 R156, [R204+0xb880] ;  /* 0x00b88000cc9c783b */ /* 0x000ee60000004200 */
[----:B------:R-:W-:Y:S04]  /*15850*/  FADD.FTZ R220, R242, R241 ;  /* 0x000000f1f2dc7221 */ /* 0x000fe80000010000 */
[C---:B------:R-:W-:Y:S08]  /*15860*/  HMMA.16816.F32 R24, R152.reuse, R162, R24 ;  /* 0x000000a29818723c */ /* 0x040ff00000001818 */
[C---:B-1----:R-:W-:Y:S07]  /*15870*/  HMMA.16816.F32 R28, R152.reuse, R4, R28 ;  /* 0x00000004981c723c */ /* 0x042fee000000181c */
[----:B------:R-:W-:Y:S01]  /*15880*/  FADD.FTZ R4, R230, R231 ;  /* 0x000000e7e6047221 */ /* 0x000fe20000010000 */
[C---:B------:R-:W-:Y:S04]  /*15890*/  HMMA.16816.F32 R32, R152.reuse, R6, R32 ;  /* 0x000000069820723c */ /* 0x040fe80000001820 */
[----:B------:R-:W-:Y:S01]  /*158a0*/  FADD.FTZ R4, R149, R4 ;  /* 0x0000000495047221 */ /* 0x000fe20000010000 */
[----:B------:R-:W-:Y:S03]  /*158b0*/  MOV R149, R148 ;  /* 0x0000009400957202 */ /* 0x000fe60000000f00 */
        /* <DEDUP_REMOVED lines=29> */
.L_x_747:
        /* <DEDUP_REMOVED lines=155> */
.L_x_671:
        /* <DEDUP_REMOVED lines=39> */
[----:B---3--:R-:W-:Y:S02]  /*166b0*/  LOP3.LUT R13, R10, 0x1, RZ, 0xc0, !PT ;  /* 0x000000010a0d7812 */ /* 0x008fe400078ec0ff */
        /* <DEDUP_REMOVED lines=157> */
.L_x_752:
        /* <DEDUP_REMOVED lines=157> */
.L_x_754:
[----:B--234-:R-:W-:Y:S05]  /*17a60*/  BSYNC B0 ;  /* 0x0000000000007941 */ /* 0x01cfea0003800000 */
.L_x_753:
        /* <DEDUP_REMOVED lines=30> */
.L_x_756:
[----:B------:R-:W-:Y:S05]  /*17c50*/  BSYNC B0 ;  /* 0x0000000000007941 */ /* 0x000fea0003800000 */
.L_x_755:
        /* <DEDUP_REMOVED lines=30> */
.L_x_758:
[----:B------:R-:W-:Y:S05]  /*17e40*/  BSYNC B0 ;  /* 0x0000000000007941 */ /* 0x000fea0003800000 */
.L_x_757:
        /* <DEDUP_REMOVED lines=31> */
.L_x_751:
        /* <DEDUP_REMOVED lines=31> */
.L_x_759:
        /* <DEDUP_REMOVED lines=43> */
.L_x_761:
[----:B------:R-:W-:Y:S05]  /*184e0*/  BSYNC B0 ;  /* 0x0000000000007941 */ /* 0x000fea0003800000 */
.L_x_760:
        /* <DEDUP_REMOVED lines=54> */
[----:B---3--:R1:W3:Y:S10]  /*18850*/  SHFL.IDX PT, R13, R10, RZ, 0x181f ;  /* 0x00181fff0a0d7589 */ /* 0x0082f400000e0000 */
        /* <DEDUP_REMOVED lines=22> */
.L_x_763:
[----:B------:R-:W-:Y:S05]  /*189c0*/  BSYNC B0 ;  /* 0x0000000000007941 */ /* 0x000fea0003800000 */
.L_x_762:
        /* <DEDUP_REMOVED lines=27> */
.L_x_765:
[----:B------:R-:W-:Y:S05]  /*18b80*/  BSYNC B0 ;  /* 0x0000000000007941 */ /* 0x000fea0003800000 */
.L_x_764:
        /* <DEDUP_REMOVED lines=27> */
.L_x_767:
[----:B------:R-:W-:Y:S05]  /*18d40*/  BSYNC B0 ;  /* 0x0000000000007941 */ /* 0x000fea0003800000 */
.L_x_766:
        /* <DEDUP_REMOVED lines=28> */
.L_x_768:
        /* <DEDUP_REMOVED lines=15> */
.L_x_3544:


//--------------------- .text._ZN7cutlass13device_kernelIN5flash19enable_sm80_to_sm89INS1_16FlashAttnFwdSm80INS1_25CollectiveMainloopFwdSm80ILi8ELi1ELb0EN4cute5tupleIJNS5_1CILi128EEENS7_ILi96EEENS7_ILi256EEEEEELi256ENS_6half_tEfNS_4arch4Sm80ELb0ELb0ELb1ELb0ELb1ELb0ELb1ELb0EEENS1_21CollectiveEpilogueFwdINS6_IJS8_SA_S9_EEENS6_IJNS7_ILi1EEESI_SI_EEESC_SE_Li256ELb0ELb1ELb0ELb0EEENS1_19SingleTileSchedulerILb0ELb0ELb1ELi128EEEEEEEEEvNT_6ParamsE --------------------------
	.section	.text._ZN7cutlass13device_kernelIN5flash19enable_sm80_to_sm89INS1_16FlashAttnFwdSm80INS1_25CollectiveMainloopFwdSm80ILi8ELi1ELb0EN4cute5tupleIJNS5_1CILi128EEENS7_ILi96EEENS7_ILi256EEEEEELi256ENS_6half_tEfNS_4arch4Sm80ELb0ELb0ELb1ELb0ELb1ELb0ELb1ELb0EEENS1_21CollectiveEpilogueFwdINS6_IJS8_SA_S9_EEENS6_IJNS7_ILi1EEESI_SI_EEESC_SE_Li256ELb0ELb1ELb0ELb0EEENS1_19SingleTileSchedulerILb0ELb0ELb1ELi128EEEEEEEEEvNT_6ParamsE,"ax",@progbits
	.sectioninfo	@"SHI_REGISTERS=255"
	.align	128
.text._ZN7cutlass13device_kernelIN5flash19enable_sm80_to_sm89INS1_16FlashAttnFwdSm80INS1_25CollectiveMainloopFwdSm80ILi8ELi1ELb0EN4cute5tupleIJNS5_1CILi128EEENS7_ILi96EEENS7_ILi256EEEEEELi256ENS_6half_tEfNS_4arch4Sm80ELb0ELb0ELb1ELb0ELb1ELb0ELb1ELb0EEENS1_21CollectiveEpilogueFwdINS6_IJS8_SA_S9_EEENS6_IJNS7_ILi1EEESI_SI_EEESC_SE_Li256ELb0ELb1ELb0ELb0EEENS1_19SingleTileSchedulerILb0ELb0ELb1ELi128EEEEEEEEEvNT_6ParamsE:
        .type           _ZN7cutlass13device_kernelIN5flash19enable_sm80_to_sm89INS1_16FlashAttnFwdSm80INS1_25CollectiveMainloopFwdSm80ILi8ELi1ELb0EN4cute5tupleIJNS5_1CILi128EEENS7_ILi96EEENS7_ILi256EEEEEELi256ENS_6half_tEfNS_4arch4Sm80ELb0ELb0ELb1ELb0ELb1ELb0ELb1ELb0EEENS1_21CollectiveEpilogueFwdINS6_IJS8_SA_S9_EEENS6_IJNS7_ILi1EEESI_SI_EEESC_SE_Li256ELb0ELb1ELb0ELb0EEENS1_19SingleTileSchedulerILb0ELb0ELb1ELi128EEEEEEEEEvNT_6ParamsE,@function
        .size           _ZN7cutlass13device_kernelIN5flash19enable_sm80_to_sm89INS1_16FlashAttnFwdSm80INS1_25CollectiveMainloopFwdSm80ILi8ELi1ELb0EN4cute5tupleIJNS5_1CILi128EEENS7_ILi96EEENS7_ILi256EEEEEELi256ENS_6half_tEfNS_4arch4Sm80ELb0ELb0ELb1ELb0ELb1ELb0ELb1ELb0EEENS1_21CollectiveEpilogueFwdINS6_IJS8_SA_S9_EEENS6_IJNS7_ILi1EEESI_SI_EEESC_SE_Li256ELb0ELb1ELb0ELb0EEENS1_19SingleTileSchedulerILb0ELb0ELb1ELi128EEEEEEEEEvNT_6ParamsE,(.L_x_3545 - _ZN7cutlass13device_kernelIN5flash19enable_sm80_to_sm89INS1_16FlashAttnFwdSm80INS1_25CollectiveMainloopFwdSm80ILi8ELi1ELb0EN4cute5tupleIJNS5_1CILi128EEENS7_ILi96EEENS7_ILi256EEEEEELi256ENS_6half_tEfNS_4arch4Sm80ELb0ELb0ELb1ELb0ELb1ELb0ELb1ELb0EEENS1_21CollectiveEpilogueFwdINS6_IJS8_SA_S9_EEENS6_IJNS7_ILi1EEESI_SI_EEESC_SE_Li256ELb0ELb1ELb0ELb0EEENS1_19SingleTileSchedulerILb0ELb0ELb1ELi128EEEEEEEEEvNT_6ParamsE)
        .other          _ZN7cutlass13device_kernelIN5flash19enable_sm80_to_sm89INS1_16FlashAttnFwdSm80INS1_25CollectiveMainloopFwdSm80ILi8ELi1ELb0EN4cute5tupleIJNS5_1CILi128EEENS7_ILi96EEENS7_ILi256EEEEEELi256ENS_6half_tEfNS_4arch4Sm80ELb0ELb0ELb1ELb0ELb1ELb0ELb1ELb0EEENS1_21CollectiveEpilogueFwdINS6_IJS8_SA_S9_EEENS6_IJNS7_ILi1EEESI_SI_EEESC_SE_Li256ELb0ELb1ELb0ELb0EEENS1_19SingleTileSchedulerILb0ELb0ELb1ELi128EEEEEEEEEvNT_6ParamsE,@"STO_CUDA_ENTRY STV_DEFAULT"
_ZN7cutlass13device_kernelIN5flash19enable_sm80_to_sm89INS1_16FlashAttnFwdSm80INS1_25CollectiveMainloopFwdSm80ILi8ELi1ELb0EN4cute5tupleIJNS5_1CILi128EEENS7_ILi96EEENS7_ILi256EEEEEELi256ENS_6half_tEfNS_4arch4Sm80ELb0ELb0ELb1ELb0ELb1ELb0ELb1ELb0EEENS1_21CollectiveEpilogueFwdINS6_IJS8_SA_S9_EEENS6_IJNS7_ILi1EEESI_SI_EEESC_SE_Li256ELb0ELb1ELb0ELb0EEENS1_19SingleTileSchedulerILb0ELb0ELb1ELi128EEEEEEEEEvNT_6ParamsE:
        /* <DEDUP_REMOVED lines=15> */
[----:B------:R-:W-:Y:S02]  /*00f0*/  ULDC.64 UR4, c[0x0][0x340] ;  /* 0x0000d00000047ab9 */ /* 0x000fe40000000a00 */
[----:B------:R-:W-:Y:S02]  /*0100*/  UISETP.NE.U32.AND UP1, UPT, URZ, UR4, UPT ;  /* 0x000000043f00728c */ /* 0x000fe4000bf25070 */
[----:B------:R1:W2:Y:S01]  /*0110*/  @P2 LDG.E R4, [R4.64] ;  /* 0x0000000c04042981 */ /* 0x0002a2000c1e1900 */
[----:B------:R-:W-:Y:S02]  /*0120*/  ULDC.64 UR6, c[0x0][0x340] ;  /* 0x0000d00000067ab9 */ /* 0x000fe40000000a00 */
[----:B------:R-:W-:-:S06]  /*0130*/  UISETP.NE.AND.EX UP1, UPT, URZ, UR5, UPT, UP1 ;  /* 0x000000053f00728c */ /* 0x000fcc000bf25310 */
[----:B------:R-:W-:-:S05]  /*0140*/  PLOP3.LUT P6, PT, PT, PT, UP1, 0x80, 0x0 ;  /* 0x000000000000781c */ /* 0x000fca0003fcf018 */
[----:B------:R-:W-:Y:S02]  /*0150*/  @UP1 UMOV UR4, 0x4 ;  /* 0x0000000400041882 */ /* 0x000fe40000000000 */
[----:B------:R-:W-:-:S06]  /*0160*/  @UP1 UIMAD.WIDE UR4, UR14, UR4, UR6 ;  /* 0x000000040e0412a5 */ /* 0x000fcc000f8e0206 */
[----:B------:R-:W-:Y:S02]  /*0170*/  IMAD.U32 R3, RZ, RZ, UR5 ;  /* 0x00000005ff037e24 */ /* 0x000fe4000f8e00ff */
[----:B------:R-:W-:Y:S01]  /*0180*/  IMAD.U32 R2, RZ, RZ, UR4 ;  /* 0x00000004ff027e24 */ /* 0x000fe2000f8e00ff */
[----:B------:R-:W3:Y:S01]  /*0190*/  S2UR UR7, SR_CTAID.Y ;  /* 0x00000000000779c3 */ /* 0x000ee20000002600 */
[----:B------:R-:W4:Y:S01]  /*01a0*/  S2R R13, SR_CTAID.X ;  /* 0x00000000000d7919 */ /* 0x000f220000002500 */
[----:B------:R-:W-:Y:S01]  /*01b0*/  IMAD.MOV.U32 R11, RZ, RZ, c[0x0][0x2c4] ;  /* 0x0000b100ff0b7624 */ /* 0x000fe200078e00ff */
[----:B------:R-:W-:Y:S02]  /*01c0*/  ULDC.64 UR4, c[0x0][0x1b8] ;  /* 0x00006e0000047ab9 */ /* 0x000fe40000000a00 */
[----:B------:R5:W2:Y:S01]  /*01d0*/  @P6 LDG.E R3, [R2.64] ;  /* 0x0000000c02036981 */ /* 0x000aa2000c1e1900 */
[----:B------:R-:W-:Y:S01]  /*01e0*/  USHF.R.S32.HI UR9, URZ, 0x1f, UR14 ;  /* 0x0000001f3f097899 */ /* 0x000fe2000801140e */
[C---:B------:R-:W-:Y:S01]  /*01f0*/  ISETP.NE.AND P0, PT, R11.reuse, 0x1, PT ;  /* 0x000000010b00780c */ /* 0x040fe20003f05270 */
[----:B------:R-:W-:Y:S01]  /*0200*/  IMAD R11, R11, c[0x0][0x168], RZ ;  /* 0x00005a000b0b7a24 */ /* 0x000fe200078e02ff */
[----:B---3--:R-:W-:-:S02]  /*0210*/  USHF.R.S32.HI UR6, URZ, 0x1f, UR7 ;  /* 0x0000001f3f067899 */ /* 0x008fc40008011407 */
[----:B------:R-:W-:Y:S02]  /*0220*/  UIMAD.WIDE.U32 UR10, UR7, UR4, URZ ;  /* 0x00000004070a72a5 */ /* 0x000fe4000f8e003f */
[----:B------:R-:W-:Y:S01]  /*0230*/  UIMAD UR8, UR6, UR4, URZ ;  /* 0x00000004060872a4 */ /* 0x000fe2000f8e023f */
[----:B-----5:R-:W3:Y:S03]  /*0240*/  S2R R2, SR_TID.X ;  /* 0x0000000000027919 */ /* 0x020ee60000002100 */
[----:B------:R-:W-:-:S03]  /*0250*/  UIMAD UR8, UR7, UR5, UR8 ;  /* 0x00000005070872a4 */ /* 0x000fc6000f8e0208 */
[----:B------:R-:W-:Y:S02]  /*0260*/  ULDC.64 UR4, c[0x0][0x1c0] ;  /* 0x0000700000047ab9 */ /* 0x000fe40000000a00 */
[----:B------:R-:W-:Y:S02]  /*0270*/  UIADD3 UR11, UR11, UR8, URZ ;  /* 0x000000080b0b7290 */ /* 0x000fe4000fffe03f */
[----:B------:R-:W-:Y:S02]  /*0280*/  UIMAD UR9, UR9, UR4, URZ ;  /* 0x00000004090972a4 */ /* 0x000fe4000f8e023f */
[----:B------:R-:W-:Y:S02]  /*0290*/  UIMAD.WIDE.U32 UR10, UR14, UR4, UR10 ;  /* 0x000000040e0a72a5 */ /* 0x000fe4000f8e000a */
[----:B------:R-:W-:Y:S02]  /*02a0*/  UIMAD UR5, UR14, UR5, UR9 ;  /* 0x000000050e0572a4 */ /* 0x000fe4000f8e0209 */
[----:B------:R-:W-:-:S02]  /*02b0*/  ULDC UR4, c[0x0][0x2ac] ;  /* 0x0000ab0000047ab9 */ /* 0x000fc40000000800 */
[----:B------:R-:W-:Y:S01]  /*02c0*/  UIADD3 UR5, UR11, UR5, URZ ;  /* 0x000000050b057290 */ /* 0x000fe2000fffe03f */
[----:B------:R-:W-:Y:S01]  /*02d0*/  IMAD.U32 R15, RZ, RZ, UR11 ;  /* 0x0000000bff0f7e24 */ /* 0x000fe2000f8e00ff */
[----:B------:R-:W-:Y:S01]  /*02e0*/  UMOV UR8, 0x60 ;  /* 0x0000006000087882 */ /* 0x000fe20000000000 */
[----:B------:R-:W-:Y:S01]  /*02f0*/  IMAD.U32 R14, RZ, RZ, UR10 ;  /* 0x0000000aff0e7e24 */ /* 0x000fe2000f8e00ff */
[----:B------:R-:W-:Y:S02]  /*0300*/  UMOV UR11, URZ ;  /* 0x0000003f000b7c82 */ /* 0x000fe40008000000 */
[----:B------:R-:W-:Y:S01]  /*0310*/  IMAD.U32 R15, RZ, RZ, UR5 ;  /* 0x00000005ff0f7e24 */ /* 0x000fe2000f8e00ff */
[----:B---3--:R-:W-:Y:S01]  /*0320*/  SHF.R.S32.HI R17, RZ, 0x1f, R2 ;  /* 0x0000001fff117819 */ /* 0x008fe20000011402 */
[----:B------:R-:W-:Y:S02]  /*0330*/  ULDC UR10, c[0x0][0x1d0] ;  /* 0x00007400000a7ab9 */ /* 0x000fe40000000800 */
[----:B------:R-:W-:Y:S01]  /*0340*/  UIMAD UR10, UR4, UR10, URZ ;  /* 0x0000000a040a72a4 */ /* 0x000fe2000f8e023f */
[----:B------:R-:W-:-:S02]  /*0350*/  LEA.HI R7, R17, R2, RZ, 0x3 ;  /* 0x0000000211077211 */ /* 0x000fc400078f18ff */
[----:B------:R-:W-:Y:S02]  /*0360*/  ULDC UR4, c[0x0][0x2b8] ;  /* 0x0000ae0000047ab9 */ /* 0x000fe40000000800 */
[----:B------:R-:W-:Y:S01]  /*0370*/  LOP3.LUT R0, R7, 0xfffffff8, RZ, 0xc0, !PT ;  /* 0xfffffff807007812 */ /* 0x000fe200078ec0ff */
[----:B------:R-:W-:Y:S01]  /*0380*/  UIADD3 UR16, UR10, 0x5f, URZ ;  /* 0x0000005f0a107890 */ /* 0x000fe2000fffe03f */
[----:B------:R-:W-:Y:S01]  /*0390*/  SHF.R.S32.HI R7, RZ, 0x3, R7 ;  /* 0x00000003ff077819 */ /* 0x000fe20000011407 */
[----:B------:R-:W-:Y:S02]  /*03a0*/  UISETP.NE.AND UP0, UPT, UR4, 0x1, UPT ;  /* 0x000000010400788c */ /* 0x000fe4000bf05270 */
[----:B------:R-:W-:Y:S01]  /*03b0*/  IMAD.IADD R0, R2, 0x1, -R0 ;  /* 0x0000000102007824 */ /* 0x000fe200078e0a00 */
[----:B------:R-:W-:Y:S01]  /*03c0*/  UIMAD.WIDE UR16, UR16, 0x2aaaaaab, URZ ;  /* 0x2aaaaaab101078a5 */ /* 0x000fe2000f8e023f */
[--C-:B----4-:R-:W-:Y:S02]  /*03d0*/  IMAD R16, R13, 0x80, R7.reuse ;  /* 0x000000800d107824 */ /* 0x110fe400078e0207 */
[----:B------:R-:W-:-:S02]  /*03e0*/  IMAD R116, R0, 0x20, R7 ;  /* 0x0000002000747824 */ /* 0x000fc400078e0207 */
[----:B------:R-:W-:Y:S02]  /*03f0*/  IMAD.SHL.U32 R213, R0, 0x8, RZ ;  /* 0x0000000800d57824 */ /* 0x000fe400078e00ff */
[----:B------:R-:W-:Y:S01]  /*0400*/  IMAD R9, R13, 0x80, R116 ;  /* 0x000000800d097824 */ /* 0x000fe200078e0274 */
[----:B------:R-:W-:Y:S01]  /*0410*/  STL [R1+0xc], R116 ;  /* 0x00000c7401007387 */ /* 0x000fe20000100800 */
[----:B------:R-:W-:Y:S01]  /*0420*/  UMOV UR5, UR17 ;  /* 0x0000001100057c82 */ /* 0x000fe20008000000 */
[----:B------:R-:W-:Y:S01]  /*0430*/  IADD3 R29, R213, 0x40, RZ ;  /* 0x00000040d51d7810 */ /* 0x000fe20007ffe0ff */
[----:B-1----:R-:W-:Y:S01]  /*0440*/  @P0 IMAD.HI.U32 R5, R9, c[0x0][0x2c8], RZ ;  /* 0x0000b20009050a27 */ /* 0x002fe200078e00ff */
[----:B------:R1:W-:Y:S01]  /*0450*/  STL [R1+0x8], R9 ;  /* 0x0000080901007387 */ /* 0x0003e20000100800 */
[C---:B------:R-:W-:Y:S01]  /*0460*/  IADD3 R28, R213.reuse, 0x80, RZ ;  /* 0x00000080d51c7810 */ /* 0x040fe20007ffe0ff */
[----:B------:R-:W-:Y:S01]  /*0470*/  USHF.R.U32.HI UR9, URZ, 0x1f, UR5 ;  /* 0x0000001f3f097899 */ /* 0x000fe20008011605 */
[----:B------:R-:W-:Y:S01]  /*0480*/  IMAD.MOV.U32 R6, RZ, RZ, R9 ;  /* 0x000000ffff067224 */ /* 0x000fe200078e0009 */
[----:B------:R-:W-:Y:S01]  /*0490*/  @P0 SHF.R.U32.HI R6, RZ, c[0x0][0x2cc], R5 ;  /* 0x0000b300ff060a19 */ /* 0x000fe20000011605 */
[----:B------:R-:W-:Y:S01]  /*04a0*/  IMAD.MOV.U32 R251, RZ, RZ, RZ ;  /* 0x000000fffffb7224 */ /* 0x000fe200078e00ff */
[----:B------:R-:W-:Y:S01]  /*04b0*/  IADD3 R215, R213, 0xc0, RZ ;  /* 0x000000c0d5d77810 */ /* 0x000fe20007ffe0ff */
[----:B------:R-:W-:Y:S01]  /*04c0*/  ULEA.HI.SX32 UR9, UR5, UR9, 0x1c ;  /* 0x0000000905097291 */ /* 0x000fe2000f8fe23f */
[--C-:B------:R-:W-:Y:S01]  /*04d0*/  SHF.R.S32.HI R5, RZ, 0x1f, R6.reuse ;  /* 0x0000001fff057819 */ /* 0x100fe20000011406 */
[----:B------:R-:W-:Y:S01]  /*04e0*/  IMAD.MOV R8, RZ, RZ, -R6 ;  /* 0x000000ffff087224 */ /* 0x000fe200078e0a06 */
[----:B------:R-:W-:Y:S01]  /*04f0*/  ISETP.GE.AND P5, PT, R29, c[0x0][0x198], PT ;  /* 0x000066001d007a0c */ /* 0x000fe20003fa6270 */
[----:B------:R-:W-:Y:S01]  /*0500*/  IMAD.WIDE.U32 R14, R6, c[0x0][0x1b0], R14 ;  /* 0x00006c00060e7a25 */ /* 0x000fe200078e000e */
[----:B------:R-:W-:Y:S01]  /*0510*/  ISETP.GE.AND P4, PT, R28, c[0x0][0x198], PT ;  /* 0x000066001c007a0c */ /* 0x000fe20003f86270 */
[----:B------:R-:W-:Y:S01]  /*0520*/  UIMAD UR8, UR9, UR8, -0x60 ;  /* 0xffffffa0090874a4 */ /* 0x000fe2000f8e0208 */
[----:B------:R-:W-:Y:S01]  /*0530*/  ISETP.GE.AND P3, PT, R215, c[0x0][0x198], PT ;  /* 0x00006600d7007a0c */ /* 0x000fe20003f66270 */
[----:B------:R-:W-:Y:S01]  /*0540*/  IMAD R5, R5, c[0x0][0x1b0], RZ ;  /* 0x00006c0005057a24 */ /* 0x000fe200078e02ff */
[----:B------:R-:W-:Y:S01]  /*0550*/  ULDC.64 UR4, c[0x0][0x2b0] ;  /* 0x0000ac0000047ab9 */ /* 0x000fe20000000a00 */
[----:B------:R-:W-:Y:S01]  /*0560*/  IMAD R8, R8, c[0x0][0x2c4], R9 ;  /* 0x0000b10008087a24 */ /* 0x000fe200078e0209 */
[----:B------:R-:W-:Y:S01]  /*0570*/  STL [R1+0x14], R213 ;  /* 0x000014d501007387 */ /* 0x000fe20000100800 */
[----:B------:R-:W-:-:S03]  /*0580*/  IMAD R5, R6, c[0x0][0x1b4], R5 ;  /* 0x00006d0006057a24 */ /* 0x000fc600078e0205 */
[----:B------:R-:W-:Y:S01]  /*0590*/  SHF.R.S32.HI R6, RZ, 0x1f, R8 ;  /* 0x0000001fff067819 */ /* 0x000fe20000011408 */
[----:B------:R-:W-:Y:S01]  /*05a0*/  IMAD.IADD R15, R15, 0x1, R5 ;  /* 0x000000010f0f7824 */ /* 0x000fe200078e0205 */
[----:B------:R-:W-:Y:S01]  /*05b0*/  STL [R1], R16 ;  /* 0x0000001001007387 */ /* 0x000fe20000100800 */
[----:B------:R-:W-:Y:S02]  /*05c0*/  IMAD.SHL.U32 R5, R7, 0x40, RZ ;  /* 0x0000004007057824 */ /* 0x000fe400078e00ff */
[----:B------:R-:W-:-:S03]  /*05d0*/  IMAD R6, R6, c[0x0][0x1a8], RZ ;  /* 0x00006a0006067a24 */ /* 0x000fc600078e02ff */
[----:B------:R-:W-:Y:S01]  /*05e0*/  LOP3.LUT R5, R5, 0x1c0, RZ, 0xc0, !PT ;  /* 0x000001c005057812 */ /* 0x000fe200078ec0ff */
[C---:B------:R-:W-:Y:S02]  /*05f0*/  IMAD R6, R8.reuse, c[0x0][0x1ac], R6 ;  /* 0x00006b0008067a24 */ /* 0x040fe400078e0206 */
[----:B-1----:R-:W-:Y:S01]  /*0600*/  IMAD.WIDE.U32 R8, R8, c[0x0][0x1a8], R14 ;  /* 0x00006a0008087a25 */ /* 0x002fe200078e000e */
[----:B------:R-:W-:Y:S02]  /*0610*/  SHF.R.U32.HI R12, RZ, 0x3, R5 ;  /* 0x00000003ff0c7819 */ /* 0x000fe40000011605 */
[----:B------:R-:W-:Y:S01]  /*0620*/  LOP3.LUT R5, R5, 0x38, R213, 0xf8, !PT ;  /* 0x0000003805057812 */ /* 0x000fe200078ef8d5 */
[----:B------:R-:W-:Y:S01]  /*0630*/  IMAD.IADD R9, R9, 0x1, R6 ;  /* 0x0000000109097824 */ /* 0x000fe200078e0206 */
[----:B------:R-:W-:Y:S02]  /*0640*/  LEA R10, P0, R8, c[0x0][0x160], 0x1 ;  /* 0x00005800080a7a11 */ /* 0x000fe400078008ff */
[----:B------:R-:W-:-:S02]  /*0650*/  LOP3.LUT R5, R5, R12, RZ, 0x3c, !PT ;  /* 0x0000000c05057212 */ /* 0x000fc400078e3cff */
[----:B------:R-:W-:Y:S01]  /*0660*/  LEA.HI.X R9, R8, c[0x0][0x164], R9, 0x1, P0 ;  /* 0x0000590008097a11 */ /* 0x000fe200000f0c09 */
[----:B------:R-:W-:Y:S01]  /*0670*/  SHFL.IDX PT, R12, R10, RZ, 0x181f ;  /* 0x00181fff0a0c7589 */ /* 0x000fe200000e0000 */
[-C--:B------:R-:W-:Y:S02]  /*0680*/  ISETP.GE.AND P0, PT, R16, R11.reuse, PT ;  /* 0x0000000b1000720c */ /* 0x080fe40003f06270 */
[----:B------:R-:W-:Y:S01]  /*0690*/  LEA.HI R6, R17, R2, RZ, 0x6 ;  /* 0x0000000211067211 */ /* 0x000fe200078f30ff */
[----:B------:R-:W1:Y:S04]  /*06a0*/  SHFL.IDX PT, R13, R9, RZ, 0x181f ;  /* 0x00181fff090d7589 */ /* 0x000e6800000e0000 */
[----:B------:R-:W-:Y:S01]  /*06b0*/  IMAD.SHL.U32 R8, R6, 0x8, RZ ;  /* 0x0000000806087824 */ /* 0x000fe200078e00ff */
[----:B------:R-:W-:Y:S01]  /*06c0*/  IADD3 R6, R16, 0x20, RZ ;  /* 0x0000002010067810 */ /* 0x000fe20007ffe0ff */
[----:B------:R-:W-:Y:S03]  /*06d0*/  SHFL.IDX PT, R22, R10, 0x1, 0x181f ;  /* 0x00381f000a167f89 */ /* 0x000fe600000e0000 */
[----:B------:R-:W-:Y:S01]  /*06e0*/  ISETP.GE.AND P1, PT, R6, R11, PT ;  /* 0x0000000b0600720c */ /* 0x000fe20003f26270 */
[----:B------:R-:W3:Y:S01]  /*06f0*/  SHFL.IDX PT, R23, R9, 0x1, 0x181f ;  /* 0x00381f0009177f89 */ /* 0x000ee200000e0000 */
[----:B------:R-:W-:-:S02]  /*0700*/  LOP3.LUT R214, R5, 0xfffffe00, R8, 0xf8, !PT ;  /* 0xfffffe0005d67812 */ /* 0x000fc400078ef808 */
[----:B------:R-:W-:Y:S02]  /*0710*/  @!P0 SHF.R.S32.HI R6, RZ, 0x1f, R29 ;  /* 0x0000001fff068819 */ /* 0x000fe4000001141d */
[----:B------:R-:W-:Y:S01]  /*0720*/  @!P0 SHF.R.S32.HI R5, RZ, 0x1f, R28 ;  /* 0x0000001fff058819 */ /* 0x000fe2000001141c */
[----:B------:R-:W-:Y:S01]  /*0730*/  @!P0 IMAD.SHL.U32 R8, R214, 0x2, RZ ;  /* 0x00000002d6088824 */ /* 0x000fe200078e00ff */
[----:B------:R-:W-:Y:S01]  /*0740*/  @!P0 LEA.HI R6, R6, R29, RZ, 0x3 ;  /* 0x0000001d06068211 */ /* 0x000fe200078f18ff */
[----:B------:R-:W-:Y:S01]  /*0750*/  STL [R1+0x4], R214 ;  /* 0x000004d601007387 */ /* 0x000fe20000100800 */
[----:B------:R-:W-:Y:S02]  /*0760*/  @!P0 LEA.HI R5, R5, R28, RZ, 0x3 ;  /* 0x0000001c05058211 */ /* 0x000fe400078f18ff */
[----:B------:R-:W-:Y:S01]  /*0770*/  @!P0 LOP3.LUT R6, R6, 0xfffffff8, RZ, 0xc0, !PT ;  /* 0xfffffff806068812 */ /* 0x000fe200078ec0ff */
[----:B------:R-:W-:Y:S01]  /*0780*/  STL [R1+0x10], R215 ;  /* 0x000010d701007387 */ /* 0x000fe20000100800 */
[----:B------:R-:W-:Y:S01]  /*0790*/  @!P0 LOP3.LUT R5, R5, 0xfffffff8, RZ, 0xc0, !PT ;  /* 0xfffffff805058812 */ /* 0x000fe200078ec0ff */
[----:B-1----:R-:W-:-:S02]  /*07a0*/  @!P0 IMAD.WIDE R14, R213, 0x2, R12 ;  /* 0x00000002d50e8825 */ /* 0x002fc400078e020c */
[----:B------:R-:W4:Y:S02]  /*07b0*/  LDL.LU R212, [R1+0x18] ;  /* 0x0000180001d47983 */ /* 0x000f240000300800 */
[----:B------:R-:W-:-:S04]  /*07c0*/  @!P0 IMAD.WIDE R18, R6, 0x2, R12 ;  /* 0x0000000206128825 */ /* 0x000fc800078e020c */
[----:B------:R-:W-:Y:S01]  /*07d0*/  @!P0 IMAD.WIDE R20, R5, 0x2, R12 ;  /* 0x0000000205148825 */ /* 0x000fe200078e020c */
[----:B--2---:R1:W2:Y:S01]  /*07e0*/  @P2 R2UR UR11, R4 ;  /* 0x00000000040b23c2 */ /* 0x0042a200000e0000 */
[----:B------:R-:W-:-:S13]  /*07f0*/  ISETP.GE.AND P2, PT, R213, c[0x0][0x198], PT ;  /* 0x00006600d5007a0c */ /* 0x000fda0003f46270 */
[----:B------:R5:W-:Y:S04]  /*0800*/  @!P0 LDGSTS.E.BYPASS.LTC128B.128 [R8+0x18100], [R14.64], !P2 ;  /* 0x181000000e088fae */ /* 0x000be8000d101d4c */
[----:B------:R2:W-:Y:S04]  /*0810*/  @!P0 LDGSTS.E.BYPASS.LTC128B.128 [R8+0x1c100], [R18.64], !P5 ;  /* 0x1c10000012088fae */ /* 0x0005e8000e901d4c */
[----:B------:R3:W-:Y:S01]  /*0820*/  @!P0 LDGSTS.E.BYPASS.LTC128B.128 [R8+0x20100], [R20.64], !P4 ;  /* 0x2010000014088fae */ /* 0x0007e2000e101d4c */
[----:B-1----:R-:W-:-:S04]  /*0830*/  @!P0 SHF.R.S32.HI R4, RZ, 0x1f, R215 ;  /* 0x0000001fff048819 */ /* 0x002fc800000114d7 */
[----:B------:R-:W-:Y:S01]  /*0840*/  @!P0 LEA.HI R4, R4, R215, RZ, 0x3 ;  /* 0x000000d704048211 */ /* 0x000fe200078f18ff */
[----:B------:R1:W1:Y:S03]  /*0850*/  @P6 R2UR UR15, R3 ;  /* 0x00000000030f63c2 */ /* 0x00026600000e0000 */
[----:B------:R-:W-:Y:S02]  /*0860*/  @!P0 LOP3.LUT R4, R4, 0xfffffff8, RZ, 0xc0, !PT ;  /* 0xfffffff804048812 */ /* 0x000fe400078ec0ff */
[----:B------:R-:W-:-:S03]  /*0870*/  PLOP3.LUT P6, PT, PT, PT, UP0, 0x80, 0x0 ;  /* 0x000000000000781c */ /* 0x000fc60003fcf008 */
[----:B------:R-:W-:Y:S01]  /*0880*/  @!P0 IMAD.WIDE R12, R4, 0x2, R12 ;  /* 0x00000002040c8825 */ /* 0x000fe200078e020c */
[----:B------:R-:W-:-:S04]  /*0890*/  IADD3 R4, R16, 0x40, RZ ;  /* 0x0000004010047810 */ /* 0x000fc80007ffe0ff */
[----:B------:R1:W-:Y:S01]  /*08a0*/  @!P0 LDGSTS.E.BYPASS.LTC128B.128 [R8+0x24100], [R12.64], !P3 ;  /* 0x241000000c088fae */ /* 0x0003e2000d901d4c */
[----:B------:R-:W-:Y:S02]  /*08b0*/  ISETP.GE.AND P0, PT, R4, R11, PT ;  /* 0x0000000b0400720c */ /* 0x000fe40003f06270 */
[----:B------:R-:W-:Y:S02]  /*08c0*/  @!P1 SHF.R.S32.HI R4, RZ, 0x1f, R29 ;  /* 0x0000001fff049819 */ /* 0x000fe4000001141d */
[----:B--2---:R-:W-:Y:S02]  /*08d0*/  @!P1 SHF.R.S32.HI R18, RZ, 0x1f, R28 ;  /* 0x0000001fff129819 */ /* 0x004fe4000001141c */
[----:B------:R-:W-:Y:S01]  /*08e0*/  @!P1 LEA.HI R4, R4, R29, RZ, 0x3 ;  /* 0x0000001d04049211 */ /* 0x000fe200078f18ff */
[----:B---3--:R-:W-:Y:S01]  /*08f0*/  @!P1 IMAD.WIDE R20, R213, 0x2, R22 ;  /* 0x00000002d5149825 */ /* 0x008fe200078e0216 */
[----:B-----5:R-:W-:Y:S02]  /*0900*/  @!P1 SHF.R.S32.HI R14, RZ, 0x1f, R215 ;  /* 0x0000001fff0e9819 */ /* 0x020fe400000114d7 */
[----:B------:R-:W-:-:S02]  /*0910*/  @!P1 LOP3.LUT R4, R4, 0xfffffff8, RZ, 0xc0, !PT ;  /* 0xfffffff804049812 */ /* 0x000fc400078ec0ff */
[----:B------:R-:W-:Y:S01]  /*0920*/  @!P1 LEA.HI R18, R18, R28, RZ, 0x3 ;  /* 0x0000001c12129211 */ /* 0x000fe200078f18ff */
[----:B------:R-:W-:Y:S01]  /*0930*/  @!P0 IMAD.SHL.U32 R6, R214, 0x2, RZ ;  /* 0x00000002d6068824 */ /* 0x000fe200078e00ff */
[----:B-1----:R-:W-:Y:S01]  /*0940*/  @!P0 SHF.R.S32.HI R3, RZ, 0x1f, R215 ;  /* 0x0000001fff038819 */ /* 0x002fe200000114d7 */
[----:B------:R-:W-:Y:S01]  /*0950*/  @!P1 IMAD.WIDE R4, R4, 0x2, R22 ;  /* 0x0000000204049825 */ /* 0x000fe200078e0216 */
[-C--:B------:R-:W-:Y:S02]  /*0960*/  @!P1 LEA.HI R14, R14, R215.reuse, RZ, 0x3 ;  /* 0x000000d70e0e9211 */ /* 0x080fe400078f18ff */
[----:B------:R-:W-:Y:S02]  /*0970*/  @!P0 LEA.HI R3, R3, R215, RZ, 0x3 ;  /* 0x000000d703038211 */ /* 0x000fe400078f18ff */
[----:B------:R-:W-:Y:S02]  /*0980*/  @!P1 LOP3.LUT R18, R18, 0xfffffff8, RZ, 0xc0, !PT ;  /* 0xfffffff812129812 */ /* 0x000fe400078ec0ff */
[----:B------:R-:W-:-:S02]  /*0990*/  @!P1 LOP3.LUT R14, R14, 0xfffffff8, RZ, 0xc0, !PT ;  /* 0xfffffff80e0e9812 */ /* 0x000fc400078ec0ff */
[----:B------:R-:W-:Y:S01]  /*09a0*/  @!P0 LOP3.LUT R3, R3, 0xfffffff8, RZ, 0xc0, !PT ;  /* 0xfffffff803038812 */ /* 0x000fe200078ec0ff */
[--C-:B------:R-:W-:Y:S01]  /*09b0*/  @!P1 IMAD.WIDE R18, R18, 0x2, R22.reuse ;  /* 0x0000000212129825 */ /* 0x100fe200078e0216 */
[----:B------:R-:W-:Y:S03]  /*09c0*/  SHFL.IDX PT, R12, R10, 0x2, 0x181f ;  /* 0x00581f000a0c7f89 */ /* 0x000fe600000e0000 */
[----:B------:R-:W-:Y:S01]  /*09d0*/  @!P1 IMAD.SHL.U32 R8, R214, 0x2, RZ ;  /* 0x00000002d6089824 */ /* 0x000fe200078e00ff */
[----:B------:R-:W1:Y:S01]  /*09e0*/  SHFL.IDX PT, R13, R9, 0x2, 0x181f ;  /* 0x00581f00090d7f89 */ /* 0x000e6200000e0000 */
[----:B------:R-:W-:-:S03]  /*09f0*/  @!P1 IMAD.WIDE R14, R14, 0x2, R22 ;  /* 0x000000020e0e9825 */ /* 0x000fc600078e0216 */
[----:B------:R2:W-:Y:S04]  /*0a00*/  @!P1 LDGSTS.E.BYPASS.LTC128B.128 [R8+0x19100], [R20.64], !P2 ;  /* 0x1910000014089fae */ /* 0x0005e8000d101d4c */
[----:B------:R3:W-:Y:S04]  /*0a10*/  @!P1 LDGSTS.E.BYPASS.LTC128B.128 [R8+0x1d100], [R4.64], !P5 ;  /* 0x1d10000004089fae */ /* 0x0007e8000e901d4c */
[----:B------:R2:W-:Y:S04]  /*0a20*/  @!P1 LDGSTS.E.BYPASS.LTC128B.128 [R8+0x21100], [R18.64], !P4 ;  /* 0x2110000012089fae */ /* 0x0005e8000e101d4c */
[----:B------:R2:W-:Y:S01]  /*0a30*/  @!P1 LDGSTS.E.BYPASS.LTC128B.128 [R8+0x25100], [R14.64], !P3 ;  /* 0x251000000e089fae */ /* 0x0005e2000d901d4c */
[----:B-1----:R-:W-:Y:S01]  /*0a40*/  @!P0 IMAD.WIDE R22, R3, 0x2, R12 ;  /* 0x0000000203168825 */ /* 0x002fe200078e020c */
[----:B---3--:R-:W-:-:S02]  /*0a50*/  @!P0 SHF.R.S32.HI R5, RZ, 0x1f, R29 ;  /* 0x0000001fff058819 */ /* 0x008fc4000001141d */
[----:B------:R-:W-:Y:S02]  /*0a60*/  @!P0 SHF.R.S32.HI R4, RZ, 0x1f, R28 ;  /* 0x0000001fff048819 */ /* 0x000fe4000001141c */
[----:B------:R-:W-:Y:S02]  /*0a70*/  @!P0 LEA.HI R5, R5, R29, RZ, 0x3 ;  /* 0x0000001d05058211 */ /* 0x000fe400078f18ff */
[----:B------:R-:W-:Y:S02]  /*0a80*/  @!P0 LEA.HI R4, R4, R28, RZ, 0x3 ;  /* 0x0000001c04048211 */ /* 0x000fe400078f18ff */
[----:B------:R-:W-:Y:S02]  /*0a90*/  @!P0 LOP3.LUT R5, R5, 0xfffffff8, RZ, 0xc0, !PT ;  /* 0xfffffff805058812 */ /* 0x000fe400078ec0ff */
[----:B------:R-:W-:Y:S02]  /*0aa0*/  @!P0 LOP3.LUT R4, R4, 0xfffffff8, RZ, 0xc0, !PT ;  /* 0xfffffff804048812 */ /* 0x000fe400078ec0ff */
[----:B--2---:R-:W-:Y:S01]  /*0ab0*/  IADD3 R8, R16, 0x60, RZ ;  /* 0x0000006010087810 */ /* 0x004fe20007ffe0ff */
[--C-:B------:R-:W-:Y:S01]  /*0ac0*/  @!P0 IMAD.WIDE R20, R5, 0x2, R12.reuse ;  /* 0x0000000205148825 */ /* 0x100fe200078e020c */
[----:B------:R-:W-:Y:S01]  /*0ad0*/  PLOP3.LUT P1, PT, PT, PT, UP0, 0x80, 0x0 ;  /* 0x000000000000781c */ /* 0x000fe20003f2f008 */
[----:B------:R-:W-:Y:S01]  /*0ae0*/  SHFL.IDX PT, R10, R10, 0x3, 0x181f ;  /* 0x00781f000a0a7f89 */ /* 0x000fe200000e0000 */
[----:B------:R-:W-:Y:S01]  /*0af0*/  IADD3 R3, R116, UR8, RZ ;  /* 0x0000000874037c10 */ /* 0x000fe2000fffe0ff */
[----:B------:R-:W-:-:S04]  /*0b00*/  @!P0 IMAD.WIDE R4, R4, 0x2, R12 ;  /* 0x0000000204048825 */ /* 0x000fc800078e020c */
[----:B------:R-:W-:-:S05]  /*0b10*/  @!P0 IMAD.WIDE R12, R213, 0x2, R12 ;  /* 0x00000002d50c8825 */ /* 0x000fca00078e020c */
[----:B------:R1:W-:Y:S04]  /*0b20*/  @!P0 LDGSTS.E.BYPASS.LTC128B.128 [R6+0x1a100], [R12.64], !P2 ;  /* 0x1a1000000c068fae */ /* 0x0003e8000d101d4c */
[----:B------:R1:W-:Y:S04]  /*0b30*/  @!P0 LDGSTS.E.BYPASS.LTC128B.128 [R6+0x1e100], [R20.64], !P5 ;  /* 0x1e10000014068fae */ /* 0x0003e8000e901d4c */
[----:B------:R2:W-:Y:S04]  /*0b40*/  @!P0 LDGSTS.E.BYPASS.LTC128B.128 [R6+0x22100], [R4.64], !P4 ;  /* 0x2210000004068fae */ /* 0x0005e8000e101d4c */
[----:B------:R1:W-:Y:S01]  /*0b50*/  @!P0 LDGSTS.E.BYPASS.LTC128B.128 [R6+0x26100], [R22.64], !P3 ;  /* 0x2610000016068fae */ /* 0x0003e2000d901d4c */
[----:B------:R-:W-:-:S03]  /*0b60*/  ISETP.GE.AND P0, PT, R8, R11, PT ;  /* 0x0000000b0800720c */ /* 0x000fc60003f06270 */
[----:B------:R-:W3:Y:S01]  /*0b70*/  SHFL.IDX PT, R11, R9, 0x3, 0x181f ;  /* 0x00781f00090b7f89 */ /* 0x000ee200000e0000 */
[----:B------:R-:W-:-:S09]  /*0b80*/  IADD3 R252, R3, UR11, RZ ;  /* 0x0000000b03fc7c10 */ /* 0x000fd2000fffe0ff */
[----:B------:R-:W-:Y:S01]  /*0b90*/  @!P0 SHF.R.S32.HI R8, RZ, 0x1f, R29 ;  /* 0x0000001fff088819 */ /* 0x000fe2000001141d */
[----:B--2---:R-:W-:-:S04]  /*0ba0*/  @P1 IMAD.HI.U32 R5, R252, c[0x0][0x2bc], RZ ;  /* 0x0000af00fc051a27 */ /* 0x004fc800078e00ff */
[----:B------:R-:W-:Y:S01]  /*0bb0*/  IMAD.MOV.U32 R4, RZ, RZ, R252 ;  /* 0x000000ffff047224 */ /* 0x000fe200078e00fc */
[----:B------:R-:W-:Y:S02]  /*0bc0*/  @P6 SHF.R.U32.HI R4, RZ, c[0x0][0x2c0], R5 ;  /* 0x0000b000ff046a19 */ /* 0x000fe40000011605 */
[----:B-1----:R-:W-:Y:S02]  /*0bd0*/  @!P0 SHF.R.S32.HI R6, RZ, 0x1f, R28 ;  /* 0x0000001fff068819 */ /* 0x002fe4000001141c */
[----:B------:R-:W-:Y:S02]  /*0be0*/  @!P0 SHF.R.S32.HI R5, RZ, 0x1f, R215 ;  /* 0x0000001fff058819 */ /* 0x000fe400000114d7 */
[----:B------:R-:W-:Y:S02]  /*0bf0*/  @!P0 LEA.HI R8, R8, R29, RZ, 0x3 ;  /* 0x0000001d08088211 */ /* 0x000fe400078f18ff */
[----:B------:R-:W-:Y:S02]  /*0c00*/  @!P0 LEA.HI R6, R6, R28, RZ, 0x3 ;  /* 0x0000001c06068211 */ /* 0x000fe400078f18ff */
[----:B------:R-:W-:-:S02]  /*0c10*/  @!P0 LEA.HI R5, R5, R215, RZ, 0x3 ;  /* 0x000000d705058211 */ /* 0x000fc400078f18ff */
[----:B------:R-:W-:Y:S02]  /*0c20*/  @!P0 LOP3.LUT R8, R8, 0xfffffff8, RZ, 0xc0, !PT ;  /* 0xfffffff808088812 */ /* 0x000fe400078ec0ff */
[----:B------:R-:W-:Y:S02]  /*0c30*/  @!P0 LOP3.LUT R6, R6, 0xfffffff8, RZ, 0xc0, !PT ;  /* 0xfffffff806068812 */ /* 0x000fe400078ec0ff */
[----:B------:R-:W-:Y:S01]  /*0c40*/  @!P0 LOP3.LUT R5, R5, 0xfffffff8, RZ, 0xc0, !PT ;  /* 0xfffffff805058812 */ /* 0x000fe200078ec0ff */
[----:B---3--:R-:W-:Y:S01]  /*0c50*/  @!P0 IMAD.WIDE R18, R213, 0x2, R10 ;  /* 0x00000002d5128825 */ /* 0x008fe200078e020a */
[----:B------:R-:W-:-:S03]  /*0c60*/  ISETP.GE.AND P1, PT, R3, UR10, PT ;  /* 0x0000000a03007c0c */ /* 0x000fc6000bf26270 */
[----:B------:R-:W-:Y:S02]  /*0c70*/  @!P0 IMAD.SHL.U32 R3, R214, 0x2, RZ ;  /* 0x00000002d6038824 */ /* 0x000fe400078e00ff */
[--C-:B------:R-:W-:Y:S01]  /*0c80*/  @!P0 IMAD.WIDE R20, R8, 0x2, R10.reuse ;  /* 0x0000000208148825 */ /* 0x100fe200078e020a */
[----:B------:R-:W-:Y:S02]  /*0c90*/  @!UP1 UMOV UR15, UR14 ;  /* 0x0000000e000f9c82 */ /* 0x000fe40008000000 */
[----:B------:R1:W-:Y:S01]  /*0ca0*/  @!P0 LDGSTS.E.BYPASS.LTC128B.128 [R3+0x1b100], [R18.64], !P2 ;  /* 0x1b10000012038fae */ /* 0x0003e2000d101d4c */
[--C-:B------:R-:W-:Y:S01]  /*0cb0*/  @!P0 IMAD.WIDE R22, R6, 0x2, R10.reuse ;  /* 0x0000000206168825 */ /* 0x100fe200078e020a */
[----:B------:R-:W-:Y:S01]  /*0cc0*/  USHF.R.S32.HI UR14, URZ, 0x1f, UR15 ;  /* 0x0000001f3f0e7899 */ /* 0x000fe2000801140f */
[----:B------:R-:W-:Y:S01]  /*0cd0*/  ISETP.GT.OR P1, PT, R116, 0x5f, P1 ;  /* 0x0000005f7400780c */ /* 0x000fe20000f24670 */
[----:B------:R1:W-:Y:S01]  /*0ce0*/  @!P0 LDGSTS.E.BYPASS.LTC128B.128 [R3+0x1f100], [R20.64], !P5 ;  /* 0x1f10000014038fae */ /* 0x0003e2000e901d4c */
[----:B------:R-:W-:-:S03]  /*0cf0*/  @!P0 IMAD.WIDE R10, R5, 0x2, R10 ;  /* 0x00000002050a8825 */ /* 0x000fc600078e020a */
[----:B------:R1:W-:Y:S01]  /*0d00*/  @!P0 LDGSTS.E.BYPASS.LTC128B.128 [R3+0x23100], [R22.64], !P4 ;  /* 0x2310000016038fae */ /* 0x0003e2000e101d4c */
[----:B------:R-:W-:-:S03]  /*0d10*/  UIMAD UR14, UR14, UR4, URZ ;  /* 0x000000040e0e72a4 */ /* 0x000fc6000f8e023f */
[----:B------:R1:W-:Y:S04]  /*0d20*/  @!P0 LDGSTS.E.BYPASS.LTC128B.128 [R3+0x27100], [R10.64], !P3 ;  /* 0x271000000a038fae */ /* 0x0003e8000d901d4c */
[----:B------:R-:W0:Y:S01]  /*0d30*/  LDGDEPBAR ;  /* 0x00000000000079af */ /* 0x000e220000000000 */
[----:B------:R-:W-:Y:S02]  /*0d40*/  UIMAD.WIDE.U32 UR16, UR15, UR4, URZ ;  /* 0x000000040f1072a5 */ /* 0x000fe4000f8e003f */
[----:B------:R-:W-:-:S03]  /*0d50*/  UIMAD UR14, UR15, UR5, UR14 ;  /* 0x000000050f0e72a4 */ /* 0x000fc6000f8e020e */
[----:B------:R-:W-:Y:S02]  /*0d60*/  ULDC.64 UR4, c[0x0][0x1e8] ;  /* 0x00007a0000047ab9 */ /* 0x000fe40000000a00 */
[----:B------:R-:W-:Y:S01]  /*0d70*/  UIADD3 UR14, UR17, UR14, URZ ;  /* 0x0000000e110e7290 */ /* 0x000fe2000fffe03f */
[----:B------:R-:W-:-:S05]  /*0d80*/  @!P1 IADD3 R12, P6, R4, UR16, RZ ;  /* 0x00000010040c9c10 */ /* 0x000fca000ffde0ff */
[----:B------:R-:W-:Y:S02]  /*0d90*/  @!P1 LEA.HI.X.SX32 R9, R4, UR14, 0x1, P6 ;  /* 0x0000000e04099c11 */ /* 0x000fe4000b0f0eff */
[----:B------:R-:W-:-:S04]  /*0da0*/  @!P1 LEA R14, P6, R12, c[0x0][0x2a0], 0x2 ;  /* 0x0000a8000c0e9a11 */ /* 0x000fc800078c10ff */
[----:B------:R-:W-:Y:S01]  /*0db0*/  @!P1 LEA.HI.X R15, R12, c[0x0][0x2a4], R9, 0x2, P6 ;  /* 0x0000a9000c0f9a11 */ /* 0x000fe200030f1409 */
[----:B------:R-:W-:Y:S06]  /*0dc0*/  BAR.SYNC.DEFER_BLOCKING 0x0 ;  /* 0x0000000000007b1d */ /* 0x000fec0000010000 */
[----:B------:R-:W2:Y:S01]  /*0dd0*/  @!P1 LDG.E R251, [R14.64] ;  /* 0x0000000c0efb9981 */ /* 0x000ea2000c1e1900 */
[----:B-1----:R-:W-:-:S04]  /*0de0*/  IMAD.MOV R3, RZ, RZ, -R4 ;  /* 0x000000ffff037224 */ /* 0x002fc800078e0a04 */
[----:B------:R-:W-:-:S05]  /*0df0*/  IMAD R252, R3, c[0x0][0x2b8], R252 ;  /* 0x0000ae0003fc7a24 */ /* 0x000fca00078e02fc */
[----:B------:R-:W-:Y:S01]  /*0e00*/  SHF.R.S32.HI R9, RZ, 0x1f, R252 ;  /* 0x0000001fff097819 */ /* 0x000fe200000114fc */
[----:B------:R-:W-:-:S04]  /*0e10*/  IMAD.WIDE.U32 R4, R252, c[0x0][0x1e0], RZ ;  /* 0x00007800fc047a25 */ /* 0x000fc800078e00ff */
[----:B------:R-:W-:-:S04]  /*0e20*/  IMAD R3, R9, c[0x0][0x1e0], RZ ;  /* 0x0000780009037a24 */ /* 0x000fc800078e02ff */
[----:B------:R-:W-:Y:S01]  /*0e30*/  IMAD R3, R252, c[0x0][0x1e4], R3 ;  /* 0x00007900fc037a24 */ /* 0x000fe200078e0203 */
[----:B------:R-:W-:-:S03]  /*0e40*/  UIMAD UR15, UR6, UR4, URZ ;  /* 0x00000004060f72a4 */ /* 0x000fc6000f8e023f */
[----:B------:R-:W-:Y:S01]  /*0e50*/  IMAD.IADD R5, R5, 0x1, R3 ;  /* 0x0000000105057824 */ /* 0x000fe200078e0203 */
[----:B------:R-:W-:Y:S02]  /*0e60*/  UIMAD.WIDE.U32 UR20, UR7, UR4, URZ ;  /* 0x00000004071472a5 */ /* 0x000fe4000f8e003f */
[----:B------:R-:W-:Y:S02]  /*0e70*/  UIMAD UR15, UR7, UR5, UR15 ;  /* 0x00000005070f72a4 */ /* 0x000fe4000f8e020f */
[----:B------:R-:W-:Y:S02]  /*0e80*/  UIADD3 UR18, UR9, -0x1, URZ ;  /* 0xffffffff09127890 */ /* 0x000fe4000fffe03f */
[----:B------:R-:W-:Y:S02]  /*0e90*/  UIADD3 UR15, UR21, UR15, URZ ;  /* 0x0000000f150f7290 */ /* 0x000fe4000fffe03f */
[----:B------:R-:W-:Y:S01]  /*0ea0*/  UIMAD UR18, UR18, -0x60, UR10 ;  /* 0xffffffa0121278a4 */ /* 0x000fe2000f8e020a */
[----:B------:R-:W-:Y:S01]  /*0eb0*/  LEA.HI R3, R17, R2, RZ, 0x4 ;  /* 0x0000000211037211 */ /* 0x000fe200078f20ff */
[----:B------:R-:W-:-:S02]  /*0ec0*/  IMAD R18, R252, c[0x0][0x1e0], RZ ;  /* 0x00007800fc127a24 */ /* 0x000fc400078e02ff */
[----:B------:R-:W-:Y:S01]  /*0ed0*/  IMAD.SHL.U32 R249, R0, 0x40, RZ ;  /* 0x0000004000f97824 */ /* 0x000fe200078e00ff */
[----:B------:R-:W-:Y:S02]  /*0ee0*/  SHF.R.S32.HI R12, RZ, 0x4, R3 ;  /* 0x00000004ff0c7819 */ /* 0x000fe40000011403 */
[----:B----4-:R-:W-:Y:S01]  /*0ef0*/  LOP3.LUT R212, R212, 0xfffffffe, RZ, 0xc0, !PT ;  /* 0xfffffffed4d47812 */ /* 0x010fe200078ec0ff */
[----:B------:R-:W-:Y:S01]  /*0f00*/  UISETP.GE.AND UP1, UPT, UR10, 0x1, UPT ;  /* 0x000000010a00788c */ /* 0x000fe2000bf26270 */
[C---:B------:R-:W-:Y:S01]  /*0f10*/  LOP3.LUT R11, R3.reuse, 0xfffffff0, RZ, 0xc0, !PT ;  /* 0xfffffff0030b7812 */ /* 0x040fe200078ec0ff */
[----:B------:R-:W-:Y:S01]  /*0f20*/  ULDC.64 UR4, c[0x0][0x210] ;  /* 0x0000840000047ab9 */ /* 0x000fe20000000a00 */
[----:B------:R-:W-:-:S04]  /*0f30*/  LEA.HI R3, R3, R12, RZ, 0x1 ;  /* 0x0000000c03037211 */ /* 0x000fc800078f08ff */
[----:B------:R-:W-:Y:S02]  /*0f40*/  LOP3.LUT R3, R3, 0xfffffffe, RZ, 0xc0, !PT ;  /* 0xfffffffe03037812 */ /* 0x000fe400078ec0ff */
[----:B------:R-:W-:-:S03]  /*0f50*/  LOP3.LUT R249, R249, 0x1c0, RZ, 0xc0, !PT ;  /* 0x000001c0f9f97812 */ /* 0x000fc600078ec0ff */
[----:B------:R-:W-:Y:S01]  /*0f60*/  IMAD.IADD R3, R12, 0x1, -R3 ;  /* 0x000000010c037824 */ /* 0x000fe200078e0a03 */
[----:B------:R-:W-:Y:S01]  /*0f70*/  ISETP.GE.AND P6, PT, R213, c[0x0][0x1d4], PT ;  /* 0x00007500d5007a0c */ /* 0x000fe20003fc6270 */
[----:B------:R-:W-:Y:S01]  /*0f80*/  IMAD.IADD R11, R2, 0x1, -R11 ;  /* 0x00000001020b7824 */ /* 0x000fe200078e0a0b */
[----:B------:R-:W-:Y:S02]  /*0f90*/  ISETP.GE.AND P5, PT, R29, c[0x0][0x1d4], PT ;  /* 0x000075001d007a0c */ /* 0x000fe40003fa6270 */
[----:B------:R-:W-:Y:S02]  /*0fa0*/  ISETP.GE.AND P4, PT, R28, c[0x0][0x1d4], PT ;  /* 0x000075001c007a0c */ /* 0x000fe40003f86270 */
[----:B------:R-:W-:-:S13]  /*0fb0*/  ISETP.GE.AND P3, PT, R215, c[0x0][0x1d4], PT ;  /* 0x00007500d7007a0c */ /* 0x000fda0003f66270 */
[----:B------:R-:W-:-:S05]  /*0fc0*/  @P3 LOP3.LUT R212, R212, 0x1, RZ, 0xfc, !PT ;  /* 0x00000001d4d43812 */ /* 0x000fca00078efcff */
[----:B------:R-:W-:Y:S01]  /*0fd0*/  STL [R1+0x18], R212 ;  /* 0x000018d401007387 */ /* 0x000fe20000100800 */
[----:B------:R-:W-:Y:S02]  /*0fe0*/  UIMAD UR6, UR6, UR4, URZ ;  /* 0x00000004060672a4 */ /* 0x000fe4000f8e023f */
[----:B------:R-:W-:Y:S02]  /*0ff0*/  UIMAD.WIDE.U32 UR22, UR7, UR4, URZ ;  /* 0x00000004071672a5 */ /* 0x000fe4000f8e003f */
[----:B------:R-:W-:-:S04]  /*1000*/  UIMAD UR5, UR7, UR5, UR6 ;  /* 0x00000005070572a4 */ /* 0x000fc8000f8e0206 */
[----:B------:R-:W-:Y:S01]  /*1010*/  UIADD3 UR5, UR23, UR5, URZ ;  /* 0x0000000517057290 */ /* 0x000fe2000fffe03f */
[----:B--2---:R-:W-:Y:S01]  /*1020*/  SHF.R.S32.HI R8, RZ, 0x1f, R251 ;  /* 0x0000001fff087819 */ /* 0x004fe200000114fb */
[----:B------:R-:W-:-:S04]  /*1030*/  IMAD.WIDE.U32 R4, R251, c[0x0][0x1f0], R4 ;  /* 0x00007c00fb047a25 */ /* 0x000fc800078e0004 */
[----:B------:R-:W-:Y:S01]  /*1040*/  IMAD R6, R8, c[0x0][0x1f0], RZ ;  /* 0x00007c0008067a24 */ /* 0x000fe200078e02ff */
[----:B------:R-:W-:-:S03]  /*1050*/  IADD3 R10, P1, R4, UR20, RZ ;  /* 0x00000014040a7c10 */ /* 0x000fc6000ff3e0ff */
[----:B------:R-:W-:Y:S01]  /*1060*/  IMAD R4, R251, c[0x0][0x1f4], R6 ;  /* 0x00007d00fb047a24 */ /* 0x000fe200078e0206 */
[----:B------:R-:W-:Y:S01]  /*1070*/  LEA R20, P0, R10, c[0x0][0x1c8], 0x1 ;  /* 0x000072000a147a11 */ /* 0x000fe200078008ff */
[----:B------:R-:W-:-:S03]  /*1080*/  IMAD.SHL.U32 R6, R7, 0x8, RZ ;  /* 0x0000000807067824 */ /* 0x000fc600078e00ff */
[----:B------:R-:W-:Y:S02]  /*1090*/  IADD3.X R4, R5, UR15, R4, P1, !PT ;  /* 0x0000000f05047c10 */ /* 0x000fe40008ffe404 */
[----:B------:R-:W-:Y:S02]  /*10a0*/  IADD3 R7, -R7, UR18, RZ ;  /* 0x0000001207077c10 */ /* 0x000fe4000fffe1ff */
[----:B------:R-:W-:Y:S01]  /*10b0*/  LEA.HI.X R10, R10, c[0x0][0x1cc], R4, 0x1, P0 ;  /* 0x000073000a0a7a11 */ /* 0x000fe200000f0c04 */
[----:B------:R-:W-:Y:S01]  /*10c0*/  SHFL.IDX PT, R26, R20, RZ, 0x181f ;  /* 0x00181fff141a7589 */ /* 0x000fe200000e0000 */
[----:B------:R-:W-:-:S03]  /*10d0*/  ISETP.GE.AND P2, PT, R7, 0x1, PT ;  /* 0x000000010700780c */ /* 0x000fc60003f46270 */
[----:B------:R-:W1:Y:S01]  /*10e0*/  SHFL.IDX PT, R27, R10, RZ, 0x181f ;  /* 0x00181fff0a1b7589 */ /* 0x000e6200000e0000 */
[----:B------:R-:W-:Y:S01]  /*10f0*/  IMAD R18, R251, c[0x0][0x1f0], R18 ;  /* 0x00007c00fb127a24 */ /* 0x000fe200078e0212 */
[----:B------:R-:W-:-:S04]  /*1100*/  LOP3.LUT R6, R249, 0x8, R6, 0xf8, !PT ;  /* 0x00000008f9067812 */ /* 0x000fc800078ef806 */
[----:B------:R-:W-:-:S04]  /*1110*/  IADD3 R18, R18, UR20, RZ ;  /* 0x0000001412127c10 */ /* 0x000fc8000fffe0ff */
[----:B------:R-:W-:Y:S02]  /*1120*/  @P2 SHF.R.S32.HI R22, RZ, 0x1f, R29 ;  /* 0x0000001fff162819 */ /* 0x000fe4000001141d */
[----:B------:R-:W-:Y:S02]  /*1130*/  @P2 SHF.R.S32.HI R14, RZ, 0x1f, R28 ;  /* 0x0000001fff0e2819 */ /* 0x000fe4000001141c */
[----:B------:R-:W-:Y:S02]  /*1140*/  @P2 SHF.R.S32.HI R12, RZ, 0x1f, R215 ;  /* 0x0000001fff0c2819 */ /* 0x000fe400000114d7 */
[----:B------:R-:W-:Y:S02]  /*1150*/  @P2 LEA.HI R22, R22, R29, RZ, 0x3 ;  /* 0x0000001d16162211 */ /* 0x000fe400078f18ff */
[----:B------:R-:W-:Y:S02]  /*1160*/  @P2 LEA.HI R14, R14, R28, RZ, 0x3 ;  /* 0x0000001c0e0e2211 */ /* 0x000fe400078f18ff */
[----:B------:R-:W-:-:S02]  /*1170*/  @P2 LEA.HI R12, R12, R215, RZ, 0x3 ;  /* 0x000000d70c0c2211 */ /* 0x000fc400078f18ff */
[----:B------:R-:W-:Y:S02]  /*1180*/  SHF.R.U32.HI R249, RZ, 0x3, R249 ;  /* 0x00000003fff97819 */ /* 0x000fe400000116f9 */
[----:B------:R-:W-:Y:S01]  /*1190*/  ISETP.GE.AND P1, PT, R7, 0x21, PT ;  /* 0x000000210700780c */ /* 0x000fe20003f26270 */
[----:B------:R-:W-:Y:S01]  /*11a0*/  SHFL.IDX PT, R20, R20, 0x1, 0x181f ;  /* 0x00381f0014147f89 */ /* 0x000fe200000e0000 */
[----:B------:R-:W-:Y:S02]  /*11b0*/  @P2 LOP3.LUT R22, R22, 0xfffffff8, RZ, 0xc0, !PT ;  /* 0xfffffff816162812 */ /* 0x000fe400078ec0ff */
[----:B------:R-:W-:Y:S01]  /*11c0*/  LEA R18, R18, c[0x0][0x1c8], 0x1 ;  /* 0x0000720012127a11 */ /* 0x000fe200078e08ff */
[----:B------:R-:W2:Y:S01]  /*11d0*/  SHFL.IDX PT, R21, R10, 0x1, 0x181f ;  /* 0x00381f000a157f89 */ /* 0x000ea200000e0000 */
[----:B------:R-:W-:Y:S02]  /*11e0*/  @P2 LOP3.LUT R14, R14, 0xfffffff8, RZ, 0xc0, !PT ;  /* 0xfffffff80e0e2812 */ /* 0x000fe400078ec0ff */
[----:B------:R-:W-:Y:S01]  /*11f0*/  @P2 LOP3.LUT R12, R12, 0xfffffff8, RZ, 0xc0, !PT ;  /* 0xfffffff80c0c2812 */ /* 0x000fe200078ec0ff */
[----:B-1----:R-:W-:Y:S01]  /*1200*/  @P2 IMAD.WIDE R24, R213, 0x2, R26 ;  /* 0x00000002d5182825 */ /* 0x002fe200078e021a */
[----:B------:R-:W-:-:S02]  /*1210*/  SHF.R.S32.HI R5, RZ, 0x1f, R11 ;  /* 0x0000001fff057819 */ /* 0x000fc4000001140b */
[----:B------:R-:W-:Y:S01]  /*1220*/  LOP3.LUT R249, R6, R249, RZ, 0x3c, !PT ;  /* 0x000000f906f97212 */ /* 0x000fe200078e3cff */
[----:B------:R-:W-:Y:S01]  /*1230*/  @P2 IMAD.SHL.U32 R6, R214, 0x2, RZ ;  /* 0x00000002d6062824 */ /* 0x000fe200078e00ff */
[----:B------:R-:W-:Y:S01]  /*1240*/  ISETP.GE.AND P0, PT, R7, 0x41, PT ;  /* 0x000000410700780c */ /* 0x000fe20003f06270 */
[--C-:B------:R-:W-:Y:S01]  /*1250*/  @P2 IMAD.WIDE R22, R22, 0x2, R26.reuse ;  /* 0x0000000216162825 */ /* 0x100fe200078e021a */
[----:B------:R-:W-:Y:S01]  /*1260*/  SHFL.IDX PT, R18, R18, 0x2, 0x181f ;  /* 0x00581f0012127f89 */ /* 0x000fe200000e0000 */
[----:B------:R-:W-:Y:S02]  /*1270*/  LEA.HI R5, R5, R11, RZ, 0x3 ;  /* 0x0000000b05057211 */ /* 0x000fe400078f18ff */
[--C-:B------:R-:W-:Y:S01]  /*1280*/  @P2 IMAD.WIDE R14, R14, 0x2, R26.reuse ;  /* 0x000000020e0e2825 */ /* 0x100fe200078e021a */
[----:B------:R1:W3:Y:S03]  /*1290*/  SHFL.IDX PT, R19, R10, 0x2, 0x181f ;  /* 0x00581f000a137f89 */ /* 0x0002e600000e0000 */
[----:B------:R-:W-:Y:S01]  /*12a0*/  @P2 IMAD.WIDE R12, R12, 0x2, R26 ;  /* 0x000000020c0c2825 */ /* 0x000fe200078e021a */
[----:B------:R4:W-:Y:S01]  /*12b0*/  @P2 LDGSTS.E.BYPASS.LTC128B.128 [R6+0xc100], [R24.64], !P6 ;  /* 0x0c10000018062fae */ /* 0x0009e2000f101d4c */
[----:B------:R-:W-:-:S03]  /*12c0*/  LOP3.LUT R4, R5, 0xfffffff8, RZ, 0xc0, !PT ;  /* 0xfffffff805047812 */ /* 0x000fc600078ec0ff */
[----:B------:R2:W-:Y:S04]  /*12d0*/  @P2 LDGSTS.E.BYPASS.LTC128B.128 [R6+0xf100], [R22.64], !P5 ;  /* 0x0f10000016062fae */ /* 0x0005e8000e901d4c */
[----:B------:R5:W-:Y:S04]  /*12e0*/  @P2 LDGSTS.E.BYPASS.LTC128B.128 [R6+0x12100], [R14.64], !P4 ;  /* 0x121000000e062fae */ /* 0x000be8000e101d4c */
[----:B------:R2:W-:Y:S01]  /*12f0*/  @P2 LDGSTS.E.BYPASS.LTC128B.128 [R6+0x15100], [R12.64], !P3 ;  /* 0x151000000c062fae */ /* 0x0005e2000d901d4c */
[----:B------:R-:W-:Y:S01]  /*1300*/  IMAD.IADD R4, R11, 0x1, -R4 ;  /* 0x000000010b047824 */ /* 0x000fe200078e0a04 */
[----:B------:R-:W-:-:S02]  /*1310*/  @P0 SHF.R.S32.HI R11, RZ, 0x1f, R28 ;  /* 0x0000001fff0b0819 */ /* 0x000fc4000001141c */
[----:B-1----:R-:W-:Y:S02]  /*1320*/  @P0 SHF.R.S32.HI R10, RZ, 0x1f, R215 ;  /* 0x0000001fff0a0819 */ /* 0x002fe400000114d7 */
[----:B------:R-:W-:Y:S02]  /*1330*/  @P0 LEA.HI R11, R11, R28, RZ, 0x3 ;  /* 0x0000001c0b0b0211 */ /* 0x000fe400078f18ff */
[----:B------:R-:W-:Y:S02]  /*1340*/  @P0 LEA.HI R10, R10, R215, RZ, 0x3 ;  /* 0x000000d70a0a0211 */ /* 0x000fe400078f18ff */
[----:B-----5:R-:W-:Y:S02]  /*1350*/  @P1 SHF.R.S32.HI R15, RZ, 0x1f, R29 ;  /* 0x0000001fff0f1819 */ /* 0x020fe4000001141d */
[----:B------:R-:W-:Y:S02]  /*1360*/  @P1 SHF.R.S32.HI R14, RZ, 0x1f, R28 ;  /* 0x0000001fff0e1819 */ /* 0x000fe4000001141c */
[----:B--2---:R-:W-:-:S02]  /*1370*/  @P1 SHF.R.S32.HI R13, RZ, 0x1f, R215 ;  /* 0x0000001fff0d1819 */ /* 0x004fc400000114d7 */
[----:B------:R-:W-:Y:S02]  /*1380*/  @P1 LEA.HI R15, R15, R29, RZ, 0x3 ;  /* 0x0000001d0f0f1211 */ /* 0x000fe400078f18ff */
[----:B------:R-:W-:Y:S02]  /*1390*/  @P0 SHF.R.S32.HI R12, RZ, 0x1f, R29 ;  /* 0x0000001fff0c0819 */ /* 0x000fe4000001141d */
[----:B------:R-:W-:Y:S02]  /*13a0*/  @P1 LEA.HI R14, R14, R28, RZ, 0x3 ;  /* 0x0000001c0e0e1211 */ /* 0x000fe400078f18ff */
[----:B------:R-:W-:Y:S02]  /*13b0*/  @P1 LEA.HI R13, R13, R215, RZ, 0x3 ;  /* 0x000000d70d0d1211 */ /* 0x000fe400078f18ff */
[----:B------:R-:W-:Y:S02]  /*13c0*/  @P1 LOP3.LUT R15, R15, 0xfffffff8, RZ, 0xc0, !PT ;  /* 0xfffffff80f0f1812 */ /* 0x000fe400078ec0ff */
[----:B------:R-:W-:-:S02]  /*13d0*/  @P0 LEA.HI R12, R12, R29, RZ, 0x3 ;  /* 0x0000001d0c0c0211 */ /* 0x000fc400078f18ff */
[----:B------:R-:W-:Y:S02]  /*13e0*/  @P1 LOP3.LUT R14, R14, 0xfffffff8, RZ, 0xc0, !PT ;  /* 0xfffffff80e0e1812 */ /* 0x000fe400078ec0ff */
[----:B------:R-:W-:Y:S01]  /*13f0*/  @P1 LOP3.LUT R13, R13, 0xfffffff8, RZ, 0xc0, !PT ;  /* 0xfffffff80d0d1812 */ /* 0x000fe200078ec0ff */
[--C-:B------:R-:W-:Y:S01]  /*1400*/  @P1 IMAD.WIDE R22, R15, 0x2, R20.reuse ;  /* 0x000000020f161825 */ /* 0x100fe200078e0214 */
[----:B------:R-:W-:Y:S02]  /*1410*/  @P0 LOP3.LUT R12, R12, 0xfffffff8, RZ, 0xc0, !PT ;  /* 0xfffffff80c0c0812 */ /* 0x000fe400078ec0ff */
[----:B------:R-:W-:Y:S01]  /*1420*/  @P0 LOP3.LUT R11, R11, 0xfffffff8, RZ, 0xc0, !PT ;  /* 0xfffffff80b0b0812 */ /* 0x000fe200078ec0ff */
[----:B------:R-:W-:Y:S01]  /*1430*/  @P1 IMAD.WIDE R14, R14, 0x2, R20 ;  /* 0x000000020e0e1825 */ /* 0x000fe200078e0214 */
[----:B------:R-:W-:-:S03]  /*1440*/  @P0 LOP3.LUT R10, R10, 0xfffffff8, RZ, 0xc0, !PT ;  /* 0xfffffff80a0a0812 */ /* 0x000fc600078ec0ff */
[----:B----4-:R-:W-:-:S04]  /*1450*/  @P1 IMAD.WIDE R24, R13, 0x2, R20 ;  /* 0x000000020d181825 */ /* 0x010fc800078e0214 */
[----:B------:R-:W-:Y:S02]  /*1460*/  @P1 IMAD.SHL.U32 R16, R214, 0x2, RZ ;  /* 0x00000002d6101824 */ /* 0x000fe400078e00ff */
[----:B------:R-:W-:-:S04]  /*1470*/  @P1 IMAD.WIDE R20, R213, 0x2, R20 ;  /* 0x00000002d5141825 */ /* 0x000fc800078e0214 */
[--C-:B---3--:R-:W-:Y:S01]  /*1480*/  @P0 IMAD.WIDE R12, R12, 0x2, R18.reuse ;  /* 0x000000020c0c0825 */ /* 0x108fe200078e0212 */
[----:B------:R1:W-:Y:S03]  /*1490*/  @P1 LDGSTS.E.BYPASS.LTC128B.128 [R16+0xd100], [R20.64], !P6 ;  /* 0x0d10000014101fae */ /* 0x0003e6000f101d4c */
[--C-:B------:R-:W-:Y:S01]  /*14a0*/  @P0 IMAD.WIDE R30, R11, 0x2, R18.reuse ;  /* 0x000000020b1e0825 */ /* 0x100fe200078e0212 */
[----:B------:R1:W-:Y:S03]  /*14b0*/  @P1 LDGSTS.E.BYPASS.LTC128B.128 [R16+0x10100], [R22.64], !P5 ;  /* 0x1010000016101fae */ /* 0x0003e6000e901d4c */
[--C-:B------:R-:W-:Y:S01]  /*14c0*/  @P0 IMAD.WIDE R26, R10, 0x2, R18.reuse ;  /* 0x000000020a1a0825 */ /* 0x100fe200078e0212 */
[----:B------:R2:W-:Y:S03]  /*14d0*/  @P1 LDGSTS.E.BYPASS.LTC128B.128 [R16+0x13100], [R14.64], !P4 ;  /* 0x131000000e101fae */ /* 0x0005e6000e101d4c */
[----:B------:R-:W-:Y:S01]  /*14e0*/  @P0 IMAD.SHL.U32 R6, R214, 0x2, RZ ;  /* 0x00000002d6060824 */ /* 0x000fe200078e00ff */
[----:B------:R3:W-:Y:S01]  /*14f0*/  @P1 LDGSTS.E.BYPASS.LTC128B.128 [R16+0x16100], [R24.64], !P3 ;  /* 0x1610000018101fae */ /* 0x0007e2000d901d4c */
[----:B------:R-:W-:-:S05]  /*1500*/  @P0 IMAD.WIDE R18, R213, 0x2, R18 ;  /* 0x00000002d5120825 */ /* 0x000fca00078e0212 */
[----:B------:R4:W-:Y:S04]  /*1510*/  @P0 LDGSTS.E.BYPASS.LTC128B.128 [R6+0xe100], [R18.64], !P6 ;  /* 0x0e10000012060fae */ /* 0x0009e8000f101d4c */
[----:B------:R5:W-:Y:S04]  /*1520*/  @P0 LDGSTS.E.BYPASS.LTC128B.128 [R6+0x11100], [R12.64], !P5 ;  /* 0x111000000c060fae */ /* 0x000be8000e901d4c */
[----:B------:R4:W-:Y:S04]  /*1530*/  @P0 LDGSTS.E.BYPASS.LTC128B.128 [R6+0x14100], [R30.64], !P4 ;  /* 0x141000001e060fae */ /* 0x0009e8000e101d4c */
[----:B------:R4:W-:Y:S04]  /*1540*/  @P0 LDGSTS.E.BYPASS.LTC128B.128 [R6+0x17100], [R26.64], !P3 ;  /* 0x171000001a060fae */ /* 0x0009e8000d901d4c */
[----:B------:R-:W0:Y:S01]  /*1550*/  LDGDEPBAR ;  /* 0x00000000000079af */ /* 0x000e220000000000 */
[C---:B------:R-:W-:Y:S01]  /*1560*/  R2P PR, R4.reuse, 0x6 ;  /* 0x0000000604007804 */ /* 0x040fe20000000000 */
[----:B------:R-:W-:-:S02]  /*1570*/  IMAD.SHL.U32 R4, R4, 0x40, RZ ;  /* 0x0000004004047824 */ /* 0x000fc400078e00ff */
[C---:B------:R-:W-:Y:S02]  /*1580*/  IMAD R249, R3.reuse, 0x200, R249 ;  /* 0x0000020003f97824 */ /* 0x040fe400078e02f9 */
[----:B------:R-:W-:Y:S01]  /*1590*/  IMAD.SHL.U32 R3, R3, 0x8, RZ ;  /* 0x0000000803037824 */ /* 0x000fe200078e00ff */
[----:B------:R-:W-:Y:S01]  /*15a0*/  LEA.HI R11, R17, R2, RZ, 0x5 ;  /* 0x00000002110b7211 */ /* 0x000fe200078f28ff */
[----:B------:R-:W-:Y:S02]  /*15b0*/  IMAD.MOV.U32 R10, RZ, RZ, 0x20 ;  /* 0x00000020ff0a7424 */ /* 0x000fe400078e00ff */
[----:B-----5:R-:W-:Y:S01]  /*15c0*/  IMAD.MOV.U32 R13, RZ, RZ, 0x10 ;  /* 0x00000010ff0d7424 */ /* 0x020fe200078e00ff */
[----:B------:R-:W-:Y:S01]  /*15d0*/  SHF.R.S32.HI R12, RZ, 0x5, R11 ;  /* 0x00000005ff0c7819 */ /* 0x000fe2000001140b */
[----:B----4-:R-:W-:Y:S01]  /*15e0*/  IMAD.SHL.U32 R6, R5, 0x40, RZ ;  /* 0x0000004005067824 */ /* 0x010fe200078e00ff */
[----:B------:R-:W-:Y:S01]  /*15f0*/  LOP3.LUT R5, R4, 0x1c0, RZ, 0xc0, !PT ;  /* 0x000001c004057812 */ /* 0x000fe200078ec0ff */
[----:B------:R-:W-:-:S04]  /*1600*/  DEPBAR.LE SB0, 0x1 ;  /* 0x000080400000791a */ /* 0x000fc80000000000 */
[----:B------:R-:W-:Y:S01]  /*1610*/  SEL R4, R13, 0xfffffff0, !P1 ;  /* 0xfffffff00d047807 */ /* 0x000fe20004800000 */
[----:B------:R-:W-:-:S04]  /*1620*/  DEPBAR.LE SB0, 0x0 ;  /* 0x000080000000791a */ /* 0x000fc80000000000 */
[----:B------:R-:W-:Y:S02]  /*1630*/  LOP3.LUT R13, R5, 0x8, R3, 0xf8, !PT ;  /* 0x00000008050d7812 */ /* 0x000fe400078ef803 */
[----:B------:R-:W-:Y:S02]  /*1640*/  LOP3.LUT R6, R6, 0xfffffe00, RZ, 0xc0, !PT ;  /* 0xfffffe0006067812 */ /* 0x000fe400078ec0ff */
[----:B------:R-:W-:Y:S02]  /*1650*/  SHF.R.U32.HI R5, RZ, 0x3, R5 ;  /* 0x00000003ff057819 */ /* 0x000fe40000011605 */
[----:B------:R-:W-:Y:S01]  /*1660*/  SEL R3, R10, 0xffffffe0, !P2 ;  /* 0xffffffe00a037807 */ /* 0x000fe20005000000 */
[----:B------:R-:W-:Y:S01]  /*1670*/  BAR.SYNC.DEFER_BLOCKING 0x0 ;  /* 0x0000000000007b1d */ /* 0x000fe20000010000 */
[----:B------:R-:W-:Y:S01]  /*1680*/  R2P PR, R0, 0x6 ;  /* 0x0000000600007804 */ /* 0x000fe20000000000 */
[----:B------:R-:W-:Y:S01]  /*1690*/  IMAD R0, R12, 0x400, R6 ;  /* 0x000004000c007824 */ /* 0x000fe200078e0206 */
[----:B------:R-:W-:Y:S01]  /*16a0*/  LOP3.LUT R5, R13, R5, RZ, 0x3c, !PT ;  /* 0x000000050d057212 */ /* 0x000fe200078e3cff */
[----:B------:R-:W-:Y:S01]  /*16b0*/  IMAD.SHL.U32 R249, R249, 0x2, RZ ;  /* 0x00000002f9f97824 */ /* 0x000fe200078e00ff */
[----:B------:R-:W-:-:S03]  /*16c0*/  PLOP3.LUT P0, PT, PT, PT, UP1, 0x80, 0x0 ;  /* 0x000000000000781c */ /* 0x000fc60003f0f018 */
[----:B------:R-:W-:Y:S01]  /*16d0*/  IMAD.IADD R0, R5, 0x1, R0 ;  /* 0x0000000105007824 */ /* 0x000fe200078e0200 */
[C---:B------:R-:W-:Y:S02]  /*16e0*/  IADD3 R12, R249.reuse, 0xc100, RZ ;  /* 0x0000c100f90c7810 */ /* 0x040fe40007ffe0ff */
[----:B------:R-:W-:Y:S02]  /*16f0*/  IADD3 R247, R249, 0xc120, RZ ;  /* 0x0000c120f9f77810 */ /* 0x000fe40007ffe0ff */
[----:B------:R-:W-:Y:S02]  /*1700*/  LEA R250, R0, 0x18100, 0x1 ;  /* 0x0001810000fa7811 */ /* 0x000fe400078e08ff */
[----:B------:R-:W-:Y:S01]  /*1710*/  @P1 IADD3 R247, R12, -0x20, RZ ;  /* 0xffffffe00cf71810 */ /* 0x000fe20007ffe0ff */
[----:B------:R-:W-:Y:S02]  /*1720*/  IMAD.SHL.U32 R12, R0, 0x2, RZ ;  /* 0x00000002000c7824 */ /* 0x000fe400078e00ff */
[----:B------:R-:W-:Y:S01]  /*1730*/  IMAD R248, R4, 0x2, R250 ;  /* 0x0000000204f87824 */ /* 0x000fe200078e02fa */
[----:B------:R-:W-:-:S02]  /*1740*/  LOP3.LUT R11, R11, 0xffffffe0, RZ, 0xc0, !PT ;  /* 0xffffffe00b0b7812 */ /* 0x000fc400078ec0ff */
[----:B------:R-:W-:Y:S01]  /*1750*/  ISETP.GE.AND P1, PT, R215, c[0x0][0x1d4], PT ;  /* 0x00007500d7007a0c */ /* 0x000fe20003f26270 */
[----:B--2---:R-:W2:Y:S01]  /*1760*/  LDSM.16.M88.4 R12, [R12+0x18100] ;  /* 0x018100000c0c783b */ /* 0x004ea20000000200 */
[----:B------:R-:W-:-:S03]  /*1770*/  LOP3.LUT R5, R5, R6, RZ, 0xfc, !PT ;  /* 0x0000000605057212 */ /* 0x000fc600078efcff */
[----:B------:R1:W4:Y:S01]  /*1780*/  LDSM.16.M88.4 R80, [R249+0xc100] ;  /* 0x00c10000f950783b */ /* 0x0003220000000200 */
[----:B------:R-:W-:-:S03]  /*1790*/  IMAD.IADD R2, R2, 0x1, -R11 ;  /* 0x0000000102027824 */ /* 0x000fc600078e0a0b */
[----:B------:R1:W1:Y:S01]  /*17a0*/  LDSM.16.M88.4 R72, [R249+0xc900] ;  /* 0x00c90000f948783b */ /* 0x0002620000000200 */
[----:B------:R-:W-:-:S03]  /*17b0*/  ISETP.GT.AND P3, PT, R116, 0x5f, PT ;  /* 0x0000005f7400780c */ /* 0x000fc60003f64270 */
[----:B------:R1:W1:Y:S01]  /*17c0*/  LDSM.16.M88.4 R64, [R249+0xd100] ;  /* 0x00d10000f940783b */ /* 0x0002620000000200 */
[----:B------:R-:W-:-:S03]  /*17d0*/  SEL R6, RZ, 0x10, P1 ;  /* 0x00000010ff067807 */ /* 0x000fc60000800000 */
[----:B------:R1:W1:Y:S01]  /*17e0*/  LDSM.16.M88.4 R56, [R249+0xd900] ;  /* 0x00d90000f938783b */ /* 0x0002620000000200 */
[----:B------:R-:W-:-:S03]  /*17f0*/  SEL R0, R10, 0xffffffe0, !P2 ;  /* 0xffffffe00a007807 */ /* 0x000fc60005000000 */
[----:B------:R1:W1:Y:S01]  /*1800*/  LDSM.16.M88.4 R48, [R249+0xe100] ;  /* 0x00e10000f930783b */ /* 0x0002620000000200 */
[----:B------:R-:W-:-:S03]  /*1810*/  IADD3 R239, R247, 0x800, RZ ;  /* 0x00000800f7ef7810 */ /* 0x000fc60007ffe0ff */
[----:B------:R1:W1:Y:S01]  /*1820*/  LDSM.16.M88.4 R96, [R249+0xe900] ;  /* 0x00e90000f960783b */ /* 0x0002620000000200 */
[----:B------:R-:W-:-:S03]  /*1830*/  IADD3 R238, R247, 0x1000, RZ ;  /* 0x00001000f7ee7810 */ /* 0x000fc60007ffe0ff */
[----:B------:R1:W1:Y:S01]  /*1840*/  LDSM.16.M88.4 R84, [R248] ;  /* 0x00000000f854783b */ /* 0x0002620000000200 */
[----:B------:R-:W-:-:S03]  /*1850*/  IADD3 R237, R247, 0x1800, RZ ;  /* 0x00001800f7ed7810 */ /* 0x000fc60007ffe0ff */
[----:B------:R1:W1:Y:S01]  /*1860*/  LDSM.16.M88.4 R40, [R247] ;  /* 0x00000000f728783b */ /* 0x0002620000000200 */
[----:B------:R-:W-:-:S03]  /*1870*/  IADD3 R236, R247, 0x2000, RZ ;  /* 0x00002000f7ec7810 */ /* 0x000fc60007ffe0ff */
[----:B------:R1:W1:Y:S01]  /*1880*/  LDSM.16.M88.4 R36, [R247+0x800] ;  /* 0x00080000f724783b */ /* 0x0002620000000200 */
[----:B------:R-:W-:-:S03]  /*1890*/  IADD3 R235, R247, 0x2800, RZ ;  /* 0x00002800f7eb7810 */ /* 0x000fc60007ffe0ff */
[----:B------:R1:W1:Y:S04]  /*18a0*/  LDSM.16.M88.4 R32, [R247+0x1000] ;  /* 0x00100000f720783b */ /* 0x0002680000000200 */
[----:B---3--:R3:W1:Y:S04]  /*18b0*/  LDSM.16.M88.4 R24, [R247+0x1800] ;  /* 0x00180000f718783b */ /* 0x0086680000000200 */
[----:B------:R3:W1:Y:S04]  /*18c0*/  LDSM.16.M88.4 R92, [R247+0x2000] ;  /* 0x00200000f75c783b */ /* 0x0006680000000200 */
[----:B------:R3:W1:Y:S01]  /*18d0*/  LDSM.16.M88.4 R88, [R247+0x2800] ;  /* 0x00280000f758783b */ /* 0x0006620000000200 */
[----:B------:R-:W-:Y:S05]  /*18e0*/  @!P0 BRA `(.L_x_769) ;  /* 0x0000059000008947 */ /* 0x000fea0003800000 */
[----:B--2-4-:R-:W-:Y:S01]  /*18f0*/  IMAD R9, R9, c[0x0][0x208], RZ ;  /* 0x0000820009097a24 */ /* 0x014fe200078e02ff */
[----:B-1----:R-:W-:Y:S01]  /*1900*/  P2R R20, PR, RZ, 0x8 ;  /* 0x00000008ff147803 */ /* 0x002fe20000000000 */
[----:B------:R-:W-:Y:S01]  /*1910*/  IMAD.WIDE.U32 R10, R252, c[0x0][0x208], RZ ;  /* 0x00008200fc0a7a25 */ /* 0x000fe200078e00ff */
[----:B------:R-:W-:-:S02]  /*1920*/  ISETP.GE.AND P3, PT, R213, c[0x0][0x1d4], PT ;  /* 0x00007500d5007a0c */ /* 0x000fc40003f66270 */
[----:B------:R-:W-:Y:S01]  /*1930*/  SHF.R.S32.HI R44, RZ, 0x1f, R29 ;  /* 0x0000001fff2c7819 */ /* 0x000fe2000001141d */
[----:B------:R-:W-:Y:S01]  /*1940*/  IMAD R9, R252, c[0x0][0x20c], R9 ;  /* 0x00008300fc097a24 */ /* 0x000fe200078e0209 */
[----:B------:R-:W-:Y:S01]  /*1950*/  SHF.R.S32.HI R30, RZ, 0x1f, R28 ;  /* 0x0000001fff1e7819 */ /* 0x000fe2000001141c */
[----:B------:R-:W-:Y:S01]  /*1960*/  IMAD R8, R8, c[0x0][0x218], RZ ;  /* 0x0000860008087a24 */ /* 0x000fe200078e02ff */
[----:B------:R-:W-:Y:S01]  /*1970*/  LEA.HI R44, R44, R29, RZ, 0x3 ;  /* 0x0000001d2c2c7211 */ /* 0x000fe200078f18ff */
[----:B------:R-:W-:Y:S01]  /*1980*/  IMAD.IADD R11, R11, 0x1, R9 ;  /* 0x000000010b0b7824 */ /* 0x000fe200078e0209 */
[----:B------:R-:W-:Y:S01]  /*1990*/  LEA.HI R30, R30, R28, RZ, 0x3 ;  /* 0x0000001c1e1e7211 */ /* 0x000fe200078f18ff */
[C---:B------:R-:W-:Y:S01]  /*19a0*/  IMAD R8, R251.reuse, c[0x0][0x21c], R8 ;  /* 0x00008700fb087a24 */ /* 0x040fe200078e0208 */
[----:B------:R-:W-:Y:S01]  /*19b0*/  LOP3.LUT R44, R44, 0xfffffff8, RZ, 0xc0, !PT ;  /* 0xfffffff82c2c7812 */ /* 0x000fe200078ec0ff */
[----:B------:R-:W-:Y:S01]  /*19c0*/  IMAD.WIDE.U32 R10, R251, c[0x0][0x218], R10 ;  /* 0x00008600fb0a7a25 */ /* 0x000fe200078e000a */
[----:B------:R-:W-:-:S02]  /*19d0*/  LOP3.LUT R30, R30, 0xfffffff8, RZ, 0xc0, !PT ;  /* 0xfffffff81e1e7812 */ /* 0x000fc400078ec0ff */
[----:B------:R-:W-:Y:S01]  /*19e0*/  ISETP.GE.AND P2, PT, R29, c[0x0][0x1d4], PT ;  /* 0x000075001d007a0c */ /* 0x000fe20003f46270 */
[----:B------:R-:W-:Y:S01]  /*19f0*/  IMAD.WIDE R46, R213, 0x2, RZ ;  /* 0x00000002d52e7825 */ /* 0x000fe200078e02ff */
[----:B------:R-:W-:Y:S02]  /*1a00*/  IADD3 R10, P0, R10, UR22, RZ ;  /* 0x000000160a0a7c10 */ /* 0x000fe4000ff1e0ff */
[----:B------:R-:W-:Y:S01]  /*1a10*/  ISETP.GE.AND P1, PT, R28, c[0x0][0x1d4], PT ;  /* 0x000075001c007a0c */ /* 0x000fe20003f26270 */
[----:B------:R-:W-:Y:S01]  /*1a20*/  IMAD.SHL.U32 R9, R214, 0x2, RZ ;  /* 0x00000002d6097824 */ /* 0x000fe200078e00ff */
[----:B------:R-:W-:Y:S01]  /*1a30*/  IADD3.X R8, R11, UR5, R8, P0, !PT ;  /* 0x000000050b087c10 */ /* 0x000fe200087fe408 */
[----:B------:R-:W-:Y:S01]  /*1a40*/  IMAD.WIDE R44, R44, 0x2, RZ ;  /* 0x000000022c2c7825 */ /* 0x000fe200078e02ff */
[----:B------:R-:W-:Y:S02]  /*1a50*/  LEA R11, P0, R10, c[0x0][0x1f8], 0x1 ;  /* 0x00007e000a0b7a11 */ /* 0x000fe400078008ff */
[----:B------:R-:W-:Y:S01]  /*1a60*/  P2R R21, PR, RZ, 0x20 ;  /* 0x00000020ff157803 */ /* 0x000fe20000000000 */
[----:B------:R-:W-:Y:S01]  /*1a70*/  IMAD.WIDE R30, R30, 0x2, RZ ;  /* 0x000000021e1e7825 */ /* 0x000fe200078e02ff */
[----:B------:R-:W-:Y:S01]  /*1a80*/  LEA.HI.X R10, R10, c[0x0][0x1fc], R8, 0x1, P0 ;  /* 0x00007f000a0a7a11 */ /* 0x000fe200000f0c08 */
[----:B------:R-:W1:Y:S01]  /*1a90*/  SHFL.IDX PT, R18, R11, RZ, 0x181f ;  /* 0x00181fff0b127589 */ /* 0x000e6200000e0000 */
[----:B------:R-:W-:-:S03]  /*1aa0*/  SHF.R.S32.HI R8, RZ, 0x1f, R215 ;  /* 0x0000001fff087819 */ /* 0x000fc600000114d7 */
[----:B------:R-:W2:Y:S01]  /*1ab0*/  SHFL.IDX PT, R19, R10, RZ, 0x181f ;  /* 0x00181fff0a137589 */ /* 0x000ea200000e0000 */
[----:B------:R-:W-:-:S03]  /*1ac0*/  LEA.HI R8, R8, R215, RZ, 0x3 ;  /* 0x000000d708087211 */ /* 0x000fc600078f18ff */
[----:B------:R-:W4:Y:S01]  /*1ad0*/  SHFL.IDX PT, R16, R11, 0x1, 0x181f ;  /* 0x00381f000b107f89 */ /* 0x000f2200000e0000 */
[----:B------:R-:W-:-:S03]  /*1ae0*/  LOP3.LUT R8, R8, 0xfffffff8, RZ, 0xc0, !PT ;  /* 0xfffffff808087812 */ /* 0x000fc600078ec0ff */
[----:B------:R-:W5:Y:S02]  /*1af0*/  SHFL.IDX PT, R17, R10, 0x1, 0x181f ;  /* 0x00381f000a117f89 */ /* 0x000f6400000e0000 */
[----:B------:R-:W-:Y:S01]  /*1b00*/  IMAD.WIDE R54, R8, 0x2, RZ ;  /* 0x0000000208367825 */ /* 0x000fe200078e02ff */
[----:B------:R-:W-:Y:S01]  /*1b10*/  P2R R8, PR, RZ, 0x10 ;  /* 0x00000010ff087803 */ /* 0x000fe20000000000 */
[----:B------:R-:W3:Y:S01]  /*1b20*/  SHFL.IDX PT, R11, R11, 0x2, 0x181f ;  /* 0x00581f000b0b7f89 */ /* 0x000ee200000e0000 */
[----:B------:R-:W-:-:S03]  /*1b30*/  ISETP.LT.OR P4, PT, R7, 0x21, P2 ;  /* 0x000000210700780c */ /* 0x000fc60001781670 */
[----:B------:R-:W3:Y:S01]  /*1b40*/  SHFL.IDX PT, R10, R10, 0x2, 0x181f ;  /* 0x00581f000a0a7f89 */ /* 0x000ee200000e0000 */
[----:B-1----:R-:W-:-:S05]  /*1b50*/  IADD3 R22, P0, R18, R46, RZ ;  /* 0x0000002e12167210 */ /* 0x002fca0007f1e0ff */
[----:B--2---:R-:W-:Y:S01]  /*1b60*/  IMAD.X R23, R19, 0x1, R47, P0 ;  /* 0x0000000113177824 */ /* 0x004fe200000e062f */
[----:B------:R-:W-:-:S13]  /*1b70*/  ISETP.LT.OR P0, PT, R7, 0x1, P3 ;  /* 0x000000010700780c */ /* 0x000fda0001f01670 */
[----:B------:R1:W-:Y:S02]  /*1b80*/  LDGSTS.E.BYPASS.LTC128B.128 [R9+0x100], [R22.64], !P0 ;  /* 0x0010000016097fae */ /* 0x0003e4000c101d4c */
[----:B-1----:R-:W-:-:S05]  /*1b90*/  IADD3 R22, P0, R18, R44, RZ ;  /* 0x0000002c12167210 */ /* 0x002fca0007f1e0ff */
[----:B------:R-:W-:Y:S01]  /*1ba0*/  IMAD.X R23, R19, 0x1, R45, P0 ;  /* 0x0000000113177824 */ /* 0x000fe200000e062d */
[----:B------:R-:W-:-:S05]  /*1bb0*/  IADD3 R52, P0, R18, R30, RZ ;  /* 0x0000001e12347210 */ /* 0x000fca0007f1e0ff */
[----:B------:R-:W-:Y:S01]  /*1bc0*/  IMAD.X R53, R19, 0x1, R31, P0 ;  /* 0x0000000113357824 */ /* 0x000fe200000e061f */
[----:B------:R-:W-:-:S05]  /*1bd0*/  IADD3 R18, P0, R18, R54, RZ ;  /* 0x0000003612127210 */ /* 0x000fca0007f1e0ff */
[----:B------:R-:W-:Y:S01]  /*1be0*/  IMAD.X R19, R19, 0x1, R55, P0 ;  /* 0x0000000113137824 */ /* 0x000fe200000e0637 */
[----:B----4-:R-:W-:-:S05]  /*1bf0*/  IADD3 R68, P0, R46, R16, RZ ;  /* 0x000000102e447210 */ /* 0x010fca0007f1e0ff */
[----:B-----5:R-:W-:Y:S01]  /*1c00*/  IMAD.X R69, R47, 0x1, R17, P0 ;  /* 0x000000012f457824 */ /* 0x020fe200000e0611 */
[----:B------:R-:W-:-:S05]  /*1c10*/  IADD3 R62, P0, R44, R16, RZ ;  /* 0x000000102c3e7210 */ /* 0x000fca0007f1e0ff */
[----:B------:R-:W-:Y:S01]  /*1c20*/  IMAD.X R63, R45, 0x1, R17, P0 ;  /* 0x000000012d3f7824 */ /* 0x000fe200000e0611 */
[----:B------:R-:W-:-:S05]  /*1c30*/  IADD3 R60, P0, R30, R16, RZ ;  /* 0x000000101e3c7210 */ /* 0x000fca0007f1e0ff */
[----:B------:R-:W-:Y:S01]  /*1c40*/  IMAD.X R61, R31, 0x1, R17, P0 ;  /* 0x000000011f3d7824 */ /* 0x000fe200000e0611 */
[----:B------:R-:W-:-:S05]  /*1c50*/  IADD3 R16, P0, R54, R16, RZ ;  /* 0x0000001036107210 */ /* 0x000fca0007f1e0ff */
[----:B------:R-:W-:Y:S01]  /*1c60*/  IMAD.X R17, R55, 0x1, R17, P0 ;  /* 0x0000000137117824 */ /* 0x000fe200000e0611 */
[----:B---3--:R-:W-:-:S05]  /*1c70*/  IADD3 R46, P0, R46, R11, RZ ;  /* 0x0000000b2e2e7210 */ /* 0x008fca0007f1e0ff */
[----:B------:R-:W-:Y:S01]  /*1c80*/  IMAD.X R47, R47, 0x1, R10, P0 ;  /* 0x000000012f2f7824 */ /* 0x000fe200000e060a */
[----:B------:R-:W-:-:S05]  /*1c90*/  IADD3 R44, P0, R44, R11, RZ ;  /* 0x0000000b2c2c7210 */ /* 0x000fca0007f1e0ff */
[----:B------:R-:W-:Y:S01]  /*1ca0*/  IMAD.X R45, R45, 0x1, R10, P0 ;  /* 0x000000012d2d7824 */ /* 0x000fe200000e060a */
[----:B------:R-:W-:-:S05]  /*1cb0*/  IADD3 R30, P0, R30, R11, RZ ;  /* 0x0000000b1e1e7210 */ /* 0x000fca0007f1e0ff */
[----:B------:R-:W-:Y:S01]  /*1cc0*/  IMAD.X R31, R31, 0x1, R10, P0 ;  /* 0x000000011f1f7824 */ /* 0x000fe200000e060a */
[----:B------:R-:W-:-:S05]  /*1cd0*/  IADD3 R54, P0, R54, R11, RZ ;  /* 0x0000000b36367210 */ /* 0x000fca0007f1e0ff */
[----:B------:R-:W-:Y:S01]  /*1ce0*/  IMAD.X R55, R55, 0x1, R10, P0 ;  /* 0x0000000137377824 */ /* 0x000fe200000e060a */
[C---:B------:R-:W-:Y:S02]  /*1cf0*/  ISETP.LT.OR P0, PT, R7.reuse, 0x1, P2 ;  /* 0x000000010700780c */ /* 0x040fe40001701670 */
[----:B------:R-:W-:-:S11]  /*1d00*/  ISETP.LT.OR P2, PT, R7, 0x41, P2 ;  /* 0x000000410700780c */ /* 0x000fd60001741670 */
[----:B------:R1:W-:Y:S01]  /*1d10*/  LDGSTS.E.BYPASS.LTC128B.128 [R9+0x3100], [R22.64], !P0 ;  /* 0x0310000016097fae */ /* 0x0003e2000c101d4c */
[----:B------:R-:W-:-:S13]  /*1d20*/  ISETP.LT.OR P0, PT, R7, 0x1, P1 ;  /* 0x000000010700780c */ /* 0x000fda0000f01670 */
[----:B------:R1:W-:Y:S01]  /*1d30*/  LDGSTS.E.BYPASS.LTC128B.128 [R9+0x6100], [R52.64], !P0 ;  /* 0x0610000034097fae */ /* 0x0003e2000c101d4c */
[----:B------:R-:W-:-:S04]  /*1d40*/  ISETP.GE.AND P0, PT, R215, c[0x0][0x1d4], PT ;  /* 0x00007500d7007a0c */ /* 0x000fc80003f06270 */
[----:B------:R-:W-:-:S13]  /*1d50*/  ISETP.LT.OR P5, PT, R7, 0x1, P0 ;  /* 0x000000010700780c */ /* 0x000fda00007a1670 */
[----:B------:R1:W-:Y:S01]  /*1d60*/  LDGSTS.E.BYPASS.LTC128B.128 [R9+0x9100], [R18.64], !P5 ;  /* 0x0910000012097fae */ /* 0x0003e2000e901d4c */
[C---:B------:R-:W-:Y:S02]  /*1d70*/  ISETP.LT.OR P5, PT, R7.reuse, 0x21, P3 ;  /* 0x000000210700780c */ /* 0x040fe40001fa1670 */
[----:B------:R-:W-:-:S11]  /*1d80*/  ISETP.LT.OR P3, PT, R7, 0x41, P3 ;  /* 0x000000410700780c */ /* 0x000fd60001f61670 */
[----:B------:R1:W-:Y:S01]  /*1d90*/  LDGSTS.E.BYPASS.LTC128B.128 [R9+0x1100], [R68.64], !P5 ;  /* 0x0110000044097fae */ /* 0x0003e2000e901d4c */
[----:B------:R-:W-:-:S03]  /*1da0*/  ISETP.NE.AND P5, PT, R21, RZ, PT ;  /* 0x000000ff1500720c */ /* 0x000fc60003fa5270 */
[----:B------:R1:W-:Y:S01]  /*1db0*/  LDGSTS.E.BYPASS.LTC128B.128 [R9+0x4100], [R62.64], !P4 ;  /* 0x041000003e097fae */ /* 0x0003e2000e101d4c */
[C---:B------:R-:W-:Y:S02]  /*1dc0*/  ISETP.LT.OR P4, PT, R7.reuse, 0x21, P1 ;  /* 0x000000210700780c */ /* 0x040fe40000f81670 */
[----:B------:R-:W-:-:S11]  /*1dd0*/  ISETP.LT.OR P1, PT, R7, 0x41, P1 ;  /* 0x000000410700780c */ /* 0x000fd60000f21670 */
[----:B------:R1:W-:Y:S01]  /*1de0*/  LDGSTS.E.BYPASS.LTC128B.128 [R9+0x7100], [R60.64], !P4 ;  /* 0x071000003c097fae */ /* 0x0003e2000e101d4c */
[C---:B------:R-:W-:Y:S02]  /*1df0*/  ISETP.LT.OR P4, PT, R7.reuse, 0x21, P0 ;  /* 0x000000210700780c */ /* 0x040fe40000781670 */
[----:B------:R-:W-:-:S11]  /*1e00*/  ISETP.LT.OR P0, PT, R7, 0x41, P0 ;  /* 0x000000410700780c */ /* 0x000fd60000701670 */
[----:B------:R1:W-:Y:S01]  /*1e10*/  LDGSTS.E.BYPASS.LTC128B.128 [R9+0xa100], [R16.64], !P4 ;  /* 0x0a10000010097fae */ /* 0x0003e2000e101d4c */
[----:B------:R-:W-:-:S03]  /*1e20*/  ISETP.NE.AND P4, PT, R8, RZ, PT ;  /* 0x000000ff0800720c */ /* 0x000fc60003f85270 */
[----:B------:R1:W-:Y:S01]  /*1e30*/  LDGSTS.E.BYPASS.LTC128B.128 [R9+0x2100], [R46.64], !P3 ;  /* 0x021000002e097fae */ /* 0x0003e2000d901d4c */
[----:B------:R-:W-:-:S03]  /*1e40*/  ISETP.NE.AND P3, PT, R20, RZ, PT ;  /* 0x000000ff1400720c */ /* 0x000fc60003f65270 */
[----:B------:R1:W-:Y:S04]  /*1e50*/  LDGSTS.E.BYPASS.LTC128B.128 [R9+0x5100], [R44.64], !P2 ;  /* 0x051000002c097fae */ /* 0x0003e8000d101d4c */
[----:B------:R1:W-:Y:S04]  /*1e60*/  LDGSTS.E.BYPASS.LTC128B.128 [R9+0x8100], [R30.64], !P1 ;  /* 0x081000001e097fae */ /* 0x0003e8000c901d4c */
[----:B------:R1:W-:Y:S02]  /*1e70*/  LDGSTS.E.BYPASS.LTC128B.128 [R9+0xb100], [R54.64], !P0 ;  /* 0x0b10000036097fae */ /* 0x0003e4000c101d4c */
.L_x_769:
[C---:B-12-4-:R-:W-:Y:S01]  /*1e80*/  HMMA.16816.F32 R8, R12.reuse, R80, RZ ;  /* 0x000000500c08723c */ /* 0x056fe200000018ff */
[C---:B------:R-:W-:Y:S01]  /*1e90*/  LEA R246, R3.reuse, R250, 0x1 ;  /* 0x000000fa03f67211 */ /* 0x040fe200078e08ff */
[----:B------:R-:W0:Y:S01]  /*1ea0*/  LDGDEPBAR ;  /* 0x00000000000079af */ /* 0x000e220000000000 */
[C---:B------:R-:W-:Y:S01]  /*1eb0*/  LEA R243, R0.reuse, R249, 0x1 ;  /* 0x000000f900f37211 */ /* 0x040fe200078e08ff */
[----:B------:R-:W-:Y:S01]  /*1ec0*/  UISETP.GE.AND UP1, UPT, UR10, 0x61, UPT ;  /* 0x000000610a00788c */ /* 0x000fe2000bf26270 */
[----:B------:R-:W-:Y:S01]  /*1ed0*/  LEA R245, R3, R248, 0x1 ;  /* 0x000000f803f57211 */ /* 0x000fe200078e08ff */
[----:B------:R-:W-:Y:S01]  /*1ee0*/  LDSM.16.M88.4 R20, [R246] ;  /* 0x00000000f614783b */ /* 0x000fe20000000200 */
[----:B------:R-:W-:Y:S01]  /*1ef0*/  LEA R234, R0, R247, 0x1 ;  /* 0x000000f700ea7211 */ /* 0x000fe200078e08ff */
[----:B------:R-:W-:Y:S01]  /*1f00*/  HMMA.16816.F32 R76, R12, R72, RZ ;  /* 0x000000480c4c723c */ /* 0x000fe200000018ff */
[----:B------:R-:W-:Y:S01]  /*1f10*/  IADD3 R233, R247, 0x3000, RZ ;  /* 0x00003000f7e97810 */ /* 0x000fe20007ffe0ff */
[----:B------:R-:W-:Y:S01]  /*1f20*/  LDSM.16.M88.4 R44, [R243+0xc100] ;  /* 0x00c10000f32c783b */ /* 0x000fe20000000200 */
[----:B------:R-:W-:-:S02]  /*1f30*/  PLOP3.LUT P0, PT, PT, PT, UP1, 0x40, 0x0 ;  /* 0x000000000000781c */ /* 0x000fc40003f0e818 */
[C---:B------:R-:W-:Y:S01]  /*1f40*/  IADD3 R232, R247.reuse, 0x3800, RZ ;  /* 0x00003800f7e87810 */ /* 0x040fe20007ffe0ff */
[----:B------:R-:W-:Y:S01]  /*1f50*/  LDSM.16.M88.4 R112, [R243+0xe900] ;  /* 0x00e90000f370783b */ /* 0x000fe20000000200 */
[C---:B------:R-:W-:Y:S01]  /*1f60*/  IADD3 R231, R247.reuse, 0x4000, RZ ;  /* 0x00004000f7e77810 */ /* 0x040fe20007ffe0ff */
[C---:B------:R-:W-:Y:S01]  /*1f70*/  HMMA.16816.F32 R80, R12.reuse, R82, RZ ;  /* 0x000000520c50723c */ /* 0x040fe200000018ff */
[C---:B------:R-:W-:Y:S01]  /*1f80*/  IADD3 R230, R247.reuse, 0x4800, RZ ;  /* 0x00004800f7e67810 */ /* 0x040fe20007ffe0ff */
[----:B------:R-:W-:Y:S01]  /*1f90*/  LDSM.16.M88.4 R108, [R245] ;  /* 0x00000000f56c783b */ /* 0x000fe20000000200 */
[C---:B------:R-:W-:Y:S02]  /*1fa0*/  IADD3 R229, R247.reuse, 0x5000, RZ ;  /* 0x00005000f7e57810 */ /* 0x040fe40007ffe0ff */
[C---:B------:R-:W-:Y:S01]  /*1fb0*/  IADD3 R228, R247.reuse, 0x5800, RZ ;  /* 0x00005800f7e47810 */ /* 0x040fe20007ffe0ff */
[----:B------:R-:W-:Y:S01]  /*1fc0*/  LDSM.16.M88.4 R100, [R234+0x800] ;  /* 0x00080000ea64783b */ /* 0x000fe20000000200 */
[C---:B------:R-:W-:Y:S01]  /*1fd0*/  IADD3 R227, R247.reuse, 0x6000, RZ ;  /* 0x00006000f7e37810 */ /* 0x040fe20007ffe0ff */
[----:B------:R-:W-:Y:S01]  /*1fe0*/  HMMA.16816.F32 R72, R12, R74, RZ ;  /* 0x0000004a0c48723c */ /* 0x000fe200000018ff */
[C---:B------:R-:W-:Y:S01]  /*1ff0*/  IADD3 R226, R247.reuse, 0x6800, RZ ;  /* 0x00006800f7e27810 */ /* 0x040fe20007ffe0ff */
[----:B------:R-:W-:Y:S01]  /*2000*/  LDSM.16.M88.4 R104, [R234] ;  /* 0x00000000ea68783b */ /* 0x000fe20000000200 */
[----:B------:R-:W-:-:S02]  /*2010*/  IADD3 R225, R247, 0x7000, RZ ;  /* 0x00007000f7e17810 */ /* 0x000fc40007ffe0ff */
[C---:B------:R-:W-:Y:S02]  /*2020*/  IADD3 R224, R247.reuse, 0x7800, RZ ;  /* 0x00007800f7e07810 */ /* 0x040fe40007ffe0ff */
[C---:B------:R-:W-:Y:S01]  /*2030*/  IADD3 R223, R247.reuse, 0x8000, RZ ;  /* 0x00008000f7df7810 */ /* 0x040fe20007ffe0ff */
[C---:B------:R-:W-:Y:S01]  /*2040*/  HMMA.16816.F32 R68, R12.reuse, R64, RZ ;  /* 0x000000400c44723c */ /* 0x040fe200000018ff */
[C---:B------:R-:W-:Y:S02]  /*2050*/  IADD3 R222, R247.reuse, 0x8800, RZ ;  /* 0x00008800f7de7810 */ /* 0x040fe40007ffe0ff */
[C---:B------:R-:W-:Y:S02]  /*2060*/  IADD3 R221, R247.reuse, 0x9000, RZ ;  /* 0x00009000f7dd7810 */ /* 0x040fe40007ffe0ff */
[C---:B------:R-:W-:Y:S02]  /*2070*/  IADD3 R220, R247.reuse, 0x9800, RZ ;  /* 0x00009800f7dc7810 */ /* 0x040fe40007ffe0ff */
[C---:B------:R-:W-:Y:S01]  /*2080*/  IADD3 R219, R247.reuse, 0xa000, RZ ;  /* 0x0000a000f7db7810 */ /* 0x040fe20007ffe0ff */
[----:B------:R-:W-:Y:S01]  /*2090*/  HMMA.16816.F32 R64, R12, R66, RZ ;  /* 0x000000420c40723c */ /* 0x000fe200000018ff */
[----:B------:R-:W-:-:S02]  /*20a0*/  IADD3 R218, R247, 0xa800, RZ ;  /* 0x0000a800f7da7810 */ /* 0x000fc40007ffe0ff */
[C---:B------:R-:W-:Y:S02]  /*20b0*/  IADD3 R217, R247.reuse, 0xb000, RZ ;  /* 0x0000b000f7d97810 */ /* 0x040fe40007ffe0ff */
[----:B------:R-:W-:-:S03]  /*20c0*/  IADD3 R216, R247, 0xb800, RZ ;  /* 0x0000b800f7d87810 */ /* 0x000fc60007ffe0ff */
        /* <DEDUP_REMOVED lines=10> */
[----:B------:R-:W4:Y:S07]  /*2170*/  LDSM.16.M88.4 R32, [R243+0xd900] ;  /* 0x00d90000f320783b */ /* 0x000f2e0000000200 */
[C---:B------:R-:W-:Y:S08]  /*2180*/  HMMA.16816.F32 R52, R12.reuse, R48, RZ ;  /* 0x000000300c34723c */ /* 0x040ff000000018ff */
[C---:B------:R-:W-:Y:S08]  /*2190*/  HMMA.16816.F32 R48, R12.reuse, R50, RZ ;  /* 0x000000320c30723c */ /* 0x040ff000000018ff */
[C---:B------:R-:W-:Y:S08]  /*21a0*/  HMMA.16816.F32 R16, R12.reuse, R96, RZ ;  /* 0x000000600c10723c */ /* 0x040ff000000018ff */
[----:B------:R-:W-:Y:S01]  /*21b0*/  HMMA.16816.F32 R12, R12, R98, RZ ;  /* 0x000000620c0c723c */ /* 0x000fe200000018ff */
[----:B------:R-:W-:Y:S07]  /*21c0*/  LDSM.16.M88.4 R96, [R234+0x1000] ;  /* 0x00100000ea60783b */ /* 0x000fee0000000200 */
[C---:B------:R-:W-:Y:S08]  /*21d0*/  HMMA.16816.F32 R60, R84.reuse, R24, R60 ;  /* 0x00000018543c723c */ /* 0x040ff0000000183c */
[C---:B------:R-:W-:Y:S01]  /*21e0*/  HMMA.16816.F32 R56, R84.reuse, R26, R56 ;  /* 0x0000001a5438723c */ /* 0x040fe20000001838 */
[----:B------:R-:W5:Y:S07]  /*21f0*/  LDSM.16.M88.4 R24, [R243+0xe100] ;  /* 0x00e10000f318783b */ /* 0x000f6e0000000200 */
[C---:B------:R-:W-:Y:S08]  /*2200*/  HMMA.16816.F32 R52, R84.reuse, R92, R52 ;  /* 0x0000005c5434723c */ /* 0x040ff00000001834 */
[C---:B------:R-:W-:Y:S01]  /*2210*/  HMMA.16816.F32 R48, R84.reuse, R94, R48 ;  /* 0x0000005e5430723c */ /* 0x040fe20000001830 */
[----:B------:R-:W-:Y:S07]  /*2220*/  LDSM.16.M88.4 R92, [R234+0x1800] ;  /* 0x00180000ea5c783b */ /* 0x000fee0000000200 */
[C---:B------:R-:W-:Y:S08]  /*2230*/  HMMA.16816.F32 R16, R84.reuse, R88, R16 ;  /* 0x000000585410723c */ /* 0x040ff00000001810 */
[----:B------:R-:W-:Y:S01]  /*2240*/  HMMA.16816.F32 R12, R84, R90, R12 ;  /* 0x0000005a540c723c */ /* 0x000fe2000000180c */
[----:B------:R-:W3:Y:S04]  /*2250*/  LDSM.16.M88.4 R88, [R234+0x2000] ;  /* 0x00200000ea58783b */ /* 0x000ee80000000200 */
[----:B------:R-:W-:Y:S03]  /*2260*/  LDSM.16.M88.4 R84, [R234+0x2800] ;  /* 0x00280000ea54783b */ /* 0x000fe60000000200 */
[C---:B-1----:R-:W-:Y:S08]  /*2270*/  HMMA.16816.F32 R76, R20.reuse, R40, R76 ;  /* 0x00000028144c723c */ /* 0x042ff0000000184c */
[C---:B------:R-:W-:Y:S01]  /*2280*/  HMMA.16816.F32 R72, R20.reuse, R42, R72 ;  /* 0x0000002a1448723c */ /* 0x040fe20000001848 */
[----:B------:R-:W-:Y:S07]  /*2290*/  LDSM.16.M88.4 R40, [R249+0xf100] ;  /* 0x00f10000f928783b */ /* 0x000fee0000000200 */
[C---:B--2---:R-:W-:Y:S08]  /*22a0*/  HMMA.16816.F32 R68, R20.reuse, R36, R68 ;  /* 0x000000241444723c */ /* 0x044ff00000001844 */
[C---:B------:R-:W-:Y:S01]  /*22b0*/  HMMA.16816.F32 R64, R20.reuse, R38, R64 ;  /* 0x000000261440723c */ /* 0x040fe20000001840 */
[----:B------:R-:W-:Y:S07]  /*22c0*/  LDSM.16.M88.4 R36, [R249+0xf900] ;  /* 0x00f90000f924783b */ /* 0x000fee0000000200 */
[C---:B------:R-:W-:Y:S08]  /*22d0*/  HMMA.16816.F32 R8, R20.reuse, R44, R8 ;  /* 0x0000002c1408723c */ /* 0x040ff00000001808 */
[C---:B------:R-:W-:Y:S01]  /*22e0*/  HMMA.16816.F32 R80, R20.reuse, R46, R80 ;  /* 0x0000002e1450723c */ /* 0x040fe20000001850 */
[----:B------:R-:W1:Y:S07]  /*22f0*/  LDSM.16.M88.4 R44, [R250+0x4000] ;  /* 0x00400000fa2c783b */ /* 0x000e6e0000000200 */
[C---:B----4-:R-:W-:Y:S08]  /*2300*/  HMMA.16816.F32 R60, R20.reuse, R32, R60 ;  /* 0x00000020143c723c */ /* 0x050ff0000000183c */
[C---:B------:R-:W-:Y:S01]  /*2310*/  HMMA.16816.F32 R56, R20.reuse, R34, R56 ;  /* 0x000000221438723c */ /* 0x040fe20000001838 */
[----:B------:R-:W2:Y:S07]  /*2320*/  LDSM.16.M88.4 R32, [R249+0x10100] ;  /* 0x01010000f920783b */ /* 0x000eae0000000200 */
[C---:B-----5:R-:W-:Y:S08]  /*2330*/  HMMA.16816.F32 R52, R20.reuse, R24, R52 ;  /* 0x000000181434723c */ /* 0x060ff00000001834 */
[C---:B------:R-:W-:Y:S01]  /*2340*/  HMMA.16816.F32 R48, R20.reuse, R26, R48 ;  /* 0x0000001a1430723c */ /* 0x040fe20000001830 */
[----:B------:R-:W4:Y:S07]  /*2350*/  LDSM.16.M88.4 R24, [R249+0x10900] ;  /* 0x01090000f918783b */ /* 0x000f2e0000000200 */
[C---:B------:R-:W-:Y:S08]  /*2360*/  HMMA.16816.F32 R16, R20.reuse, R112, R16 ;  /* 0x000000701410723c */ /* 0x040ff00000001810 */
[----:B------:R-:W-:Y:S01]  /*2370*/  HMMA.16816.F32 R12, R20, R114, R12 ;  /* 0x00000072140c723c */ /* 0x000fe2000000180c */
[----:B------:R-:W5:Y:S07]  /*2380*/  LDSM.16.M88.4 R20, [R249+0x11100] ;  /* 0x01110000f914783b */ /* 0x000f6e0000000200 */
[C---:B------:R-:W-:Y:S08]  /*2390*/  HMMA.16816.F32 R76, R108.reuse, R100, R76 ;  /* 0x000000646c4c723c */ /* 0x040ff0000000184c */
[C---:B------:R-:W-:Y:S01]  /*23a0*/  HMMA.16816.F32 R72, R108.reuse, R102, R72 ;  /* 0x000000666c48723c */ /* 0x040fe20000001848 */
[----:B------:R-:W-:Y:S07]  /*23b0*/  LDSM.16.M88.4 R100, [R243+0x10100] ;  /* 0x01010000f364783b */ /* 0x000fee0000000200 */
[C---:B------:R-:W-:Y:S08]  /*23c0*/  HMMA.16816.F32 R68, R108.reuse, R96, R68 ;  /* 0x000000606c44723c */ /* 0x040ff00000001844 */
[C---:B------:R-:W-:Y:S01]  /*23d0*/  HMMA.16816.F32 R64, R108.reuse, R98, R64 ;  /* 0x000000626c40723c */ /* 0x040fe20000001840 */
[----:B------:R-:W-:Y:S07]  /*23e0*/  LDSM.16.M88.4 R96, [R243+0x10900] ;  /* 0x01090000f360783b */ /* 0x000fee0000000200 */
[C---:B---3--:R-:W-:Y:S08]  /*23f0*/  HMMA.16816.F32 R52, R108.reuse, R88, R52 ;  /* 0x000000586c34723c */ /* 0x048ff00000001834 */
        /* <DEDUP_REMOVED lines=10> */
[----:B------:R-:W-:Y:S07]  /*24a0*/  LDSM.16.M88.4 R36, [R248+0x4000] ;  /* 0x00400000f824783b */ /* 0x000fee0000000200 */
[C---:B--2---:R-:W-:Y:S08]  /*24b0*/  HMMA.16816.F32 R68, R44.reuse, R32, R68 ;  /* 0x000000202c44723c */ /* 0x044ff00000001844 */
[----:B------:R-:W-:Y:S01]  /*24c0*/  HMMA.16816.F32 R64, R44, R34, R64 ;  /* 0x000000222c40723c */ /* 0x000fe20000001840 */
[----:B------:R-:W1:Y:S07]  /*24d0*/  LDSM.16.M88.4 R32, [R247+0x3000] ;  /* 0x00300000f720783b */ /* 0x000e6e0000000200 */
[C---:B------:R-:W-:Y:S08]  /*24e0*/  HMMA.16816.F32 R16, R108.reuse, R84, R16 ;  /* 0x000000546c10723c */ /* 0x040ff00000001810 */
[----:B------:R-:W-:Y:S01]  /*24f0*/  HMMA.16816.F32 R12, R108, R86, R12 ;  /* 0x000000566c0c723c */ /* 0x000fe2000000180c */
[----:B------:R-:W-:Y:S04]  /*2500*/  LDSM.16.M88.4 R84, [R247+0x5800] ;  /* 0x00580000f754783b */ /* 0x000fe80000000200 */
[----:B------:R-:W-:Y:S03]  /*2510*/  LDSM.16.M88.4 R108, [R243+0x11900] ;  /* 0x01190000f36c783b */ /* 0x000fe60000000200 */
[C---:B------:R-:W-:Y:S08]  /*2520*/  HMMA.16816.F32 R8, R44.reuse, R40, R8 ;  /* 0x000000282c08723c */ /* 0x040ff00000001808 */
[C---:B------:R-:W-:Y:S01]  /*2530*/  HMMA.16816.F32 R80, R44.reuse, R42, R80 ;  /* 0x0000002a2c50723c */ /* 0x040fe20000001850 */
[----:B------:R-:W-:Y:S07]  /*2540*/  LDSM.16.M88.4 R40, [R247+0x4000] ;  /* 0x00400000f728783b */ /* 0x000fee0000000200 */
[C---:B----4-:R-:W-:Y:S08]  /*2550*/  HMMA.16816.F32 R60, R44.reuse, R24, R60 ;  /* 0x000000182c3c723c */ /* 0x050ff0000000183c */
[C---:B------:R-:W-:Y:S01]  /*2560*/  HMMA.16816.F32 R56, R44.reuse, R26, R56 ;  /* 0x0000001a2c38723c */ /* 0x040fe20000001838 */
[----:B------:R-:W2:Y:S07]  /*2570*/  LDSM.16.M88.4 R24, [R247+0x3800] ;  /* 0x00380000f718783b */ /* 0x000eae0000000200 */
[C---:B-----5:R-:W-:Y:S08]  /*2580*/  HMMA.16816.F32 R52, R44.reuse, R20, R52 ;  /* 0x000000142c34723c */ /* 0x060ff00000001834 */
[C---:B------:R-:W-:Y:S01]  /*2590*/  HMMA.16816.F32 R48, R44.reuse, R22, R48 ;  /* 0x000000162c30723c */ /* 0x040fe20000001830 */
[----:B------:R-:W4:Y:S07]  /*25a0*/  LDSM.16.M88.4 R20, [R247+0x4800] ;  /* 0x00480000f714783b */ /* 0x000f2e0000000200 */
[C---:B---3--:R-:W-:Y:S08]  /*25b0*/  HMMA.16816.F32 R16, R44.reuse, R88, R16 ;  /* 0x000000582c10723c */ /* 0x048ff00000001810 */
[----:B------:R-:W-:Y:S01]  /*25c0*/  HMMA.16816.F32 R88, R44, R90, R12 ;  /* 0x0000005a2c58723c */ /* 0x000fe2000000180c */
[----:B------:R-:W-:Y:S04]  /*25d0*/  LDSM.16.M88.4 R44, [R246+0x4000] ;  /* 0x00400000f62c783b */ /* 0x000fe80000000200 */
[----:B------:R-:W3:Y:S03]  /*25e0*/  LDSM.16.M88.4 R12, [R243+0xf100] ;  /* 0x00f10000f30c783b */ /* 0x000ee60000000200 */
[C---:B-1----:R-:W-:Y:S08]  /*25f0*/  HMMA.16816.F32 R8, R36.reuse, R32, R8 ;  /* 0x000000202408723c */ /* 0x042ff00000001808 */
[C---:B------:R-:W-:Y:S01]  /*2600*/  HMMA.16816.F32 R80, R36.reuse, R34, R80 ;  /* 0x000000222450723c */ /* 0x040fe20000001850 */
[----:B------:R-:W1:Y:S07]  /*2610*/  LDSM.16.M88.4 R32, [R243+0x11100] ;  /* 0x01110000f320783b */ /* 0x000e6e0000000200 */
[C---:B--2---:R-:W-:Y:S08]  /*2620*/  HMMA.16816.F32 R76, R36.reuse, R24, R76 ;  /* 0x00000018244c723c */ /* 0x044ff0000000184c */
[C---:B------:R-:W-:Y:S01]  /*2630*/  HMMA.16816.F32 R72, R36.reuse, R26, R72 ;  /* 0x0000001a2448723c */ /* 0x040fe20000001848 */
[----:B------:R-:W-:Y:S07]  /*2640*/  LDSM.16.M88.4 R24, [R245+0x4000] ;  /* 0x00400000f518783b */ /* 0x000fee0000000200 */
[C---:B----4-:R-:W-:Y:S08]  /*2650*/  HMMA.16816.F32 R60, R36.reuse, R20, R60 ;  /* 0x00000014243c723c */ /* 0x050ff0000000183c */
[C---:B------:R-:W-:Y:S01]  /*2660*/  HMMA.16816.F32 R56, R36.reuse, R22, R56 ;  /* 0x000000162438723c */ /* 0x040fe20000001838 */
[----:B------:R-:W2:Y:S07]  /*2670*/  LDSM.16.M88.4 R20, [R234+0x3000] ;  /* 0x00300000ea14783b */ /* 0x000eae0000000200 */
[C---:B------:R-:W-:Y:S08]  /*2680*/  HMMA.16816.F32 R52, R36.reuse, R92, R52 ;  /* 0x0000005c2434723c */ /* 0x040ff00000001834 */
[C---:B------:R-:W-:Y:S01]  /*2690*/  HMMA.16816.F32 R48, R36.reuse, R94, R48 ;  /* 0x0000005e2430723c */ /* 0x040fe20000001830 */
[----:B------:R-:W-:Y:S07]  /*26a0*/  LDSM.16.M88.4 R92, [R249+0x13100] ;  /* 0x01310000f95c783b */ /* 0x000fee0000000200 */
[C---:B------:R-:W-:Y:S08]  /*26b0*/  HMMA.16816.F32 R68, R36.reuse, R40, R68 ;  /* 0x000000282444723c */ /* 0x040ff00000001844 */
[C---:B------:R-:W-:Y:S01]  /*26c0*/  HMMA.16816.F32 R64, R36.reuse, R42, R64 ;  /* 0x0000002a2440723c */ /* 0x040fe20000001840 */
[----:B------:R-:W-:Y:S07]  /*26d0*/  LDSM.16.M88.4 R40, [R234+0x5000] ;  /* 0x00500000ea28783b */ /* 0x000fee0000000200 */
[C---:B------:R-:W-:Y:S08]  /*26e0*/  HMMA.16816.F32 R16, R36.reuse, R84, R16 ;  /* 0x000000542410723c */ /* 0x040ff00000001810 */
[----:B------:R-:W-:Y:S01]  /*26f0*/  HMMA.16816.F32 R88, R36, R86, R88 ;  /* 0x000000562458723c */ /* 0x000fe20000001858 */
[----:B------:R-:W4:Y:S04]  /*2700*/  LDSM.16.M88.4 R36, [R234+0x3800] ;  /* 0x00380000ea24783b */ /* 0x000f280000000200 */
[----:B------:R-:W-:Y:S03]  /*2710*/  LDSM.16.M88.4 R84, [R234+0x5800] ;  /* 0x00580000ea54783b */ /* 0x000fe60000000200 */
[C---:B---3--:R-:W-:Y:S08]  /*2720*/  HMMA.16816.F32 R8, R44.reuse, R12, R8 ;  /* 0x0000000c2c08723c */ /* 0x048ff00000001808 */
[C---:B------:R-:W-:Y:S01]  /*2730*/  HMMA.16816.F32 R80, R44.reuse, R14, R80 ;  /* 0x0000000e2c50723c */ /* 0x040fe20000001850 */
[----:B------:R-:W-:Y:S07]  /*2740*/  LDSM.16.M88.4 R12, [R234+0x4800] ;  /* 0x00480000ea0c783b */ /* 0x000fee0000000200 */
[C---:B-1----:R-:W-:Y:S08]  /*2750*/  HMMA.16816.F32 R52, R44.reuse, R32, R52 ;  /* 0x000000202c34723c */ /* 0x042ff00000001834 */
[C---:B------:R-:W-:Y:S01]  /*2760*/  HMMA.16816.F32 R48, R44.reuse, R34, R48 ;  /* 0x000000222c30723c */ /* 0x040fe20000001830 */
[----:B------:R-:W1:Y:S07]  /*2770*/  LDSM.16.M88.4 R32, [R234+0x4000] ;  /* 0x00400000ea20783b */ /* 0x000e6e0000000200 */
[C---:B------:R-:W-:Y:S08]  /*2780*/  HMMA.16816.F32 R76, R44.reuse, R104, R76 ;  /* 0x000000682c4c723c */ /* 0x040ff0000000184c */
[C---:B------:R-:W-:Y:S01]  /*2790*/  HMMA.16816.F32 R72, R44.reuse, R106, R72 ;  /* 0x0000006a2c48723c */ /* 0x040fe20000001848 */
[----:B------:R-:W-:Y:S07]  /*27a0*/  LDSM.16.M88.4 R104, [R249+0x14100] ;  /* 0x01410000f968783b */ /* 0x000fee0000000200 */
        /* <DEDUP_REMOVED lines=8> */
[----:B------:R-:W-:Y:S07]  /*2830*/  LDSM.16.M88.4 R44, [R250+0x8000] ;  /* 0x00800000fa2c783b */ /* 0x000fee0000000200 */
[C---:B--2---:R-:W-:Y:S08]  /*2840*/  HMMA.16816.F32 R8, R24.reuse, R20, R8 ;  /* 0x000000141808723c */ /* 0x044ff00000001808 */
[C---:B------:R-:W-:Y:S01]  /*2850*/  HMMA.16816.F32 R80, R24.reuse, R22, R80 ;  /* 0x000000161850723c */ /* 0x040fe20000001850 */
[----:B------:R-:W2:Y:S07]  /*2860*/  LDSM.16.M88.4 R20, [R249+0x12100] ;  /* 0x01210000f914783b */ /* 0x000eae0000000200 */
[C---:B----4-:R-:W-:Y:S08]  /*2870*/  HMMA.16816.F32 R76, R24.reuse, R36, R76 ;  /* 0x00000024184c723c */ /* 0x050ff0000000184c */
[C---:B------:R-:W-:Y:S01]  /*2880*/  HMMA.16816.F32 R72, R24.reuse, R38, R72 ;  /* 0x000000261848723c */ /* 0x040fe20000001848 */
[----:B------:R-:W3:Y:S07]  /*2890*/  LDSM.16.M88.4 R36, [R249+0x13900] ;  /* 0x01390000f924783b */ /* 0x000eee0000000200 */
[C---:B-1----:R-:W-:Y:S08]  /*28a0*/  HMMA.16816.F32 R68, R24.reuse, R32, R68 ;  /* 0x000000201844723c */ /* 0x042ff00000001844 */
[C---:B------:R-:W-:Y:S01]  /*28b0*/  HMMA.16816.F32 R64, R24.reuse, R34, R64 ;  /* 0x000000221840723c */ /* 0x040fe20000001840 */
[----:B------:R-:W-:Y:S07]  /*28c0*/  LDSM.16.M88.4 R32, [R248+0x8000] ;  /* 0x00800000f820783b */ /* 0x000fee0000000200 */
[C---:B------:R-:W-:Y:S08]  /*28d0*/  HMMA.16816.F32 R60, R24.reuse, R12, R60 ;  /* 0x0000000c183c723c */ /* 0x040ff0000000183c */
[C---:B------:R-:W-:Y:S01]  /*28e0*/  HMMA.16816.F32 R56, R24.reuse, R14, R56 ;  /* 0x0000000e1838723c */ /* 0x040fe20000001838 */
[----:B------:R-:W1:Y:S07]  /*28f0*/  LDSM.16.M88.4 R12, [R247+0x6000] ;  /* 0x00600000f70c783b */ /* 0x000e6e0000000200 */
[C---:B------:R-:W-:Y:S01]  /*2900*/  HMMA.16816.F32 R108, R24.reuse, R40, R52 ;  /* 0x00000028186c723c */ /* 0x040fe20000001834 */
[----:B------:R-:W4:Y:S07]  /*2910*/  LDSM.16.M88.4 R52, [R247+0x6800] ;  /* 0x00680000f734783b */ /* 0x000f2e0000000200 */
[C---:B------:R-:W-:Y:S01]  /*2920*/  HMMA.16816.F32 R48, R24.reuse, R42, R48 ;  /* 0x0000002a1830723c */ /* 0x040fe20000001830 */
[----:B------:R-:W-:Y:S07]  /*2930*/  LDSM.16.M88.4 R40, [R247+0x7000] ;  /* 0x00700000f728783b */ /* 0x000fee0000000200 */
[C---:B------:R-:W-:Y:S08]  /*2940*/  HMMA.16816.F32 R16, R24.reuse, R84, R16 ;  /* 0x000000541810723c */ /* 0x040ff00000001810 */
[----:B------:R-:W-:Y:S01]  /*2950*/  HMMA.16816.F32 R88, R24, R86, R88 ;  /* 0x000000561858723c */ /* 0x000fe20000001858 */
[----:B------:R-:W5:Y:S04]  /*2960*/  LDSM.16.M88.4 R24, [R247+0x7800] ;  /* 0x00780000f718783b */ /* 0x000f680000000200 */
[----:B------:R-:W-:Y:S03]  /*2970*/  LDSM.16.M88.4 R84, [R246+0x8000] ;  /* 0x00800000f654783b */ /* 0x000fe60000000200 */
[C---:B--2---:R-:W-:Y:S08]  /*2980*/  HMMA.16816.F32 R8, R44.reuse, R20, R8 ;  /* 0x000000142c08723c */ /* 0x044ff00000001808 */
[C---:B------:R-:W-:Y:S01]  /*2990*/  HMMA.16816.F32 R80, R44.reuse, R22, R80 ;  /* 0x000000162c50723c */ /* 0x040fe20000001850 */
[----:B------:R-:W2:Y:S07]  /*29a0*/  LDSM.16.M88.4 R20, [R247+0x8000] ;  /* 0x00800000f714783b */ /* 0x000eae0000000200 */
[C---:B------:R-:W-:Y:S08]  /*29b0*/  HMMA.16816.F32 R76, R44.reuse, R96, R76 ;  /* 0x000000602c4c723c */ /* 0x040ff0000000184c */
[C---:B------:R-:W-:Y:S01]  /*29c0*/  HMMA.16816.F32 R72, R44.reuse, R98, R72 ;  /* 0x000000622c48723c */ /* 0x040fe20000001848 */
[----:B------:R-:W1:Y:S07]  /*29d0*/  LDSM.16.M88.4 R96, [R247+0x8800] ;  /* 0x00880000f760783b */ /* 0x000e6e0000000200 */
[C---:B------:R-:W-:Y:S08]  /*29e0*/  HMMA.16816.F32 R68, R44.reuse, R92, R68 ;  /* 0x0000005c2c44723c */ /* 0x040ff00000001844 */
[C---:B------:R-:W-:Y:S08]  /*29f0*/  HMMA.16816.F32 R64, R44.reuse, R94, R64 ;  /* 0x0000005e2c40723c */ /* 0x040ff00000001840 */
[C---:B---3--:R-:W-:Y:S01]  /*2a00*/  HMMA.16816.F32 R92, R44.reuse, R36, R60 ;  /* 0x000000242c5c723c */ /* 0x048fe2000000183c */
[----:B------:R-:W3:Y:S07]  /*2a10*/  LDSM.16.M88.4 R60, [R243+0x12100] ;  /* 0x01210000f33c783b */ /* 0x000eee0000000200 */
[C---:B------:R-:W-:Y:S01]  /*2a20*/  HMMA.16816.F32 R56, R44.reuse, R38, R56 ;  /* 0x000000262c38723c */ /* 0x040fe20000001838 */
[----:B------:R-:W2:Y:S07]  /*2a30*/  LDSM.16.M88.4 R36, [R243+0x13900] ;  /* 0x01390000f324783b */ /* 0x000eae0000000200 */
[C---:B------:R-:W-:Y:S08]  /*2a40*/  HMMA.16816.F32 R108, R44.reuse, R104, R108 ;  /* 0x000000682c6c723c */ /* 0x040ff0000000186c */
[C---:B------:R-:W-:Y:S08]  /*2a50*/  HMMA.16816.F32 R48, R44.reuse, R106, R48 ;  /* 0x0000006a2c30723c */ /* 0x040ff00000001830 */
[C---:B------:R-:W-:Y:S08]  /*2a60*/  HMMA.16816.F32 R16, R44.reuse, R100, R16 ;  /* 0x000000642c10723c */ /* 0x040ff00000001810 */
[----:B------:R-:W-:Y:S01]  /*2a70*/  HMMA.16816.F32 R88, R44, R102, R88 ;  /* 0x000000662c58723c */ /* 0x000fe20000001858 */
[----:B------:R-:W2:Y:S04]  /*2a80*/  LDSM.16.M88.4 R100, [R243+0x12900] ;  /* 0x01290000f364783b */ /* 0x000ea80000000200 */
[----:B------:R-:W-:Y:S03]  /*2a90*/  LDSM.16.M88.4 R44, [R243+0x13100] ;  /* 0x01310000f32c783b */ /* 0x000fe60000000200 */
[C---:B-1----:R-:W-:Y:S08]  /*2aa0*/  HMMA.16816.F32 R8, R32.reuse, R12, R8 ;  /* 0x0000000c2008723c */ /* 0x042ff00000001808 */
[C---:B------:R-:W-:Y:S01]  /*2ab0*/  HMMA.16816.F32 R80, R32.reuse, R14, R80 ;  /* 0x0000000e2050723c */ /* 0x040fe20000001850 */
[----:B------:R-:W1:Y:S07]  /*2ac0*/  LDSM.16.M88.4 R12, [R243+0x14100] ;  /* 0x01410000f30c783b */ /* 0x000e6e0000000200 */
[C---:B----4-:R-:W-:Y:S08]  /*2ad0*/  HMMA.16816.F32 R76, R32.reuse, R52, R76 ;  /* 0x00000034204c723c */ /* 0x050ff0000000184c */
[C---:B------:R-:W-:Y:S01]  /*2ae0*/  HMMA.16816.F32 R72, R32.reuse, R54, R72 ;  /* 0x000000362048723c */ /* 0x040fe20000001848 */
[----:B------:R-:W4:Y:S07]  /*2af0*/  LDSM.16.M88.4 R52, [R243+0x14900] ;  /* 0x01490000f334783b */ /* 0x000f2e0000000200 */
[C---:B-----5:R-:W-:Y:S08]  /*2b00*/  HMMA.16816.F32 R92, R32.reuse, R24, R92 ;  /* 0x00000018205c723c */ /* 0x060ff0000000185c */
[C---:B------:R-:W-:Y:S01]  /*2b10*/  HMMA.16816.F32 R56, R32.reuse, R26, R56 ;  /* 0x0000001a2038723c */ /* 0x040fe20000001838 */
[----:B------:R-:W-:Y:S07]  /*2b20*/  LDSM.16.M88.4 R24, [R245+0x8000] ;  /* 0x00800000f518783b */ /* 0x000fee0000000200 */
[C---:B--2---:R-:W-:Y:S08]  /*2b30*/  HMMA.16816.F32 R108, R32.reuse, R20, R108 ;  /* 0x00000014206c723c */ /* 0x044ff0000000186c */
[C---:B------:R-:W-:Y:S01]  /*2b40*/  HMMA.16816.F32 R48, R32.reuse, R22, R48 ;  /* 0x000000162030723c */ /* 0x040fe20000001830 */
[----:B------:R-:W2:Y:S07]  /*2b50*/  LDSM.16.M88.4 R20, [R234+0x6000] ;  /* 0x00600000ea14783b */ /* 0x000eae0000000200 */
[C---:B------:R-:W-:Y:S08]  /*2b60*/  HMMA.16816.F32 R16, R32.reuse, R96, R16 ;  /* 0x000000602010723c */ /* 0x040ff00000001810 */
[C---:B------:R-:W-:Y:S08]  /*2b70*/  HMMA.16816.F32 R68, R32.reuse, R40, R68 ;  /* 0x000000282044723c */ /* 0x040ff00000001844 */
[C---:B------:R-:W-:Y:S01]  /*2b80*/  HMMA.16816.F32 R64, R32.reuse, R42, R64 ;  /* 0x0000002a2040723c */ /* 0x040fe20000001840 */
[----:B------:R-:W-:Y:S07]  /*2b90*/  LDSM.16.M88.4 R40, [R234+0x7000] ;  /* 0x00700000ea28783b */ /* 0x000fee0000000200 */
[----:B------:R-:W-:Y:S01]  /*2ba0*/  HMMA.16816.F32 R88, R32, R98, R88 ;  /* 0x000000622058723c */ /* 0x000fe20000001858 */
[----:B------:R-:W5:Y:S04]  /*2bb0*/  LDSM.16.M88.4 R32, [R234+0x6800] ;  /* 0x00680000ea20783b */ /* 0x000f680000000200 */
[----:B------:R-:W-:Y:S03]  /*2bc0*/  LDSM.16.M88.4 R96, [R234+0x8800] ;  /* 0x00880000ea60783b */ /* 0x000fe60000000200 */
[C---:B---3--:R-:W-:Y:S08]  /*2bd0*/  HMMA.16816.F32 R8, R84.reuse, R60, R8 ;  /* 0x0000003c5408723c */ /* 0x048ff00000001808 */
[C---:B------:R-:W-:Y:S01]  /*2be0*/  HMMA.16816.F32 R80, R84.reuse, R62, R80 ;  /* 0x0000003e5450723c */ /* 0x040fe20000001850 */
[----:B------:R-:W-:Y:S07]  /*2bf0*/  LDSM.16.M88.4 R60, [R243+0x15100] ;  /* 0x01510000f33c783b */ /* 0x000fee0000000200 */
[C---:B------:R-:W-:Y:S08]  /*2c00*/  HMMA.16816.F32 R92, R84.reuse, R36, R92 ;  /* 0x00000024545c723c */ /* 0x040ff0000000185c */
[C---:B------:R-:W-:Y:S08]  /*2c10*/  HMMA.16816.F32 R56, R84.reuse, R38, R56 ;  /* 0x000000265438723c */ /* 0x040ff00000001838 */
[C---:B------:R-:W-:Y:S08]  /*2c20*/  HMMA.16816.F32 R76, R84.reuse, R100, R76 ;  /* 0x00000064544c723c */ /* 0x040ff0000000184c */
[C---:B------:R-:W-:Y:S01]  /*2c30*/  HMMA.16816.F32 R72, R84.reuse, R102, R72 ;  /* 0x000000665448723c */ /* 0x040fe20000001848 */
[----:B------:R-:W-:Y:S07]  /*2c40*/  LDSM.16.M88.4 R100, [R245+0xc000] ;  /* 0x00c00000f564783b */ /* 0x000fee0000000200 */
[C---:B-1----:R-:W-:Y:S08]  /*2c50*/  HMMA.16816.F32 R108, R84.reuse, R12, R108 ;  /* 0x0000000c546c723c */ /* 0x042ff0000000186c */
[C---:B------:R-:W-:Y:S01]  /*2c60*/  HMMA.16816.F32 R48, R84.reuse, R14, R48 ;  /* 0x0000000e5430723c */ /* 0x040fe20000001830 */
[----:B------:R-:W-:Y:S07]  /*2c70*/  LDSM.16.M88.4 R12, [R249+0x15100] ;  /* 0x01510000f90c783b */ /* 0x000fee0000000200 */
[C---:B----4-:R-:W-:Y:S01]  /*2c80*/  HMMA.16816.F32 R36, R84.reuse, R52, R16 ;  /* 0x000000345424723c */ /* 0x050fe20000001810 */
[----:B------:R-:W1:Y:S07]  /*2c90*/  LDSM.16.M88.4 R16, [R250+0xc000] ;  /* 0x00c00000fa10783b */ /* 0x000e6e0000000200 */
[C---:B------:R-:W-:Y:S08]  /*2ca0*/  HMMA.16816.F32 R68, R84.reuse, R44, R68 ;  /* 0x0000002c5444723c */ /* 0x040ff00000001844 */
[C---:B------:R-:W-:Y:S08]  /*2cb0*/  HMMA.16816.F32 R64, R84.reuse, R46, R64 ;  /* 0x0000002e5440723c */ /* 0x040ff00000001840 */
[----:B------:R-:W-:Y:S01]  /*2cc0*/  HMMA.16816.F32 R88, R84, R54, R88 ;  /* 0x000000365458723c */ /* 0x000fe20000001858 */
[----:B------:R-:W3:Y:S07]  /*2cd0*/  LDSM.16.M88.4 R52, [R249+0x15900] ;  /* 0x01590000f934783b */ /* 0x000eee0000000200 */
[C---:B--2---:R-:W-:Y:S01]  /*2ce0*/  HMMA.16816.F32 R44, R24.reuse, R20, R8 ;  /* 0x00000014182c723c */ /* 0x044fe20000001808 */
[----:B------:R-:W-:Y:S07]  /*2cf0*/  LDSM.16.M88.4 R8, [R247+0x9000] ;  /* 0x00900000f708783b */ /* 0x000fee0000000200 */
[C---:B------:R-:W-:Y:S01]  /*2d00*/  HMMA.16816.F32 R80, R24.reuse, R22, R80 ;  /* 0x000000161850723c */ /* 0x040fe20000001850 */
[----:B------:R-:W2:Y:S07]  /*2d10*/  LDSM.16.M88.4 R20, [R248+0xc000] ;  /* 0x00c00000f814783b */ /* 0x000eae0000000200 */
[C---:B-----5:R-:W-:Y:S08]  /*2d20*/  HMMA.16816.F32 R76, R24.reuse, R32, R76 ;  /* 0x00000020184c723c */ /* 0x060ff0000000184c */
[----:B------:R-:W-:Y:S01]  /*2d30*/  HMMA.16816.F32 R72, R24, R34, R72 ;  /* 0x000000221848723c */ /* 0x000fe20000001848 */
[----:B------:R-:W4:Y:S07]  /*2d40*/  LDSM.16.M88.4 R32, [R234+0x7800] ;  /* 0x00780000ea20783b */ /* 0x000f2e0000000200 */
[C---:B-1----:R-:W-:Y:S08]  /*2d50*/  HMMA.16816.F32 R44, R16.reuse, R12, R44 ;  /* 0x0000000c102c723c */ /* 0x042ff0000000182c */
[----:B------:R-:W-:Y:S01]  /*2d60*/  HMMA.16816.F32 R80, R16, R14, R80 ;  /* 0x0000000e1050723c */ /* 0x000fe20000001850 */
[----:B------:R-:W1:Y:S07]  /*2d70*/  LDSM.16.M88.4 R12, [R247+0x9800] ;  /* 0x00980000f70c783b */ /* 0x000e6e0000000200 */
[C---:B------:R-:W-:Y:S01]  /*2d80*/  HMMA.16816.F32 R84, R24.reuse, R40, R68 ;  /* 0x000000281854723c */ /* 0x040fe20000001844 */
[----:B------:R-:W-:Y:S07]  /*2d90*/  LDSM.16.M88.4 R68, [R246+0xc000] ;  /* 0x00c00000f644783b */ /* 0x000fee0000000200 */
[----:B------:R-:W-:Y:S01]  /*2da0*/  HMMA.16816.F32 R64, R24, R42, R64 ;  /* 0x0000002a1840723c */ /* 0x000fe20000001840 */
[----:B------:R-:W5:Y:S07]  /*2db0*/  LDSM.16.M88.4 R40, [R234+0x8000] ;  /* 0x00800000ea28783b */ /* 0x000f6e0000000200 */
[C---:B---3--:R-:W-:Y:S08]  /*2dc0*/  HMMA.16816.F32 R76, R16.reuse, R52, R76 ;  /* 0x00000034104c723c */ /* 0x048ff0000000184c */
[----:B------:R-:W-:Y:S01]  /*2dd0*/  HMMA.16816.F32 R72, R16, R54, R72 ;  /* 0x000000361048723c */ /* 0x000fe20000001848 */
[----:B------:R-:W-:Y:S07]  /*2de0*/  LDSM.16.M88.4 R52, [R249+0x16900] ;  /* 0x01690000f934783b */ /* 0x000fee0000000200 */
[----:B--2---:R-:W-:Y:S08]  /*2df0*/  HMMA.16816.F32 R44, R20, R8, R44 ;  /* 0x00000008142c723c */ /* 0x004ff0000000182c */
[C---:B----4-:R-:W-:Y:S01]  /*2e00*/  HMMA.16816.F32 R104, R24.reuse, R32, R92 ;  /* 0x000000201868723c */ /* 0x050fe2000000185c */
[----:B------:R-:W-:Y:S07]  /*2e10*/  LDSM.16.M88.4 R92, [R234+0x9000] ;  /* 0x00900000ea5c783b */ /* 0x000fee0000000200 */
[----:B------:R-:W-:Y:S01]  /*2e20*/  HMMA.16816.F32 R56, R24, R34, R56 ;  /* 0x000000221838723c */ /* 0x000fe20000001838 */
[----:B------:R-:W-:Y:S07]  /*2e30*/  LDSM.16.M88.4 R32, [R243+0x15900] ;  /* 0x01590000f320783b */ /* 0x000fee0000000200 */
[C---:B------:R-:W-:Y:S01]  /*2e40*/  HMMA.16816.F32 R80, R20.reuse, R10, R80 ;  /* 0x0000000a1450723c */ /* 0x040fe20000001850 */
[----:B------:R-:W2:Y:S07]  /*2e50*/  LDSM.16.M88.4 R8, [R249+0x16100] ;  /* 0x01610000f908783b */ /* 0x000eae0000000200 */
[C---:B-1----:R-:W-:Y:S08]  /*2e60*/  HMMA.16816.F32 R76, R20.reuse, R12, R76 ;  /* 0x0000000c144c723c */ /* 0x042ff0000000184c */
[----:B------:R-:W-:Y:S01]  /*2e70*/  HMMA.16816.F32 R72, R20, R14, R72 ;  /* 0x0000000e1448723c */ /* 0x000fe20000001848 */
[----:B------:R-:W-:Y:S07]  /*2e80*/  LDSM.16.M88.4 R12, [R243+0x16100] ;  /* 0x01610000f30c783b */ /* 0x000fee0000000200 */
[C---:B-----5:R-:W-:Y:S08]  /*2e90*/  HMMA.16816.F32 R108, R24.reuse, R40, R108 ;  /* 0x00000028186c723c */ /* 0x060ff0000000186c */
[C---:B------:R-:W-:Y:S01]  /*2ea0*/  HMMA.16816.F32 R48, R24.reuse, R42, R48 ;  /* 0x0000002a1830723c */ /* 0x040fe20000001830 */
[----:B------:R-:W1:Y:S07]  /*2eb0*/  LDSM.16.M88.4 R40, [R247+0xa000] ;  /* 0x00a00000f728783b */ /* 0x000e6e0000000200 */
[C---:B------:R-:W-:Y:S08]  /*2ec0*/  HMMA.16816.F32 R36, R24.reuse, R96, R36 ;  /* 0x000000601824723c */ /* 0x040ff00000001824 */
[----:B------:R-:W-:Y:S01]  /*2ed0*/  HMMA.16816.F32 R88, R24, R98, R88 ;  /* 0x000000621858723c */ /* 0x000fe20000001858 */
[----:B------:R-:W3:Y:S07]  /*2ee0*/  LDSM.16.M88.4 R24, [R234+0x9800] ;  /* 0x00980000ea18783b */ /* 0x000eee0000000200 */
[----:B--2---:R-:W-:Y:S08]  /*2ef0*/  HMMA.16816.F32 R84, R16, R8, R84 ;  /* 0x000000081054723c */ /* 0x004ff00000001854 */
[----:B------:R-:W-:Y:S08]  /*2f00*/  HMMA.16816.F32 R76, R68, R32, R76 ;  /* 0x00000020444c723c */ /* 0x000ff0000000184c */
[----:B------:R-:W-:Y:S01]  /*2f10*/  HMMA.16816.F32 R64, R16, R10, R64 ;  /* 0x0000000a1040723c */ /* 0x000fe20000001840 */
[----:B------:R-:W2:Y:S07]  /*2f20*/  LDSM.16.M88.4 R8, [R247+0xa800] ;  /* 0x00a80000f708783b */ /* 0x000eae0000000200 */
[----:B------:R-:W-:Y:S01]  /*2f30*/  HMMA.16816.F32 R72, R68, R34, R72 ;  /* 0x000000224448723c */ /* 0x000fe20000001848 */
[----:B------:R-:W-:Y:S07]  /*2f40*/  LDSM.16.M88.4 R32, [R234+0xa000] ;  /* 0x00a00000ea20783b */ /* 0x000fee0000000200 */
[C---:B------:R-:W-:Y:S08]  /*2f50*/  HMMA.16816.F32 R104, R16.reuse, R52, R104 ;  /* 0x000000341068723c */ /* 0x040ff00000001868 */
[----:B------:R-:W-:Y:S08]  /*2f60*/  HMMA.16816.F32 R56, R16, R54, R56 ;  /* 0x000000361038723c */ /* 0x000ff00000001838 */
[----:B-1----:R-:W-:Y:S08]  /*2f70*/  HMMA.16816.F32 R84, R20, R40, R84 ;  /* 0x000000281454723c */ /* 0x002ff00000001854 */
[----:B---3--:R-:W-:Y:S08]  /*2f80*/  HMMA.16816.F32 R76, R100, R24, R76 ;  /* 0x00000018644c723c */ /* 0x008ff0000000184c */
[----:B------:R-:W-:Y:S01]  /*2f90*/  HMMA.16816.F32 R64, R20, R42, R64 ;  /* 0x0000002a1440723c */ /* 0x000fe20000001840 */
[----:B------:R-:W1:Y:S07]  /*2fa0*/  LDSM.16.M88.4 R40, [R249+0x17100] ;  /* 0x01710000f928783b */ /* 0x000e6e0000000200 */
[----:B------:R-:W-:Y:S01]  /*2fb0*/  HMMA.16816.F32 R72, R100, R26, R72 ;  /* 0x0000001a6448723c */ /* 0x000fe20000001848 */
[----:B------:R-:W3:Y:S07]  /*2fc0*/  LDSM.16.M88.4 R24, [R243+0x16900] ;  /* 0x01690000f318783b */ /* 0x000eee0000000200 */
[----:B--2---:R-:W-:Y:S01]  /*2fd0*/  HMMA.16816.F32 R104, R20, R8, R104 ;  /* 0x000000081468723c */ /* 0x004fe20000001868 */
[----:B------:R-:W-:-:S02]  /*2fe0*/  FMUL.FTZ R54, R77, c[0x0][0x320] ;  /* 0x0000c8004d367a20 */ /* 0x000fc40000410000 */
[----:B------:R-:W-:-:S04]  /*2ff0*/  FMUL.FTZ R55, R78, c[0x0][0x320] ;  /* 0x0000c8004e377a20 */ /* 0x000fc80000410000 */
[----:B------:R-:W2:Y:S01]  /*3000*/  MUFU.TANH R54, R54 ;  /* 0x0000003600367308 */ /* 0x000ea20000002400 */
[----:B------:R-:W-:Y:S01]  /*3010*/  HMMA.16816.F32 R56, R20, R10, R56 ;  /* 0x0000000a1438723c */ /* 0x000fe20000001838 */
[----:B------:R-:W4:Y:S06]  /*3020*/  LDSM.16.M88.4 R8, [R249+0x17900] ;  /* 0x01790000f908783b */ /* 0x000f2c0000000200 */
[----:B------:R-:W1:Y:S01]  /*3030*/  MUFU.TANH R55, R55 ;  /* 0x0000003700377308 */ /* 0x000e620000002400 */
[----:B------:R-:W-:Y:S01]  /*3040*/  HMMA.16816.F32 R84, R68, R12, R84 ;  /* 0x0000000c4454723c */ /* 0x000fe20000001854 */
[----:B------:R-:W-:-:S02]  /*3050*/  FMUL.FTZ R72, R72, c[0x0][0x320] ;  /* 0x0000c80048487a20 */ /* 0x000fc40000410000 */
[----:B------:R-:W-:Y:S02]  /*3060*/  FMUL.FTZ R73, R73, c[0x0][0x320] ;  /* 0x0000c80049497a20 */ /* 0x000fe40000410000 */
[----:B------:R-:W-:Y:S02]  /*3070*/  FMUL.FTZ R74, R74, c[0x0][0x320] ;  /* 0x0000c8004a4a7a20 */ /* 0x000fe40000410000 */
[----:B------:R-:W-:Y:S01]  /*3080*/  FMUL.FTZ R75, R75, c[0x0][0x320] ;  /* 0x0000c8004b4b7a20 */ /* 0x000fe20000410000 */
[C---:B------:R-:W-:Y:S01]  /*3090*/  HMMA.16816.F32 R64, R68.reuse, R14, R64 ;  /* 0x0000000e4440723c */ /* 0x040fe20000001840 */
[----:B------:R-:W5:Y:S01]  /*30a0*/  LDSM.16.M88.4 R12, [R247+0xb000] ;  /* 0x00b00000f70c783b */ /* 0x000f620000000200 */
[----:B------:R-:W2:Y:S06]  /*30b0*/  MUFU.TANH R72, R72 ;  /* 0x0000004800487308 */ /* 0x000eac0000002400 */
[----:B------:R-:W-:Y:S02]  /*30c0*/  HMMA.16816.F32 R44, R68, R60, R44 ;  /* 0x0000003c442c723c */ /* 0x000fe4000000182c */
[----:B------:R-:W2:Y:S06]  /*30d0*/  MUFU.TANH R73, R73 ;  /* 0x0000004900497308 */ /* 0x000eac0000002400 */
[----:B-1----:R-:W-:Y:S02]  /*30e0*/  HMMA.16816.F32 R108, R16, R40, R108 ;  /* 0x00000028106c723c */ /* 0x002fe4000000186c */
[----:B------:R-:W1:Y:S06]  /*30f0*/  MUFU.TANH R74, R74 ;  /* 0x0000004a004a7308 */ /* 0x000e6c0000002400 */
[----:B---3--:R-:W-:Y:S02]  /*3100*/  HMMA.16816.F32 R104, R68, R24, R104 ;  /* 0x000000184468723c */ /* 0x008fe40000001868 */
[----:B------:R-:W3:Y:S06]  /*3110*/  MUFU.TANH R75, R75 ;  /* 0x0000004b004b7308 */ /* 0x000eec0000002400 */
[----:B------:R-:W-:Y:S01]  /*3120*/  HMMA.16816.F32 R48, R16, R42, R48 ;  /* 0x0000002a1030723c */ /* 0x000fe20000001830 */
[----:B------:R-:W-:Y:S07]  /*3130*/  LDSM.16.M88.4 R40, [R234+0xb000] ;  /* 0x00b00000ea28783b */ /* 0x000fee0000000200 */
[----:B------:R-:W-:Y:S01]  /*3140*/  HMMA.16816.F32 R56, R68, R26, R56 ;  /* 0x0000001a4438723c */ /* 0x000fe20000001838 */
[----:B------:R-:W1:Y:S07]  /*3150*/  LDSM.16.M88.4 R24, [R247+0xb800] ;  /* 0x00b80000f718783b */ /* 0x000e6e0000000200 */
[C---:B----4-:R-:W-:Y:S08]  /*3160*/  HMMA.16816.F32 R36, R16.reuse, R8, R36 ;  /* 0x000000081024723c */ /* 0x050ff00000001824 */
[----:B------:R-:W-:Y:S01]  /*3170*/  HMMA.16816.F32 R88, R16, R10, R88 ;  /* 0x0000000a1058723c */ /* 0x000fe20000001858 */
[----:B------:R-:W-:Y:S07]  /*3180*/  LDSM.16.M88.4 R8, [R234+0xb800] ;  /* 0x00b80000ea08783b */ /* 0x000fee0000000200 */
[C---:B------:R-:W-:Y:S08]  /*3190*/  HMMA.16816.F32 R44, R100.reuse, R92, R44 ;  /* 0x0000005c642c723c */ /* 0x040ff0000000182c */
[C---:B------:R-:W-:Y:S08]  /*31a0*/  HMMA.16816.F32 R84, R100.reuse, R32, R84 ;  /* 0x000000206454723c */ /* 0x040ff00000001854 */
[----:B------:R-:W-:Y:S01]  /*31b0*/  HMMA.16816.F32 R64, R100, R34, R64 ;  /* 0x000000226440723c */ /* 0x000fe20000001840 */
[----:B------:R-:W4:Y:S07]  /*31c0*/  LDSM.16.M88.4 R32, [R243+0x17100] ;  /* 0x01710000f320783b */ /* 0x000f2e0000000200 */
[----:B-----5:R-:W-:Y:S01]  /*31d0*/  HMMA.16816.F32 R108, R20, R12, R108 ;  /* 0x0000000c146c723c */ /* 0x020fe2000000186c */
[----:B------:R-:W-:-:S02]  /*31e0*/  FMUL.FTZ R0, R44, c[0x0][0x320] ;  /* 0x0000c8002c007a20 */ /* 0x000fc40000410000 */
[----:B------:R-:W-:Y:S02]  /*31f0*/  FMUL.FTZ R7, R45, c[0x0][0x320] ;  /* 0x0000c8002d077a20 */ /* 0x000fe40000410000 */
[----:B------:R-:W-:Y:S02]  /*3200*/  FMUL.FTZ R30, R46, c[0x0][0x320] ;  /* 0x0000c8002e1e7a20 */ /* 0x000fe40000410000 */
[----:B------:R-:W-:Y:S01]  /*3210*/  FMUL.FTZ R31, R47, c[0x0][0x320] ;  /* 0x0000c8002f1f7a20 */ /* 0x000fe20000410000 */
[----:B------:R-:W-:Y:S01]  /*3220*/  HMMA.16816.F32 R48, R20, R14, R48 ;  /* 0x0000000e1430723c */ /* 0x000fe20000001830 */
[----:B------:R-:W5:Y:S01]  /*3230*/  LDSM.16.M88.4 R12, [R243+0x17900] ;  /* 0x01790000f30c783b */ /* 0x000f620000000200 */
[----:B------:R-:W-:Y:S01]  /*3240*/  FMUL.FTZ R77, R85, c[0x0][0x320] ;  /* 0x0000c800554d7a20 */ /* 0x000fe20000410000 */
[----:B------:R-:W2:Y:S01]  /*3250*/  MUFU.TANH R0, R0 ;  /* 0x0000000000007308 */ /* 0x000ea20000002400 */
[----:B------:R-:W-:Y:S01]  /*3260*/  FMUL.FTZ R78, R86, c[0x0][0x320] ;  /* 0x0000c800564e7a20 */ /* 0x000fe20000410000 */
[----:B------:R-:W2:Y:S01]  /*3270*/  LDSM.16.M88.4 R44, [R234+0xa800] ;  /* 0x00a80000ea2c783b */ /* 0x000ea20000000200 */
[----:B------:R-:W-:-:S04]  /*3280*/  DEPBAR.LE SB0, 0x0 ;  /* 0x000080000000791a */ /* 0x000fc80000000000 */
[C---:B-1----:R-:W-:Y:S01]  /*3290*/  HMMA.16816.F32 R36, R20.reuse, R24, R36 ;  /* 0x000000181424723c */ /* 0x042fe20000001824 */
[----:B------:R-:W-:Y:S01]  /*32a0*/  FMUL.FTZ R67, R67, c[0x0][0x320] ;  /* 0x0000c80043437a20 */ /* 0x000fe20000410000 */
[----:B------:R-:W1:Y:S06]  /*32b0*/  MUFU.TANH R7, R7 ;  /* 0x0000000700077308 */ /* 0x000e6c0000002400 */
[----:B------:R-:W-:Y:S02]  /*32c0*/  HMMA.16816.F32 R88, R20, R26, R88 ;  /* 0x0000001a1458723c */ /* 0x000fe40000001858 */
[----:B------:R-:W1:Y:S06]  /*32d0*/  MUFU.TANH R30, R30 ;  /* 0x0000001e001e7308 */ /* 0x000e6c0000002400 */
[C---:B------:R-:W-:Y:S02]  /*32e0*/  HMMA.16816.F32 R80, R68.reuse, R62, R80 ;  /* 0x0000003e4450723c */ /* 0x040fe40000001850 */
[----:B------:R-:W1:Y:S05]  /*32f0*/  MUFU.TANH R31, R31 ;  /* 0x0000001f001f7308 */ /* 0x000e6a0000002400 */
[----:B------:R-:W-:Y:S01]  /*3300*/  FMUL.FTZ R62, R76, c[0x0][0x320] ;  /* 0x0000c8004c3e7a20 */ /* 0x000fe20000410000 */
[----:B----4-:R-:W-:Y:S01]  /*3310*/  HMMA.16816.F32 R108, R68, R32, R108 ;  /* 0x00000020446c723c */ /* 0x010fe2000000186c */
[----:B------:R-:W-:Y:S01]  /*3320*/  FMUL.FTZ R63, R79, c[0x0][0x320] ;  /* 0x0000c8004f3f7a20 */ /* 0x000fe20000410000 */
[----:B------:R-:W4:Y:S01]  /*3330*/  MUFU.TANH R77, R77 ;  /* 0x0000004d004d7308 */ /* 0x000f220000002400 */
[----:B------:R-:W-:-:S02]  /*3340*/  FMUL.FTZ R76, R84, c[0x0][0x320] ;  /* 0x0000c800544c7a20 */ /* 0x000fc40000410000 */
[----:B------:R-:W-:-:S03]  /*3350*/  FMUL.FTZ R79, R87, c[0x0][0x320] ;  /* 0x0000c800574f7a20 */ /* 0x000fc60000410000 */
[C---:B------:R-:W-:Y:S02]  /*3360*/  HMMA.16816.F32 R48, R68.reuse, R34, R48 ;  /* 0x000000224430723c */ /* 0x040fe40000001830 */
[----:B------:R-:W1:Y:S06]  /*3370*/  MUFU.TANH R62, R62 ;  /* 0x0000003e003e7308 */ /* 0x000e6c0000002400 */
[C---:B-----5:R-:W-:Y:S02]  /*3380*/  HMMA.16816.F32 R36, R68.reuse, R12, R36 ;  /* 0x0000000c4424723c */ /* 0x060fe40000001824 */
[----:B------:R-:W1:Y:S06]  /*3390*/  MUFU.TANH R63, R63 ;  /* 0x0000003f003f7308 */ /* 0x000e6c0000002400 */
[----:B------:R-:W-:Y:S02]  /*33a0*/  HMMA.16816.F32 R88, R68, R14, R88 ;  /* 0x0000000e4458723c */ /* 0x000fe40000001858 */
[----:B------:R-:W1:Y:S06]  /*33b0*/  MUFU.TANH R76, R76 ;  /* 0x0000004c004c7308 */ /* 0x000e6c0000002400 */
[C---:B------:R-:W-:Y:S02]  /*33c0*/  HMMA.16816.F32 R80, R100.reuse, R94, R80 ;  /* 0x0000005e6450723c */ /* 0x040fe40000001850 */
[----:B------:R-:W1:Y:S06]  /*33d0*/  MUFU.TANH R78, R78 ;  /* 0x0000004e004e7308 */ /* 0x000e6c0000002400 */
[C---:B--2---:R-:W-:Y:S02]  /*33e0*/  HMMA.16816.F32 R104, R100.reuse, R44, R104 ;  /* 0x0000002c6468723c */ /* 0x044fe40000001868 */
[----:B------:R-:W2:Y:S05]  /*33f0*/  MUFU.TANH R79, R79 ;  /* 0x0000004f004f7308 */ /* 0x000eaa0000002400 */
[----:B------:R-:W-:Y:S01]  /*3400*/  FMUL.FTZ R44, R64, c[0x0][0x320] ;  /* 0x0000c800402c7a20 */ /* 0x000fe20000410000 */
[----:B------:R-:W-:Y:S01]  /*3410*/  HMMA.16816.F32 R56, R100, R46, R56 ;  /* 0x0000002e6438723c */ /* 0x000fe20000001838 */
[----:B------:R-:W-:Y:S01]  /*3420*/  FMUL.FTZ R45, R65, c[0x0][0x320] ;  /* 0x0000c800412d7a20 */ /* 0x000fe20000410000 */
[----:B------:R1:W1:Y:S01]  /*3430*/  MUFU.TANH R211, R67 ;  /* 0x0000004300d37308 */ /* 0x0002620000002400 */
[----:B------:R-:W-:-:S05]  /*3440*/  FMUL.FTZ R64, R66, c[0x0][0x320] ;  /* 0x0000c80042407a20 */ /* 0x000fca0000410000 */
[C---:B------:R-:W-:Y:S01]  /*3450*/  HMMA.16816.F32 R108, R100.reuse, R40, R108 ;  /* 0x00000028646c723c */ /* 0x040fe2000000186c */
[----:B------:R-:W-:Y:S01]  /*3460*/  FMUL.FTZ R60, R80, c[0x0][0x320] ;  /* 0x0000c800503c7a20 */ /* 0x000fe20000410000 */
[----:B------:R-:W1:Y:S01]  /*3470*/  MUFU.TANH R44, R44 ;  /* 0x0000002c002c7308 */ /* 0x000e620000002400 */
[----:B------:R-:W-:Y:S02]  /*3480*/  FMUL.FTZ R52, R81, c[0x0][0x320] ;  /* 0x0000c80051347a20 */ /* 0x000fe40000410000 */
[----:B------:R-:W-:Y:S02]  /*3490*/  FMUL.FTZ R53, R82, c[0x0][0x320] ;  /* 0x0000c80052357a20 */ /* 0x000fe40000410000 */
[----:B------:R-:W-:Y:S01]  /*34a0*/  FMUL.FTZ R61, R83, c[0x0][0x320] ;  /* 0x0000c800533d7a20 */ /* 0x000fe20000410000 */
[----:B------:R-:W-:Y:S01]  /*34b0*/  HMMA.16816.F32 R48, R100, R42, R48 ;  /* 0x0000002a6430723c */ /* 0x000fe20000001830 */
[----:B------:R-:W-:Y:S01]  /*34c0*/  FMUL.FTZ R104, R104, c[0x0][0x320] ;  /* 0x0000c80068687a20 */ /* 0x000fe20000410000 */
[----:B------:R-:W1:Y:S01]  /*34d0*/  MUFU.TANH R60, R60 ;  /* 0x0000003c003c7308 */ /* 0x000e620000002400 */
[----:B------:R-:W-:-:S02]  /*34e0*/  FMUL.FTZ R105, R105, c[0x0][0x320] ;  /* 0x0000c80069697a20 */ /* 0x000fc40000410000 */
[----:B------:R-:W-:Y:S02]  /*34f0*/  FMUL.FTZ R106, R106, c[0x0][0x320] ;  /* 0x0000c8006a6a7a20 */ /* 0x000fe40000410000 */
[----:B------:R-:W-:Y:S01]  /*3500*/  FMUL.FTZ R107, R107, c[0x0][0x320] ;  /* 0x0000c8006b6b7a20 */ /* 0x000fe20000410000 */
        /* <DEDUP_REMOVED lines=11> */
[----:B------:R-:W-:Y:S02]  /*35c0*/  FMUL.FTZ R111, R111, c[0x0][0x320] ;  /* 0x0000c8006f6f7a20 */ /* 0x000fe40000410000 */
[----:B------:R-:W-:Y:S01]  /*35d0*/  FMUL.FTZ R48, R48, c[0x0][0x320] ;  /* 0x0000c80030307a20 */ /* 0x000fe20000410000 */
[----:B------:R-:W1:Y:S01]  /*35e0*/  MUFU.TANH R61, R61 ;  /* 0x0000003d003d7308 */ /* 0x000e620000002400 */
[----:B------:R-:W-:Y:S02]  /*35f0*/  FMUL.FTZ R49, R49, c[0x0][0x320] ;  /* 0x0000c80031317a20 */ /* 0x000fe40000410000 */
[----:B------:R-:W-:Y:S02]  /*3600*/  FMUL.FTZ R50, R50, c[0x0][0x320] ;  /* 0x0000c80032327a20 */ /* 0x000fe40000410000 */
[----:B------:R-:W-:-:S02]  /*3610*/  FMUL.FTZ R51, R51, c[0x0][0x320] ;  /* 0x0000c80033337a20 */ /* 0x000fc40000410000 */
[----:B------:R-:W-:Y:S01]  /*3620*/  FMUL.FTZ R36, R36, c[0x0][0x320] ;  /* 0x0000c80024247a20 */ /* 0x000fe20000410000 */
[----:B------:R-:W1:Y:S01]  /*3630*/  MUFU.TANH R45, R45 ;  /* 0x0000002d002d7308 */ /* 0x000e620000002400 */
[----:B------:R-:W-:Y:S02]  /*3640*/  FMUL.FTZ R37, R37, c[0x0][0x320] ;  /* 0x0000c80025257a20 */ /* 0x000fe40000410000 */
[----:B------:R-:W-:Y:S02]  /*3650*/  FMUL.FTZ R38, R38, c[0x0][0x320] ;  /* 0x0000c80026267a20 */ /* 0x000fe40000410000 */
[----:B------:R-:W-:Y:S02]  /*3660*/  FMUL.FTZ R39, R39, c[0x0][0x320] ;  /* 0x0000c80027277a20 */ /* 0x000fe40000410000 */
[----:B------:R-:W-:Y:S01]  /*3670*/  FMUL.FTZ R88, R88, c[0x0][0x320] ;  /* 0x0000c80058587a20 */ /* 0x000fe20000410000 */
[----:B------:R-:W1:Y:S01]  /*3680*/  MUFU.TANH R64, R64 ;  /* 0x0000004000407308 */ /* 0x000e620000002400 */
[----:B------:R-:W-:-:S02]  /*3690*/  FMUL.FTZ R89, R89, c[0x0][0x320] ;  /* 0x0000c80059597a20 */ /* 0x000fc40000410000 */
[----:B------:R-:W-:Y:S02]  /*36a0*/  FMUL.FTZ R90, R90, c[0x0][0x320] ;  /* 0x0000c8005a5a7a20 */ /* 0x000fe40000410000 */
[----:B------:R-:W-:-:S03]  /*36b0*/  FMUL.FTZ R91, R91, c[0x0][0x320] ;  /* 0x0000c8005b5b7a20 */ /* 0x000fc60000410000 */
        /* <DEDUP_REMOVED lines=26> */
[----:B--234-:R-:W-:Y:S01]  /*3860*/  IMAD.U32 R8, RZ, RZ, UR8 ;  /* 0x00000008ff087e24 */ /* 0x01cfe2000f8e00ff */
[----:B------:R-:W-:Y:S01]  /*3870*/  PLOP3.LUT P1, PT, PT, PT, UP0, 0x80, 0x0 ;  /* 0x000000000000781c */ /* 0x000fe20003f2f008 */
[----:B------:R-:W-:Y:S01]  /*3880*/  IMAD.MOV.U32 R251, RZ, RZ, RZ ;  /* 0x000000fffffb7224 */ /* 0x000fe200078e00ff */
[----:B------:R-:W-:-:S02]  /*3890*/  PLOP3.LUT P0, PT, PT, PT, UP0, 0x80, 0x0 ;  /* 0x000000000000781c */ /* 0x000fc40003f0f008 */
        /* <DEDUP_REMOVED lines=11> */
[----:B------:R-:W-:Y:S01]  /*3950*/  SHF.R.S32.HI R22, RZ, 0x1f, R29 ;  /* 0x0000001fff167819 */ /* 0x000fe2000001141d */
[----:B------:R-:W-:Y:S01]  /*3960*/  IMAD.WIDE R24, R213, 0x2, RZ ;  /* 0x00000002d5187825 */ /* 0x000fe200078e02ff */
[----:B------:R-:W-:Y:S02]  /*3970*/  SEL R19, RZ, 0x10, P6 ;  /* 0x00000010ff137807 */ /* 0x000fe40003000000 */
[----:B------:R-:W-:Y:S01]  /*3980*/  LEA.HI R22, R22, R29, RZ, 0x3 ;  /* 0x0000001d16167211 */ /* 0x000fe200078f18ff */
[----:B------:R-:W-:Y:S01]  /*3990*/  IMAD R252, R8, c[0x0][0x2b8], R252 ;  /* 0x0000ae0008fc7a24 */ /* 0x000fe200078e02fc */
[----:B------:R-:W-:Y:S02]  /*39a0*/  SHF.R.S32.HI R9, RZ, 0x1f, R28 ;  /* 0x0000001fff097819 */ /* 0x000fe4000001141c */
[----:B------:R-:W-:-:S02]  /*39b0*/  IADD3 R26, -R19, 0x10, RZ ;  /* 0x00000010131a7810 */ /* 0x000fc40007ffe1ff */
[----:B------:R-:W-:Y:S02]  /*39c0*/  SHF.R.S32.HI R8, RZ, 0x1f, R252 ;  /* 0x0000001fff087819 */ /* 0x000fe400000114fc */
[----:B------:R-:W-:Y:S02]  /*39d0*/  SEL R18, RZ, 0x10, P5 ;  /* 0x00000010ff127807 */ /* 0x000fe40002800000 */
[----:B------:R-:W-:Y:S01]  /*39e0*/  LOP3.LUT R22, R22, 0xfffffff8, RZ, 0xc0, !PT ;  /* 0xfffffff816167812 */ /* 0x000fe200078ec0ff */
[----:B------:R-:W-:Y:S01]  /*39f0*/  IMAD R8, R8, c[0x0][0x1e0], RZ ;  /* 0x0000780008087a24 */ /* 0x000fe200078e02ff */
[----:B------:R-:W-:Y:S02]  /*3a00*/  LEA.HI R9, R9, R28, RZ, 0x3 ;  /* 0x0000001c09097211 */ /* 0x000fe400078f18ff */
[----:B------:R-:W-:Y:S01]  /*3a10*/  LOP3.LUT R26, R26, 0xf, RZ, 0xc0, !PT ;  /* 0x0000000f1a1a7812 */ /* 0x000fe200078ec0ff */
[----:B------:R-:W-:Y:S01]  /*3a20*/  IMAD R8, R252, c[0x0][0x1e4], R8 ;  /* 0x00007900fc087a24 */ /* 0x000fe200078e0208 */
[----:B------:R-:W-:Y:S01]  /*3a30*/  IADD3 R14, -R18, 0x10, RZ ;  /* 0x00000010120e7810 */ /* 0x000fe20007ffe1ff */
[----:B------:R-:W-:Y:S01]  /*3a40*/  IMAD.WIDE R22, R22, 0x2, RZ ;  /* 0x0000000216167825 */ /* 0x000fe200078e02ff */
[----:B------:R-:W-:-:S02]  /*3a50*/  SEL R17, RZ, 0x10, P4 ;  /* 0x00000010ff117807 */ /* 0x000fc40002000000 */
[----:B------:R-:W-:Y:S01]  /*3a60*/  LOP3.LUT R9, R9, 0xfffffff8, RZ, 0xc0, !PT ;  /* 0xfffffff809097812 */ /* 0x000fe200078ec0ff */
[----:B--2---:R-:W-:Y:S01]  /*3a70*/  IMAD.WIDE.U32 R10, R252, c[0x0][0x1e0], RZ ;  /* 0x00007800fc0a7a25 */ /* 0x004fe200078e00ff */
[----:B------:R-:W-:Y:S02]  /*3a80*/  LOP3.LUT R14, R14, 0xf, RZ, 0xc0, !PT ;  /* 0x0000000f0e0e7812 */ /* 0x000fe400078ec0ff */
[----:B------:R-:W-:Y:S01]  /*3a90*/  IADD3 R13, -R17, 0x10, RZ ;  /* 0x00000010110d7810 */ /* 0x000fe20007ffe1ff */
[----:B------:R-:W-:Y:S01]  /*3aa0*/  IMAD.IADD R11, R11, 0x1, R8 ;  /* 0x000000010b0b7824 */ /* 0x000fe200078e0208 */
[----:B------:R-:W-:Y:S01]  /*3ab0*/  IADD3 R12, -R6, 0x10, RZ ;  /* 0x00000010060c7810 */ /* 0x000fe20007ffe1ff */
[----:B------:R-:W-:Y:S01]  /*3ac0*/  IMAD.WIDE R32, R9, 0x2, RZ ;  /* 0x0000000209207825 */ /* 0x000fe200078e02ff */
[----:B------:R-:W-:Y:S02]  /*3ad0*/  LOP3.LUT R13, R13, 0xf, RZ, 0xc0, !PT ;  /* 0x0000000f0d0d7812 */ /* 0x000fe400078ec0ff */
[----:B------:R-:W-:-:S02]  /*3ae0*/  LOP3.LUT R12, R12, 0xf, RZ, 0xc0, !PT ;  /* 0x0000000f0c0c7812 */ /* 0x000fc400078ec0ff */
[----:B---3--:R-:W-:Y:S01]  /*3af0*/  SHF.R.S32.HI R8, RZ, 0x1f, R251 ;  /* 0x0000001fff087819 */ /* 0x008fe200000114fb */
[----:B------:R-:W-:-:S04]  /*3b00*/  IMAD.WIDE.U32 R10, R251, c[0x0][0x1f0], R10 ;  /* 0x00007c00fb0a7a25 */ /* 0x000fc800078e000a */
[----:B------:R-:W-:Y:S01]  /*3b10*/  IMAD R8, R8, c[0x0][0x1f0], RZ ;  /* 0x00007c0008087a24 */ /* 0x000fe200078e02ff */
[----:B------:R-:W-:-:S03]  /*3b20*/  IADD3 R10, P0, R10, UR20, RZ ;  /* 0x000000140a0a7c10 */ /* 0x000fc6000ff1e0ff */
[----:B------:R-:W-:-:S05]  /*3b30*/  IMAD R8, R251, c[0x0][0x1f4], R8 ;  /* 0x00007d00fb087a24 */ /* 0x000fca00078e0208 */
[----:B------:R-:W-:Y:S02]  /*3b40*/  IADD3.X R8, R11, UR15, R8, P0, !PT ;  /* 0x0000000f0b087c10 */ /* 0x000fe400087fe408 */
[----:B------:R-:W-:-:S04]  /*3b50*/  LEA R11, P0, R10, c[0x0][0x1c8], 0x1 ;  /* 0x000072000a0b7a11 */ /* 0x000fc800078008ff */
[----:B------:R-:W-:Y:S01]  /*3b60*/  LEA.HI.X R10, R10, c[0x0][0x1cc], R8, 0x1, P0 ;  /* 0x000073000a0a7a11 */ /* 0x000fe200000f0c08 */
[----:B------:R-:W2:Y:S01]  /*3b70*/  SHFL.IDX PT, R15, R11, 0x2, 0x181f ;  /* 0x00581f000b0f7f89 */ /* 0x000ea200000e0000 */
[----:B------:R-:W-:-:S03]  /*3b80*/  SHF.R.S32.HI R8, RZ, 0x1f, R215 ;  /* 0x0000001fff087819 */ /* 0x000fc600000114d7 */
[----:B------:R-:W3:Y:S01]  /*3b90*/  SHFL.IDX PT, R16, R10, 0x2, 0x181f ;  /* 0x00581f000a107f89 */ /* 0x000ee200000e0000 */
[----:B------:R-:W-:-:S03]  /*3ba0*/  LEA.HI R8, R8, R215, RZ, 0x3 ;  /* 0x000000d708087211 */ /* 0x000fc600078f18ff */
[----:B------:R-:W4:Y:S01]  /*3bb0*/  SHFL.IDX PT, R20, R11, RZ, 0x181f ;  /* 0x00181fff0b147589 */ /* 0x000f2200000e0000 */
[----:B------:R-:W-:-:S03]  /*3bc0*/  LOP3.LUT R8, R8, 0xfffffff8, RZ, 0xc0, !PT ;  /* 0xfffffff808087812 */ /* 0x000fc600078ec0ff */
[----:B------:R-:W-:Y:S02]  /*3bd0*/  SHFL.IDX PT, R21, R10, RZ, 0x181f ;  /* 0x00181fff0a157589 */ /* 0x000fe400000e0000 */
[----:B------:R-:W-:Y:S02]  /*3be0*/  IMAD.WIDE R8, R8, 0x2, RZ ;  /* 0x0000000208087825 */ /* 0x000fe400078e02ff */
[----:B------:R-:W5:Y:S04]  /*3bf0*/  SHFL.IDX PT, R11, R11, 0x1, 0x181f ;  /* 0x00381f000b0b7f89 */ /* 0x000f6800000e0000 */
[----:B------:R-:W1:Y:S01]  /*3c00*/  SHFL.IDX PT, R10, R10, 0x1, 0x181f ;  /* 0x00381f000a0a7f89 */ /* 0x000e6200000e0000 */
[----:B--2---:R-:W-:-:S04]  /*3c10*/  IADD3 R26, P1, P0, R26, R15, R24 ;  /* 0x0000000f1a1a7210 */ /* 0x004fc8000783e018 */
[----:B---3--:R-:W-:Y:S02]  /*3c20*/  IADD3.X R27, RZ, R16, R25, P1, P0 ;  /* 0x00000010ff1b7210 */ /* 0x008fe40000fe0419 */
[----:B------:R-:W-:-:S04]  /*3c30*/  IADD3 R34, P1, P0, R14, R15, R22 ;  /* 0x0000000f0e227210 */ /* 0x000fc8000783e016 */
[----:B------:R-:W-:Y:S02]  /*3c40*/  IADD3.X R35, RZ, R16, R23, P1, P0 ;  /* 0x00000010ff237210 */ /* 0x000fe40000fe0417 */
[----:B-1----:R-:W-:-:S04]  /*3c50*/  IADD3 R36, P1, P0, R13, R15, R32 ;  /* 0x0000000f0d247210 */ /* 0x002fc8000783e020 */
[----:B------:R-:W-:Y:S02]  /*3c60*/  IADD3.X R37, RZ, R16, R33, P1, P0 ;  /* 0x00000010ff257210 */ /* 0x000fe40000fe0421 */
[----:B------:R-:W-:-:S04]  /*3c70*/  IADD3 R12, P1, P0, R12, R15, R8 ;  /* 0x0000000f0c0c7210 */ /* 0x000fc8000783e008 */
[----:B------:R-:W-:Y:S02]  /*3c80*/  IADD3.X R13, RZ, R16, R9, P1, P0 ;  /* 0x00000010ff0d7210 */ /* 0x000fe40000fe0409 */
[-C--:B----4-:R-:W-:Y:S02]  /*3c90*/  IADD3 R40, P0, R24, R20.reuse, RZ ;  /* 0x0000001418287210 */ /* 0x090fe40007f1e0ff */
[CC--:B------:R-:W-:Y:S02]  /*3ca0*/  IADD3 R38, P1, R22.reuse, R20.reuse, RZ ;  /* 0x0000001416267210 */ /* 0x0c0fe40007f3e0ff */
[-C--:B-----5:R-:W-:Y:S01]  /*3cb0*/  IADD3 R22, P2, R22, R11.reuse, RZ ;  /* 0x0000000b16167210 */ /* 0x0a0fe20007f5e0ff */
[--C-:B------:R-:W-:Y:S01]  /*3cc0*/  IMAD.X R41, R25, 0x1, R21.reuse, P0 ;  /* 0x0000000119297824 */ /* 0x100fe200000e0615 */
[-C--:B------:R-:W-:Y:S01]  /*3cd0*/  IADD3 R14, P0, R32, R20.reuse, RZ ;  /* 0x00000014200e7210 */ /* 0x080fe20007f1e0ff */
[C-C-:B------:R-:W-:Y:S01]  /*3ce0*/  IMAD.X R39, R23.reuse, 0x1, R21.reuse, P1 ;  /* 0x0000000117277824 */ /* 0x140fe200008e0615 */
[----:B------:R-:W-:Y:S01]  /*3cf0*/  IADD3 R20, P1, R8, R20, RZ ;  /* 0x0000001408147210 */ /* 0x000fe20007f3e0ff */
[----:B------:R-:W-:Y:S01]  /*3d00*/  IMAD.X R23, R23, 0x1, R10, P2 ;  /* 0x0000000117177824 */ /* 0x000fe200010e060a */
[----:B------:R-:W-:Y:S01]  /*3d10*/  ISETP.GE.AND P2, PT, R215, c[0x0][0x1d4], PT ;  /* 0x00007500d7007a0c */ /* 0x000fe20003f46270 */
[--C-:B------:R-:W-:Y:S01]  /*3d20*/  IMAD.X R15, R33, 0x1, R21.reuse, P0 ;  /* 0x00000001210f7824 */ /* 0x100fe200000e0615 */
[-C--:B------:R-:W-:Y:S01]  /*3d30*/  IADD3 R24, P0, R24, R11.reuse, RZ ;  /* 0x0000000b18187210 */ /* 0x080fe20007f1e0ff */
[----:B------:R-:W-:Y:S01]  /*3d40*/  IMAD.X R21, R9, 0x1, R21, P1 ;  /* 0x0000000109157824 */ /* 0x000fe200008e0615 */
[----:B------:R-:W-:-:S03]  /*3d50*/  IADD3 R32, P1, R32, R11, RZ ;  /* 0x0000000b20207210 */ /* 0x000fc60007f3e0ff */
[--C-:B------:R-:W-:Y:S01]  /*3d60*/  IMAD.X R25, R25, 0x1, R10.reuse, P0 ;  /* 0x0000000119197824 */ /* 0x100fe200000e060a */
[----:B------:R-:W-:Y:S01]  /*3d70*/  IADD3 R42, P0, R8, R11, RZ ;  /* 0x0000000b082a7210 */ /* 0x000fe20007f1e0ff */
[--C-:B------:R-:W-:Y:S01]  /*3d80*/  IMAD.X R33, R33, 0x1, R10.reuse, P1 ;  /* 0x0000000121217824 */ /* 0x100fe200008e060a */
[----:B------:R-:W-:Y:S01]  /*3d90*/  ISETP.NE.U32.AND P1, PT, R19, RZ, PT ;  /* 0x000000ff1300720c */ /* 0x000fe20003f25070 */
[----:B------:R-:W-:Y:S02]  /*3da0*/  IMAD.SHL.U32 R8, R214, 0x2, RZ ;  /* 0x00000002d6087824 */ /* 0x000fe400078e00ff */
[----:B------:R-:W-:Y:S01]  /*3db0*/  IMAD.X R43, R9, 0x1, R10, P0 ;  /* 0x00000001092b7824 */ /* 0x000fe200000e060a */
[----:B------:R-:W-:Y:S02]  /*3dc0*/  ISETP.NE.U32.AND P0, PT, R18, RZ, PT ;  /* 0x000000ff1200720c */ /* 0x000fe40003f05070 */
[----:B------:R1:W-:Y:S04]  /*3dd0*/  LDGSTS.E.BYPASS.LTC128B.128 [R8+0xc100], [R40.64], !P6 ;  /* 0x0c10000028087fae */ /* 0x0003e8000f101d4c */
[----:B------:R1:W-:Y:S04]  /*3de0*/  LDGSTS.E.BYPASS.LTC128B.128 [R8+0xf100], [R38.64], !P5 ;  /* 0x0f10000026087fae */ /* 0x0003e8000e901d4c */
[----:B------:R1:W-:Y:S04]  /*3df0*/  LDGSTS.E.BYPASS.LTC128B.128 [R8+0x12100], [R14.64], !P4 ;  /* 0x121000000e087fae */ /* 0x0003e8000e101d4c */
[----:B------:R1:W-:Y:S04]  /*3e00*/  LDGSTS.E.BYPASS.LTC128B.128 [R8+0x15100], [R20.64], !P2 ;  /* 0x1510000014087fae */ /* 0x0003e8000d101d4c */
[----:B------:R1:W-:Y:S04]  /*3e10*/  LDGSTS.E.BYPASS.LTC128B.128 [R8+0xd100], [R24.64], !P6 ;  /* 0x0d10000018087fae */ /* 0x0003e8000f101d4c */
[----:B------:R1:W-:Y:S04]  /*3e20*/  LDGSTS.E.BYPASS.LTC128B.128 [R8+0x10100], [R22.64], !P5 ;  /* 0x1010000016087fae */ /* 0x0003e8000e901d4c */
[----:B------:R1:W-:Y:S04]  /*3e30*/  LDGSTS.E.BYPASS.LTC128B.128 [R8+0x13100], [R32.64], !P4 ;  /* 0x1310000020087fae */ /* 0x0003e8000e101d4c */
[----:B------:R1:W-:Y:S04]  /*3e40*/  LDGSTS.E.BYPASS.LTC128B.128 [R8+0x16100], [R42.64], !P2 ;  /* 0x161000002a087fae */ /* 0x0003e8000d101d4c */
[----:B------:R1:W-:Y:S01]  /*3e50*/  LDGSTS.E.BYPASS.LTC128B.128.ZFILL [R8+0xe100], [R26.64], P1 ;  /* 0x0e1000001a087fae */ /* 0x0003e20008941d4c */
[----:B------:R-:W-:-:S03]  /*3e60*/  ISETP.NE.U32.AND P1, PT, R17, RZ, PT ;  /* 0x000000ff1100720c */ /* 0x000fc60003f25070 */
[----:B------:R1:W-:Y:S01]  /*3e70*/  LDGSTS.E.BYPASS.LTC128B.128.ZFILL [R8+0x11100], [R34.64], P0 ;  /* 0x1110000022087fae */ /* 0x0003e20008141d4c */
[----:B------:R-:W-:-:S09]  /*3e80*/  ISETP.NE.U32.AND P0, PT, R6, RZ, PT ;  /* 0x000000ff0600720c */ /* 0x000fd20003f05070 */
[----:B------:R1:W-:Y:S04]  /*3e90*/  LDGSTS.E.BYPASS.LTC128B.128.ZFILL [R8+0x14100], [R36.64], P1 ;  /* 0x1410000024087fae */ /* 0x0003e80008941d4c */
[----:B------:R1:W-:Y:S02]  /*3ea0*/  LDGSTS.E.BYPASS.LTC128B.128.ZFILL [R8+0x17100], [R12.64], P0 ;  /* 0x171000000c087fae */ /* 0x0003e40008141d4c */
.L_x_770:
[----:B--234-:R-:W-:Y:S01]  /*3eb0*/  SHF.R.S32.HI R6, RZ, 0x1f, R2 ;  /* 0x0000001fff067819 */ /* 0x01cfe20000011402 */
[----:B------:R-:W-:Y:S01]  /*3ec0*/  IMAD.SHL.U32 R244, R5, 0x2, RZ ;  /* 0x0000000205f47824 */ /* 0x000fe200078e00ff */
[----:B------:R-:W0:Y:S02]  /*3ed0*/  LDGDEPBAR ;  /* 0x00000000000079af */ /* 0x000e240000000000 */
[----:B-1----:R-:W-:Y:S01]  /*3ee0*/  LEA.HI R8, R6, R2, RZ, 0x2 ;  /* 0x0000000206087211 */ /* 0x002fe200078f10ff */
[----:B------:R-:W-:Y:S01]  /*3ef0*/  IMAD.U32 R6, RZ, RZ, UR18 ;  /* 0x00000012ff067e24 */ /* 0x000fe2000f8e00ff */
[----:B------:R-:W-:Y:S01]  /*3f00*/  LDSM.16.MT88.4 R140, [R244+0x3100] ;  /* 0x00310000f48c783b */ /* 0x000fe20000004200 */
[----:B------:R-:W-:-:S02]  /*3f10*/  IMAD R241, R3, 0x2, R244 ;  /* 0x0000000203f17824 */ /* 0x000fc400078e02f4 */
[----:B------:R-:W-:Y:S01]  /*3f20*/  IMAD R242, R4, 0x2, R244 ;  /* 0x0000000204f27824 */ /* 0x000fe200078e02f4 */
[----:B------:R1:W-:Y:S03]  /*3f30*/  STL [R1+0x1c], R8 ;  /* 0x00001c0801007387 */ /* 0x0003e60000100800 */
[----:B------:R-:W-:Y:S01]  /*3f40*/  IMAD R240, R3, 0x2, R242 ;  /* 0x0000000203f07824 */ /* 0x000fe200078e02f2 */
[----:B------:R-:W-:Y:S04]  /*3f50*/  LDSM.16.MT88.4 R156, [R241+0x100] ;  /* 0x00010000f19c783b */ /* 0x000fe80000004200 */
[----:B------:R-:W-:Y:S04]  /*3f60*/  LDSM.16.MT88.4 R164, [R242+0x100] ;  /* 0x00010000f2a4783b */ /* 0x000fe80000004200 */
[----:B------:R-:W-:Y:S04]  /*3f70*/  LDSM.16.MT88.4 R12, [R241+0x900] ;  /* 0x00090000f10c783b */ /* 0x000fe80000004200 */
[----:B------:R-:W-:Y:S04]  /*3f80*/  LDSM.16.MT88.4 R148, [R240+0x100] ;  /* 0x00010000f094783b */ /* 0x000fe80000004200 */
[----:B------:R-:W-:Y:S04]  /*3f90*/  LDSM.16.MT88.4 R132, [R242+0x3100] ;  /* 0x00310000f284783b */ /* 0x000fe80000004200 */
[----:B------:R-:W-:Y:S01]  /*3fa0*/  LDSM.16.MT88.4 R172, [R244+0x100] ;  /* 0x00010000f4ac783b */ /* 0x000fe20000004200 */
[----:B-1----:R-:W-:-:S03]  /*3fb0*/  LOP3.LUT R8, R8, 0x7ffffffc, RZ, 0xc0, !PT ;  /* 0x7ffffffc08087812 */ /* 0x002fc600078ec0ff */
[----:B------:R-:W-:Y:S02]  /*3fc0*/  LDSM.16.MT88.4 R24, [R242+0x3900] ;  /* 0x00390000f218783b */ /* 0x000fe40000004200 */
[----:B------:R-:W-:Y:S02]  /*3fd0*/  IMAD.IADD R2, R2, 0x1, -R8 ;  /* 0x0000000102027824 */ /* 0x000fe400078e0a08 */
[----:B------:R-:W-:Y:S02]  /*3fe0*/  LDSM.16.MT88.4 R112, [R242+0x9100] ;  /* 0x00910000f270783b */ /* 0x000fe40000004200 */
[----:B------:R-:W-:Y:S02]  /*3ff0*/  IMAD R2, R2, -0x2, R6 ;  /* 0xfffffffe02027824 */ /* 0x000fe400078e0206 */
[----:B------:R-:W-:Y:S03]  /*4000*/  LDSM.16.MT88.4 R80, [R242+0x6100] ;  /* 0x00610000f250783b */ /* 0x000fe60000004200 */
[C---:B------:R-:W-:Y:S01]  /*4010*/  ISETP.GT.AND P0, PT, R2.reuse, RZ, PT ;  /* 0x000000ff0200720c */ /* 0x040fe20003f04270 */
[----:B------:R-:W-:Y:S01]  /*4020*/  LDSM.16.MT88.4 R16, [R244+0x900] ;  /* 0x00090000f410783b */ /* 0x000fe20000004200 */
[----:B------:R-:W-:-:S02]  /*4030*/  ISETP.GT.AND P1, PT, R2, 0x1, PT ;  /* 0x000000010200780c */ /* 0x000fc40003f24270 */
[----:B------:R-:W-:Y:S01]  /*4040*/  FSEL R8, R30, -INF , P0 ;  /* 0xff8000001e087808 */ /* 0x000fe20000000000 */
[----:B------:R-:W-:Y:S01]  /*4050*/  LDSM.16.MT88.4 R56, [R241+0x3100] ;  /* 0x00310000f138783b */ /* 0x000fe20000004200 */
[----:B------:R-:W-:Y:S02]  /*4060*/  FSEL R0, R0, -INF , P0 ;  /* 0xff80000000007808 */ /* 0x000fe40000000000 */
[C---:B------:R-:W-:Y:S01]  /*4070*/  ISETP.GT.AND P0, PT, R2.reuse, 0x8, PT ;  /* 0x000000080200780c */ /* 0x040fe20003f04270 */
[----:B------:R-:W-:Y:S01]  /*4080*/  LDSM.16.MT88.4 R88, [R241+0x6100] ;  /* 0x00610000f158783b */ /* 0x000fe20000004200 */
[----:B------:R-:W-:Y:S02]  /*4090*/  FSEL R7, R7, -INF , P1 ;  /* 0xff80000007077808 */ /* 0x000fe40000800000 */
[----:B------:R-:W-:Y:S01]  /*40a0*/  FSEL R6, R31, -INF , P1 ;  /* 0xff8000001f067808 */ /* 0x000fe20000800000 */
[----:B------:R-:W-:Y:S01]  /*40b0*/  LDSM.16.MT88.4 R96, [R240+0x6100] ;  /* 0x00610000f060783b */ /* 0x000fe20000004200 */
[----:B------:R-:W-:-:S02]  /*40c0*/  ISETP.GT.AND P1, PT, R2, 0x9, PT ;  /* 0x000000090200780c */ /* 0x000fc40003f24270 */
[----:B------:R-:W-:Y:S01]  /*40d0*/  FSEL R60, R60, -INF , P0 ;  /* 0xff8000003c3c7808 */ /* 0x000fe20000000000 */
[----:B------:R-:W-:Y:S01]  /*40e0*/  LDSM.16.MT88.4 R104, [R244+0x9100] ;  /* 0x00910000f468783b */ /* 0x000fe20000004200 */
[----:B------:R-:W-:Y:S02]  /*40f0*/  FMNMX.FTZ R9, R0, R7, !PT ;  /* 0x0000000700097209 */ /* 0x000fe40007810000 */
[----:B------:R-:W-:Y:S01]  /*4100*/  FSEL R53, R53, -INF , P0 ;  /* 0xff80000035357808 */ /* 0x000fe20000000000 */
[----:B------:R-:W-:Y:S01]  /*4110*/  LDSM.16.MT88.4 R120, [R241+0x9100] ;  /* 0x00910000f178783b */ /* 0x000fe20000004200 */
[----:B------:R-:W-:Y:S02]  /*4120*/  ISETP.GT.AND P0, PT, R2, 0x10, PT ;  /* 0x000000100200780c */ /* 0x000fe40003f04270 */
[----:B------:R-:W-:Y:S01]  /*4130*/  FSEL R52, R52, -INF , P1 ;  /* 0xff80000034347808 */ /* 0x000fe20000800000 */
[----:B------:R-:W-:Y:S01]  /*4140*/  LDSM.16.MT88.4 R20, [R241+0x3900] ;  /* 0x00390000f114783b */ /* 0x000fe20000004200 */
[----:B------:R-:W-:-:S02]  /*4150*/  FMNMX.FTZ R9, R60, R9, !PT ;  /* 0x000000093c097209 */ /* 0x000fc40007810000 */
[----:B------:R-:W-:Y:S01]  /*4160*/  FSEL R61, R61, -INF , P1 ;  /* 0xff8000003d3d7808 */ /* 0x000fe20000800000 */
[----:B------:R-:W-:Y:S01]  /*4170*/  LDSM.16.MT88.4 R188, [R241+0x6900] ;  /* 0x00690000f1bc783b */ /* 0x000fe20000004200 */
[----:B------:R-:W-:Y:S02]  /*4180*/  ISETP.GT.AND P1, PT, R2, 0x11, PT ;  /* 0x000000110200780c */ /* 0x000fe40003f24270 */
[----:B------:R-:W-:Y:S02]  /*4190*/  FSEL R62, R62, -INF , P0 ;  /* 0xff8000003e3e7808 */ /* 0x000fe40000000000 */
[----:B------:R-:W-:Y:S02]  /*41a0*/  FMNMX.FTZ R9, R52, R9, !PT ;  /* 0x0000000934097209 */ /* 0x000fe40007810000 */
[----:B------:R-:W-:Y:S02]  /*41b0*/  FSEL R55, R55, -INF , P0 ;  /* 0xff80000037377808 */ /* 0x000fe40000000000 */
[----:B------:R-:W-:-:S02]  /*41c0*/  ISETP.GT.AND P0, PT, R2, 0x18, PT ;  /* 0x000000180200780c */ /* 0x000fc40003f04270 */
[----:B------:R-:W-:Y:S02]  /*41d0*/  FSEL R54, R54, -INF , P1 ;  /* 0xff80000036367808 */ /* 0x000fe40000800000 */
[----:B------:R-:W-:Y:S02]  /*41e0*/  FMNMX.FTZ R9, R62, R9, !PT ;  /* 0x000000093e097209 */ /* 0x000fe40007810000 */
[----:B------:R-:W-:Y:S02]  /*41f0*/  FSEL R63, R63, -INF , P1 ;  /* 0xff8000003f3f7808 */ /* 0x000fe40000800000 */
[----:B------:R-:W-:Y:S02]  /*4200*/  ISETP.GT.AND P1, PT, R2, 0x19, PT ;  /* 0x000000190200780c */ /* 0x000fe40003f24270 */
[----:B------:R-:W-:Y:S02]  /*4210*/  FSEL R72, R72, -INF , P0 ;  /* 0xff80000048487808 */ /* 0x000fe40000000000 */
[----:B------:R-:W-:-:S02]  /*4220*/  FMNMX.FTZ R9, R54, R9, !PT ;  /* 0x0000000936097209 */ /* 0x000fc40007810000 */
[----:B------:R-:W-:Y:S02]  /*4230*/  FSEL R74, R74, -INF , P0 ;  /* 0xff8000004a4a7808 */ /* 0x000fe40000000000 */
        /* <DEDUP_REMOVED lines=11> */
[----:B------:R-:W-:Y:S02]  /*42f0*/  FMNMX.FTZ R10, R8, R6, !PT ;  /* 0x00000006080a7209 */ /* 0x000fe40007810000 */
[----:B------:R-:W-:Y:S02]  /*4300*/  FSEL R32, R79, -INF , P1 ;  /* 0xff8000004f207808 */ /* 0x000fe40000800000 */
[----:B------:R-:W-:Y:S01]  /*4310*/  ISETP.GT.AND P1, PT, R2, 0x29, PT ;  /* 0x000000290200780c */ /* 0x000fe20003f24270 */
[----:B------:R-:W-:Y:S01]  /*4320*/  LDSM.16.MT88.4 R76, [R244+0x3900] ;  /* 0x00390000f44c783b */ /* 0x000fe20000004200 */
[----:B------:R-:W-:Y:S02]  /*4330*/  FSEL R33, R44, -INF , P0 ;  /* 0xff8000002c217808 */ /* 0x000fe40000000000 */
[----:B------:R-:W-:Y:S02]  /*4340*/  FMNMX.FTZ R9, R34, R9, !PT ;  /* 0x0000000922097209 */ /* 0x000fe40007810000 */
[----:B------:R-:W-:-:S02]  /*4350*/  FMNMX.FTZ R10, R53, R10, !PT ;  /* 0x0000000a350a7209 */ /* 0x000fc40007810000 */
[----:B------:R-:W-:Y:S02]  /*4360*/  FSEL R31, R64, -INF , P0 ;  /* 0xff800000401f7808 */ /* 0x000fe40000000000 */
[----:B------:R-:W-:Y:S01]  /*4370*/  ISETP.GT.AND P0, PT, R2, 0x30, PT ;  /* 0x000000300200780c */ /* 0x000fe20003f04270 */
[----:B------:R-:W-:Y:S01]  /*4380*/  LDSM.16.MT88.4 R64, [R240+0x3100] ;  /* 0x00310000f040783b */ /* 0x000fe20000004200 */
[----:B------:R-:W-:Y:S02]  /*4390*/  FSEL R30, R45, -INF , P1 ;  /* 0xff8000002d1e7808 */ /* 0x000fe40000800000 */
[----:B------:R-:W-:Y:S02]  /*43a0*/  FMNMX.FTZ R9, R33, R9, !PT ;  /* 0x0000000921097209 */ /* 0x000fe40007810000 */
[----:B------:R-:W-:Y:S02]  /*43b0*/  FMNMX.FTZ R10, R61, R10, !PT ;  /* 0x0000000a3d0a7209 */ /* 0x000fe40007810000 */
[----:B------:R-:W-:-:S02]  /*43c0*/  FSEL R211, R211, -INF , P1 ;  /* 0xff800000d3d37808 */ /* 0x000fc40000800000 */
[----:B------:R-:W-:Y:S02]  /*43d0*/  ISETP.GT.AND P1, PT, R2, 0x31, PT ;  /* 0x000000310200780c */ /* 0x000fe40003f24270 */
[----:B------:R-:W-:Y:S02]  /*43e0*/  FSEL R195, R195, -INF , P0 ;  /* 0xff800000c3c37808 */ /* 0x000fe40000000000 */
[----:B------:R-:W-:Y:S02]  /*43f0*/  FMNMX.FTZ R9, R30, R9, !PT ;  /* 0x000000091e097209 */ /* 0x000fe40007810000 */
[----:B------:R-:W-:Y:S02]  /*4400*/  FMNMX.FTZ R10, R55, R10, !PT ;  /* 0x0000000a370a7209 */ /* 0x000fe40007810000 */
[----:B------:R-:W-:Y:S02]  /*4410*/  FSEL R207, R207, -INF , P0 ;  /* 0xff800000cfcf7808 */ /* 0x000fe40000000000 */
[----:B------:R-:W-:-:S02]  /*4420*/  ISETP.GT.AND P0, PT, R2, 0x38, PT ;  /* 0x000000380200780c */ /* 0x000fc40003f04270 */
[----:B------:R-:W-:Y:S02]  /*4430*/  FSEL R210, R210, -INF , P1 ;  /* 0xff800000d2d27808 */ /* 0x000fe40000800000 */
[----:B------:R-:W-:Y:S02]  /*4440*/  FMNMX.FTZ R9, R195, R9, !PT ;  /* 0x00000009c3097209 */ /* 0x000fe40007810000 */
[----:B------:R-:W-:Y:S02]  /*4450*/  FMNMX.FTZ R10, R63, R10, !PT ;  /* 0x0000000a3f0a7209 */ /* 0x000fe40007810000 */
[----:B------:R-:W-:Y:S02]  /*4460*/  FSEL R196, R196, -INF , P1 ;  /* 0xff800000c4c47808 */ /* 0x000fe40000800000 */
[----:B------:R-:W-:Y:S02]  /*4470*/  ISETP.GT.AND P1, PT, R2, 0x39, PT ;  /* 0x000000390200780c */ /* 0x000fe40003f24270 */
[----:B------:R-:W-:-:S02]  /*4480*/  FSEL R209, R209, -INF , P0 ;  /* 0xff800000d1d17808 */ /* 0x000fc40000000000 */
[----:B------:R-:W-:Y:S02]  /*4490*/  FMNMX.FTZ R9, R210, R9, !PT ;  /* 0x00000009d2097209 */ /* 0x000fe40007810000 */
[----:B------:R-:W-:Y:S02]  /*44a0*/  FMNMX.FTZ R10, R74, R10, !PT ;  /* 0x0000000a4a0a7209 */ /* 0x000fe40007810000 */
[----:B------:R-:W-:Y:S02]  /*44b0*/  FSEL R198, R198, -INF , P0 ;  /* 0xff800000c6c67808 */ /* 0x000fe40000000000 */
[----:B------:R-:W-:Y:S02]  /*44c0*/  ISETP.GT.AND P0, PT, R2, 0x40, PT ;  /* 0x000000400200780c */ /* 0x000fe40003f04270 */
[----:B------:R-:W-:Y:S02]  /*44d0*/  FSEL R208, R208, -INF , P1 ;  /* 0xff800000d0d07808 */ /* 0x000fe40000800000 */
[----:B------:R-:W-:-:S02]  /*44e0*/  FMNMX.FTZ R9, R209, R9, !PT ;  /* 0x00000009d1097209 */ /* 0x000fc40007810000 */
[----:B------:R-:W-:Y:S02]  /*44f0*/  FMNMX.FTZ R10, R75, R10, !PT ;  /* 0x0000000a4b0a7209 */ /* 0x000fe40007810000 */
[----:B------:R-:W-:Y:S02]  /*4500*/  FSEL R197, R197, -INF , P1 ;  /* 0xff800000c5c57808 */ /* 0x000fe40000800000 */
[----:B------:R-:W-:Y:S02]  /*4510*/  ISETP.GT.AND P1, PT, R2, 0x41, PT ;  /* 0x000000410200780c */ /* 0x000fe40003f24270 */
[----:B------:R-:W-:Y:S02]  /*4520*/  FSEL R206, R206, -INF , P0 ;  /* 0xff800000cece7808 */ /* 0x000fe40000000000 */
[----:B------:R-:W-:Y:S02]  /*4530*/  FMNMX.FTZ R9, R208, R9, !PT ;  /* 0x00000009d0097209 */ /* 0x000fe40007810000 */
[----:B------:R-:W-:-:S02]  /*4540*/  FMNMX.FTZ R10, R36, R10, !PT ;  /* 0x0000000a240a7209 */ /* 0x000fc40007810000 */
[----:B------:R-:W-:Y:S02]  /*4550*/  FSEL R203, R203, -INF , P0 ;  /* 0xff800000cbcb7808 */ /* 0x000fe40000000000 */
[----:B------:R-:W-:Y:S02]  /*4560*/  ISETP.GT.AND P0, PT, R2, 0x48, PT ;  /* 0x000000480200780c */ /* 0x000fe40003f04270 */
        /* <DEDUP_REMOVED lines=23> */
[----:B------:R-:W-:Y:S02]  /*46e0*/  FMNMX.FTZ R9, R192, R9, !PT ;  /* 0x00000009c0097209 */ /* 0x000fe40007810000 */
[----:B------:R-:W-:Y:S02]  /*46f0*/  FMNMX.FTZ R10, R198, R10, !PT ;  /* 0x0000000ac60a7209 */ /* 0x000fe40007810000 */
[----:B------:R-:W-:Y:S02]  /*4700*/  FSEL R194, R194, -INF , P0 ;  /* 0xff800000c2c27808 */ /* 0x000fe40000000000 */
[----:B------:R-:W-:Y:S02]  /*4710*/  ISETP.GT.AND P0, PT, R2, 0x59, PT ;  /* 0x000000590200780c */ /* 0x000fe40003f04270 */
[----:B------:R-:W-:-:S02]  /*4720*/  FMNMX.FTZ R2, R187, R9, !PT ;  /* 0x00000009bb027209 */ /* 0x000fc40007810000 */
[----:B------:R-:W-:Y:S02]  /*4730*/  FMNMX.FTZ R9, R197, R10, !PT ;  /* 0x0000000ac5097209 */ /* 0x000fe40007810000 */
[----:B------:R-:W-:Y:S02]  /*4740*/  FSEL R186, R186, -INF , P0 ;  /* 0xff800000baba7808 */ /* 0x000fe40000000000 */
[----:B------:R-:W-:Y:S02]  /*4750*/  FMNMX.FTZ R9, R203, R9, !PT ;  /* 0x00000009cb097209 */ /* 0x000fe40007810000 */
[----:B------:R-:W-:Y:S02]  /*4760*/  FMNMX.FTZ R2, R186, R2, !PT ;  /* 0x00000002ba027209 */ /* 0x000fe40007810000 */
[----:B------:R-:W-:Y:S02]  /*4770*/  FMNMX.FTZ R9, R201, R9, !PT ;  /* 0x00000009c9097209 */ /* 0x000fe40007810000 */
[----:B------:R-:W-:Y:S01]  /*4780*/  FSEL R184, R184, -INF , P2 ;  /* 0xff800000b8b87808 */ /* 0x000fe20001000000 */
[----:B------:R-:W1:Y:S01]  /*4790*/  SHFL.BFLY PT, R11, R2, 0x2, 0x1f ;  /* 0x0c401f00020b7f89 */ /* 0x000e6200000e0000 */
[----:B------:R-:W-:-:S02]  /*47a0*/  FMNMX.FTZ R9, R200, R9, !PT ;  /* 0x00000009c8097209 */ /* 0x000fc40007810000 */
[----:B------:R-:W-:Y:S02]  /*47b0*/  FSEL R183, R183, -INF , P1 ;  /* 0xff800000b7b77808 */ /* 0x000fe40000800000 */
[----:B------:R-:W-:Y:S02]  /*47c0*/  FMNMX.FTZ R9, R199, R9, !PT ;  /* 0x00000009c7097209 */ /* 0x000fe40007810000 */
[----:B------:R-:W-:Y:S02]  /*47d0*/  FSEL R182, R182, -INF , P0 ;  /* 0xff800000b6b67808 */ /* 0x000fe40000000000 */
[----:B------:R-:W-:-:S04]  /*47e0*/  FMNMX.FTZ R9, R194, R9, !PT ;  /* 0x00000009c2097209 */ /* 0x000fc80007810000 */
[----:B------:R-:W-:-:S04]  /*47f0*/  FMNMX.FTZ R9, R184, R9, !PT ;  /* 0x00000009b8097209 */ /* 0x000fc80007810000 */
[----:B------:R-:W-:-:S04]  /*4800*/  FMNMX.FTZ R9, R183, R9, !PT ;  /* 0x00000009b7097209 */ /* 0x000fc80007810000 */
[----:B------:R-:W-:Y:S02]  /*4810*/  FMNMX.FTZ R9, R182, R9, !PT ;  /* 0x00000009b6097209 */ /* 0x000fe40007810000 */
        /* <DEDUP_REMOVED lines=20> */
[----:B------:R-:W1:Y:S01]  /*4960*/  MUFU.EX2 R49, R49 ;  /* 0x0000003100317308 */ /* 0x000e620000000800 */
[--C-:B------:R-:W-:Y:S02]  /*4970*/  FFMA.FTZ R35, R73, c[0x0][0x2d0], -R185.reuse ;  /* 0x0000b40049237a23 */ /* 0x100fe400000108b9 */
[--C-:B------:R-:W-:Y:S01]  /*4980*/  FFMA.FTZ R38, R38, c[0x0][0x2d0], -R185.reuse ;  /* 0x0000b40026267a23 */ /* 0x100fe200000108b9 */
[----:B------:R-:W-:Y:S01]  /*4990*/  FSEL R181, R181, RZ, P0 ;  /* 0x000000ffb5b57208 */ /* 0x000fe20000000000 */
[--C-:B------:R-:W-:Y:S01]  /*49a0*/  FFMA.FTZ R34, R34, c[0x0][0x2d0], -R185.reuse ;  /* 0x0000b40022227a23 */ /* 0x100fe200000108b9 */
[----:B------:R-:W-:Y:S01]  /*49b0*/  PLOP3.LUT P0, PT, PT, PT, UP1, 0x40, 0x0 ;  /* 0x000000000000781c */ /* 0x000fe20003f0e818 */
[----:B------:R-:W-:Y:S01]  /*49c0*/  FFMA.FTZ R33, R33, c[0x0][0x2d0], -R185 ;  /* 0x0000b40021217a23 */ /* 0x000fe200000108b9 */
[----:B------:R-:W-:Y:S01]  /*49d0*/  MUFU.EX2 R46, R46 ;  /* 0x0000002e002e7308 */ /* 0x000fe20000000800 */
[----:B------:R-:W-:-:S02]  /*49e0*/  FFMA.FTZ R180, R8, c[0x0][0x2d0], -R181 ;  /* 0x0000b40008b47a23 */ /* 0x000fc400000108b5 */
[--C-:B------:R-:W-:Y:S01]  /*49f0*/  FFMA.FTZ R51, R6, c[0x0][0x2d0], -R181.reuse ;  /* 0x0000b40006337a23 */ /* 0x100fe200000108b5 */
[----:B------:R-:W-:Y:S01]  /*4a00*/  LDSM.16.MT88.4 R8, [R242+0x900] ;  /* 0x00090000f208783b */ /* 0x000fe20000004200 */
[--C-:B------:R-:W-:Y:S02]  /*4a10*/  FFMA.FTZ R48, R53, c[0x0][0x2d0], -R181.reuse ;  /* 0x0000b40035307a23 */ /* 0x100fe400000108b5 */
[--C-:B------:R-:W-:Y:S01]  /*4a20*/  FFMA.FTZ R47, R61, c[0x0][0x2d0], -R181.reuse ;  /* 0x0000b4003d2f7a23 */ /* 0x100fe200000108b5 */
[----:B------:R-:W2:Y:S01]  /*4a30*/  MUFU.EX2 R45, R45 ;  /* 0x0000002d002d7308 */ /* 0x000ea20000000800 */
[----:B-1----:R-:W-:Y:S01]  /*4a40*/  F2FP.PACK_AB R128, R49, R50 ;  /* 0x000000323180723e */ /* 0x002fe200000000ff */
[--C-:B------:R-:W-:Y:S02]  /*4a50*/  FFMA.FTZ R44, R55, c[0x0][0x2d0], -R181.reuse ;  /* 0x0000b400372c7a23 */ /* 0x100fe400000108b5 */
[--C-:B------:R-:W-:Y:S02]  /*4a60*/  FFMA.FTZ R41, R63, c[0x0][0x2d0], -R181.reuse ;  /* 0x0000b4003f297a23 */ /* 0x100fe400000108b5 */
[----:B------:R-:W-:-:S02]  /*4a70*/  FFMA.FTZ R40, R74, c[0x0][0x2d0], -R181 ;  /* 0x0000b4004a287a23 */ /* 0x000fc400000108b5 */
[----:B------:R-:W-:Y:S01]  /*4a80*/  MUFU.EX2 R180, R180 ;  /* 0x000000b400b47308 */ /* 0x000fe20000000800 */
[----:B------:R-:W-:Y:S02]  /*4a90*/  FFMA.FTZ R37, R75, c[0x0][0x2d0], -R181 ;  /* 0x0000b4004b257a23 */ /* 0x000fe400000108b5 */
[----:B------:R-:W1:Y:S01]  /*4aa0*/  LDSM.16.MT88.4 R72, [R244+0x6100] ;  /* 0x00610000f448783b */ /* 0x000e620000004200 */
[----:B------:R-:W-:Y:S02]  /*4ab0*/  FFMA.FTZ R30, R30, c[0x0][0x2d0], -R185 ;  /* 0x0000b4001e1e7a23 */ /* 0x000fe400000108b9 */
[--C-:B------:R-:W-:Y:S02]  /*4ac0*/  FFMA.FTZ R36, R36, c[0x0][0x2d0], -R181.reuse ;  /* 0x0000b40024247a23 */ /* 0x100fe400000108b5 */
[----:B------:R-:W3:Y:S01]  /*4ad0*/  MUFU.EX2 R51, R51 ;  /* 0x0000003300337308 */ /* 0x000ee20000000800 */
[----:B--2---:R-:W-:Y:S01]  /*4ae0*/  F2FP.PACK_AB R130, R45, R46 ;  /* 0x0000002e2d82723e */ /* 0x004fe200000000ff */
[----:B------:R-:W-:-:S02]  /*4af0*/  FFMA.FTZ R32, R32, c[0x0][0x2d0], -R181 ;  /* 0x0000b40020207a23 */ /* 0x000fc400000108b5 */
[--C-:B------:R-:W-:Y:S02]  /*4b00*/  FFMA.FTZ R31, R31, c[0x0][0x2d0], -R181.reuse ;  /* 0x0000b4001f1f7a23 */ /* 0x100fe400000108b5 */
[----:B------:R-:W-:Y:S02]  /*4b10*/  FFMA.FTZ R3, R211, c[0x0][0x2d0], -R181 ;  /* 0x0000b400d3037a23 */ /* 0x000fe400000108b5 */
[----:B------:R-:W-:Y:S01]  /*4b20*/  MUFU.EX2 R48, R48 ;  /* 0x0000003000307308 */ /* 0x000fe20000000800 */
[----:B------:R-:W-:Y:S02]  /*4b30*/  FFMA.FTZ R195, R195, c[0x0][0x2d0], -R185 ;  /* 0x0000b400c3c37a23 */ /* 0x000fe400000108b9 */
[--C-:B------:R-:W-:Y:S02]  /*4b40*/  FFMA.FTZ R196, R196, c[0x0][0x2d0], -R181.reuse ;  /* 0x0000b400c4c47a23 */ /* 0x100fe400000108b5 */
[--C-:B------:R-:W-:Y:S02]  /*4b50*/  FFMA.FTZ R198, R198, c[0x0][0x2d0], -R181.reuse ;  /* 0x0000b400c6c67a23 */ /* 0x100fe400000108b5 */
[----:B------:R-:W-:Y:S01]  /*4b60*/  FFMA.FTZ R197, R197, c[0x0][0x2d0], -R181 ;  /* 0x0000b400c5c57a23 */ /* 0x000fe200000108b5 */
[----:B------:R-:W2:Y:S01]  /*4b70*/  MUFU.EX2 R47, R47 ;  /* 0x0000002f002f7308 */ /* 0x000ea20000000800 */
[----:B---3--:R-:W-:Y:S01]  /*4b80*/  F2FP.PACK_AB R129, R51, R180 ;  /* 0x000000b43381723e */ /* 0x008fe200000000ff */
[----:B------:R-:W-:-:S02]  /*4b90*/  FFMA.FTZ R206, R206, c[0x0][0x2d0], -R185 ;  /* 0x0000b400cece7a23 */ /* 0x000fc400000108b9 */
[--C-:B------:R-:W-:Y:S02]  /*4ba0*/  FFMA.FTZ R205, R205, c[0x0][0x2d0], -R185.reuse ;  /* 0x0000b400cdcd7a23 */ /* 0x100fe400000108b9 */
[--C-:B------:R-:W-:Y:S02]  /*4bb0*/  FFMA.FTZ R204, R204, c[0x0][0x2d0], -R185.reuse ;  /* 0x0000b400cccc7a23 */ /* 0x100fe400000108b9 */
[----:B------:R-:W-:Y:S01]  /*4bc0*/  MUFU.EX2 R43, R43 ;  /* 0x0000002b002b7308 */ /* 0x000fe20000000800 */
[----:B------:R-:W-:Y:S02]  /*4bd0*/  FFMA.FTZ R202, R202, c[0x0][0x2d0], -R185 ;  /* 0x0000b400caca7a23 */ /* 0x000fe400000108b9 */
[--C-:B------:R-:W-:Y:S02]  /*4be0*/  FFMA.FTZ R203, R203, c[0x0][0x2d0], -R181.reuse ;  /* 0x0000b400cbcb7a23 */ /* 0x100fe400000108b5 */
[--C-:B------:R-:W-:Y:S02]  /*4bf0*/  FFMA.FTZ R201, R201, c[0x0][0x2d0], -R181.reuse ;  /* 0x0000b400c9c97a23 */ /* 0x100fe400000108b5 */
[--C-:B------:R-:W-:Y:S01]  /*4c00*/  FFMA.FTZ R200, R200, c[0x0][0x2d0], -R181.reuse ;  /* 0x0000b400c8c87a23 */ /* 0x100fe200000108b5 */
[----:B--2---:R-:W-:Y:S01]  /*4c10*/  F2FP.PACK_AB R131, R47, R48 ;  /* 0x000000302f83723e */ /* 0x004fe200000000ff */
[----:B------:R-:W2:Y:S01]  /*4c20*/  MUFU.EX2 R39, R39 ;  /* 0x0000002700277308 */ /* 0x000ea20000000800 */
[----:B------:R-:W-:-:S02]  /*4c30*/  FFMA.FTZ R199, R199, c[0x0][0x2d0], -R181 ;  /* 0x0000b400c7c77a23 */ /* 0x000fc400000108b5 */
[--C-:B------:R-:W-:Y:S02]  /*4c40*/  FFMA.FTZ R193, R193, c[0x0][0x2d0], -R185.reuse ;  /* 0x0000b400c1c17a23 */ /* 0x100fe400000108b9 */
[--C-:B------:R-:W-:Y:S01]  /*4c50*/  FFMA.FTZ R192, R192, c[0x0][0x2d0], -R185.reuse ;  /* 0x0000b400c0c07a23 */ /* 0x100fe200000108b9 */
[C---:B------:R-:W-:Y:S01]  /*4c60*/  HMMA.16816.F32 R160, R128.reuse, R156, RZ ;  /* 0x0000009c80a0723c */ /* 0x040fe200000018ff */
[----:B------:R-:W-:Y:S01]  /*4c70*/  FFMA.FTZ R187, R187, c[0x0][0x2d0], -R185 ;  /* 0x0000b400bbbb7a23 */ /* 0x000fe200000108b9 */
[----:B------:R-:W-:Y:S01]  /*4c80*/  MUFU.EX2 R42, R42 ;  /* 0x0000002a002a7308 */ /* 0x000fe20000000800 */
[--C-:B------:R-:W-:Y:S02]  /*4c90*/  FFMA.FTZ R184, R184, c[0x0][0x2d0], -R181.reuse ;  /* 0x0000b400b8b87a23 */ /* 0x100fe400000108b5 */
[----:B------:R-:W-:Y:S02]  /*4ca0*/  FFMA.FTZ R183, R183, c[0x0][0x2d0], -R181 ;  /* 0x0000b400b7b77a23 */ /* 0x000fe400000108b5 */
[----:B------:R-:W-:Y:S01]  /*4cb0*/  FADD.FTZ R49, R50, R49 ;  /* 0x0000003132317221 */ /* 0x000fe20000010000 */
[----:B------:R-:W-:Y:S01]  /*4cc0*/  HMMA.16816.F32 R156, R128, R158, RZ ;  /* 0x0000009e809c723c */ /* 0x000fe200000018ff */
[----:B------:R-:W-:Y:S01]  /*4cd0*/  FADD.FTZ R51, R180, R51 ;  /* 0x00000033b4337221 */ /* 0x000fe20000010000 */
[----:B------:R-:W3:Y:S01]  /*4ce0*/  MUFU.EX2 R35, R35 ;  /* 0x0000002300237308 */ /* 0x000ee20000000800 */
[----:B--2---:R-:W-:Y:S01]  /*4cf0*/  F2FP.PACK_AB R4, R39, R43 ;  /* 0x0000002b2704723e */ /* 0x004fe200000000ff */
[----:B------:R-:W-:-:S02]  /*4d00*/  FADD.FTZ R49, R46, R49 ;  /* 0x000000312e317221 */ /* 0x000fc40000010000 */
[----:B------:R-:W-:Y:S02]  /*4d10*/  FADD.FTZ R51, R48, R51 ;  /* 0x0000003330337221 */ /* 0x000fe40000010000 */
[----:B------:R-:W-:Y:S01]  /*4d20*/  HMMA.16816.F32 R168, R128, R164, RZ ;  /* 0x000000a480a8723c */ /* 0x000fe200000018ff */
[----:B------:R-:W-:Y:S01]  /*4d30*/  FADD.FTZ R45, R45, R49 ;  /* 0x000000312d2d7221 */ /* 0x000fe20000010000 */
[----:B------:R-:W2:Y:S01]  /*4d40*/  MUFU.EX2 R44, R44 ;  /* 0x0000002c002c7308 */ /* 0x000ea20000000800 */
[----:B------:R-:W-:Y:S02]  /*4d50*/  FADD.FTZ R47, R47, R51 ;  /* 0x000000332f2f7221 */ /* 0x000fe40000010000 */
[----:B------:R-:W-:-:S03]  /*4d60*/  FADD.FTZ R45, R43, R45 ;  /* 0x0000002d2b2d7221 */ /* 0x000fc60000010000 */
[----:B------:R-:W-:Y:S01]  /*4d70*/  HMMA.16816.F32 R164, R128, R166, RZ ;  /* 0x000000a680a4723c */ /* 0x000fe200000018ff */
[----:B------:R-:W-:Y:S01]  /*4d80*/  FADD.FTZ R45, R39, R45 ;  /* 0x0000002d272d7221 */ /* 0x000fe20000010000 */
[----:B------:R-:W4:Y:S01]  /*4d90*/  MUFU.EX2 R41, R41 ;  /* 0x0000002900297308 */ /* 0x000f220000000800 */
[----:B---3--:R-:W-:Y:S02]  /*4da0*/  F2FP.PACK_AB R6, R35, R42 ;  /* 0x0000002a2306723e */ /* 0x008fe400000000ff */
[----:B------:R-:W-:-:S03]  /*4db0*/  FADD.FTZ R42, R42, R45 ;  /* 0x0000002d2a2a7221 */ /* 0x000fc60000010000 */
[----:B-1----:R-:W-:Y:S01]  /*4dc0*/  HMMA.16816.F32 R68, R128, R72, RZ ;  /* 0x000000488044723c */ /* 0x002fe200000018ff */
[----:B------:R-:W-:Y:S01]  /*4dd0*/  FADD.FTZ R42, R35, R42 ;  /* 0x0000002a232a7221 */ /* 0x000fe20000010000 */
[----:B------:R-:W-:Y:S01]  /*4de0*/  MUFU.EX2 R40, R40 ;  /* 0x0000002800287308 */ /* 0x000fe20000000800 */
[----:B--2---:R-:W-:-:S05]  /*4df0*/  FADD.FTZ R47, R44, R47 ;  /* 0x0000002f2c2f7221 */ /* 0x004fca0000010000 */
[----:B------:R-:W-:Y:S02]  /*4e00*/  HMMA.16816.F32 R72, R128, R74, RZ ;  /* 0x0000004a8048723c */ /* 0x000fe400000018ff */
[----:B------:R-:W1:Y:S01]  /*4e10*/  MUFU.EX2 R37, R37 ;  /* 0x0000002500257308 */ /* 0x000e620000000800 */
[C---:B----4-:R-:W-:Y:S01]  /*4e20*/  F2FP.PACK_AB R5, R41.reuse, R44 ;  /* 0x0000002c2905723e */ /* 0x050fe200000000ff */
[----:B------:R-:W-:-:S04]  /*4e30*/  FADD.FTZ R47, R41, R47 ;  /* 0x0000002f292f7221 */ /* 0x000fc80000010000 */
[C---:B------:R-:W-:Y:S02]  /*4e40*/  HMMA.16816.F32 R152, R128.reuse, R148, RZ ;  /* 0x000000948098723c */ /* 0x040fe400000018ff */
[----:B------:R-:W-:Y:S06]  /*4e50*/  MUFU.EX2 R38, R38 ;  /* 0x0000002600267308 */ /* 0x000fec0000000800 */
[----:B------:R-:W-:Y:S01]  /*4e60*/  HMMA.16816.F32 R148, R128, R150, RZ ;  /* 0x000000968094723c */ /* 0x000fe200000018ff */
[----:B-1----:R-:W-:Y:S01]  /*4e70*/  F2FP.PACK_AB R7, R37, R40 ;  /* 0x000000282507723e */ /* 0x002fe200000000ff */
[----:B------:R-:W1:Y:S01]  /*4e80*/  MUFU.EX2 R34, R34 ;  /* 0x0000002200227308 */ /* 0x000e620000000800 */
[----:B------:R-:W-:-:S05]  /*4e90*/  FADD.FTZ R40, R40, R47 ;  /* 0x0000002f28287221 */ /* 0x000fca0000010000 */
[----:B------:R-:W-:Y:S01]  /*4ea0*/  HMMA.16816.F32 R136, R128, R132, RZ ;  /* 0x000000848088723c */ /* 0x000fe200000018ff */
[----:B------:R-:W-:Y:S01]  /*4eb0*/  FADD.FTZ R40, R37, R40 ;  /* 0x0000002825287221 */ /* 0x000fe20000010000 */
[----:B------:R-:W-:Y:S06]  /*4ec0*/  MUFU.EX2 R33, R33 ;  /* 0x0000002100217308 */ /* 0x000fec0000000800 */
[C---:B------:R-:W-:Y:S02]  /*4ed0*/  HMMA.16816.F32 R160, R4.reuse, R12, R160 ;  /* 0x0000000c04a0723c */ /* 0x040fe400000018a0 */
[----:B------:R-:W2:Y:S06]  /*4ee0*/  MUFU.EX2 R30, R30 ;  /* 0x0000001e001e7308 */ /* 0x000eac0000000800 */
[C---:B------:R-:W-:Y:S01]  /*4ef0*/  HMMA.16816.F32 R156, R4.reuse, R14, R156 ;  /* 0x0000000e049c723c */ /* 0x040fe2000000189c */
[----:B------:R-:W3:Y:S01]  /*4f00*/  LDSM.16.MT88.4 R12, [R244+0x6900] ;  /* 0x00690000f40c783b */ /* 0x000ee20000004200 */
[----:B------:R-:W-:Y:S06]  /*4f10*/  MUFU.EX2 R36, R36 ;  /* 0x0000002400247308 */ /* 0x000fec0000000800 */
[C---:B------:R-:W-:Y:S02]  /*4f20*/  HMMA.16816.F32 R168, R4.reuse, R8, R168 ;  /* 0x0000000804a8723c */ /* 0x040fe400000018a8 */
[----:B------:R-:W4:Y:S06]  /*4f30*/  MUFU.EX2 R32, R32 ;  /* 0x0000002000207308 */ /* 0x000f2c0000000800 */
[----:B------:R-:W-:Y:S01]  /*4f40*/  HMMA.16816.F32 R164, R4, R10, R164 ;  /* 0x0000000a04a4723c */ /* 0x000fe200000018a4 */
[----:B------:R-:W5:Y:S01]  /*4f50*/  LDSM.16.MT88.4 R8, [R240+0x900] ;  /* 0x00090000f008783b */ /* 0x000f620000004200 */
[----:B------:R-:W-:Y:S06]  /*4f60*/  MUFU.EX2 R31, R31 ;  /* 0x0000001f001f7308 */ /* 0x000fec0000000800 */
[C---:B------:R-:W-:Y:S02]  /*4f70*/  HMMA.16816.F32 R132, R128.reuse, R134, RZ ;  /* 0x000000868084723c */ /* 0x040fe400000018ff */
[----:B------:R-:W1:Y:S06]  /*4f80*/  MUFU.EX2 R3, R3 ;  /* 0x0000000300037308 */ /* 0x000e6c0000000800 */
[C---:B------:R-:W-:Y:S02]  /*4f90*/  HMMA.16816.F32 R144, R128.reuse, R140, RZ ;  /* 0x0000008c8090723c */ /* 0x040fe400000018ff */
[----:B------:R-:W-:Y:S06]  /*4fa0*/  MUFU.EX2 R195, R195 ;  /* 0x000000c300c37308 */ /* 0x000fec0000000800 */
[----:B------:R-:W-:Y:S02]  /*4fb0*/  HMMA.16816.F32 R140, R128, R142, RZ ;  /* 0x0000008e808c723c */ /* 0x000fe400000018ff */
[----:B------:R-:W-:Y:S06]  /*4fc0*/  MUFU.EX2 R196, R196 ;  /* 0x000000c400c47308 */ /* 0x000fec0000000800 */
[C---:B---3--:R-:W-:Y:S02]  /*4fd0*/  HMMA.16816.F32 R68, R4.reuse, R12, R68 ;  /* 0x0000000c0444723c */ /* 0x048fe40000001844 */
[----:B------:R-:W-:Y:S06]  /*4fe0*/  MUFU.EX2 R198, R198 ;  /* 0x000000c600c67308 */ /* 0x000fec0000000800 */
[----:B------:R-:W-:Y:S01]  /*4ff0*/  HMMA.16816.F32 R72, R4, R14, R72 ;  /* 0x0000000e0448723c */ /* 0x000fe20000001848 */
[----:B------:R-:W3:Y:S01]  /*5000*/  LDSM.16.MT88.4 R12, [R242+0x9900] ;  /* 0x00990000f20c783b */ /* 0x000ee20000004200 */
[----:B------:R-:W-:Y:S06]  /*5010*/  MUFU.EX2 R197, R197 ;  /* 0x000000c500c57308 */ /* 0x000fec0000000800 */
[----:B------:R-:W-:Y:S02]  /*5020*/  HMMA.16816.F32 R176, R128, R172, RZ ;  /* 0x000000ac80b0723c */ /* 0x000fe400000018ff */
[----:B------:R-:W-:Y:S06]  /*5030*/  MUFU.EX2 R206, R206 ;  /* 0x000000ce00ce7308 */ /* 0x000fec0000000800 */
[C---:B-----5:R-:W-:Y:S02]  /*5040*/  HMMA.16816.F32 R152, R4.reuse, R8, R152 ;  /* 0x000000080498723c */ /* 0x060fe40000001898 */
[----:B------:R-:W-:Y:S06]  /*5050*/  MUFU.EX2 R205, R205 ;  /* 0x000000cd00cd7308 */ /* 0x000fec0000000800 */
[----:B------:R-:W-:Y:S01]  /*5060*/  HMMA.16816.F32 R148, R4, R10, R148 ;  /* 0x0000000a0494723c */ /* 0x000fe20000001894 */
[----:B------:R-:W5:Y:S01]  /*5070*/  LDSM.16.MT88.4 R8, [R242+0x6900] ;  /* 0x00690000f208783b */ /* 0x000f620000004200 */
[----:B------:R-:W-:Y:S06]  /*5080*/  MUFU.EX2 R204, R204 ;  /* 0x000000cc00cc7308 */ /* 0x000fec0000000800 */
[----:B------:R-:W-:Y:S02]  /*5090*/  HMMA.16816.F32 R172, R128, R174, RZ ;  /* 0x000000ae80ac723c */ /* 0x000fe400000018ff */
[----:B------:R-:W-:Y:S06]  /*50a0*/  MUFU.EX2 R202, R202 ;  /* 0x000000ca00ca7308 */ /* 0x000fec0000000800 */
[C---:B------:R-:W-:Y:S02]  /*50b0*/  HMMA.16816.F32 R136, R4.reuse, R24, R136 ;  /* 0x000000180488723c */ /* 0x040fe40000001888 */
[----:B------:R-:W-:Y:S06]  /*50c0*/  MUFU.EX2 R203, R203 ;  /* 0x000000cb00cb7308 */ /* 0x000fec0000000800 */
[----:B------:R-:W-:Y:S01]  /*50d0*/  HMMA.16816.F32 R132, R4, R26, R132 ;  /* 0x0000001a0484723c */ /* 0x000fe20000001884 */
[----:B------:R-:W1:Y:S01]  /*50e0*/  LDSM.16.MT88.4 R24, [R240+0x9100] ;  /* 0x00910000f018783b */ /* 0x000e620000004200 */
[----:B------:R-:W-:Y:S06]  /*50f0*/  MUFU.EX2 R201, R201 ;  /* 0x000000c900c97308 */ /* 0x000fec0000000800 */
[C---:B------:R-:W-:Y:S02]  /*5100*/  HMMA.16816.F32 R108, R128.reuse, R112, RZ ;  /* 0x00000070806c723c */ /* 0x040fe400000018ff */
[----:B------:R-:W-:Y:S06]  /*5110*/  MUFU.EX2 R200, R200 ;  /* 0x000000c800c87308 */ /* 0x000fec0000000800 */
[----:B------:R-:W-:Y:S02]  /*5120*/  HMMA.16816.F32 R112, R128, R114, RZ ;  /* 0x000000728070723c */ /* 0x000fe400000018ff */
[----:B------:R-:W-:Y:S06]  /*5130*/  MUFU.EX2 R199, R199 ;  /* 0x000000c700c77308 */ /* 0x000fec0000000800 */
[C---:B------:R-:W-:Y:S02]  /*5140*/  HMMA.16816.F32 R144, R4.reuse, R76, R144 ;  /* 0x0000004c0490723c */ /* 0x040fe40000001890 */
[----:B------:R-:W-:Y:S06]  /*5150*/  MUFU.EX2 R193, R193 ;  /* 0x000000c100c17308 */ /* 0x000fec0000000800 */
[----:B------:R-:W-:Y:S02]  /*5160*/  HMMA.16816.F32 R140, R4, R78, R140 ;  /* 0x0000004e048c723c */ /* 0x000fe4000000188c */
[----:B------:R-:W-:Y:S06]  /*5170*/  MUFU.EX2 R192, R192 ;  /* 0x000000c000c07308 */ /* 0x000fec0000000800 */
[C---:B------:R-:W-:Y:S02]  /*5180*/  HMMA.16816.F32 R76, R128.reuse, R80, RZ ;  /* 0x00000050804c723c */ /* 0x040fe400000018ff */
[----:B------:R-:W-:Y:S06]  /*5190*/  MUFU.EX2 R187, R187 ;  /* 0x000000bb00bb7308 */ /* 0x000fec0000000800 */
[----:B------:R-:W-:Y:S02]  /*51a0*/  HMMA.16816.F32 R80, R128, R82, RZ ;  /* 0x000000528050723c */ /* 0x000fe400000018ff */
[----:B------:R-:W-:Y:S06]  /*51b0*/  MUFU.EX2 R184, R184 ;  /* 0x000000b800b87308 */ /* 0x000fec0000000800 */
[C---:B------:R-:W-:Y:S02]  /*51c0*/  HMMA.16816.F32 R176, R4.reuse, R16, R176 ;  /* 0x0000001004b0723c */ /* 0x040fe400000018b0 */
[----:B------:R-:W-:Y:S06]  /*51d0*/  MUFU.EX2 R183, R183 ;  /* 0x000000b700b77308 */ /* 0x000fec0000000800 */
[C---:B------:R-:W-:Y:S01]  /*51e0*/  HMMA.16816.F32 R172, R4.reuse, R18, R172 ;  /* 0x0000001204ac723c */ /* 0x040fe200000018ac */
[----:B------:R-:W1:Y:S07]  /*51f0*/  LDSM.16.MT88.4 R16, [R240+0x3900] ;  /* 0x00390000f010783b */ /* 0x000e6e0000004200 */
[C---:B---3--:R-:W-:Y:S08]  /*5200*/  HMMA.16816.F32 R108, R4.reuse, R12, R108 ;  /* 0x0000000c046c723c */ /* 0x048ff0000000186c */
[----:B------:R-:W-:Y:S01]  /*5210*/  HMMA.16816.F32 R112, R4, R14, R112 ;  /* 0x0000000e0470723c */ /* 0x000fe20000001870 */
[----:B------:R-:W3:Y:S07]  /*5220*/  LDSM.16.MT88.4 R12, [R240+0x9900] ;  /* 0x00990000f00c783b */ /* 0x000eee0000004200 */
[C---:B------:R-:W-:Y:S08]  /*5230*/  HMMA.16816.F32 R52, R128.reuse, R56, RZ ;  /* 0x000000388034723c */ /* 0x040ff000000018ff */
[----:B------:R-:W-:Y:S08]  /*5240*/  HMMA.16816.F32 R60, R128, R64, RZ ;  /* 0x00000040803c723c */ /* 0x000ff000000018ff */
[C---:B-----5:R-:W-:Y:S08]  /*5250*/  HMMA.16816.F32 R76, R4.reuse, R8, R76 ;  /* 0x00000008044c723c */ /* 0x060ff0000000184c */
[----:B------:R-:W-:Y:S01]  /*5260*/  HMMA.16816.F32 R80, R4, R10, R80 ;  /* 0x0000000a0450723c */ /* 0x000fe20000001850 */
[----:B------:R-:W5:Y:S07]  /*5270*/  LDSM.16.MT88.4 R8, [R241+0x9900] ;  /* 0x00990000f108783b */ /* 0x000f6e0000004200 */
        /* <DEDUP_REMOVED lines=10> */
[C---:B-1----:R-:W-:Y:S08]  /*5320*/  HMMA.16816.F32 R124, R128.reuse, R24, RZ ;  /* 0x00000018807c723c */ /* 0x042ff000000018ff */
[----:B------:R-:W-:Y:S01]  /*5330*/  HMMA.16816.F32 R128, R128, R26, RZ ;  /* 0x0000001a8080723c */ /* 0x000fe200000018ff */
[----:B------:R-:W-:Y:S07]  /*5340*/  LDSM.16.MT88.4 R24, [R241+0x1100] ;  /* 0x00110000f118783b */ /* 0x000fee0000004200 */
[C---:B------:R-:W-:Y:S08]  /*5350*/  HMMA.16816.F32 R52, R4.reuse, R20, R52 ;  /* 0x000000140434723c */ /* 0x040ff00000001834 */
[C---:B------:R-:W-:Y:S01]  /*5360*/  HMMA.16816.F32 R56, R4.reuse, R22, R56 ;  /* 0x000000160438723c */ /* 0x040fe20000001838 */
[----:B------:R-:W1:Y:S07]  /*5370*/  LDSM.16.MT88.4 R20, [R240+0x6900] ;  /* 0x00690000f014783b */ /* 0x000e6e0000004200 */
[C---:B------:R-:W-:Y:S08]  /*5380*/  HMMA.16816.F32 R60, R4.reuse, R16, R60 ;  /* 0x00000010043c723c */ /* 0x040ff0000000183c */
[C---:B------:R-:W-:Y:S01]  /*5390*/  HMMA.16816.F32 R64, R4.reuse, R18, R64 ;  /* 0x000000120440723c */ /* 0x040fe20000001840 */
[----:B------:R-:W1:Y:S07]  /*53a0*/  LDSM.16.MT88.4 R16, [R244+0x9900] ;  /* 0x00990000f410783b */ /* 0x000e6e0000004200 */
[C---:B---3--:R-:W-:Y:S08]  /*53b0*/  HMMA.16816.F32 R124, R4.reuse, R12, R124 ;  /* 0x0000000c047c723c */ /* 0x048ff0000000187c */
[C---:B------:R-:W-:Y:S01]  /*53c0*/  HMMA.16816.F32 R128, R4.reuse, R14, R128 ;  /* 0x0000000e0480723c */ /* 0x040fe20000001880 */
[----:B------:R-:W3:Y:S07]  /*53d0*/  LDSM.16.MT88.4 R12, [R244+0x1100] ;  /* 0x00110000f40c783b */ /* 0x000eee0000004200 */
[C---:B-----5:R-:W-:Y:S08]  /*53e0*/  HMMA.16816.F32 R116, R4.reuse, R8, R116 ;  /* 0x000000080474723c */ /* 0x060ff00000001874 */
[C---:B------:R-:W-:Y:S01]  /*53f0*/  HMMA.16816.F32 R120, R4.reuse, R10, R120 ;  /* 0x0000000a0478723c */ /* 0x040fe20000001878 */
[----:B------:R-:W5:Y:S07]  /*5400*/  LDSM.16.MT88.4 R8, [R242+0x1100] ;  /* 0x00110000f208783b */ /* 0x000f6e0000004200 */
[C---:B------:R-:W-:Y:S07]  /*5410*/  HMMA.16816.F32 R84, R4.reuse, R188, R84 ;  /* 0x000000bc0454723c */ /* 0x040fee0000001854 */
[--C-:B------:R-:W-:Y:S01]  /*5420*/  FFMA.FTZ R189, R209, c[0x0][0x2d0], -R185.reuse ;  /* 0x0000b400d1bd7a23 */ /* 0x100fe200000108b9 */
[----:B------:R-:W-:Y:S01]  /*5430*/  HMMA.16816.F32 R88, R4, R190, R88 ;  /* 0x000000be0458723c */ /* 0x000fe20000001858 */
[----:B------:R-:W-:-:S04]  /*5440*/  FFMA.FTZ R188, R208, c[0x0][0x2d0], -R185 ;  /* 0x0000b400d0bc7a23 */ /* 0x000fc800000108b9 */
[----:B------:R-:W-:Y:S02]  /*5450*/  MUFU.EX2 R189, R189 ;  /* 0x000000bd00bd7308 */ /* 0x000fe40000000800 */
[----:B------:R-:W-:Y:S01]  /*5460*/  FFMA.FTZ R190, R210, c[0x0][0x2d0], -R185 ;  /* 0x0000b400d2be7a23 */ /* 0x000fe200000108b9 */
[C---:B-1----:R-:W-:Y:S01]  /*5470*/  HMMA.16816.F32 R92, R4.reuse, R20, R92 ;  /* 0x00000014045c723c */ /* 0x042fe2000000185c */
[----:B------:R-:W-:Y:S02]  /*5480*/  FFMA.FTZ R191, R207, c[0x0][0x2d0], -R181 ;  /* 0x0000b400cfbf7a23 */ /* 0x000fe400000108b5 */
[----:B------:R-:W-:Y:S02]  /*5490*/  FFMA.FTZ R185, R186, c[0x0][0x2d0], -R185 ;  /* 0x0000b400bab97a23 */ /* 0x000fe400000108b9 */
[----:B------:R-:W1:Y:S01]  /*54a0*/  MUFU.EX2 R190, R190 ;  /* 0x000000be00be7308 */ /* 0x000e620000000800 */
[--C-:B------:R-:W-:Y:S02]  /*54b0*/  FFMA.FTZ R186, R194, c[0x0][0x2d0], -R181.reuse ;  /* 0x0000b400c2ba7a23 */ /* 0x100fe400000108b5 */
[----:B------:R-:W-:Y:S01]  /*54c0*/  HMMA.16816.F32 R96, R4, R22, R96 ;  /* 0x000000160460723c */ /* 0x000fe20000001860 */
[----:B------:R-:W-:Y:S01]  /*54d0*/  LDSM.16.MT88.4 R20, [R241+0x4100] ;  /* 0x00410000f114783b */ /* 0x000fe20000004200 */
[----:B------:R-:W-:-:S03]  /*54e0*/  FFMA.FTZ R181, R182, c[0x0][0x2d0], -R181 ;  /* 0x0000b400b6b57a23 */ /* 0x000fc600000108b5 */
[----:B------:R-:W1:Y:S03]  /*54f0*/  MUFU.EX2 R188, R188 ;  /* 0x000000bc00bc7308 */ /* 0x000e660000000800 */
[C---:B------:R-:W-:Y:S05]  /*5500*/  HMMA.16816.F32 R100, R4.reuse, R16, R100 ;  /* 0x000000100464723c */ /* 0x040fea0000001864 */
[----:B------:R-:W1:Y:S03]  /*5510*/  MUFU.EX2 R191, R191 ;  /* 0x000000bf00bf7308 */ /* 0x000e660000000800 */
[----:B------:R-:W-:Y:S01]  /*5520*/  HMMA.16816.F32 R104, R4, R18, R104 ;  /* 0x000000120468723c */ /* 0x000fe20000001868 */
[----:B------:R-:W1:Y:S04]  /*5530*/  LDSM.16.MT88.4 R16, [R240+0x1100] ;  /* 0x00110000f010783b */ /* 0x000e680000004200 */
[----:B------:R-:W-:Y:S02]  /*5540*/  MUFU.EX2 R185, R185 ;  /* 0x000000b900b97308 */ /* 0x000fe40000000800 */
[----:B------:R-:W-:Y:S01]  /*5550*/  F2FP.PACK_AB R4, R34, R38 ;  /* 0x000000262204723e */ /* 0x000fe200000000ff */
[----:B------:R-:W-:Y:S01]  /*5560*/  FADD.FTZ R38, R38, R42 ;  /* 0x0000002a26267221 */ /* 0x000fe20000010000 */
[----:B--2---:R-:W-:-:S02]  /*5570*/  F2FP.PACK_AB R6, R30, R33 ;  /* 0x000000211e06723e */ /* 0x004fc400000000ff */
[----:B----4-:R-:W-:Y:S01]  /*5580*/  F2FP.PACK_AB R5, R32, R36 ;  /* 0x000000242005723e */ /* 0x010fe200000000ff */
[----:B------:R-:W-:Y:S01]  /*5590*/  FADD.FTZ R38, R34, R38 ;  /* 0x0000002622267221 */ /* 0x000fe20000010000 */
[----:B------:R-:W-:Y:S01]  /*55a0*/  F2FP.PACK_AB R7, R3, R31 ;  /* 0x0000001f0307723e */ /* 0x000fe200000000ff */
[----:B------:R-:W2:Y:S01]  /*55b0*/  MUFU.EX2 R186, R186 ;  /* 0x000000ba00ba7308 */ /* 0x000ea20000000800 */
[----:B------:R-:W-:Y:S02]  /*55c0*/  FADD.FTZ R36, R36, R40 ;  /* 0x0000002824247221 */ /* 0x000fe40000010000 */
[----:B------:R-:W-:Y:S02]  /*55d0*/  FADD.FTZ R33, R33, R38 ;  /* 0x0000002621217221 */ /* 0x000fe40000010000 */
[----:B------:R-:W-:Y:S01]  /*55e0*/  FADD.FTZ R36, R32, R36 ;  /* 0x0000002420247221 */ /* 0x000fe20000010000 */
[----:B---3--:R-:W-:Y:S01]  /*55f0*/  HMMA.16816.F32 R176, R4, R12, R176 ;  /* 0x0000000c04b0723c */ /* 0x008fe200000018b0 */
[----:B------:R-:W-:Y:S01]  /*5600*/  FADD.FTZ R33, R30, R33 ;  /* 0x000000211e217221 */ /* 0x000fe20000010000 */
[----:B------:R-:W3:Y:S01]  /*5610*/  MUFU.EX2 R181, R181 ;  /* 0x000000b500b57308 */ /* 0x000ee20000000800 */
[----:B------:R-:W-:-:S04]  /*5620*/  FADD.FTZ R31, R31, R36 ;  /* 0x000000241f1f7221 */ /* 0x000fc80000010000 */
[----:B------:R-:W-:Y:S01]  /*5630*/  FADD.FTZ R31, R3, R31 ;  /* 0x0000001f031f7221 */ /* 0x000fe20000010000 */
[C---:B------:R-:W-:Y:S01]  /*5640*/  HMMA.16816.F32 R172, R4.reuse, R14, R172 ;  /* 0x0000000e04ac723c */ /* 0x040fe200000018ac */
[----:B------:R-:W4:Y:S07]  /*5650*/  LDSM.16.MT88.4 R12, [R244+0x4100] ;  /* 0x00410000f40c783b */ /* 0x000f2e0000004200 */
[C---:B-----5:R-:W-:Y:S08]  /*5660*/  HMMA.16816.F32 R168, R4.reuse, R8, R168 ;  /* 0x0000000804a8723c */ /* 0x060ff000000018a8 */
[C---:B------:R-:W-:Y:S01]  /*5670*/  HMMA.16816.F32 R164, R4.reuse, R10, R164 ;  /* 0x0000000a04a4723c */ /* 0x040fe200000018a4 */
[----:B------:R-:W5:Y:S07]  /*5680*/  LDSM.16.MT88.4 R8, [R242+0x4100] ;  /* 0x00410000f208783b */ /* 0x000f6e0000004200 */
[C---:B-1----:R-:W-:Y:S08]  /*5690*/  HMMA.16816.F32 R152, R4.reuse, R16, R152 ;  /* 0x000000100498723c */ /* 0x042ff00000001898 */
[C---:B------:R-:W-:Y:S01]  /*56a0*/  HMMA.16816.F32 R148, R4.reuse, R18, R148 ;  /* 0x000000120494723c */ /* 0x040fe20000001894 */
[----:B------:R-:W-:Y:S07]  /*56b0*/  LDSM.16.MT88.4 R16, [R240+0x4100] ;  /* 0x00410000f010783b */ /* 0x000fee0000004200 */
[C---:B------:R-:W-:Y:S08]  /*56c0*/  HMMA.16816.F32 R160, R4.reuse, R24, R160 ;  /* 0x0000001804a0723c */ /* 0x040ff000000018a0 */
[C---:B----4-:R-:W-:Y:S08]  /*56d0*/  HMMA.16816.F32 R144, R4.reuse, R12, R144 ;  /* 0x0000000c0490723c */ /* 0x050ff00000001890 */
[C---:B------:R-:W-:Y:S01]  /*56e0*/  HMMA.16816.F32 R140, R4.reuse, R14, R140 ;  /* 0x0000000e048c723c */ /* 0x040fe2000000188c */
[----:B------:R-:W1:Y:S07]  /*56f0*/  LDSM.16.MT88.4 R12, [R244+0x7100] ;  /* 0x00710000f40c783b */ /* 0x000e6e0000004200 */
[C---:B-----5:R-:W-:Y:S08]  /*5700*/  HMMA.16816.F32 R136, R4.reuse, R8, R136 ;  /* 0x000000080488723c */ /* 0x060ff00000001888 */
[C---:B------:R-:W-:Y:S01]  /*5710*/  HMMA.16816.F32 R132, R4.reuse, R10, R132 ;  /* 0x0000000a0484723c */ /* 0x040fe20000001884 */
[----:B------:R-:W4:Y:S07]  /*5720*/  LDSM.16.MT88.4 R8, [R242+0x7100] ;  /* 0x00710000f208783b */ /* 0x000f2e0000004200 */
[C---:B------:R-:W-:Y:S01]  /*5730*/  HMMA.16816.F32 R156, R4.reuse, R26, R156 ;  /* 0x0000001a049c723c */ /* 0x040fe2000000189c */
[----:B------:R-:W5:Y:S07]  /*5740*/  LDSM.16.MT88.4 R24, [R241+0x7100] ;  /* 0x00710000f118783b */ /* 0x000f6e0000004200 */
[C---:B------:R-:W-:Y:S08]  /*5750*/  HMMA.16816.F32 R52, R4.reuse, R20, R52 ;  /* 0x000000140434723c */ /* 0x040ff00000001834 */
[C---:B------:R-:W-:Y:S01]  /*5760*/  HMMA.16816.F32 R56, R4.reuse, R22, R56 ;  /* 0x000000160438723c */ /* 0x040fe20000001838 */
[----:B------:R-:W-:Y:S07]  /*5770*/  LDSM.16.MT88.4 R20, [R240+0x7100] ;  /* 0x00710000f014783b */ /* 0x000fee0000004200 */
[C---:B-1----:R-:W-:Y:S08]  /*5780*/  HMMA.16816.F32 R68, R4.reuse, R12, R68 ;  /* 0x0000000c0444723c */ /* 0x042ff00000001844 */
[C---:B------:R-:W-:Y:S01]  /*5790*/  HMMA.16816.F32 R72, R4.reuse, R14, R72 ;  /* 0x0000000e0448723c */ /* 0x040fe20000001848 */
[----:B------:R-:W1:Y:S07]  /*57a0*/  LDSM.16.MT88.4 R12, [R242+0xa100] ;  /* 0x00a10000f20c783b */ /* 0x000e6e0000004200 */
[C---:B----4-:R-:W-:Y:S08]  /*57b0*/  HMMA.16816.F32 R76, R4.reuse, R8, R76 ;  /* 0x00000008044c723c */ /* 0x050ff0000000184c */
[C---:B------:R-:W-:Y:S01]  /*57c0*/  HMMA.16816.F32 R80, R4.reuse, R10, R80 ;  /* 0x0000000a0450723c */ /* 0x040fe20000001850 */
[----:B------:R-:W4:Y:S07]  /*57d0*/  LDSM.16.MT88.4 R8, [R241+0xa100] ;  /* 0x00a10000f108783b */ /* 0x000f2e0000004200 */
[C---:B------:R-:W-:Y:S08]  /*57e0*/  HMMA.16816.F32 R60, R4.reuse, R16, R60 ;  /* 0x00000010043c723c */ /* 0x040ff0000000183c */
[C---:B------:R-:W-:Y:S01]  /*57f0*/  HMMA.16816.F32 R64, R4.reuse, R18, R64 ;  /* 0x000000120440723c */ /* 0x040fe20000001840 */
[----:B------:R-:W2:Y:S07]  /*5800*/  LDSM.16.MT88.4 R16, [R244+0xa100] ;  /* 0x00a10000f410783b */ /* 0x000eae0000004200 */
[C---:B-----5:R-:W-:Y:S08]  /*5810*/  HMMA.16816.F32 R84, R4.reuse, R24, R84 ;  /* 0x000000180454723c */ /* 0x060ff00000001854 */
[C---:B-1----:R-:W-:Y:S08]  /*5820*/  HMMA.16816.F32 R108, R4.reuse, R12, R108 ;  /* 0x0000000c046c723c */ /* 0x042ff0000000186c */
[C---:B------:R-:W-:Y:S01]  /*5830*/  HMMA.16816.F32 R112, R4.reuse, R14, R112 ;  /* 0x0000000e0470723c */ /* 0x040fe20000001870 */
[----:B------:R-:W1:Y:S07]  /*5840*/  LDSM.16.MT88.4 R12, [R240+0xa100] ;  /* 0x00a10000f00c783b */ /* 0x000e6e0000004200 */
[C---:B----4-:R-:W-:Y:S08]  /*5850*/  HMMA.16816.F32 R116, R4.reuse, R8, R116 ;  /* 0x000000080474723c */ /* 0x050ff00000001874 */
[C---:B------:R-:W-:Y:S01]  /*5860*/  HMMA.16816.F32 R120, R4.reuse, R10, R120 ;  /* 0x0000000a0478723c */ /* 0x040fe20000001878 */
[----:B------:R-:W4:Y:S07]  /*5870*/  LDSM.16.MT88.4 R8, [R241+0x1900] ;  /* 0x00190000f108783b */ /* 0x000f2e0000004200 */
[C---:B------:R-:W-:Y:S01]  /*5880*/  HMMA.16816.F32 R88, R4.reuse, R26, R88 ;  /* 0x0000001a0458723c */ /* 0x040fe20000001858 */
[----:B------:R-:W-:Y:S07]  /*5890*/  LDSM.16.MT88.4 R24, [R240+0x4900] ;  /* 0x00490000f018783b */ /* 0x000fee0000004200 */
[C---:B------:R-:W-:Y:S08]  /*58a0*/  HMMA.16816.F32 R92, R4.reuse, R20, R92 ;  /* 0x00000014045c723c */ /* 0x040ff0000000185c */
[C---:B------:R-:W-:Y:S01]  /*58b0*/  HMMA.16816.F32 R96, R4.reuse, R22, R96 ;  /* 0x000000160460723c */ /* 0x040fe20000001860 */
[----:B------:R-:W-:Y:S07]  /*58c0*/  LDSM.16.MT88.4 R20, [R240+0x1900] ;  /* 0x00190000f014783b */ /* 0x000fee0000004200 */
[C---:B--2---:R-:W-:Y:S08]  /*58d0*/  HMMA.16816.F32 R100, R4.reuse, R16, R100 ;  /* 0x000000100464723c */ /* 0x044ff00000001864 */
[C---:B------:R-:W-:Y:S01]  /*58e0*/  HMMA.16816.F32 R104, R4.reuse, R18, R104 ;  /* 0x000000120468723c */ /* 0x040fe20000001868 */
[----:B------:R-:W2:Y:S07]  /*58f0*/  LDSM.16.MT88.4 R16, [R244+0x1900] ;  /* 0x00190000f410783b */ /* 0x000eae0000004200 */
[C---:B-1----:R-:W-:Y:S08]  /*5900*/  HMMA.16816.F32 R124, R4.reuse, R12, R124 ;  /* 0x0000000c047c723c */ /* 0x042ff0000000187c */
[----:B------:R-:W-:Y:S01]  /*5910*/  HMMA.16816.F32 R128, R4, R14, R128 ;  /* 0x0000000e0480723c */ /* 0x000fe20000001880 */
[----:B------:R-:W1:Y:S06]  /*5920*/  LDSM.16.MT88.4 R12, [R242+0x1900] ;  /* 0x00190000f20c783b */ /* 0x000e6c0000004200 */
[----:B------:R-:W-:Y:S01]  /*5930*/  F2FP.PACK_AB R4, R190, R195 ;  /* 0x000000c3be04723e */ /* 0x000fe200000000ff */
[----:B------:R-:W-:Y:S01]  /*5940*/  FADD.FTZ R195, R195, R33 ;  /* 0x00000021c3c37221 */ /* 0x000fe20000010000 */
[----:B------:R-:W-:-:S02]  /*5950*/  F2FP.PACK_AB R6, R188, R189 ;  /* 0x000000bdbc06723e */ /* 0x000fc400000000ff */
[----:B------:R-:W-:Y:S01]  /*5960*/  F2FP.PACK_AB R5, R196, R191 ;  /* 0x000000bfc405723e */ /* 0x000fe200000000ff */
[----:B------:R-:W-:Y:S01]  /*5970*/  FADD.FTZ R195, R190, R195 ;  /* 0x000000c3bec37221 */ /* 0x000fe20000010000 */
[----:B------:R-:W-:Y:S01]  /*5980*/  F2FP.PACK_AB R7, R197, R198 ;  /* 0x000000c6c507723e */ /* 0x000fe200000000ff */
[----:B------:R-:W-:Y:S02]  /*5990*/  FADD.FTZ R191, R191, R31 ;  /* 0x0000001fbfbf7221 */ /* 0x000fe40000010000 */
[----:B------:R-:W-:Y:S02]  /*59a0*/  FADD.FTZ R189, R189, R195 ;  /* 0x000000c3bdbd7221 */ /* 0x000fe40000010000 */
[----:B------:R-:W-:Y:S02]  /*59b0*/  FADD.FTZ R191, R196, R191 ;  /* 0x000000bfc4bf7221 */ /* 0x000fe40000010000 */
[----:B----4-:R-:W-:Y:S01]  /*59c0*/  HMMA.16816.F32 R160, R4, R8, R160 ;  /* 0x0000000804a0723c */ /* 0x010fe200000018a0 */
[----:B------:R-:W-:-:S02]  /*59d0*/  FADD.FTZ R189, R188, R189 ;  /* 0x000000bdbcbd7221 */ /* 0x000fc40000010000 */
[----:B------:R-:W-:-:S04]  /*59e0*/  FADD.FTZ R198, R198, R191 ;  /* 0x000000bfc6c67221 */ /* 0x000fc80000010000 */
[----:B------:R-:W-:Y:S01]  /*59f0*/  FADD.FTZ R198, R197, R198 ;  /* 0x000000c6c5c67221 */ /* 0x000fe20000010000 */
[C---:B------:R-:W-:Y:S01]  /*5a00*/  HMMA.16816.F32 R156, R4.reuse, R10, R156 ;  /* 0x0000000a049c723c */ /* 0x040fe2000000189c */
[----:B------:R-:W4:Y:S07]  /*5a10*/  LDSM.16.MT88.4 R8, [R241+0x4900] ;  /* 0x00490000f108783b */ /* 0x000f2e0000004200 */
[C---:B--2---:R-:W-:Y:S08]  /*5a20*/  HMMA.16816.F32 R176, R4.reuse, R16, R176 ;  /* 0x0000001004b0723c */ /* 0x044ff000000018b0 */
[C---:B------:R-:W-:Y:S01]  /*5a30*/  HMMA.16816.F32 R172, R4.reuse, R18, R172 ;  /* 0x0000001204ac723c */ /* 0x040fe200000018ac */
[----:B------:R-:W2:Y:S07]  /*5a40*/  LDSM.16.MT88.4 R16, [R244+0x4900] ;  /* 0x00490000f410783b */ /* 0x000eae0000004200 */
[C---:B-1----:R-:W-:Y:S08]  /*5a50*/  HMMA.16816.F32 R168, R4.reuse, R12, R168 ;  /* 0x0000000c04a8723c */ /* 0x042ff000000018a8 */
[C---:B------:R-:W-:Y:S01]  /*5a60*/  HMMA.16816.F32 R164, R4.reuse, R14, R164 ;  /* 0x0000000e04a4723c */ /* 0x040fe200000018a4 */
[----:B------:R-:W1:Y:S07]  /*5a70*/  LDSM.16.MT88.4 R12, [R242+0x4900] ;  /* 0x00490000f20c783b */ /* 0x000e6e0000004200 */
[C---:B------:R-:W-:Y:S08]  /*5a80*/  HMMA.16816.F32 R152, R4.reuse, R20, R152 ;  /* 0x000000140498723c */ /* 0x040ff00000001898 */
[C---:B----4-:R-:W-:Y:S08]  /*5a90*/  HMMA.16816.F32 R52, R4.reuse, R8, R52 ;  /* 0x000000080434723c */ /* 0x050ff00000001834 */
[C---:B------:R-:W-:Y:S01]  /*5aa0*/  HMMA.16816.F32 R56, R4.reuse, R10, R56 ;  /* 0x0000000a0438723c */ /* 0x040fe20000001838 */
[----:B------:R-:W4:Y:S07]  /*5ab0*/  LDSM.16.MT88.4 R8, [R240+0x7900] ;  /* 0x00790000f008783b */ /* 0x000f2e0000004200 */
[C---:B------:R-:W-:Y:S01]  /*5ac0*/  HMMA.16816.F32 R148, R4.reuse, R22, R148 ;  /* 0x000000160494723c */ /* 0x040fe20000001894 */
[----:B------:R-:W5:Y:S07]  /*5ad0*/  LDSM.16.MT88.4 R20, [R244+0x7900] ;  /* 0x00790000f414783b */ /* 0x000f6e0000004200 */
[C---:B--2---:R-:W-:Y:S08]  /*5ae0*/  HMMA.16816.F32 R144, R4.reuse, R16, R144 ;  /* 0x000000100490723c */ /* 0x044ff00000001890 */
[C---:B------:R-:W-:Y:S01]  /*5af0*/  HMMA.16816.F32 R140, R4.reuse, R18, R140 ;  /* 0x00000012048c723c */ /* 0x040fe2000000188c */
[----:B------:R-:W2:Y:S07]  /*5b00*/  LDSM.16.MT88.4 R16, [R242+0x7900] ;  /* 0x00790000f210783b */ /* 0x000eae0000004200 */
[C---:B-1----:R-:W-:Y:S08]  /*5b10*/  HMMA.16816.F32 R136, R4.reuse, R12, R136 ;  /* 0x0000000c0488723c */ /* 0x042ff00000001888 */
[C---:B------:R-:W-:Y:S01]  /*5b20*/  HMMA.16816.F32 R132, R4.reuse, R14, R132 ;  /* 0x0000000e0484723c */ /* 0x040fe20000001884 */
[----:B------:R-:W1:Y:S07]  /*5b30*/  LDSM.16.MT88.4 R12, [R241+0x7900] ;  /* 0x00790000f10c783b */ /* 0x000e6e0000004200 */
[C---:B----4-:R-:W-:Y:S08]  /*5b40*/  HMMA.16816.F32 R92, R4.reuse, R8, R92 ;  /* 0x00000008045c723c */ /* 0x050ff0000000185c */
[C---:B------:R-:W-:Y:S01]  /*5b50*/  HMMA.16816.F32 R96, R4.reuse, R10, R96 ;  /* 0x0000000a0460723c */ /* 0x040fe20000001860 */
[----:B------:R-:W4:Y:S07]  /*5b60*/  LDSM.16.MT88.4 R8, [R240+0xa900] ;  /* 0x00a90000f008783b */ /* 0x000f2e0000004200 */
[C---:B-----5:R-:W-:Y:S08]  /*5b70*/  HMMA.16816.F32 R68, R4.reuse, R20, R68 ;  /* 0x000000140444723c */ /* 0x060ff00000001844 */
        /* <DEDUP_REMOVED lines=13> */
[----:B------:R-:W-:Y:S07]  /*5c50*/  LDSM.16.MT88.4 R24, [R242+0x2100] ;  /* 0x00210000f218783b */ /* 0x000fee0000004200 */
[C---:B-----5:R-:W-:Y:S08]  /*5c60*/  HMMA.16816.F32 R100, R4.reuse, R20, R100 ;  /* 0x000000140464723c */ /* 0x060ff00000001864 */
        /* <DEDUP_REMOVED lines=19> */
[----:B------:R-:W-:Y:S02]  /*5da0*/  FADD.FTZ R200, R200, R203 ;  /* 0x000000cbc8c87221 */ /* 0x000fe40000010000 */
[----:B------:R-:W-:Y:S02]  /*5db0*/  FADD.FTZ R204, R193, R204 ;  /* 0x000000ccc1cc7221 */ /* 0x000fe40000010000 */
[----:B------:R-:W-:Y:S01]  /*5dc0*/  FADD.FTZ R200, R199, R200 ;  /* 0x000000c8c7c87221 */ /* 0x000fe20000010000 */
[----:B------:R-:W-:Y:S01]  /*5dd0*/  HMMA.16816.F32 R172, R4, R10, R172 ;  /* 0x0000000a04ac723c */ /* 0x000fe200000018ac */
[----:B------:R-:W4:Y:S01]  /*5de0*/  LDSM.16.MT88.4 R8, [R244+0x5100] ;  /* 0x00510000f408783b */ /* 0x000f220000004200 */
[----:B------:R-:W-:Y:S02]  /*5df0*/  FADD.FTZ R204, R192, R204 ;  /* 0x000000ccc0cc7221 */ /* 0x000fe40000010000 */
[----:B------:R-:W-:Y:S02]  /*5e00*/  FADD.FTZ R200, R186, R200 ;  /* 0x000000c8bac87221 */ /* 0x000fe40000010000 */
[----:B------:R-:W-:-:S02]  /*5e10*/  FADD.FTZ R204, R187, R204 ;  /* 0x000000ccbbcc7221 */ /* 0x000fc40000010000 */
[----:B--2---:R-:W-:Y:S01]  /*5e20*/  HMMA.16816.F32 R160, R4, R16, R160 ;  /* 0x0000001004a0723c */ /* 0x004fe200000018a0 */
[----:B------:R-:W-:Y:S02]  /*5e30*/  FADD.FTZ R200, R184, R200 ;  /* 0x000000c8b8c87221 */ /* 0x000fe40000010000 */
[----:B------:R-:W-:-:S05]  /*5e40*/  FADD.FTZ R3, R185, R204 ;  /* 0x000000ccb9037221 */ /* 0x000fca0000010000 */
[C---:B------:R-:W-:Y:S01]  /*5e50*/  HMMA.16816.F32 R156, R4.reuse, R18, R156 ;  /* 0x00000012049c723c */ /* 0x040fe2000000189c */
[----:B------:R-:W2:Y:S04]  /*5e60*/  LDSM.16.MT88.4 R16, [R241+0x5100] ;  /* 0x00510000f110783b */ /* 0x000ea80000004200 */
[----:B------:R-:W-:Y:S03]  /*5e70*/  STL [R1+0x60], R3 ;  /* 0x0000600301007387 */ /* 0x000fe60000100800 */
[C---:B-1----:R-:W-:Y:S08]  /*5e80*/  HMMA.16816.F32 R152, R4.reuse, R12, R152 ;  /* 0x0000000c0498723c */ /* 0x042ff00000001898 */
[C---:B------:R-:W-:Y:S01]  /*5e90*/  HMMA.16816.F32 R148, R4.reuse, R14, R148 ;  /* 0x0000000e0494723c */ /* 0x040fe20000001894 */
[----:B------:R-:W-:Y:S07]  /*5ea0*/  LDSM.16.MT88.4 R12, [R240+0x5100] ;  /* 0x00510000f00c783b */ /* 0x000fee0000004200 */
[C---:B------:R-:W-:Y:S08]  /*5eb0*/  HMMA.16816.F32 R136, R4.reuse, R20, R136 ;  /* 0x000000140488723c */ /* 0x040ff00000001888 */
[C---:B----4-:R-:W-:Y:S08]  /*5ec0*/  HMMA.16816.F32 R144, R4.reuse, R8, R144 ;  /* 0x000000080490723c */ /* 0x050ff00000001890 */
[C---:B------:R-:W-:Y:S01]  /*5ed0*/  HMMA.16816.F32 R140, R4.reuse, R10, R140 ;  /* 0x0000000a048c723c */ /* 0x040fe2000000188c */
[----:B------:R-:W1:Y:S07]  /*5ee0*/  LDSM.16.MT88.4 R8, [R244+0x8100] ;  /* 0x00810000f408783b */ /* 0x000e6e0000004200 */
[C---:B------:R-:W-:Y:S01]  /*5ef0*/  HMMA.16816.F32 R132, R4.reuse, R22, R132 ;  /* 0x000000160484723c */ /* 0x040fe20000001884 */
[----:B------:R-:W4:Y:S07]  /*5f00*/  LDSM.16.MT88.4 R20, [R241+0x8100] ;  /* 0x00810000f114783b */ /* 0x000f2e0000004200 */
[C---:B--2---:R-:W-:Y:S08]  /*5f10*/  HMMA.16816.F32 R52, R4.reuse, R16, R52 ;  /* 0x000000100434723c */ /* 0x044ff00000001834 */
[C---:B------:R-:W-:Y:S01]  /*5f20*/  HMMA.16816.F32 R56, R4.reuse, R18, R56 ;  /* 0x000000120438723c */ /* 0x040fe20000001838 */
[----:B------:R-:W2:Y:S07]  /*5f30*/  LDSM.16.MT88.4 R16, [R240+0x8100] ;  /* 0x00810000f010783b */ /* 0x000eae0000004200 */
[C---:B------:R-:W-:Y:S08]  /*5f40*/  HMMA.16816.F32 R168, R4.reuse, R24, R168 ;  /* 0x0000001804a8723c */ /* 0x040ff000000018a8 */
[C---:B------:R-:W-:Y:S01]  /*5f50*/  HMMA.16816.F32 R164, R4.reuse, R26, R164 ;  /* 0x0000001a04a4723c */ /* 0x040fe200000018a4 */
[----:B------:R-:W-:Y:S07]  /*5f60*/  LDSM.16.MT88.4 R24, [R242+0x8100] ;  /* 0x00810000f218783b */ /* 0x000fee0000004200 */
[C---:B-1----:R-:W-:Y:S08]  /*5f70*/  HMMA.16816.F32 R68, R4.reuse, R8, R68 ;  /* 0x000000080444723c */ /* 0x042ff00000001844 */
[C---:B------:R-:W-:Y:S01]  /*5f80*/  HMMA.16816.F32 R72, R4.reuse, R10, R72 ;  /* 0x0000000a0448723c */ /* 0x040fe20000001848 */
[----:B------:R-:W1:Y:S07]  /*5f90*/  LDSM.16.MT88.4 R8, [R242+0xb100] ;  /* 0x00b10000f208783b */ /* 0x000e6e0000004200 */
[C---:B------:R-:W-:Y:S08]  /*5fa0*/  HMMA.16816.F32 R60, R4.reuse, R12, R60 ;  /* 0x0000000c043c723c */ /* 0x040ff0000000183c */
[C---:B------:R-:W-:Y:S01]  /*5fb0*/  HMMA.16816.F32 R64, R4.reuse, R14, R64 ;  /* 0x0000000e0440723c */ /* 0x040fe20000001840 */
[----:B------:R-:W5:Y:S07]  /*5fc0*/  LDSM.16.MT88.4 R12, [R244+0xb100] ;  /* 0x00b10000f40c783b */ /* 0x000f6e0000004200 */
[C---:B----4-:R-:W-:Y:S08]  /*5fd0*/  HMMA.16816.F32 R84, R4.reuse, R20, R84 ;  /* 0x000000140454723c */ /* 0x050ff00000001854 */
        /* <DEDUP_REMOVED lines=9> */
[C---:B------:R-:W-:Y:S01]  /*6070*/  HMMA.16816.F32 R80, R4.reuse, R26, R80 ;  /* 0x0000001a0450723c */ /* 0x040fe20000001850 */
[----:B------:R-:W-:Y:S07]  /*6080*/  LDSM.16.MT88.4 R24, [R241+0x2900] ;  /* 0x00290000f118783b */ /* 0x000fee0000004200 */
[C---:B-----5:R-:W-:Y:S08]  /*6090*/  HMMA.16816.F32 R100, R4.reuse, R12, R100 ;  /* 0x0000000c0464723c */ /* 0x060ff00000001864 */
[C---:B------:R-:W-:Y:S01]  /*60a0*/  HMMA.16816.F32 R104, R4.reuse, R14, R104 ;  /* 0x0000000e0468723c */ /* 0x040fe20000001868 */
[----:B------:R-:W5:Y:S07]  /*60b0*/  LDSM.16.MT88.4 R12, [R244+0x2900] ;  /* 0x00290000f40c783b */ /* 0x000f6e0000004200 */
[C---:B----4-:R-:W-:Y:S08]  /*60c0*/  HMMA.16816.F32 R116, R4.reuse, R20, R116 ;  /* 0x000000140474723c */ /* 0x050ff00000001874 */
[C---:B------:R-:W-:Y:S01]  /*60d0*/  HMMA.16816.F32 R120, R4.reuse, R22, R120 ;  /* 0x000000160478723c */ /* 0x040fe20000001878 */
[----:B------:R-:W-:Y:S07]  /*60e0*/  LDSM.16.MT88.4 R20, [R240+0x2900] ;  /* 0x00290000f014783b */ /* 0x000fee0000004200 */
[C---:B--2---:R-:W-:Y:S08]  /*60f0*/  HMMA.16816.F32 R124, R4.reuse, R16, R124 ;  /* 0x00000010047c723c */ /* 0x044ff0000000187c */
[----:B------:R-:W-:Y:S01]  /*6100*/  HMMA.16816.F32 R128, R4, R18, R128 ;  /* 0x000000120480723c */ /* 0x000fe20000001880 */
[----:B------:R-:W2:Y:S06]  /*6110*/  LDSM.16.MT88.4 R16, [R244+0x5900] ;  /* 0x00590000f410783b */ /* 0x000eac0000004200 */
[----:B------:R-:W-:-:S02]  /*6120*/  F2FP.PACK_AB R4, R192, R193 ;  /* 0x000000c1c004723e */ /* 0x000fc400000000ff */
[----:B------:R-:W-:Y:S02]  /*6130*/  F2FP.PACK_AB R6, R185, R187 ;  /* 0x000000bbb906723e */ /* 0x000fe400000000ff */
[----:B------:R-:W-:Y:S02]  /*6140*/  F2FP.PACK_AB R5, R184, R186 ;  /* 0x000000bab805723e */ /* 0x000fe400000000ff */
[----:B---3--:R-:W-:Y:S01]  /*6150*/  F2FP.PACK_AB R7, R181, R183 ;  /* 0x000000b7b507723e */ /* 0x008fe200000000ff */
[----:B------:R-:W-:-:S04]  /*6160*/  FADD.FTZ R183, R183, R200 ;  /* 0x000000c8b7b77221 */ /* 0x000fc80000010000 */
[----:B------:R-:W-:Y:S02]  /*6170*/  FADD.FTZ R183, R181, R183 ;  /* 0x000000b7b5b77221 */ /* 0x000fe40000010000 */
[C---:B-1----:R-:W-:Y:S08]  /*6180*/  HMMA.16816.F32 R168, R4.reuse, R8, R168 ;  /* 0x0000000804a8723c */ /* 0x042ff000000018a8 */
[C---:B------:R-:W-:Y:S01]  /*6190*/  HMMA.16816.F32 R164, R4.reuse, R10, R164 ;  /* 0x0000000a04a4723c */ /* 0x040fe200000018a4 */
[----:B------:R-:W1:Y:S07]  /*61a0*/  LDSM.16.MT88.4 R8, [R242+0x5900] ;  /* 0x00590000f208783b */ /* 0x000e6e0000004200 */
[C---:B-----5:R-:W-:Y:S08]  /*61b0*/  HMMA.16816.F32 R176, R4.reuse, R12, R176 ;  /* 0x0000000c04b0723c */ /* 0x060ff000000018b0 */
[C---:B------:R-:W-:Y:S01]  /*61c0*/  HMMA.16816.F32 R172, R4.reuse, R14, R172 ;  /* 0x0000000e04ac723c */ /* 0x040fe200000018ac */
[----:B------:R-:W3:Y:S07]  /*61d0*/  LDSM.16.MT88.4 R12, [R241+0x5900] ;  /* 0x00590000f10c783b */ /* 0x000eee0000004200 */
[C---:B--2---:R-:W-:Y:S08]  /*61e0*/  HMMA.16816.F32 R144, R4.reuse, R16, R144 ;  /* 0x000000100490723c */ /* 0x044ff00000001890 */
[C---:B------:R-:W-:Y:S01]  /*61f0*/  HMMA.16816.F32 R140, R4.reuse, R18, R140 ;  /* 0x00000012048c723c */ /* 0x040fe2000000188c */
[----:B------:R-:W-:Y:S07]  /*6200*/  LDSM.16.MT88.4 R16, [R242+0x8900] ;  /* 0x00890000f210783b */ /* 0x000fee0000004200 */
[C---:B------:R-:W-:Y:S08]  /*6210*/  HMMA.16816.F32 R160, R4.reuse, R24, R160 ;  /* 0x0000001804a0723c */ /* 0x040ff000000018a0 */
[C---:B-1----:R-:W-:Y:S08]  /*6220*/  HMMA.16816.F32 R136, R4.reuse, R8, R136 ;  /* 0x000000080488723c */ /* 0x042ff00000001888 */
[C---:B------:R-:W-:Y:S01]  /*6230*/  HMMA.16816.F32 R132, R4.reuse, R10, R132 ;  /* 0x0000000a0484723c */ /* 0x040fe20000001884 */
[----:B------:R-:W1:Y:S07]  /*6240*/  LDSM.16.MT88.4 R8, [R241+0x8900] ;  /* 0x00890000f108783b */ /* 0x000e6e0000004200 */
[C---:B---3--:R-:W-:Y:S08]  /*6250*/  HMMA.16816.F32 R52, R4.reuse, R12, R52 ;  /* 0x0000000c0434723c */ /* 0x048ff00000001834 */
[C---:B------:R-:W-:Y:S01]  /*6260*/  HMMA.16816.F32 R56, R4.reuse, R14, R56 ;  /* 0x0000000e0438723c */ /* 0x040fe20000001838 */
[----:B------:R-:W2:Y:S07]  /*6270*/  LDSM.16.MT88.4 R12, [R240+0x8900] ;  /* 0x00890000f00c783b */ /* 0x000eae0000004200 */
[C---:B------:R-:W-:Y:S01]  /*6280*/  HMMA.16816.F32 R156, R4.reuse, R26, R156 ;  /* 0x0000001a049c723c */ /* 0x040fe2000000189c */
[----:B------:R-:W3:Y:S07]  /*6290*/  LDSM.16.MT88.4 R24, [R240+0x5900] ;  /* 0x00590000f018783b */ /* 0x000eee0000004200 */
        /* <DEDUP_REMOVED lines=13> */
[C---:B-1----:R-:W-:Y:S08]  /*6370*/  HMMA.16816.F32 R100, R4.reuse, R8, R100 ;  /* 0x000000080464723c */ /* 0x042ff00000001864 */
[C---:B------:R-:W-:Y:S01]  /*6380*/  HMMA.16816.F32 R104, R4.reuse, R10, R104 ;  /* 0x0000000a0468723c */ /* 0x040fe20000001868 */
[----:B------:R-:W1:Y:S07]  /*6390*/  LDSM.16.MT88.4 R8, [R240+0xb900] ;  /* 0x00b90000f008783b */ /* 0x000e6e0000004200 */
[C---:B------:R-:W-:Y:S08]  /*63a0*/  HMMA.16816.F32 R64, R4.reuse, R26, R64 ;  /* 0x0000001a0440723c */ /* 0x040ff00000001840 */
[C---:B------:R-:W-:Y:S08]  /*63b0*/  HMMA.16816.F32 R68, R4.reuse, R20, R68 ;  /* 0x000000140444723c */ /* 0x040ff00000001844 */
[C---:B------:R-:W-:Y:S08]  /*63c0*/  HMMA.16816.F32 R72, R4.reuse, R22, R72 ;  /* 0x000000160448723c */ /* 0x040ff00000001848 */
[C---:B----4-:R-:W-:Y:S08]  /*63d0*/  HMMA.16816.F32 R108, R4.reuse, R16, R108 ;  /* 0x00000010046c723c */ /* 0x050ff0000000186c */
[C---:B------:R-:W-:Y:S08]  /*63e0*/  HMMA.16816.F32 R112, R4.reuse, R18, R112 ;  /* 0x000000120470723c */ /* 0x040ff00000001870 */
[C---:B--2---:R-:W-:Y:S08]  /*63f0*/  HMMA.16816.F32 R116, R4.reuse, R12, R116 ;  /* 0x0000000c0474723c */ /* 0x044ff00000001874 */
[C---:B------:R-:W-:Y:S08]  /*6400*/  HMMA.16816.F32 R120, R4.reuse, R14, R120 ;  /* 0x0000000e0478723c */ /* 0x040ff00000001878 */
[C---:B-1----:R-:W-:Y:S08]  /*6410*/  HMMA.16816.F32 R124, R4.reuse, R8, R124 ;  /* 0x00000008047c723c */ /* 0x042ff0000000187c */
[----:B------:R-:W-:Y:S01]  /*6420*/  HMMA.16816.F32 R128, R4, R10, R128 ;  /* 0x0000000a0480723c */ /* 0x000fe20000001880 */
[----:B------:R-:W-:Y:S07]  /*6430*/  @P0 BRA `(.L_x_771) ;  /* 0x000053d000000947 */ /* 0x000fee0003800000 */
[----:B------:R-:W-:Y:S01]  /*6440*/  SHF.R.S32.HI R5, RZ, 0x1f, R29 ;  /* 0x0000001fff057819 */ /* 0x000fe2000001141d */
[----:B------:R-:W-:Y:S01]  /*6450*/  IMAD.MOV.U32 R3, RZ, RZ, R0 ;  /* 0x000000ffff037224 */ /* 0x000fe200078e0000 */
[----:B------:R-:W-:Y:S01]  /*6460*/  SHF.R.S32.HI R4, RZ, 0x1f, R28 ;  /* 0x0000001fff047819 */ /* 0x000fe2000001141c */
[----:B------:R-:W-:Y:S01]  /*6470*/  IMAD.MOV.U32 R180, RZ, RZ, R2 ;  /* 0x000000ffffb47224 */ /* 0x000fe200078e0002 */
[----:B------:R-:W-:Y:S01]  /*6480*/  SHF.R.S32.HI R6, RZ, 0x1f, R215 ;  /* 0x0000001fff067819 */ /* 0x000fe200000114d7 */
[----:B------:R-:W-:Y:S01]  /*6490*/  UIADD3 UR9, UR9, -0x2, URZ ;  /* 0xfffffffe09097890 */ /* 0x000fe2000fffe03f */
[----:B------:R-:W-:-:S02]  /*64a0*/  LEA.HI R5, R5, R29, RZ, 0x3 ;  /* 0x0000001d05057211 */ /* 0x000fc400078f18ff */
[----:B------:R-:W-:Y:S02]  /*64b0*/  LEA.HI R4, R4, R28, RZ, 0x3 ;  /* 0x0000001c04047211 */ /* 0x000fe400078f18ff */
[----:B------:R-:W-:Y:S02]  /*64c0*/  LEA.HI R6, R6, R215, RZ, 0x3 ;  /* 0x000000d706067211 */ /* 0x000fe400078f18ff */
[----:B------:R-:W-:Y:S02]  /*64d0*/  LOP3.LUT R5, R5, 0xfffffff8, RZ, 0xc0, !PT ;  /* 0xfffffff805057812 */ /* 0x000fe400078ec0ff */
[----:B------:R-:W-:Y:S02]  /*64e0*/  LOP3.LUT R4, R4, 0xfffffff8, RZ, 0xc0, !PT ;  /* 0xfffffff804047812 */ /* 0x000fe400078ec0ff */
[----:B------:R-:W-:Y:S02]  /*64f0*/  LOP3.LUT R0, R6, 0xfffffff8, RZ, 0xc0, !PT ;  /* 0xfffffff806007812 */ /* 0x000fe400078ec0ff */
[----:B------:R-:W-:-:S02]  /*6500*/  SHF.R.S32.HI R7, RZ, 0x1f, R5 ;  /* 0x0000001fff077819 */ /* 0x000fc40000011405 */
[----:B------:R-:W-:Y:S02]  /*6510*/  SHF.R.S32.HI R6, RZ, 0x1f, R4 ;  /* 0x0000001fff067819 */ /* 0x000fe40000011404 */
[----:B------:R-:W-:Y:S02]  /*6520*/  SHF.R.S32.HI R2, RZ, 0x1f, R0 ;  /* 0x0000001fff027819 */ /* 0x000fe40000011400 */
[C---:B------:R-:W-:Y:S01]  /*6530*/  SHF.L.U64.HI R8, R5.reuse, 0x1, R7 ;  /* 0x0000000105087819 */ /* 0x040fe20000010207 */
[----:B------:R-:W-:Y:S01]  /*6540*/  IMAD.SHL.U32 R7, R5, 0x2, RZ ;  /* 0x0000000205077824 */ /* 0x000fe200078e00ff */
[C---:B------:R-:W-:Y:S01]  /*6550*/  SHF.L.U64.HI R5, R4.reuse, 0x1, R6 ;  /* 0x0000000104057819 */ /* 0x040fe20000010206 */
[----:B------:R-:W-:Y:S01]  /*6560*/  IMAD.SHL.U32 R4, R4, 0x2, RZ ;  /* 0x0000000204047824 */ /* 0x000fe200078e00ff */
[C---:B------:R-:W-:Y:S01]  /*6570*/  SHF.L.U64.HI R2, R0.reuse, 0x1, R2 ;  /* 0x0000000100027819 */ /* 0x040fe20000010202 */
[----:B------:R-:W-:Y:S01]  /*6580*/  STL [R1+0x40], R8 ;  /* 0x0000400801007387 */ /* 0x000fe20000100800 */
[----:B------:R-:W-:Y:S01]  /*6590*/  SEL R6, RZ, 0x10, P6 ;  /* 0x00000010ff067807 */ /* 0x000fe20003000000 */
[----:B------:R-:W-:Y:S01]  /*65a0*/  IMAD.SHL.U32 R0, R0, 0x2, RZ ;  /* 0x0000000200007824 */ /* 0x000fe200078e00ff */
[----:B------:R-:W-:Y:S01]  /*65b0*/  LOP3.LUT R212, R212, 0xfffffff7, RZ, 0xc0, !PT ;  /* 0xfffffff7d4d47812 */ /* 0x000fe200078ec0ff */
[----:B------:R1:W-:Y:S01]  /*65c0*/  STL [R1+0x44], R7 ;  /* 0x0000440701007387 */ /* 0x0003e20000100800 */
[----:B------:R-:W-:-:S02]  /*65d0*/  ISETP.NE.U32.AND P1, PT, R6, RZ, PT ;  /* 0x000000ff0600720c */ /* 0x000fc40003f25070 */
[----:B------:R-:W-:Y:S01]  /*65e0*/  ISETP.GE.AND P2, PT, R215, c[0x0][0x1d4], PT ;  /* 0x00007500d7007a0c */ /* 0x000fe20003f46270 */
[----:B------:R2:W-:Y:S04]  /*65f0*/  STL [R1+0x48], R5 ;  /* 0x0000480501007387 */ /* 0x0005e80000100800 */
[----:B------:R3:W-:Y:S04]  /*6600*/  STL [R1+0x4c], R4 ;  /* 0x00004c0401007387 */ /* 0x0007e80000100800 */
[----:B------:R4:W-:Y:S02]  /*6610*/  STL [R1+0x50], R2 ;  /* 0x0000500201007387 */ /* 0x0009e40000100800 */
[----:B------:R-:W-:-:S02]  /*6620*/  @P1 LOP3.LUT R212, R212, 0x8, RZ, 0xfc, !PT ;  /* 0x00000008d4d41812 */ /* 0x000fc400078efcff */
[----:B------:R5:W-:Y:S02]  /*6630*/  STL [R1+0x54], R0 ;  /* 0x0000540001007387 */ /* 0x000be40000100800 */
[----:B------:R-:W-:Y:S02]  /*6640*/  LOP3.LUT R212, R212, 0xfffffffb, RZ, 0xc0, !PT ;  /* 0xfffffffbd4d47812 */ /* 0x000fe400078ec0ff */
[----:B------:R5:W-:Y:S01]  /*6650*/  STL [R1+0x38], R6 ;  /* 0x0000380601007387 */ /* 0x000be20000100800 */
[----:B-1----:R-:W-:Y:S01]  /*6660*/  SEL R7, RZ, 0x10, P4 ;  /* 0x00000010ff077807 */ /* 0x002fe20002000000 */
[----:B--2---:R-:W-:Y:S01]  /*6670*/  IMAD.SHL.U32 R5, R214, 0x2, RZ ;  /* 0x00000002d6057824 */ /* 0x004fe200078e00ff */
[----:B---3--:R-:W-:Y:S02]  /*6680*/  LEA R4, P0, R213, RZ, 0x1 ;  /* 0x000000ffd5047211 */ /* 0x008fe400078008ff */
[----:B----4-:R-:W-:Y:S02]  /*6690*/  SEL R2, RZ, 0x10, P5 ;  /* 0x00000010ff027807 */ /* 0x010fe40002800000 */
[----:B-----5:R-:W-:-:S03]  /*66a0*/  SEL R0, RZ, 0x10, P2 ;  /* 0x00000010ff007807 */ /* 0x020fc60001000000 */
[----:B------:R-:W-:Y:S01]  /*66b0*/  STL [R1+0x34], R2 ;  /* 0x0000340201007387 */ /* 0x000fe20000100800 */
[----:B------:R-:W-:-:S03]  /*66c0*/  IADD3 R6, -R6, 0x10, RZ ;  /* 0x0000001006067810 */ /* 0x000fc60007ffe1ff */
[----:B------:R-:W-:Y:S01]  /*66d0*/  STL [R1+0x30], R7 ;  /* 0x0000300701007387 */ /* 0x000fe20000100800 */
[----:B------:R-:W-:Y:S02]  /*66e0*/  ISETP.NE.U32.AND P2, PT, R0, RZ, PT ;  /* 0x000000ff0000720c */ /* 0x000fe40003f45070 */
[----:B------:R-:W-:Y:S01]  /*66f0*/  LOP3.LUT R6, R6, 0xf, RZ, 0xc0, !PT ;  /* 0x0000000f06067812 */ /* 0x000fe200078ec0ff */
[----:B------:R1:W-:Y:S02]  /*6700*/  STL [R1+0x3c], R5 ;  /* 0x00003c0501007387 */ /* 0x0003e40000100800 */
[----:B-1----:R-:W-:Y:S02]  /*6710*/  LEA.HI.X.SX32 R5, R213, RZ, 0x1, P0 ;  /* 0x000000ffd5057211 */ /* 0x002fe400000f0eff */
[----:B------:R-:W-:-:S03]  /*6720*/  ISETP.NE.U32.AND P0, PT, R2, RZ, PT ;  /* 0x000000ff0200720c */ /* 0x000fc60003f05070 */
[----:B------:R1:W-:Y:S04]  /*6730*/  STL.64 [R1+0x58], R4 ;  /* 0x0000580401007387 */ /* 0x0003e80000100a00 */
[----:B------:R2:W-:Y:S06]  /*6740*/  STL [R1+0x2c], R6 ;  /* 0x00002c0601007387 */ /* 0x0005ec0000100800 */
[----:B------:R-:W-:-:S02]  /*6750*/  @P0 LOP3.LUT R212, R212, 0x4, RZ, 0xfc, !PT ;  /* 0x00000004d4d40812 */ /* 0x000fc400078efcff */
[----:B------:R-:W-:Y:S02]  /*6760*/  ISETP.NE.U32.AND P0, PT, R7, RZ, PT ;  /* 0x000000ff0700720c */ /* 0x000fe40003f05070 */
[----:B------:R-:W-:-:S11]  /*6770*/  LOP3.LUT R212, R212, 0xfffffffd, RZ, 0xc0, !PT ;  /* 0xfffffffdd4d47812 */ /* 0x000fd600078ec0ff */
[----:B------:R-:W-:Y:S02]  /*6780*/  @P0 LOP3.LUT R212, R212, 0x2, RZ, 0xfc, !PT ;  /* 0x00000002d4d40812 */ /* 0x000fe400078efcff */
[----:B-1----:R-:W-:Y:S02]  /*6790*/  IADD3 R5, -R2, 0x10, RZ ;  /* 0x0000001002057810 */ /* 0x002fe40007ffe1ff */
[----:B------:R-:W-:Y:S02]  /*67a0*/  IADD3 R4, -R7, 0x10, RZ ;  /* 0x0000001007047810 */ /* 0x000fe40007ffe1ff */
[----:B------:R-:W-:Y:S02]  /*67b0*/  IADD3 R2, -R0, 0x10, RZ ;  /* 0x0000001000027810 */ /* 0x000fe40007ffe1ff */
[----:B------:R-:W-:Y:S02]  /*67c0*/  LOP3.LUT R5, R5, 0xf, RZ, 0xc0, !PT ;  /* 0x0000000f05057812 */ /* 0x000fe400078ec0ff */
[----:B------:R-:W-:-:S02]  /*67d0*/  LOP3.LUT R4, R4, 0xf, RZ, 0xc0, !PT ;  /* 0x0000000f04047812 */ /* 0x000fc400078ec0ff */
[----:B------:R-:W-:Y:S01]  /*67e0*/  LOP3.LUT R2, R2, 0xf, RZ, 0xc0, !PT ;  /* 0x0000000f02027812 */ /* 0x000fe200078ec0ff */
[----:B------:R2:W-:Y:S04]  /*67f0*/  STL [R1+0x28], R5 ;  /* 0x0000280501007387 */ /* 0x0005e80000100800 */
[----:B------:R2:W-:Y:S04]  /*6800*/  STL [R1+0x24], R4 ;  /* 0x0000240401007387 */ /* 0x0005e80000100800 */
[----:B------:R2:W-:Y:S04]  /*6810*/  STL [R1+0x20], R2 ;  /* 0x0000200201007387 */ /* 0x0005e80000100800 */
[----:B------:R2:W-:Y:S01]  /*6820*/  STL [R1+0x18], R212 ;  /* 0x000018d401007387 */ /* 0x0005e20000100800 */
[----:B------:R-:W-:Y:S05]  /*6830*/  BRA `(.L_x_772) ;  /* 0x0000051000007947 */ /* 0x000fea0003800000 */
.L_x_774:
[----:B------:R-:W2:Y:S01]  /*6840*/  LDL R0, [R1+0xc] ;  /* 0x00000c0001007983 */ /* 0x000ea20000100800 */
[----:B------:R-:W-:Y:S01]  /*6850*/  UIMAD UR4, UR9, 0x60, UR11 ;  /* 0x00000060090478a4 */ /* 0x000fe2000f8e020b */
[----:B------:R-:W-:Y:S01]  /*6860*/  PLOP3.LUT P0, PT, PT, PT, UP0, 0x80, 0x0 ;  /* 0x000000000000781c */ /* 0x000fe20003f0f008 */
[----:B------:R-:W-:Y:S01]  /*6870*/  IMAD.MOV.U32 R251, RZ, RZ, RZ ;  /* 0x000000fffffb7224 */ /* 0x000fe200078e00ff */
[----:B------:R-:W3:Y:S03]  /*6880*/  LDL.64 R26, [R1+0x58] ;  /* 0x00005800011a7983 */ /* 0x000ee60000100a00 */
        /* <DEDUP_REMOVED lines=9> */
[----:B------:R-:W-:Y:S01]  /*6920*/  @P0 IMAD.HI.U32 R2, R252, c[0x0][0x2bc], RZ ;  /* 0x0000af00fc020a27 */ /* 0x000fe200078e00ff */
[----:B------:R-:W-:Y:S03]  /*6930*/  PLOP3.LUT P0, PT, PT, PT, UP0, 0x80, 0x0 ;  /* 0x000000000000781c */ /* 0x000fe60003f0f008 */
[----:B------:R-:W-:Y:S10]  /*6940*/  IMAD.MOV.U32 R0, RZ, RZ, R252 ;  /* 0x000000ffff007224 */ /* 0x000ff400078e00fc */
[----:B------:R-:W-:Y:S04]  /*6950*/  @P0 SHF.R.U32.HI R0, RZ, c[0x0][0x2c0], R2 ;  /* 0x0000b000ff000a19 */ /* 0x000fe80000011602 */
[C---:B------:R-:W-:Y:S04]  /*6960*/  @!P3 IADD3 R4, P0, R0.reuse, UR16, RZ ;  /* 0x000000100004bc10 */ /* 0x040fe8000ff1e0ff */
[----:B------:R-:W-:Y:S01]  /*6970*/  @!P3 LEA.HI.X.SX32 R2, R0, UR14, 0x1, P0 ;  /* 0x0000000e0002bc11 */ /* 0x000fe200080f0eff */
[----:B------:R-:W-:Y:S01]  /*6980*/  IMAD.MOV R0, RZ, RZ, -R0 ;  /* 0x000000ffff007224 */ /* 0x000fe200078e0a00 */
[----:B------:R-:W-:Y:S03]  /*6990*/  @!P3 LEA R6, P0, R4, c[0x0][0x2a0], 0x2 ;  /* 0x0000a8000406ba11 */ /* 0x000fe600078010ff */
[----:B------:R-:W-:Y:S01]  /*69a0*/  IMAD R252, R0, c[0x0][0x2b8], R252 ;  /* 0x0000ae0000fc7a24 */ /* 0x000fe200078e02fc */
[----:B------:R-:W-:Y:S03]  /*69b0*/  @!P3 LEA.HI.X R7, R4, c[0x0][0x2a4], R2, 0x2, P0 ;  /* 0x0000a9000407ba11 */ /* 0x000fe600000f1402 */
[----:B------:R-:W-:Y:S01]  /*69c0*/  IMAD.WIDE.U32 R4, R252, c[0x0][0x1e0], RZ ;  /* 0x00007800fc047a25 */ /* 0x000fe200078e00ff */
[----:B------:R-:W-:Y:S01]  /*69d0*/  SHF.R.S32.HI R0, RZ, 0x1f, R252 ;  /* 0x0000001fff007819 */ /* 0x000fe200000114fc */
[----:B------:R-:W2:Y:S04]  /*69e0*/  @!P3 LDG.E R251, [R6.64] ;  /* 0x0000000c06fbb981 */ /* 0x000ea8000c1e1900 */
        /* <DEDUP_REMOVED lines=10> */
[----:B------:R-:W-:Y:S01]  /*6a90*/  LEA.HI.X R0, R4, c[0x0][0x1cc], R0, 0x1, P0 ;  /* 0x0000730004007a11 */ /* 0x000fe200000f0c00 */
[----:B------:R-:W3:Y:S04]  /*6aa0*/  SHFL.IDX PT, R12, R2, RZ, 0x181f ;  /* 0x00181fff020c7589 */ /* 0x000ee800000e0000 */
[----:B------:R-:W1:Y:S04]  /*6ab0*/  SHFL.IDX PT, R4, R0, RZ, 0x181f ;  /* 0x00181fff00047589 */ /* 0x000e6800000e0000 */
[----:B------:R-:W-:Y:S04]  /*6ac0*/  SHFL.IDX PT, R5, R0, 0x1, 0x181f ;  /* 0x00381f0000057f89 */ /* 0x000fe800000e0000 */
[----:B------:R-:W-:Y:S01]  /*6ad0*/  SHFL.IDX PT, R0, R0, 0x2, 0x181f ;  /* 0x00581f0000007f89 */ /* 0x000fe200000e0000 */
[----:B---3--:R-:W-:Y:S05]  /*6ae0*/  IADD3 R6, P0, R26, R12, RZ ;  /* 0x0000000c1a067210 */ /* 0x008fea0007f1e0ff */
[C---:B-1----:R-:W-:Y:S01]  /*6af0*/  IMAD.X R7, R27.reuse, 0x1, R4, P0 ;  /* 0x000000011b077824 */ /* 0x042fe200000e0604 */
[----:B----4-:R-:W-:Y:S04]  /*6b00*/  IADD3 R16, P0, R12, R24, RZ ;  /* 0x000000180c107210 */ /* 0x010fe80007f1e0ff */
[----:B------:R1:W-:Y:S01]  /*6b10*/  LDGSTS.E.BYPASS.LTC128B.128 [R20+0xc100], [R6.64], !P6 ;  /* 0x0c10000006147fae */ /* 0x0003e2000f101d4c */
[----:B-----5:R-:W-:Y:S01]  /*6b20*/  IMAD.X R17, R4, 0x1, R23, P0 ;  /* 0x0000000104117824 */ /* 0x020fe200000e0617 */
[----:B------:R-:W-:Y:S04]  /*6b30*/  IADD3 R14, P0, R12, R22, RZ ;  /* 0x000000160c0e7210 */ /* 0x000fe80007f1e0ff */
[----:B------:R2:W-:Y:S01]  /*6b40*/  LDGSTS.E.BYPASS.LTC128B.128 [R20+0xf100], [R16.64], !P5 ;  /* 0x0f10000010147fae */ /* 0x0005e2000e901d4c */
[----:B------:R-:W-:Y:S01]  /*6b50*/  IMAD.X R15, R4, 0x1, R19, P0 ;  /* 0x00000001040f7824 */ /* 0x000fe200000e0613 */
[----:B------:R-:W-:Y:S04]  /*6b60*/  IADD3 R12, P0, R12, R18, RZ ;  /* 0x000000120c0c7210 */ /* 0x000fe80007f1e0ff */
[----:B------:R3:W-:Y:S01]  /*6b70*/  LDGSTS.E.BYPASS.LTC128B.128 [R20+0x12100], [R14.64], !P4 ;  /* 0x121000000e147fae */ /* 0x0007e2000e101d4c */
[----:B------:R-:W-:Y:S03]  /*6b80*/  IMAD.X R13, R4, 0x1, R21, P0 ;  /* 0x00000001040d7824 */ /* 0x000fe600000e0615 */
[----:B------:R-:W4:Y:S04]  /*6b90*/  SHFL.IDX PT, R4, R2, 0x1, 0x181f ;  /* 0x00381f0002047f89 */ /* 0x000f2800000e0000 */
[----:B------:R-:W2:Y:S04]  /*6ba0*/  SHFL.IDX PT, R2, R2, 0x2, 0x181f ;  /* 0x00581f0002027f89 */ /* 0x000ea800000e0000 */
[----:B------:R5:W-:Y:S01]  /*6bb0*/  LDGSTS.E.BYPASS.LTC128B.128 [R20+0x15100], [R12.64], !P1 ;  /* 0x151000000c147fae */ /* 0x000be2000c901d4c */
[----:B----4-:R-:W-:Y:S05]  /*6bc0*/  IADD3 R10, P0, R26, R4, RZ ;  /* 0x000000041a0a7210 */ /* 0x010fea0007f1e0ff */
[----:B------:R-:W-:Y:S01]  /*6bd0*/  IMAD.X R11, R27, 0x1, R5, P0 ;  /* 0x000000011b0b7824 */ /* 0x000fe200000e0605 */
[C---:B------:R-:W-:Y:S04]  /*6be0*/  IADD3 R8, P0, R4.reuse, R24, RZ ;  /* 0x0000001804087210 */ /* 0x040fe80007f1e0ff */
[----:B------:R4:W-:Y:S01]  /*6bf0*/  LDGSTS.E.BYPASS.LTC128B.128 [R20+0xd100], [R10.64], !P6 ;  /* 0x0d1000000a147fae */ /* 0x0009e2000f101d4c */
[C---:B------:R-:W-:Y:S01]  /*6c00*/  IMAD.X R9, R5.reuse, 0x1, R23, P0 ;  /* 0x0000000105097824 */ /* 0x040fe200000e0617 */
[C---:B-1----:R-:W-:Y:S04]  /*6c10*/  IADD3 R6, P0, R4.reuse, R22, RZ ;  /* 0x0000001604067210 */ /* 0x042fe80007f1e0ff */
[----:B------:R4:W-:Y:S01]  /*6c20*/  LDGSTS.E.BYPASS.LTC128B.128 [R20+0x10100], [R8.64], !P5 ;  /* 0x1010000008147fae */ /* 0x0009e2000e901d4c */
[C---:B------:R-:W-:Y:S01]  /*6c30*/  IMAD.X R7, R5.reuse, 0x1, R19, P0 ;  /* 0x0000000105077824 */ /* 0x040fe200000e0613 */
[----:B------:R-:W-:Y:S04]  /*6c40*/  IADD3 R4, P0, R4, R18, RZ ;  /* 0x0000001204047210 */ /* 0x000fe80007f1e0ff */
[----:B------:R4:W-:Y:S01]  /*6c50*/  LDGSTS.E.BYPASS.LTC128B.128 [R20+0x13100], [R6.64], !P4 ;  /* 0x1310000006147fae */ /* 0x0009e2000e101d4c */
[----:B------:R-:W-:Y:S01]  /*6c60*/  IMAD.X R5, R5, 0x1, R21, P0 ;  /* 0x0000000105057824 */ /* 0x000fe200000e0615 */
[----:B--2---:R-:W-:Y:S04]  /*6c70*/  IADD3 R16, P0, R26, R2, RZ ;  /* 0x000000021a107210 */ /* 0x004fe80007f1e0ff */
[----:B------:R4:W-:Y:S01]  /*6c80*/  LDGSTS.E.BYPASS.LTC128B.128 [R20+0x16100], [R4.64], !P1 ;  /* 0x1610000004147fae */ /* 0x0009e2000c901d4c */
[----:B------:R-:W-:Y:S01]  /*6c90*/  IMAD.X R17, R27, 0x1, R0, P0 ;  /* 0x000000011b117824 */ /* 0x000fe200000e0600 */
[----:B---3--:R-:W-:Y:S04]  /*6ca0*/  IADD3 R14, P0, R2, R24, RZ ;  /* 0x00000018020e7210 */ /* 0x008fe80007f1e0ff */
[----:B------:R4:W-:Y:S01]  /*6cb0*/  LDGSTS.E.BYPASS.LTC128B.128 [R20+0xe100], [R16.64], !P6 ;  /* 0x0e10000010147fae */ /* 0x0009e2000f101d4c */
[----:B------:R-:W-:Y:S01]  /*6cc0*/  IMAD.X R15, R0, 0x1, R23, P0 ;  /* 0x00000001000f7824 */ /* 0x000fe200000e0617 */
[----:B-----5:R-:W-:Y:S04]  /*6cd0*/  IADD3 R12, P0, R2, R22, RZ ;  /* 0x00000016020c7210 */ /* 0x020fe80007f1e0ff */
[----:B------:R4:W-:Y:S01]  /*6ce0*/  LDGSTS.E.BYPASS.LTC128B.128 [R20+0x11100], [R14.64], !P5 ;  /* 0x111000000e147fae */ /* 0x0009e2000e901d4c */
[----:B------:R-:W-:Y:S01]  /*6cf0*/  IMAD.X R13, R0, 0x1, R19, P0 ;  /* 0x00000001000d7824 */ /* 0x000fe200000e0613 */
[----:B------:R-:W-:Y:S04]  /*6d00*/  IADD3 R18, P0, R2, R18, RZ ;  /* 0x0000001202127210 */ /* 0x000fe80007f1e0ff */
[----:B------:R4:W-:Y:S01]  /*6d10*/  LDGSTS.E.BYPASS.LTC128B.128 [R20+0x14100], [R12.64], !P4 ;  /* 0x141000000c147fae */ /* 0x0009e2000e101d4c */
[----:B------:R-:W-:Y:S05]  /*6d20*/  IMAD.X R19, R0, 0x1, R21, P0 ;  /* 0x0000000100137824 */ /* 0x000fea00000e0615 */
[----:B------:R4:W-:Y:S01]  /*6d30*/  LDGSTS.E.BYPASS.LTC128B.128 [R20+0x17100], [R18.64], !P1 ;  /* 0x1710000012147fae */ /* 0x0009e2000c901d4c */
[----:B------:R-:W-:-:S05]  /*6d40*/  BRA `(.L_x_773) ;  /* 0x00001f7000007947 */ /* 0x000fca0003800000 */
.L_x_772:
[----:B------:R-:W3:Y:S01]  /*6d50*/  LDL R13, [R1+0x2c] ;  /* 0x00002c00010d7983 */ /* 0x000ee20000100800 */
[----:B------:R-:W-:Y:S01]  /*6d60*/  SHF.R.S32.HI R0, RZ, 0x1f, R252 ;  /* 0x0000001fff007819 */ /* 0x000fe200000114fc */
[----:B--2---:R-:W-:Y:S01]  /*6d70*/  IMAD.WIDE.U32 R4, R252, c[0x0][0x208], RZ ;  /* 0x00008200fc047a25 */ /* 0x004fe200078e00ff */
[----:B------:R-:W-:Y:S01]  /*6d80*/  SHF.R.S32.HI R2, RZ, 0x1f, R251 ;  /* 0x0000001fff027819 */ /* 0x000fe200000114fb */
[----:B------:R-:W-:Y:S04]  /*6d90*/  DEPBAR.LE SB0, 0x0 ;  /* 0x000080000000791a */ /* 0x000fe80000000000 */
[----:B------:R-:W3:Y:S01]  /*6da0*/  LDL.64 R18, [R1+0x58] ;  /* 0x0000580001127983 */ /* 0x000ee20000100a00 */
[----:B------:R-:W-:Y:S01]  /*6db0*/  IMAD R0, R0, c[0x0][0x208], RZ ;  /* 0x0000820000007a24 */ /* 0x000fe200078e02ff */
[----:B------:R-:W-:Y:S01]  /*6dc0*/  UISETP.GE.AND UP1, UPT, UR9, 0x1, UPT ;  /* 0x000000010900788c */ /* 0x000fe2000bf26270 */
[----:B------:R-:W-:Y:S02]  /*6dd0*/  IMAD R2, R2, c[0x0][0x218], RZ ;  /* 0x0000860002027a24 */ /* 0x000fe400078e02ff */
[----:B------:R-:W2:Y:S01]  /*6de0*/  LDL R12, [R1+0x28] ;  /* 0x00002800010c7983 */ /* 0x000ea20000100800 */
[----:B------:R-:W-:Y:S02]  /*6df0*/  IMAD R0, R252, c[0x0][0x20c], R0 ;  /* 0x00008300fc007a24 */ /* 0x000fe400078e0200 */
[----:B------:R-:W-:Y:S02]  /*6e00*/  IMAD R2, R251, c[0x0][0x21c], R2 ;  /* 0x00008700fb027a24 */ /* 0x000fe400078e0202 */
[----:B------:R-:W2:Y:S01]  /*6e10*/  LDL R17, [R1+0x44] ;  /* 0x0000440001117983 */ /* 0x000ea20000100800 */
[----:B------:R-:W-:Y:S04]  /*6e20*/  IADD3 R5, R5, R0, RZ ;  /* 0x0000000005057210 */ /* 0x000fe80007ffe0ff */
[----:B------:R-:W4:Y:S01]  /*6e30*/  LDL R7, [R1+0x24] ;  /* 0x0000240001077983 */ /* 0x000f220000100800 */
[----:B------:R-:W-:Y:S04]  /*6e40*/  IMAD.WIDE.U32 R4, R251, c[0x0][0x218], R4 ;  /* 0x00008600fb047a25 */ /* 0x000fe800078e0004 */
[----:B------:R-:W5:Y:S05]  /*6e50*/  LDL R16, [R1+0x40] ;  /* 0x0000400001107983 */ /* 0x000f6a0000100800 */
[----:B------:R-:W-:Y:S01]  /*6e60*/  BAR.SYNC.DEFER_BLOCKING 0x0 ;  /* 0x0000000000007b1d */ /* 0x000fe20000010000 */
[----:B------:R-:W-:Y:S04]  /*6e70*/  IADD3 R0, P0, R4, UR22, RZ ;  /* 0x0000001604007c10 */ /* 0x000fe8000ff1e0ff */
[----:B------:R-:W-:Y:S02]  /*6e80*/  IADD3.X R2, R5, UR5, R2, P0, !PT ;  /* 0x0000000505027c10 */ /* 0x000fe400087fe402 */
[C---:B------:R-:W-:Y:S04]  /*6e90*/  LEA R30, P0, R0.reuse, c[0x0][0x1f8], 0x1 ;  /* 0x00007e00001e7a11 */ /* 0x040fe800078008ff */
[----:B------:R-:W-:Y:S01]  /*6ea0*/  LEA.HI.X R0, R0, c[0x0][0x1fc], R2, 0x1, P0 ;  /* 0x00007f0000007a11 */ /* 0x000fe200000f0c02 */
[----:B------:R-:W-:Y:S05]  /*6eb0*/  LDSM.16.M88.4 R48, [R250] ;  /* 0x00000000fa30783b */ /* 0x000fea0000000200 */
[----:B------:R-:W4:Y:S05]  /*6ec0*/  LDL R11, [R1+0x4c] ;  /* 0x00004c00010b7983 */ /* 0x000f2a0000100800 */
[----:B------:R-:W2:Y:S05]  /*6ed0*/  LDL R6, [R1+0x20] ;  /* 0x0000200001067983 */ /* 0x000eaa0000100800 */
[----:B------:R-:W2:Y:S05]  /*6ee0*/  LDL R10, [R1+0x48] ;  /* 0x00004800010a7983 */ /* 0x000eaa0000100800 */
[----:B------:R-:W2:Y:S05]  /*6ef0*/  LDL R9, [R1+0x54] ;  /* 0x0000540001097983 */ /* 0x000eaa0000100800 */
[----:B------:R-:W2:Y:S05]  /*6f00*/  LDL R8, [R1+0x50] ;  /* 0x0000500001087983 */ /* 0x000eaa0000100800 */
[----:B------:R-:W2:Y:S05]  /*6f10*/  LDL.LU R181, [R1+0x18] ;  /* 0x0000180001b57983 */ /* 0x000eaa0000300800 */
[----:B------:R-:W3:Y:S05]  /*6f20*/  SHFL.IDX PT, R44, R30, 0x2, 0x181f ;  /* 0x00581f001e2c7f89 */ /* 0x000eea00000e0000 */
[----:B------:R-:W1:Y:S05]  /*6f30*/  SHFL.IDX PT, R2, R0, 0x2, 0x181f ;  /* 0x00581f0000027f89 */ /* 0x000e6a00000e0000 */
[----:B------:R-:W1:Y:S05]  /*6f40*/  SHFL.IDX PT, R14, R30, RZ, 0x181f ;  /* 0x00181fff1e0e7589 */ /* 0x000e6a00000e0000 */
[----:B------:R-:W-:Y:S05]  /*6f50*/  SHFL.IDX PT, R30, R30, 0x1, 0x181f ;  /* 0x00381f001e1e7f89 */ /* 0x000fea00000e0000 */
[----:B------:R-:W-:Y:S05]  /*6f60*/  LDSM.16.M88.4 R24, [R249+0xd100] ;  /* 0x00d10000f918783b */ /* 0x000fea0000000200 */
[----:B------:R-:W-:Y:S05]  /*6f70*/  LDSM.16.M88.4 R32, [R249+0xd900] ;  /* 0x00d90000f920783b */ /* 0x000fea0000000200 */
[----:B------:R-:W-:Y:S05]  /*6f80*/  LDSM.16.M88.4 R40, [R249+0xe100] ;  /* 0x00e10000f928783b */ /* 0x000fea0000000200 */
[----:B------:R-:W-:Y:S05]  /*6f90*/  LDSM.16.M88.4 R184, [R249+0xe900] ;  /* 0x00e90000f9b8783b */ /* 0x000fea0000000200 */
[----:B------:R-:W-:Y:S05]  /*6fa0*/  LDSM.16.M88.4 R188, [R248] ;  /* 0x00000000f8bc783b */ /* 0x000fea0000000200 */
[----:B------:R-:W-:Y:S05]  /*6fb0*/  LDSM.16.M88.4 R192, [R247] ;  /* 0x00000000f7c0783b */ /* 0x000fea0000000200 */
[----:B------:R-:W-:Y:S05]  /*6fc0*/  LDSM.16.M88.4 R196, [R239] ;  /* 0x00000000efc4783b */ /* 0x000fea0000000200 */
[----:B------:R-:W-:Y:S05]  /*6fd0*/  LDSM.16.M88.4 R200, [R238] ;  /* 0x00000000eec8783b */ /* 0x000fea0000000200 */
[----:B------:R-:W-:Y:S05]  /*6fe0*/  LDSM.16.M88.4 R204, [R237] ;  /* 0x00000000edcc783b */ /* 0x000fea0000000200 */
[----:B------:R-:W-:Y:S05]  /*6ff0*/  LDSM.16.M88.4 R208, [R236] ;  /* 0x00000000ecd0783b */ /* 0x000fea0000000200 */
[----:B------:R-:W-:Y:S01]  /*7000*/  LDSM.16.M88.4 R212, [R235] ;  /* 0x00000000ebd4783b */ /* 0x000fe20000000200 */
[----:B--2---:R-:W-:Y:S02]  /*7010*/  LOP3.LUT R181, R181, 0xffffffef, RZ, 0xc0, !PT ;  /* 0xffffffefb5b57812 */ /* 0x004fe400078ec0ff */
[----:B---3--:R-:W-:Y:S02]  /*7020*/  IADD3 R28, P1, P0, R13, R44, R18 ;  /* 0x0000002c0d1c7210 */ /* 0x008fe4000783e012 */
[----:B------:R-:W-:Y:S02]  /*7030*/  @P3 LOP3.LUT R181, R181, 0x10, RZ, 0xfc, !PT ;  /* 0x00000010b5b53812 */ /* 0x000fe400078efcff */
[----:B-1----:R-:W-:Y:S02]  /*7040*/  IADD3.X R29, RZ, R2, R19, P1, P0 ;  /* 0x00000002ff1d7210 */ /* 0x002fe40000fe0413 */
[----:B------:R-:W-:Y:S01]  /*7050*/  IADD3 R38, P1, P0, R12, R44, R17 ;  /* 0x0000002c0c267210 */ /* 0x000fe2000783e011 */
[----:B------:R-:W-:Y:S03]  /*7060*/  STL [R1+0x18], R181 ;  /* 0x000018b501007387 */ /* 0x000fe60000100800 */
[----:B-----5:R-:W-:Y:S02]  /*7070*/  IADD3.X R39, RZ, R2, R16, P1, P0 ;  /* 0x00000002ff277210 */ /* 0x020fe40000fe0410 */
[----:B----4-:R-:W-:Y:S01]  /*7080*/  IADD3 R36, P1, P0, R7, R44, R11 ;  /* 0x0000002c07247210 */ /* 0x010fe2000783e00b */
[----:B------:R-:W2:Y:S03]  /*7090*/  LDL R182, [R1+0x30] ;  /* 0x0000300001b67983 */ /* 0x000ea60000100800 */
[----:B------:R-:W-:Y:S02]  /*70a0*/  IADD3.X R37, RZ, R2, R10, P1, P0 ;  /* 0x00000002ff257210 */ /* 0x000fe40000fe040a */
[----:B------:R-:W-:Y:S04]  /*70b0*/  IADD3 R44, P1, P0, R6, R44, R9 ;  /* 0x0000002c062c7210 */ /* 0x000fe8000783e009 */
[----:B------:R-:W-:Y:S02]  /*70c0*/  IADD3.X R45, RZ, R2, R8, P1, P0 ;  /* 0x00000002ff2d7210 */ /* 0x000fe40000fe0408 */
[----:B------:R-:W1:Y:S01]  /*70d0*/  SHFL.IDX PT, R2, R0, RZ, 0x181f ;  /* 0x00181fff00027589 */ /* 0x000e6200000e0000 */
[----:B------:R-:W-:Y:S04]  /*70e0*/  IADD3 R46, P0, R18, R14, RZ ;  /* 0x0000000e122e7210 */ /* 0x000fe80007f1e0ff */
[----:B------:R-:W3:Y:S01]  /*70f0*/  SHFL.IDX PT, R0, R0, 0x1, 0x181f ;  /* 0x00381f0000007f89 */ /* 0x000ee200000e0000 */
[C---:B-1----:R-:W-:Y:S02]  /*7100*/  IADD3.X R47, R19.reuse, R2, RZ, P0, !PT ;  /* 0x00000002132f7210 */ /* 0x042fe400007fe4ff */
[----:B------:R-:W-:Y:S04]  /*7110*/  IADD3 R6, P0, R14, R17, RZ ;  /* 0x000000110e067210 */ /* 0x000fe80007f1e0ff */
[----:B------:R-:W-:Y:S02]  /*7120*/  IADD3.X R7, R2, R16, RZ, P0, !PT ;  /* 0x0000001002077210 */ /* 0x000fe400007fe4ff */
[----:B------:R-:W-:Y:S04]  /*7130*/  IADD3 R4, P0, R14, R11, RZ ;  /* 0x0000000b0e047210 */ /* 0x000fe80007f1e0ff */
[----:B------:R-:W-:Y:S02]  /*7140*/  IADD3.X R5, R2, R10, RZ, P0, !PT ;  /* 0x0000000a02057210 */ /* 0x000fe400007fe4ff */
[----:B------:R-:W-:Y:S04]  /*7150*/  IADD3 R14, P0, R14, R9, RZ ;  /* 0x000000090e0e7210 */ /* 0x000fe80007f1e0ff */
[----:B------:R-:W-:Y:S02]  /*7160*/  IADD3.X R15, R2, R8, RZ, P0, !PT ;  /* 0x00000008020f7210 */ /* 0x000fe400007fe4ff */
[----:B------:R-:W4:Y:S01]  /*7170*/  LDL R2, [R1+0x3c] ;  /* 0x00003c0001027983 */ /* 0x000f220000100800 */
[----:B------:R-:W-:Y:S04]  /*7180*/  IADD3 R12, P0, R18, R30, RZ ;  /* 0x0000001e120c7210 */ /* 0x000fe80007f1e0ff */
[----:B---3--:R-:W-:Y:S02]  /*7190*/  IADD3.X R13, R19, R0, RZ, P0, !PT ;  /* 0x00000000130d7210 */ /* 0x008fe400007fe4ff */
[----:B------:R-:W-:Y:S04]  /*71a0*/  IADD3 R22, P0, R30, R17, RZ ;  /* 0x000000111e167210 */ /* 0x000fe80007f1e0ff */
[----:B------:R-:W-:Y:S02]  /*71b0*/  IADD3.X R23, R0, R16, RZ, P0, !PT ;  /* 0x0000001000177210 */ /* 0x000fe400007fe4ff */
[----:B------:R-:W-:Y:S01]  /*71c0*/  IADD3 R20, P0, R30, R11, RZ ;  /* 0x0000000b1e147210 */ /* 0x000fe20007f1e0ff */
[----:B------:R-:W-:Y:S03]  /*71d0*/  LDSM.16.M88.4 R16, [R249+0xc900] ;  /* 0x00c90000f910783b */ /* 0x000fe60000000200 */
[----:B------:R-:W-:Y:S02]  /*71e0*/  IADD3.X R21, R0, R10, RZ, P0, !PT ;  /* 0x0000000a00157210 */ /* 0x000fe400007fe4ff */
[----:B------:R-:W-:Y:S04]  /*71f0*/  IADD3 R30, P0, R30, R9, RZ ;  /* 0x000000091e1e7210 */ /* 0x000fe80007f1e0ff */
[----:B------:R-:W-:Y:S02]  /*7200*/  IADD3.X R31, R0, R8, RZ, P0, !PT ;  /* 0x00000008001f7210 */ /* 0x000fe400007fe4ff */
[----:B------:R-:W1:Y:S05]  /*7210*/  LDSM.16.M88.4 R8, [R249+0xc100] ;  /* 0x00c10000f908783b */ /* 0x000e6a0000000200 */
[----:B------:R-:W3:Y:S05]  /*7220*/  LDL R0, [R1+0x34] ;  /* 0x0000340001007983 */ /* 0x000eea0000100800 */
[----:B------:R-:W-:Y:S01]  /*7230*/  @!PT LDS RZ, [RZ] ;  /* 0x00000000fffff984 */ /* 0x000fe20000000800 */
[----:B------:R-:W-:Y:S01]  /*7240*/  @!PT LDS RZ, [RZ] ;  /* 0x00000000fffff984 */ /* 0x000fe20000000800 */
[----:B------:R-:W-:Y:S01]  /*7250*/  @!PT LDS RZ, [RZ] ;  /* 0x00000000fffff984 */ /* 0x000fe20000000800 */
[----:B----4-:R4:W-:Y:S05]  /*7260*/  LDGSTS.E.BYPASS.LTC128B.128 [R2+0x100], [R46.64], !P6 ;  /* 0x001000002e027fae */ /* 0x0109ea000f101d4c */
[----:B------:R1:W-:Y:S05]  /*7270*/  LDGSTS.E.BYPASS.LTC128B.128 [R2+0x3100], [R6.64], !P5 ;  /* 0x0310000006027fae */ /* 0x0003ea000e901d4c */
[----:B------:R1:W-:Y:S05]  /*7280*/  LDGSTS.E.BYPASS.LTC128B.128 [R2+0x6100], [R4.64], !P4 ;  /* 0x0610000004027fae */ /* 0x0003ea000e101d4c */
[----:B----4-:R-:W4:Y:S01]  /*7290*/  LDL R46, [R1+0x10] ;  /* 0x00001000012e7983 */ /* 0x010f220000100800 */
[----:B---3--:R-:W-:Y:S04]  /*72a0*/  ISETP.NE.U32.AND P3, PT, R0, RZ, PT ;  /* 0x000000ff0000720c */ /* 0x008fe80003f65070 */
[----:B------:R-:W3:Y:S01]  /*72b0*/  LDL R47, [R1+0x38] ;  /* 0x00003800012f7983 */ /* 0x000ee20000100800 */
[C---:B-1----:R-:W-:Y:S08]  /*72c0*/  HMMA.16816.F32 R4, R48.reuse, R8, RZ ;  /* 0x000000083004723c */ /* 0x042ff000000018ff */
[C---:B------:R-:W-:Y:S01]  /*72d0*/  HMMA.16816.F32 R8, R48.reuse, R10, RZ ;  /* 0x0000000a3008723c */ /* 0x040fe200000018ff */
[----:B----4-:R-:W-:Y:S02]  /*72e0*/  ISETP.GE.AND P1, PT, R46, c[0x0][0x1d4], PT ;  /* 0x000075002e007a0c */ /* 0x010fe40003f26270 */
[----:B---3--:R-:W-:Y:S11]  /*72f0*/  ISETP.NE.U32.AND P0, PT, R47, RZ, PT ;  /* 0x000000ff2f00720c */ /* 0x008ff60003f05070 */
[----:B------:R1:W-:Y:S05]  /*7300*/  LDGSTS.E.BYPASS.LTC128B.128 [R2+0x9100], [R14.64], !P1 ;  /* 0x091000000e027fae */ /* 0x0003ea000c901d4c */
[----:B------:R1:W-:Y:S05]  /*7310*/  LDGSTS.E.BYPASS.LTC128B.128 [R2+0x1100], [R12.64], !P6 ;  /* 0x011000000c027fae */ /* 0x0003ea000f101d4c */
[----:B------:R3:W-:Y:S05]  /*7320*/  LDGSTS.E.BYPASS.LTC128B.128 [R2+0x4100], [R22.64], !P5 ;  /* 0x0410000016027fae */ /* 0x0007ea000e901d4c */
[----:B------:R3:W-:Y:S05]  /*7330*/  LDGSTS.E.BYPASS.LTC128B.128 [R2+0x7100], [R20.64], !P4 ;  /* 0x0710000014027fae */ /* 0x0007ea000e101d4c */
[----:B------:R4:W-:Y:S05]  /*7340*/  LDGSTS.E.BYPASS.LTC128B.128 [R2+0xa100], [R30.64], !P1 ;  /* 0x0a1000001e027fae */ /* 0x0009ea000c901d4c */
[----:B------:R4:W-:Y:S01]  /*7350*/  LDGSTS.E.BYPASS.LTC128B.128.ZFILL [R2+0x2100], [R28.64], P0 ;  /* 0x021000001c027fae */ /* 0x0009e20008141d4c */
[----:B--2---:R-:W-:Y:S04]  /*7360*/  ISETP.NE.U32.AND P0, PT, R182, RZ, PT ;  /* 0x000000ffb600720c */ /* 0x004fe80003f05070 */
[----:B------:R2:W-:Y:S01]  /*7370*/  LDGSTS.E.BYPASS.LTC128B.128.ZFILL [R2+0x5100], [R38.64], P3 ;  /* 0x0510000026027fae */ /* 0x0005e20009941d4c */
[----:B------:R-:W-:Y:S01]  /*7380*/  LOP3.LUT P3, RZ, R181, 0x10, RZ, 0xc0, !PT ;  /* 0x00000010b5ff7812 */ /* 0x000fe2000786c0ff */
[C---:B-1----:R-:W-:Y:S07]  /*7390*/  HMMA.16816.F32 R12, R48.reuse, R16, RZ ;  /* 0x00000010300c723c */ /* 0x042fee00000018ff */
[----:B------:R2:W-:Y:S01]  /*73a0*/  LDGSTS.E.BYPASS.LTC128B.128.ZFILL [R2+0x8100], [R36.64], P0 ;  /* 0x0810000024027fae */ /* 0x0005e20008141d4c */
[C---:B------:R-:W-:Y:S01]  /*73b0*/  HMMA.16816.F32 R16, R48.reuse, R18, RZ ;  /* 0x000000123010723c */ /* 0x040fe200000018ff */
[----:B------:R-:W-:Y:S03]  /*73c0*/  PLOP3.LUT P0, PT, PT, PT, UP1, 0x80, 0x0 ;  /* 0x000000000000781c */ /* 0x000fe60003f0f018 */
[----:B------:R1:W-:Y:S04]  /*73d0*/  LDGSTS.E.BYPASS.LTC128B.128.ZFILL [R2+0xb100], [R44.64], P2 ;  /* 0x0b1000002c027fae */ /* 0x0003e80009141d4c */
[C---:B---3--:R-:W-:Y:S01]  /*73e0*/  HMMA.16816.F32 R20, R48.reuse, R24, RZ ;  /* 0x000000183014723c */ /* 0x048fe200000018ff */
[----:B------:R-:W0:Y:S07]  /*73f0*/  LDGDEPBAR ;  /* 0x00000000000079af */ /* 0x000e2e0000000000 */
[C---:B------:R-:W-:Y:S08]  /*7400*/  HMMA.16816.F32 R24, R48.reuse, R26, RZ ;  /* 0x0000001a3018723c */ /* 0x040ff000000018ff */
[C---:B----4-:R-:W-:Y:S08]  /*7410*/  HMMA.16816.F32 R28, R48.reuse, R32, RZ ;  /* 0x00000020301c723c */ /* 0x050ff000000018ff */
[C---:B------:R-:W-:Y:S08]  /*7420*/  HMMA.16816.F32 R32, R48.reuse, R34, RZ ;  /* 0x000000223020723c */ /* 0x040ff000000018ff */
[C---:B--2---:R-:W-:Y:S08]  /*7430*/  HMMA.16816.F32 R36, R48.reuse, R40, RZ ;  /* 0x000000283024723c */ /* 0x044ff000000018ff */
[C---:B------:R-:W-:Y:S08]  /*7440*/  HMMA.16816.F32 R40, R48.reuse, R42, RZ ;  /* 0x0000002a3028723c */ /* 0x040ff000000018ff */
[C---:B-1----:R-:W-:Y:S08]  /*7450*/  HMMA.16816.F32 R44, R48.reuse, R184, RZ ;  /* 0x000000b8302c723c */ /* 0x042ff000000018ff */
[----:B------:R-:W-:Y:S01]  /*7460*/  HMMA.16816.F32 R48, R48, R186, RZ ;  /* 0x000000ba3030723c */ /* 0x000fe200000018ff */
[----:B------:R-:W-:Y:S07]  /*7470*/  LDSM.16.M88.4 R184, [R246] ;  /* 0x00000000f6b8783b */ /* 0x000fee0000000200 */
[C---:B------:R-:W-:Y:S08]  /*7480*/  HMMA.16816.F32 R4, R188.reuse, R192, R4 ;  /* 0x000000c0bc04723c */ /* 0x040ff00000001804 */
[C---:B------:R-:W-:Y:S01]  /*7490*/  HMMA.16816.F32 R8, R188.reuse, R194, R8 ;  /* 0x000000c2bc08723c */ /* 0x040fe20000001808 */
[----:B------:R-:W1:Y:S07]  /*74a0*/  LDSM.16.M88.4 R192, [R243+0xc100] ;  /* 0x00c10000f3c0783b */ /* 0x000e6e0000000200 */
[C---:B------:R-:W-:Y:S08]  /*74b0*/  HMMA.16816.F32 R12, R188.reuse, R196, R12 ;  /* 0x000000c4bc0c723c */ /* 0x040ff0000000180c */
[C---:B------:R-:W-:Y:S01]  /*74c0*/  HMMA.16816.F32 R16, R188.reuse, R198, R16 ;  /* 0x000000c6bc10723c */ /* 0x040fe20000001810 */
[----:B------:R-:W2:Y:S07]  /*74d0*/  LDSM.16.M88.4 R196, [R243+0xc900] ;  /* 0x00c90000f3c4783b */ /* 0x000eae0000000200 */
[C---:B------:R-:W-:Y:S08]  /*74e0*/  HMMA.16816.F32 R20, R188.reuse, R200, R20 ;  /* 0x000000c8bc14723c */ /* 0x040ff00000001814 */
        /* <DEDUP_REMOVED lines=10> */
[----:B------:R-:W5:Y:S07]  /*7590*/  LDSM.16.M88.4 R188, [R243+0xe100] ;  /* 0x00e10000f3bc783b */ /* 0x000f6e0000000200 */
[C---:B-1----:R-:W-:Y:S08]  /*75a0*/  HMMA.16816.F32 R4, R184.reuse, R192, R4 ;  /* 0x000000c0b804723c */ /* 0x042ff00000001804 */
[C---:B------:R-:W-:Y:S01]  /*75b0*/  HMMA.16816.F32 R8, R184.reuse, R194, R8 ;  /* 0x000000c2b808723c */ /* 0x040fe20000001808 */
[----:B------:R-:W-:Y:S07]  /*75c0*/  LDSM.16.M88.4 R192, [R234] ;  /* 0x00000000eac0783b */ /* 0x000fee0000000200 */
[C---:B--2---:R-:W-:Y:S08]  /*75d0*/  HMMA.16816.F32 R12, R184.reuse, R196, R12 ;  /* 0x000000c4b80c723c */ /* 0x044ff0000000180c */
[C---:B------:R-:W-:Y:S01]  /*75e0*/  HMMA.16816.F32 R16, R184.reuse, R198, R16 ;  /* 0x000000c6b810723c */ /* 0x040fe20000001810 */
[----:B------:R-:W-:Y:S07]  /*75f0*/  LDSM.16.M88.4 R196, [R234+0x800] ;  /* 0x00080000eac4783b */ /* 0x000fee0000000200 */
[C---:B---3--:R-:W-:Y:S08]  /*7600*/  HMMA.16816.F32 R20, R184.reuse, R200, R20 ;  /* 0x000000c8b814723c */ /* 0x048ff00000001814 */
[C---:B------:R-:W-:Y:S01]  /*7610*/  HMMA.16816.F32 R24, R184.reuse, R202, R24 ;  /* 0x000000cab818723c */ /* 0x040fe20000001818 */
[----:B------:R-:W-:Y:S07]  /*7620*/  LDSM.16.M88.4 R200, [R234+0x1000] ;  /* 0x00100000eac8783b */ /* 0x000fee0000000200 */
[C---:B----4-:R-:W-:Y:S08]  /*7630*/  HMMA.16816.F32 R28, R184.reuse, R204, R28 ;  /* 0x000000ccb81c723c */ /* 0x050ff0000000181c */
[C---:B------:R-:W-:Y:S01]  /*7640*/  HMMA.16816.F32 R32, R184.reuse, R206, R32 ;  /* 0x000000ceb820723c */ /* 0x040fe20000001820 */
[----:B------:R-:W-:Y:S07]  /*7650*/  LDSM.16.M88.4 R204, [R234+0x1800] ;  /* 0x00180000eacc783b */ /* 0x000fee0000000200 */
[C---:B-----5:R-:W-:Y:S08]  /*7660*/  HMMA.16816.F32 R36, R184.reuse, R188, R36 ;  /* 0x000000bcb824723c */ /* 0x060ff00000001824 */
[C---:B------:R-:W-:Y:S01]  /*7670*/  HMMA.16816.F32 R40, R184.reuse, R190, R40 ;  /* 0x000000beb828723c */ /* 0x040fe20000001828 */
[----:B------:R-:W1:Y:S07]  /*7680*/  LDSM.16.M88.4 R188, [R245] ;  /* 0x00000000f5bc783b */ /* 0x000e6e0000000200 */
[C---:B------:R-:W-:Y:S08]  /*7690*/  HMMA.16816.F32 R44, R184.reuse, R208, R44 ;  /* 0x000000d0b82c723c */ /* 0x040ff0000000182c */
[----:B------:R-:W-:Y:S01]  /*76a0*/  HMMA.16816.F32 R48, R184, R210, R48 ;  /* 0x000000d2b830723c */ /* 0x000fe20000001830 */
[----:B------:R-:W2:Y:S05]  /*76b0*/  LDSM.16.M88.4 R184, [R234+0x2000] ;  /* 0x00200000eab8783b */ /* 0x000eaa0000000200 */
[----:B------:R-:W3:Y:S02]  /*76c0*/  LDSM.16.M88.4 R208, [R234+0x2800] ;  /* 0x00280000ead0783b */ /* 0x000ee40000000200 */
[C---:B-1----:R-:W-:Y:S08]  /*76d0*/  HMMA.16816.F32 R4, R188.reuse, R192, R4 ;  /* 0x000000c0bc04723c */ /* 0x042ff00000001804 */
        /* <DEDUP_REMOVED lines=11> */
[C---:B--2---:R-:W-:Y:S08]  /*7790*/  HMMA.16816.F32 R36, R188.reuse, R184, R36 ;  /* 0x000000b8bc24723c */ /* 0x044ff00000001824 */
[C---:B------:R-:W-:Y:S01]  /*77a0*/  HMMA.16816.F32 R40, R188.reuse, R186, R40 ;  /* 0x000000babc28723c */ /* 0x040fe20000001828 */
[----:B------:R-:W1:Y:S07]  /*77b0*/  LDSM.16.M88.4 R184, [R250+0x4000] ;  /* 0x00400000fab8783b */ /* 0x000e6e0000000200 */
[C---:B---3--:R-:W-:Y:S08]  /*77c0*/  HMMA.16816.F32 R44, R188.reuse, R208, R44 ;  /* 0x000000d0bc2c723c */ /* 0x048ff0000000182c */
[----:B------:R-:W-:Y:S01]  /*77d0*/  HMMA.16816.F32 R48, R188, R210, R48 ;  /* 0x000000d2bc30723c */ /* 0x000fe20000001830 */
[----:B------:R-:W2:Y:S05]  /*77e0*/  LDSM.16.M88.4 R188, [R249+0x11100] ;  /* 0x01110000f9bc783b */ /* 0x000eaa0000000200 */
[----:B------:R-:W3:Y:S02]  /*77f0*/  LDSM.16.M88.4 R208, [R249+0x11900] ;  /* 0x01190000f9d0783b */ /* 0x000ee40000000200 */
[C---:B-1----:R-:W-:Y:S08]  /*7800*/  HMMA.16816.F32 R4, R184.reuse, R192, R4 ;  /* 0x000000c0b804723c */ /* 0x042ff00000001804 */
[C---:B------:R-:W-:Y:S01]  /*7810*/  HMMA.16816.F32 R8, R184.reuse, R194, R8 ;  /* 0x000000c2b808723c */ /* 0x040fe20000001808 */
[----:B------:R-:W-:Y:S07]  /*7820*/  LDSM.16.M88.4 R192, [R233] ;  /* 0x00000000e9c0783b */ /* 0x000fee0000000200 */
[C---:B------:R-:W-:Y:S08]  /*7830*/  HMMA.16816.F32 R12, R184.reuse, R196, R12 ;  /* 0x000000c4b80c723c */ /* 0x040ff0000000180c */
        /* <DEDUP_REMOVED lines=8> */
[C---:B--2---:R-:W-:Y:S08]  /*78c0*/  HMMA.16816.F32 R36, R184.reuse, R188, R36 ;  /* 0x000000bcb824723c */ /* 0x044ff00000001824 */
[C---:B------:R-:W-:Y:S01]  /*78d0*/  HMMA.16816.F32 R40, R184.reuse, R190, R40 ;  /* 0x000000beb828723c */ /* 0x040fe20000001828 */
[----:B------:R-:W1:Y:S07]  /*78e0*/  LDSM.16.M88.4 R188, [R248+0x4000] ;  /* 0x00400000f8bc783b */ /* 0x000e6e0000000200 */
[C---:B---3--:R-:W-:Y:S08]  /*78f0*/  HMMA.16816.F32 R44, R184.reuse, R208, R44 ;  /* 0x000000d0b82c723c */ /* 0x048ff0000000182c */
[----:B------:R-:W-:Y:S01]  /*7900*/  HMMA.16816.F32 R48, R184, R210, R48 ;  /* 0x000000d2b830723c */ /* 0x000fe20000001830 */
[----:B------:R-:W2:Y:S05]  /*7910*/  LDSM.16.M88.4 R184, [R229] ;  /* 0x00000000e5b8783b */ /* 0x000eaa0000000200 */
[----:B------:R-:W3:Y:S02]  /*7920*/  LDSM.16.M88.4 R208, [R228] ;  /* 0x00000000e4d0783b */ /* 0x000ee40000000200 */
        /* <DEDUP_REMOVED lines=113> */
[----:B------:R-:W-:Y:S02]  /*8040*/  LDSM.16.M88.4 R208, [R249+0x16100] ;  /* 0x01610000f9d0783b */ /* 0x000fe40000000200 */
        /* <DEDUP_REMOVED lines=16> */
[----:B------:R-:W-:Y:S01]  /*8150*/  HMMA.16816.F32 R48, R188, R194, R48 ;  /* 0x000000c2bc30723c */ /* 0x000fe20000001830 */
[----:B------:R-:W1:Y:S05]  /*8160*/  LDSM.16.M88.4 R188, [R249+0x17100] ;  /* 0x01710000f9bc783b */ /* 0x000e6a0000000200 */
[----:B------:R-:W5:Y:S02]  /*8170*/  LDSM.16.M88.4 R192, [R249+0x17900] ;  /* 0x01790000f9c0783b */ /* 0x000f640000000200 */
[C---:B---3--:R-:W-:Y:S08]  /*8180*/  HMMA.16816.F32 R4, R196.reuse, R200, R4 ;  /* 0x000000c8c404723c */ /* 0x048ff00000001804 */
[C---:B------:R-:W-:Y:S01]  /*8190*/  HMMA.16816.F32 R8, R196.reuse, R202, R8 ;  /* 0x000000cac408723c */ /* 0x040fe20000001808 */
[----:B------:R-:W-:Y:S07]  /*81a0*/  LDSM.16.M88.4 R200, [R248+0xc000] ;  /* 0x00c00000f8c8783b */ /* 0x000fee0000000200 */
[C---:B----4-:R-:W-:Y:S08]  /*81b0*/  HMMA.16816.F32 R12, R196.reuse, R204, R12 ;  /* 0x000000ccc40c723c */ /* 0x050ff0000000180c */
[C---:B------:R-:W-:Y:S01]  /*81c0*/  HMMA.16816.F32 R16, R196.reuse, R206, R16 ;  /* 0x000000cec410723c */ /* 0x040fe20000001810 */
[----:B------:R-:W3:Y:S07]  /*81d0*/  LDSM.16.M88.4 R204, [R221] ;  /* 0x00000000ddcc783b */ /* 0x000eee0000000200 */
        /* <DEDUP_REMOVED lines=8> */
[----:B------:R-:W1:Y:S07]  /*8260*/  LDSM.16.M88.4 R188, [R218] ;  /* 0x00000000dabc783b */ /* 0x000e6e0000000200 */
[C---:B-----5:R-:W-:Y:S08]  /*8270*/  HMMA.16816.F32 R44, R196.reuse, R192, R44 ;  /* 0x000000c0c42c723c */ /* 0x060ff0000000182c */
[----:B------:R-:W-:Y:S01]  /*8280*/  HMMA.16816.F32 R48, R196, R194, R48 ;  /* 0x000000c2c430723c */ /* 0x000fe20000001830 */
[----:B------:R-:W5:Y:S05]  /*8290*/  LDSM.16.M88.4 R192, [R217] ;  /* 0x00000000d9c0783b */ /* 0x000f6a0000000200 */
[----:B------:R-:W1:Y:S02]  /*82a0*/  LDSM.16.M88.4 R196, [R216] ;  /* 0x00000000d8c4783b */ /* 0x000e640000000200 */
[C---:B---3--:R-:W-:Y:S08]  /*82b0*/  HMMA.16816.F32 R4, R200.reuse, R204, R4 ;  /* 0x000000ccc804723c */ /* 0x048ff00000001804 */
[C---:B------:R-:W-:Y:S01]  /*82c0*/  HMMA.16816.F32 R8, R200.reuse, R206, R8 ;  /* 0x000000cec808723c */ /* 0x040fe20000001808 */
[----:B------:R-:W-:Y:S07]  /*82d0*/  LDSM.16.M88.4 R204, [R246+0xc000] ;  /* 0x00c00000f6cc783b */ /* 0x000fee0000000200 */
[C---:B----4-:R-:W-:Y:S08]  /*82e0*/  HMMA.16816.F32 R12, R200.reuse, R208, R12 ;  /* 0x000000d0c80c723c */ /* 0x050ff0000000180c */
        /* <DEDUP_REMOVED lines=8> */
[C---:B-----5:R-:W-:Y:S08]  /*8370*/  HMMA.16816.F32 R36, R200.reuse, R192, R36 ;  /* 0x000000c0c824723c */ /* 0x060ff00000001824 */
[C---:B------:R-:W-:Y:S01]  /*8380*/  HMMA.16816.F32 R40, R200.reuse, R194, R40 ;  /* 0x000000c2c828723c */ /* 0x040fe20000001828 */
[----:B------:R-:W4:Y:S07]  /*8390*/  LDSM.16.M88.4 R192, [R243+0x16900] ;  /* 0x01690000f3c0783b */ /* 0x000f2e0000000200 */
[C---:B------:R-:W-:Y:S08]  /*83a0*/  HMMA.16816.F32 R44, R200.reuse, R196, R44 ;  /* 0x000000c4c82c723c */ /* 0x040ff0000000182c */
[----:B------:R-:W-:Y:S01]  /*83b0*/  HMMA.16816.F32 R48, R200, R198, R48 ;  /* 0x000000c6c830723c */ /* 0x000fe20000001830 */
[----:B------:R-:W5:Y:S05]  /*83c0*/  LDSM.16.M88.4 R196, [R243+0x17100] ;  /* 0x01710000f3c4783b */ /* 0x000f6a0000000200 */
[----:B------:R-:W-:Y:S02]  /*83d0*/  LDSM.16.M88.4 R200, [R245+0xc000] ;  /* 0x00c00000f5c8783b */ /* 0x000fe40000000200 */
[C---:B---3--:R-:W-:Y:S08]  /*83e0*/  HMMA.16816.F32 R4, R204.reuse, R208, R4 ;  /* 0x000000d0cc04723c */ /* 0x048ff00000001804 */
[C---:B------:R-:W-:Y:S01]  /*83f0*/  HMMA.16816.F32 R8, R204.reuse, R210, R8 ;  /* 0x000000d2cc08723c */ /* 0x040fe20000001808 */
[----:B------:R-:W-:Y:S07]  /*8400*/  LDSM.16.M88.4 R208, [R234+0x9000] ;  /* 0x00900000ead0783b */ /* 0x000fee0000000200 */
[C---:B--2---:R-:W-:Y:S08]  /*8410*/  HMMA.16816.F32 R12, R204.reuse, R184, R12 ;  /* 0x000000b8cc0c723c */ /* 0x044ff0000000180c */
[C---:B------:R-:W-:Y:S01]  /*8420*/  HMMA.16816.F32 R16, R204.reuse, R186, R16 ;  /* 0x000000bacc10723c */ /* 0x040fe20000001810 */
[----:B------:R-:W2:Y:S07]  /*8430*/  LDSM.16.M88.4 R184, [R243+0x17900] ;  /* 0x01790000f3b8783b */ /* 0x000eae0000000200 */
[C---:B-1----:R-:W-:Y:S08]  /*8440*/  HMMA.16816.F32 R20, R204.reuse, R188, R20 ;  /* 0x000000bccc14723c */ /* 0x042ff00000001814 */
[C---:B------:R-:W-:Y:S08]  /*8450*/  HMMA.16816.F32 R24, R204.reuse, R190, R24 ;  /* 0x000000becc18723c */ /* 0x040ff00000001818 */
[C---:B----4-:R-:W-:Y:S08]  /*8460*/  HMMA.16816.F32 R28, R204.reuse, R192, R28 ;  /* 0x000000c0cc1c723c */ /* 0x050ff0000000181c */
[C---:B------:R-:W-:Y:S08]  /*8470*/  HMMA.16816.F32 R32, R204.reuse, R194, R32 ;  /* 0x000000c2cc20723c */ /* 0x040ff00000001820 */
[C---:B-----5:R-:W-:Y:S08]  /*8480*/  HMMA.16816.F32 R36, R204.reuse, R196, R36 ;  /* 0x000000c4cc24723c */ /* 0x060ff00000001824 */
[C---:B------:R-:W-:Y:S08]  /*8490*/  HMMA.16816.F32 R40, R204.reuse, R198, R40 ;  /* 0x000000c6cc28723c */ /* 0x040ff00000001828 */
[C---:B--2---:R-:W-:Y:S08]  /*84a0*/  HMMA.16816.F32 R44, R204.reuse, R184, R44 ;  /* 0x000000b8cc2c723c */ /* 0x044ff0000000182c */
[----:B------:R-:W-:Y:S01]  /*84b0*/  HMMA.16816.F32 R48, R204, R186, R48 ;  /* 0x000000bacc30723c */ /* 0x000fe20000001830 */
[----:B------:R-:W1:Y:S07]  /*84c0*/  LDSM.16.M88.4 R184, [R234+0x9800] ;  /* 0x00980000eab8783b */ /* 0x000e6e0000000200 */
[C---:B------:R-:W-:Y:S08]  /*84d0*/  HMMA.16816.F32 R4, R200.reuse, R208, R4 ;  /* 0x000000d0c804723c */ /* 0x040ff00000001804 */
        /* <DEDUP_REMOVED lines=10> */
[----:B------:R-:W-:Y:S01]  /*8580*/  MUFU.TANH R193, R4 ;  /* 0x0000000400c17308 */ /* 0x000fe20000002400 */
[----:B------:R-:W-:Y:S02]  /*8590*/  FMUL.FTZ R10, R10, c[0x0][0x320] ;  /* 0x0000c8000a0a7a20 */ /* 0x000fe40000410000 */
[----:B------:R-:W-:Y:S01]  /*85a0*/  FMUL.FTZ R11, R11, c[0x0][0x320] ;  /* 0x0000c8000b0b7a20 */ /* 0x000fe20000410000 */
[C---:B------:R-:W-:Y:S06]  /*85b0*/  HMMA.16816.F32 R16, R200.reuse, R186, R16 ;  /* 0x000000bac810723c */ /* 0x040fec0000001810 */
[----:B------:R-:W-:Y:S01]  /*85c0*/  MUFU.TANH R2, R10 ;  /* 0x0000000a00027308 */ /* 0x000fe20000002400 */
[----:B--2---:R1:W-:Y:S09]  /*85d0*/  STL [R1+0x64], R0 ;  /* 0x0000640001007387 */ /* 0x0043f20000100800 */
[----:B------:R-:W-:Y:S01]  /*85e0*/  MUFU.TANH R192, R5 ;  /* 0x0000000500c07308 */ /* 0x000fe20000002400 */
[----:B------:R-:W-:Y:S02]  /*85f0*/  FMUL.FTZ R13, R13, c[0x0][0x320] ;  /* 0x0000c8000d0d7a20 */ /* 0x000fe40000410000 */
[----:B------:R-:W-:Y:S02]  /*8600*/  FMUL.FTZ R14, R14, c[0x0][0x320] ;  /* 0x0000c8000e0e7a20 */ /* 0x000fe40000410000 */
[----:B------:R-:W-:Y:S02]  /*8610*/  FMUL.FTZ R15, R15, c[0x0][0x320] ;  /* 0x0000c8000f0f7a20 */ /* 0x000fe40000410000 */
[----:B------:R-:W-:Y:S02]  /*8620*/  FMUL.FTZ R12, R12, c[0x0][0x320] ;  /* 0x0000c8000c0c7a20 */ /* 0x000fe40000410000 */
[----:B------:R-:W-:Y:S01]  /*8630*/  FMUL.FTZ R16, R16, c[0x0][0x320] ;  /* 0x0000c80010107a20 */ /* 0x000fe20000410000 */
[----:B------:R2:W-:Y:S01]  /*8640*/  MUFU.TANH R191, R7 ;  /* 0x0000000700bf7308 */ /* 0x0005e20000002400 */
[----:B------:R-:W-:Y:S02]  /*8650*/  FMUL.FTZ R17, R17, c[0x0][0x320] ;  /* 0x0000c80011117a20 */ /* 0x000fe40000410000 */
[----:B------:R-:W-:Y:S02]  /*8660*/  FMUL.FTZ R18, R18, c[0x0][0x320] ;  /* 0x0000c80012127a20 */ /* 0x000fe40000410000 */
[----:B------:R-:W-:Y:S05]  /*8670*/  FMUL.FTZ R19, R19, c[0x0][0x320] ;  /* 0x0000c80013137a20 */ /* 0x000fea0000410000 */
[----:B-1----:R-:W1:Y:S10]  /*8680*/  MUFU.TANH R0, R8 ;  /* 0x0000000800007308 */ /* 0x002e740000002400 */
[----:B------:R-:W-:Y:S01]  /*8690*/  MUFU.TANH R208, R12 ;  /* 0x0000000c00d07308 */ /* 0x000fe20000002400 */
[----:B--2---:R-:W2:Y:S09]  /*86a0*/  LDSM.16.M88.4 R4, [R234+0xa000] ;  /* 0x00a00000ea04783b */ /* 0x004eb20000000200 */
[----:B------:R-:W-:Y:S01]  /*86b0*/  MUFU.TANH R184, R19 ;  /* 0x0000001300b87308 */ /* 0x000fe20000002400 */
[----:B-1----:R1:W-:Y:S09]  /*86c0*/  STL [R1+0x84], R0 ;  /* 0x0000840001007387 */ /* 0x0023f20000100800 */
[----:B-1----:R-:W1:Y:S01]  /*86d0*/  MUFU.TANH R0, R9 ;  /* 0x0000000900007308 */ /* 0x002e620000002400 */
[C---:B--2---:R-:W-:Y:S08]  /*86e0*/  HMMA.16816.F32 R20, R200.reuse, R4, R20 ;  /* 0x00000004c814723c */ /* 0x044ff00000001814 */
[C---:B------:R-:W-:Y:S01]  /*86f0*/  HMMA.16816.F32 R24, R200.reuse, R6, R24 ;  /* 0x00000006c818723c */ /* 0x040fe20000001818 */
[----:B------:R-:W-:Y:S05]  /*8700*/  LDSM.16.M88.4 R4, [R234+0xb000] ;  /* 0x00b00000ea04783b */ /* 0x000fea0000000200 */
[----:B-1----:R1:W-:Y:S05]  /*8710*/  STL [R1+0x8c], R0 ;  /* 0x00008c0001007387 */ /* 0x0023ea0000100800 */
[----:B------:R2:W-:Y:S05]  /*8720*/  STL [R1+0x88], R2 ;  /* 0x0000880201007387 */ /* 0x0005ea0000100800 */
[----:B------:R-:W-:Y:S02]  /*8730*/  FMUL.FTZ R20, R20, c[0x0][0x320] ;  /* 0x0000c80014147a20 */ /* 0x000fe40000410000 */
[----:B------:R-:W-:Y:S02]  /*8740*/  FMUL.FTZ R21, R21, c[0x0][0x320] ;  /* 0x0000c80015157a20 */ /* 0x000fe40000410000 */
[----:B------:R-:W-:Y:S01]  /*8750*/  MUFU.TANH R197, R20 ;  /* 0x0000001400c57308 */ /* 0x000fe20000002400 */
[----:B------:R-:W-:Y:S02]  /*8760*/  FMUL.FTZ R22, R22, c[0x0][0x320] ;  /* 0x0000c80016167a20 */ /* 0x000fe40000410000 */
[----:B------:R-:W-:Y:S02]  /*8770*/  FMUL.FTZ R23, R23, c[0x0][0x320] ;  /* 0x0000c80017177a20 */ /* 0x000fe40000410000 */
[----:B------:R-:W-:Y:S02]  /*8780*/  FMUL.FTZ R24, R24, c[0x0][0x320] ;  /* 0x0000c80018187a20 */ /* 0x000fe40000410000 */
[----:B------:R-:W-:Y:S02]  /*8790*/  FMUL.FTZ R25, R25, c[0x0][0x320] ;  /* 0x0000c80019197a20 */ /* 0x000fe40000410000 */
[----:B------:R-:W-:Y:S01]  /*87a0*/  FMUL.FTZ R26, R26, c[0x0][0x320] ;  /* 0x0000c8001a1a7a20 */ /* 0x000fe20000410000 */
[----:B------:R-:W-:Y:S01]  /*87b0*/  MUFU.TANH R198, R21 ;  /* 0x0000001500c67308 */ /* 0x000fe20000002400 */
[----:B------:R-:W-:Y:S09]  /*87c0*/  FMUL.FTZ R27, R27, c[0x0][0x320] ;  /* 0x0000c8001b1b7a20 */ /* 0x000ff20000410000 */
[----:B-1----:R1:W3:Y:S10]  /*87d0*/  MUFU.TANH R0, R11 ;  /* 0x0000000b00007308 */ /* 0x0022f40000002400 */
[----:B--2---:R-:W-:Y:S10]  /*87e0*/  MUFU.TANH R2, R15 ;  /* 0x0000000f00027308 */ /* 0x004ff40000002400 */
[----:B------:R-:W-:Y:S01]  /*87f0*/  MUFU.TANH R195, R22 ;  /* 0x0000001600c37308 */ /* 0x000fe20000002400 */
[----:B-1----:R-:W1:Y:S05]  /*8800*/  LDSM.16.M88.4 R8, [R234+0xa800] ;  /* 0x00a80000ea08783b */ /* 0x002e6a0000000200 */
[----:B---3--:R2:W-:Y:S04]  /*8810*/  STL [R1+0x80], R0 ;  /* 0x0000800001007387 */ /* 0x0085e80000100800 */
[----:B------:R-:W-:Y:S10]  /*8820*/  MUFU.TANH R194, R23 ;  /* 0x0000001700c27308 */ /* 0x000ff40000002400 */
[----:B------:R-:W-:Y:S10]  /*8830*/  MUFU.TANH R199, R24 ;  /* 0x0000001800c77308 */ /* 0x000ff40000002400 */
[----:B------:R-:W-:Y:S10]  /*8840*/  MUFU.TANH R210, R25 ;  /* 0x0000001900d27308 */ /* 0x000ff40000002400 */
[----:B--2---:R-:W2:Y:S01]  /*8850*/  MUFU.TANH R0, R13 ;  /* 0x0000000d00007308 */ /* 0x004ea20000002400 */
[C---:B-1----:R-:W-:Y:S09]  /*8860*/  HMMA.16816.F32 R28, R200.reuse, R8, R28 ;  /* 0x00000008c81c723c */ /* 0x042ff2000000181c */
[----:B------:R-:W-:Y:S01]  /*8870*/  MUFU.TANH R196, R26 ;  /* 0x0000001a00c47308 */ /* 0x000fe20000002400 */
[C---:B------:R-:W-:Y:S01]  /*8880*/  HMMA.16816.F32 R32, R200.reuse, R10, R32 ;  /* 0x0000000ac820723c */ /* 0x040fe20000001820 */
[----:B------:R-:W1:Y:S01]  /*8890*/  LDSM.16.M88.4 R8, [R234+0xb800] ;  /* 0x00b80000ea08783b */ /* 0x000e620000000200 */
[----:B------:R-:W-:Y:S07]  /*88a0*/  DEPBAR.LE SB0, 0x0 ;  /* 0x000080000000791a */ /* 0x000fee0000000000 */
[----:B------:R-:W-:Y:S01]  /*88b0*/  MUFU.TANH R209, R27 ;  /* 0x0000001b00d17308 */ /* 0x000fe20000002400 */
[----:B------:R-:W-:Y:S01]  /*88c0*/  BAR.SYNC.DEFER_BLOCKING 0x0 ;  /* 0x0000000000007b1d */ /* 0x000fe20000010000 */
[C---:B------:R-:W-:Y:S05]  /*88d0*/  HMMA.16816.F32 R36, R200.reuse, R4, R36 ;  /* 0x00000004c824723c */ /* 0x040fea0000001824 */
[----:B--2---:R2:W-:Y:S01]  /*88e0*/  STL [R1+0x78], R0 ;  /* 0x0000780001007387 */ /* 0x0045e20000100800 */
[----:B------:R-:W-:Y:S02]  /*88f0*/  FMUL.FTZ R30, R30, c[0x0][0x320] ;  /* 0x0000c8001e1e7a20 */ /* 0x000fe40000410000 */
[C---:B------:R-:W-:Y:S02]  /*8900*/  HMMA.16816.F32 R40, R200.reuse, R6, R40 ;  /* 0x00000006c828723c */ /* 0x040fe40000001828 */
[----:B------:R-:W-:Y:S02]  /*8910*/  MUFU.TANH R206, R30 ;  /* 0x0000001e00ce7308 */ /* 0x000fe40000002400 */
[----:B------:R-:W-:Y:S02]  /*8920*/  FMUL.FTZ R31, R31, c[0x0][0x320] ;  /* 0x0000c8001f1f7a20 */ /* 0x000fe40000410000 */
[----:B------:R-:W-:Y:S02]  /*8930*/  FMUL.FTZ R32, R32, c[0x0][0x320] ;  /* 0x0000c80020207a20 */ /* 0x000fe40000410000 */
[----:B------:R-:W-:Y:S04]  /*8940*/  FMUL.FTZ R33, R33, c[0x0][0x320] ;  /* 0x0000c80021217a20 */ /* 0x000fe80000410000 */
[----:B------:R-:W-:Y:S01]  /*8950*/  MUFU.TANH R207, R31 ;  /* 0x0000001f00cf7308 */ /* 0x000fe20000002400 */
[----:B------:R-:W-:Y:S02]  /*8960*/  FMUL.FTZ R34, R34, c[0x0][0x320] ;  /* 0x0000c80022227a20 */ /* 0x000fe40000410000 */
[----:B------:R-:W-:Y:S02]  /*8970*/  FMUL.FTZ R35, R35, c[0x0][0x320] ;  /* 0x0000c80023237a20 */ /* 0x000fe40000410000 */
[----:B------:R-:W-:Y:S02]  /*8980*/  FMUL.FTZ R28, R28, c[0x0][0x320] ;  /* 0x0000c8001c1c7a20 */ /* 0x000fe40000410000 */
[----:B------:R-:W-:Y:S02]  /*8990*/  FMUL.FTZ R29, R29, c[0x0][0x320] ;  /* 0x0000c8001d1d7a20 */ /* 0x000fe40000410000 */
[----:B------:R-:W-:Y:S01]  /*89a0*/  FMUL.FTZ R36, R36, c[0x0][0x320] ;  /* 0x0000c80024247a20 */ /* 0x000fe20000410000 */
[----:B--2---:R-:W2:Y:S01]  /*89b0*/  MUFU.TANH R0, R14 ;  /* 0x0000000e00007308 */ /* 0x004ea20000002400 */
[C---:B-1----:R-:W-:Y:S03]  /*89c0*/  HMMA.16816.F32 R44, R200.reuse, R8, R44 ;  /* 0x00000008c82c723c */ /* 0x042fe6000000182c */
[----:B------:R-:W-:Y:S02]  /*89d0*/  FMUL.FTZ R37, R37, c[0x0][0x320] ;  /* 0x0000c80025257a20 */ /* 0x000fe40000410000 */
[----:B------:R-:W-:Y:S02]  /*89e0*/  FMUL.FTZ R38, R38, c[0x0][0x320] ;  /* 0x0000c80026267a20 */ /* 0x000fe40000410000 */
[----:B------:R-:W-:Y:S01]  /*89f0*/  FMUL.FTZ R39, R39, c[0x0][0x320] ;  /* 0x0000c80027277a20 */ /* 0x000fe20000410000 */
[----:B------:R-:W-:Y:S01]  /*8a00*/  HMMA.16816.F32 R48, R200, R10, R48 ;  /* 0x0000000ac830723c */ /* 0x000fe20000001830 */
[----:B------:R-:W-:Y:S03]  /*8a10*/  MUFU.TANH R211, R28 ;  /* 0x0000001c00d37308 */ /* 0x000fe60000002400 */
[----:B------:R-:W-:Y:S02]  /*8a20*/  FMUL.FTZ R40, R40, c[0x0][0x320] ;  /* 0x0000c80028287a20 */ /* 0x000fe40000410000 */
[----:B------:R-:W-:Y:S02]  /*8a30*/  FMUL.FTZ R41, R41, c[0x0][0x320] ;  /* 0x0000c80029297a20 */ /* 0x000fe40000410000 */
[----:B------:R-:W-:Y:S03]  /*8a40*/  FMUL.FTZ R42, R42, c[0x0][0x320] ;  /* 0x0000c8002a2a7a20 */ /* 0x000fe60000410000 */
[----:B------:R-:W-:Y:S01]  /*8a50*/  MUFU.TANH R212, R29 ;  /* 0x0000001d00d47308 */ /* 0x000fe20000002400 */
[----:B------:R-:W-:Y:S01]  /*8a60*/  FMUL.FTZ R43, R43, c[0x0][0x320] ;  /* 0x0000c8002b2b7a20 */ /* 0x000fe20000410000 */
[----:B--2---:R1:W-:Y:S03]  /*8a70*/  STL [R1+0x74], R0 ;  /* 0x0000740001007387 */ /* 0x0043e60000100800 */
[----:B------:R-:W-:Y:S02]  /*8a80*/  FMUL.FTZ R44, R44, c[0x0][0x320] ;  /* 0x0000c8002c2c7a20 */ /* 0x000fe40000410000 */
[----:B------:R-:W-:Y:S01]  /*8a90*/  FMUL.FTZ R45, R45, c[0x0][0x320] ;  /* 0x0000c8002d2d7a20 */ /* 0x000fe20000410000 */
[----:B------:R-:W-:Y:S02]  /*8aa0*/  STL [R1+0x70], R2 ;  /* 0x0000700201007387 */ /* 0x000fe40000100800 */
        /* <DEDUP_REMOVED lines=8> */
[----:B-1----:R-:W1:Y:S10]  /*8b30*/  MUFU.TANH R0, R16 ;  /* 0x0000001000007308 */ /* 0x002e740000002400 */
[----:B------:R-:W-:Y:S10]  /*8b40*/  MUFU.TANH R205, R34 ;  /* 0x0000002200cd7308 */ /* 0x000ff40000002400 */
[----:B------:R-:W-:Y:S01]  /*8b50*/  MUFU.TANH R204, R35 ;  /* 0x0000002300cc7308 */ /* 0x000fe20000002400 */
[----:B-1----:R1:W-:Y:S09]  /*8b60*/  STL [R1+0x6c], R0 ;  /* 0x00006c0001007387 */ /* 0x0023f20000100800 */
[----:B------:R-:W-:Y:S10]  /*8b70*/  MUFU.TANH R215, R36 ;  /* 0x0000002400d77308 */ /* 0x000ff40000002400 */
[----:B------:R-:W-:Y:S10]  /*8b80*/  MUFU.TANH R35, R37 ;  /* 0x0000002500237308 */ /* 0x000ff40000002400 */
[----:B-1----:R-:W1:Y:S10]  /*8b90*/  MUFU.TANH R0, R17 ;  /* 0x0000001100007308 */ /* 0x002e740000002400 */
[----:B------:R-:W-:Y:S10]  /*8ba0*/  MUFU.TANH R189, R38 ;  /* 0x0000002600bd7308 */ /* 0x000ff40000002400 */
[----:B------:R-:W-:Y:S01]  /*8bb0*/  MUFU.TANH R190, R39 ;  /* 0x0000002700be7308 */ /* 0x000fe20000002400 */
[----:B-1----:R1:W-:Y:S09]  /*8bc0*/  STL [R1+0x7c], R0 ;  /* 0x00007c0001007387 */ /* 0x0023f20000100800 */
[----:B------:R-:W-:Y:S10]  /*8bd0*/  MUFU.TANH R34, R40 ;  /* 0x0000002800227308 */ /* 0x000ff40000002400 */
[----:B------:R-:W-:Y:S10]  /*8be0*/  MUFU.TANH R33, R41 ;  /* 0x0000002900217308 */ /* 0x000ff40000002400 */
[----:B-1----:R-:W1:Y:S10]  /*8bf0*/  MUFU.TANH R0, R18 ;  /* 0x0000001200007308 */ /* 0x002e740000002400 */
[----:B------:R2:W3:Y:S10]  /*8c00*/  MUFU.TANH R188, R42 ;  /* 0x0000002a00bc7308 */ /* 0x0004f40000002400 */
[----:B------:R2:W4:Y:S01]  /*8c10*/  MUFU.TANH R185, R43 ;  /* 0x0000002b00b97308 */ /* 0x0005220000002400 */
[----:B-1----:R2:W-:Y:S09]  /*8c20*/  STL [R1+0x68], R0 ;  /* 0x0000680001007387 */ /* 0x0025f20000100800 */
[----:B------:R2:W1:Y:S10]  /*8c30*/  MUFU.TANH R32, R44 ;  /* 0x0000002c00207308 */ /* 0x0004740000002400 */
[----:B------:R2:W1:Y:S10]  /*8c40*/  MUFU.TANH R200, R45 ;  /* 0x0000002d00c87308 */ /* 0x0004740000002400 */
[----:B------:R2:W1:Y:S10]  /*8c50*/  MUFU.TANH R186, R46 ;  /* 0x0000002e00ba7308 */ /* 0x0004740000002400 */
[----:B------:R2:W1:Y:S10]  /*8c60*/  MUFU.TANH R187, R47 ;  /* 0x0000002f00bb7308 */ /* 0x0004740000002400 */
[----:B------:R2:W1:Y:S10]  /*8c70*/  MUFU.TANH R31, R48 ;  /* 0x00000030001f7308 */ /* 0x0004740000002400 */
[----:B------:R2:W1:Y:S10]  /*8c80*/  MUFU.TANH R30, R49 ;  /* 0x00000031001e7308 */ /* 0x0004740000002400 */
[----:B------:R2:W1:Y:S10]  /*8c90*/  MUFU.TANH R182, R50 ;  /* 0x0000003200b67308 */ /* 0x0004740000002400 */
[----:B------:R2:W1:Y:S02]  /*8ca0*/  MUFU.TANH R181, R51 ;  /* 0x0000003300b57308 */ /* 0x0004640000002400 */
[----:B-1234-:R-:W-:-:S05]  /*8cb0*/  @P0 BRA `(.L_x_774) ;  /* 0xffffdb8000000947 */ /* 0x01efca000383ffff */
.L_x_773:
[----:B----4-:R-:W2:Y:S01]  /*8cc0*/  LDL.LU R12, [R1+0x68] ;  /* 0x00006800010c7983 */ /* 0x010ea20000300800 */
[----:B------:R-:W-:Y:S01]  /*8cd0*/  MOV R24, R208 ;  /* 0x000000d000187202 */ /* 0x000fe20000000f00 */
[----:B------:R-:W-:Y:S01]  /*8ce0*/  UIADD3 UR4, UR9, -0x1, URZ ;  /* 0xffffffff09047890 */ /* 0x000fe2000fffe03f */
[----:B------:R-:W-:Y:S01]  /*8cf0*/  ISETP.LT.AND P0, PT, RZ, UR9, PT ;  /* 0x00000009ff007c0c */ /* 0x000fe2000bf01270 */
[----:B------:R-:W3:Y:S04]  /*8d00*/  LDL.LU R10, [R1+0x7c] ;  /* 0x00007c00010a7983 */ /* 0x000ee80000300800 */
[----:B------:R-:W4:Y:S01]  /*8d10*/  LDL.LU R5, [R1+0x6c] ;  /* 0x00006c0001057983 */ /* 0x000f220000300800 */
[----:B------:R-:W-:Y:S03]  /*8d20*/  UMOV UR9, UR4 ;  /* 0x0000000400097c82 */ /* 0x000fe60008000000 */
[----:B------:R-:W5:Y:S04]  /*8d30*/  LDL.LU R4, [R1+0x70] ;  /* 0x0000700001047983 */ /* 0x000f680000300800 */
[----:B------:R-:W5:Y:S04]  /*8d40*/  LDL.LU R2, [R1+0x74] ;  /* 0x0000740001027983 */ /* 0x000f680000300800 */
[----:B------:R-:W5:Y:S04]  /*8d50*/  LDL.LU R0, [R1+0x78] ;  /* 0x0000780001007983 */ /* 0x000f680000300800 */
[----:B------:R-:W5:Y:S04]  /*8d60*/  LDL.LU R11, [R1+0x84] ;  /* 0x00008400010b7983 */ /* 0x000f680000300800 */
[----:B------:R-:W5:Y:S04]  /*8d70*/  LDL.LU R9, [R1+0x8c] ;  /* 0x00008c0001097983 */ /* 0x000f680000300800 */
[----:B------:R-:W5:Y:S04]  /*8d80*/  LDL.LU R8, [R1+0x64] ;  /* 0x0000640001087983 */ /* 0x000f680000300800 */
[----:B------:R-:W5:Y:S04]  /*8d90*/  LDL.LU R7, [R1+0x88] ;  /* 0x0000880001077983 */ /* 0x000f680000300800 */
[----:B------:R-:W5:Y:S04]  /*8da0*/  LDL.LU R6, [R1+0x80] ;  /* 0x0000800001067983 */ /* 0x000f680000300800 */
[----:B------:R-:W-:Y:S08]  /*8db0*/  LDSM.16.MT88.4 R20, [R242+0x100] ;  /* 0x00010000f214783b */ /* 0x000ff00000004200 */
[----:B------:R-:W-:Y:S08]  /*8dc0*/  LDSM.16.MT88.4 R36, [R240+0x100] ;  /* 0x00010000f024783b */ /* 0x000ff00000004200 */
[----:B------:R-:W-:Y:S08]  /*8dd0*/  LDSM.16.MT88.4 R44, [R244+0x3100] ;  /* 0x00310000f42c783b */ /* 0x000ff00000004200 */
[----:B------:R-:W0:Y:S01]  /*8de0*/  LDGDEPBAR ;  /* 0x00000000000079af */ /* 0x000e220000000000 */
[----:B--2---:R-:W-:Y:S07]  /*8df0*/  MOV R18, R12 ;  /* 0x0000000c00127202 */ /* 0x004fee0000000f00 */
[----:B------:R-:W-:Y:S01]  /*8e00*/  LDSM.16.MT88.4 R12, [R244+0x100] ;  /* 0x00010000f40c783b */ /* 0x000fe20000004200 */
[----:B---3--:R-:W-:Y:S02]  /*8e10*/  MOV R19, R10 ;  /* 0x0000000a00137202 */ /* 0x008fe40000000f00 */
[----:B----4-:R-:W-:Y:S02]  /*8e20*/  MOV R28, R5 ;  /* 0x00000005001c7202 */ /* 0x010fe40000000f00 */
[----:B-----5:R-:W-:Y:S02]  /*8e30*/  MOV R27, R4 ;  /* 0x00000004001b7202 */ /* 0x020fe40000000f00 */
[----:B------:R-:W-:Y:S02]  /*8e40*/  FMNMX.FTZ R4, R193, R180, !PT ;  /* 0x000000b4c1047209 */ /* 0x000fe40007810000 */
[----:B------:R-:W-:Y:S02]  /*8e50*/  MOV R26, R2 ;  /* 0x00000002001a7202 */ /* 0x000fe40000000f00 */
[----:B------:R-:W-:Y:S02]  /*8e60*/  FMNMX.FTZ R4, R192, R4, !PT ;  /* 0x00000004c0047209 */ /* 0x000fe40007810000 */
[----:B------:R-:W-:Y:S02]  /*8e70*/  MOV R25, R0 ;  /* 0x0000000000197202 */ /* 0x000fe40000000f00 */
[----:B------:R-:W-:Y:S04]  /*8e80*/  FMNMX.FTZ R4, R11, R4, !PT ;  /* 0x000000040b047209 */ /* 0x000fe80007810000 */
[----:B------:R-:W-:Y:S04]  /*8e90*/  FMNMX.FTZ R4, R9, R4, !PT ;  /* 0x0000000409047209 */ /* 0x000fe80007810000 */
        /* <DEDUP_REMOVED lines=39> */
[----:B------:R-:W-:Y:S03]  /*9110*/  FMNMX.FTZ R0, R185, R0, !PT ;  /* 0x00000000b9007209 */ /* 0x000fe60007810000 */
[----:B------:R-:W1:Y:S01]  /*9120*/  SHFL.BFLY PT, R2, R4, 0x2, 0x1f ;  /* 0x0c401f0004027f89 */ /* 0x000e6200000e0000 */
[----:B------:R-:W-:Y:S04]  /*9130*/  FMNMX.FTZ R0, R186, R0, !PT ;  /* 0x00000000ba007209 */ /* 0x000fe80007810000 */
[----:B------:R-:W-:Y:S04]  /*9140*/  FMNMX.FTZ R0, R187, R0, !PT ;  /* 0x00000000bb007209 */ /* 0x000fe80007810000 */
[----:B------:R-:W-:Y:S04]  /*9150*/  FMNMX.FTZ R0, R182, R0, !PT ;  /* 0x00000000b6007209 */ /* 0x000fe80007810000 */
[----:B------:R-:W-:Y:S05]  /*9160*/  FMNMX.FTZ R0, R181, R0, !PT ;  /* 0x00000000b5007209 */ /* 0x000fea0007810000 */
[----:B------:R-:W2:Y:S01]  /*9170*/  SHFL.BFLY PT, R5, R0, 0x2, 0x1f ;  /* 0x0c401f0000057f89 */ /* 0x000ea200000e0000 */
[----:B-1----:R-:W-:Y:S07]  /*9180*/  FMNMX.FTZ R4, R4, R2, !PT ;  /* 0x0000000204047209 */ /* 0x002fee0007810000 */
[----:B------:R-:W1:Y:S01]  /*9190*/  SHFL.BFLY PT, R2, R4, 0x1, 0x1f ;  /* 0x0c201f0004027f89 */ /* 0x000e6200000e0000 */
[----:B--2---:R-:W-:Y:S07]  /*91a0*/  FMNMX.FTZ R5, R0, R5, !PT ;  /* 0x0000000500057209 */ /* 0x004fee0007810000 */
[----:B------:R-:W2:Y:S01]  /*91b0*/  SHFL.BFLY PT, R0, R5, 0x1, 0x1f ;  /* 0x0c201f0005007f89 */ /* 0x000ea200000e0000 */
[----:B-1----:R-:W-:Y:S05]  /*91c0*/  FMNMX.FTZ R2, R4, R2, !PT ;  /* 0x0000000204027209 */ /* 0x002fea0007810000 */
[C---:B------:R-:W-:Y:S02]  /*91d0*/  FMUL.FTZ R10, R2.reuse, c[0x0][0x2d0] ;  /* 0x0000b400020a7a20 */ /* 0x040fe40000410000 */
[----:B------:R-:W-:Y:S02]  /*91e0*/  FADD.FTZ R4, -R2, R180 ;  /* 0x000000b402047221 */ /* 0x000fe40000010100 */
[--C-:B------:R-:W-:Y:S02]  /*91f0*/  FFMA.FTZ R193, R193, c[0x0][0x2d0], -R10.reuse ;  /* 0x0000b400c1c17a23 */ /* 0x100fe4000001080a */
[----:B------:R-:W-:Y:S02]  /*9200*/  FMUL.FTZ R4, R4, c[0x0][0x2d0] ;  /* 0x0000b40004047a20 */ /* 0x000fe40000410000 */
[----:B------:R1:W-:Y:S01]  /*9210*/  MUFU.EX2 R29, R193 ;  /* 0x000000c1001d7308 */ /* 0x0003e20000000800 */
[--C-:B------:R-:W-:Y:S02]  /*9220*/  FFMA.FTZ R208, R192, c[0x0][0x2d0], -R10.reuse ;  /* 0x0000b400c0d07a23 */ /* 0x100fe4000001080a */
[----:B------:R-:W-:Y:S01]  /*9230*/  FFMA.FTZ R202, R11, c[0x0][0x2d0], -R10 ;  /* 0x0000b4000bca7a23 */ /* 0x000fe2000001080a */
[----:B--2---:R-:W-:Y:S06]  /*9240*/  FMNMX.FTZ R0, R5, R0, !PT ;  /* 0x0000000005007209 */ /* 0x004fec0007810000 */
[----:B------:R2:W3:Y:S01]  /*9250*/  MUFU.EX2 R180, R4 ;  /* 0x0000000400b47308 */ /* 0x0004e20000000800 */
[C---:B------:R-:W-:Y:S02]  /*9260*/  FMUL.FTZ R192, R0.reuse, c[0x0][0x2d0] ;  /* 0x0000b40000c07a20 */ /* 0x040fe40000410000 */
[----:B------:R-:W-:Y:S02]  /*9270*/  FADD.FTZ R3, -R0, R3 ;  /* 0x0000000300037221 */ /* 0x000fe40000010100 */
[--C-:B------:R-:W-:Y:S02]  /*9280*/  FFMA.FTZ R203, R191, c[0x0][0x2d0], -R192.reuse ;  /* 0x0000b400bfcb7a23 */ /* 0x100fe400000108c0 */
[----:B------:R-:W-:Y:S02]  /*9290*/  FMUL.FTZ R3, R3, c[0x0][0x2d0] ;  /* 0x0000b40003037a20 */ /* 0x000fe40000410000 */
[--C-:B------:R-:W-:Y:S01]  /*92a0*/  FFMA.FTZ R191, R6, c[0x0][0x2d0], -R192.reuse ;  /* 0x0000b40006bf7a23 */ /* 0x100fe200000108c0 */
[----:B------:R-:W-:Y:S01]  /*92b0*/  MUFU.EX2 R208, R208 ;  /* 0x000000d000d07308 */ /* 0x000fe20000000800 */
[--C-:B------:R-:W-:Y:S02]  /*92c0*/  FFMA.FTZ R201, R7, c[0x0][0x2d0], -R192.reuse ;  /* 0x0000b40007c97a23 */ /* 0x100fe400000108c0 */
[----:B------:R-:W-:Y:S02]  /*92d0*/  FFMA.FTZ R184, R184, c[0x0][0x2d0], -R192 ;  /* 0x0000b400b8b87a23 */ /* 0x000fe400000108c0 */
[----:B-1----:R-:W-:Y:S02]  /*92e0*/  FFMA.FTZ R193, R9, c[0x0][0x2d0], -R10 ;  /* 0x0000b40009c17a23 */ /* 0x002fe4000001080a */
[--C-:B------:R-:W-:Y:S02]  /*92f0*/  FFMA.FTZ R209, R209, c[0x0][0x2d0], -R192.reuse ;  /* 0x0000b400d1d17a23 */ /* 0x100fe400000108c0 */
[--C-:B------:R-:W-:Y:S01]  /*9300*/  FFMA.FTZ R190, R190, c[0x0][0x2d0], -R192.reuse ;  /* 0x0000b400bebe7a23 */ /* 0x100fe200000108c0 */
[----:B------:R-:W1:Y:S01]  /*9310*/  MUFU.EX2 R3, R3 ;  /* 0x0000000300037308 */ /* 0x000e620000000800 */
[--C-:B------:R-:W-:Y:S02]  /*9320*/  FFMA.FTZ R188, R188, c[0x0][0x2d0], -R192.reuse ;  /* 0x0000b400bcbc7a23 */ /* 0x100fe400000108c0 */
[--C-:B------:R-:W-:Y:S02]  /*9330*/  FFMA.FTZ R185, R185, c[0x0][0x2d0], -R192.reuse ;  /* 0x0000b400b9b97a23 */ /* 0x100fe400000108c0 */
[----:B--2---:R-:W-:Y:S02]  /*9340*/  FFMA.FTZ R4, R8, c[0x0][0x2d0], -R192 ;  /* 0x0000b40008047a23 */ /* 0x004fe400000108c0 */
[C---:B---3--:R-:W-:Y:S02]  /*9350*/  FMUL.FTZ R5, R180.reuse, R177 ;  /* 0x000000b1b4057220 */ /* 0x048fe40000410000 */
[C---:B------:R-:W-:Y:S01]  /*9360*/  FMUL.FTZ R8, R180.reuse, R172 ;  /* 0x000000acb4087220 */ /* 0x040fe20000410000 */
[----:B------:R-:W-:Y:S01]  /*9370*/  MUFU.EX2 R202, R202 ;  /* 0x000000ca00ca7308 */ /* 0x000fe20000000800 */
[C---:B------:R-:W-:Y:S01]  /*9380*/  FMUL.FTZ R9, R180.reuse, R173 ;  /* 0x000000adb4097220 */ /* 0x040fe20000410000 */
[----:B------:R-:W-:Y:S01]  /*9390*/  MOV R173, R29 ;  /* 0x0000001d00ad7202 */ /* 0x000fe20000000f00 */
[C---:B------:R-:W-:Y:S01]  /*93a0*/  FMUL.FTZ R16, R180.reuse, R164 ;  /* 0x000000a4b4107220 */ /* 0x040fe20000410000 */
[----:B------:R-:W-:Y:S01]  /*93b0*/  MOV R164, R35 ;  /* 0x0000002300a47202 */ /* 0x000fe20000000f00 */
[C---:B------:R-:W-:Y:S02]  /*93c0*/  FMUL.FTZ R40, R180.reuse, R140 ;  /* 0x0000008cb4287220 */ /* 0x040fe40000410000 */
[C---:B------:R-:W-:Y:S02]  /*93d0*/  FMUL.FTZ R41, R180.reuse, R141 ;  /* 0x0000008db4297220 */ /* 0x040fe40000410000 */
[C---:B------:R-:W-:Y:S01]  /*93e0*/  FMUL.FTZ R48, R180.reuse, R132 ;  /* 0x00000084b4307220 */ /* 0x040fe20000410000 */
[----:B------:R-:W2:Y:S01]  /*93f0*/  MUFU.EX2 R193, R193 ;  /* 0x000000c100c17308 */ /* 0x000ea20000000800 */
[C---:B------:R-:W-:Y:S02]  /*9400*/  FMUL.FTZ R49, R180.reuse, R133 ;  /* 0x00000085b4317220 */ /* 0x040fe40000410000 */
[C---:B------:R-:W-:Y:S02]  /*9410*/  FMUL.FTZ R52, R180.reuse, R52 ;  /* 0x00000034b4347220 */ /* 0x040fe40000410000 */
[C---:B-1----:R-:W-:Y:S02]  /*9420*/  FMUL.FTZ R6, R3.reuse, R178 ;  /* 0x000000b203067220 */ /* 0x042fe40000410000 */
        /* <DEDUP_REMOVED lines=8> */
[----:B------:R-:W-:Y:S01]  /*94b0*/  LDSM.16.MT88.4 R140, [R242+0x3100] ;  /* 0x00310000f28c783b */ /* 0x000fe20000004200 */
[----:B------:R-:W-:Y:S01]  /*94c0*/  MUFU.EX2 R191, R191 ;  /* 0x000000bf00bf7308 */ /* 0x000fe20000000800 */
[C---:B------:R-:W-:Y:S02]  /*94d0*/  FMUL.FTZ R50, R3.reuse, R134 ;  /* 0x0000008603327220 */ /* 0x040fe40000410000 */
[----:B------:R-:W-:Y:S01]  /*94e0*/  FMUL.FTZ R51, R3, R135 ;  /* 0x0000008703337220 */ /* 0x000fe20000410000 */
[----:B--2---:R-:W-:Y:S01]  /*94f0*/  F2FP.PACK_AB R178, R193, R202 ;  /* 0x000000cac1b2723e */ /* 0x004fe200000000ff */
[C---:B------:R-:W-:Y:S02]  /*9500*/  FMUL.FTZ R53, R180.reuse, R53 ;  /* 0x00000035b4357220 */ /* 0x040fe40000410000 */
[----:B------:R-:W-:Y:S01]  /*9510*/  LDSM.16.MT88.4 R132, [R241+0x3100] ;  /* 0x00310000f184783b */ /* 0x000fe20000004200 */
[C---:B------:R-:W-:Y:S02]  /*9520*/  FMUL.FTZ R54, R3.reuse, R54 ;  /* 0x0000003603367220 */ /* 0x040fe40000410000 */
[----:B------:R-:W2:Y:S01]  /*9530*/  MUFU.EX2 R203, R203 ;  /* 0x000000cb00cb7308 */ /* 0x000ea20000000800 */
[C---:B------:R-:W-:Y:S02]  /*9540*/  FMUL.FTZ R55, R3.reuse, R55 ;  /* 0x0000003703377220 */ /* 0x040fe40000410000 */
[C---:B------:R-:W-:Y:S01]  /*9550*/  FMUL.FTZ R56, R180.reuse, R56 ;  /* 0x00000038b4387220 */ /* 0x040fe20000410000 */
[----:B-1----:R-:W-:Y:S01]  /*9560*/  MOV R172, R17 ;  /* 0x0000001100ac7202 */ /* 0x002fe20000000f00 */
[----:B------:R-:W-:Y:S01]  /*9570*/  FMUL.FTZ R4, R180, R176 ;  /* 0x000000b0b4047220 */ /* 0x000fe20000410000 */
[----:B------:R-:W-:Y:S01]  /*9580*/  F2FP.PACK_AB R176, R208, R29 ;  /* 0x0000001dd0b0723e */ /* 0x000fe200000000ff */
[C---:B------:R-:W-:Y:S02]  /*9590*/  FMUL.FTZ R57, R180.reuse, R57 ;  /* 0x00000039b4397220 */ /* 0x040fe40000410000 */
[C---:B------:R-:W-:Y:S01]  /*95a0*/  FMUL.FTZ R58, R3.reuse, R58 ;  /* 0x0000003a033a7220 */ /* 0x040fe20000410000 */
[----:B------:R-:W1:Y:S01]  /*95b0*/  MUFU.EX2 R201, R201 ;  /* 0x000000c900c97308 */ /* 0x000e620000000800 */
        /* <DEDUP_REMOVED lines=8> */
[----:B--2---:R-:W-:Y:S01]  /*9640*/  F2FP.PACK_AB R177, R203, R17 ;  /* 0x00000011cbb1723e */ /* 0x004fe200000000ff */
        /* <DEDUP_REMOVED lines=8> */
[----:B------:R-:W-:Y:S01]  /*96d0*/  FMUL.FTZ R67, R3, R67 ;  /* 0x0000004303437220 */ /* 0x000fe20000410000 */
[----:B-1----:R-:W-:Y:S01]  /*96e0*/  F2FP.PACK_AB R179, R191, R201 ;  /* 0x000000c9bfb3723e */ /* 0x002fe200000000ff */
[----:B------:R-:W-:Y:S02]  /*96f0*/  FMUL.FTZ R175, R2, c[0x0][0x2d0] ;  /* 0x0000b40002af7a20 */ /* 0x000fe40000410000 */
[----:B------:R-:W-:Y:S02]  /*9700*/  FFMA.FTZ R183, R3, R183, R172 ;  /* 0x000000b703b77223 */ /* 0x000fe400000100ac */
[--C-:B------:R-:W-:Y:S02]  /*9710*/  FFMA.FTZ R197, R197, c[0x0][0x2d0], -R175.reuse ;  /* 0x0000b400c5c57a23 */ /* 0x100fe400000108af */
[C---:B------:R-:W-:Y:S01]  /*9720*/  HMMA.16816.F32 R4, R176.reuse, R12, R4 ;  /* 0x0000000cb004723c */ /* 0x040fe20000001804 */
[----:B------:R-:W-:Y:S04]  /*9730*/  MUFU.EX2 R188, R188 ;  /* 0x000000bc00bc7308 */ /* 0x000fe80000000800 */
[--C-:B------:R-:W-:Y:S02]  /*9740*/  FFMA.FTZ R198, R198, c[0x0][0x2d0], -R175.reuse ;  /* 0x0000b400c6c67a23 */ /* 0x100fe400000108af */
[C---:B------:R-:W-:Y:S01]  /*9750*/  FMUL.FTZ R12, R180.reuse, R168 ;  /* 0x000000a8b40c7220 */ /* 0x040fe20000410000 */
[C---:B------:R-:W-:Y:S03]  /*9760*/  HMMA.16816.F32 R8, R176.reuse, R14, R8 ;  /* 0x0000000eb008723c */ /* 0x040fe60000001808 */
[----:B------:R-:W-:Y:S01]  /*9770*/  MUFU.EX2 R185, R185 ;  /* 0x000000b900b97308 */ /* 0x000fe20000000800 */
[----:B------:R-:W-:Y:S01]  /*9780*/  MOV R168, R31 ;  /* 0x0000001f00a87202 */ /* 0x000fe20000000f00 */
[C---:B------:R-:W-:Y:S01]  /*9790*/  FMUL.FTZ R13, R180.reuse, R169 ;  /* 0x000000a9b40d7220 */ /* 0x040fe20000410000 */
[----:B------:R-:W1:Y:S01]  /*97a0*/  LDSM.16.MT88.4 R28, [R241+0x100] ;  /* 0x00010000f11c783b */ /* 0x000e620000004200 */
[C---:B------:R-:W-:Y:S01]  /*97b0*/  FMUL.FTZ R14, R3.reuse, R170 ;  /* 0x000000aa030e7220 */ /* 0x040fe20000410000 */
[----:B------:R-:W-:Y:S01]  /*97c0*/  MOV R170, R33 ;  /* 0x0000002100aa7202 */ /* 0x000fe20000000f00 */
[C---:B------:R-:W-:Y:S03]  /*97d0*/  FMUL.FTZ R15, R3.reuse, R171 ;  /* 0x000000ab030f7220 */ /* 0x040fe60000410000 */
[C---:B------:R-:W-:Y:S01]  /*97e0*/  FMUL.FTZ R33, R180.reuse, R149 ;  /* 0x00000095b4217220 */ /* 0x040fe20000410000 */
[----:B------:R-:W-:Y:S01]  /*97f0*/  MOV R171, R34 ;  /* 0x0000002200ab7202 */ /* 0x000fe20000000f00 */
[----:B------:R-:W-:Y:S01]  /*9800*/  FMUL.FTZ R34, R3, R150 ;  /* 0x0000009603227220 */ /* 0x000fe20000410000 */
[----:B------:R-:W-:Y:S01]  /*9810*/  MOV R169, R32 ;  /* 0x0000002000a97202 */ /* 0x000fe20000000f00 */
[C---:B------:R-:W-:Y:S03]  /*9820*/  HMMA.16816.F32 R12, R176.reuse, R20, R12 ;  /* 0x00000014b00c723c */ /* 0x040fe6000000180c */
[--C-:B------:R-:W-:Y:S02]  /*9830*/  FFMA.FTZ R213, R213, c[0x0][0x2d0], -R175.reuse ;  /* 0x0000b400d5d57a23 */ /* 0x100fe400000108af */
[--C-:B------:R-:W-:Y:S02]  /*9840*/  FFMA.FTZ R215, R215, c[0x0][0x2d0], -R175.reuse ;  /* 0x0000b400d7d77a23 */ /* 0x100fe400000108af */
[C---:B------:R-:W-:Y:S01]  /*9850*/  FMUL.FTZ R20, R180.reuse, R160 ;  /* 0x000000a0b4147220 */ /* 0x040fe20000410000 */
[C---:B------:R-:W-:Y:S04]  /*9860*/  HMMA.16816.F32 R16, R176.reuse, R22, R16 ;  /* 0x00000016b010723c */ /* 0x040fe80000001810 */
[----:B------:R-:W-:Y:S01]  /*9870*/  FMUL.FTZ R21, R180, R161 ;  /* 0x000000a1b4157220 */ /* 0x000fe20000410000 */
[----:B------:R-:W-:Y:S01]  /*9880*/  MOV R160, R27 ;  /* 0x0000001b00a07202 */ /* 0x000fe20000000f00 */
[C---:B------:R-:W-:Y:S01]  /*9890*/  FMUL.FTZ R27, R3.reuse, R159 ;  /* 0x0000009f031b7220 */ /* 0x040fe20000410000 */
[----:B------:R-:W-:Y:S01]  /*98a0*/  MOV R161, R26 ;  /* 0x0000001a00a17202 */ /* 0x000fe20000000f00 */
[C---:B------:R-:W-:Y:S01]  /*98b0*/  FMUL.FTZ R22, R3.reuse, R162 ;  /* 0x000000a203167220 */ /* 0x040fe20000410000 */
[----:B------:R-:W-:Y:S03]  /*98c0*/  MOV R162, R25 ;  /* 0x0000001900a27202 */ /* 0x000fe60000000f00 */
[C---:B------:R-:W-:Y:S01]  /*98d0*/  FMUL.FTZ R23, R3.reuse, R163 ;  /* 0x000000a303177220 */ /* 0x040fe20000410000 */
[----:B------:R-:W-:Y:S01]  /*98e0*/  MOV R163, R24 ;  /* 0x0000001800a37202 */ /* 0x000fe20000000f00 */
[--C-:B------:R-:W-:Y:S02]  /*98f0*/  FFMA.FTZ R159, R174, c[0x0][0x2d0], -R175.reuse ;  /* 0x0000b400ae9f7a23 */ /* 0x100fe400000108af */
[C---:B------:R-:W-:Y:S02]  /*9900*/  FMUL.FTZ R24, R180.reuse, R156 ;  /* 0x0000009cb4187220 */ /* 0x040fe40000410000 */
[----:B------:R-:W-:Y:S02]  /*9910*/  FMUL.FTZ R25, R180, R157 ;  /* 0x0000009db4197220 */ /* 0x000fe40000410000 */
[--C-:B------:R-:W-:Y:S01]  /*9920*/  FFMA.FTZ R157, R162, c[0x0][0x2d0], -R175.reuse ;  /* 0x0000b400a29d7a23 */ /* 0x100fe200000108af */
[C---:B-1----:R-:W-:Y:S03]  /*9930*/  HMMA.16816.F32 R20, R176.reuse, R28, R20 ;  /* 0x0000001cb014723c */ /* 0x042fe60000001814 */
[C---:B------:R-:W-:Y:S02]  /*9940*/  FMUL.FTZ R26, R3.reuse, R158 ;  /* 0x0000009e031a7220 */ /* 0x040fe40000410000 */
[----:B------:R-:W-:Y:S01]  /*9950*/  MUFU.EX2 R157, R157 ;  /* 0x0000009d009d7308 */ /* 0x000fe20000000800 */
[----:B------:R-:W-:Y:S02]  /*9960*/  FMUL.FTZ R32, R180, R148 ;  /* 0x00000094b4207220 */ /* 0x000fe40000410000 */
[--C-:B------:R-:W-:Y:S04]  /*9970*/  FFMA.FTZ R148, R212, c[0x0][0x2d0], -R175.reuse ;  /* 0x0000b400d4947a23 */ /* 0x100fe800000108af */
[--C-:B------:R-:W-:Y:S01]  /*9980*/  FFMA.FTZ R212, R214, c[0x0][0x2d0], -R175.reuse ;  /* 0x0000b400d6d47a23 */ /* 0x100fe200000108af */
[C---:B------:R-:W-:Y:S03]  /*9990*/  HMMA.16816.F32 R24, R176.reuse, R30, R24 ;  /* 0x0000001eb018723c */ /* 0x040fe60000001818 */
[C---:B------:R-:W-:Y:S01]  /*99a0*/  FMUL.FTZ R28, R180.reuse, R152 ;  /* 0x00000098b41c7220 */ /* 0x040fe20000410000 */
[----:B------:R-:W-:Y:S01]  /*99b0*/  MUFU.EX2 R214, R159 ;  /* 0x0000009f00d67308 */ /* 0x000fe20000000800 */
[----:B------:R-:W-:Y:S02]  /*99c0*/  FMUL.FTZ R29, R180, R153 ;  /* 0x00000099b41d7220 */ /* 0x000fe40000410000 */
[C---:B------:R-:W-:Y:S02]  /*99d0*/  FMUL.FTZ R30, R3.reuse, R154 ;  /* 0x0000009a031e7220 */ /* 0x040fe40000410000 */
[----:B------:R-:W-:Y:S03]  /*99e0*/  FMUL.FTZ R31, R3, R155 ;  /* 0x0000009b031f7220 */ /* 0x000fe60000410000 */
[--C-:B------:R-:W-:Y:S02]  /*99f0*/  FFMA.FTZ R152, R163, c[0x0][0x2d0], -R175.reuse ;  /* 0x0000b400a3987a23 */ /* 0x100fe400000108af */
[--C-:B------:R-:W-:Y:S01]  /*9a00*/  FFMA.FTZ R155, R164, c[0x0][0x2d0], -R175.reuse ;  /* 0x0000b400a49b7a23 */ /* 0x100fe200000108af */
[----:B------:R-:W-:Y:S01]  /*9a10*/  MUFU.EX2 R212, R212 ;  /* 0x000000d400d47308 */ /* 0x000fe20000000800 */
[C---:B------:R-:W-:Y:S03]  /*9a20*/  HMMA.16816.F32 R28, R176.reuse, R36, R28 ;  /* 0x00000024b01c723c */ /* 0x040fe6000000181c */
[--C-:B------:R-:W-:Y:S02]  /*9a30*/  FFMA.FTZ R164, R200, c[0x0][0x2d0], -R175.reuse ;  /* 0x0000b400c8a47a23 */ /* 0x100fe400000108af */
[--C-:B------:R-:W-:Y:S02]  /*9a40*/  FFMA.FTZ R154, R171, c[0x0][0x2d0], -R175.reuse ;  /* 0x0000b400ab9a7a23 */ /* 0x100fe400000108af */
[--C-:B------:R-:W-:Y:S01]  /*9a50*/  FFMA.FTZ R153, R170, c[0x0][0x2d0], -R175.reuse ;  /* 0x0000b400aa997a23 */ /* 0x100fe200000108af */
[C---:B------:R-:W-:Y:S01]  /*9a60*/  HMMA.16816.F32 R32, R176.reuse, R38, R32 ;  /* 0x00000026b020723c */ /* 0x040fe20000001820 */
[----:B------:R-:W1:Y:S03]  /*9a70*/  MUFU.EX2 R152, R152 ;  /* 0x0000009800987308 */ /* 0x000e660000000800 */
[C---:B------:R-:W-:Y:S02]  /*9a80*/  FMUL.FTZ R36, R180.reuse, R144 ;  /* 0x00000090b4247220 */ /* 0x040fe40000410000 */
[----:B------:R-:W-:Y:S02]  /*9a90*/  FMUL.FTZ R37, R180, R145 ;  /* 0x00000091b4257220 */ /* 0x000fe40000410000 */
[C---:B------:R-:W-:Y:S02]  /*9aa0*/  FMUL.FTZ R38, R3.reuse, R146 ;  /* 0x0000009203267220 */ /* 0x040fe40000410000 */
[----:B------:R-:W2:Y:S01]  /*9ab0*/  LDL.LU R146, [R1+0x60] ;  /* 0x0000600001927983 */ /* 0x000ea20000300800 */
[----:B------:R-:W-:Y:S01]  /*9ac0*/  MUFU.EX2 R200, R197 ;  /* 0x000000c500c87308 */ /* 0x000fe20000000800 */
[----:B------:R-:W-:Y:S02]  /*9ad0*/  FMUL.FTZ R39, R3, R147 ;  /* 0x0000009303277220 */ /* 0x000fe40000410000 */
[--C-:B------:R-:W-:Y:S02]  /*9ae0*/  FFMA.FTZ R145, R199, c[0x0][0x2d0], -R175.reuse ;  /* 0x0000b400c7917a23 */ /* 0x100fe400000108af */
[--C-:B------:R-:W-:Y:S02]  /*9af0*/  FFMA.FTZ R144, R210, c[0x0][0x2d0], -R175.reuse ;  /* 0x0000b400d2907a23 */ /* 0x100fe400000108af */
[--C-:B------:R-:W-:Y:S01]  /*9b00*/  FFMA.FTZ R210, R211, c[0x0][0x2d0], -R175.reuse ;  /* 0x0000b400d3d27a23 */ /* 0x100fe200000108af */
[C---:B------:R-:W-:Y:S02]  /*9b10*/  HMMA.16816.F32 R36, R176.reuse, R44, R36 ;  /* 0x0000002cb024723c */ /* 0x040fe40000001824 */
[----:B------:R3:W-:Y:S01]  /*9b20*/  MUFU.EX2 R199, R198 ;  /* 0x000000c600c77308 */ /* 0x0007e20000000800 */
[--C-:B------:R-:W-:Y:S02]  /*9b30*/  FFMA.FTZ R163, R168, c[0x0][0x2d0], -R175.reuse ;  /* 0x0000b400a8a37a23 */ /* 0x100fe400000108af */
[C---:B------:R-:W-:Y:S02]  /*9b40*/  FMUL.FTZ R68, R180.reuse, R68 ;  /* 0x00000044b4447220 */ /* 0x040fe40000410000 */
[C---:B------:R-:W-:Y:S01]  /*9b50*/  FMUL.FTZ R44, R180.reuse, R136 ;  /* 0x00000088b42c7220 */ /* 0x040fe20000410000 */
[C---:B------:R-:W-:Y:S04]  /*9b60*/  HMMA.16816.F32 R40, R176.reuse, R46, R40 ;  /* 0x0000002eb028723c */ /* 0x040fe80000001828 */
[C---:B------:R-:W-:Y:S01]  /*9b70*/  FMUL.FTZ R45, R180.reuse, R137 ;  /* 0x00000089b42d7220 */ /* 0x040fe20000410000 */
[----:B------:R-:W-:Y:S01]  /*9b80*/  MUFU.EX2 R210, R210 ;  /* 0x000000d200d27308 */ /* 0x000fe20000000800 */
[C---:B------:R-:W-:Y:S02]  /*9b90*/  FMUL.FTZ R69, R180.reuse, R69 ;  /* 0x00000045b4457220 */ /* 0x040fe40000410000 */
[C---:B------:R-:W-:Y:S04]  /*9ba0*/  FMUL.FTZ R46, R3.reuse, R138 ;  /* 0x0000008a032e7220 */ /* 0x040fe80000410000 */
[C---:B------:R-:W-:Y:S02]  /*9bb0*/  FMUL.FTZ R47, R3.reuse, R139 ;  /* 0x0000008b032f7220 */ /* 0x040fe40000410000 */
[----:B------:R-:W-:Y:S01]  /*9bc0*/  LDSM.16.MT88.4 R136, [R244+0x900] ;  /* 0x00090000f488783b */ /* 0x000fe20000004200 */
[C---:B------:R-:W-:Y:S02]  /*9bd0*/  FMUL.FTZ R70, R3.reuse, R70 ;  /* 0x0000004603467220 */ /* 0x040fe40000410000 */
[C---:B------:R-:W-:Y:S02]  /*9be0*/  FMUL.FTZ R71, R3.reuse, R71 ;  /* 0x0000004703477220 */ /* 0x040fe40000410000 */
[C---:B------:R-:W-:Y:S03]  /*9bf0*/  HMMA.16816.F32 R44, R176.reuse, R140, R44 ;  /* 0x0000008cb02c723c */ /* 0x040fe6000000182c */
[C---:B------:R-:W-:Y:S02]  /*9c00*/  FMUL.FTZ R72, R180.reuse, R72 ;  /* 0x00000048b4487220 */ /* 0x040fe40000410000 */
[C---:B------:R-:W-:Y:S02]  /*9c10*/  FMUL.FTZ R73, R180.reuse, R73 ;  /* 0x00000049b4497220 */ /* 0x040fe40000410000 */
[C---:B------:R-:W-:Y:S01]  /*9c20*/  FMUL.FTZ R74, R3.reuse, R74 ;  /* 0x0000004a034a7220 */ /* 0x040fe20000410000 */
[C---:B------:R-:W-:Y:S01]  /*9c30*/  HMMA.16816.F32 R48, R176.reuse, R142, R48 ;  /* 0x0000008eb030723c */ /* 0x040fe20000001830 */
[----:B------:R-:W-:Y:S03]  /*9c40*/  LDSM.16.MT88.4 R140, [R240+0x9900] ;  /* 0x00990000f08c783b */ /* 0x000fe60000004200 */
        /* <DEDUP_REMOVED lines=25> */
[C---:B----4-:R-:W-:Y:S03]  /*9de0*/  HMMA.16816.F32 R60, R176.reuse, R132, R60 ;  /* 0x00000084b03c723c */ /* 0x050fe6000000183c */
        /* <DEDUP_REMOVED lines=29> */
[----:B------:R-:W-:Y:S02]  /*9fc0*/  FMUL.FTZ R121, R180, R121 ;  /* 0x00000079b4797220 */ /* 0x000fe40000410000 */
[C---:B------:R-:W-:Y:S02]  /*9fd0*/  FMUL.FTZ R122, R3.reuse, R122 ;  /* 0x0000007a037a7220 */ /* 0x040fe40000410000 */
[----:B------:R-:W-:Y:S04]  /*9fe0*/  FMUL.FTZ R123, R3, R123 ;  /* 0x0000007b037b7220 */ /* 0x000fe80000410000 */
[--C-:B------:R-:W-:Y:S02]  /*9ff0*/  FFMA.FTZ R158, R161, c[0x0][0x2d0], -R192.reuse ;  /* 0x0000b400a19e7a23 */ /* 0x100fe400000108c0 */
[--C-:B------:R-:W-:Y:S02]  /*a000*/  FFMA.FTZ R161, R167, c[0x0][0x2d0], -R175.reuse ;  /* 0x0000b400a7a17a23 */ /* 0x100fe400000108af */
[--C-:B------:R-:W-:Y:S02]  /*a010*/  FFMA.FTZ R156, R160, c[0x0][0x2d0], -R192.reuse ;  /* 0x0000b400a09c7a23 */ /* 0x100fe400000108c0 */
[--C-:B------:R-:W-:Y:S01]  /*a020*/  FFMA.FTZ R160, R166, c[0x0][0x2d0], -R175.reuse ;  /* 0x0000b400a6a07a23 */ /* 0x100fe200000108af */
[----:B------:R-:W-:Y:S01]  /*a030*/  MUFU.EX2 R158, R158 ;  /* 0x0000009e009e7308 */ /* 0x000fe20000000800 */
[--C-:B------:R-:W-:Y:S02]  /*a040*/  FFMA.FTZ R162, R165, c[0x0][0x2d0], -R192.reuse ;  /* 0x0000b400a5a27a23 */ /* 0x100fe400000108c0 */
[----:B------:R-:W-:Y:S02]  /*a050*/  FFMA.FTZ R165, R169, c[0x0][0x2d0], -R175 ;  /* 0x0000b400a9a57a23 */ /* 0x000fe400000108af */
[C---:B------:R-:W-:Y:S02]  /*a060*/  FMUL.FTZ R124, R180.reuse, R124 ;  /* 0x0000007cb47c7220 */ /* 0x040fe40000410000 */
[C---:B------:R-:W-:Y:S02]  /*a070*/  FMUL.FTZ R125, R180.reuse, R125 ;  /* 0x0000007db47d7220 */ /* 0x040fe40000410000 */
[C---:B------:R-:W-:Y:S01]  /*a080*/  FMUL.FTZ R128, R180.reuse, R128 ;  /* 0x00000080b4807220 */ /* 0x040fe20000410000 */
[----:B------:R-:W-:Y:S01]  /*a090*/  MUFU.EX2 R156, R156 ;  /* 0x0000009c009c7308 */ /* 0x000fe20000000800 */
[----:B------:R-:W-:Y:S02]  /*a0a0*/  FMUL.FTZ R129, R180, R129 ;  /* 0x00000081b4817220 */ /* 0x000fe40000410000 */
[--C-:B---3--:R-:W-:Y:S02]  /*a0b0*/  FFMA.FTZ R198, R195, c[0x0][0x2d0], -R192.reuse ;  /* 0x0000b400c3c67a23 */ /* 0x108fe400000108c0 */
[--C-:B------:R-:W-:Y:S02]  /*a0c0*/  FFMA.FTZ R197, R194, c[0x0][0x2d0], -R192.reuse ;  /* 0x0000b400c2c57a23 */ /* 0x100fe400000108c0 */
[--C-:B------:R-:W-:Y:S02]  /*a0d0*/  FFMA.FTZ R168, R186, c[0x0][0x2d0], -R192.reuse ;  /* 0x0000b400baa87a23 */ /* 0x100fe400000108c0 */
[C---:B------:R-:W-:Y:S01]  /*a0e0*/  FMUL.FTZ R126, R3.reuse, R126 ;  /* 0x0000007e037e7220 */ /* 0x040fe20000410000 */
[----:B------:R-:W-:Y:S01]  /*a0f0*/  MUFU.EX2 R195, R145 ;  /* 0x0000009100c37308 */ /* 0x000fe20000000800 */
[C---:B------:R-:W-:Y:S01]  /*a100*/  FMUL.FTZ R127, R3.reuse, R127 ;  /* 0x0000007f037f7220 */ /* 0x040fe20000410000 */
[C---:B----4-:R-:W-:Y:S03]  /*a110*/  HMMA.16816.F32 R76, R176.reuse, R132, R76 ;  /* 0x00000084b04c723c */ /* 0x050fe6000000184c */
[C---:B------:R-:W-:Y:S02]  /*a120*/  FMUL.FTZ R130, R3.reuse, R130 ;  /* 0x0000008203827220 */ /* 0x040fe40000410000 */
[----:B------:R-:W-:Y:S02]  /*a130*/  FMUL.FTZ R131, R3, R131 ;  /* 0x0000008303837220 */ /* 0x000fe40000410000 */
[----:B------:R-:W-:Y:S01]  /*a140*/  FADD.FTZ R167, R203, R183 ;  /* 0x000000b7cba77221 */ /* 0x000fe20000010000 */
[C---:B------:R-:W-:Y:S01]  /*a150*/  HMMA.16816.F32 R80, R176.reuse, R134, R80 ;  /* 0x00000086b050723c */ /* 0x040fe20000001850 */
[----:B------:R-:W3:Y:S01]  /*a160*/  LDSM.16.MT88.4 R132, [R241+0x6100] ;  /* 0x00610000f184783b */ /* 0x000ee20000004200 */
[----:B------:R-:W-:Y:S02]  /*a170*/  MUFU.EX2 R194, R144 ;  /* 0x0000009000c27308 */ /* 0x000fe40000000800 */
[--C-:B------:R-:W-:Y:S02]  /*a180*/  FFMA.FTZ R203, R189, c[0x0][0x2d0], -R192.reuse ;  /* 0x0000b400bdcb7a23 */ /* 0x100fe400000108c0 */
[----:B------:R-:W-:Y:S02]  /*a190*/  FADD.FTZ R167, R201, R167 ;  /* 0x000000a7c9a77221 */ /* 0x000fe40000010000 */
[--C-:B------:R-:W-:Y:S04]  /*a1a0*/  FFMA.FTZ R196, R196, c[0x0][0x2d0], -R192.reuse ;  /* 0x0000b400c4c47a23 */ /* 0x100fe800000108c0 */
[----:B------:R-:W-:Y:S01]  /*a1b0*/  MUFU.EX2 R189, R154 ;  /* 0x0000009a00bd7308 */ /* 0x000fe20000000800 */
[----:B------:R-:W-:Y:S02]  /*a1c0*/  FADD.FTZ R167, R191, R167 ;  /* 0x000000a7bfa77221 */ /* 0x000fe40000010000 */
[--C-:B------:R-:W-:Y:S02]  /*a1d0*/  FFMA.FTZ R211, R206, c[0x0][0x2d0], -R192.reuse ;  /* 0x0000b400ced37a23 */ /* 0x100fe400000108c0 */
[--C-:B------:R-:W-:Y:S02]  /*a1e0*/  FFMA.FTZ R207, R207, c[0x0][0x2d0], -R192.reuse ;  /* 0x0000b400cfcf7a23 */ /* 0x100fe400000108c0 */
[--C-:B------:R-:W-:Y:S02]  /*a1f0*/  FFMA.FTZ R205, R205, c[0x0][0x2d0], -R192.reuse ;  /* 0x0000b400cdcd7a23 */ /* 0x100fe400000108c0 */
[--C-:B------:R-:W-:Y:S01]  /*a200*/  FFMA.FTZ R204, R204, c[0x0][0x2d0], -R192.reuse ;  /* 0x0000b400cccc7a23 */ /* 0x100fe200000108c0 */
[----:B------:R-:W-:Y:S01]  /*a210*/  MUFU.EX2 R186, R165 ;  /* 0x000000a500ba7308 */ /* 0x000fe20000000800 */
[--C-:B------:R-:W-:Y:S09]  /*a220*/  FFMA.FTZ R187, R187, c[0x0][0x2d0], -R192.reuse ;  /* 0x0000b400bbbb7a23 */ /* 0x100ff200000108c0 */
[----:B------:R-:W-:Y:S01]  /*a230*/  MUFU.EX2 R160, R160 ;  /* 0x000000a000a07308 */ /* 0x000fe20000000800 */
[C---:B---3--:R-:W-:Y:S09]  /*a240*/  HMMA.16816.F32 R84, R176.reuse, R132, R84 ;  /* 0x00000084b054723c */ /* 0x048ff20000001854 */
[----:B------:R-:W-:Y:S01]  /*a250*/  MUFU.EX2 R162, R162 ;  /* 0x000000a200a27308 */ /* 0x000fe20000000800 */
[C---:B------:R-:W-:Y:S01]  /*a260*/  HMMA.16816.F32 R88, R176.reuse, R134, R88 ;  /* 0x00000086b058723c */ /* 0x040fe20000001858 */
[----:B------:R-:W3:Y:S08]  /*a270*/  LDSM.16.MT88.4 R132, [R240+0x6100] ;  /* 0x00610000f084783b */ /* 0x000ef00000004200 */
[----:B------:R-:W-:Y:S10]  /*a280*/  MUFU.EX2 R3, R209 ;  /* 0x000000d100037308 */ /* 0x000ff40000000800 */
[----:B------:R4:W-:Y:S10]  /*a290*/  MUFU.EX2 R209, R148 ;  /* 0x0000009400d17308 */ /* 0x0009f40000000800 */
[----:B------:R5:W-:Y:S10]  /*a2a0*/  MUFU.EX2 R201, R215 ;  /* 0x000000d700c97308 */ /* 0x000bf40000000800 */
[----:B------:R-:W-:Y:S01]  /*a2b0*/  MUFU.EX2 R203, R203 ;  /* 0x000000cb00cb7308 */ /* 0x000fe20000000800 */
[----:B----4-:R-:W-:Y:S01]  /*a2c0*/  LDSM.16.MT88.4 R148, [R240+0x1900] ;  /* 0x00190000f094783b */ /* 0x010fe20000004200 */
[C---:B---3--:R-:W-:Y:S08]  /*a2d0*/  HMMA.16816.F32 R92, R176.reuse, R132, R92 ;  /* 0x00000084b05c723c */ /* 0x048ff0000000185c */
[----:B------:R-:W-:Y:S01]  /*a2e0*/  MUFU.EX2 R191, R168 ;  /* 0x000000a800bf7308 */ /* 0x000fe20000000800 */
[----:B--2---:R-:W-:Y:S02]  /*a2f0*/  FFMA.FTZ R180, R180, R146, R173 ;  /* 0x00000092b4b47223 */ /* 0x004fe400000100ad */
[----:B------:R-:W-:Y:S01]  /*a300*/  LDSM.16.MT88.4 R144, [R242+0x1100] ;  /* 0x00110000f290783b */ /* 0x000fe20000004200 */
[----:B-----5:R-:W-:Y:S01]  /*a310*/  FFMA.FTZ R215, R182, c[0x0][0x2d0], -R192 ;  /* 0x0000b400b6d77a23 */ /* 0x020fe200000108c0 */
[C---:B------:R-:W-:Y:S05]  /*a320*/  HMMA.16816.F32 R96, R176.reuse, R134, R96 ;  /* 0x00000086b060723c */ /* 0x040fea0000001860 */
[----:B------:R-:W-:Y:S01]  /*a330*/  MUFU.EX2 R161, R161 ;  /* 0x000000a100a17308 */ /* 0x000fe20000000800 */
[----:B------:R-:W2:Y:S01]  /*a340*/  LDSM.16.MT88.4 R132, [R244+0x9100] ;  /* 0x00910000f484783b */ /* 0x000ea20000004200 */
[----:B------:R-:W-:Y:S02]  /*a350*/  FADD.FTZ R166, R208, R180 ;  /* 0x000000b4d0a67221 */ /* 0x000fe40000010000 */
[----:B------:R-:W-:Y:S03]  /*a360*/  FFMA.FTZ R192, R181, c[0x0][0x2d0], -R192 ;  /* 0x0000b400b5c07a23 */ /* 0x000fe600000108c0 */
[----:B------:R-:W-:Y:S02]  /*a370*/  FADD.FTZ R166, R202, R166 ;  /* 0x000000a6caa67221 */ /* 0x000fe40000010000 */
[----:B------:R-:W-:Y:S01]  /*a380*/  LDSM.16.MT88.4 R172, [R244+0x2900] ;  /* 0x00290000f4ac783b */ /* 0x000fe20000004200 */
[----:B------:R-:W-:Y:S01]  /*a390*/  MUFU.EX2 R202, R155 ;  /* 0x0000009b00ca7308 */ /* 0x000fe20000000800 */
[----:B------:R-:W-:Y:S04]  /*a3a0*/  FADD.FTZ R166, R193, R166 ;  /* 0x000000a6c1a67221 */ /* 0x000fe80000010000 */
[----:B-1----:R-:W-:Y:S05]  /*a3b0*/  FADD.FTZ R166, R152, R166 ;  /* 0x000000a698a67221 */ /* 0x002fea0000010000 */
[----:B------:R-:W-:Y:S10]  /*a3c0*/  MUFU.EX2 R208, R153 ;  /* 0x0000009900d07308 */ /* 0x000ff40000000800 */
[----:B------:R-:W1:Y:S10]  /*a3d0*/  MUFU.EX2 R193, R164 ;  /* 0x000000a400c17308 */ /* 0x000e740000000800 */
[----:B------:R-:W-:Y:S01]  /*a3e0*/  MUFU.EX2 R198, R198 ;  /* 0x000000c600c67308 */ /* 0x000fe20000000800 */
[C---:B--2---:R-:W-:Y:S08]  /*a3f0*/  HMMA.16816.F32 R100, R176.reuse, R132, R100 ;  /* 0x00000084b064723c */ /* 0x044ff00000001864 */
[C---:B------:R-:W-:Y:S01]  /*a400*/  HMMA.16816.F32 R104, R176.reuse, R134, R104 ;  /* 0x00000086b068723c */ /* 0x040fe20000001868 */
[----:B------:R-:W2:Y:S01]  /*a410*/  LDSM.16.MT88.4 R132, [R242+0x9100] ;  /* 0x00910000f284783b */ /* 0x000ea20000004200 */
[----:B------:R-:W-:Y:S02]  /*a420*/  MUFU.EX2 R197, R197 ;  /* 0x000000c500c57308 */ /* 0x000fe40000000800 */
[----:B-1----:R-:W-:Y:S08]  /*a430*/  F2FP.PACK_AB R180, R193, R186 ;  /* 0x000000bac1b4723e */ /* 0x002ff000000000ff */
[----:B------:R-:W-:Y:S10]  /*a440*/  MUFU.EX2 R196, R196 ;  /* 0x000000c400c47308 */ /* 0x000ff40000000800 */
[----:B------:R-:W-:Y:S10]  /*a450*/  MUFU.EX2 R211, R211 ;  /* 0x000000d300d37308 */ /* 0x000ff40000000800 */
[----:B------:R-:W-:Y:S01]  /*a460*/  MUFU.EX2 R207, R207 ;  /* 0x000000cf00cf7308 */ /* 0x000fe20000000800 */
[C---:B--2---:R-:W-:Y:S09]  /*a470*/  HMMA.16816.F32 R108, R176.reuse, R132, R108 ;  /* 0x00000084b06c723c */ /* 0x044ff2000000186c */
[----:B------:R-:W-:Y:S01]  /*a480*/  MUFU.EX2 R206, R213 ;  /* 0x000000d500ce7308 */ /* 0x000fe20000000800 */
[C---:B------:R-:W-:Y:S01]  /*a490*/  HMMA.16816.F32 R112, R176.reuse, R134, R112 ;  /* 0x00000086b070723c */ /* 0x040fe20000001870 */
[----:B------:R-:W1:Y:S08]  /*a4a0*/  LDSM.16.MT88.4 R132, [R241+0x9100] ;  /* 0x00910000f184783b */ /* 0x000e700000004200 */
[----:B------:R-:W2:Y:S10]  /*a4b0*/  MUFU.EX2 R213, R163 ;  /* 0x000000a300d57308 */ /* 0x000eb40000000800 */
[----:B------:R-:W-:Y:S10]  /*a4c0*/  MUFU.EX2 R205, R205 ;  /* 0x000000cd00cd7308 */ /* 0x000ff40000000800 */
[----:B------:R-:W-:Y:S01]  /*a4d0*/  MUFU.EX2 R204, R204 ;  /* 0x000000cc00cc7308 */ /* 0x000fe20000000800 */
[----:B--2---:R-:W-:Y:S09]  /*a4e0*/  F2FP.PACK_AB R182, R214, R213 ;  /* 0x000000d5d6b6723e */ /* 0x004ff200000000ff */
[----:B------:R-:W2:Y:S01]  /*a4f0*/  MUFU.EX2 R187, R187 ;  /* 0x000000bb00bb7308 */ /* 0x000ea20000000800 */
[C---:B-1----:R-:W-:Y:S09]  /*a500*/  HMMA.16816.F32 R116, R176.reuse, R132, R116 ;  /* 0x00000084b074723c */ /* 0x042ff20000001874 */
[----:B------:R-:W-:Y:S01]  /*a510*/  MUFU.EX2 R215, R215 ;  /* 0x000000d700d77308 */ /* 0x000fe20000000800 */
[C---:B------:R-:W-:Y:S01]  /*a520*/  HMMA.16816.F32 R120, R176.reuse, R134, R120 ;  /* 0x00000086b078723c */ /* 0x040fe20000001878 */
[----:B------:R-:W1:Y:S08]  /*a530*/  LDSM.16.MT88.4 R132, [R240+0x9100] ;  /* 0x00910000f084783b */ /* 0x000e700000004200 */
[----:B------:R-:W3:Y:S03]  /*a540*/  MUFU.EX2 R192, R192 ;  /* 0x000000c000c07308 */ /* 0x000ee60000000800 */
[----:B--2---:R-:W-:Y:S02]  /*a550*/  F2FP.PACK_AB R181, R187, R191 ;  /* 0x000000bfbbb5723e */ /* 0x004fe400000000ff */
[----:B---3--:R-:W-:Y:S01]  /*a560*/  F2FP.PACK_AB R183, R192, R215 ;  /* 0x000000d7c0b7723e */ /* 0x008fe200000000ff */
[C---:B-1----:R-:W-:Y:S07]  /*a570*/  HMMA.16816.F32 R124, R176.reuse, R132, R124 ;  /* 0x00000084b07c723c */ /* 0x042fee000000187c */
[----:B------:R-:W-:Y:S01]  /*a580*/  F2FP.PACK_AB R132, R157, R152 ;  /* 0x000000989d84723e */ /* 0x000fe200000000ff */
[----:B------:R-:W-:Y:S01]  /*a590*/  HMMA.16816.F32 R128, R176, R134, R128 ;  /* 0x00000086b080723c */ /* 0x000fe20000001880 */
[----:B------:R-:W-:Y:S03]  /*a5a0*/  LDSM.16.MT88.4 R152, [R242+0x5100] ;  /* 0x00510000f298783b */ /* 0x000fe60000004200 */
[----:B------:R-:W-:Y:S03]  /*a5b0*/  F2FP.PACK_AB R133, R156, R158 ;  /* 0x0000009e9c85723e */ /* 0x000fe600000000ff */
[----:B------:R-:W-:Y:S02]  /*a5c0*/  F2FP.PACK_AB R134, R160, R161 ;  /* 0x000000a1a086723e */ /* 0x000fe400000000ff */
[----:B------:R-:W-:Y:S07]  /*a5d0*/  F2FP.PACK_AB R135, R184, R162 ;  /* 0x000000a2b887723e */ /* 0x000fee00000000ff */
[C---:B------:R-:W-:Y:S08]  /*a5e0*/  HMMA.16816.F32 R4, R132.reuse, R136, R4 ;  /* 0x000000888404723c */ /* 0x040ff00000001804 */
        /* <DEDUP_REMOVED lines=45> */
[----:B------:R-:W-:Y:S01]  /*a8c0*/  HMMA.16816.F32 R128, R132, R142, R128 ;  /* 0x0000008e8480723c */ /* 0x000fe20000001880 */
[----:B------:R-:W2:Y:S06]  /*a8d0*/  LDSM.16.MT88.4 R140, [R241+0x1100] ;  /* 0x00110000f18c783b */ /* 0x000eac0000004200 */
[----:B------:R-:W-:Y:S02]  /*a8e0*/  F2FP.PACK_AB R132, R199, R200 ;  /* 0x000000c8c784723e */ /* 0x000fe400000000ff */
[----:B------:R-:W-:Y:S03]  /*a8f0*/  F2FP.PACK_AB R133, R197, R198 ;  /* 0x000000c6c585723e */ /* 0x000fe600000000ff */
[----:B------:R-:W-:Y:S02]  /*a900*/  F2FP.PACK_AB R134, R194, R195 ;  /* 0x000000c3c286723e */ /* 0x000fe400000000ff */
[----:B------:R-:W-:Y:S07]  /*a910*/  F2FP.PACK_AB R135, R3, R196 ;  /* 0x000000c40387723e */ /* 0x000fee00000000ff */
[C---:B-1----:R-:W-:Y:S08]  /*a920*/  HMMA.16816.F32 R4, R132.reuse, R136, R4 ;  /* 0x000000888404723c */ /* 0x042ff00000001804 */
[C---:B------:R-:W-:Y:S01]  /*a930*/  HMMA.16816.F32 R8, R132.reuse, R138, R8 ;  /* 0x0000008a8408723c */ /* 0x040fe20000001808 */
[----:B------:R-:W1:Y:S07]  /*a940*/  LDSM.16.MT88.4 R136, [R240+0x1100] ;  /* 0x00110000f088783b */ /* 0x000e6e0000004200 */
[C---:B------:R-:W-:Y:S08]  /*a950*/  HMMA.16816.F32 R12, R132.reuse, R144, R12 ;  /* 0x00000090840c723c */ /* 0x040ff0000000180c */
        /* <DEDUP_REMOVED lines=31> */
[----:B------:R-:W-:Y:S07]  /*ab50*/  LDSM.16.MT88.4 R140, [R240+0xa100] ;  /* 0x00a10000f08c783b */ /* 0x000fee0000004200 */
[C---:B-1----:R-:W-:Y:S08]  /*ab60*/  HMMA.16816.F32 R100, R132.reuse, R136, R100 ;  /* 0x000000888464723c */ /* 0x042ff00000001864 */
[C---:B------:R-:W-:Y:S01]  /*ab70*/  HMMA.16816.F32 R104, R132.reuse, R138, R104 ;  /* 0x0000008a8468723c */ /* 0x040fe20000001868 */
[----:B------:R-:W1:Y:S07]  /*ab80*/  LDSM.16.MT88.4 R136, [R241+0xa100] ;  /* 0x00a10000f188783b */ /* 0x000e6e0000004200 */
[C---:B---3--:R-:W-:Y:S08]  /*ab90*/  HMMA.16816.F32 R108, R132.reuse, R144, R108 ;  /* 0x00000090846c723c */ /* 0x048ff0000000186c */
[C---:B------:R-:W-:Y:S01]  /*aba0*/  HMMA.16816.F32 R112, R132.reuse, R146, R112 ;  /* 0x000000928470723c */ /* 0x040fe20000001870 */
[----:B------:R-:W-:Y:S07]  /*abb0*/  LDSM.16.MT88.4 R144, [R242+0x1900] ;  /* 0x00190000f290783b */ /* 0x000fee0000004200 */
        /* <DEDUP_REMOVED lines=34> */
[C---:B------:R-:W-:Y:S08]  /*ade0*/  HMMA.16816.F32 R68, R132.reuse, R148, R68 ;  /* 0x000000948444723c */ /* 0x040ff00000001844 */
[C---:B------:R-:W-:Y:S01]  /*adf0*/  HMMA.16816.F32 R72, R132.reuse, R150, R72 ;  /* 0x000000968448723c */ /* 0x040fe20000001848 */
[----:B------:R-:W2:Y:S07]  /*ae00*/  LDSM.16.MT88.4 R148, [R244+0xa900] ;  /* 0x00a90000f494783b */ /* 0x000eae0000004200 */
[C---:B---3--:R-:W-:Y:S08]  /*ae10*/  HMMA.16816.F32 R76, R132.reuse, R144, R76 ;  /* 0x00000090844c723c */ /* 0x048ff0000000184c */
[C---:B------:R-:W-:Y:S01]  /*ae20*/  HMMA.16816.F32 R80, R132.reuse, R146, R80 ;  /* 0x000000928450723c */ /* 0x040fe20000001850 */
[----:B------:R-:W-:Y:S07]  /*ae30*/  LDSM.16.MT88.4 R144, [R241+0xa900] ;  /* 0x00a90000f190783b */ /* 0x000fee0000004200 */
        /* <DEDUP_REMOVED lines=16> */
[----:B------:R-:W-:Y:S01]  /*af40*/  HMMA.16816.F32 R128, R132, R142, R128 ;  /* 0x0000008e8480723c */ /* 0x000fe20000001880 */
[----:B------:R-:W3:Y:S06]  /*af50*/  LDSM.16.MT88.4 R140, [R240+0x2100] ;  /* 0x00210000f08c783b */ /* 0x000eec0000004200 */
        /* <DEDUP_REMOVED lines=22> */
[C---:B----4-:R-:W-:Y:S08]  /*b0c0*/  HMMA.16816.F32 R52, R132.reuse, R148, R52 ;  /* 0x000000948434723c */ /* 0x050ff00000001834 */
[C---:B------:R-:W-:Y:S01]  /*b0d0*/  HMMA.16816.F32 R56, R132.reuse, R150, R56 ;  /* 0x000000968438723c */ /* 0x040fe20000001838 */
[----:B------:R-:W4:Y:S07]  /*b0e0*/  LDSM.16.MT88.4 R148, [R240+0x8100] ;  /* 0x00810000f094783b */ /* 0x000f2e0000004200 */
        /* <DEDUP_REMOVED lines=11> */
[----:B------:R-:W3:Y:S07]  /*b1a0*/  LDSM.16.MT88.4 R152, [R240+0xb100] ;  /* 0x00b10000f098783b */ /* 0x000eee0000004200 */
[C---:B----4-:R-:W-:Y:S08]  /*b1b0*/  HMMA.16816.F32 R92, R132.reuse, R148, R92 ;  /* 0x00000094845c723c */ /* 0x050ff0000000185c */
[C---:B------:R-:W-:Y:S01]  /*b1c0*/  HMMA.16816.F32 R96, R132.reuse, R150, R96 ;  /* 0x000000968460723c */ /* 0x040fe20000001860 */
[----:B------:R-:W-:Y:S07]  /*b1d0*/  LDSM.16.MT88.4 R148, [R240+0x2900] ;  /* 0x00290000f094783b */ /* 0x000fee0000004200 */
[C---:B-1----:R-:W-:Y:S07]  /*b1e0*/  HMMA.16816.F32 R100, R132.reuse, R136, R100 ;  /* 0x000000888464723c */ /* 0x042fee0000001864 */
[----:B------:R-:W-:Y:S01]  /*b1f0*/  FADD.FTZ R136, R158, R167 ;  /* 0x000000a79e887221 */ /* 0x000fe20000010000 */
[C---:B------:R-:W-:Y:S04]  /*b200*/  HMMA.16816.F32 R104, R132.reuse, R138, R104 ;  /* 0x0000008a8468723c */ /* 0x040fe80000001868 */
[----:B------:R-:W-:Y:S02]  /*b210*/  FADD.FTZ R137, R157, R166 ;  /* 0x000000a69d897221 */ /* 0x000fe40000010000 */
[----:B------:R-:W1:Y:S01]  /*b220*/  LDSM.16.MT88.4 R164, [R242+0x2900] ;  /* 0x00290000f2a4783b */ /* 0x000e620000004200 */
[----:B------:R-:W-:Y:S01]  /*b230*/  FADD.FTZ R136, R156, R136 ;  /* 0x000000889c887221 */ /* 0x000fe20000010000 */
[C---:B--2---:R-:W-:Y:S04]  /*b240*/  HMMA.16816.F32 R108, R132.reuse, R140, R108 ;  /* 0x0000008c846c723c */ /* 0x044fe8000000186c */
[----:B------:R-:W-:Y:S02]  /*b250*/  FADD.FTZ R161, R161, R137 ;  /* 0x00000089a1a17221 */ /* 0x000fe40000010000 */
[----:B------:R-:W2:Y:S01]  /*b260*/  LDSM.16.MT88.4 R156, [R241+0x2900] ;  /* 0x00290000f19c783b */ /* 0x000ea20000004200 */
[----:B------:R-:W-:Y:S01]  /*b270*/  FADD.FTZ R138, R162, R136 ;  /* 0x00000088a28a7221 */ /* 0x000fe20000010000 */
[C---:B------:R-:W-:Y:S04]  /*b280*/  HMMA.16816.F32 R112, R132.reuse, R142, R112 ;  /* 0x0000008e8470723c */ /* 0x040fe80000001870 */
[----:B------:R-:W-:Y:S02]  /*b290*/  FADD.FTZ R139, R160, R161 ;  /* 0x000000a1a08b7221 */ /* 0x000fe40000010000 */
[----:B------:R-:W4:Y:S02]  /*b2a0*/  LDSM.16.MT88.4 R140, [R244+0x5900] ;  /* 0x00590000f48c783b */ /* 0x000f240000004200 */
[C---:B------:R-:W-:Y:S08]  /*b2b0*/  HMMA.16816.F32 R116, R132.reuse, R144, R116 ;  /* 0x000000908474723c */ /* 0x040ff00000001874 */
[C---:B------:R-:W-:Y:S08]  /*b2c0*/  HMMA.16816.F32 R120, R132.reuse, R146, R120 ;  /* 0x000000928478723c */ /* 0x040ff00000001878 */
[C---:B---3--:R-:W-:Y:S08]  /*b2d0*/  HMMA.16816.F32 R124, R132.reuse, R152, R124 ;  /* 0x00000098847c723c */ /* 0x048ff0000000187c */
[----:B------:R-:W-:Y:S01]  /*b2e0*/  HMMA.16816.F32 R128, R132, R154, R128 ;  /* 0x0000009a8480723c */ /* 0x000fe20000001880 */
[----:B------:R-:W3:Y:S07]  /*b2f0*/  LDSM.16.MT88.4 R132, [R242+0x5900] ;  /* 0x00590000f284783b */ /* 0x000eee0000004200 */
[C---:B------:R-:W-:Y:S01]  /*b300*/  HMMA.16816.F32 R176, R180.reuse, R172, R4 ;  /* 0x000000acb4b0723c */ /* 0x040fe20000001804 */
[----:B------:R-:W5:Y:S07]  /*b310*/  LDSM.16.MT88.4 R4, [R241+0x5900] ;  /* 0x00590000f104783b */ /* 0x000f6e0000004200 */
[C---:B------:R-:W-:Y:S01]  /*b320*/  HMMA.16816.F32 R172, R180.reuse, R174, R8 ;  /* 0x000000aeb4ac723c */ /* 0x040fe20000001808 */
[----:B------:R-:W3:Y:S07]  /*b330*/  LDSM.16.MT88.4 R8, [R240+0x5900] ;  /* 0x00590000f008783b */ /* 0x000eee0000004200 */
[C---:B-1----:R-:W-:Y:S01]  /*b340*/  HMMA.16816.F32 R168, R180.reuse, R164, R12 ;  /* 0x000000a4b4a8723c */ /* 0x042fe2000000180c */
[----:B------:R-:W1:Y:S07]  /*b350*/  LDSM.16.MT88.4 R12, [R244+0x8900] ;  /* 0x00890000f40c783b */ /* 0x000e6e0000004200 */
[C---:B------:R-:W-:Y:S01]  /*b360*/  HMMA.16816.F32 R164, R180.reuse, R166, R16 ;  /* 0x000000a6b4a4723c */ /* 0x040fe20000001810 */
[----:B------:R-:W1:Y:S07]  /*b370*/  LDSM.16.MT88.4 R16, [R242+0x8900] ;  /* 0x00890000f210783b */ /* 0x000e6e0000004200 */
[C---:B--2---:R-:W-:Y:S01]  /*b380*/  HMMA.16816.F32 R160, R180.reuse, R156, R20 ;  /* 0x0000009cb4a0723c */ /* 0x044fe20000001814 */
[----:B------:R-:W2:Y:S07]  /*b390*/  LDSM.16.MT88.4 R20, [R241+0x8900] ;  /* 0x00890000f114783b */ /* 0x000eae0000004200 */
[C---:B------:R-:W-:Y:S01]  /*b3a0*/  HMMA.16816.F32 R156, R180.reuse, R158, R24 ;  /* 0x0000009eb49c723c */ /* 0x040fe20000001818 */
[----:B------:R-:W1:Y:S07]  /*b3b0*/  LDSM.16.MT88.4 R24, [R240+0x8900] ;  /* 0x00890000f018783b */ /* 0x000e6e0000004200 */
[C---:B------:R-:W-:Y:S07]  /*b3c0*/  HMMA.16816.F32 R152, R180.reuse, R148, R28 ;  /* 0x00000094b498723c */ /* 0x040fee000000181c */
[----:B------:R-:W-:Y:S01]  /*b3d0*/  MOV R30, R138 ;  /* 0x0000008a001e7202 */ /* 0x000fe20000000f00 */
[C---:B------:R-:W-:Y:S04]  /*b3e0*/  HMMA.16816.F32 R148, R180.reuse, R150, R32 ;  /* 0x00000096b494723c */ /* 0x040fe80000001820 */
[----:B------:R-:W-:Y:S01]  /*b3f0*/  MOV R31, R139 ;  /* 0x0000008b001f7202 */ /* 0x000fe20000000f00 */
[----:B------:R-:W-:Y:S03]  /*b400*/  FADD.FTZ R184, R184, R30 ;  /* 0x0000001eb8b87221 */ /* 0x000fe60000010000 */
[C---:B----4-:R-:W-:Y:S04]  /*b410*/  HMMA.16816.F32 R144, R180.reuse, R140, R36 ;  /* 0x0000008cb490723c */ /* 0x050fe80000001824 */
[----:B------:R-:W-:Y:S02]  /*b420*/  FADD.FTZ R184, R198, R184 ;  /* 0x000000b8c6b87221 */ /* 0x000fe40000010000 */
[----:B------:R-:W-:Y:S02]  /*b430*/  FADD.FTZ R200, R200, R31 ;  /* 0x0000001fc8c87221 */ /* 0x000fe40000010000 */
[C---:B------:R-:W-:Y:S04]  /*b440*/  HMMA.16816.F32 R140, R180.reuse, R142, R40 ;  /* 0x0000008eb48c723c */ /* 0x040fe80000001828 */
[----:B------:R-:W-:Y:S02]  /*b450*/  FADD.FTZ R197, R197, R184 ;  /* 0x000000b8c5c57221 */ /* 0x000fe40000010000 */
[----:B------:R-:W-:Y:S02]  /*b460*/  FADD.FTZ R199, R199, R200 ;  /* 0x000000c8c7c77221 */ /* 0x000fe40000010000 */
[C---:B---3--:R-:W-:Y:S04]  /*b470*/  HMMA.16816.F32 R136, R180.reuse, R132, R44 ;  /* 0x00000084b488723c */ /* 0x048fe8000000182c */
[----:B------:R-:W-:Y:S02]  /*b480*/  FADD.FTZ R197, R196, R197 ;  /* 0x000000c5c4c57221 */ /* 0x000fe40000010000 */
[----:B------:R-:W-:Y:S02]  /*b490*/  FADD.FTZ R199, R195, R199 ;  /* 0x000000c7c3c77221 */ /* 0x000fe40000010000 */
[C---:B------:R-:W-:Y:S04]  /*b4a0*/  HMMA.16816.F32 R132, R180.reuse, R134, R48 ;  /* 0x00000086b484723c */ /* 0x040fe80000001830 */
[----:B------:R-:W-:Y:S02]  /*b4b0*/  FADD.FTZ R3, R3, R197 ;  /* 0x000000c503037221 */ /* 0x000fe40000010000 */
[----:B------:R-:W-:Y:S02]  /*b4c0*/  FADD.FTZ R194, R194, R199 ;  /* 0x000000c7c2c27221 */ /* 0x000fe40000010000 */
[C---:B-----5:R-:W-:Y:S04]  /*b4d0*/  HMMA.16816.F32 R52, R180.reuse, R4, R52 ;  /* 0x00000004b434723c */ /* 0x060fe80000001834 */
[----:B------:R-:W-:Y:S02]  /*b4e0*/  FADD.FTZ R3, R211, R3 ;  /* 0x00000003d3037221 */ /* 0x000fe40000010000 */
[----:B------:R-:W-:Y:S02]  /*b4f0*/  FADD.FTZ R194, R210, R194 ;  /* 0x000000c2d2c27221 */ /* 0x000fe40000010000 */
[C---:B------:R-:W-:Y:S01]  /*b500*/  HMMA.16816.F32 R56, R180.reuse, R6, R56 ;  /* 0x00000006b438723c */ /* 0x040fe20000001838 */
[----:B------:R-:W3:Y:S03]  /*b510*/  LDSM.16.MT88.4 R4, [R244+0xb900] ;  /* 0x00b90000f404783b */ /* 0x000ee60000004200 */
[----:B------:R-:W-:Y:S02]  /*b520*/  FADD.FTZ R207, R207, R3 ;  /* 0x00000003cfcf7221 */ /* 0x000fe40000010000 */
[----:B------:R-:W-:Y:S02]  /*b530*/  FADD.FTZ R209, R209, R194 ;  /* 0x000000c2d1d17221 */ /* 0x000fe40000010000 */
[C---:B------:R-:W-:Y:S04]  /*b540*/  HMMA.16816.F32 R60, R180.reuse, R8, R60 ;  /* 0x00000008b43c723c */ /* 0x040fe8000000183c */
[----:B------:R-:W-:Y:S02]  /*b550*/  FADD.FTZ R209, R206, R209 ;  /* 0x000000d1ced17221 */ /* 0x000fe40000010000 */
[----:B------:R-:W-:Y:S02]  /*b560*/  FADD.FTZ R207, R205, R207 ;  /* 0x000000cfcdcf7221 */ /* 0x000fe40000010000 */
[C---:B------:R-:W-:Y:S01]  /*b570*/  HMMA.16816.F32 R64, R180.reuse, R10, R64 ;  /* 0x0000000ab440723c */ /* 0x040fe20000001840 */
[----:B------:R-:W4:Y:S03]  /*b580*/  LDSM.16.MT88.4 R8, [R242+0xb900] ;  /* 0x00b90000f208783b */ /* 0x000f260000004200 */
[----:B------:R-:W-:Y:S02]  /*b590*/  FADD.FTZ R212, R212, R209 ;  /* 0x000000d1d4d47221 */ /* 0x000fe40000010000 */
[----:B------:R-:W-:Y:S02]  /*b5a0*/  FADD.FTZ R204, R204, R207 ;  /* 0x000000cfcccc7221 */ /* 0x000fe40000010000 */
[C---:B-1----:R-:W-:Y:S04]  /*b5b0*/  HMMA.16816.F32 R68, R180.reuse, R12, R68 ;  /* 0x0000000cb444723c */ /* 0x042fe80000001844 */
[----:B------:R-:W-:Y:S02]  /*b5c0*/  FADD.FTZ R212, R201, R212 ;  /* 0x000000d4c9d47221 */ /* 0x000fe40000010000 */
[----:B------:R-:W-:Y:S02]  /*b5d0*/  FADD.FTZ R204, R203, R204 ;  /* 0x000000cccbcc7221 */ /* 0x000fe40000010000 */
[C---:B------:R-:W-:Y:S01]  /*b5e0*/  HMMA.16816.F32 R72, R180.reuse, R14, R72 ;  /* 0x0000000eb448723c */ /* 0x040fe20000001848 */
[----:B------:R-:W1:Y:S03]  /*b5f0*/  LDSM.16.MT88.4 R12, [R241+0xb900] ;  /* 0x00b90000f10c783b */ /* 0x000e660000004200 */
        /* <DEDUP_REMOVED lines=18> */
[----:B------:R-:W-:Y:S04]  /*b720*/  FADD.FTZ R3, R214, R193 ;  /* 0x000000c1d6037221 */ /* 0x000fe80000010000 */
[C---:B---3--:R-:W-:Y:S01]  /*b730*/  HMMA.16816.F32 R100, R180.reuse, R4, R100 ;  /* 0x00000004b464723c */ /* 0x048fe20000001864 */
[----:B------:R2:W-:Y:S07]  /*b740*/  STL [R1+0x60], R3 ;  /* 0x0000600301007387 */ /* 0x0005ee0000100800 */
[C---:B------:R-:W-:Y:S01]  /*b750*/  HMMA.16816.F32 R104, R180.reuse, R6, R104 ;  /* 0x00000006b468723c */ /* 0x040fe20000001868 */
[----:B------:R-:W3:Y:S07]  /*b760*/  LDSM.16.MT88.4 R4, [R240+0xb900] ;  /* 0x00b90000f004783b */ /* 0x000eee0000004200 */
[C---:B----4-:R-:W-:Y:S08]  /*b770*/  HMMA.16816.F32 R108, R180.reuse, R8, R108 ;  /* 0x00000008b46c723c */ /* 0x050ff0000000186c */
[C---:B------:R-:W-:Y:S04]  /*b780*/  HMMA.16816.F32 R112, R180.reuse, R10, R112 ;  /* 0x0000000ab470723c */ /* 0x040fe80000001870 */
[----:B--2---:R-:W-:Y:S04]  /*b790*/  MOV R3, R0 ;  /* 0x0000000000037202 */ /* 0x004fe80000000f00 */
[C---:B-1----:R-:W-:Y:S08]  /*b7a0*/  HMMA.16816.F32 R116, R180.reuse, R12, R116 ;  /* 0x0000000cb474723c */ /* 0x042ff00000001874 */
[C---:B------:R-:W-:Y:S08]  /*b7b0*/  HMMA.16816.F32 R120, R180.reuse, R14, R120 ;  /* 0x0000000eb478723c */ /* 0x040ff00000001878 */
[C---:B---3--:R-:W-:Y:S08]  /*b7c0*/  HMMA.16816.F32 R124, R180.reuse, R4, R124 ;  /* 0x00000004b47c723c */ /* 0x048ff0000000187c */
[----:B------:R-:W-:Y:S07]  /*b7d0*/  HMMA.16816.F32 R128, R180, R6, R128 ;  /* 0x00000006b480723c */ /* 0x000fee0000001880 */
[----:B------:R-:W-:Y:S01]  /*b7e0*/  MOV R180, R2 ;  /* 0x0000000200b47202 */ /* 0x000fe20000000f00 */
[----:B------:R-:W-:Y:S01]  /*b7f0*/  FADD.FTZ R183, R192, R187 ;  /* 0x000000bbc0b77221 */ /* 0x000fe20000010000 */
[----:B------:R-:W-:-:S05]  /*b800*/  @P0 BRA `(.L_x_772) ;  /* 0xffffb54000000947 */ /* 0x000fca000383ffff */
.L_x_771:
[----:B------:R-:W2:Y:S04]  /*b810*/  LDL.LU R5, [R1+0x60] ;  /* 0x0000600001057983 */ /* 0x000ea80000300800 */
[----:B------:R-:W1:Y:S01]  /*b820*/  SHFL.BFLY PT, R4, R183, 0x2, 0x1f ;  /* 0x0c401f00b7047f89 */ /* 0x000e6200000e0000 */
[----:B------:R-:W-:-:S02]  /*b830*/  MOV R6, c[0x0][0x4e8] ;  /* 0x00013a0000067a02 */ /* 0x000fc40000000f00 */
[----:B------:R-:W-:Y:S01]  /*b840*/  MOV R11, RZ ;  /* 0x000000ff000b7202 */ /* 0x000fe20000000f00 */
[----:B------:R-:W3:Y:S01]  /*b850*/  LDL.LU R15, [R1+0x8] ;  /* 0x00000800010f7983 */ /* 0x000ee20000300800 */
[----:B------:R-:W-:-:S03]  /*b860*/  ISETP.NE.AND P4, PT, R6, 0x1, PT ;  /* 0x000000010600780c */ /* 0x000fc60003f85270 */
[----:B------:R-:W4:Y:S01]  /*b870*/  S2R R8, SR_TID.X ;  /* 0x0000000000087919 */ /* 0x000f220000002100 */
[----:B------:R-:W4:Y:S01]  /*b880*/  S2UR UR7, SR_CTAID.Y ;  /* 0x00000000000779c3 */ /* 0x000f220000002600 */
[----:B------:R-:W-:Y:S02]  /*b890*/  ULDC.64 UR4, c[0x0][0x490] ;  /* 0x0001240000047ab9 */ /* 0x000fe40000000a00 */
[----:B------:R-:W3:Y:S04]  /*b8a0*/  LDL.LU R17, [R1+0x1c] ;  /* 0x00001c0001117983 */ /* 0x000ee80000300800 */
[----:B------:R-:W3:Y:S01]  /*b8b0*/  LDL.LU R24, [R1+0x4] ;  /* 0x0000040001187983 */ /* 0x000ee20000300800 */
[----:B-1----:R-:W-:-:S05]  /*b8c0*/  FADD.FTZ R183, R4, R183 ;  /* 0x000000b704b77221 */ /* 0x002fca0000010000 */
[----:B------:R-:W1:Y:S01]  /*b8d0*/  SHFL.BFLY PT, R4, R183, 0x1, 0x1f ;  /* 0x0c201f00b7047f89 */ /* 0x000e6200000e0000 */
[----:B----4-:R-:W-:Y:S01]  /*b8e0*/  SHF.R.S32.HI R9, RZ, 0x1f, R8 ;  /* 0x0000001fff097819 */ /* 0x010fe20000011408 */
[----:B-1----:R-:W-:-:S05]  /*b8f0*/  FADD.FTZ R4, R183, R4 ;  /* 0x00000004b7047221 */ /* 0x002fca0000010000 */
[----:B------:R-:W-:Y:S01]  /*b900*/  FSETP.NE.FTZ.AND P0, PT, R4, RZ, PT ;  /* 0x000000ff0400720b */ /* 0x000fe20003f15000 */
[----:B------:R-:W-:Y:S01]  /*b910*/  USHF.R.S32.HI UR6, URZ, 0x1f, UR7 ;  /* 0x0000001f3f067899 */ /* 0x000fe20008011407 */
[----:B------:R-:W-:-:S03]  /*b920*/  MOV R16, 0xff800000 ;  /* 0xff80000000107802 */ /* 0x000fc60000000f00 */
[----:B------:R-:W-:Y:S01]  /*b930*/  UIMAD UR8, UR6, UR4, URZ ;  /* 0x00000004060872a4 */ /* 0x000fe2000f8e023f */
[----:B------:R-:W-:Y:S06]  /*b940*/  BAR.SYNC.DEFER_BLOCKING 0x1, 0x100 ;  /* 0x0044000000007b1d */ /* 0x000fec0000010000 */
[----:B--2---:R-:W1:Y:S01]  /*b950*/  SHFL.BFLY PT, R3, R5, 0x2, 0x1f ;  /* 0x0c401f0005037f89 */ /* 0x004e6200000e0000 */
[----:B---3--:R-:W-:Y:S01]  /*b960*/  @P4 IMAD.HI.U32 R10, R15, c[0x0][0x4ec], RZ ;  /* 0x00013b000f0a4a27 */ /* 0x008fe200078e00ff */
[----:B------:R-:W-:-:S04]  /*b970*/  MOV R7, R15 ;  /* 0x0000000f00077202 */ /* 0x000fc80000000f00 */
[----:B------:R-:W-:Y:S02]  /*b980*/  @P4 SHF.R.U32.HI R7, RZ, c[0x0][0x4f0], R10 ;  /* 0x00013c00ff074a19 */ /* 0x000fe4000001160a */
[----:B------:R-:W-:Y:S02]  /*b990*/  MOV R10, RZ ;  /* 0x000000ff000a7202 */ /* 0x000fe40000000f00 */
[----:B------:R-:W-:Y:S01]  /*b9a0*/  IADD3 R13, -R7, RZ, RZ ;  /* 0x000000ff070d7210 */ /* 0x000fe20007ffe1ff */
[----:B-1----:R-:W-:-:S05]  /*b9b0*/  FADD.FTZ R3, R3, R5 ;  /* 0x0000000503037221 */ /* 0x002fca0000010000 */
[----:B------:R-:W1:Y:S01]  /*b9c0*/  SHFL.BFLY PT, R5, R3, 0x1, 0x1f ;  /* 0x0c201f0003057f89 */ /* 0x000e6200000e0000 */
[----:B------:R-:W2:Y:S01]  /*b9d0*/  @P0 MUFU.RCP R10, R4 ;  /* 0x00000004000a0308 */ /* 0x000ea20000001000 */
[----:B-1----:R-:W-:Y:S01]  /*b9e0*/  FADD.FTZ R5, R3, R5 ;  /* 0x0000000503057221 */ /* 0x002fe20000010000 */
[CC--:B------:R-:W-:Y:S01]  /*b9f0*/  LEA.HI R3, R9.reuse, R8.reuse, RZ, 0x5 ;  /* 0x0000000809037211 */ /* 0x0c0fe200078f28ff */
[C---:B--2---:R-:W-:Y:S01]  /*ba00*/  FMUL.FTZ R83, R10.reuse, R83 ;  /* 0x000000530a537220 */ /* 0x044fe20000410000 */
[----:B------:R-:W-:Y:S02]  /*ba10*/  LEA.HI R9, R9, R8, RZ, 0x2 ;  /* 0x0000000809097211 */ /* 0x000fe400078f10ff */
[----:B------:R-:W-:Y:S01]  /*ba20*/  FSETP.NE.FTZ.AND P1, PT, R5, RZ, PT ;  /* 0x000000ff0500720b */ /* 0x000fe20003f35000 */
[----:B------:R-:W-:Y:S01]  /*ba30*/  FMUL.FTZ R82, R10, R82 ;  /* 0x000000520a527220 */ /* 0x000fe20000410000 */
[----:B------:R-:W-:Y:S02]  /*ba40*/  LOP3.LUT R12, R3, 0xffffffe0, RZ, 0xc0, !PT ;  /* 0xffffffe0030c7812 */ /* 0x000fe400078ec0ff */
[----:B------:R-:W-:-:S02]  /*ba50*/  LOP3.LUT R14, R9, 0xfffffffc, RZ, 0xc0, !PT ;  /* 0xfffffffc090e7812 */ /* 0x000fc400078ec0ff */
[----:B------:R-:W-:Y:S02]  /*ba60*/  F2FP.PACK_AB R82, R83, R82 ;  /* 0x000000525352723e */ /* 0x000fe400000000ff */
[----:B------:R-:W2:Y:S01]  /*ba70*/  LDL R83, [R1] ;  /* 0x0000000001537983 */ /* 0x000ea20000100800 */
[-C--:B------:R-:W-:Y:S02]  /*ba80*/  IADD3 R12, -R12, R8.reuse, RZ ;  /* 0x000000080c0c7210 */ /* 0x080fe40007ffe1ff */
[----:B------:R-:W-:Y:S02]  /*ba90*/  IADD3 R8, -R14, R8, RZ ;  /* 0x000000080e087210 */ /* 0x000fe40007ffe1ff */
[----:B------:R-:W1:Y:S01]  /*baa0*/  @P1 MUFU.RCP R11, R5 ;  /* 0x00000005000b1308 */ /* 0x000e620000001000 */
[----:B------:R-:W-:Y:S01]  /*bab0*/  LOP3.LUT P3, RZ, R12, 0x3, RZ, 0xc0, !PT ;  /* 0x000000030cff7812 */ /* 0x000fe2000786c0ff */
[----:B------:R-:W-:Y:S02]  /*bac0*/  IMAD R12, R13, c[0x0][0x4e8], R15 ;  /* 0x00013a000d0c7a24 */ /* 0x000fe400078e020f */
[----:B-1----:R-:W-:-:S02]  /*bad0*/  FMUL.FTZ R81, R11, R81 ;  /* 0x000000510b517220 */ /* 0x002fc40000410000 */
[----:B------:R-:W-:-:S05]  /*bae0*/  FMUL.FTZ R80, R11, R80 ;  /* 0x000000500b507220 */ /* 0x000fca0000410000 */
[----:B------:R-:W-:Y:S02]  /*baf0*/  F2FP.PACK_AB R80, R81, R80 ;  /* 0x000000505150723e */ /* 0x000fe400000000ff */
[----:B------:R1:W5:Y:S01]  /*bb00*/  LDL R81, [R1+0x14] ;  /* 0x0000140001517983 */ /* 0x0003620000100800 */
[----:B------:R3:W4:Y:S01]  /*bb10*/  @P0 MUFU.LG2 R14, R4 ;  /* 0x00000004000e0308 */ /* 0x0007220000000c00 */
[--C-:B------:R-:W-:Y:S02]  /*bb20*/  SHF.R.S32.HI R13, RZ, 0x2, R9.reuse ;  /* 0x00000002ff0d7819 */ /* 0x100fe40000011409 */
[----:B------:R-:W-:-:S05]  /*bb30*/  SHF.R.S32.HI R9, RZ, 0x1f, R9 ;  /* 0x0000001fff097819 */ /* 0x000fca0000011409 */
[----:B------:R-:W1:Y:S01]  /*bb40*/  @P1 MUFU.LG2 R5, R5 ;  /* 0x0000000500051308 */ /* 0x000e620000000c00 */
[----:B------:R-:W-:Y:S02]  /*bb50*/  LEA.HI R9, R9, R13, RZ, 0x3 ;  /* 0x0000000d09097211 */ /* 0x000fe400078f18ff */
[----:B---3--:R-:W-:Y:S01]  /*bb60*/  @P0 MOV R4, 0x3f317218 ;  /* 0x3f31721800040802 */ /* 0x008fe20000000f00 */
[----:B----4-:R-:W-:Y:S01]  /*bb70*/  @P0 FMUL.FTZ R14, R14, 0.69314718246459960938 ;  /* 0x3f3172180e0e0820 */ /* 0x010fe20000410000 */
[----:B------:R-:W-:-:S03]  /*bb80*/  LOP3.LUT R9, R9, 0xfffffff8, RZ, 0xc0, !PT ;  /* 0xfffffff809097812 */ /* 0x000fc600078ec0ff */
[----:B------:R-:W-:Y:S01]  /*bb90*/  @P0 FMUL.FTZ R4, R4, c[0x0][0x2d0] ;  /* 0x0000b40004040a20 */ /* 0x000fe20000410000 */
[----:B------:R-:W-:Y:S02]  /*bba0*/  MOV R15, 0xff800000 ;  /* 0xff800000000f7802 */ /* 0x000fe40000000f00 */
[----:B------:R-:W-:Y:S01]  /*bbb0*/  IADD3 R13, R13, -R9, RZ ;  /* 0x800000090d0d7210 */ /* 0x000fe20007ffe0ff */
[----:B------:R-:W-:Y:S01]  /*bbc0*/  @P0 FFMA.FTZ R15, R4, R0, R14 ;  /* 0x00000000040f0223 */ /* 0x000fe2000001000e */
[----:B------:R-:W-:Y:S01]  /*bbd0*/  @P1 MOV R9, 0x3f317218 ;  /* 0x3f31721800091802 */ /* 0x000fe20000000f00 */
[----:B------:R-:W3:Y:S01]  /*bbe0*/  S2R R0, SR_CTAID.Z ;  /* 0x0000000000007919 */ /* 0x000ee20000002700 */
[----:B-1----:R-:W-:Y:S01]  /*bbf0*/  @P1 FMUL.FTZ R5, R5, 0.69314718246459960938 ;  /* 0x3f31721805051820 */ /* 0x002fe20000410000 */
[----:B------:R-:W-:Y:S02]  /*bc00*/  SHF.R.S32.HI R3, RZ, 0x5, R3 ;  /* 0x00000005ff037819 */ /* 0x000fe40000011403 */
[----:B------:R-:W-:Y:S01]  /*bc10*/  @P1 FMUL.FTZ R9, R9, c[0x0][0x2d0] ;  /* 0x0000b40009091a20 */ /* 0x000fe20000410000 */
[----:B------:R-:W-:-:S03]  /*bc20*/  UIMAD.WIDE.U32 UR10, UR7, UR4, URZ ;  /* 0x00000004070a72a5 */ /* 0x000fc6000f8e003f */
[----:B------:R-:W-:Y:S01]  /*bc30*/  @P1 FFMA.FTZ R16, R9, R2, R5 ;  /* 0x0000000209101223 */ /* 0x000fe20000010005 */
[----:B------:R-:W-:Y:S01]  /*bc40*/  SHF.R.S32.HI R2, RZ, 0x1f, R3 ;  /* 0x0000001fff027819 */ /* 0x000fe20000011403 */
[----:B------:R-:W-:Y:S01]  /*bc50*/  UIMAD UR8, UR7, UR5, UR8 ;  /* 0x00000005070872a4 */ /* 0x000fe2000f8e0208 */
[----:B------:R-:W1:Y:S02]  /*bc60*/  S2R R5, SR_CTAID.X ;  /* 0x0000000000057919 */ /* 0x000e640000002500 */
[----:B------:R-:W-:Y:S01]  /*bc70*/  ULDC.64 UR4, c[0x0][0x3e8] ;  /* 0x0000fa0000047ab9 */ /* 0x000fe20000000a00 */
[----:B------:R-:W-:Y:S01]  /*bc80*/  LEA.HI R9, R2, R3, RZ, 0x3 ;  /* 0x0000000302097211 */ /* 0x000fe200078f18ff */
[----:B------:R-:W-:Y:S01]  /*bc90*/  UIMAD UR6, UR6, UR4, URZ ;  /* 0x00000004060672a4 */ /* 0x000fe2000f8e023f */
[----:B------:R-:W-:Y:S01]  /*bca0*/  LEA.HI R4, R8, R8, RZ, 0x1 ;  /* 0x0000000808047211 */ /* 0x000fe200078f08ff */
[----:B------:R-:W-:Y:S01]  /*bcb0*/  UIMAD.WIDE.U32 UR14, UR7, UR4, URZ ;  /* 0x00000004070e72a5 */ /* 0x000fe2000f8e003f */
[----:B------:R-:W-:Y:S01]  /*bcc0*/  LOP3.LUT R9, R9, 0xffffff8, RZ, 0xc0, !PT ;  /* 0x0ffffff809097812 */ /* 0x000fe200078ec0ff */
[----:B------:R-:W-:Y:S01]  /*bcd0*/  UIMAD UR5, UR7, UR5, UR6 ;  /* 0x00000005070572a4 */ /* 0x000fe2000f8e0206 */
[----:B------:R-:W-:Y:S01]  /*bce0*/  LOP3.LUT R14, R4, 0x1ffffffe, RZ, 0xc0, !PT ;  /* 0x1ffffffe040e7812 */ /* 0x000fe200078ec0ff */
[----:B------:R-:W-:Y:S01]  /*bcf0*/  UIADD3 UR8, UR11, UR8, URZ ;  /* 0x000000080b087290 */ /* 0x000fe2000fffe03f */
[----:B------:R-:W-:Y:S01]  /*bd00*/  IADD3 R9, R3, -R9, RZ ;  /* 0x8000000903097210 */ /* 0x000fe20007ffe0ff */
[----:B------:R-:W-:Y:S01]  /*bd10*/  UIADD3 UR5, UR15, UR5, URZ ;  /* 0x000000050f057290 */ /* 0x000fe2000fffe03f */
[----:B---3--:R-:W-:-:S02]  /*bd20*/  SHF.R.S32.HI R2, RZ, 0x1f, R0 ;  /* 0x0000001fff027819 */ /* 0x008fc40000011400 */
[----:B------:R-:W-:Y:S02]  /*bd30*/  LEA R3, R3, R8, 0x9 ;  /* 0x0000000803037211 */ /* 0x000fe400078e48ff */
[----:B------:R-:W-:Y:S02]  /*bd40*/  IADD3 R14, R8, -R14, RZ ;  /* 0x8000000e080e7210 */ /* 0x000fe40007ffe0ff */
[----:B------:R-:W-:Y:S02]  /*bd50*/  SHF.R.S32.HI R8, RZ, 0x2, R17 ;  /* 0x00000002ff087819 */ /* 0x000fe40000011411 */
[C---:B------:R-:W-:Y:S02]  /*bd60*/  R2P PR, R13.reuse, 0x6 ;  /* 0x000000060d007804 */ /* 0x040fe40000000000 */
[C---:B------:R-:W-:Y:S02]  /*bd70*/  LOP3.LUT R17, R13.reuse, 0x1, RZ, 0xc0, !PT ;  /* 0x000000010d117812 */ /* 0x040fe400078ec0ff */
[----:B------:R-:W-:Y:S01]  /*bd80*/  SHF.L.U32 R13, R13, 0x6, RZ ;  /* 0x000000060d0d7819 */ /* 0x000fe200000006ff */
[----:B------:R-:W-:Y:S01]  /*bd90*/  IMAD R4, R2, c[0x0][0x3f0], RZ ;  /* 0x0000fc0002047a24 */ /* 0x000fe200078e02ff */
[----:B------:R-:W-:-:S02]  /*bda0*/  MOV R21, UR11 ;  /* 0x0000000b00157c02 */ /* 0x000fc40008000f00 */
[----:B------:R-:W-:Y:S01]  /*bdb0*/  MOV R19, UR15 ;  /* 0x0000000f00137c02 */ /* 0x000fe20008000f00 */
[----:B------:R-:W-:Y:S01]  /*bdc0*/  IMAD R2, R2, c[0x0][0x498], RZ ;  /* 0x0001260002027a24 */ /* 0x000fe200078e02ff */
[----:B------:R-:W-:Y:S02]  /*bdd0*/  MOV R20, UR10 ;  /* 0x0000000a00147c02 */ /* 0x000fe40008000f00 */
[----:B------:R-:W-:Y:S02]  /*bde0*/  MOV R18, UR14 ;  /* 0x0000000e00127c02 */ /* 0x000fe40008000f00 */
[----:B------:R-:W-:Y:S02]  /*bdf0*/  MOV R21, UR8 ;  /* 0x0000000800157c02 */ /* 0x000fe40008000f00 */
[----:B------:R-:W-:Y:S02]  /*be00*/  MOV R19, UR5 ;  /* 0x0000000500137c02 */ /* 0x000fe40008000f00 */
[----:B------:R-:W-:-:S02]  /*be10*/  LEA R8, R9, R8, 0x4 ;  /* 0x0000000809087211 */ /* 0x000fc400078e20ff */
[----:B------:R-:W-:Y:S01]  /*be20*/  LOP3.LUT R13, R13, 0x1c0, RZ, 0xc0, !PT ;  /* 0x000001c00d0d7812 */ /* 0x000fe200078ec0ff */
[----:B------:R-:W-:Y:S01]  /*be30*/  IMAD R4, R0, c[0x0][0x3f4], R4 ;  /* 0x0000fd0000047a24 */ /* 0x000fe200078e0204 */
[----:B------:R-:W-:Y:S01]  /*be40*/  LEA R14, R14, R8, 0x3 ;  /* 0x000000080e0e7211 */ /* 0x000fe200078e18ff */
[----:B------:R-:W-:Y:S01]  /*be50*/  IMAD.WIDE.U32 R18, R0, c[0x0][0x3f0], R18 ;  /* 0x0000fc0000127a25 */ /* 0x000fe200078e0012 */
[----:B------:R-:W-:-:S03]  /*be60*/  LEA.HI R13, R13, R13, RZ, 0x1d ;  /* 0x0000000d0d0d7211 */ /* 0x000fc600078fe8ff */
[C---:B------:R-:W-:Y:S02]  /*be70*/  IMAD R2, R0.reuse, c[0x0][0x49c], R2 ;  /* 0x0001270000027a24 */ /* 0x040fe400078e0202 */
[----:B------:R-:W-:Y:S01]  /*be80*/  IMAD.WIDE.U32 R20, R0, c[0x0][0x498], R20 ;  /* 0x0001260000147a25 */ /* 0x000fe200078e0014 */
[----:B------:R-:W-:Y:S02]  /*be90*/  SHF.R.S32.HI R0, RZ, 0x1f, R7 ;  /* 0x0000001fff007819 */ /* 0x000fe40000011407 */
[----:B-1----:R-:W-:Y:S01]  /*bea0*/  LEA R8, R5, R8, 0x7 ;  /* 0x0000000805087211 */ /* 0x002fe200078e38ff */
[----:B------:R-:W-:Y:S01]  /*beb0*/  IMAD R6, R6, c[0x0][0x388], RZ ;  /* 0x0000e20006067a24 */ /* 0x000fe200078e02ff */
[----:B------:R-:W-:Y:S02]  /*bec0*/  ISETP.NE.U32.AND P0, PT, R17, 0x1, PT ;  /* 0x000000011100780c */ /* 0x000fe40003f05070 */
[----:B------:R-:W-:Y:S01]  /*bed0*/  LEA R14, R5, R14, 0x7 ;  /* 0x0000000e050e7211 */ /* 0x000fe200078e38ff */
[----:B------:R-:W-:Y:S01]  /*bee0*/  IMAD R0, R0, c[0x0][0x3e0], RZ ;  /* 0x0000f80000007a24 */ /* 0x000fe200078e02ff */
[----:B------:R-:W-:-:S02]  /*bef0*/  IADD3 R19, R19, R4, RZ ;  /* 0x0000000413137210 */ /* 0x000fc40007ffe0ff */
[----:B------:R-:W-:Y:S02]  /*bf00*/  LEA R3, R3, R13, 0x1 ;  /* 0x0000000d03037211 */ /* 0x000fe400078e08ff */
[-C--:B------:R-:W-:Y:S01]  /*bf10*/  ISETP.GE.OR P5, PT, R8, R6.reuse, P3 ;  /* 0x000000060800720c */ /* 0x080fe20001fa6670 */
[----:B------:R-:W-:Y:S01]  /*bf20*/  @P4 IMAD.HI.U32 R5, R14, c[0x0][0x4ec], RZ ;  /* 0x00013b000e054a27 */ /* 0x000fe200078e00ff */
[----:B------:R-:W-:Y:S02]  /*bf30*/  IADD3 R8, R8, 0x8, RZ ;  /* 0x0000000808087810 */ /* 0x000fe40007ffe0ff */
[----:B------:R-:W-:Y:S01]  /*bf40*/  SHF.L.U32 R3, R3, 0x1, RZ ;  /* 0x0000000103037819 */ /* 0x000fe200000006ff */
[C---:B------:R-:W-:Y:S02]  /*bf50*/  IMAD R0, R7.reuse, c[0x0][0x3e4], R0 ;  /* 0x0000f90007007a24 */ /* 0x040fe400078e0200 */
[----:B------:R-:W-:Y:S01]  /*bf60*/  IMAD.WIDE.U32 R18, R7, c[0x0][0x3e0], R18 ;  /* 0x0000f80007127a25 */ /* 0x000fe200078e0012 */
[----:B------:R-:W-:-:S02]  /*bf70*/  ISETP.GE.OR P3, PT, R8, R6, P3 ;  /* 0x000000060800720c */ /* 0x000fc40001f66670 */
[----:B------:R-:W-:Y:S02]  /*bf80*/  MOV R7, R14 ;  /* 0x0000000e00077202 */ /* 0x000fe40000000f00 */
[----:B------:R-:W-:Y:S02]  /*bf90*/  IADD3 R8, R3, 0x80, RZ ;  /* 0x0000008003087810 */ /* 0x000fe40007ffe0ff */
[----:B------:R-:W-:Y:S02]  /*bfa0*/  @P4 SHF.R.U32.HI R7, RZ, c[0x0][0x4f0], R5 ;  /* 0x00013c00ff074a19 */ /* 0x000fe40000011605 */
[----:B------:R-:W-:Y:S02]  /*bfb0*/  IADD3 R19, R19, R0, RZ ;  /* 0x0000000013137210 */ /* 0x000fe40007ffe0ff */
[----:B------:R-:W-:Y:S02]  /*bfc0*/  IADD3 R0, R3, 0x70, RZ ;  /* 0x0000007003007810 */ /* 0x000fe40007ffe0ff */
[----:B------:R-:W-:-:S02]  /*bfd0*/  @P0 IADD3 R0, R8, 0x10, RZ ;  /* 0x0000001008000810 */ /* 0x000fc40007ffe0ff */
[----:B------:R-:W-:Y:S02]  /*bfe0*/  SHF.R.S32.HI R8, RZ, 0x1f, R7 ;  /* 0x0000001fff087819 */ /* 0x000fe40000011407 */
[C---:B------:R-:W-:Y:S02]  /*bff0*/  IADD3 R20, P0, R7.reuse, R20, RZ ;  /* 0x0000001407147210 */ /* 0x040fe40007f1e0ff */
[----:B------:R-:W-:-:S05]  /*c000*/  IADD3 R7, -R7, RZ, RZ ;  /* 0x000000ff07077210 */ /* 0x000fca0007ffe1ff */
[----:B------:R-:W-:Y:S01]  /*c010*/  IMAD R7, R7, c[0x0][0x4e8], R14 ;  /* 0x00013a0007077a24 */ /* 0x000fe200078e020e */
[----:B------:R-:W-:Y:S01]  /*c020*/  MOV R5, 0x20 ;  /* 0x0000002000057802 */ /* 0x000fe20000000f00 */
[C---:B------:R-:W-:Y:S01]  /*c030*/  FMUL.FTZ R177, R11.reuse, R177 ;  /* 0x000000b10bb17220 */ /* 0x040fe20000410000 */
[----:B------:R-:W-:Y:S01]  /*c040*/  SHF.R.S32.HI R4, RZ, 0x1f, R12 ;  /* 0x0000001fff047819 */ /* 0x000fe2000001140c */
[C---:B------:R-:W-:Y:S01]  /*c050*/  FMUL.FTZ R176, R11.reuse, R176 ;  /* 0x000000b00bb07220 */ /* 0x040fe20000410000 */
[----:B------:R-:W-:Y:S01]  /*c060*/  IADD3.X R21, R8, R21, R2, P0, !PT ;  /* 0x0000001508157210 */ /* 0x000fe200007fe402 */
[C---:B------:R-:W-:Y:S01]  /*c070*/  FMUL.FTZ R179, R10.reuse, R179 ;  /* 0x000000b30ab37220 */ /* 0x040fe20000410000 */
[----:B------:R-:W-:Y:S01]  /*c080*/  SHF.R.S32.HI R9, RZ, 0x1f, R7 ;  /* 0x0000001fff097819 */ /* 0x000fe20000011407 */
[----:B------:R-:W-:Y:S01]  /*c090*/  FMUL.FTZ R178, R10, R178 ;  /* 0x000000b20ab27220 */ /* 0x000fe20000410000 */
[----:B------:R-:W-:Y:S01]  /*c0a0*/  MOV R2, 0x40 ;  /* 0x0000004000027802 */ /* 0x000fe20000000f00 */
[----:B------:R-:W-:-:S02]  /*c0b0*/  FMUL.FTZ R173, R11, R173 ;  /* 0x000000ad0bad7220 */ /* 0x000fc40000410000 */
[----:B------:R-:W-:Y:S02]  /*c0c0*/  FMUL.FTZ R172, R11, R172 ;  /* 0x000000ac0bac7220 */ /* 0x000fe40000410000 */
[C---:B------:R-:W-:Y:S02]  /*c0d0*/  FMUL.FTZ R175, R10.reuse, R175 ;  /* 0x000000af0aaf7220 */ /* 0x040fe40000410000 */
[C---:B------:R-:W-:Y:S01]  /*c0e0*/  FMUL.FTZ R174, R10.reuse, R174 ;  /* 0x000000ae0aae7220 */ /* 0x040fe20000410000 */
[----:B------:R-:W-:Y:S01]  /*c0f0*/  SEL R5, R5, 0xffffffe0, !P1 ;  /* 0xffffffe005057807 */ /* 0x000fe20004800000 */
[C---:B------:R-:W-:Y:S02]  /*c100*/  FMUL.FTZ R169, R11.reuse, R169 ;  /* 0x000000a90ba97220 */ /* 0x040fe40000410000 */
[----:B------:R-:W-:Y:S02]  /*c110*/  FMUL.FTZ R168, R11, R168 ;  /* 0x000000a80ba87220 */ /* 0x000fe40000410000 */
[----:B------:R-:W-:-:S02]  /*c120*/  FMUL.FTZ R171, R10, R171 ;  /* 0x000000ab0aab7220 */ /* 0x000fc40000410000 */
[C---:B------:R-:W-:Y:S02]  /*c130*/  FMUL.FTZ R170, R10.reuse, R170 ;  /* 0x000000aa0aaa7220 */ /* 0x040fe40000410000 */
[C---:B------:R-:W-:Y:S02]  /*c140*/  FMUL.FTZ R165, R11.reuse, R165 ;  /* 0x000000a50ba57220 */ /* 0x040fe40000410000 */
[----:B------:R-:W-:Y:S02]  /*c150*/  FMUL.FTZ R164, R11, R164 ;  /* 0x000000a40ba47220 */ /* 0x000fe40000410000 */
[C---:B------:R-:W-:Y:S02]  /*c160*/  FMUL.FTZ R167, R10.reuse, R167 ;  /* 0x000000a70aa77220 */ /* 0x040fe40000410000 */
[----:B------:R-:W-:Y:S01]  /*c170*/  FMUL.FTZ R166, R10, R166 ;  /* 0x000000a60aa67220 */ /* 0x000fe20000410000 */
[----:B------:R-:W-:Y:S01]  /*c180*/  F2FP.PACK_AB R176, R177, R176 ;  /* 0x000000b0b1b0723e */ /* 0x000fe200000000ff */
[----:B------:R-:W-:Y:S01]  /*c190*/  FMUL.FTZ R161, R11, R161 ;  /* 0x000000a10ba17220 */ /* 0x000fe20000410000 */
[----:B------:R-:W-:Y:S01]  /*c1a0*/  F2FP.PACK_AB R178, R179, R178 ;  /* 0x000000b2b3b2723e */ /* 0x000fe200000000ff */
[----:B------:R-:W-:Y:S01]  /*c1b0*/  FMUL.FTZ R160, R11, R160 ;  /* 0x000000a00ba07220 */ /* 0x000fe20000410000 */
[----:B------:R-:W-:Y:S01]  /*c1c0*/  SEL R2, R2, 0xffffffc0, !P2 ;  /* 0xffffffc002027807 */ /* 0x000fe20005000000 */
[----:B------:R-:W-:-:S02]  /*c1d0*/  FMUL.FTZ R163, R10, R163 ;  /* 0x000000a30aa37220 */ /* 0x000fc40000410000 */
[C---:B------:R-:W-:Y:S01]  /*c1e0*/  FMUL.FTZ R162, R10.reuse, R162 ;  /* 0x000000a20aa27220 */ /* 0x040fe20000410000 */
[----:B------:R-:W-:Y:S01]  /*c1f0*/  F2FP.PACK_AB R172, R173, R172 ;  /* 0x000000acadac723e */ /* 0x000fe200000000ff */
[----:B------:R-:W-:Y:S01]  /*c200*/  FMUL.FTZ R157, R11, R157 ;  /* 0x0000009d0b9d7220 */ /* 0x000fe20000410000 */
[----:B------:R-:W-:Y:S01]  /*c210*/  F2FP.PACK_AB R174, R175, R174 ;  /* 0x000000aeafae723e */ /* 0x000fe200000000ff */
[----:B------:R-:W-:Y:S02]  /*c220*/  FMUL.FTZ R156, R11, R156 ;  /* 0x0000009c0b9c7220 */ /* 0x000fe40000410000 */
[C---:B------:R-:W-:Y:S02]  /*c230*/  FMUL.FTZ R159, R10.reuse, R159 ;  /* 0x0000009f0a9f7220 */ /* 0x040fe40000410000 */
[----:B------:R-:W-:Y:S02]  /*c240*/  FMUL.FTZ R158, R10, R158 ;  /* 0x0000009e0a9e7220 */ /* 0x000fe40000410000 */
[----:B------:R-:W-:-:S02]  /*c250*/  IMAD R4, R4, c[0x0][0x3d8], RZ ;  /* 0x0000f60004047a24 */ /* 0x000fc400078e02ff */
[----:B------:R-:W-:Y:S01]  /*c260*/  IMAD R9, R9, c[0x0][0x488], RZ ;  /* 0x0001220009097a24 */ /* 0x000fe200078e02ff */
[----:B------:R-:W-:Y:S01]  /*c270*/  F2FP.PACK_AB R168, R169, R168 ;  /* 0x000000a8a9a8723e */ /* 0x000fe200000000ff */
[----:B------:R-:W-:Y:S01]  /*c280*/  FMUL.FTZ R153, R11, R153 ;  /* 0x000000990b997220 */ /* 0x000fe20000410000 */
[----:B------:R-:W-:Y:S01]  /*c290*/  F2FP.PACK_AB R170, R171, R170 ;  /* 0x000000aaabaa723e */ /* 0x000fe200000000ff */
[----:B------:R-:W-:Y:S01]  /*c2a0*/  FMUL.FTZ R152, R11, R152 ;  /* 0x000000980b987220 */ /* 0x000fe20000410000 */
[----:B------:R-:W-:Y:S01]  /*c2b0*/  IADD3 R8, R3, R5, RZ ;  /* 0x0000000503087210 */ /* 0x000fe20007ffe0ff */
[C---:B------:R-:W-:Y:S02]  /*c2c0*/  FMUL.FTZ R155, R10.reuse, R155 ;  /* 0x0000009b0a9b7220 */ /* 0x040fe40000410000 */
[C---:B------:R-:W-:Y:S01]  /*c2d0*/  FMUL.FTZ R154, R10.reuse, R154 ;  /* 0x0000009a0a9a7220 */ /* 0x040fe20000410000 */
[----:B------:R-:W-:Y:S01]  /*c2e0*/  F2FP.PACK_AB R164, R165, R164 ;  /* 0x000000a4a5a4723e */ /* 0x000fe200000000ff */
[----:B------:R-:W-:Y:S01]  /*c2f0*/  FMUL.FTZ R149, R11, R149 ;  /* 0x000000950b957220 */ /* 0x000fe20000410000 */
[----:B------:R-:W-:Y:S01]  /*c300*/  F2FP.PACK_AB R166, R167, R166 ;  /* 0x000000a6a7a6723e */ /* 0x000fe200000000ff */
[----:B------:R-:W-:Y:S01]  /*c310*/  FMUL.FTZ R148, R11, R148 ;  /* 0x000000940b947220 */ /* 0x000fe20000410000 */
[----:B------:R-:W-:Y:S01]  /*c320*/  IADD3 R5, R5, R0, RZ ;  /* 0x0000000005057210 */ /* 0x000fe20007ffe0ff */
[----:B------:R-:W-:-:S02]  /*c330*/  FMUL.FTZ R151, R10, R151 ;  /* 0x000000970a977220 */ /* 0x000fc40000410000 */
[C---:B------:R-:W-:Y:S01]  /*c340*/  FMUL.FTZ R150, R10.reuse, R150 ;  /* 0x000000960a967220 */ /* 0x040fe20000410000 */
        /* <DEDUP_REMOVED lines=11> */
[----:B------:R-:W-:Y:S01]  /*c400*/  STS [R3+0x80], R176 ;  /* 0x000080b003007388 */ /* 0x000fe20000000800 */
[----:B------:R-:W-:-:S02]  /*c410*/  FMUL.FTZ R143, R10, R143 ;  /* 0x0000008f0a8f7220 */ /* 0x000fc40000410000 */
[----:B------:R-:W-:Y:S01]  /*c420*/  FMUL.FTZ R142, R10, R142 ;  /* 0x0000008e0a8e7220 */ /* 0x000fe20000410000 */
[----:B------:R-:W-:Y:S01]  /*c430*/  STS [R3+0x480], R178 ;  /* 0x000480b203007388 */ /* 0x000fe20000000800 */
[----:B------:R-:W-:Y:S02]  /*c440*/  IMAD R4, R12, c[0x0][0x3dc], R4 ;  /* 0x0000f7000c047a24 */ /* 0x000fe400078e0204 */
[----:B------:R-:W-:Y:S01]  /*c450*/  IMAD.WIDE.U32 R20, R7, c[0x0][0x488], R20 ;  /* 0x0001220007147a25 */ /* 0x000fe200078e0014 */
[----:B------:R-:W-:Y:S01]  /*c460*/  F2FP.PACK_AB R152, R153, R152 ;  /* 0x000000989998723e */ /* 0x000fe200000000ff */
[----:B------:R-:W-:Y:S02]  /*c470*/  STS [R0], R172 ;  /* 0x000000ac00007388 */ /* 0x000fe40000000800 */
[----:B------:R-:W-:Y:S01]  /*c480*/  IMAD R9, R7, c[0x0][0x48c], R9 ;  /* 0x0001230007097a24 */ /* 0x000fe200078e0209 */
[----:B------:R-:W-:Y:S01]  /*c490*/  IADD3 R7, R2, R0, RZ ;  /* 0x0000000002077210 */ /* 0x000fe20007ffe0ff */
[----:B------:R-:W-:Y:S01]  /*c4a0*/  FMUL.FTZ R137, R11, R137 ;  /* 0x000000890b897220 */ /* 0x000fe20000410000 */
[----:B------:R-:W-:Y:S01]  /*c4b0*/  F2FP.PACK_AB R154, R155, R154 ;  /* 0x0000009a9b9a723e */ /* 0x000fe200000000ff */
[----:B------:R-:W-:Y:S01]  /*c4c0*/  FMUL.FTZ R136, R11, R136 ;  /* 0x000000880b887220 */ /* 0x000fe20000410000 */
[----:B------:R-:W-:Y:S01]  /*c4d0*/  STS [R0+0x400], R174 ;  /* 0x000400ae00007388 */ /* 0x000fe20000000800 */
[----:B------:R-:W-:-:S02]  /*c4e0*/  FMUL.FTZ R139, R10, R139 ;  /* 0x0000008b0a8b7220 */ /* 0x000fc40000410000 */
[----:B------:R-:W-:Y:S02]  /*c4f0*/  FMUL.FTZ R138, R10, R138 ;  /* 0x0000008a0a8a7220 */ /* 0x000fe40000410000 */
[----:B------:R-:W-:Y:S01]  /*c500*/  IMAD.WIDE.U32 R12, R12, c[0x0][0x3d8], R18 ;  /* 0x0000f6000c0c7a25 */ /* 0x000fe200078e0012 */
[----:B------:R-:W-:Y:S01]  /*c510*/  IADD3 R18, R2, R8, RZ ;  /* 0x0000000802127210 */ /* 0x000fe20007ffe0ff */
[----:B------:R-:W-:Y:S01]  /*c520*/  STS [R8+0x80], R168 ;  /* 0x000080a808007388 */ /* 0x000fe20000000800 */
[----:B------:R-:W-:Y:S01]  /*c530*/  F2FP.PACK_AB R148, R149, R148 ;  /* 0x000000949594723e */ /* 0x000fe200000000ff */
[----:B------:R-:W-:Y:S01]  /*c540*/  FMUL.FTZ R133, R11, R133 ;  /* 0x000000850b857220 */ /* 0x000fe20000410000 */
[----:B------:R-:W-:Y:S01]  /*c550*/  F2FP.PACK_AB R150, R151, R150 ;  /* 0x000000969796723e */ /* 0x000fe200000000ff */
[----:B------:R-:W-:Y:S01]  /*c560*/  FMUL.FTZ R132, R11, R132 ;  /* 0x000000840b847220 */ /* 0x000fe20000410000 */
[----:B------:R-:W-:Y:S01]  /*c570*/  STS [R8+0x480], R170 ;  /* 0x000480aa08007388 */ /* 0x000fe20000000800 */
[C---:B------:R-:W-:Y:S01]  /*c580*/  FMUL.FTZ R135, R10.reuse, R135 ;  /* 0x000000870a877220 */ /* 0x040fe20000410000 */
[----:B------:R-:W-:Y:S01]  /*c590*/  IADD3 R2, R5, R2, RZ ;  /* 0x0000000205027210 */ /* 0x000fe20007ffe0ff */
[C---:B------:R-:W-:Y:S01]  /*c5a0*/  FMUL.FTZ R134, R10.reuse, R134 ;  /* 0x000000860a867220 */ /* 0x040fe20000410000 */
[----:B------:R-:W-:Y:S01]  /*c5b0*/  F2FP.PACK_AB R144, R145, R144 ;  /* 0x000000909190723e */ /* 0x000fe200000000ff */
[----:B------:R-:W-:Y:S01]  /*c5c0*/  FMUL.FTZ R53, R11, R53 ;  /* 0x000000350b357220 */ /* 0x000fe20000410000 */
[----:B------:R-:W-:Y:S01]  /*c5d0*/  F2FP.PACK_AB R146, R147, R146 ;  /* 0x000000929392723e */ /* 0x000fe200000000ff */
[----:B------:R-:W-:Y:S01]  /*c5e0*/  FMUL.FTZ R52, R11, R52 ;  /* 0x000000340b347220 */ /* 0x000fe20000410000 */
[----:B------:R-:W-:Y:S01]  /*c5f0*/  STS [R5], R164 ;  /* 0x000000a405007388 */ /* 0x000fe20000000800 */
[----:B------:R-:W-:-:S02]  /*c600*/  FMUL.FTZ R55, R10, R55 ;  /* 0x000000370a377220 */ /* 0x000fc40000410000 */
[C---:B------:R-:W-:Y:S01]  /*c610*/  FMUL.FTZ R54, R10.reuse, R54 ;  /* 0x000000360a367220 */ /* 0x040fe20000410000 */
[----:B------:R-:W-:Y:S01]  /*c620*/  STS [R5+0x400], R166 ;  /* 0x000400a605007388 */ /* 0x000fe20000000800 */
[----:B------:R-:W-:Y:S01]  /*c630*/  FMUL.FTZ R57, R11, R57 ;  /* 0x000000390b397220 */ /* 0x000fe20000410000 */
[----:B------:R-:W-:Y:S01]  /*c640*/  F2FP.PACK_AB R140, R141, R140 ;  /* 0x0000008c8d8c723e */ /* 0x000fe200000000ff */
[----:B------:R-:W-:Y:S01]  /*c650*/  FMUL.FTZ R56, R11, R56 ;  /* 0x000000380b387220 */ /* 0x000fe20000410000 */
[----:B------:R-:W-:Y:S01]  /*c660*/  F2FP.PACK_AB R142, R143, R142 ;  /* 0x0000008e8f8e723e */ /* 0x000fe200000000ff */
[C---:B------:R-:W-:Y:S01]  /*c670*/  FMUL.FTZ R59, R10.reuse, R59 ;  /* 0x0000003b0a3b7220 */ /* 0x040fe20000410000 */
[----:B------:R-:W-:Y:S01]  /*c680*/  STS [R14+0x80], R160 ;  /* 0x000080a00e007388 */ /* 0x000fe20000000800 */
[C---:B------:R-:W-:Y:S01]  /*c690*/  FMUL.FTZ R58, R10.reuse, R58 ;  /* 0x0000003a0a3a7220 */ /* 0x040fe20000410000 */
[----:B------:R-:W-:Y:S01]  /*c6a0*/  F2FP.PACK_AB R136, R137, R136 ;  /* 0x000000888988723e */ /* 0x000fe200000000ff */
[C---:B------:R-:W-:Y:S01]  /*c6b0*/  FMUL.FTZ R61, R11.reuse, R61 ;  /* 0x0000003d0b3d7220 */ /* 0x040fe20000410000 */
[----:B------:R-:W-:Y:S01]  /*c6c0*/  STS [R14+0x480], R162 ;  /* 0x000480a20e007388 */ /* 0x000fe20000000800 */
[----:B------:R-:W-:Y:S01]  /*c6d0*/  FMUL.FTZ R60, R11, R60 ;  /* 0x0000003c0b3c7220 */ /* 0x000fe20000410000 */
[----:B------:R-:W-:Y:S01]  /*c6e0*/  F2FP.PACK_AB R138, R139, R138 ;  /* 0x0000008a8b8a723e */ /* 0x000fe200000000ff */
[C---:B------:R-:W-:Y:S01]  /*c6f0*/  FMUL.FTZ R63, R10.reuse, R63 ;  /* 0x0000003f0a3f7220 */ /* 0x040fe20000410000 */
[----:B------:R-:W-:Y:S01]  /*c700*/  STS [R7], R156 ;  /* 0x0000009c07007388 */ /* 0x000fe20000000800 */
[C---:B------:R-:W-:Y:S01]  /*c710*/  FMUL.FTZ R62, R10.reuse, R62 ;  /* 0x0000003e0a3e7220 */ /* 0x040fe20000410000 */
[----:B------:R-:W-:Y:S01]  /*c720*/  F2FP.PACK_AB R132, R133, R132 ;  /* 0x000000848584723e */ /* 0x000fe200000000ff */
[C---:B------:R-:W-:Y:S01]  /*c730*/  FMUL.FTZ R65, R11.reuse, R65 ;  /* 0x000000410b417220 */ /* 0x040fe20000410000 */
[----:B------:R-:W-:Y:S01]  /*c740*/  STS [R7+0x400], R158 ;  /* 0x0004009e07007388 */ /* 0x000fe20000000800 */
        /* <DEDUP_REMOVED lines=114> */
[----:B------:R-:W-:Y:S01]  /*ce70*/  FMUL.FTZ R129, R11, R129 ;  /* 0x000000810b817220 */ /* 0x000fe20000410000 */
[----:B------:R-:W-:Y:S01]  /*ce80*/  STS [R14+0x8080], R84 ;  /* 0x008080540e007388 */ /* 0x000fe20000000800 */
[----:B------:R-:W-:-:S02]  /*ce90*/  FMUL.FTZ R127, R10, R127 ;  /* 0x0000007f0a7f7220 */ /* 0x000fc40000410000 */
[C---:B------:R-:W-:Y:S01]  /*cea0*/  FMUL.FTZ R126, R10.reuse, R126 ;  /* 0x0000007e0a7e7220 */ /* 0x040fe20000410000 */
[----:B------:R-:W-:Y:S01]  /*ceb0*/  STS [R14+0x8480], R86 ;  /* 0x008480560e007388 */ /* 0x000fe20000000800 */
[C---:B------:R-:W-:Y:S01]  /*cec0*/  FMUL.FTZ R131, R10.reuse, R131 ;  /* 0x000000830a837220 */ /* 0x040fe20000410000 */
[----:B------:R-:W-:Y:S01]  /*ced0*/  F2FP.PACK_AB R112, R113, R112 ;  /* 0x000000707170723e */ /* 0x000fe200000000ff */
[----:B------:R-:W-:Y:S01]  /*cee0*/  FMUL.FTZ R11, R11, R128 ;  /* 0x000000800b0b7220 */ /* 0x000fe20000410000 */
[----:B------:R-:W-:Y:S01]  /*cef0*/  STS [R7+0x8000], R88 ;  /* 0x0080005807007388 */ /* 0x000fe20000000800 */
[----:B------:R-:W-:Y:S01]  /*cf00*/  FMUL.FTZ R10, R10, R130 ;  /* 0x000000820a0a7220 */ /* 0x000fe20000410000 */
[----:B------:R-:W-:Y:S02]  /*cf10*/  F2FP.PACK_AB R114, R115, R114 ;  /* 0x000000727372723e */ /* 0x000fe400000000ff */
[----:B------:R-:W-:Y:S01]  /*cf20*/  STS [R7+0x8400], R90 ;  /* 0x0084005a07007388 */ /* 0x000fe20000000800 */
[----:B------:R-:W-:-:S02]  /*cf30*/  F2FP.PACK_AB R116, R117, R116 ;  /* 0x000000747574723e */ /* 0x000fc400000000ff */
[----:B------:R-:W-:Y:S01]  /*cf40*/  F2FP.PACK_AB R118, R119, R118 ;  /* 0x000000767776723e */ /* 0x000fe200000000ff */
[----:B------:R-:W-:Y:S01]  /*cf50*/  STS [R18+0x8080], R92 ;  /* 0x0080805c12007388 */ /* 0x000fe20000000800 */
[----:B------:R-:W-:Y:S02]  /*cf60*/  LEA R17, P0, R20, c[0x0][0x450], 0x2 ;  /* 0x0001140014117a11 */ /* 0x000fe400078010ff */
[----:B------:R-:W-:Y:S01]  /*cf70*/  IADD3 R9, R21, R9, RZ ;  /* 0x0000000915097210 */ /* 0x000fe20007ffe0ff */
[----:B------:R-:W-:Y:S01]  /*cf80*/  STS [R18+0x8480], R94 ;  /* 0x0084805e12007388 */ /* 0x000fe20000000800 */
[----:B------:R-:W-:Y:S02]  /*cf90*/  F2FP.PACK_AB R120, R121, R120 ;  /* 0x000000787978723e */ /* 0x000fe400000000ff */
[----:B------:R-:W-:Y:S01]  /*cfa0*/  F2FP.PACK_AB R122, R123, R122 ;  /* 0x0000007a7b7a723e */ /* 0x000fe200000000ff */
        /* <DEDUP_REMOVED lines=23> */
[----:B------:R-:W-:Y:S04]  /*d120*/  SHFL.IDX PT, R20, R17, RZ, 0x1c1f ;  /* 0x001c1fff11147589 */ /* 0x000fe800000e0000 */
[----:B------:R-:W3:Y:S04]  /*d130*/  SHFL.IDX PT, R21, R9, RZ, 0x1c1f ;  /* 0x001c1fff09157589 */ /* 0x000ee800000e0000 */
[----:B------:R-:W-:Y:S06]  /*d140*/  BAR.SYNC.DEFER_BLOCKING 0x1, 0x100 ;  /* 0x0044000000007b1d */ /* 0x000fec0000010000 */
[----:B------:R-:W-:Y:S04]  /*d150*/  SHFL.IDX PT, R22, R17, 0x1, 0x1c1f ;  /* 0x003c1f0011167f89 */ /* 0x000fe800000e0000 */
[----:B------:R-:W4:Y:S01]  /*d160*/  SHFL.IDX PT, R23, R9, 0x1, 0x1c1f ;  /* 0x003c1f0009177f89 */ /* 0x000f2200000e0000 */
[----:B-1----:R-:W-:-:S03]  /*d170*/  SHF.L.U32 R14, R24, 0x1, RZ ;  /* 0x00000001180e7819 */ /* 0x002fc600000006ff */
[----:B---3--:R1:W-:Y:S04]  /*d180*/  @!P5 ST.E [R20.64], R16 ;  /* 0x000000101400d985 */ /* 0x0083e8000c10190c */
[----:B----4-:R1:W-:Y:S04]  /*d190*/  @!P3 ST.E [R22.64], R15 ;  /* 0x0000000f1600b985 */ /* 0x0103e8000c10190c */
        /* <DEDUP_REMOVED lines=12> */
[----:B------:R-:W-:-:S02]  /*d260*/  IADD3 R4, R13, R4, RZ ;  /* 0x000000040d047210 */ /* 0x000fc40007ffe0ff */
[----:B------:R-:W-:-:S04]  /*d270*/  LEA R0, P0, R12, c[0x0][0x380], 0x1 ;  /* 0x0000e0000c007a11 */ /* 0x000fc800078008ff */
[----:B------:R-:W-:Y:S02]  /*d280*/  LEA.HI.X R73, R12, c[0x0][0x384], R4, 0x1, P0 ;  /* 0x0000e1000c497a11 */ /* 0x000fe400000f0c04 */
[----:B--2---:R-:W-:Y:S01]  /*d290*/  ISETP.GE.AND P0, PT, R83, R6, PT ;  /* 0x000000065300720c */ /* 0x004fe20003f06270 */
[----:B------:R2:W1:Y:S01]  /*d2a0*/  SHFL.IDX PT, R74, R0, RZ, 0x181f ;  /* 0x00181fff004a7589 */ /* 0x00046200000e0000 */
[----:B------:R-:W-:Y:S03]  /*d2b0*/  BSSY B0, `(.L_x_775) ;  /* 0x000001f000007945 */ /* 0x000fe60003800000 */
[----:B------:R2:W1:Y:S08]  /*d2c0*/  SHFL.IDX PT, R75, R73, RZ, 0x181f ;  /* 0x00181fff494b7589 */ /* 0x00047000000e0000 */
[----:B------:R-:W-:Y:S05]  /*d2d0*/  @P0 BRA `(.L_x_776) ;  /* 0x000001c000000947 */ /* 0x000fea0003800000 */
[----:B---34-:R-:W3:Y:S01]  /*d2e0*/  LDS.128 R68, [R14+0x80] ;  /* 0x000080000e447984 */ /* 0x018ee20000000c00 */
[----:B-----5:R-:W-:-:S02]  /*d2f0*/  IADD3 R72, R81, 0x40, RZ ;  /* 0x0000004051487810 */ /* 0x020fc40007ffe0ff */
[C---:B------:R-:W-:Y:S01]  /*d300*/  IADD3 R5, R81.reuse, 0x80, RZ ;  /* 0x0000008051057810 */ /* 0x040fe20007ffe0ff */
[----:B------:R-:W4:Y:S01]  /*d310*/  LDS.128 R64, [R14+0x4080] ;  /* 0x004080000e407984 */ /* 0x000f220000000c00 */
[----:B------:R-:W-:Y:S02]  /*d320*/  IADD3 R3, R81, 0xc0, RZ ;  /* 0x000000c051037810 */ /* 0x000fe40007ffe0ff */
[----:B------:R-:W-:Y:S01]  /*d330*/  ISETP.GE.AND P2, PT, R72, c[0x0][0x3c8], PT ;  /* 0x0000f20048007a0c */ /* 0x000fe20003f46270 */
[----:B------:R-:W2:Y:S01]  /*d340*/  LDS.128 R60, [R14+0x8080] ;  /* 0x008080000e3c7984 */ /* 0x000ea20000000c00 */
        /* <DEDUP_REMOVED lines=15> */
[----:B---3--:R3:W-:Y:S03]  /*d440*/  @!P3 ST.E.128 [R76.64], R68 ;  /* 0x000000444c00b985 */ /* 0x0087e6000c101d0c */
[--C-:B------:R-:W-:Y:S01]  /*d450*/  @!P1 IMAD.WIDE R4, R4, 0x2, R74.reuse ;  /* 0x0000000204049825 */ /* 0x100fe200078e024a */
[----:B----4-:R3:W-:Y:S03]  /*d460*/  @!P2 ST.E.128 [R78.64], R64 ;  /* 0x000000404e00a985 */ /* 0x0107e6000c101d0c */
[----:B------:R-:W-:Y:S01]  /*d470*/  @!P0 IMAD.WIDE R2, R2, 0x2, R74 ;  /* 0x0000000202028825 */ /* 0x000fe200078e024a */
[----:B--2---:R3:W-:Y:S04]  /*d480*/  @!P1 ST.E.128 [R4.64], R60 ;  /* 0x0000003c04009985 */ /* 0x0047e8000c101d0c */
[----:B-1----:R3:W-:Y:S02]  /*d490*/  @!P0 ST.E.128 [R2.64], R12 ;  /* 0x0000000c02008985 */ /* 0x0027e4000c101d0c */
.L_x_776:
[----:B---34-:R-:W-:Y:S05]  /*d4a0*/  BSYNC B0 ;  /* 0x0000000000007941 */ /* 0x018fea0003800000 */
.L_x_775:
[----:B------:R-:W-:Y:S01]  /*d4b0*/  IADD3 R2, R83, 0x20, RZ ;  /* 0x0000002053027810 */ /* 0x000fe20007ffe0ff */
[----:B-1----:R1:W3:Y:S01]  /*d4c0*/  SHFL.IDX PT, R15, R73, 0x1, 0x181f ;  /* 0x00381f00490f7f89 */ /* 0x0022e200000e0000 */
[----:B------:R-:W-:Y:S02]  /*d4d0*/  BSSY B0, `(.L_x_777) ;  /* 0x000001c000007945 */ /* 0x000fe40003800000 */
[----:B------:R-:W-:Y:S01]  /*d4e0*/  ISETP.GE.AND P0, PT, R2, R6, PT ;  /* 0x000000060200720c */ /* 0x000fe20003f06270 */
[----:B------:R1:W4:-:S12]  /*d4f0*/  SHFL.IDX PT, R14, R0, 0x1, 0x181f ;  /* 0x00381f00000e7f89 */ /* 0x00031800000e0000 */
        /* <DEDUP_REMOVED lines=25> */
.L_x_778:
[----:B------:R-:W-:Y:S05]  /*d690*/  BSYNC B0 ;  /* 0x0000000000007941 */ /* 0x000fea0003800000 */
.L_x_777:
[----:B---3--:R-:W-:Y:S01]  /*d6a0*/  IADD3 R2, R83, 0x40, RZ ;  /* 0x0000004053027810 */ /* 0x008fe20007ffe0ff */
[----:B------:R3:W1:Y:S01]  /*d6b0*/  SHFL.IDX PT, R15, R73, 0x2, 0x181f ;  /* 0x00581f00490f7f89 */ /* 0x00066200000e0000 */
[----:B------:R-:W-:Y:S02]  /*d6c0*/  BSSY B0, `(.L_x_779) ;  /* 0x000001c000007945 */ /* 0x000fe40003800000 */
[----:B------:R-:W-:Y:S01]  /*d6d0*/  ISETP.GE.AND P0, PT, R2, R6, PT ;  /* 0x000000060200720c */ /* 0x000fe20003f06270 */
[----:B----4-:R3:W4:-:S12]  /*d6e0*/  SHFL.IDX PT, R14, R0, 0x2, 0x181f ;  /* 0x00581f00000e7f89 */ /* 0x01071800000e0000 */
        /* <DEDUP_REMOVED lines=25> */
.L_x_780:
[----:B------:R-:W-:Y:S05]  /*d880*/  BSYNC B0 ;  /* 0x0000000000007941 */ /* 0x000fea0003800000 */
.L_x_779:
[----:B-1----:R1:W2:Y:S04]  /*d890*/  SHFL.IDX PT, R12, R0, 0x3, 0x181f ;  /* 0x00781f00000c7f89 */ /* 0x0022a800000e0000 */
[----:B------:R3:W4:Y:S02]  /*d8a0*/  SHFL.IDX PT, R13, R73, 0x3, 0x181f ;  /* 0x00781f00490d7f89 */ /* 0x00072400000e0000 */
[----:B-123--:R-:W-:-:S04]  /*d8b0*/  IADD3 R0, R83, 0x60, RZ ;  /* 0x0000006053007810 */ /* 0x00efc80007ffe0ff */
[----:B------:R-:W-:-:S13]  /*d8c0*/  ISETP.GE.AND P0, PT, R0, R6, PT ;  /* 0x000000060000720c */ /* 0x000fda0003f06270 */
[----:B------:R-:W-:Y:S05]  /*d8d0*/  @P0 EXIT ;  /* 0x000000000000094d */ /* 0x000fea0003800000 */
[C---:B----45:R-:W-:Y:S02]  /*d8e0*/  IADD3 R4, R81.reuse, 0x40, RZ ;  /* 0x0000004051047810 */ /* 0x070fe40007ffe0ff */
[C---:B------:R-:W-:Y:S02]  /*d8f0*/  IADD3 R2, R81.reuse, 0x80, RZ ;  /* 0x0000008051027810 */ /* 0x040fe40007ffe0ff */
[----:B------:R-:W-:Y:S02]  /*d900*/  ISETP.GE.AND P1, PT, R4, c[0x0][0x3c8], PT ;  /* 0x0000f20004007a0c */ /* 0x000fe40003f26270 */
[----:B------:R-:W-:Y:S02]  /*d910*/  ISETP.GE.AND P0, PT, R2, c[0x0][0x3c8], PT ;  /* 0x0000f20002007a0c */ /* 0x000fe40003f06270 */
[----:B------:R-:W-:-:S09]  /*d920*/  ISETP.GE.AND P2, PT, R81, c[0x0][0x3c8], PT ;  /* 0x0000f20051007a0c */ /* 0x000fd20003f46270 */
[----:B------:R-:W-:Y:S02]  /*d930*/  @!P1 SHF.R.S32.HI R3, RZ, 0x1f, R4 ;  /* 0x0000001fff039819 */ /* 0x000fe40000011404 */
[----:B------:R-:W-:Y:S02]  /*d940*/  @!P0 SHF.R.S32.HI R0, RZ, 0x1f, R2 ;  /* 0x0000001fff008819 */ /* 0x000fe40000011402 */
[----:B------:R-:W-:Y:S01]  /*d950*/  @!P1 LEA.HI R3, R3, R4, RZ, 0x3 ;  /* 0x0000000403039211 */ /* 0x000fe200078f18ff */
[--C-:B------:R-:W-:Y:S01]  /*d960*/  @!P2 IMAD.WIDE R4, R81, 0x2, R12.reuse ;  /* 0x000000025104a825 */ /* 0x100fe200078e020c */
[----:B------:R-:W-:Y:S02]  /*d970*/  @!P0 LEA.HI R0, R0, R2, RZ, 0x3 ;  /* 0x0000000200008211 */ /* 0x000fe400078f18ff */
[----:B------:R-:W-:Y:S02]  /*d980*/  @!P1 LOP3.LUT R3, R3, 0xfffffff8, RZ, 0xc0, !PT ;  /* 0xfffffff803039812 */ /* 0x000fe400078ec0ff */
[----:B------:R-:W-:Y:S01]  /*d990*/  @!P0 LOP3.LUT R0, R0, 0xfffffff8, RZ, 0xc0, !PT ;  /* 0xfffffff800008812 */ /* 0x000fe200078ec0ff */
[----:B------:R-:W-:Y:S02]  /*d9a0*/  @!P2 ST.E.128 [R4.64], R48 ;  /* 0x000000300400a985 */ /* 0x000fe4000c101d0c */
[----:B------:R-:W-:-:S04]  /*d9b0*/  @!P1 IMAD.WIDE R2, R3, 0x2, R12 ;  /* 0x0000000203029825 */ /* 0x000fc800078e020c */
[----:B------:R-:W-:Y:S01]  /*d9c0*/  @!P0 IMAD.WIDE R6, R0, 0x2, R12 ;  /* 0x0000000200068825 */ /* 0x000fe200078e020c */
[----:B------:R1:W-:Y:S04]  /*d9d0*/  @!P1 ST.E.128 [R2.64], R36 ;  /* 0x0000002402009985 */ /* 0x0003e8000c101d0c */
[----:B------:R2:W-:Y:S01]  /*d9e0*/  @!P0 ST.E.128 [R6.64], R24 ;  /* 0x0000001806008985 */ /* 0x0005e2000c101d0c */
[----:B-1----:R-:W-:-:S04]  /*d9f0*/  IADD3 R2, R81, 0xc0, RZ ;  /* 0x000000c051027810 */ /* 0x002fc80007ffe0ff */
[----:B------:R-:W-:-:S13]  /*da00*/  ISETP.GE.AND P0, PT, R2, c[0x0][0x3c8], PT ;  /* 0x0000f20002007a0c */ /* 0x000fda0003f06270 */
[----:B------:R-:W-:Y:S05]  /*da10*/  @P0 EXIT ;  /* 0x000000000000094d */ /* 0x000fea0003800000 */
[----:B--2---:R-:W-:-:S04]  /*da20*/  SHF.R.S32.HI R0, RZ, 0x1f, R2 ;  /* 0x0000001fff007819 */ /* 0x004fc80000011402 */
[----:B------:R-:W-:-:S04]  /*da30*/  LEA.HI R0, R0, R2, RZ, 0x3 ;  /* 0x0000000200007211 */ /* 0x000fc800078f18ff */
[----:B------:R-:W-:-:S05]  /*da40*/  LOP3.LUT R0, R0, 0xfffffff8, RZ, 0xc0, !PT ;  /* 0xfffffff800007812 */ /* 0x000fca00078ec0ff */
[----:B------:R-:W-:-:S05]  /*da50*/  IMAD.WIDE R12, R0, 0x2, R12 ;  /* 0x00000002000c7825 */ /* 0x000fca00078e020c */
[----:B------:R-:W-:Y:S01]  /*da60*/  ST.E.128 [R12.64], R8 ;  /* 0x000000080c007985 */ /* 0x000fe2000c101d0c */
[----:B------:R-:W-:Y:S05]  /*da70*/  EXIT ;  /* 0x000000000000794d */ /* 0x000fea0003800000 */
.L_x_781:
        /* <DEDUP_REMOVED lines=16> */
.L_x_3545:


//--------------------- .text._ZN7cutlass13device_kernelIN5flash19enable_sm80_to_sm89INS1_16FlashAttnFwdSm80INS1_25CollectiveMainloopFwdSm80ILi8ELi1ELb0EN4cute5tupleIJNS5_1CILi128EEENS7_ILi96EEENS7_ILi256EEEEEELi256ENS_6half_tEfNS_4arch4Sm80ELb0ELb0ELb1ELb1ELb1ELb0ELb1ELb0EEENS1_21CollectiveEpilogueFwdINS6_IJS8_SA_S9_EEENS6_IJNS7_ILi1EEESI_SI_EEESC_SE_Li256ELb1ELb1ELb0ELb0EEENS1_19SingleTileSchedulerILb1ELb0ELb1ELi128EEEEEEEEEvNT_6ParamsE --------------------------
	.section	.text._ZN7cutlass13device_kernelIN5flash19enable_sm80_to_sm89INS1_16FlashAttnFwdSm80INS1_25CollectiveMainloopFwdSm80ILi8ELi1ELb0EN4cute5tupleIJNS5_1CILi128EEENS7_ILi96EEENS7_ILi256EEEEEELi256ENS_6half_tEfNS_4arch4Sm80ELb0ELb0ELb1ELb1ELb1ELb0ELb1ELb0EEENS1_21CollectiveEpilogueFwdINS6_IJS8_SA_S9_EEENS6_IJNS7_ILi1EEESI_SI_EEESC_SE_Li256ELb1ELb1ELb0ELb0EEENS1_19SingleTileSchedulerILb1ELb0ELb1ELi128EEEEEEEEEvNT_6ParamsE,"ax",@progbits
	.sectioninfo	@"SHI_REGISTERS=255"
	.align	128
.text._ZN7cutlass13device_kernelIN5flash19enable_sm80_to_sm89INS1_16FlashAttnFwdSm80INS1_25CollectiveMainloopFwdSm80ILi8ELi1ELb0EN4cute5tupleIJNS5_1CILi128EEENS7_ILi96EEENS7_ILi256EEEEEELi256ENS_6half_tEfNS_4arch4Sm80ELb0ELb0ELb1ELb1ELb1ELb0ELb1ELb0EEENS1_21CollectiveEpilogueFwdINS6_IJS8_SA_S9_EEENS6_IJNS7_ILi1EEESI_SI_EEESC_SE_Li256ELb1ELb1ELb0ELb0EEENS1_19SingleTileSchedulerILb1ELb0ELb1ELi128EEEEEEEEEvNT_6ParamsE:
        .type           _ZN7cutlass13device_kernelIN5flash19enable_sm80_to_sm89INS1_16FlashAttnFwdSm80INS1_25CollectiveMainloopFwdSm80ILi8ELi1ELb0EN4cute5tupleIJNS5_1CILi128EEENS7_ILi96EEENS7_ILi256EEEEEELi256ENS_6half_tEfNS_4arch4Sm80ELb0ELb0ELb1ELb1ELb1ELb0ELb1ELb0EEENS1_21CollectiveEpilogueFwdINS6_IJS8_SA_S9_EEENS6_IJNS7_ILi1EEESI_SI_EEESC_SE_Li256ELb1ELb1ELb0ELb0EEENS1_19SingleTileSchedulerILb1ELb0ELb1ELi128EEEEEEEEEvNT_6ParamsE,@function
        .size           _ZN7cutlass13device_kernelIN5flash19enable_sm80_to_sm89INS1_16FlashAttnFwdSm80INS1_25CollectiveMainloopFwdSm80ILi8ELi1ELb0EN4cute5tupleIJNS5_1CILi128EEENS7_ILi96EEENS7_ILi256EEEEEELi256ENS_6half_tEfNS_4arch4Sm80ELb0ELb0ELb1ELb1ELb1ELb0ELb1ELb0EEENS1_21CollectiveEpilogueFwdINS6_IJS8_SA_S9_EEENS6_IJNS7_ILi1EEESI_SI_EEESC_SE_Li256ELb1ELb1ELb0ELb0EEENS1_19SingleTileSchedulerILb1ELb0ELb1ELi128EEEEEEEEEvNT_6ParamsE,(.L_x_3546 - _ZN7cutlass13device_kernelIN5flash19enable_sm80_to_sm89INS1_16FlashAttnFwdSm80INS1_25CollectiveMainloopFwdSm80ILi8ELi1ELb0EN4cute5tupleIJNS5_1CILi128EEENS7_ILi96EEENS7_ILi256EEEEEELi256ENS_6half_tEfNS_4arch4Sm80ELb0ELb0ELb1ELb1ELb1ELb0ELb1ELb0EEENS1_21CollectiveEpilogueFwdINS6_IJS8_SA_S9_EEENS6_IJNS7_ILi1EEESI_SI_EEESC_SE_Li256ELb1ELb1ELb0ELb0EEENS1_19SingleTileSchedulerILb1ELb0ELb1ELi128EEEEEEEEEvNT_6ParamsE)
        .other          _ZN7cutlass13device_kernelIN5flash19enable_sm80_to_sm89INS1_16FlashAttnFwdSm80INS1_25CollectiveMainloopFwdSm80ILi8ELi1ELb0EN4cute5tupleIJNS5_1CILi128EEENS7_ILi96EEENS7_ILi256EEEEEELi256ENS_6half_tEfNS_4arch4Sm80ELb0ELb0ELb1ELb1ELb1ELb0ELb1ELb0EEENS1_21CollectiveEpilogueFwdINS6_IJS8_SA_S9_EEENS6_IJNS7_ILi1EEESI_SI_EEESC_SE_Li256ELb1ELb1ELb0ELb0EEENS1_19SingleTileSchedulerILb1ELb0ELb1ELi128EEEEEEEEEvNT_6ParamsE,@"STO_CUDA_ENTRY STV_DEFAULT"
_ZN7cutlass13device_kernelIN5flash19enable_sm80_to_sm89INS1_16FlashAttnFwdSm80INS1_25CollectiveMainloopFwdSm80ILi8ELi1ELb0EN4cute5tupleIJNS5_1CILi128EEENS7_ILi96EEENS7_ILi256EEEEEELi256ENS_6half_tEfNS_4arch4Sm80ELb0ELb0ELb1ELb1ELb1ELb0ELb1ELb0EEENS1_21CollectiveEpilogueFwdINS6_IJS8_SA_S9_EEENS6_IJNS7_ILi1EEESI_SI_EEESC_SE_Li256ELb1ELb1ELb0ELb0EEENS1_19SingleTileSchedulerILb1ELb0ELb1ELi128EEEEEEEEEvNT_6ParamsE:
        /* <DEDUP_REMOVED lines=21> */
.L_x_783:
        /* <DEDUP_REMOVED lines=13> */
.L_x_785:
[----:B------:R-:W-:Y:S02]  /*0220*/  ULDC UR6, c[0x0][0x54c] ;  /* 0x0001530000067ab9 */ /* 0x000fe40000000800 */
.L_x_784:
[----:B------:R-:W-:Y:S02]  /*0230*/  ULDC UR4, c[0x0][0x548] ;  /* 0x0001520000047ab9 */ /* 0x000fe40000000800 */
[----:B------:R-:W-:-:S02]  /*0240*/  USHF.L.U32 UR5, UR5, 0x7, URZ ;  /* 0x0000000705057899 */ /* 0x000fc4000800063f */
[----:B------:R-:W-:-:S04]  /*0250*/  UIMAD UR4, UR6, UR4, URZ ;  /* 0x00000004060472a4 */ /* 0x000fc8000f8e023f */
[----:B------:R-:W-:-:S04]  /*0260*/  UISETP.GE.AND UP0, UPT, UR5, UR4, UPT ;  /* 0x000000040500728c */ /* 0x000fc8000bf06270 */
[----:B------:R-:W-:Y:S01]  /*0270*/  USEL UR11, UR11, 0xffffffff, !UP0 ;  /* 0xffffffff0b0b7887 */ /* 0x000fe2000c000000 */
[----:B------:R-:W-:Y:S05]  /*0280*/  BRA `(.L_x_786) ;  /* 0x000001b000007947 */ /* 0x000fea0003800000 */
.L_x_782:
        /* <DEDUP_REMOVED lines=8> */
.L_x_787:
        /* <DEDUP_REMOVED lines=13> */
.L_x_789:
[----:B------:R-:W-:Y:S02]  /*03e0*/  ULDC UR6, c[0x0][0x54c] ;  /* 0x0001530000067ab9 */ /* 0x000fe40000000800 */
.L_x_788:
[----:B------:R-:W-:Y:S02]  /*03f0*/  ULDC UR4, c[0x0][0x548] ;  /* 0x0001520000047ab9 */ /* 0x000fe40000000800 */
[----:B------:R-:W-:-:S02]  /*0400*/  USHF.L.U32 UR5, UR5, 0x7, URZ ;  /* 0x0000000705057899 */ /* 0x000fc4000800063f */
[----:B------:R-:W-:-:S04]  /*0410*/  UIMAD UR4, UR6, UR4, URZ ;  /* 0x00000004060472a4 */ /* 0x000fc8000f8e023f */
[----:B------:R-:W-:-:S04]  /*0420*/  UISETP.GE.AND UP0, UPT, UR5, UR4, UPT ;  /* 0x000000040500728c */ /* 0x000fc8000bf06270 */
[----:B------:R-:W-:-:S06]  /*0430*/  USEL UR11, UR11, 0xffffffff, !UP0 ;  /* 0xffffffff0b0b7887 */ /* 0x000fcc000c000000 */
.L_x_786:
        /* <DEDUP_REMOVED lines=39> */
[----:B-1-3--:R-:W-:Y:S05]  /*06b0*/  @P1 BRA `(.L_x_790) ;  /* 0x0000004000001947 */ /* 0x00afea0003800000 */
[----:B------:R-:W-:Y:S05]  /*06c0*/  @!P0 BRA `(.L_x_790) ;  /* 0x0000003000008947 */ /* 0x000fea0003800000 */
[----:B-----5:R1:W3:Y:S04]  /*06d0*/  LDG.E R0, [R8.64] ;  /* 0x0000000c08007981 */ /* 0x0202e8000c1e1900 */
[----:B-1----:R-:W3:Y:S02]  /*06e0*/  LDG.E R8, [R8.64+0x4] ;  /* 0x0000040c08087981 */ /* 0x002ee4000c1e1900 */
[----:B---3--:R-:W-:-:S02]  /*06f0*/  IADD3 R0, -R0, R8, RZ ;  /* 0x0000000800007210 */ /* 0x008fc40007ffe1ff */
.L_x_790:
[----:B------:R-:W-:-:S04]  /*0700*/  ISETP.NE.U32.AND P0, PT, RZ, c[0x0][0x368], PT ;  /* 0x0000da00ff007a0c */ /* 0x000fc80003f05070 */
[----:B------:R-:W-:-:S13]  /*0710*/  ISETP.NE.AND.EX P0, PT, RZ, c[0x0][0x36c], PT, P0 ;  /* 0x0000db00ff007a0c */ /* 0x000fda0003f05300 */
[----:B------:R-:W-:Y:S05]  /*0720*/  @!P0 BRA `(.L_x_791) ;  /* 0x0000007000008947 */ /* 0x000fea0003800000 */
[----:B------:R-:W-:Y:S02]  /*0730*/  ULDC.64 UR4, c[0x0][0x368] ;  /* 0x0000da0000047ab9 */ /* 0x000fe40000000a00 */
[----:B------:R-:W-:-:S06]  /*0740*/  UIMAD.WIDE UR4, UR11, UR15, UR4 ;  /* 0x0000000f0b0472a5 */ /* 0x000fcc000f8e0204 */
[----:B------:R-:W-:Y:S02]  /*0750*/  MOV R4, UR4 ;  /* 0x0000000400047c02 */ /* 0x000fe40008000f00 */
[----:B------:R-:W-:-:S05]  /*0760*/  MOV R5, UR5 ;  /* 0x0000000500057c02 */ /* 0x000fca0008000f00 */
[----:B------:R-:W3:Y:S02]  /*0770*/  LDG.E R4, [R4.64] ;  /* 0x0000000c04047981 */ /* 0x000ee4000c1e1900 */
[----:B---3--:R1:W3:Y:S02]  /*0780*/  R2UR UR4, R4 ;  /* 0x00000000040473c2 */ /* 0x0082e400000e0000 */
[----:B-1-3--:R-:W-:Y:S05]  /*0790*/  BRA `(.L_x_792) ;  /* 0x000000c000007947 */ /* 0x00afea0003800000 */
.L_x_791:
[----:B------:R-:W-:-:S04]  /*07a0*/  ISETP.NE.U32.AND P0, PT, RZ, c[0x0][0x350], PT ;  /* 0x0000d400ff007a0c */ /* 0x000fc80003f05070 */
[----:B------:R-:W-:-:S13]  /*07b0*/  ISETP.NE.AND.EX P0, PT, RZ, c[0x0][0x354], PT, P0 ;  /* 0x0000d500ff007a0c */ /* 0x000fda0003f05300 */
[----:B------:R-:W-:Y:S05]  /*07c0*/  @!P0 BRA `(.L_x_792) ;  /* 0x0000009000008947 */ /* 0x000fea0003800000 */
[----:B------:R-:W-:Y:S02]  /*07d0*/  ULDC.64 UR4, c[0x0][0x350] ;  /* 0x0000d40000047ab9 */ /* 0x000fe40000000a00 */
[----:B------:R-:W-:-:S06]  /*07e0*/  UIMAD.WIDE UR4, UR11, UR15, UR4 ;  /* 0x0000000f0b0472a5 */ /* 0x000fcc000f8e0204 */
[----:B------:R-:W-:Y:S02]  /*07f0*/  MOV R6, UR4 ;  /* 0x0000000400067c02 */ /* 0x000fe40008000f00 */
[----:B------:R-:W-:-:S05]  /*0800*/  MOV R7, UR5 ;  /* 0x0000000500077c02 */ /* 0x000fca0008000f00 */
[----:B------:R-:W3:Y:S04]  /*0810*/  LDG.E R4, [R6.64] ;  /* 0x0000000c06047981 */ /* 0x000ee8000c1e1900 */
[----:B------:R-:W4:Y:S01]  /*0820*/  LDG.E R3, [R6.64+0x4] ;  /* 0x0000040c06037981 */ /* 0x000f22000c1e1900 */
[----:B---3--:R-:W1:Y:S08]  /*0830*/  R2UR UR5, R4 ;  /* 0x00000000040573c2 */ /* 0x008e7000000e0000 */
[----:B----4-:R-:W1:Y:S02]  /*0840*/  R2UR UR4, R3 ;  /* 0x00000000030473c2 */ /* 0x010e6400000e0000 */
[----:B-1----:R-:W-:-:S06]  /*0850*/  UIADD3 UR4, -UR5, UR4, URZ ;  /* 0x0000000405047290 */ /* 0x002fcc000fffe13f */
.L_x_792:
[----:B--2---:R-:W-:Y:S01]  /*0860*/  UIADD3 UR7, -UR10, UR4, URZ ;  /* 0x000000040a077290 */ /* 0x004fe2000fffe13f */
[----:B------:R-:W-:Y:S01]  /*0870*/  PLOP3.LUT P2, PT, PT, PT, PT, 0x80, 0x0 ;  /* 0x000000000000781c */ /* 0x000fe20003f4f070 */
[----:B------:R-:W-:Y:S01]  /*0880*/  CS2R R4, SRZ ;  /* 0x0000000000047805 */ /* 0x000fe2000001ff00 */
[----:B------:R-:W-:Y:S01]  /*0890*/  IMAD.MOV.U32 R130, RZ, RZ, RZ ;  /* 0x000000ffff827224 */ /* 0x000fe200078e00ff */
[----:B------:R-:W-:Y:S01]  /*08a0*/  UISETP.GE.AND UP0, UPT, UR7, 0x1, UPT ;  /* 0x000000010700788c */ /* 0x000fe2000bf06270 */
[----:B------:R-:W-:Y:S01]  /*08b0*/  IMAD.MOV.U32 R128, RZ, RZ, RZ ;  /* 0x000000ffff807224 */ /* 0x000fe200078e00ff */
[----:B------:R-:W-:Y:S01]  /*08c0*/  UIADD3 UR4, UR7, 0x5f, URZ ;  /* 0x0000005f07047890 */ /* 0x000fe2000fffe03f */
[----:B------:R-:W-:Y:S01]  /*08d0*/  CS2R R126, SRZ ;  /* 0x00000000007e7805 */ /* 0x000fe2000001ff00 */
[----:B------:R-:W-:Y:S01]  /*08e0*/  CS2R R124, SRZ ;  /* 0x00000000007c7805 */ /* 0x000fe2000001ff00 */
[----:B------:R-:W-:Y:S01]  /*08f0*/  CS2R R122, SRZ ;  /* 0x00000000007a7805 */ /* 0x000fe2000001ff00 */
[----:B------:R-:W-:Y:S01]  /*0900*/  PLOP3.LUT P0, PT, PT, PT, UP0, 0x80, 0x0 ;  /* 0x000000000000781c */ /* 0x000fe20003f0f008 */
[----:B------:R-:W-:Y:S01]  /*0910*/  UIMAD.WIDE UR4, UR4, 0x2aaaaaab, URZ ;  /* 0x2aaaaaab040478a5 */ /* 0x000fe2000f8e023f */
[----:B------:R-:W-:Y:S01]  /*0920*/  CS2R R120, SRZ ;  /* 0x0000000000787805 */ /* 0x000fe2000001ff00 */
[----:B------:R-:W-:Y:S01]  /*0930*/  CS2R R118, SRZ ;  /* 0x0000000000767805 */ /* 0x000fe2000001ff00 */
[----:B------:R-:W-:Y:S01]  /*0940*/  CS2R R116, SRZ ;  /* 0x0000000000747805 */ /* 0x000fe2000001ff00 */
[----:B------:R-:W-:Y:S01]  /*0950*/  USHF.R.U32.HI UR6, URZ, 0x1f, UR5 ;  /* 0x0000001f3f067899 */ /* 0x000fe20008011605 */
[----:B------:R-:W-:Y:S01]  /*0960*/  CS2R R114, SRZ ;  /* 0x0000000000727805 */ /* 0x000fe2000001ff00 */
[----:B------:R-:W-:Y:S01]  /*0970*/  CS2R R112, SRZ ;  /* 0x0000000000707805 */ /* 0x000fe2000001ff00 */
[----:B------:R-:W-:Y:S01]  /*0980*/  CS2R R110, SRZ ;  /* 0x00000000006e7805 */ /* 0x000fe2000001ff00 */
[----:B------:R-:W-:Y:S01]  /*0990*/  ULEA.HI.SX32 UR6, UR5, UR6, 0x1c ;  /* 0x0000000605067291 */ /* 0x000fe2000f8fe23f */
        /* <DEDUP_REMOVED lines=70> */
[-C--:B------:R-:W-:Y:S01]  /*0e00*/  LEA.HI R14, R6, R2.reuse, RZ, 0x4 ;  /* 0x00000002060e7211 */ /* 0x080fe200078f20ff */
[----:B------:R-:W-:Y:S01]  /*0e10*/  UIMAD.WIDE.U32 UR16, UR14, UR4, URZ ;  /* 0x000000040e1072a5 */ /* 0x000fe2000f8e003f */
[----:B------:R-:W-:Y:S01]  /*0e20*/  LOP3.LUT R18, R17, 0xfffffff8, RZ, 0xc0, !PT ;  /* 0xfffffff811127812 */ /* 0x000fe200078ec0ff */
[----:B------:R-:W-:Y:S01]  /*0e30*/  UIMAD UR15, UR14, UR5, UR15 ;  /* 0x000000050e0f72a4 */ /* 0x000fe2000f8e020f */
[----:B------:R-:W-:Y:S01]  /*0e40*/  SHF.R.S32.HI R17, RZ, 0x3, R17 ;  /* 0x00000003ff117819 */ /* 0x000fe20000011411 */
[----:B------:R-:W-:Y:S01]  /*0e50*/  BSSY B0, `(.L_x_794) ;  /* 0x0000060000007945 */ /* 0x000fe20003800000 */
[----:B------:R-:W-:Y:S01]  /*0e60*/  ULDC.64 UR4, c[0x0][0x1b8] ;  /* 0x00006e0000047ab9 */ /* 0x000fe20000000a00 */
[----:B------:R-:W-:Y:S01]  /*0e70*/  IMAD.IADD R18, R2, 0x1, -R18 ;  /* 0x0000000102127824 */ /* 0x000fe200078e0a12 */
[----:B------:R-:W-:Y:S01]  /*0e80*/  UIADD3 UR17, UR17, UR15, URZ ;  /* 0x0000000f11117290 */ /* 0x000fe2000fffe03f */
[----:B------:R-:W-:Y:S01]  /*0e90*/  IMAD.SHL.U32 R251, R17, 0x40, RZ ;  /* 0x0000004011fb7824 */ /* 0x000fe200078e00ff */
[----:B------:R-:W-:Y:S01]  /*0ea0*/  USHF.R.S32.HI UR15, URZ, 0x1f, UR11 ;  /* 0x0000001f3f0f7899 */ /* 0x000fe2000801140b */
[C---:B------:R-:W-:Y:S01]  /*0eb0*/  IMAD R120, R18.reuse, 0x20, R17 ;  /* 0x0000002012787824 */ /* 0x040fe200078e0211 */
[----:B------:R-:W-:Y:S01]  /*0ec0*/  UIMAD UR14, UR8, UR4, URZ ;  /* 0x00000004080e72a4 */ /* 0x000fe2000f8e023f */
[----:B------:R-:W-:Y:S01]  /*0ed0*/  IMAD.SHL.U32 R33, R18, 0x8, RZ ;  /* 0x0000000812217824 */ /* 0x000fe200078e00ff */
[----:B------:R-:W-:Y:S01]  /*0ee0*/  USEL UR15, UR15, URZ, !UP1 ;  /* 0x0000003f0f0f7287 */ /* 0x000fe2000c800000 */
[----:B------:R-:W-:Y:S01]  /*0ef0*/  LOP3.LUT R251, R251, 0x1c0, RZ, 0xc0, !PT ;  /* 0x000001c0fbfb7812 */ /* 0x000fe200078ec0ff */
[----:B------:R-:W-:Y:S01]  /*0f00*/  UIMAD UR14, UR9, UR5, UR14 ;  /* 0x00000005090e72a4 */ /* 0x000fe2000f8e020e */
[----:B------:R3:W-:Y:S01]  /*0f10*/  STL [R1+0x8], R120 ;  /* 0x0000087801007387 */ /* 0x0007e20000100800 */
[----:B------:R-:W-:Y:S01]  /*0f20*/  UIMAD.WIDE.U32 UR18, UR9, UR4, UR16 ;  /* 0x00000004091272a5 */ /* 0x000fe2000f8e0010 */
[----:B------:R-:W-:Y:S01]  /*0f30*/  LEA.HI R13, R6, R2, RZ, 0x6 ;  /* 0x00000002060d7211 */ /* 0x000fe200078f30ff */
[----:B------:R-:W-:Y:S01]  /*0f40*/  USEL UR16, UR11, URZ, !UP1 ;  /* 0x0000003f0b107287 */ /* 0x000fe2000c800000 */
[----:B------:R-:W-:Y:S01]  /*0f50*/  ISETP.GE.AND P4, PT, R33, c[0x0][0x198], PT ;  /* 0x0000660021007a0c */ /* 0x000fe20003f86270 */
[----:B-1----:R-:W1:Y:S01]  /*0f60*/  S2R R4, SR_CTAID.X ;  /* 0x0000000000047919 */ /* 0x002e620000002500 */
[----:B------:R-:W-:Y:S01]  /*0f70*/  IMAD.MOV.U32 R5, RZ, RZ, c[0x0][0x2c4] ;  /* 0x0000b100ff057624 */ /* 0x000fe200078e00ff */
[----:B------:R-:W-:Y:S01]  /*0f80*/  ULDC.64 UR4, c[0x0][0x1c0] ;  /* 0x0000700000047ab9 */ /* 0x000fe20000000a00 */
[----:B------:R-:W-:Y:S01]  /*0f90*/  IMAD.SHL.U32 R13, R13, 0x8, RZ ;  /* 0x000000080d0d7824 */ /* 0x000fe200078e00ff */
[----:B------:R-:W-:-:S02]  /*0fa0*/  UIMAD UR15, UR15, UR4, URZ ;  /* 0x000000040f0f72a4 */ /* 0x000fc4000f8e023f */
[----:B------:R-:W-:Y:S01]  /*0fb0*/  ISETP.NE.AND P0, PT, R5, 0x1, PT ;  /* 0x000000010500780c */ /* 0x000fe20003f05270 */
[----:B------:R-:W-:Y:S02]  /*0fc0*/  UIADD3 UR19, UR19, UR14, URZ ;  /* 0x0000000e13137290 */ /* 0x000fe4000fffe03f */
[----:B------:R-:W-:Y:S02]  /*0fd0*/  UIMAD UR5, UR16, UR5, UR15 ;  /* 0x00000005100572a4 */ /* 0x000fe4000f8e020f */
[----:B------:R-:W-:-:S04]  /*0fe0*/  UIMAD.WIDE.U32 UR16, UR16, UR4, UR18 ;  /* 0x00000004101072a5 */ /* 0x000fc8000f8e0012 */
[----:B------:R-:W-:Y:S02]  /*0ff0*/  UIADD3 UR5, UR17, UR5, URZ ;  /* 0x0000000511057290 */ /* 0x000fe4000fffe03f */
[----:B------:R-:W-:Y:S02]  /*1000*/  IMAD.U32 R11, RZ, RZ, UR17 ;  /* 0x00000011ff0b7e24 */ /* 0x000fe4000f8e00ff */
[----:B------:R-:W-:Y:S02]  /*1010*/  IMAD.U32 R10, RZ, RZ, UR16 ;  /* 0x00000010ff0a7e24 */ /* 0x000fe4000f8e00ff */
[----:B------:R-:W-:Y:S02]  /*1020*/  IMAD.U32 R11, RZ, RZ, UR5 ;  /* 0x00000005ff0b7e24 */ /* 0x000fe4000f8e00ff */
[----:B-1----:R-:W-:-:S04]  /*1030*/  IMAD R9, R4, 0x80, R120 ;  /* 0x0000008004097824 */ /* 0x002fc800078e0278 */
[----:B------:R-:W-:-:S04]  /*1040*/  @P0 IMAD.HI.U32 R5, R9, c[0x0][0x2c8], RZ ;  /* 0x0000b20009050a27 */ /* 0x000fc800078e00ff */
[----:B------:R-:W-:Y:S01]  /*1050*/  IMAD.MOV.U32 R8, RZ, RZ, R9 ;  /* 0x000000ffff087224 */ /* 0x000fe200078e0009 */
[----:B------:R-:W-:-:S04]  /*1060*/  @P0 SHF.R.U32.HI R8, RZ, c[0x0][0x2cc], R5 ;  /* 0x0000b300ff080a19 */ /* 0x000fc80000011605 */
[--C-:B------:R-:W-:Y:S01]  /*1070*/  SHF.R.S32.HI R7, RZ, 0x1f, R8.reuse ;  /* 0x0000001fff077819 */ /* 0x100fe20000011408 */
[----:B------:R-:W-:Y:S02]  /*1080*/  IMAD.MOV R5, RZ, RZ, -R8 ;  /* 0x000000ffff057224 */ /* 0x000fe400078e0a08 */
[----:B------:R-:W-:-:S04]  /*1090*/  IMAD.WIDE.U32 R10, R8, c[0x0][0x1b0], R10 ;  /* 0x00006c00080a7a25 */ /* 0x000fc800078e000a */
[----:B------:R-:W-:Y:S02]  /*10a0*/  IMAD R5, R5, c[0x0][0x2c4], R9 ;  /* 0x0000b10005057a24 */ /* 0x000fe400078e0209 */
[----:B------:R-:W-:-:S03]  /*10b0*/  IMAD R7, R7, c[0x0][0x1b0], RZ ;  /* 0x00006c0007077a24 */ /* 0x000fc600078e02ff */
[----:B------:R-:W-:Y:S01]  /*10c0*/  SHF.R.S32.HI R9, RZ, 0x1f, R5 ;  /* 0x0000001fff097819 */ /* 0x000fe20000011405 */
[----:B------:R-:W-:-:S04]  /*10d0*/  IMAD R7, R8, c[0x0][0x1b4], R7 ;  /* 0x00006d0008077a24 */ /* 0x000fc800078e0207 */
[----:B------:R-:W-:Y:S02]  /*10e0*/  IMAD R9, R9, c[0x0][0x1a8], RZ ;  /* 0x00006a0009097a24 */ /* 0x000fe400078e02ff */
[----:B------:R-:W-:Y:S02]  /*10f0*/  IMAD.IADD R11, R11, 0x1, R7 ;  /* 0x000000010b0b7824 */ /* 0x000fe400078e0207 */
[C---:B------:R-:W-:Y:S02]  /*1100*/  IMAD R12, R5.reuse, c[0x0][0x1ac], R9 ;  /* 0x00006b00050c7a24 */ /* 0x040fe400078e0209 */
[----:B------:R-:W-:Y:S01]  /*1110*/  IMAD.WIDE.U32 R8, R5, c[0x0][0x1a8], R10 ;  /* 0x00006a0005087a25 */ /* 0x000fe200078e000a */
[----:B------:R-:W-:Y:S02]  /*1120*/  LOP3.LUT R5, R14, 0xfffffff0, RZ, 0xc0, !PT ;  /* 0xfffffff00e057812 */ /* 0x000fe400078ec0ff */
[----:B------:R-:W-:Y:S01]  /*1130*/  IADD3 R10, R33, 0x40, RZ ;  /* 0x00000040210a7810 */ /* 0x000fe20007ffe0ff */
[----:B------:R-:W-:Y:S01]  /*1140*/  IMAD.IADD R12, R9, 0x1, R12 ;  /* 0x00000001090c7824 */ /* 0x000fe200078e020c */
[----:B------:R-:W-:Y:S01]  /*1150*/  LEA R20, P0, R8, c[0x0][0x160], 0x1 ;  /* 0x0000580008147a11 */ /* 0x000fe200078008ff */
[----:B------:R-:W-:Y:S01]  /*1160*/  IMAD.IADD R5, R2, 0x1, -R5 ;  /* 0x0000000102057824 */ /* 0x000fe200078e0a05 */
[----:B------:R-:W-:Y:S01]  /*1170*/  IADD3 R9, R33, 0x80, RZ ;  /* 0x0000008021097810 */ /* 0x000fe20007ffe0ff */
[----:B-----5:R-:W-:Y:S01]  /*1180*/  IMAD R11, R0, c[0x0][0x2c4], RZ ;  /* 0x0000b100000b7a24 */ /* 0x020fe200078e02ff */
[----:B------:R-:W-:Y:S01]  /*1190*/  LEA.HI.X R12, R8, c[0x0][0x164], R12, 0x1, P0 ;  /* 0x00005900080c7a11 */ /* 0x000fe200000f0c0c */
[----:B------:R-:W-:Y:S01]  /*11a0*/  IMAD R0, R4, 0x80, R17 ;  /* 0x0000008004007824 */ /* 0x000fe200078e0211 */
[----:B------:R-:W-:Y:S01]  /*11b0*/  SHF.R.S32.HI R7, RZ, 0x1f, R5 ;  /* 0x0000001fff077819 */ /* 0x000fe20000011405 */
[----:B------:R-:W-:Y:S01]  /*11c0*/  IMAD.MOV.U32 R4, RZ, RZ, 0x10 ;  /* 0x00000010ff047424 */ /* 0x000fe200078e00ff */
[----:B------:R-:W-:Y:S01]  /*11d0*/  SHF.R.U32.HI R8, RZ, 0x3, R251 ;  /* 0x00000003ff087819 */ /* 0x000fe200000116fb */
[----:B------:R3:W1:Y:S01]  /*11e0*/  SHFL.IDX PT, R22, R20, RZ, 0x181f ;  /* 0x00181fff14167589 */ /* 0x00066200000e0000 */
[----:B------:R-:W-:-:S02]  /*11f0*/  LEA.HI R7, R7, R5, RZ, 0x3 ;  /* 0x0000000507077211 */ /* 0x000fc400078f18ff */
[----:B------:R-:W-:Y:S01]  /*1200*/  LOP3.LUT R251, R251, 0x38, R33, 0xf8, !PT ;  /* 0x00000038fbfb7812 */ /* 0x000fe200078ef821 */
[----:B------:R3:W4:Y:S01]  /*1210*/  SHFL.IDX PT, R23, R12, RZ, 0x181f ;  /* 0x00181fff0c177589 */ /* 0x00072200000e0000 */
[----:B------:R-:W-:Y:S02]  /*1220*/  ISETP.GE.AND P0, PT, R0, R11, PT ;  /* 0x0000000b0000720c */ /* 0x000fe40003f06270 */
[----:B------:R-:W-:Y:S02]  /*1230*/  LOP3.LUT R251, R251, R8, RZ, 0x3c, !PT ;  /* 0x00000008fbfb7212 */ /* 0x000fe400078e3cff */
[----:B------:R-:W-:Y:S02]  /*1240*/  IADD3 R8, R33, 0xc0, RZ ;  /* 0x000000c021087810 */ /* 0x000fe40007ffe0ff */
[----:B------:R-:W-:Y:S02]  /*1250*/  ISETP.GE.AND P3, PT, R10, c[0x0][0x198], PT ;  /* 0x000066000a007a0c */ /* 0x000fe40003f66270 */
[----:B------:R-:W-:-:S02]  /*1260*/  ISETP.GE.AND P6, PT, R9, c[0x0][0x198], PT ;  /* 0x0000660009007a0c */ /* 0x000fc40003fc6270 */
[----:B------:R-:W-:Y:S02]  /*1270*/  ISETP.GE.AND P5, PT, R8, c[0x0][0x198], PT ;  /* 0x0000660008007a0c */ /* 0x000fe40003fa6270 */
[----:B------:R-:W-:Y:S01]  /*1280*/  LOP3.LUT R251, R251, 0xfffffe00, R13, 0xf8, !PT ;  /* 0xfffffe00fbfb7812 */ /* 0x000fe200078ef80d */
[----:B--2---:R2:W1:Y:S02]  /*1290*/  @P1 R2UR UR18, R3 ;  /* 0x00000000031213c2 */ /* 0x00446400000e0000 */
[----:B-1----:R-:W-:Y:S01]  /*12a0*/  @!UP0 UMOV UR18, UR11 ;  /* 0x0000000b00128c82 */ /* 0x002fe20008000000 */
[----:B--2---:R-:W-:-:S05]  /*12b0*/  LOP3.LUT R3, R7, 0xfffffff8, RZ, 0xc0, !PT ;  /* 0xfffffff807037812 */ /* 0x004fca00078ec0ff */
[----:B------:R-:W-:Y:S02]  /*12c0*/  IMAD.IADD R5, R5, 0x1, -R3 ;  /* 0x0000000105057824 */ /* 0x000fe400078e0a03 */
[----:B------:R-:W-:-:S03]  /*12d0*/  IMAD.MOV.U32 R3, RZ, RZ, 0x20 ;  /* 0x00000020ff037424 */ /* 0x000fc600078e00ff */
[----:B------:R-:W-:-:S05]  /*12e0*/  R2P PR, R5, 0x6 ;  /* 0x0000000605007804 */ /* 0x000fca0000000000 */
[----:B------:R-:W-:Y:S02]  /*12f0*/  SEL R4, R4, 0xfffffff0, !P1 ;  /* 0xfffffff004047807 */ /* 0x000fe40004800000 */
[----:B------:R-:W-:Y:S01]  /*1300*/  SEL R3, R3, 0xffffffe0, !P2 ;  /* 0xffffffe003037807 */ /* 0x000fe20005000000 */
[----:B------:R-:W-:Y:S05]  /*1310*/  @P0 BRA `(.L_x_795) ;  /* 0x0000013000000947 */ /* 0x000fea0003800000 */
[----:B---34-:R-:W-:Y:S01]  /*1320*/  SHF.R.S32.HI R16, RZ, 0x1f, R10 ;  /* 0x0000001fff107819 */ /* 0x018fe2000001140a */
        /* <DEDUP_REMOVED lines=18> */
.L_x_795:
[----:B---34-:R-:W-:Y:S05]  /*1450*/  BSYNC B0 ;  /* 0x0000000000007941 */ /* 0x018fea0003800000 */
.L_x_794:
[----:B------:R-:W-:Y:S01]  /*1460*/  IADD3 R13, R0, 0x20, RZ ;  /* 0x00000020000d7810 */ /* 0x000fe20007ffe0ff */
[----:B-1----:R1:W2:Y:S01]  /*1470*/  SHFL.IDX PT, R23, R12, 0x1, 0x181f ;  /* 0x00381f000c177f89 */ /* 0x0022a200000e0000 */
[----:B------:R-:W-:Y:S02]  /*1480*/  BSSY B0, `(.L_x_796) ;  /* 0x0000017000007945 */ /* 0x000fe40003800000 */
[----:B------:R-:W-:Y:S01]  /*1490*/  ISETP.GE.AND P0, PT, R13, R11, PT ;  /* 0x0000000b0d00720c */ /* 0x000fe20003f06270 */
        /* <DEDUP_REMOVED lines=21> */
.L_x_797:
[----:B------:R-:W-:Y:S05]  /*15f0*/  BSYNC B0 ;  /* 0x0000000000007941 */ /* 0x000fea0003800000 */
.L_x_796:
[----:B------:R-:W-:Y:S01]  /*1600*/  IADD3 R13, R0, 0x40, RZ ;  /* 0x00000040000d7810 */ /* 0x000fe20007ffe0ff */
[----:B--2---:R2:W4:Y:S01]  /*1610*/  SHFL.IDX PT, R23, R12, 0x2, 0x181f ;  /* 0x00581f000c177f89 */ /* 0x00452200000e0000 */
[----:B------:R-:W-:Y:S02]  /*1620*/  BSSY B0, `(.L_x_798) ;  /* 0x0000017000007945 */ /* 0x000fe40003800000 */
[----:B------:R-:W-:Y:S01]  /*1630*/  ISETP.GE.AND P0, PT, R13, R11, PT ;  /* 0x0000000b0d00720c */ /* 0x000fe20003f06270 */
        /* <DEDUP_REMOVED lines=21> */
.L_x_799:
[----:B------:R-:W-:Y:S05]  /*1790*/  BSYNC B0 ;  /* 0x0000000000007941 */ /* 0x000fea0003800000 */
.L_x_798:
[----:B-12---:R-:W-:Y:S01]  /*17a0*/  SHFL.IDX PT, R20, R20, 0x3, 0x181f ;  /* 0x00781f0014147f89 */ /* 0x006fe200000e0000 */
[----:B------:R-:W-:Y:S01]  /*17b0*/  IMAD.MOV.U32 R252, RZ, RZ, c[0x0][0x2b8] ;  /* 0x0000ae00fffc7624 */ /* 0x000fe200078e00ff */
[----:B------:R-:W-:Y:S01]  /*17c0*/  UMOV UR14, 0x60 ;  /* 0x00000060000e7882 */ /* 0x000fe20000000000 */
[----:B------:R-:W-:Y:S01]  /*17d0*/  SHF.R.S32.HI R31, RZ, 0x1f, R10 ;  /* 0x0000001fff1f7819 */ /* 0x000fe2000001140a */
[----:B------:R1:W2:Y:S01]  /*17e0*/  SHFL.IDX PT, R21, R12, 0x3, 0x181f ;  /* 0x00781f000c157f89 */ /* 0x0002a200000e0000 */
[----:B------:R-:W-:Y:S01]  /*17f0*/  UIMAD UR14, UR6, UR14, -0x60 ;  /* 0xffffffa0060e74a4 */ /* 0x000fe2000f8e020e */
[----:B------:R-:W-:Y:S01]  /*1800*/  ISETP.NE.AND P2, PT, R252, 0x1, PT ;  /* 0x00000001fc00780c */ /* 0x000fe20003f45270 */
[----:B------:R-:W-:Y:S01]  /*1810*/  IMAD.SHL.U32 R251, R251, 0x2, RZ ;  /* 0x00000002fbfb7824 */ /* 0x000fe200078e00ff */
[----:B---3--:R-:W-:Y:S01]  /*1820*/  SHF.R.S32.HI R29, RZ, 0x1f, R9 ;  /* 0x0000001fff1d7819 */ /* 0x008fe20000011409 */
[----:B------:R-:W-:Y:S01]  /*1830*/  USHF.R.S32.HI UR15, URZ, 0x1f, UR18 ;  /* 0x0000001f3f0f7899 */ /* 0x000fe20008011412 */
[----:B------:R-:W-:Y:S01]  /*1840*/  SHF.R.S32.HI R28, RZ, 0x1f, R8 ;  /* 0x0000001fff1c7819 */ /* 0x000fe20000011408 */
[----:B------:R-:W-:Y:S01]  /*1850*/  ULDC.64 UR4, c[0x0][0x2b0] ;  /* 0x0000ac0000047ab9 */ /* 0x000fe20000000a00 */
[----:B------:R-:W-:Y:S01]  /*1860*/  IADD3 R13, R120, UR14, RZ ;  /* 0x0000000e780d7c10 */ /* 0x000fe2000fffe0ff */
[----:B------:R-:W-:Y:S01]  /*1870*/  UIMAD UR15, UR15, UR4, URZ ;  /* 0x000000040f0f72a4 */ /* 0x000fe2000f8e023f */
[----:B------:R-:W-:Y:S01]  /*1880*/  LEA.HI R31, R31, R10, RZ, 0x3 ;  /* 0x0000000a1f1f7211 */ /* 0x000fe200078f18ff */
[----:B------:R-:W-:Y:S01]  /*1890*/  UIMAD.WIDE.U32 UR16, UR18, UR4, URZ ;  /* 0x00000004121072a5 */ /* 0x000fe2000f8e003f */
[----:B------:R-:W-:Y:S01]  /*18a0*/  LEA.HI R29, R29, R9, RZ, 0x3 ;  /* 0x000000091d1d7211 */ /* 0x000fe200078f18ff */
[----:B------:R-:W-:Y:S01]  /*18b0*/  UIMAD UR15, UR18, UR5, UR15 ;  /* 0x00000005120f72a4 */ /* 0x000fe2000f8e020f */
[----:B------:R-:W-:Y:S01]  /*18c0*/  LEA.HI R28, R28, R8, RZ, 0x3 ;  /* 0x000000081c1c7211 */ /* 0x000fe200078f18ff */
[----:B------:R-:W-:Y:S01]  /*18d0*/  IMAD.MOV.U32 R19, RZ, RZ, RZ ;  /* 0x000000ffff137224 */ /* 0x000fe200078e00ff */
[----:B------:R-:W-:Y:S01]  /*18e0*/  LOP3.LUT R31, R31, 0xfffffff8, RZ, 0xc0, !PT ;  /* 0xfffffff81f1f7812 */ /* 0x000fe200078ec0ff */
[----:B------:R-:W-:Y:S01]  /*18f0*/  UIADD3 UR15, UR17, UR15, URZ ;  /* 0x0000000f110f7290 */ /* 0x000fe2000fffe03f */
[----:B------:R-:W-:Y:S01]  /*1900*/  LOP3.LUT R29, R29, 0xfffffff8, RZ, 0xc0, !PT ;  /* 0xfffffff81d1d7812 */ /* 0x000fe200078ec0ff */
[----:B------:R-:W-:Y:S01]  /*1910*/  IMAD.SHL.U32 R249, R18, 0x40, RZ ;  /* 0x0000004012f97824 */ /* 0x000fe200078e00ff */
[----:B------:R-:W-:Y:S01]  /*1920*/  LOP3.LUT R28, R28, 0xfffffff8, RZ, 0xc0, !PT ;  /* 0xfffffff81c1c7812 */ /* 0x000fe200078ec0ff */
[----:B------:R-:W-:Y:S01]  /*1930*/  ULDC.64 UR4, c[0x0][0x1e8] ;  /* 0x00007a0000047ab9 */ /* 0x000fe20000000a00 */
[----:B------:R-:W-:-:S02]  /*1940*/  ISETP.GE.AND P1, PT, R13, UR7, PT ;  /* 0x000000070d007c0c */ /* 0x000fc4000bf26270 */
[----:B-1----:R-:W-:Y:S02]  /*1950*/  IADD3 R12, R0, 0x60, RZ ;  /* 0x00000060000c7810 */ /* 0x002fe40007ffe0ff */
[----:B------:R-:W-:Y:S02]  /*1960*/  IADD3 R0, R13, UR10, RZ ;  /* 0x0000000a0d007c10 */ /* 0x000fe4000fffe0ff */
[----:B------:R-:W-:Y:S02]  /*1970*/  ISETP.GE.AND P0, PT, R12, R11, PT ;  /* 0x0000000b0c00720c */ /* 0x000fe40003f06270 */
[----:B------:R-:W-:Y:S01]  /*1980*/  ISETP.GT.OR P1, PT, R120, 0x5f, P1 ;  /* 0x0000005f7800780c */ /* 0x000fe20000f24670 */
[----:B------:R-:W-:-:S04]  /*1990*/  @P2 IMAD.HI.U32 R12, R0, c[0x0][0x2bc], RZ ;  /* 0x0000af00000c2a27 */ /* 0x000fc800078e00ff */
[----:B------:R-:W-:Y:S01]  /*19a0*/  IMAD.MOV.U32 R11, RZ, RZ, R0 ;  /* 0x000000ffff0b7224 */ /* 0x000fe200078e0000 */
[----:B------:R-:W-:-:S05]  /*19b0*/  @P2 SHF.R.U32.HI R11, RZ, c[0x0][0x2c0], R12 ;  /* 0x0000b000ff0b2a19 */ /* 0x000fca000001160c */
[--C-:B--2-4-:R-:W-:Y:S02]  /*19c0*/  @!P0 IMAD.WIDE R22, R33, 0x2, R20.reuse ;  /* 0x0000000221168825 */ /* 0x114fe400078e0214 */
[----:B------:R-:W-:Y:S02]  /*19d0*/  @!P1 IADD3 R15, P2, R11, UR16, RZ ;  /* 0x000000100b0f9c10 */ /* 0x000fe4000ff5e0ff */
[--C-:B------:R-:W-:Y:S01]  /*19e0*/  @!P0 IMAD.WIDE R12, R31, 0x2, R20.reuse ;  /* 0x000000021f0c8825 */ /* 0x100fe200078e0214 */
[----:B------:R-:W-:Y:S01]  /*19f0*/  @!PT LDS RZ, [RZ] ;  /* 0x00000000fffff984 */ /* 0x000fe20000000800 */
[----:B------:R1:W-:Y:S04]  /*1a00*/  @!P0 LDGSTS.E.BYPASS.LTC128B.128 [R251+0x1b100], [R22.64], !P4 ;  /* 0x1b10000016fb8fae */ /* 0x0003e8000e101d4c */
[----:B------:R2:W-:Y:S01]  /*1a10*/  @!P0 LDGSTS.E.BYPASS.LTC128B.128 [R251+0x1f100], [R12.64], !P3 ;  /* 0x1f1000000cfb8fae */ /* 0x0005e2000d901d4c */
[----:B-1----:R-:W-:-:S04]  /*1a20*/  @!P0 IMAD.WIDE R22, R29, 0x2, R20 ;  /* 0x000000021d168825 */ /* 0x002fc800078e0214 */
[----:B------:R-:W-:Y:S01]  /*1a30*/  @!P0 IMAD.WIDE R20, R28, 0x2, R20 ;  /* 0x000000021c148825 */ /* 0x000fe200078e0214 */
[----:B------:R1:W-:Y:S01]  /*1a40*/  @!P0 LDGSTS.E.BYPASS.LTC128B.128 [R251+0x23100], [R22.64], !P6 ;  /* 0x2310000016fb8fae */ /* 0x0003e2000f101d4c */
[----:B--2---:R-:W-:Y:S02]  /*1a50*/  @!P1 LEA.HI.X.SX32 R13, R11, UR15, 0x1, P2 ;  /* 0x0000000f0b0d9c11 */ /* 0x004fe400090f0eff */
[C---:B------:R-:W-:Y:S01]  /*1a60*/  @!P1 LEA R12, P2, R15.reuse, c[0x0][0x2a0], 0x2 ;  /* 0x0000a8000f0c9a11 */ /* 0x040fe200078410ff */
[----:B------:R2:W-:Y:S03]  /*1a70*/  @!P0 LDGSTS.E.BYPASS.LTC128B.128 [R251+0x27100], [R20.64], !P5 ;  /* 0x2710000014fb8fae */ /* 0x0005e6000e901d4c */
[----:B------:R-:W-:Y:S01]  /*1a80*/  @!P1 LEA.HI.X R13, R15, c[0x0][0x2a4], R13, 0x2, P2 ;  /* 0x0000a9000f0d9a11 */ /* 0x000fe200010f140d */
[----:B------:R-:W0:Y:S04]  /*1a90*/  LDGDEPBAR ;  /* 0x00000000000079af */ /* 0x000e280000000000 */
[----:B------:R-:W-:Y:S06]  /*1aa0*/  BAR.SYNC.DEFER_BLOCKING 0x0 ;  /* 0x0000000000007b1d */ /* 0x000fec0000010000 */
[----:B------:R3:W4:Y:S01]  /*1ab0*/  @!P1 LDG.E R19, [R12.64] ;  /* 0x0000000c0c139981 */ /* 0x000722000c1e1900 */
[----:B------:R-:W-:Y:S01]  /*1ac0*/  IMAD.MOV R11, RZ, RZ, -R11 ;  /* 0x000000ffff0b7224 */ /* 0x000fe200078e0a0b */
[----:B------:R-:W-:Y:S01]  /*1ad0*/  LOP3.LUT R249, R249, 0x1c0, RZ, 0xc0, !PT ;  /* 0x000001c0f9f97812 */ /* 0x000fe200078ec0ff */
[----:B------:R-:W-:Y:S01]  /*1ae0*/  UIMAD UR18, UR8, UR4, URZ ;  /* 0x00000004081272a4 */ /* 0x000fe2000f8e023f */
[----:B------:R-:W-:Y:S01]  /*1af0*/  LOP3.LUT P1, RZ, R18, 0x2, RZ, 0xc0, !PT ;  /* 0x0000000212ff7812 */ /* 0x000fe2000782c0ff */
[----:B------:R-:W-:Y:S01]  /*1b00*/  IMAD R16, R11, c[0x0][0x2b8], R0 ;  /* 0x0000ae000b107a24 */ /* 0x000fe200078e0200 */
[----:B------:R-:W-:Y:S01]  /*1b10*/  UIMAD.WIDE.U32 UR20, UR9, UR4, URZ ;  /* 0x00000004091472a5 */ /* 0x000fe2000f8e003f */
[----:B------:R-:W-:Y:S01]  /*1b20*/  IMAD.SHL.U32 R0, R17, 0x8, RZ ;  /* 0x0000000811007824 */ /* 0x000fe200078e00ff */
[----:B------:R-:W-:Y:S01]  /*1b30*/  UIMAD UR18, UR9, UR5, UR18 ;  /* 0x00000005091272a4 */ /* 0x000fe2000f8e0212 */
[C---:B-1----:R-:W-:Y:S01]  /*1b40*/  IMAD.WIDE.U32 R22, R16.reuse, c[0x0][0x1e0], RZ ;  /* 0x0000780010167a25 */ /* 0x042fe200078e00ff */
[----:B------:R-:W-:Y:S01]  /*1b50*/  ISETP.GE.AND P4, PT, R33, c[0x0][0x1d4], PT ;  /* 0x0000750021007a0c */ /* 0x000fe20003f86270 */
[----:B------:R-:W-:Y:S01]  /*1b60*/  ULDC.64 UR4, c[0x0][0x210] ;  /* 0x0000840000047ab9 */ /* 0x000fe20000000a00 */
[----:B------:R-:W-:Y:S01]  /*1b70*/  LOP3.LUT R0, R249, 0x8, R0, 0xf8, !PT ;  /* 0x00000008f9007812 */ /* 0x000fe200078ef800 */
[----:B--2---:R-:W-:Y:S01]  /*1b80*/  IMAD.WIDE.U32 R20, R16, c[0x0][0x208], RZ ;  /* 0x0000820010147a25 */ /* 0x004fe200078e00ff */
[----:B------:R-:W-:Y:S01]  /*1b90*/  SHF.R.U32.HI R249, RZ, 0x3, R249 ;  /* 0x00000003fff97819 */ /* 0x000fe200000116f9 */
[----:B------:R-:W-:Y:S01]  /*1ba0*/  UIADD3 UR18, UR21, UR18, URZ ;  /* 0x0000001215127290 */ /* 0x000fe2000fffe03f */
[----:B------:R-:W-:Y:S01]  /*1bb0*/  ISETP.GE.AND P3, PT, R10, c[0x0][0x1d4], PT ;  /* 0x000075000a007a0c */ /* 0x000fe20003f66270 */
[----:B------:R-:W-:Y:S01]  /*1bc0*/  UIMAD UR8, UR8, UR4, URZ ;  /* 0x00000004080872a4 */ /* 0x000fe2000f8e023f */
[----:B------:R-:W-:Y:S01]  /*1bd0*/  LOP3.LUT R249, R0, R249, RZ, 0x3c, !PT ;  /* 0x000000f900f97212 */ /* 0x000fe200078e3cff */
[----:B------:R-:W-:Y:S01]  /*1be0*/  UIMAD.WIDE.U32 UR22, UR9, UR4, URZ ;  /* 0x00000004091672a5 */ /* 0x000fe2000f8e003f */
[----:B------:R-:W-:Y:S01]  /*1bf0*/  ISETP.GE.AND P2, PT, R9, c[0x0][0x1d4], PT ;  /* 0x0000750009007a0c */ /* 0x000fe20003f46270 */
[----:B------:R-:W-:Y:S01]  /*1c00*/  UIMAD UR5, UR9, UR5, UR8 ;  /* 0x00000005090572a4 */ /* 0x000fe2000f8e0208 */
[----:B------:R-:W-:Y:S01]  /*1c10*/  IMAD.SHL.U32 R5, R5, 0x40, RZ ;  /* 0x0000004005057824 */ /* 0x000fe200078e00ff */
[----:B------:R-:W-:Y:S01]  /*1c20*/  UIADD3 UR4, UR6, -0x1, URZ ;  /* 0xffffffff06047890 */ /* 0x000fe2000fffe03f */
[----:B------:R-:W-:Y:S01]  /*1c30*/  LEA.HI R6, R6, R2, RZ, 0x5 ;  /* 0x0000000206067211 */ /* 0x000fe200078f28ff */
[----:B------:R-:W-:Y:S01]  /*1c40*/  UIADD3 UR5, UR23, UR5, URZ ;  /* 0x0000000517057290 */ /* 0x000fe2000fffe03f */
[----:B---3--:R-:W-:Y:S01]  /*1c50*/  SHF.R.S32.HI R12, RZ, 0x1f, R16 ;  /* 0x0000001fff0c7819 */ /* 0x008fe20000011410 */
[----:B------:R-:W-:Y:S01]  /*1c60*/  UIMAD UR4, UR4, -0x60, UR7 ;  /* 0xffffffa0040478a4 */ /* 0x000fe2000f8e0207 */
[----:B------:R-:W-:Y:S01]  /*1c70*/  SHF.R.S32.HI R13, RZ, 0x4, R14 ;  /* 0x00000004ff0d7819 */ /* 0x000fe2000001140e */
[----:B------:R-:W-:Y:S01]  /*1c80*/  IMAD.SHL.U32 R7, R7, 0x40, RZ ;  /* 0x0000004007077824 */ /* 0x000fe200078e00ff */
[----:B------:R-:W-:Y:S01]  /*1c90*/  LOP3.LUT R5, R5, 0x1c0, RZ, 0xc0, !PT ;  /* 0x000001c005057812 */ /* 0x000fe200078ec0ff */
[----:B------:R-:W-:Y:S01]  /*1ca0*/  IMAD R11, R12, c[0x0][0x1e0], RZ ;  /* 0x000078000c0b7a24 */ /* 0x000fe200078e02ff */
[----:B------:R-:W-:Y:S01]  /*1cb0*/  LEA.HI R14, R14, R13, RZ, 0x1 ;  /* 0x0000000d0e0e7211 */ /* 0x000fe200078f08ff */
[----:B------:R-:W-:Y:S01]  /*1cc0*/  IMAD R12, R12, c[0x0][0x208], RZ ;  /* 0x000082000c0c7a24 */ /* 0x000fe200078e02ff */
[----:B------:R-:W-:Y:S01]  /*1cd0*/  LOP3.LUT R7, R7, 0xfffffe00, RZ, 0xc0, !PT ;  /* 0xfffffe0007077812 */ /* 0x000fe200078ec0ff */
[----:B------:R-:W-:Y:S01]  /*1ce0*/  IMAD R11, R16, c[0x0][0x1e4], R11 ;  /* 0x00007900100b7a24 */ /* 0x000fe200078e020b */
[----:B------:R-:W-:Y:S01]  /*1cf0*/  LOP3.LUT R14, R14, 0xfffffffe, RZ, 0xc0, !PT ;  /* 0xfffffffe0e0e7812 */ /* 0x000fe200078ec0ff */
[----:B------:R-:W-:Y:S01]  /*1d00*/  IMAD R12, R16, c[0x0][0x20c], R12 ;  /* 0x00008300100c7a24 */ /* 0x000fe200078e020c */
[----:B------:R-:W-:Y:S01]  /*1d10*/  UISETP.GE.AND UP0, UPT, UR7, 0x61, UPT ;  /* 0x000000610700788c */ /* 0x000fe2000bf06270 */
[----:B------:R-:W-:Y:S01]  /*1d20*/  IMAD.IADD R23, R23, 0x1, R11 ;  /* 0x0000000117177824 */ /* 0x000fe200078e020b */
[----:B------:R-:W-:Y:S01]  /*1d30*/  SHF.R.S32.HI R32, RZ, 0x1f, R29 ;  /* 0x0000001fff207819 */ /* 0x000fe2000001141d */
[----:B------:R-:W-:Y:S01]  /*1d40*/  IMAD.IADD R21, R21, 0x1, R12 ;  /* 0x0000000115157824 */ /* 0x000fe200078e020c */
[----:B------:R-:W-:Y:S01]  /*1d50*/  SHF.R.S32.HI R30, RZ, 0x1f, R28 ;  /* 0x0000001fff1e7819 */ /* 0x000fe2000001141c */
[----:B------:R-:W-:-:S02]  /*1d60*/  IMAD.IADD R14, R13, 0x1, -R14 ;  /* 0x000000010d0e7824 */ /* 0x000fc400078e0a0e */
[----:B------:R-:W-:Y:S02]  /*1d70*/  IMAD R12, R16, c[0x0][0x1e0], RZ ;  /* 0x00007800100c7a24 */ /* 0x000fe400078e02ff */
[C---:B------:R-:W-:Y:S02]  /*1d80*/  IMAD R249, R14.reuse, 0x200, R249 ;  /* 0x000002000ef97824 */ /* 0x040fe400078e02f9 */
[----:B------:R-:W-:Y:S02]  /*1d90*/  IMAD.SHL.U32 R14, R14, 0x8, RZ ;  /* 0x000000080e0e7824 */ /* 0x000fe400078e00ff */
[----:B------:R-:W-:Y:S02]  /*1da0*/  IMAD.SHL.U32 R249, R249, 0x2, RZ ;  /* 0x00000002f9f97824 */ /* 0x000fe400078e00ff */
[----:B------:R-:W-:Y:S01]  /*1db0*/  IMAD.SHL.U32 R250, R6, 0x20, RZ ;  /* 0x0000002006fa7824 */ /* 0x000fe200078e00ff */
[----:B------:R-:W-:Y:S02]  /*1dc0*/  LOP3.LUT R14, R5, 0x8, R14, 0xf8, !PT ;  /* 0x00000008050e7812 */ /* 0x000fe400078ef80e */
[----:B------:R-:W-:-:S02]  /*1dd0*/  IADD3 R248, R249, 0xc120, RZ ;  /* 0x0000c120f9f87810 */ /* 0x000fc40007ffe0ff */
[----:B------:R-:W-:Y:S02]  /*1de0*/  SHF.R.U32.HI R5, RZ, 0x3, R5 ;  /* 0x00000003ff057819 */ /* 0x000fe40000011605 */
[----:B------:R-:W-:Y:S02]  /*1df0*/  LOP3.LUT R250, R250, 0x7ffffc00, RZ, 0xc0, !PT ;  /* 0x7ffffc00fafa7812 */ /* 0x000fe400078ec0ff */
[----:B------:R-:W-:-:S04]  /*1e00*/  LOP3.LUT R5, R14, R5, RZ, 0x3c, !PT ;  /* 0x000000050e057212 */ /* 0x000fc800078e3cff */
[CC--:B------:R-:W-:Y:S02]  /*1e10*/  IADD3 R250, R5.reuse, R7.reuse, R250 ;  /* 0x0000000705fa7210 */ /* 0x0c0fe40007ffe0fa */
[----:B------:R-:W-:Y:S02]  /*1e20*/  LOP3.LUT R5, R5, R7, RZ, 0xfc, !PT ;  /* 0x0000000705057212 */ /* 0x000fe400078efcff */
[----:B------:R-:W-:Y:S01]  /*1e30*/  IADD3 R7, R251, 0x100, RZ ;  /* 0x00000100fb077810 */ /* 0x000fe20007ffe0ff */
[----:B------:R-:W-:-:S04]  /*1e40*/  IMAD.SHL.U32 R250, R250, 0x2, RZ ;  /* 0x00000002fafa7824 */ /* 0x000fc800078e00ff */
[--C-:B------:R-:W-:Y:S02]  /*1e50*/  IMAD R246, R4, 0x2, R250.reuse ;  /* 0x0000000204f67824 */ /* 0x100fe400078e02fa */
[C---:B------:R-:W-:Y:S02]  /*1e60*/  IMAD R245, R3.reuse, 0x2, R250 ;  /* 0x0000000203f57824 */ /* 0x040fe400078e02fa */
[----:B------:R-:W-:Y:S01]  /*1e70*/  IMAD R243, R3, 0x2, R246 ;  /* 0x0000000203f37824 */ /* 0x000fe200078e02f6 */
[----:B----4-:R-:W-:Y:S01]  /*1e80*/  SHF.R.S32.HI R11, RZ, 0x1f, R19 ;  /* 0x0000001fff0b7819 */ /* 0x010fe20000011413 */
[----:B------:R-:W-:Y:S01]  /*1e90*/  IMAD.WIDE.U32 R22, R19, c[0x0][0x1f0], R22 ;  /* 0x00007c0013167a25 */ /* 0x000fe200078e0016 */
[----:B------:R-:W-:Y:S03]  /*1ea0*/  STL [R1], R19 ;  /* 0x0000001301007387 */ /* 0x000fe60000100800 */
[C---:B------:R-:W-:Y:S01]  /*1eb0*/  IMAD R15, R11.reuse, c[0x0][0x1f0], RZ ;  /* 0x00007c000b0f7a24 */ /* 0x040fe200078e02ff */
[----:B------:R-:W-:Y:S01]  /*1ec0*/  IADD3 R0, P0, R22, UR20, RZ ;  /* 0x0000001416007c10 */ /* 0x000fe2000ff1e0ff */
[----:B------:R-:W-:Y:S01]  /*1ed0*/  IMAD R11, R11, c[0x0][0x218], RZ ;  /* 0x000086000b0b7a24 */ /* 0x000fe200078e02ff */
[----:B------:R1:W-:Y:S01]  /*1ee0*/  STL [R1+0x4], R16 ;  /* 0x0000041001007387 */ /* 0x0003e20000100800 */
[----:B------:R-:W-:-:S02]  /*1ef0*/  IMAD R15, R19, c[0x0][0x1f4], R15 ;  /* 0x00007d00130f7a24 */ /* 0x000fc400078e020f */
[----:B------:R-:W-:-:S03]  /*1f00*/  IMAD.WIDE.U32 R20, R19, c[0x0][0x218], R20 ;  /* 0x0000860013147a25 */ /* 0x000fc600078e0014 */
[----:B------:R-:W-:Y:S01]  /*1f10*/  IADD3.X R15, R23, UR18, R15, P0, !PT ;  /* 0x00000012170f7c10 */ /* 0x000fe200087fe40f */
[C---:B------:R-:W-:Y:S01]  /*1f20*/  IMAD R11, R19.reuse, c[0x0][0x21c], R11 ;  /* 0x00008700130b7a24 */ /* 0x040fe200078e020b */
[----:B------:R-:W-:Y:S01]  /*1f30*/  LEA R22, P0, R0, c[0x0][0x1c8], 0x1 ;  /* 0x0000720000167a11 */ /* 0x000fe200078008ff */
[----:B------:R-:W-:-:S03]  /*1f40*/  IMAD R12, R19, c[0x0][0x1f0], R12 ;  /* 0x00007c00130c7a24 */ /* 0x000fc600078e020c */
[----:B------:R-:W-:Y:S01]  /*1f50*/  LEA.HI.X R15, R0, c[0x0][0x1cc], R15, 0x1, P0 ;  /* 0x00007300000f7a11 */ /* 0x000fe200000f0c0f */
[----:B------:R-:W-:Y:S01]  /*1f60*/  SHFL.IDX PT, R24, R22, RZ, 0x181f ;  /* 0x00181fff16187589 */ /* 0x000fe200000e0000 */
[----:B------:R-:W-:Y:S01]  /*1f70*/  IADD3 R13, P0, R20, UR22, RZ ;  /* 0x00000016140d7c10 */ /* 0x000fe2000ff1e0ff */
[----:B------:R-:W-:Y:S01]  /*1f80*/  IMAD.U32 R20, RZ, RZ, UR9 ;  /* 0x00000009ff147e24 */ /* 0x000fe2000f8e00ff */
[----:B------:R-:W-:Y:S01]  /*1f90*/  IADD3 R0, R249, 0xc100, RZ ;  /* 0x0000c100f9007810 */ /* 0x000fe20007ffe0ff */
[----:B------:R-:W2:Y:S01]  /*1fa0*/  SHFL.IDX PT, R25, R15, RZ, 0x181f ;  /* 0x00181fff0f197589 */ /* 0x000ea200000e0000 */
[----:B------:R-:W-:Y:S01]  /*1fb0*/  IADD3.X R11, R21, UR5, R11, P0, !PT ;  /* 0x00000005150b7c10 */ /* 0x000fe200087fe40b */
[----:B------:R-:W-:Y:S01]  /*1fc0*/  IMAD R20, R20, c[0x0][0x1e8], R12 ;  /* 0x00007a0014147a24 */ /* 0x000fe200078e020c */
[----:B------:R-:W-:Y:S01]  /*1fd0*/  @P1 IADD3 R248, R0, -0x20, RZ ;  /* 0xffffffe000f81810 */ /* 0x000fe20007ffe0ff */
[----:B------:R-:W-:Y:S01]  /*1fe0*/  SHFL.IDX PT, R22, R22, 0x1, 0x181f ;  /* 0x00381f0016167f89 */ /* 0x000fe200000e0000 */
[----:B------:R-:W-:-:S02]  /*1ff0*/  IADD3 R0, -R17, UR4, RZ ;  /* 0x0000000411007c10 */ /* 0x000fc4000fffe1ff */
[----:B------:R-:W-:Y:S01]  /*2000*/  ISETP.GE.AND P1, PT, R8, c[0x0][0x1d4], PT ;  /* 0x0000750008007a0c */ /* 0x000fe20003f26270 */
[----:B------:R-:W-:Y:S01]  /*2010*/  SHFL.IDX PT, R23, R15, 0x1, 0x181f ;  /* 0x00381f000f177f89 */ /* 0x000fe200000e0000 */
[C---:B-1----:R-:W-:Y:S02]  /*2020*/  LEA R16, P0, R13.reuse, c[0x0][0x1f8], 0x1 ;  /* 0x00007e000d107a11 */ /* 0x042fe400078008ff */
[----:B------:R-:W-:Y:S01]  /*2030*/  LEA R20, R20, c[0x0][0x1c8], 0x1 ;  /* 0x0000720014147a11 */ /* 0x000fe200078e08ff */
[----:B------:R-:W-:Y:S01]  /*2040*/  SHFL.IDX PT, R21, R15, 0x2, 0x181f ;  /* 0x00581f000f157f89 */ /* 0x000fe200000e0000 */
[----:B------:R-:W-:Y:S02]  /*2050*/  LEA.HI.X R11, R13, c[0x0][0x1fc], R11, 0x1, P0 ;  /* 0x00007f000d0b7a11 */ /* 0x000fe400000f0c0b */
[----:B------:R-:W-:Y:S01]  /*2060*/  ISETP.GE.AND P0, PT, R0, 0x1, PT ;  /* 0x000000010000780c */ /* 0x000fe20003f06270 */
[----:B------:R-:W1:Y:S01]  /*2070*/  SHFL.IDX PT, R64, R16, RZ, 0x181f ;  /* 0x00181fff10407589 */ /* 0x000e6200000e0000 */
[----:B------:R-:W-:-:S02]  /*2080*/  IADD3 R239, R248, 0x800, RZ ;  /* 0x00000800f8ef7810 */ /* 0x000fc40007ffe0ff */
[C---:B------:R-:W-:Y:S01]  /*2090*/  IADD3 R238, R248.reuse, 0x1000, RZ ;  /* 0x00001000f8ee7810 */ /* 0x040fe20007ffe0ff */
[----:B------:R-:W3:Y:S01]  /*20a0*/  SHFL.IDX PT, R13, R11, RZ, 0x181f ;  /* 0x00181fff0b0d7589 */ /* 0x000ee200000e0000 */
[C---:B------:R-:W-:Y:S02]  /*20b0*/  IADD3 R237, R248.reuse, 0x1800, RZ ;  /* 0x00001800f8ed7810 */ /* 0x040fe40007ffe0ff */
[C---:B------:R-:W-:Y:S01]  /*20c0*/  IADD3 R236, R248.reuse, 0x2000, RZ ;  /* 0x00002000f8ec7810 */ /* 0x040fe20007ffe0ff */
[----:B------:R-:W4:Y:S01]  /*20d0*/  SHFL.IDX PT, R48, R16, 0x1, 0x181f ;  /* 0x00381f0010307f89 */ /* 0x000f2200000e0000 */
[C---:B------:R-:W-:Y:S02]  /*20e0*/  IADD3 R235, R248.reuse, 0x2800, RZ ;  /* 0x00002800f8eb7810 */ /* 0x040fe40007ffe0ff */
[C---:B------:R-:W-:Y:S01]  /*20f0*/  IADD3 R233, R248.reuse, 0x3000, RZ ;  /* 0x00003000f8e97810 */ /* 0x040fe20007ffe0ff */
[----:B------:R-:W5:Y:S01]  /*2100*/  SHFL.IDX PT, R12, R11, 0x1, 0x181f ;  /* 0x00381f000b0c7f89 */ /* 0x000f6200000e0000 */
[----:B--2---:R-:W-:Y:S01]  /*2110*/  @P0 IMAD.WIDE R36, R33, 0x2, R24 ;  /* 0x0000000221240825 */ /* 0x004fe200078e0218 */
[----:B------:R-:W-:-:S02]  /*2120*/  IADD3 R232, R248, 0x3800, RZ ;  /* 0x00003800f8e87810 */ /* 0x000fc40007ffe0ff */
[----:B------:R-:W2:Y:S01]  /*2130*/  SHFL.IDX PT, R16, R16, 0x2, 0x181f ;  /* 0x00581f0010107f89 */ /* 0x000ea200000e0000 */
[--C-:B------:R-:W-:Y:S01]  /*2140*/  @P0 IMAD.WIDE R34, R31, 0x2, R24.reuse ;  /* 0x000000021f220825 */ /* 0x100fe200078e0218 */
[C---:B------:R-:W-:Y:S02]  /*2150*/  IADD3 R231, R248.reuse, 0x4000, RZ ;  /* 0x00004000f8e77810 */ /* 0x040fe40007ffe0ff */
[----:B------:R-:W2:Y:S01]  /*2160*/  SHFL.IDX PT, R11, R11, 0x2, 0x181f ;  /* 0x00581f000b0b7f89 */ /* 0x000ea200000e0000 */
[--C-:B------:R-:W-:Y:S01]  /*2170*/  @P0 IMAD.WIDE R26, R29, 0x2, R24.reuse ;  /* 0x000000021d1a0825 */ /* 0x100fe200078e0218 */
[----:B------:R-:W-:Y:S02]  /*2180*/  IADD3 R230, R248, 0x4800, RZ ;  /* 0x00004800f8e67810 */ /* 0x000fe40007ffe0ff */
[----:B------:R2:W-:Y:S01]  /*2190*/  @P0 LDGSTS.E.BYPASS.LTC128B.128 [R251+0xc100], [R36.64], !P4 ;  /* 0x0c10000024fb0fae */ /* 0x0005e2000e101d4c */
[----:B------:R-:W-:Y:S01]  /*21a0*/  @P0 IMAD.WIDE R38, R28, 0x2, R24 ;  /* 0x000000021c260825 */ /* 0x000fe200078e0218 */
[----:B------:R-:W-:-:S02]  /*21b0*/  IADD3 R229, R248, 0x5000, RZ ;  /* 0x00005000f8e57810 */ /* 0x000fc40007ffe0ff */
[----:B------:R2:W-:Y:S01]  /*21c0*/  @P0 LDGSTS.E.BYPASS.LTC128B.128 [R251+0xf100], [R34.64], !P3 ;  /* 0x0f10000022fb0fae */ /* 0x0005e2000d901d4c */
[----:B------:R-:W-:Y:S01]  /*21d0*/  IMAD.WIDE R24, R33, 0x2, RZ ;  /* 0x0000000221187825 */ /* 0x000fe200078e02ff */
[C---:B------:R-:W-:Y:S02]  /*21e0*/  IADD3 R228, R248.reuse, 0x5800, RZ ;  /* 0x00005800f8e47810 */ /* 0x040fe40007ffe0ff */
[----:B------:R2:W-:Y:S01]  /*21f0*/  @P0 LDGSTS.E.BYPASS.LTC128B.128 [R251+0x12100], [R26.64], !P2 ;  /* 0x121000001afb0fae */ /* 0x0005e2000d101d4c */
[----:B------:R-:W-:Y:S02]  /*2200*/  IADD3 R227, R248, 0x6000, RZ ;  /* 0x00006000f8e37810 */ /* 0x000fe40007ffe0ff */
[----:B-1----:R-:W-:Y:S01]  /*2210*/  IADD3 R74, P5, R64, R24, RZ ;  /* 0x00000018404a7210 */ /* 0x002fe20007fbe0ff */
[----:B------:R1:W-:Y:S01]  /*2220*/  @P0 LDGSTS.E.BYPASS.LTC128B.128 [R251+0x15100], [R38.64], !P1 ;  /* 0x1510000026fb0fae */ /* 0x0003e2000c901d4c */
[----:B------:R-:W-:Y:S02]  /*2230*/  ISETP.GE.AND P0, PT, R0, 0x21, PT ;  /* 0x000000210000780c */ /* 0x000fe40003f06270 */
[----:B------:R-:W-:Y:S01]  /*2240*/  IADD3 R226, R248, 0x6800, RZ ;  /* 0x00006800f8e27810 */ /* 0x000fe20007ffe0ff */
[----:B---3--:R-:W-:Y:S01]  /*2250*/  IMAD.X R75, R13, 0x1, R25, P5 ;  /* 0x000000010d4b7824 */ /* 0x008fe200028e0619 */
[----:B----4-:R-:W-:Y:S01]  /*2260*/  IADD3 R58, P5, R24, R48, RZ ;  /* 0x00000030183a7210 */ /* 0x010fe20007fbe0ff */
[----:B------:R-:W3:Y:S01]  /*2270*/  SHFL.IDX PT, R20, R20, 0x2, 0x181f ;  /* 0x00581f0014147f89 */ /* 0x000ee200000e0000 */
[----:B------:R-:W-:-:S02]  /*2280*/  IADD3 R225, R248, 0x7000, RZ ;  /* 0x00007000f8e17810 */ /* 0x000fc40007ffe0ff */
[C---:B------:R-:W-:Y:S01]  /*2290*/  IADD3 R224, R248.reuse, 0x7800, RZ ;  /* 0x00007800f8e07810 */ /* 0x040fe20007ffe0ff */
[----:B-----5:R-:W-:Y:S01]  /*22a0*/  IMAD.X R59, R25, 0x1, R12, P5 ;  /* 0x00000001193b7824 */ /* 0x020fe200028e060c */
[C---:B------:R-:W-:Y:S02]  /*22b0*/  IADD3 R223, R248.reuse, 0x8000, RZ ;  /* 0x00008000f8df7810 */ /* 0x040fe40007ffe0ff */
[C---:B------:R-:W-:Y:S01]  /*22c0*/  IADD3 R222, R248.reuse, 0x8800, RZ ;  /* 0x00008800f8de7810 */ /* 0x040fe20007ffe0ff */
[--C-:B--2---:R-:W-:Y:S01]  /*22d0*/  @P0 IMAD.WIDE R36, R33, 0x2, R22.reuse ;  /* 0x0000000221240825 */ /* 0x104fe200078e0216 */
[C---:B------:R-:W-:Y:S02]  /*22e0*/  IADD3 R221, R248.reuse, 0x9000, RZ ;  /* 0x00009000f8dd7810 */ /* 0x040fe40007ffe0ff */
[----:B------:R-:W-:Y:S02]  /*22f0*/  IADD3 R220, R248, 0x9800, RZ ;  /* 0x00009800f8dc7810 */ /* 0x000fe40007ffe0ff */
[----:B------:R-:W-:Y:S01]  /*2300*/  IADD3 R34, P5, R24, R16, RZ ;  /* 0x0000001018227210 */ /* 0x000fe20007fbe0ff */
[----:B------:R2:W-:Y:S01]  /*2310*/  @P0 LDGSTS.E.BYPASS.LTC128B.128 [R251+0xd100], [R36.64], !P4 ;  /* 0x0d10000024fb0fae */ /* 0x0005e2000e101d4c */
[C---:B------:R-:W-:Y:S01]  /*2320*/  IADD3 R219, R248.reuse, 0xa000, RZ ;  /* 0x0000a000f8db7810 */ /* 0x040fe20007ffe0ff */
[----:B------:R-:W-:Y:S01]  /*2330*/  @P0 IMAD.WIDE R26, R31, 0x2, R22 ;  /* 0x000000021f1a0825 */ /* 0x000fe200078e0216 */
[----:B------:R-:W-:-:S02]  /*2340*/  IADD3 R218, R248, 0xa800, RZ ;  /* 0x0000a800f8da7810 */ /* 0x000fc40007ffe0ff */
[C---:B------:R-:W-:Y:S01]  /*2350*/  IADD3 R217, R248.reuse, 0xb000, RZ ;  /* 0x0000b000f8d97810 */ /* 0x040fe20007ffe0ff */
[----:B------:R-:W-:Y:S01]  /*2360*/  IMAD.X R35, R25, 0x1, R11, P5 ;  /* 0x0000000119237824 */ /* 0x000fe200028e060b */
[----:B------:R4:W-:Y:S01]  /*2370*/  @P0 LDGSTS.E.BYPASS.LTC128B.128 [R251+0x10100], [R26.64], !P3 ;  /* 0x101000001afb0fae */ /* 0x0009e2000d901d4c */
[----:B------:R-:W-:Y:S01]  /*2380*/  @P0 IMAD.WIDE R24, R29, 0x2, R22 ;  /* 0x000000021d180825 */ /* 0x000fe200078e0216 */
[----:B------:R-:W-:-:S03]  /*2390*/  IADD3 R216, R248, 0xb800, RZ ;  /* 0x0000b800f8d87810 */ /* 0x000fc60007ffe0ff */
[----:B-1----:R-:W-:Y:S01]  /*23a0*/  @P0 IMAD.WIDE R38, R28, 0x2, R22 ;  /* 0x000000021c260825 */ /* 0x002fe200078e0216 */
[----:B------:R1:W-:Y:S03]  /*23b0*/  @P0 LDGSTS.E.BYPASS.LTC128B.128 [R251+0x13100], [R24.64], !P2 ;  /* 0x1310000018fb0fae */ /* 0x0003e6000d101d4c */
[----:B------:R-:W-:Y:S01]  /*23c0*/  IMAD.WIDE R22, R31, 0x2, RZ ;  /* 0x000000021f167825 */ /* 0x000fe200078e02ff */
[----:B------:R2:W-:Y:S01]  /*23d0*/  @P0 LDGSTS.E.BYPASS.LTC128B.128 [R251+0x16100], [R38.64], !P1 ;  /* 0x1610000026fb0fae */ /* 0x0005e2000c901d4c */
[----:B------:R-:W-:-:S03]  /*23e0*/  ISETP.GT.AND P0, PT, R0, 0x40, PT ;  /* 0x000000400000780c */ /* 0x000fc60003f04270 */
[----:B------:R-:W-:-:S05]  /*23f0*/  IADD3 R72, P5, R64, R22, RZ ;  /* 0x0000001640487210 */ /* 0x000fca0007fbe0ff */
[----:B------:R-:W-:Y:S01]  /*2400*/  IMAD.X R73, R13, 0x1, R23, P5 ;  /* 0x000000010d497824 */ /* 0x000fe200028e0617 */
[----:B------:R-:W-:-:S04]  /*2410*/  IADD3 R56, P5, R22, R48, RZ ;  /* 0x0000003016387210 */ /* 0x000fc80007fbe0ff */
[----:B---3--:R-:W-:-:S04]  /*2420*/  @P0 IMAD.WIDE R14, R29, 0x2, R20 ;  /* 0x000000021d0e0825 */ /* 0x008fc800078e0214 */
[----:B----4-:R-:W-:-:S04]  /*2430*/  @P0 IMAD.WIDE R26, R33, 0x2, R20 ;  /* 0x00000002211a0825 */ /* 0x010fc800078e0214 */
[----:B------:R-:W-:Y:S01]  /*2440*/  IMAD.X R57, R23, 0x1, R12, P5 ;  /* 0x0000000117397824 */ /* 0x000fe200028e060c */
[----:B------:R3:W-:Y:S01]  /*2450*/  @P0 LDGSTS.E.BYPASS.LTC128B.128 [R251+0xe100], [R26.64], !P4 ;  /* 0x0e1000001afb0fae */ /* 0x0007e2000e101d4c */
[----:B-1----:R-:W-:Y:S01]  /*2460*/  @P0 IMAD.WIDE R24, R31, 0x2, R20 ;  /* 0x000000021f180825 */ /* 0x002fe200078e0214 */
[----:B------:R-:W-:-:S04]  /*2470*/  IADD3 R22, P5, R22, R16, RZ ;  /* 0x0000001016167210 */ /* 0x000fc80007fbe0ff */
[----:B------:R1:W-:Y:S01]  /*2480*/  @P0 LDGSTS.E.BYPASS.LTC128B.128 [R251+0x11100], [R24.64], !P3 ;  /* 0x1110000018fb0fae */ /* 0x0003e2000d901d4c */
[----:B------:R-:W-:-:S03]  /*2490*/  IMAD.X R23, R23, 0x1, R11, P5 ;  /* 0x0000000117177824 */ /* 0x000fc600028e060b */
[----:B------:R4:W-:Y:S01]  /*24a0*/  @P0 LDGSTS.E.BYPASS.LTC128B.128 [R251+0x14100], [R14.64], !P2 ;  /* 0x141000000efb0fae */ /* 0x0009e2000d101d4c */
[----:B-1----:R-:W-:-:S04]  /*24b0*/  @P0 IMAD.WIDE R24, R28, 0x2, R20 ;  /* 0x000000021c180825 */ /* 0x002fc800078e0214 */
[----:B------:R-:W-:Y:S01]  /*24c0*/  IMAD.WIDE R20, R29, 0x2, RZ ;  /* 0x000000021d147825 */ /* 0x000fe200078e02ff */
[----:B------:R3:W-:Y:S03]  /*24d0*/  @P0 LDGSTS.E.BYPASS.LTC128B.128 [R251+0x17100], [R24.64], !P1 ;  /* 0x1710000018fb0fae */ /* 0x0007e6000c901d4c */
[----:B----4-:R-:W-:Y:S01]  /*24e0*/  IMAD.WIDE R14, R28, 0x2, RZ ;  /* 0x000000021c0e7825 */ /* 0x010fe200078e02ff */
[----:B------:R-:W0:Y:S01]  /*24f0*/  LDGDEPBAR ;  /* 0x00000000000079af */ /* 0x000e220000000000 */
[----:B------:R-:W-:Y:S02]  /*2500*/  IADD3 R66, P0, R64, R20, RZ ;  /* 0x0000001440427210 */ /* 0x000fe40007f1e0ff */
[----:B------:R-:W-:Y:S02]  /*2510*/  IADD3 R50, P5, R20, R48, RZ ;  /* 0x0000003014327210 */ /* 0x000fe40007fbe0ff */
[----:B------:R-:W-:Y:S01]  /*2520*/  IADD3 R64, P6, R64, R14, RZ ;  /* 0x0000000e40407210 */ /* 0x000fe20007fde0ff */
[----:B------:R-:W-:Y:S01]  /*2530*/  IMAD.X R67, R13, 0x1, R21, P0 ;  /* 0x000000010d437824 */ /* 0x000fe200000e0615 */
[----:B------:R-:W-:Y:S01]  /*2540*/  IADD3 R20, P0, R20, R16, RZ ;  /* 0x0000001014147210 */ /* 0x000fe20007f1e0ff */
[--C-:B------:R-:W-:Y:S01]  /*2550*/  IMAD.X R51, R21, 0x1, R12.reuse, P5 ;  /* 0x0000000115337824 */ /* 0x100fe200028e060c */
[C---:B------:R-:W-:Y:S01]  /*2560*/  IADD3 R48, P5, R14.reuse, R48, RZ ;  /* 0x000000300e307210 */ /* 0x040fe20007fbe0ff */
[----:B------:R-:W-:Y:S01]  /*2570*/  IMAD.X R65, R13, 0x1, R15, P6 ;  /* 0x000000010d417824 */ /* 0x000fe200030e060f */
[----:B------:R-:W-:Y:S01]  /*2580*/  ISETP.GE.AND P6, PT, R33, c[0x0][0x1d4], PT ;  /* 0x0000750021007a0c */ /* 0x000fe20003fc6270 */
[----:B------:R-:W-:Y:S01]  /*2590*/  IMAD.X R21, R21, 0x1, R11, P0 ;  /* 0x0000000115157824 */ /* 0x000fe200000e060b */
[----:B------:R-:W-:Y:S01]  /*25a0*/  IADD3 R16, P0, R14, R16, RZ ;  /* 0x000000100e107210 */ /* 0x000fe20007f1e0ff */
[----:B------:R-:W-:Y:S01]  /*25b0*/  IMAD.X R49, R15, 0x1, R12, P5 ;  /* 0x000000010f317824 */ /* 0x000fe200028e060c */
[----:B------:R-:W-:-:S03]  /*25c0*/  ISETP.GE.AND P5, PT, R10, c[0x0][0x1d4], PT ;  /* 0x000075000a007a0c */ /* 0x000fc60003fa6270 */
[----:B------:R-:W-:Y:S01]  /*25d0*/  IMAD.X R17, R15, 0x1, R11, P0 ;  /* 0x000000010f117824 */ /* 0x000fe200000e060b */
[----:B------:R-:W-:Y:S02]  /*25e0*/  ISETP.LT.OR P0, PT, R0, 0x1, P6 ;  /* 0x000000010000780c */ /* 0x000fe40003701670 */
[----:B------:R-:W-:Y:S01]  /*25f0*/  ISETP.GE.AND P6, PT, R9, c[0x0][0x1d4], PT ;  /* 0x0000750009007a0c */ /* 0x000fe20003fc6270 */
[----:B------:R-:W-:-:S04]  /*2600*/  DEPBAR.LE SB0, 0x1 ;  /* 0x000080400000791a */ /* 0x000fc80000000000 */
[----:B------:R-:W-:-:S04]  /*2610*/  DEPBAR.LE SB0, 0x0 ;  /* 0x000080000000791a */ /* 0x000fc80000000000 */
[----:B------:R-:W-:Y:S06]  /*2620*/  BAR.SYNC.DEFER_BLOCKING 0x0 ;  /* 0x0000000000007b1d */ /* 0x000fec0000010000 */
[----:B------:R-:W-:Y:S04]  /*2630*/  LDSM.16.M88.4 R12, [R250+0x18100] ;  /* 0x01810000fa0c783b */ /* 0x000fe80000000200 */
[----:B------:R-:W-:Y:S04]  /*2640*/  LDSM.16.M88.4 R88, [R246+0x18100] ;  /* 0x01810000f658783b */ /* 0x000fe80000000200 */
[----:B------:R-:W-:Y:S04]  /*2650*/  LDSM.16.M88.4 R84, [R249+0xc100] ;  /* 0x00c10000f954783b */ /* 0x000fe80000000200 */
[----:B------:R-:W1:Y:S04]  /*2660*/  LDSM.16.M88.4 R76, [R249+0xc900] ;  /* 0x00c90000f94c783b */ /* 0x000e680000000200 */
[----:B------:R-:W-:Y:S04]  /*2670*/  LDSM.16.M88.4 R68, [R249+0xd100] ;  /* 0x00d10000f944783b */ /* 0x000fe80000000200 */
[----:B------:R-:W-:Y:S04]  /*2680*/  LDSM.16.M88.4 R60, [R249+0xd900] ;  /* 0x00d90000f93c783b */ /* 0x000fe80000000200 */
[----:B------:R-:W-:Y:S04]  /*2690*/  LDSM.16.M88.4 R52, [R249+0xe100] ;  /* 0x00e10000f934783b */ /* 0x000fe80000000200 */
[----:B------:R-:W-:Y:S04]  /*26a0*/  LDSM.16.M88.4 R100, [R249+0xe900] ;  /* 0x00e90000f964783b */ /* 0x000fe80000000200 */
[----:B------:R-:W-:Y:S04]  /*26b0*/  LDSM.16.M88.4 R44, [R248] ;  /* 0x00000000f82c783b */ /* 0x000fe80000000200 */
[----:B------:R-:W4:Y:S04]  /*26c0*/  LDSM.16.M88.4 R40, [R248+0x800] ;  /* 0x00080000f828783b */ /* 0x000f280000000200 */
[----:B--2---:R-:W2:Y:S04]  /*26d0*/  LDSM.16.M88.4 R36, [R248+0x1000] ;  /* 0x00100000f824783b */ /* 0x004ea80000000200 */
[----:B---3--:R-:W3:Y:S04]  /*26e0*/  LDSM.16.M88.4 R24, [R248+0x1800] ;  /* 0x00180000f818783b */ /* 0x008ee80000000200 */
[----:B------:R-:W5:Y:S04]  /*26f0*/  LDSM.16.M88.4 R96, [R248+0x2000] ;  /* 0x00200000f860783b */ /* 0x000f680000000200 */
[----:B------:R-:W2:Y:S01]  /*2700*/  LDSM.16.M88.4 R92, [R248+0x2800] ;  /* 0x00280000f85c783b */ /* 0x000ea20000000200 */
[----:B-1----:R-:W-:Y:S03]  /*2710*/  HMMA.16816.F32 R80, R12, R76, RZ ;  /* 0x0000004c0c50723c */ /* 0x002fe600000018ff */
[----:B------:R-:W-:Y:S01]  /*2720*/  @!PT LDS RZ, [RZ] ;  /* 0x00000000fffff984 */ /* 0x000fe20000000800 */
[----:B------:R-:W-:Y:S01]  /*2730*/  @!PT LDS RZ, [RZ] ;  /* 0x00000000fffff984 */ /* 0x000fe20000000800 */
[----:B------:R-:W-:Y:S01]  /*2740*/  @!PT LDS RZ, [RZ] ;  /* 0x00000000fffff984 */ /* 0x000fe20000000800 */
[----:B------:R1:W-:Y:S01]  /*2750*/  LDGSTS.E.BYPASS.LTC128B.128 [R251+0x100], [R74.64], !P0 ;  /* 0x001000004afb7fae */ /* 0x0003e2000c101d4c */
[----:B------:R-:W-:-:S02]  /*2760*/  ISETP.LT.OR P0, PT, R0, 0x1, P5 ;  /* 0x000000010000780c */ /* 0x000fc40002f01670 */
[----:B------:R-:W-:Y:S02]  /*2770*/  ISETP.GE.AND P5, PT, R8, c[0x0][0x1d4], PT ;  /* 0x0000750008007a0c */ /* 0x000fe40003fa6270 */
[----:B------:R-:W-:Y:S09]  /*2780*/  HMMA.16816.F32 R76, R12, R78, RZ ;  /* 0x0000004e0c4c723c */ /* 0x000ff200000018ff */
[----:B------:R1:W-:Y:S01]  /*2790*/  LDGSTS.E.BYPASS.LTC128B.128 [R251+0x3100], [R72.64], !P0 ;  /* 0x0310000048fb7fae */ /* 0x0003e2000c101d4c */
[----:B------:R-:W-:-:S06]  /*27a0*/  ISETP.LT.OR P0, PT, R0, 0x1, P6 ;  /* 0x000000010000780c */ /* 0x000fcc0003701670 */
[C---:B----4-:R-:W-:Y:S07]  /*27b0*/  HMMA.16816.F32 R80, R88.reuse, R40, R80 ;  /* 0x000000285850723c */ /* 0x050fee0000001850 */
[----:B------:R4:W-:Y:S01]  /*27c0*/  LDGSTS.E.BYPASS.LTC128B.128 [R251+0x6100], [R66.64], !P0 ;  /* 0x0610000042fb7fae */ /* 0x0009e2000c101d4c */
[----:B------:R-:W-:Y:S01]  /*27d0*/  ISETP.LT.OR P0, PT, R0, 0x1, P5 ;  /* 0x000000010000780c */ /* 0x000fe20002f01670 */
[----:B------:R-:W-:Y:S08]  /*27e0*/  HMMA.16816.F32 R76, R88, R42, R76 ;  /* 0x0000002a584c723c */ /* 0x000ff0000000184c */
[----:B-1----:R-:W-:Y:S04]  /*27f0*/  HMMA.16816.F32 R72, R12, R68, RZ ;  /* 0x000000440c48723c */ /* 0x002fe800000018ff */
[----:B------:R4:W-:Y:S01]  /*2800*/  LDGSTS.E.BYPASS.LTC128B.128 [R251+0x9100], [R64.64], !P0 ;  /* 0x0910000040fb7fae */ /* 0x0009e2000c101d4c */
[----:B------:R-:W-:-:S04]  /*2810*/  ISETP.GE.AND P0, PT, R33, c[0x0][0x1d4], PT ;  /* 0x0000750021007a0c */ /* 0x000fc80003f06270 */
[----:B------:R-:W-:Y:S01]  /*2820*/  ISETP.LT.OR P0, PT, R0, 0x21, P0 ;  /* 0x000000210000780c */ /* 0x000fe20000701670 */
[----:B------:R-:W-:Y:S11]  /*2830*/  HMMA.16816.F32 R68, R12, R70, RZ ;  /* 0x000000460c44723c */ /* 0x000ff600000018ff */
[----:B------:R-:W-:Y:S01]  /*2840*/  @!UPT UIADD3 URZ, URZ, URZ, URZ ;  /* 0x0000003f3f3ff290 */ /* 0x000fe2000fffe03f */
[----:B------:R1:W-:Y:S01]  /*2850*/  LDGSTS.E.BYPASS.LTC128B.128 [R251+0x1100], [R58.64], !P0 ;  /* 0x011000003afb7fae */ /* 0x0003e2000c101d4c */
[----:B------:R-:W-:-:S04]  /*2860*/  ISETP.GE.AND P0, PT, R10, c[0x0][0x1d4], PT ;  /* 0x000075000a007a0c */ /* 0x000fc80003f06270 */
[C---:B------:R-:W-:Y:S01]  /*2870*/  ISETP.LT.OR P0, PT, R0.reuse, 0x21, P0 ;  /* 0x000000210000780c */ /* 0x040fe20000701670 */
[----:B--2---:R-:W-:Y:S08]  /*2880*/  HMMA.16816.F32 R72, R88, R36, R72 ;  /* 0x000000245848723c */ /* 0x004ff00000001848 */
[----:B----4-:R-:W-:Y:S04]  /*2890*/  HMMA.16816.F32 R64, R12, R60, RZ ;  /* 0x0000003c0c40723c */ /* 0x010fe800000018ff */
[----:B------:R1:W-:Y:S01]  /*28a0*/  LDGSTS.E.BYPASS.LTC128B.128 [R251+0x4100], [R56.64], !P0 ;  /* 0x0410000038fb7fae */ /* 0x0003e2000c101d4c */
[----:B------:R-:W-:-:S03]  /*28b0*/  ISETP.LT.OR P0, PT, R0, 0x21, P6 ;  /* 0x000000210000780c */ /* 0x000fc60003701670 */
[----:B------:R-:W-:Y:S08]  /*28c0*/  HMMA.16816.F32 R60, R12, R62, RZ ;  /* 0x0000003e0c3c723c */ /* 0x000ff000000018ff */
[----:B------:R-:W-:Y:S02]  /*28d0*/  HMMA.16816.F32 R68, R88, R38, R68 ;  /* 0x000000265844723c */ /* 0x000fe40000001844 */
[----:B------:R2:W-:Y:S01]  /*28e0*/  LDGSTS.E.BYPASS.LTC128B.128 [R251+0x7100], [R50.64], !P0 ;  /* 0x0710000032fb7fae */ /* 0x0005e2000c101d4c */
[----:B------:R-:W-:-:S02]  /*28f0*/  ISETP.LT.OR P0, PT, R0, 0x21, P5 ;  /* 0x000000210000780c */ /* 0x000fc40002f01670 */
[----:B------:R-:W-:-:S03]  /*2900*/  ISETP.LT.OR P5, PT, R0, 0x41, P5 ;  /* 0x000000410000780c */ /* 0x000fc60002fa1670 */
[----:B---3--:R-:W-:Y:S08]  /*2910*/  HMMA.16816.F32 R64, R88, R24, R64 ;  /* 0x000000185840723c */ /* 0x008ff00000001840 */
[----:B------:R2:W-:Y:S01]  /*2920*/  LDGSTS.E.BYPASS.LTC128B.128 [R251+0xa100], [R48.64], !P0 ;  /* 0x0a10000030fb7fae */ /* 0x0005e2000c101d4c */
[----:B------:R-:W-:Y:S01]  /*2930*/  ISETP.GE.AND P0, PT, R33, c[0x0][0x1d4], PT ;  /* 0x0000750021007a0c */ /* 0x000fe20003f06270 */
[----:B-1----:R-:W-:Y:S03]  /*2940*/  HMMA.16816.F32 R56, R12, R52, RZ ;  /* 0x000000340c38723c */ /* 0x002fe600000018ff */
[----:B------:R-:W-:-:S05]  /*2950*/  ISETP.LT.OR P0, PT, R0, 0x41, P0 ;  /* 0x000000410000780c */ /* 0x000fca0000701670 */
[----:B------:R-:W-:Y:S08]  /*2960*/  HMMA.16816.F32 R52, R12, R54, RZ ;  /* 0x000000360c34723c */ /* 0x000ff000000018ff */
[----:B------:R1:W-:Y:S01]  /*2970*/  LDGSTS.E.BYPASS.LTC128B.128 [R251+0x2100], [R34.64], !P0 ;  /* 0x0210000022fb7fae */ /* 0x0003e2000c101d4c */
[----:B------:R-:W-:Y:S01]  /*2980*/  ISETP.GE.AND P0, PT, R10, c[0x0][0x1d4], PT ;  /* 0x000075000a007a0c */ /* 0x000fe20003f06270 */
[----:B------:R-:W-:Y:S03]  /*2990*/  HMMA.16816.F32 R60, R88, R26, R60 ;  /* 0x0000001a583c723c */ /* 0x000fe6000000183c */
[----:B------:R-:W-:-:S05]  /*29a0*/  ISETP.LT.OR P0, PT, R0, 0x41, P0 ;  /* 0x000000410000780c */ /* 0x000fca0000701670 */
[C---:B------:R-:W-:Y:S08]  /*29b0*/  HMMA.16816.F32 R8, R12.reuse, R84, RZ ;  /* 0x000000540c08723c */ /* 0x040ff000000018ff */
[----:B------:R3:W-:Y:S01]  /*29c0*/  LDGSTS.E.BYPASS.LTC128B.128 [R251+0x5100], [R22.64], !P0 ;  /* 0x0510000016fb7fae */ /* 0x0007e2000c101d4c */
[----:B------:R-:W-:Y:S01]  /*29d0*/  ISETP.LT.OR P0, PT, R0, 0x41, P6 ;  /* 0x000000410000780c */ /* 0x000fe20003701670 */
[----:B------:R-:W-:Y:S01]  /*29e0*/  HMMA.16816.F32 R84, R12, R86, RZ ;  /* 0x000000560c54723c */ /* 0x000fe200000018ff */
[----:B------:R-:W-:Y:S01]  /*29f0*/  IMAD.MOV.U32 R0, RZ, RZ, 0x40 ;  /* 0x00000040ff007424 */ /* 0x000fe200078e00ff */
[----:B-1----:R-:W-:-:S06]  /*2a00*/  SHF.R.S32.HI R35, RZ, 0x1f, R33 ;  /* 0x0000001fff237819 */ /* 0x002fcc0000011421 */
[----:B-----5:R-:W-:Y:S01]  /*2a10*/  HMMA.16816.F32 R56, R88, R96, R56 ;  /* 0x000000605838723c */ /* 0x020fe20000001838 */
[----:B------:R-:W-:-:S03]  /*2a20*/  SHF.R.S32.HI R34, RZ, 0x1f, R31 ;  /* 0x0000001fff227819 */ /* 0x000fc6000001141f */
[----:B------:R3:W-:Y:S01]  /*2a30*/  LDGSTS.E.BYPASS.LTC128B.128 [R251+0x8100], [R20.64], !P0 ;  /* 0x0810000014fb7fae */ /* 0x0007e2000c101d4c */
[----:B------:R-:W-:-:S03]  /*2a40*/  LOP3.LUT P0, RZ, R18, 0x4, RZ, 0xc0, !PT ;  /* 0x0000000412ff7812 */ /* 0x000fc6000780c0ff */
[----:B------:R1:W-:Y:S01]  /*2a50*/  LDGSTS.E.BYPASS.LTC128B.128 [R251+0xb100], [R16.64], !P5 ;  /* 0x0b10000010fb7fae */ /* 0x0003e2000e901d4c */
[----:B------:R-:W-:Y:S01]  /*2a60*/  SEL R0, R0, 0xffffffc0, !P0 ;  /* 0xffffffc000007807 */ /* 0x000fe20004000000 */
[C---:B------:R-:W-:Y:S01]  /*2a70*/  HMMA.16816.F32 R8, R88.reuse, R44, R8 ;  /* 0x0000002c5808723c */ /* 0x040fe20000001808 */
[----:B------:R-:W-:Y:S01]  /*2a80*/  PLOP3.LUT P0, PT, PT, PT, UP0, 0x40, 0x0 ;  /* 0x000000000000781c */ /* 0x000fe20003f0e808 */
[----:B------:R-:W-:Y:S01]  /*2a90*/  LDSM.16.M88.4 R112, [R243+0x18100] ;  /* 0x01810000f370783b */ /* 0x000fe20000000200 */
[----:B------:R-:W-:Y:S01]  /*2aa0*/  ISETP.GT.AND P5, PT, R120, 0x5f, PT ;  /* 0x0000005f7800780c */ /* 0x000fe20003fa4270 */
[----:B------:R-:W-:Y:S02]  /*2ab0*/  IMAD.IADD R244, R249, 0x1, R0 ;  /* 0x00000001f9f47824 */ /* 0x000fe400078e0200 */
[----:B------:R-:W-:Y:S01]  /*2ac0*/  IMAD.IADD R234, R0, 0x1, R248 ;  /* 0x0000000100ea7824 */ /* 0x000fe200078e02f8 */
[----:B------:R-:W0:Y:S01]  /*2ad0*/  LDGDEPBAR ;  /* 0x00000000000079af */ /* 0x000e220000000000 */
[C---:B------:R-:W-:Y:S03]  /*2ae0*/  HMMA.16816.F32 R84, R88.reuse, R46, R84 ;  /* 0x0000002e5854723c */ /* 0x040fe60000001854 */
[----:B------:R-:W-:Y:S04]  /*2af0*/  LDSM.16.M88.4 R44, [R244+0xc900] ;  /* 0x00c90000f42c783b */ /* 0x000fe80000000200 */
[----:B------:R-:W-:Y:S01]  /*2b00*/  LDSM.16.M88.4 R40, [R244+0xd100] ;  /* 0x00d10000f428783b */ /* 0x000fe20000000200 */
[----:B------:R-:W-:Y:S03]  /*2b10*/  HMMA.16816.F32 R52, R88, R98, R52 ;  /* 0x000000625834723c */ /* 0x000fe60000001834 */
[----:B--2---:R-:W-:Y:S04]  /*2b20*/  LDSM.16.M88.4 R48, [R244+0xc100] ;  /* 0x00c10000f430783b */ /* 0x004fe80000000200 */
[----:B---3--:R-:W2:Y:S01]  /*2b30*/  LDSM.16.M88.4 R20, [R245+0x18100] ;  /* 0x01810000f514783b */ /* 0x008ea20000000200 */
[C---:B-1----:R-:W-:Y:S03]  /*2b40*/  HMMA.16816.F32 R16, R12.reuse, R100, RZ ;  /* 0x000000640c10723c */ /* 0x042fe600000018ff */
[----:B------:R-:W1:Y:S04]  /*2b50*/  LDSM.16.M88.4 R36, [R244+0xd900] ;  /* 0x00d90000f424783b */ /* 0x000e680000000200 */
[----:B------:R-:W3:Y:S01]  /*2b60*/  LDSM.16.M88.4 R24, [R244+0xe100] ;  /* 0x00e10000f418783b */ /* 0x000ee20000000200 */
[----:B------:R-:W-:Y:S03]  /*2b70*/  HMMA.16816.F32 R12, R12, R102, RZ ;  /* 0x000000660c0c723c */ /* 0x000fe600000018ff */
[----:B------:R-:W4:Y:S04]  /*2b80*/  LDSM.16.M88.4 R116, [R244+0xe900] ;  /* 0x00e90000f474783b */ /* 0x000f280000000200 */
[----:B------:R-:W5:Y:S04]  /*2b90*/  LDSM.16.M88.4 R104, [R234+0x800] ;  /* 0x00080000ea68783b */ /* 0x000f680000000200 */
[----:B------:R-:W1:Y:S04]  /*2ba0*/  LDSM.16.M88.4 R100, [R234+0x1000] ;  /* 0x00100000ea64783b */ /* 0x000e680000000200 */
[----:B------:R-:W-:Y:S01]  /*2bb0*/  LDSM.16.M88.4 R108, [R234] ;  /* 0x00000000ea6c783b */ /* 0x000fe20000000200 */
[C---:B------:R-:W-:Y:S03]  /*2bc0*/  HMMA.16816.F32 R16, R88.reuse, R92, R16 ;  /* 0x0000005c5810723c */ /* 0x040fe60000001810 */
[----:B------:R-:W-:Y:S05]  /*2bd0*/  LDSM.16.M88.4 R96, [R234+0x1800] ;  /* 0x00180000ea60783b */ /* 0x000fea0000000200 */
[----:B------:R-:W-:Y:S01]  /*2be0*/  HMMA.16816.F32 R12, R88, R94, R12 ;  /* 0x0000005e580c723c */ /* 0x000fe2000000180c */
[----:B------:R-:W1:Y:S04]  /*2bf0*/  LDSM.16.M88.4 R92, [R234+0x2000] ;  /* 0x00200000ea5c783b */ /* 0x000e680000000200 */
[----:B------:R-:W-:Y:S03]  /*2c00*/  LDSM.16.M88.4 R88, [R234+0x2800] ;  /* 0x00280000ea58783b */ /* 0x000fe60000000200 */
[C---:B--2---:R-:W-:Y:S08]  /*2c10*/  HMMA.16816.F32 R80, R20.reuse, R44, R80 ;  /* 0x0000002c1450723c */ /* 0x044ff00000001850 */
[C---:B------:R-:W-:Y:S01]  /*2c20*/  HMMA.16816.F32 R76, R20.reuse, R46, R76 ;  /* 0x0000002e144c723c */ /* 0x040fe2000000184c */
[----:B------:R-:W-:Y:S07]  /*2c30*/  LDSM.16.M88.4 R44, [R249+0xf100] ;  /* 0x00f10000f92c783b */ /* 0x000fee0000000200 */
[C---:B------:R-:W-:Y:S08]  /*2c40*/  HMMA.16816.F32 R72, R20.reuse, R40, R72 ;  /* 0x000000281448723c */ /* 0x040ff00000001848 */
[C---:B------:R-:W-:Y:S01]  /*2c50*/  HMMA.16816.F32 R68, R20.reuse, R42, R68 ;  /* 0x0000002a1444723c */ /* 0x040fe20000001844 */
[----:B------:R-:W-:Y:S07]  /*2c60*/  LDSM.16.M88.4 R40, [R249+0xf900] ;  /* 0x00f90000f928783b */ /* 0x000fee0000000200 */
[C---:B------:R-:W-:Y:S08]  /*2c70*/  HMMA.16816.F32 R8, R20.reuse, R48, R8 ;  /* 0x000000301408723c */ /* 0x040ff00000001808 */
        /* <DEDUP_REMOVED lines=8> */
[C---:B----4-:R-:W-:Y:S08]  /*2d00*/  HMMA.16816.F32 R16, R20.reuse, R116, R16 ;  /* 0x000000741410723c */ /* 0x050ff00000001810 */
[----:B------:R-:W-:Y:S01]  /*2d10*/  HMMA.16816.F32 R12, R20, R118, R12 ;  /* 0x00000076140c723c */ /* 0x000fe2000000180c */
[----:B------:R-:W4:Y:S07]  /*2d20*/  LDSM.16.M88.4 R20, [R249+0x11100] ;  /* 0x01110000f914783b */ /* 0x000f2e0000000200 */
[C---:B-----5:R-:W-:Y:S08]  /*2d30*/  HMMA.16816.F32 R80, R112.reuse, R104, R80 ;  /* 0x000000687050723c */ /* 0x060ff00000001850 */
[C---:B------:R-:W-:Y:S01]  /*2d40*/  HMMA.16816.F32 R76, R112.reuse, R106, R76 ;  /* 0x0000006a704c723c */ /* 0x040fe2000000184c */
[----:B------:R-:W-:Y:S07]  /*2d50*/  LDSM.16.M88.4 R104, [R244+0x10100] ;  /* 0x01010000f468783b */ /* 0x000fee0000000200 */
[C---:B------:R-:W-:Y:S08]  /*2d60*/  HMMA.16816.F32 R72, R112.reuse, R100, R72 ;  /* 0x000000647048723c */ /* 0x040ff00000001848 */
[C---:B------:R-:W-:Y:S01]  /*2d70*/  HMMA.16816.F32 R68, R112.reuse, R102, R68 ;  /* 0x000000667044723c */ /* 0x040fe20000001844 */
        /* <DEDUP_REMOVED lines=12> */
[----:B------:R-:W-:Y:S07]  /*2e40*/  LDSM.16.M88.4 R40, [R246+0x1c100] ;  /* 0x01c10000f628783b */ /* 0x000fee0000000200 */
[C---:B-1----:R-:W-:Y:S08]  /*2e50*/  HMMA.16816.F32 R72, R48.reuse, R36, R72 ;  /* 0x000000243048723c */ /* 0x042ff00000001848 */
        /* <DEDUP_REMOVED lines=9> */
[C---:B---3--:R-:W-:Y:S08]  /*2ef0*/  HMMA.16816.F32 R64, R48.reuse, R24, R64 ;  /* 0x000000183040723c */ /* 0x048ff00000001840 */
[C---:B------:R-:W-:Y:S01]  /*2f00*/  HMMA.16816.F32 R60, R48.reuse, R26, R60 ;  /* 0x0000001a303c723c */ /* 0x040fe2000000183c */
[----:B------:R-:W2:Y:S07]  /*2f10*/  LDSM.16.M88.4 R24, [R248+0x3800] ;  /* 0x00380000f818783b */ /* 0x000eae0000000200 */
[C---:B----4-:R-:W-:Y:S08]  /*2f20*/  HMMA.16816.F32 R56, R48.reuse, R20, R56 ;  /* 0x000000143038723c */ /* 0x050ff00000001838 */
[C---:B------:R-:W-:Y:S01]  /*2f30*/  HMMA.16816.F32 R52, R48.reuse, R22, R52 ;  /* 0x000000163034723c */ /* 0x040fe20000001834 */
[----:B------:R-:W3:Y:S07]  /*2f40*/  LDSM.16.M88.4 R20, [R248+0x4800] ;  /* 0x00480000f814783b */ /* 0x000eee0000000200 */
[C---:B-----5:R-:W-:Y:S08]  /*2f50*/  HMMA.16816.F32 R16, R48.reuse, R92, R16 ;  /* 0x0000005c3010723c */ /* 0x060ff00000001810 */
[----:B------:R-:W-:Y:S01]  /*2f60*/  HMMA.16816.F32 R92, R48, R94, R12 ;  /* 0x0000005e305c723c */ /* 0x000fe2000000180c */
[----:B------:R-:W-:Y:S04]  /*2f70*/  LDSM.16.M88.4 R48, [R245+0x1c100] ;  /* 0x01c10000f530783b */ /* 0x000fe80000000200 */
[----:B------:R-:W4:Y:S03]  /*2f80*/  LDSM.16.M88.4 R12, [R244+0xf100] ;  /* 0x00f10000f40c783b */ /* 0x000f260000000200 */
[C---:B-1----:R-:W-:Y:S08]  /*2f90*/  HMMA.16816.F32 R8, R40.reuse, R36, R8 ;  /* 0x000000242808723c */ /* 0x042ff00000001808 */
[C---:B------:R-:W-:Y:S01]  /*2fa0*/  HMMA.16816.F32 R84, R40.reuse, R38, R84 ;  /* 0x000000262854723c */ /* 0x040fe20000001854 */
[----:B------:R-:W1:Y:S07]  /*2fb0*/  LDSM.16.M88.4 R36, [R244+0x11100] ;  /* 0x01110000f424783b */ /* 0x000e6e0000000200 */
[C---:B--2---:R-:W-:Y:S08]  /*2fc0*/  HMMA.16816.F32 R80, R40.reuse, R24, R80 ;  /* 0x000000182850723c */ /* 0x044ff00000001850 */
[C---:B------:R-:W-:Y:S01]  /*2fd0*/  HMMA.16816.F32 R76, R40.reuse, R26, R76 ;  /* 0x0000001a284c723c */ /* 0x040fe2000000184c */
[----:B------:R-:W-:Y:S07]  /*2fe0*/  LDSM.16.M88.4 R24, [R243+0x1c100] ;  /* 0x01c10000f318783b */ /* 0x000fee0000000200 */
[C---:B---3--:R-:W-:Y:S08]  /*2ff0*/  HMMA.16816.F32 R64, R40.reuse, R20, R64 ;  /* 0x000000142840723c */ /* 0x048ff00000001840 */
        /* <DEDUP_REMOVED lines=10> */
[----:B------:R-:W3:Y:S04]  /*30a0*/  LDSM.16.M88.4 R40, [R234+0x3800] ;  /* 0x00380000ea28783b */ /* 0x000ee80000000200 */
[----:B------:R-:W-:Y:S03]  /*30b0*/  LDSM.16.M88.4 R88, [R234+0x5800] ;  /* 0x00580000ea58783b */ /* 0x000fe60000000200 */
[C---:B----4-:R-:W-:Y:S08]  /*30c0*/  HMMA.16816.F32 R8, R48.reuse, R12, R8 ;  /* 0x0000000c3008723c */ /* 0x050ff00000001808 */
        /* <DEDUP_REMOVED lines=140> */
[----:B------:R-:W-:Y:S02]  /*3990*/  FMUL.FTZ R59, R82, c[0x0][0x320] ;  /* 0x0000c800523b7a20 */ /* 0x000fe40000410000 */
[----:B------:R-:W-:Y:S02]  /*39a0*/  FMUL.FTZ R81, R83, c[0x0][0x320] ;  /* 0x0000c80053517a20 */ /* 0x000fe40000410000 */
[----:B------:R-:W-:Y:S01]  /*39b0*/  FMUL.FTZ R80, R80, c[0x0][0x320] ;  /* 0x0000c80050507a20 */ /* 0x000fe20000410000 */
[----:B------:R-:W-:Y:S01]  /*39c0*/  HMMA.16816.F32 R60, R20, R10, R60 ;  /* 0x0000000a143c723c */ /* 0x000fe2000000183c */
[----:B------:R-:W2:Y:S01]  /*39d0*/  LDSM.16.M88.4 R8, [R249+0x17900] ;  /* 0x01790000f908783b */ /* 0x000ea20000000200 */
[----:B------:R-:W4:Y:S06]  /*39e0*/  MUFU.TANH R58, R58 ;  /* 0x0000003a003a7308 */ /* 0x000f2c0000002400 */
[----:B------:R-:W-:Y:S01]  /*39f0*/  HMMA.16816.F32 R88, R72, R12, R88 ;  /* 0x0000000c4858723c */ /* 0x000fe20000001858 */
[----:B------:R-:W-:Y:S01]  /*3a00*/  FMUL.FTZ R76, R76, c[0x0][0x320] ;  /* 0x0000c8004c4c7a20 */ /* 0x000fe20000410000 */
[----:B------:R-:W1:Y:S01]  /*3a10*/  MUFU.TANH R80, R80 ;  /* 0x0000005000507308 */ /* 0x000e620000002400 */
[----:B------:R-:W-:-:S02]  /*3a20*/  FMUL.FTZ R77, R77, c[0x0][0x320] ;  /* 0x0000c8004d4d7a20 */ /* 0x000fc40000410000 */
        /* <DEDUP_REMOVED lines=12> */
[----:B------:R-:W-:Y:S01]  /*3af0*/  LDSM.16.M88.4 R44, [R234+0xb000] ;  /* 0x00b00000ea2c783b */ /* 0x000fe20000000200 */
[----:B------:R-:W1:Y:S06]  /*3b00*/  MUFU.TANH R78, R78 ;  /* 0x0000004e004e7308 */ /* 0x000e6c0000002400 */
[----:B------:R-:W-:Y:S01]  /*3b10*/  HMMA.16816.F32 R60, R72, R26, R60 ;  /* 0x0000001a483c723c */ /* 0x000fe2000000183c */
[----:B------:R-:W1:Y:S01]  /*3b20*/  LDSM.16.M88.4 R24, [R248+0xb800] ;  /* 0x00b80000f818783b */ /* 0x000e620000000200 */
[----:B------:R-:W1:Y:S06]  /*3b30*/  MUFU.TANH R79, R79 ;  /* 0x0000004f004f7308 */ /* 0x000e6c0000002400 */
[C---:B--2---:R-:W-:Y:S08]  /*3b40*/  HMMA.16816.F32 R92, R16.reuse, R10, R92 ;  /* 0x0000000a105c723c */ /* 0x044ff0000000185c */
[----:B------:R-:W-:Y:S01]  /*3b50*/  HMMA.16816.F32 R40, R16, R8, R40 ;  /* 0x000000081028723c */ /* 0x000fe20000001828 */
[----:B------:R-:W-:Y:S07]  /*3b60*/  LDSM.16.M88.4 R8, [R234+0xb800] ;  /* 0x00b80000ea08783b */ /* 0x000fee0000000200 */
[----:B------:R-:W-:Y:S08]  /*3b70*/  HMMA.16816.F32 R48, R104, R96, R48 ;  /* 0x000000606830723c */ /* 0x000ff00000001830 */
[C---:B-----5:R-:W-:Y:S08]  /*3b80*/  HMMA.16816.F32 R112, R20.reuse, R12, R112 ;  /* 0x0000000c1470723c */ /* 0x060ff00000001870 */
[----:B------:R-:W-:Y:S01]  /*3b90*/  HMMA.16816.F32 R52, R20, R14, R52 ;  /* 0x0000000e1434723c */ /* 0x000fe20000001834 */
[----:B------:R-:W2:Y:S07]  /*3ba0*/  LDSM.16.M88.4 R12, [R244+0x17900] ;  /* 0x01790000f40c783b */ /* 0x000eae0000000200 */
[----:B------:R-:W-:Y:S01]  /*3bb0*/  HMMA.16816.F32 R88, R104, R36, R88 ;  /* 0x000000246858723c */ /* 0x000fe20000001858 */
[----:B------:R-:W-:-:S02]  /*3bc0*/  FMUL.FTZ R49, R49, c[0x0][0x320] ;  /* 0x0000c80031317a20 */ /* 0x000fc40000410000 */
[----:B------:R-:W-:Y:S02]  /*3bd0*/  FMUL.FTZ R50, R50, c[0x0][0x320] ;  /* 0x0000c80032327a20 */ /* 0x000fe40000410000 */
[----:B------:R-:W-:Y:S01]  /*3be0*/  FMUL.FTZ R51, R51, c[0x0][0x320] ;  /* 0x0000c80033337a20 */ /* 0x000fe20000410000 */
[----:B------:R-:W2:Y:S01]  /*3bf0*/  MUFU.TANH R64, R49 ;  /* 0x0000003100407308 */ /* 0x000ea20000002400 */
[----:B------:R-:W-:Y:S01]  /*3c00*/  FMUL.FTZ R0, R48, c[0x0][0x320] ;  /* 0x0000c80030007a20 */ /* 0x000fe20000410000 */
[----:B------:R-:W-:Y:S01]  /*3c10*/  HMMA.16816.F32 R68, R104, R38, R68 ;  /* 0x000000266844723c */ /* 0x000fe20000001844 */
[----:B------:R-:W5:Y:S05]  /*3c20*/  LDSM.16.M88.4 R36, [R244+0x17100] ;  /* 0x01710000f424783b */ /* 0x000f6a0000000200 */
[----:B------:R-:W2:Y:S02]  /*3c30*/  MUFU.TANH R65, R50 ;  /* 0x0000003200417308 */ /* 0x000ea40000002400 */
[C---:B-1----:R-:W-:Y:S06]  /*3c40*/  HMMA.16816.F32 R92, R20.reuse, R26, R92 ;  /* 0x0000001a145c723c */ /* 0x042fec000000185c */
[----:B------:R-:W1:Y:S02]  /*3c50*/  MUFU.TANH R0, R0 ;  /* 0x0000000000007308 */ /* 0x000e640000002400 */
[----:B------:R-:W-:Y:S01]  /*3c60*/  HMMA.16816.F32 R40, R20, R24, R40 ;  /* 0x000000181428723c */ /* 0x000fe20000001828 */
[----:B------:R-:W-:-:S02]  /*3c70*/  FMUL.FTZ R82, R88, c[0x0][0x320] ;  /* 0x0000c80058527a20 */ /* 0x000fc40000410000 */
[----:B------:R-:W-:Y:S02]  /*3c80*/  FMUL.FTZ R83, R89, c[0x0][0x320] ;  /* 0x0000c80059537a20 */ /* 0x000fe40000410000 */
[----:B------:R-:W-:Y:S02]  /*3c90*/  FMUL.FTZ R91, R91, c[0x0][0x320] ;  /* 0x0000c8005b5b7a20 */ /* 0x000fe40000410000 */
[----:B------:R-:W1:Y:S01]  /*3ca0*/  MUFU.TANH R82, R82 ;  /* 0x0000005200527308 */ /* 0x000e620000002400 */
[----:B------:R-:W-:Y:S01]  /*3cb0*/  HMMA.16816.F32 R84, R72, R66, R84 ;  /* 0x000000424854723c */ /* 0x000fe20000001854 */
[----:B------:R-:W-:Y:S02]  /*3cc0*/  FMUL.FTZ R68, R68, c[0x0][0x320] ;  /* 0x0000c80044447a20 */ /* 0x000fe40000410000 */
[----:B------:R-:W-:Y:S02]  /*3cd0*/  FMUL.FTZ R69, R69, c[0x0][0x320] ;  /* 0x0000c80045457a20 */ /* 0x000fe40000410000 */
[----:B------:R-:W-:-:S02]  /*3ce0*/  FMUL.FTZ R70, R70, c[0x0][0x320] ;  /* 0x0000c80046467a20 */ /* 0x000fc40000410000 */
[----:B------:R1:W1:Y:S01]  /*3cf0*/  MUFU.TANH R66, R51 ;  /* 0x0000003300427308 */ /* 0x0002620000002400 */
[----:B--2---:R-:W-:Y:S01]  /*3d00*/  HMMA.16816.F32 R92, R72, R14, R92 ;  /* 0x0000000e485c723c */ /* 0x004fe2000000185c */
[----:B------:R-:W-:-:S06]  /*3d10*/  FMUL.FTZ R71, R71, c[0x0][0x320] ;  /* 0x0000c80047477a20 */ /* 0x000fcc0000410000 */
[----:B------:R-:W2:Y:S01]  /*3d20*/  MUFU.TANH R83, R83 ;  /* 0x0000005300537308 */ /* 0x000ea20000002400 */
[C---:B------:R-:W-:Y:S01]  /*3d30*/  HMMA.16816.F32 R40, R72.reuse, R12, R40 ;  /* 0x0000000c4828723c */ /* 0x040fe20000001828 */
[----:B-1----:R-:W1:Y:S07]  /*3d40*/  LDSM.16.M88.4 R48, [R234+0xa800] ;  /* 0x00a80000ea30783b */ /* 0x002e6e0000000200 */
[----:B-----5:R-:W-:Y:S01]  /*3d50*/  HMMA.16816.F32 R112, R72, R36, R112 ;  /* 0x000000244870723c */ /* 0x020fe20000001870 */
[----:B------:R1:W1:Y:S01]  /*3d60*/  MUFU.TANH R211, R91 ;  /* 0x0000005b00d37308 */ /* 0x0002620000002400 */
[----:B------:R-:W-:-:S06]  /*3d70*/  DEPBAR.LE SB0, 0x0 ;  /* 0x000080000000791a */ /* 0x000fcc0000000000 */
[----:B------:R-:W-:Y:S01]  /*3d80*/  HMMA.16816.F32 R52, R72, R38, R52 ;  /* 0x000000264834723c */ /* 0x000fe20000001834 */
[----:B------:R1:W1:Y:S07]  /*3d90*/  MUFU.TANH R213, R68 ;  /* 0x0000004400d57308 */ /* 0x00026e0000002400 */
[C---:B------:R-:W-:Y:S01]  /*3da0*/  HMMA.16816.F32 R84, R104.reuse, R98, R84 ;  /* 0x000000626854723c */ /* 0x040fe20000001854 */
[----:B------:R1:W1:Y:S07]  /*3db0*/  MUFU.TANH R212, R69 ;  /* 0x0000004500d47308 */ /* 0x00026e0000002400 */
[C---:B------:R-:W-:Y:S01]  /*3dc0*/  HMMA.16816.F32 R92, R104.reuse, R10, R92 ;  /* 0x0000000a685c723c */ /* 0x040fe2000000185c */
[----:B------:R2:W2:Y:S07]  /*3dd0*/  MUFU.TANH R210, R70 ;  /* 0x0000004600d27308 */ /* 0x0004ae0000002400 */
[C---:B------:R-:W-:Y:S01]  /*3de0*/  HMMA.16816.F32 R112, R104.reuse, R44, R112 ;  /* 0x0000002c6870723c */ /* 0x040fe20000001870 */
[----:B------:R2:W2:Y:S07]  /*3df0*/  MUFU.TANH R209, R71 ;  /* 0x0000004700d17308 */ /* 0x0004ae0000002400 */
[----:B-1----:R-:W-:Y:S01]  /*3e00*/  HMMA.16816.F32 R108, R104, R48, R108 ;  /* 0x00000030686c723c */ /* 0x002fe2000000186c */
[----:B------:R-:W-:-:S02]  /*3e10*/  FMUL.FTZ R67, R84, c[0x0][0x320] ;  /* 0x0000c80054437a20 */ /* 0x000fc40000410000 */
[----:B------:R-:W-:Y:S02]  /*3e20*/  FMUL.FTZ R56, R85, c[0x0][0x320] ;  /* 0x0000c80055387a20 */ /* 0x000fe40000410000 */
[----:B------:R-:W-:Y:S02]  /*3e30*/  FMUL.FTZ R57, R86, c[0x0][0x320] ;  /* 0x0000c80056397a20 */ /* 0x000fe40000410000 */
[----:B------:R-:W-:Y:S01]  /*3e40*/  FMUL.FTZ R84, R87, c[0x0][0x320] ;  /* 0x0000c80057547a20 */ /* 0x000fe20000410000 */
[----:B------:R-:W-:Y:S01]  /*3e50*/  HMMA.16816.F32 R60, R104, R50, R60 ;  /* 0x00000032683c723c */ /* 0x000fe2000000183c */
[----:B------:R-:W-:Y:S01]  /*3e60*/  FMUL.FTZ R85, R90, c[0x0][0x320] ;  /* 0x0000c8005a557a20 */ /* 0x000fe20000410000 */
[----:B------:R-:W1:Y:S01]  /*3e70*/  MUFU.TANH R67, R67 ;  /* 0x0000004300437308 */ /* 0x000e620000002400 */
[----:B------:R-:W-:Y:S02]  /*3e80*/  FMUL.FTZ R25, R94, c[0x0][0x320] ;  /* 0x0000c8005e197a20 */ /* 0x000fe40000410000 */
[----:B------:R-:W-:-:S02]  /*3e90*/  FMUL.FTZ R24, R95, c[0x0][0x320] ;  /* 0x0000c8005f187a20 */ /* 0x000fc40000410000 */
        /* <DEDUP_REMOVED lines=24> */
[----:B------:R1:W1:Y:S01]  /*4020*/  MUFU.TANH R198, R108 ;  /* 0x0000006c00c67308 */ /* 0x0002620000002400 */
        /* <DEDUP_REMOVED lines=44> */
[C---:B------:R-:W-:Y:S01]  /*42f0*/  IMAD.SHL.U32 R16, R33.reuse, 0x2, RZ ;  /* 0x0000000221107824 */ /* 0x040fe200078e00ff */
[----:B------:R-:W-:Y:S01]  /*4300*/  SHF.L.U64.HI R17, R33, 0x1, R35 ;  /* 0x0000000121117819 */ /* 0x000fe20000010223 */
[----:B------:R-:W-:Y:S01]  /*4310*/  IMAD R13, R8, c[0x0][0x2b8], R7 ;  /* 0x0000ae00080d7a24 */ /* 0x000fe200078e0207 */
[----:B-1----:R-:W-:Y:S02]  /*4320*/  IADD3 R40, -R15, 0x10, RZ ;  /* 0x000000100f287810 */ /* 0x002fe40007ffe1ff */
[----:B------:R-:W-:Y:S01]  /*4330*/  SEL R22, RZ, 0x10, P1 ;  /* 0x00000010ff167807 */ /* 0x000fe20000800000 */
[----:B------:R-:W-:Y:S01]  /*4340*/  IMAD.WIDE.U32 R8, R13, c[0x0][0x1e0], RZ ;  /* 0x000078000d087a25 */ /* 0x000fe200078e00ff */
[----:B------:R-:W-:-:S02]  /*4350*/  SHF.R.S32.HI R7, RZ, 0x1f, R13 ;  /* 0x0000001fff077819 */ /* 0x000fc4000001140d */
[----:B------:R-:W-:Y:S02]  /*4360*/  LOP3.LUT R40, R40, 0xf, RZ, 0xc0, !PT ;  /* 0x0000000f28287812 */ /* 0x000fe400078ec0ff */
[----:B------:R-:W-:Y:S01]  /*4370*/  SHF.L.U64.HI R14, R31, 0x1, R34 ;  /* 0x000000011f0e7819 */ /* 0x000fe20000010222 */
[----:B------:R-:W-:Y:S01]  /*4380*/  IMAD R7, R7, c[0x0][0x1e0], RZ ;  /* 0x0000780007077a24 */ /* 0x000fe200078e02ff */
[----:B------:R-:W-:-:S03]  /*4390*/  IADD3 R26, -R22, 0x10, RZ ;  /* 0x00000010161a7810 */ /* 0x000fc60007ffe1ff */
[----:B------:R-:W-:Y:S01]  /*43a0*/  IMAD R7, R13, c[0x0][0x1e4], R7 ;  /* 0x000079000d077a24 */ /* 0x000fe200078e0207 */
[----:B------:R-:W-:-:S03]  /*43b0*/  LOP3.LUT R26, R26, 0xf, RZ, 0xc0, !PT ;  /* 0x0000000f1a1a7812 */ /* 0x000fc600078ec0ff */
[----:B------:R-:W-:Y:S02]  /*43c0*/  IMAD.IADD R9, R9, 0x1, R7 ;  /* 0x0000000109097824 */ /* 0x000fe400078e0207 */
[C---:B--2---:R-:W-:Y:S01]  /*43d0*/  IMAD.SHL.U32 R10, R29.reuse, 0x2, RZ ;  /* 0x000000021d0a7824 */ /* 0x044fe200078e00ff */
[----:B------:R-:W-:Y:S02]  /*43e0*/  SHF.L.U64.HI R11, R29, 0x1, R32 ;  /* 0x000000011d0b7819 */ /* 0x000fe40000010220 */
[----:B---3--:R-:W-:Y:S01]  /*43f0*/  SHF.R.S32.HI R7, RZ, 0x1f, R12 ;  /* 0x0000001fff077819 */ /* 0x008fe2000001140c */
[----:B------:R-:W-:Y:S01]  /*4400*/  IMAD.WIDE.U32 R8, R12, c[0x0][0x1f0], R8 ;  /* 0x00007c000c087a25 */ /* 0x000fe200078e0008 */
[----:B------:R1:W-:Y:S03]  /*4410*/  STL [R1], R12 ;  /* 0x0000000c01007387 */ /* 0x0003e60000100800 */
[----:B------:R-:W-:Y:S01]  /*4420*/  IMAD R7, R7, c[0x0][0x1f0], RZ ;  /* 0x00007c0007077a24 */ /* 0x000fe200078e02ff */
[----:B------:R-:W-:Y:S01]  /*4430*/  IADD3 R18, P0, R8, UR20, RZ ;  /* 0x0000001408127c10 */ /* 0x000fe2000ff1e0ff */
[----:B------:R2:W-:Y:S01]  /*4440*/  STL [R1+0x4], R13 ;  /* 0x0000040d01007387 */ /* 0x0005e20000100800 */
[----:B------:R-:W-:Y:S01]  /*4450*/  SHF.L.U64.HI R8, R28, 0x1, R30 ;  /* 0x000000011c087819 */ /* 0x000fe2000001021e */
[----:B------:R-:W-:-:S05]  /*4460*/  IMAD R7, R12, c[0x0][0x1f4], R7 ;  /* 0x00007d000c077a24 */ /* 0x000fca00078e0207 */
[----:B------:R-:W-:Y:S02]  /*4470*/  IADD3.X R7, R9, UR18, R7, P0, !PT ;  /* 0x0000001209077c10 */ /* 0x000fe400087fe407 */
[C---:B------:R-:W-:Y:S02]  /*4480*/  LEA R19, P0, R18.reuse, c[0x0][0x1c8], 0x1 ;  /* 0x0000720012137a11 */ /* 0x040fe400078008ff */
[----:B------:R-:W-:Y:S02]  /*4490*/  SEL R9, RZ, 0x10, P2 ;  /* 0x00000010ff097807 */ /* 0x000fe40001000000 */
[----:B------:R-:W-:Y:S01]  /*44a0*/  LEA.HI.X R18, R18, c[0x0][0x1cc], R7, 0x1, P0 ;  /* 0x0000730012127a11 */ /* 0x000fe200000f0c07 */
[----:B------:R-:W3:Y:S01]  /*44b0*/  SHFL.IDX PT, R27, R19, 0x2, 0x181f ;  /* 0x00581f00131b7f89 */ /* 0x000ee200000e0000 */
[----:B------:R-:W-:Y:S01]  /*44c0*/  IADD3 R36, -R9, 0x10, RZ ;  /* 0x0000001009247810 */ /* 0x000fe20007ffe1ff */
[----:B------:R-:W-:Y:S02]  /*44d0*/  IMAD.SHL.U32 R7, R28, 0x2, RZ ;  /* 0x000000021c077824 */ /* 0x000fe400078e00ff */
[----:B------:R-:W4:Y:S01]  /*44e0*/  SHFL.IDX PT, R20, R18, 0x2, 0x181f ;  /* 0x00581f0012147f89 */ /* 0x000f2200000e0000 */
[----:B------:R-:W-:-:S02]  /*44f0*/  LOP3.LUT R36, R36, 0xf, RZ, 0xc0, !PT ;  /* 0x0000000f24247812 */ /* 0x000fc400078ec0ff */
[----:B-1----:R-:W-:Y:S01]  /*4500*/  SEL R12, RZ, 0x10, P3 ;  /* 0x00000010ff0c7807 */ /* 0x002fe20001800000 */
[----:B------:R-:W-:Y:S03]  /*4510*/  SHFL.IDX PT, R21, R18, RZ, 0x181f ;  /* 0x00181fff12157589 */ /* 0x000fe600000e0000 */
[----:B------:R-:W-:Y:S01]  /*4520*/  IADD3 R38, -R12, 0x10, RZ ;  /* 0x000000100c267810 */ /* 0x000fe20007ffe1ff */
[----:B--2---:R-:W-:Y:S01]  /*4530*/  IMAD.SHL.U32 R13, R31, 0x2, RZ ;  /* 0x000000021f0d7824 */ /* 0x004fe200078e00ff */
[----:B------:R-:W-:Y:S02]  /*4540*/  SHFL.IDX PT, R18, R18, 0x1, 0x181f ;  /* 0x00381f0012127f89 */ /* 0x000fe400000e0000 */
[----:B------:R-:W-:Y:S02]  /*4550*/  LOP3.LUT R38, R38, 0xf, RZ, 0xc0, !PT ;  /* 0x0000000f26267812 */ /* 0x000fe400078ec0ff */
[----:B---3--:R-:W-:-:S04]  /*4560*/  IADD3 R40, P6, P0, R40, R27, R16 ;  /* 0x0000001b28287210 */ /* 0x008fc800078de010 */
[----:B----4-:R-:W-:Y:S02]  /*4570*/  IADD3.X R41, RZ, R20, R17, P6, P0 ;  /* 0x00000014ff297210 */ /* 0x010fe400037e0411 */
[----:B------:R-:W-:-:S04]  /*4580*/  IADD3 R38, P6, P0, R38, R27, R13 ;  /* 0x0000001b26267210 */ /* 0x000fc800078de00d */
[----:B------:R-:W-:Y:S02]  /*4590*/  IADD3.X R39, RZ, R20, R14, P6, P0 ;  /* 0x00000014ff277210 */ /* 0x000fe400037e040e */
[----:B------:R-:W-:-:S04]  /*45a0*/  IADD3 R36, P6, P0, R36, R27, R10 ;  /* 0x0000001b24247210 */ /* 0x000fc800078de00a */
[----:B------:R-:W-:Y:S02]  /*45b0*/  IADD3.X R37, RZ, R20, R11, P6, P0 ;  /* 0x00000014ff257210 */ /* 0x000fe400037e040b */
[----:B------:R-:W-:-:S04]  /*45c0*/  IADD3 R26, P6, P0, R26, R27, R7 ;  /* 0x0000001b1a1a7210 */ /* 0x000fc800078de007 */
[----:B------:R-:W-:Y:S02]  /*45d0*/  IADD3.X R27, RZ, R20, R8, P6, P0 ;  /* 0x00000014ff1b7210 */ /* 0x000fe400037e0408 */
[----:B------:R-:W1:Y:S04]  /*45e0*/  SHFL.IDX PT, R20, R19, RZ, 0x181f ;  /* 0x00181fff13147589 */ /* 0x000e6800000e0000 */
[----:B------:R-:W2:Y:S01]  /*45f0*/  SHFL.IDX PT, R19, R19, 0x1, 0x181f ;  /* 0x00381f0013137f89 */ /* 0x000ea200000e0000 */
[----:B-1----:R-:W-:-:S05]  /*4600*/  IADD3 R46, P0, R20, R16, RZ ;  /* 0x00000010142e7210 */ /* 0x002fca0007f1e0ff */
[----:B------:R-:W-:Y:S01]  /*4610*/  IMAD.X R47, R21, 0x1, R17, P0 ;  /* 0x00000001152f7824 */ /* 0x000fe200000e0611 */
        /* <DEDUP_REMOVED lines=9> */
[----:B--2---:R-:W-:-:S04]  /*46b0*/  IADD3 R16, P0, R19, R16, RZ ;  /* 0x0000001013107210 */ /* 0x004fc80007f1e0ff */
        /* <DEDUP_REMOVED lines=20> */
.L_x_800:
[----:B--234-:R-:W-:Y:S01]  /*4800*/  LOP3.LUT R7, R6, 0xffffffe0, RZ, 0xc0, !PT ;  /* 0xffffffe006077812 */ /* 0x01cfe200078ec0ff */
[----:B------:R-:W-:Y:S01]  /*4810*/  IMAD.SHL.U32 R247, R5, 0x2, RZ ;  /* 0x0000000205f77824 */ /* 0x000fe200078e00ff */
[----:B------:R-:W0:Y:S03]  /*4820*/  LDGDEPBAR ;  /* 0x00000000000079af */ /* 0x000e260000000000 */
[----:B------:R-:W-:Y:S01]  /*4830*/  IMAD.IADD R7, R2, 0x1, -R7 ;  /* 0x0000000102077824 */ /* 0x000fe200078e0a07 */
[----:B------:R-:W-:Y:S01]  /*4840*/  LDSM.16.MT88.4 R172, [R247+0x100] ;  /* 0x00010000f7ac783b */ /* 0x000fe20000004200 */
[----:B------:R-:W-:Y:S02]  /*4850*/  IMAD.U32 R2, RZ, RZ, UR4 ;  /* 0x00000004ff027e24 */ /* 0x000fe4000f8e00ff */
[----:B------:R-:W-:Y:S01]  /*4860*/  IMAD R242, R4, 0x2, R247 ;  /* 0x0000000204f27824 */ /* 0x000fe200078e02f7 */
[----:B------:R-:W-:Y:S01]  /*4870*/  SHF.R.S32.HI R6, RZ, 0x1f, R7 ;  /* 0x0000001fff067819 */ /* 0x000fe20000011407 */
[----:B------:R-:W-:Y:S01]  /*4880*/  LDSM.16.MT88.4 R12, [R247+0x900] ;  /* 0x00090000f70c783b */ /* 0x000fe20000004200 */
[----:B------:R-:W-:-:S02]  /*4890*/  IMAD R241, R3, 0x2, R247 ;  /* 0x0000000203f17824 */ /* 0x000fc400078e02f7 */
[----:B------:R-:W-:Y:S01]  /*48a0*/  LEA.HI R6, R6, R7, RZ, 0x2 ;  /* 0x0000000706067211 */ /* 0x000fe200078f10ff */
[----:B------:R-:W-:Y:S01]  /*48b0*/  LDSM.16.MT88.4 R164, [R242+0x100] ;  /* 0x00010000f2a4783b */ /* 0x000fe20000004200 */
[----:B------:R-:W-:Y:S02]  /*48c0*/  IMAD R240, R3, 0x2, R242 ;  /* 0x0000000203f07824 */ /* 0x000fe400078e02f2 */
[----:B------:R-:W-:Y:S01]  /*48d0*/  LOP3.LUT R6, R6, 0x7ffffffc, RZ, 0xc0, !PT ;  /* 0x7ffffffc06067812 */ /* 0x000fe200078ec0ff */
[----:B------:R-:W-:Y:S04]  /*48e0*/  LDSM.16.MT88.4 R132, [R242+0x3100] ;  /* 0x00310000f284783b */ /* 0x000fe80000004200 */
        /* <DEDUP_REMOVED lines=8> */
[----:B------:R-:W-:-:S02]  /*4970*/  FSEL R0, R0, -INF , P0 ;  /* 0xff80000000007808 */ /* 0x000fc40000000000 */
[----:B------:R-:W-:Y:S01]  /*4980*/  ISETP.GT.AND P0, PT, R2, 0x1, PT ;  /* 0x000000010200780c */ /* 0x000fe20003f04270 */
[----:B-1----:R-:W-:Y:S03]  /*4990*/  LDSM.16.MT88.4 R20, [R240+0x900] ;  /* 0x00090000f014783b */ /* 0x002fe60000004200 */
        /* <DEDUP_REMOVED lines=68> */
[----:B------:R-:W-:Y:S02]  /*4de0*/  FMNMX.FTZ R6, R196, R6, !PT ;  /* 0x00000006c4067209 */ /* 0x000fe40007810000 */
[----:B------:R-:W-:Y:S02]  /*4df0*/  FSEL R208, R208, -INF , P0 ;  /* 0xff800000d0d07808 */ /* 0x000fe40000000000 */
[----:B------:R-:W-:Y:S02]  /*4e00*/  FSEL R207, R207, -INF , P0 ;  /* 0xff800000cfcf7808 */ /* 0x000fe40000000000 */
[----:B------:R-:W-:-:S02]  /*4e10*/  ISETP.GT.AND P0, PT, R2, 0x41, PT ;  /* 0x000000410200780c */ /* 0x000fc40003f04270 */
[----:B------:R-:W-:Y:S02]  /*4e20*/  FMNMX.FTZ R7, R59, R7, !PT ;  /* 0x000000073b077209 */ /* 0x000fe40007810000 */
[----:B------:R-:W-:Y:S02]  /*4e30*/  FMNMX.FTZ R6, R195, R6, !PT ;  /* 0x00000006c3067209 */ /* 0x000fe40007810000 */
[----:B------:R-:W-:Y:S02]  /*4e40*/  FSEL R206, R206, -INF , P0 ;  /* 0xff800000cece7808 */ /* 0x000fe40000000000 */
[----:B------:R-:W-:Y:S02]  /*4e50*/  FSEL R205, R205, -INF , P0 ;  /* 0xff800000cdcd7808 */ /* 0x000fe40000000000 */
[----:B------:R-:W-:Y:S02]  /*4e60*/  ISETP.GT.AND P0, PT, R2, 0x48, PT ;  /* 0x000000480200780c */ /* 0x000fe40003f04270 */
[----:B------:R-:W-:-:S02]  /*4e70*/  FMNMX.FTZ R7, R81, R7, !PT ;  /* 0x0000000751077209 */ /* 0x000fc40007810000 */
[----:B------:R-:W-:Y:S02]  /*4e80*/  FMNMX.FTZ R6, R193, R6, !PT ;  /* 0x00000006c1067209 */ /* 0x000fe40007810000 */
[----:B------:R-:W-:Y:S02]  /*4e90*/  FSEL R204, R204, -INF , P0 ;  /* 0xff800000cccc7808 */ /* 0x000fe40000000000 */
[----:B------:R-:W-:Y:S02]  /*4ea0*/  FSEL R203, R203, -INF , P0 ;  /* 0xff800000cbcb7808 */ /* 0x000fe40000000000 */
[----:B------:R-:W-:Y:S02]  /*4eb0*/  ISETP.GT.AND P0, PT, R2, 0x49, PT ;  /* 0x000000490200780c */ /* 0x000fe40003f04270 */
[----:B------:R-:W-:Y:S02]  /*4ec0*/  FMNMX.FTZ R7, R78, R7, !PT ;  /* 0x000000074e077209 */ /* 0x000fe40007810000 */
[----:B------:R-:W-:-:S02]  /*4ed0*/  FMNMX.FTZ R6, R207, R6, !PT ;  /* 0x00000006cf067209 */ /* 0x000fc40007810000 */
[----:B------:R-:W-:Y:S02]  /*4ee0*/  FSEL R201, R201, -INF , P0 ;  /* 0xff800000c9c97808 */ /* 0x000fe40000000000 */
[----:B------:R-:W-:Y:S02]  /*4ef0*/  FSEL R202, R202, -INF , P0 ;  /* 0xff800000caca7808 */ /* 0x000fe40000000000 */
[----:B------:R-:W-:Y:S02]  /*4f00*/  FMNMX.FTZ R7, R79, R7, !PT ;  /* 0x000000074f077209 */ /* 0x000fe40007810000 */
[----:B------:R-:W-:Y:S02]  /*4f10*/  FMNMX.FTZ R6, R205, R6, !PT ;  /* 0x00000006cd067209 */ /* 0x000fe40007810000 */
        /* <DEDUP_REMOVED lines=10> */
[----:B------:R-:W-:Y:S02]  /*4fc0*/  ISETP.GT.AND P0, PT, R2, 0x58, PT ;  /* 0x000000580200780c */ /* 0x000fe40003f04270 */
[----:B------:R-:W-:Y:S02]  /*4fd0*/  FMNMX.FTZ R7, R210, R7, !PT ;  /* 0x00000007d2077209 */ /* 0x000fe40007810000 */
[----:B------:R-:W-:Y:S02]  /*4fe0*/  FMNMX.FTZ R6, R191, R6, !PT ;  /* 0x00000006bf067209 */ /* 0x000fe40007810000 */
[----:B------:R-:W-:-:S02]  /*4ff0*/  FSEL R25, R25, -INF , P0 ;  /* 0xff80000019197808 */ /* 0x000fc40000000000 */
[----:B------:R-:W-:Y:S02]  /*5000*/  FSEL R189, R189, -INF , P0 ;  /* 0xff800000bdbd7808 */ /* 0x000fe40000000000 */
[----:B------:R-:W-:Y:S02]  /*5010*/  ISETP.GT.AND P0, PT, R2, 0x59, PT ;  /* 0x000000590200780c */ /* 0x000fe40003f04270 */
[----:B------:R-:W-:Y:S02]  /*5020*/  FMNMX.FTZ R7, R209, R7, !PT ;  /* 0x00000007d1077209 */ /* 0x000fe40007810000 */
[----:B------:R-:W-:Y:S02]  /*5030*/  FMNMX.FTZ R6, R190, R6, !PT ;  /* 0x00000006be067209 */ /* 0x000fe40007810000 */
[----:B------:R-:W-:Y:S02]  /*5040*/  FSEL R188, R188, -INF , P0 ;  /* 0xff800000bcbc7808 */ /* 0x000fe40000000000 */
[----:B------:R-:W-:-:S02]  /*5050*/  FMNMX.FTZ R7, R197, R7, !PT ;  /* 0x00000007c5077209 */ /* 0x000fc40007810000 */
[----:B------:R-:W-:Y:S02]  /*5060*/  FMNMX.FTZ R2, R189, R6, !PT ;  /* 0x00000006bd027209 */ /* 0x000fe40007810000 */
[----:B------:R-:W-:Y:S02]  /*5070*/  FMNMX.FTZ R6, R194, R7, !PT ;  /* 0x00000007c2067209 */ /* 0x000fe40007810000 */
[----:B------:R-:W-:Y:S02]  /*5080*/  FMNMX.FTZ R2, R188, R2, !PT ;  /* 0x00000002bc027209 */ /* 0x000fe40007810000 */
[----:B------:R-:W-:Y:S02]  /*5090*/  FMNMX.FTZ R6, R200, R6, !PT ;  /* 0x00000006c8067209 */ /* 0x000fe40007810000 */
[----:B------:R-:W-:Y:S01]  /*50a0*/  FSEL R24, R24, -INF , P0 ;  /* 0xff80000018187808 */ /* 0x000fe20000000000 */
[----:B------:R-:W1:Y:S01]  /*50b0*/  SHFL.BFLY PT, R7, R2, 0x2, 0x1f ;  /* 0x0c401f0002077f89 */ /* 0x000e6200000e0000 */
[----:B------:R-:W-:-:S04]  /*50c0*/  FMNMX.FTZ R6, R199, R6, !PT ;  /* 0x00000006c7067209 */ /* 0x000fc80007810000 */
        /* <DEDUP_REMOVED lines=8> */
[----:B------:R-:W-:-:S04]  /*5150*/  FMNMX.FTZ R6, R25, R6, !PT ;  /* 0x0000000619067209 */ /* 0x000fc80007810000 */
[----:B------:R-:W-:-:S05]  /*5160*/  FMNMX.FTZ R6, R24, R6, !PT ;  /* 0x0000000618067209 */ /* 0x000fca0007810000 */
[----:B------:R-:W2:Y:S01]  /*5170*/  SHFL.BFLY PT, R7, R6, 0x2, 0x1f ;  /* 0x0c401f0006077f89 */ /* 0x000ea200000e0000 */
[----:B-1----:R-:W-:-:S03]  /*5180*/  FMNMX.FTZ R2, R2, R8, !PT ;  /* 0x0000000802027209 */ /* 0x002fc60007810000 */
[----:B------:R-:W-:Y:S01]  /*5190*/  LDSM.16.MT88.4 R8, [R242+0x900] ;  /* 0x00090000f208783b */ /* 0x000fe20000004200 */
[C---:B------:R-:W-:Y:S01]  /*51a0*/  FSETP.NEU.FTZ.AND P0, PT, R2.reuse, -INF , PT ;  /* 0xff8000000200780b */ /* 0x040fe20003f1d000 */
[----:B------:R-:W-:-:S05]  /*51b0*/  FMUL.FTZ R192, R2, c[0x0][0x2d0] ;  /* 0x0000b40002c07a20 */ /* 0x000fca0000410000 */
[----:B------:R-:W-:Y:S02]  /*51c0*/  FSEL R192, R192, RZ, P0 ;  /* 0x000000ffc0c07208 */ /* 0x000fe40000000000 */
[----:B--2---:R-:W-:-:S03]  /*51d0*/  FMNMX.FTZ R6, R6, R7, !PT ;  /* 0x0000000706067209 */ /* 0x004fc60007810000 */
[--C-:B------:R-:W-:Y:S02]  /*51e0*/  FFMA.FTZ R185, R0, c[0x0][0x2d0], -R192.reuse ;  /* 0x0000b40000b97a23 */ /* 0x100fe400000108c0 */
[----:B------:R-:W1:Y:S01]  /*51f0*/  SHFL.BFLY PT, R0, R6, 0x1, 0x1f ;  /* 0x0c201f0006007f89 */ /* 0x000e6200000e0000 */
[--C-:B------:R-:W-:Y:S02]  /*5200*/  FFMA.FTZ R27, R64, c[0x0][0x2d0], -R192.reuse ;  /* 0x0000b400401b7a23 */ /* 0x100fe400000108c0 */
[--C-:B------:R-:W-:Y:S01]  /*5210*/  FFMA.FTZ R182, R67, c[0x0][0x2d0], -R192.reuse ;  /* 0x0000b40043b67a23 */ /* 0x100fe200000108c0 */
[----:B------:R-:W-:Y:S01]  /*5220*/  MUFU.EX2 R185, R185 ;  /* 0x000000b900b97308 */ /* 0x000fe20000000800 */
[--C-:B------:R-:W-:Y:S02]  /*5230*/  FFMA.FTZ R51, R56, c[0x0][0x2d0], -R192.reuse ;  /* 0x0000b40038337a23 */ /* 0x100fe400000108c0 */
[--C-:B------:R-:W-:Y:S02]  /*5240*/  FFMA.FTZ R50, R80, c[0x0][0x2d0], -R192.reuse ;  /* 0x0000b40050327a23 */ /* 0x100fe400000108c0 */
[----:B------:R-:W-:-:S02]  /*5250*/  FFMA.FTZ R46, R58, c[0x0][0x2d0], -R192 ;  /* 0x0000b4003a2e7a23 */ /* 0x000fc400000108c0 */
[--C-:B------:R-:W-:Y:S01]  /*5260*/  FFMA.FTZ R45, R76, c[0x0][0x2d0], -R192.reuse ;  /* 0x0000b4004c2d7a23 */ /* 0x100fe200000108c0 */
[----:B------:R-:W2:Y:S01]  /*5270*/  MUFU.EX2 R27, R27 ;  /* 0x0000001b001b7308 */ /* 0x000ea20000000800 */
[--C-:B------:R-:W-:Y:S02]  /*5280*/  FFMA.FTZ R41, R77, c[0x0][0x2d0], -R192.reuse ;  /* 0x0000b4004d297a23 */ /* 0x100fe400000108c0 */
[--C-:B------:R-:W-:Y:S02]  /*5290*/  FFMA.FTZ R44, R44, c[0x0][0x2d0], -R192.reuse ;  /* 0x0000b4002c2c7a23 */ /* 0x100fe400000108c0 */
[--C-:B------:R-:W-:Y:S02]  /*52a0*/  FFMA.FTZ R40, R40, c[0x0][0x2d0], -R192.reuse ;  /* 0x0000b40028287a23 */ /* 0x100fe400000108c0 */
[--C-:B------:R-:W-:Y:S01]  /*52b0*/  FFMA.FTZ R198, R198, c[0x0][0x2d0], -R192.reuse ;  /* 0x0000b400c6c67a23 */ /* 0x100fe200000108c0 */
[----:B------:R-:W-:Y:S01]  /*52c0*/  MUFU.EX2 R182, R182 ;  /* 0x000000b600b67308 */ /* 0x000fe20000000800 */
[----:B------:R-:W-:-:S02]  /*52d0*/  FFMA.FTZ R196, R196, c[0x0][0x2d0], -R192 ;  /* 0x0000b400c4c47a23 */ /* 0x000fc400000108c0 */
[--C-:B------:R-:W-:Y:S01]  /*52e0*/  FFMA.FTZ R195, R195, c[0x0][0x2d0], -R192.reuse ;  /* 0x0000b400c3c37a23 */ /* 0x100fe200000108c0 */
[----:B-1----:R-:W-:Y:S01]  /*52f0*/  FMNMX.FTZ R0, R0, R6, !PT ;  /* 0x0000000600007209 */ /* 0x002fe20007810000 */
[--C-:B------:R-:W-:Y:S02]  /*5300*/  FFMA.FTZ R193, R193, c[0x0][0x2d0], -R192.reuse ;  /* 0x0000b400c1c17a23 */ /* 0x100fe400000108c0 */
[--C-:B------:R-:W-:Y:S01]  /*5310*/  FFMA.FTZ R207, R207, c[0x0][0x2d0], -R192.reuse ;  /* 0x0000b400cfcf7a23 */ /* 0x100fe200000108c0 */
[C---:B------:R-:W-:Y:S01]  /*5320*/  FSETP.NEU.FTZ.AND P0, PT, R0.reuse, -INF , PT ;  /* 0xff8000000000780b */ /* 0x040fe20003f1d000 */
[----:B------:R-:W-:Y:S01]  /*5330*/  FMUL.FTZ R26, R0, c[0x0][0x2d0] ;  /* 0x0000b400001a7a20 */ /* 0x000fe20000410000 */
[----:B------:R-:W1:Y:S01]  /*5340*/  MUFU.EX2 R51, R51 ;  /* 0x0000003300337308 */ /* 0x000e620000000800 */
[----:B--2---:R-:W-:Y:S01]  /*5350*/  F2FP.PACK_AB R128, R27, R185 ;  /* 0x000000b91b80723e */ /* 0x004fe200000000ff */
[--C-:B------:R-:W-:Y:S02]  /*5360*/  FFMA.FTZ R205, R205, c[0x0][0x2d0], -R192.reuse ;  /* 0x0000b400cdcd7a23 */ /* 0x100fe400000108c0 */
[----:B------:R-:W-:Y:S01]  /*5370*/  FSEL R26, R26, RZ, P0 ;  /* 0x000000ff1a1a7208 */ /* 0x000fe20000000000 */
[--C-:B------:R-:W-:Y:S01]  /*5380*/  FFMA.FTZ R203, R203, c[0x0][0x2d0], -R192.reuse ;  /* 0x0000b400cbcb7a23 */ /* 0x100fe200000108c0 */
[----:B------:R-:W-:Y:S01]  /*5390*/  PLOP3.LUT P0, PT, PT, PT, UP0, 0x40, 0x0 ;  /* 0x000000000000781c */ /* 0x000fe20003f0e808 */
[----:B------:R-:W-:Y:S01]  /*53a0*/  FFMA.FTZ R202, R202, c[0x0][0x2d0], -R192 ;  /* 0x0000b400caca7a23 */ /* 0x000fe200000108c0 */
[----:B------:R-:W-:Y:S01]  /*53b0*/  MUFU.EX2 R50, R50 ;  /* 0x0000003200327308 */ /* 0x000fe20000000800 */
[----:B------:R-:W-:-:S02]  /*53c0*/  FFMA.FTZ R184, R65, c[0x0][0x2d0], -R26 ;  /* 0x0000b40041b87a23 */ /* 0x000fc4000001081a */
[--C-:B------:R-:W-:Y:S02]  /*53d0*/  FFMA.FTZ R183, R66, c[0x0][0x2d0], -R26.reuse ;  /* 0x0000b40042b77a23 */ /* 0x100fe4000001081a */
[--C-:B------:R-:W-:Y:S01]  /*53e0*/  FFMA.FTZ R181, R57, c[0x0][0x2d0], -R26.reuse ;  /* 0x0000b40039b57a23 */ /* 0x100fe2000001081a */
[----:B------:R-:W-:Y:S01]  /*53f0*/  LDSM.16.MT88.4 R64, [R240+0x3100] ;  /* 0x00310000f040783b */ /* 0x000fe20000004200 */
[--C-:B------:R-:W-:Y:S01]  /*5400*/  FFMA.FTZ R180, R84, c[0x0][0x2d0], -R26.reuse ;  /* 0x0000b40054b47a23 */ /* 0x100fe2000001081a */
[----:B------:R-:W-:Y:S01]  /*5410*/  MUFU.EX2 R184, R184 ;  /* 0x000000b800b87308 */ /* 0x000fe20000000800 */
[----:B-1----:R-:W-:Y:S01]  /*5420*/  F2FP.PACK_AB R130, R51, R182 ;  /* 0x000000b63382723e */ /* 0x002fe200000000ff */
[--C-:B------:R-:W-:Y:S02]  /*5430*/  FFMA.FTZ R49, R59, c[0x0][0x2d0], -R26.reuse ;  /* 0x0000b4003b317a23 */ /* 0x100fe4000001081a */
[--C-:B------:R-:W-:Y:S01]  /*5440*/  FFMA.FTZ R48, R81, c[0x0][0x2d0], -R26.reuse ;  /* 0x0000b40051307a23 */ /* 0x100fe2000001081a */
[----:B------:R-:W1:Y:S01]  /*5450*/  LDSM.16.MT88.4 R56, [R241+0x3100] ;  /* 0x00310000f138783b */ /* 0x000e620000004200 */
[----:B------:R-:W-:-:S02]  /*5460*/  FFMA.FTZ R47, R78, c[0x0][0x2d0], -R26 ;  /* 0x0000b4004e2f7a23 */ /* 0x000fc4000001081a */
[----:B------:R-:W2:Y:S01]  /*5470*/  MUFU.EX2 R183, R183 ;  /* 0x000000b700b77308 */ /* 0x000ea20000000800 */
[--C-:B------:R-:W-:Y:S01]  /*5480*/  FFMA.FTZ R43, R79, c[0x0][0x2d0], -R26.reuse ;  /* 0x0000b4004f2b7a23 */ /* 0x100fe2000001081a */
[----:B------:R-:W-:Y:S01]  /*5490*/  LDSM.16.MT88.4 R80, [R242+0x6100] ;  /* 0x00610000f250783b */ /* 0x000fe20000004200 */
[--C-:B------:R-:W-:Y:S02]  /*54a0*/  FFMA.FTZ R42, R42, c[0x0][0x2d0], -R26.reuse ;  /* 0x0000b4002a2a7a23 */ /* 0x100fe4000001081a */
[--C-:B------:R-:W-:Y:S02]  /*54b0*/  FFMA.FTZ R3, R209, c[0x0][0x2d0], -R26.reuse ;  /* 0x0000b400d1037a23 */ /* 0x100fe4000001081a */
[--C-:B------:R-:W-:Y:S01]  /*54c0*/  FFMA.FTZ R197, R197, c[0x0][0x2d0], -R26.reuse ;  /* 0x0000b400c5c57a23 */ /* 0x100fe2000001081a */
[----:B------:R-:W-:Y:S01]  /*54d0*/  MUFU.EX2 R181, R181 ;  /* 0x000000b500b57308 */ /* 0x000fe20000000800 */
[--C-:B------:R-:W-:Y:S02]  /*54e0*/  FFMA.FTZ R194, R194, c[0x0][0x2d0], -R26.reuse ;  /* 0x0000b400c2c27a23 */ /* 0x100fe4000001081a */
[----:B------:R-:W-:-:S02]  /*54f0*/  FFMA.FTZ R200, R200, c[0x0][0x2d0], -R26 ;  /* 0x0000b400c8c87a23 */ /* 0x000fc4000001081a */
[--C-:B------:R-:W-:Y:S02]  /*5500*/  FFMA.FTZ R199, R199, c[0x0][0x2d0], -R26.reuse ;  /* 0x0000b400c7c77a23 */ /* 0x100fe4000001081a */
[--C-:B------:R-:W-:Y:S01]  /*5510*/  FFMA.FTZ R208, R208, c[0x0][0x2d0], -R26.reuse ;  /* 0x0000b400d0d07a23 */ /* 0x100fe2000001081a */
[----:B------:R-:W3:Y:S01]  /*5520*/  MUFU.EX2 R180, R180 ;  /* 0x000000b400b47308 */ /* 0x000ee20000000800 */
[----:B--2---:R-:W-:Y:S01]  /*5530*/  F2FP.PACK_AB R129, R183, R184 ;  /* 0x000000b8b781723e */ /* 0x004fe200000000ff */
[--C-:B------:R-:W-:Y:S02]  /*5540*/  FFMA.FTZ R206, R206, c[0x0][0x2d0], -R26.reuse ;  /* 0x0000b400cece7a23 */ /* 0x100fe4000001081a */
[--C-:B------:R-:W-:Y:S02]  /*5550*/  FFMA.FTZ R204, R204, c[0x0][0x2d0], -R26.reuse ;  /* 0x0000b400cccc7a23 */ /* 0x100fe4000001081a */
[----:B------:R-:W-:Y:S02]  /*5560*/  FFMA.FTZ R201, R201, c[0x0][0x2d0], -R26 ;  /* 0x0000b400c9c97a23 */ /* 0x000fe4000001081a */
[----:B------:R-:W2:Y:S01]  /*5570*/  MUFU.EX2 R46, R46 ;  /* 0x0000002e002e7308 */ /* 0x000ea20000000800 */
[----:B------:R-:W-:-:S02]  /*5580*/  FFMA.FTZ R191, R191, c[0x0][0x2d0], -R192 ;  /* 0x0000b400bfbf7a23 */ /* 0x000fc400000108c0 */
[--C-:B------:R-:W-:Y:S02]  /*5590*/  FFMA.FTZ R190, R190, c[0x0][0x2d0], -R192.reuse ;  /* 0x0000b400bebe7a23 */ /* 0x100fe400000108c0 */
[--C-:B------:R-:W-:Y:S02]  /*55a0*/  FFMA.FTZ R189, R189, c[0x0][0x2d0], -R192.reuse ;  /* 0x0000b400bdbd7a23 */ /* 0x100fe400000108c0 */
[----:B------:R-:W-:Y:S01]  /*55b0*/  FFMA.FTZ R188, R188, c[0x0][0x2d0], -R192 ;  /* 0x0000b400bcbc7a23 */ /* 0x000fe200000108c0 */
[----:B---3--:R-:W-:Y:S01]  /*55c0*/  F2FP.PACK_AB R131, R180, R181 ;  /* 0x000000b5b483723e */ /* 0x008fe200000000ff */
[----:B------:R-:W-:Y:S01]  /*55d0*/  MUFU.EX2 R45, R45 ;  /* 0x0000002d002d7308 */ /* 0x000fe20000000800 */
[--C-:B------:R-:W-:Y:S02]  /*55e0*/  FFMA.FTZ R187, R187, c[0x0][0x2d0], -R26.reuse ;  /* 0x0000b400bbbb7a23 */ /* 0x100fe4000001081a */
[--C-:B------:R-:W-:Y:S02]  /*55f0*/  FFMA.FTZ R186, R186, c[0x0][0x2d0], -R26.reuse ;  /* 0x0000b400baba7a23 */ /* 0x100fe4000001081a */
[----:B------:R-:W-:Y:S01]  /*5600*/  FFMA.FTZ R209, R24, c[0x0][0x2d0], -R26 ;  /* 0x0000b40018d17a23 */ /* 0x000fe2000001081a */
[----:B------:R-:W-:Y:S01]  /*5610*/  HMMA.16816.F32 R176, R128, R172, RZ ;  /* 0x000000ac80b0723c */ /* 0x000fe200000018ff */
[----:B--2---:R-:W-:Y:S01]  /*5620*/  F2FP.PACK_AB R4, R46, R50 ;  /* 0x000000322e04723e */ /* 0x004fe200000000ff */
[----:B------:R-:W2:Y:S01]  /*5630*/  MUFU.EX2 R41, R41 ;  /* 0x0000002900297308 */ /* 0x000ea20000000800 */
[----:B------:R-:W-:-:S02]  /*5640*/  FADD.FTZ R185, R185, R27 ;  /* 0x0000001bb9b97221 */ /* 0x000fc40000010000 */
[----:B------:R-:W-:Y:S02]  /*5650*/  FADD.FTZ R183, R184, R183 ;  /* 0x000000b7b8b77221 */ /* 0x000fe40000010000 */
[----:B------:R-:W-:Y:S01]  /*5660*/  FADD.FTZ R185, R182, R185 ;  /* 0x000000b9b6b97221 */ /* 0x000fe20000010000 */
[C---:B------:R-:W-:Y:S01]  /*5670*/  HMMA.16816.F32 R172, R128.reuse, R174, RZ ;  /* 0x000000ae80ac723c */ /* 0x040fe200000018ff */
[----:B------:R-:W-:Y:S01]  /*5680*/  FADD.FTZ R183, R181, R183 ;  /* 0x000000b7b5b77221 */ /* 0x000fe20000010000 */
[----:B------:R-:W3:Y:S01]  /*5690*/  MUFU.EX2 R49, R49 ;  /* 0x0000003100317308 */ /* 0x000ee20000000800 */
[----:B------:R-:W-:Y:S02]  /*56a0*/  FADD.FTZ R185, R51, R185 ;  /* 0x000000b933b97221 */ /* 0x000fe40000010000 */
[----:B------:R-:W-:Y:S02]  /*56b0*/  FADD.FTZ R180, R180, R183 ;  /* 0x000000b7b4b47221 */ /* 0x000fe40000010000 */
[----:B------:R-:W-:Y:S01]  /*56c0*/  FADD.FTZ R50, R50, R185 ;  /* 0x000000b932327221 */ /* 0x000fe20000010000 */
[----:B------:R-:W-:Y:S02]  /*56d0*/  HMMA.16816.F32 R168, R128, R164, RZ ;  /* 0x000000a480a8723c */ /* 0x000fe400000018ff */
[----:B------:R-:W4:Y:S01]  /*56e0*/  MUFU.EX2 R48, R48 ;  /* 0x0000003000307308 */ /* 0x000f220000000800 */
[----:B--2---:R-:W-:Y:S01]  /*56f0*/  F2FP.PACK_AB R6, R41, R45 ;  /* 0x0000002d2906723e */ /* 0x004fe200000000ff */
[----:B------:R-:W-:-:S04]  /*5700*/  FADD.FTZ R50, R46, R50 ;  /* 0x000000322e327221 */ /* 0x000fc80000010000 */
[----:B------:R-:W-:Y:S01]  /*5710*/  HMMA.16816.F32 R164, R128, R166, RZ ;  /* 0x000000a680a4723c */ /* 0x000fe200000018ff */
[----:B------:R-:W-:Y:S01]  /*5720*/  FADD.FTZ R45, R45, R50 ;  /* 0x000000322d2d7221 */ /* 0x000fe20000010000 */
[----:B------:R-:W-:Y:S01]  /*5730*/  MUFU.EX2 R47, R47 ;  /* 0x0000002f002f7308 */ /* 0x000fe20000000800 */
[----:B---3--:R-:W-:Y:S02]  /*5740*/  FADD.FTZ R180, R49, R180 ;  /* 0x000000b431b47221 */ /* 0x008fe40000010000 */
[----:B------:R-:W-:-:S03]  /*5750*/  FADD.FTZ R45, R41, R45 ;  /* 0x0000002d292d7221 */ /* 0x000fc60000010000 */
[----:B------:R-:W-:Y:S02]  /*5760*/  HMMA.16816.F32 R136, R128, R132, RZ ;  /* 0x000000848088723c */ /* 0x000fe400000018ff */
[----:B------:R-:W2:Y:S01]  /*5770*/  MUFU.EX2 R43, R43 ;  /* 0x0000002b002b7308 */ /* 0x000ea20000000800 */
[C---:B----4-:R-:W-:Y:S01]  /*5780*/  F2FP.PACK_AB R5, R48.reuse, R49 ;  /* 0x000000313005723e */ /* 0x050fe200000000ff */
[----:B------:R-:W-:-:S04]  /*5790*/  FADD.FTZ R180, R48, R180 ;  /* 0x000000b430b47221 */ /* 0x000fc80000010000 */
[C---:B------:R-:W-:Y:S02]  /*57a0*/  HMMA.16816.F32 R132, R128.reuse, R134, RZ ;  /* 0x000000868084723c */ /* 0x040fe400000018ff */
[----:B------:R-:W-:Y:S06]  /*57b0*/  MUFU.EX2 R44, R44 ;  /* 0x0000002c002c7308 */ /* 0x000fec0000000800 */
[----:B------:R-:W-:Y:S01]  /*57c0*/  HMMA.16816.F32 R152, R128, R148, RZ ;  /* 0x000000948098723c */ /* 0x000fe200000018ff */
[----:B--2---:R-:W-:Y:S01]  /*57d0*/  F2FP.PACK_AB R7, R43, R47 ;  /* 0x0000002f2b07723e */ /* 0x004fe200000000ff */
[----:B------:R-:W2:Y:S01]  /*57e0*/  MUFU.EX2 R40, R40 ;  /* 0x0000002800287308 */ /* 0x000ea20000000800 */
[----:B------:R-:W-:-:S05]  /*57f0*/  FADD.FTZ R47, R47, R180 ;  /* 0x000000b42f2f7221 */ /* 0x000fca0000010000 */
[----:B------:R-:W-:Y:S01]  /*5800*/  HMMA.16816.F32 R144, R128, R140, RZ ;  /* 0x0000008c8090723c */ /* 0x000fe200000018ff */
[----:B------:R-:W-:Y:S01]  /*5810*/  FADD.FTZ R47, R43, R47 ;  /* 0x0000002f2b2f7221 */ /* 0x000fe20000010000 */
[----:B------:R-:W-:Y:S06]  /*5820*/  MUFU.EX2 R42, R42 ;  /* 0x0000002a002a7308 */ /* 0x000fec0000000800 */
[C---:B------:R-:W-:Y:S02]  /*5830*/  HMMA.16816.F32 R176, R4.reuse, R12, R176 ;  /* 0x0000000c04b0723c */ /* 0x040fe400000018b0 */
[----:B------:R-:W-:Y:S06]  /*5840*/  MUFU.EX2 R3, R3 ;  /* 0x0000000300037308 */ /* 0x000fec0000000800 */
[C---:B------:R-:W-:Y:S01]  /*5850*/  HMMA.16816.F32 R172, R4.reuse, R14, R172 ;  /* 0x0000000e04ac723c */ /* 0x040fe200000018ac */
[----:B------:R-:W3:Y:S01]  /*5860*/  LDSM.16.MT88.4 R12, [R242+0x3900] ;  /* 0x00390000f20c783b */ /* 0x000ee20000004200 */
[----:B------:R-:W-:Y:S06]  /*5870*/  MUFU.EX2 R198, R198 ;  /* 0x000000c600c67308 */ /* 0x000fec0000000800 */
[C---:B------:R-:W-:Y:S02]  /*5880*/  HMMA.16816.F32 R168, R4.reuse, R8, R168 ;  /* 0x0000000804a8723c */ /* 0x040fe400000018a8 */
[----:B------:R-:W-:Y:S06]  /*5890*/  MUFU.EX2 R196, R196 ;  /* 0x000000c400c47308 */ /* 0x000fec0000000800 */
[----:B------:R-:W-:Y:S01]  /*58a0*/  HMMA.16816.F32 R164, R4, R10, R164 ;  /* 0x0000000a04a4723c */ /* 0x000fe200000018a4 */
[----:B------:R-:W4:Y:S01]  /*58b0*/  LDSM.16.MT88.4 R8, [R241+0x3900] ;  /* 0x00390000f108783b */ /* 0x000f220000004200 */
[----:B------:R-:W-:Y:S06]  /*58c0*/  MUFU.EX2 R195, R195 ;  /* 0x000000c300c37308 */ /* 0x000fec0000000800 */
[C---:B-1----:R-:W-:Y:S02]  /*58d0*/  HMMA.16816.F32 R52, R128.reuse, R56, RZ ;  /* 0x000000388034723c */ /* 0x042fe400000018ff */
[----:B------:R-:W-:Y:S06]  /*58e0*/  MUFU.EX2 R193, R193 ;  /* 0x000000c100c17308 */ /* 0x000fec0000000800 */
[C---:B------:R-:W-:Y:S02]  /*58f0*/  HMMA.16816.F32 R148, R128.reuse, R150, RZ ;  /* 0x000000968094723c */ /* 0x040fe400000018ff */
[----:B------:R-:W-:Y:S06]  /*5900*/  MUFU.EX2 R197, R197 ;  /* 0x000000c500c57308 */ /* 0x000fec0000000800 */
[----:B------:R-:W-:Y:S02]  /*5910*/  HMMA.16816.F32 R140, R128, R142, RZ ;  /* 0x0000008e808c723c */ /* 0x000fe400000018ff */
[----:B------:R-:W-:Y:S06]  /*5920*/  MUFU.EX2 R194, R194 ;  /* 0x000000c200c27308 */ /* 0x000fec0000000800 */
[C---:B---3--:R-:W-:Y:S02]  /*5930*/  HMMA.16816.F32 R136, R4.reuse, R12, R136 ;  /* 0x0000000c0488723c */ /* 0x048fe40000001888 */
[----:B------:R-:W-:Y:S06]  /*5940*/  MUFU.EX2 R200, R200 ;  /* 0x000000c800c87308 */ /* 0x000fec0000000800 */
[----:B------:R-:W-:Y:S01]  /*5950*/  HMMA.16816.F32 R132, R4, R14, R132 ;  /* 0x0000000e0484723c */ /* 0x000fe20000001884 */
[----:B------:R-:W1:Y:S01]  /*5960*/  LDSM.16.MT88.4 R12, [R241+0x6900] ;  /* 0x00690000f10c783b */ /* 0x000e620000004200 */
[----:B------:R-:W-:Y:S06]  /*5970*/  MUFU.EX2 R199, R199 ;  /* 0x000000c700c77308 */ /* 0x000fec0000000800 */
[C---:B------:R-:W-:Y:S02]  /*5980*/  HMMA.16816.F32 R56, R128.reuse, R58, RZ ;  /* 0x0000003a8038723c */ /* 0x040fe400000018ff */
        /* <DEDUP_REMOVED lines=20> */
[C---:B------:R-:W-:Y:S01]  /*5ad0*/  HMMA.16816.F32 R140, R4.reuse, R18, R140 ;  /* 0x00000012048c723c */ /* 0x040fe2000000188c */
[----:B------:R-:W5:Y:S01]  /*5ae0*/  LDSM.16.MT88.4 R16, [R242+0x6900] ;  /* 0x00690000f210783b */ /* 0x000f620000004200 */
[----:B------:R-:W-:Y:S06]  /*5af0*/  MUFU.EX2 R189, R189 ;  /* 0x000000bd00bd7308 */ /* 0x000fec0000000800 */
[C---:B----4-:R-:W-:Y:S02]  /*5b00*/  HMMA.16816.F32 R52, R4.reuse, R8, R52 ;  /* 0x000000080434723c */ /* 0x050fe40000001834 */
[----:B------:R-:W-:Y:S06]  /*5b10*/  MUFU.EX2 R188, R188 ;  /* 0x000000bc00bc7308 */ /* 0x000fec0000000800 */
[C---:B------:R-:W-:Y:S01]  /*5b20*/  HMMA.16816.F32 R56, R4.reuse, R10, R56 ;  /* 0x0000000a0438723c */ /* 0x040fe20000001838 */
[----:B------:R-:W4:Y:S01]  /*5b30*/  LDSM.16.MT88.4 R8, [R240+0x6900] ;  /* 0x00690000f008783b */ /* 0x000f220000004200 */
[----:B------:R-:W-:Y:S06]  /*5b40*/  MUFU.EX2 R187, R187 ;  /* 0x000000bb00bb7308 */ /* 0x000fec0000000800 */
[C---:B-1----:R-:W-:Y:S02]  /*5b50*/  HMMA.16816.F32 R84, R4.reuse, R12, R84 ;  /* 0x0000000c0454723c */ /* 0x042fe40000001854 */
[----:B------:R-:W-:Y:S06]  /*5b60*/  MUFU.EX2 R186, R186 ;  /* 0x000000ba00ba7308 */ /* 0x000fec0000000800 */
[C---:B------:R-:W-:Y:S01]  /*5b70*/  HMMA.16816.F32 R88, R4.reuse, R14, R88 ;  /* 0x0000000e0458723c */ /* 0x040fe20000001858 */
[----:B------:R-:W1:Y:S01]  /*5b80*/  LDSM.16.MT88.4 R12, [R241+0x9900] ;  /* 0x00990000f10c783b */ /* 0x000e620000004200 */
[----:B------:R-:W-:Y:S06]  /*5b90*/  MUFU.EX2 R209, R209 ;  /* 0x000000d100d17308 */ /* 0x000fec0000000800 */
[C---:B------:R-:W-:Y:S08]  /*5ba0*/  HMMA.16816.F32 R60, R4.reuse, R68, R60 ;  /* 0x00000044043c723c */ /* 0x040ff0000000183c */
[C---:B------:R-:W-:Y:S08]  /*5bb0*/  HMMA.16816.F32 R64, R4.reuse, R70, R64 ;  /* 0x000000460440723c */ /* 0x040ff00000001840 */
[C---:B------:R-:W-:Y:S08]  /*5bc0*/  HMMA.16816.F32 R160, R4.reuse, R36, R160 ;  /* 0x0000002404a0723c */ /* 0x040ff000000018a0 */
[----:B------:R-:W-:Y:S01]  /*5bd0*/  HMMA.16816.F32 R156, R4, R38, R156 ;  /* 0x00000026049c723c */ /* 0x000fe2000000189c */
[----:B------:R-:W1:Y:S07]  /*5be0*/  LDSM.16.MT88.4 R36, [R240+0x9100] ;  /* 0x00910000f024783b */ /* 0x000e6e0000004200 */
[C---:B------:R-:W-:Y:S08]  /*5bf0*/  HMMA.16816.F32 R68, R128.reuse, R72, RZ ;  /* 0x000000488044723c */ /* 0x040ff000000018ff */
[C---:B------:R-:W-:Y:S08]  /*5c00*/  HMMA.16816.F32 R76, R128.reuse, R80, RZ ;  /* 0x00000050804c723c */ /* 0x040ff000000018ff */
[C---:B------:R-:W-:Y:S08]  /*5c10*/  HMMA.16816.F32 R92, R128.reuse, R96, RZ ;  /* 0x00000060805c723c */ /* 0x040ff000000018ff */
[C---:B------:R-:W-:Y:S08]  /*5c20*/  HMMA.16816.F32 R72, R128.reuse, R74, RZ ;  /* 0x0000004a8048723c */ /* 0x040ff000000018ff */
[C---:B------:R-:W-:Y:S08]  /*5c30*/  HMMA.16816.F32 R80, R128.reuse, R82, RZ ;  /* 0x000000528050723c */ /* 0x040ff000000018ff */
[C---:B------:R-:W-:Y:S08]  /*5c40*/  HMMA.16816.F32 R96, R128.reuse, R98, RZ ;  /* 0x000000628060723c */ /* 0x040ff000000018ff */
[C---:B------:R-:W-:Y:S08]  /*5c50*/  HMMA.16816.F32 R116, R128.reuse, R120, RZ ;  /* 0x000000788074723c */ /* 0x040ff000000018ff */
[----:B------:R-:W-:Y:S08]  /*5c60*/  HMMA.16816.F32 R120, R128, R122, RZ ;  /* 0x0000007a8078723c */ /* 0x000ff000000018ff */
[C---:B---3--:R-:W-:Y:S08]  /*5c70*/  HMMA.16816.F32 R68, R4.reuse, R20, R68 ;  /* 0x000000140444723c */ /* 0x048ff00000001844 */
[C---:B------:R-:W-:Y:S01]  /*5c80*/  HMMA.16816.F32 R72, R4.reuse, R22, R72 ;  /* 0x000000160448723c */ /* 0x040fe20000001848 */
[----:B------:R-:W3:Y:S07]  /*5c90*/  LDSM.16.MT88.4 R20, [R247+0x9900] ;  /* 0x00990000f714783b */ /* 0x000eee0000004200 */
[C---:B-----5:R-:W-:Y:S08]  /*5ca0*/  HMMA.16816.F32 R76, R4.reuse, R16, R76 ;  /* 0x00000010044c723c */ /* 0x060ff0000000184c */
[C---:B------:R-:W-:Y:S01]  /*5cb0*/  HMMA.16816.F32 R80, R4.reuse, R18, R80 ;  /* 0x000000120450723c */ /* 0x040fe20000001850 */
[----:B------:R-:W5:Y:S07]  /*5cc0*/  LDSM.16.MT88.4 R16, [R242+0x9900] ;  /* 0x00990000f210783b */ /* 0x000f6e0000004200 */
[C---:B----4-:R-:W-:Y:S08]  /*5cd0*/  HMMA.16816.F32 R92, R4.reuse, R8, R92 ;  /* 0x00000008045c723c */ /* 0x050ff0000000185c */
[C---:B------:R-:W-:Y:S01]  /*5ce0*/  HMMA.16816.F32 R96, R4.reuse, R10, R96 ;  /* 0x0000000a0460723c */ /* 0x040fe20000001860 */
[----:B------:R-:W4:Y:S07]  /*5cf0*/  LDSM.16.MT88.4 R8, [R240+0x9900] ;  /* 0x00990000f008783b */ /* 0x000f2e0000004200 */
[C---:B-1----:R-:W-:Y:S08]  /*5d00*/  HMMA.16816.F32 R116, R4.reuse, R12, R116 ;  /* 0x0000000c0474723c */ /* 0x042ff00000001874 */
[----:B------:R-:W-:Y:S01]  /*5d10*/  HMMA.16816.F32 R120, R4, R14, R120 ;  /* 0x0000000e0478723c */ /* 0x000fe20000001878 */
[----:B------:R-:W1:Y:S07]  /*5d20*/  LDSM.16.MT88.4 R12, [R241+0x1100] ;  /* 0x00110000f10c783b */ /* 0x000e6e0000004200 */
[C---:B------:R-:W-:Y:S08]  /*5d30*/  HMMA.16816.F32 R100, R128.reuse, R104, RZ ;  /* 0x000000688064723c */ /* 0x040ff000000018ff */
[C---:B------:R-:W-:Y:S08]  /*5d40*/  HMMA.16816.F32 R108, R128.reuse, R112, RZ ;  /* 0x00000070806c723c */ /* 0x040ff000000018ff */
[C---:B------:R-:W-:Y:S08]  /*5d50*/  HMMA.16816.F32 R104, R128.reuse, R106, RZ ;  /* 0x0000006a8068723c */ /* 0x040ff000000018ff */
[C---:B------:R-:W-:Y:S08]  /*5d60*/  HMMA.16816.F32 R112, R128.reuse, R114, RZ ;  /* 0x000000728070723c */ /* 0x040ff000000018ff */
[C---:B------:R-:W-:Y:S07]  /*5d70*/  HMMA.16816.F32 R124, R128.reuse, R36, RZ ;  /* 0x00000024807c723c */ /* 0x040fee00000018ff */
[----:B------:R-:W-:Y:S01]  /*5d80*/  FFMA.FTZ R36, R212, c[0x0][0x2d0], -R192 ;  /* 0x0000b400d4247a23 */ /* 0x000fe200000108c0 */
[----:B------:R-:W-:Y:S01]  /*5d90*/  HMMA.16816.F32 R128, R128, R38, RZ ;  /* 0x000000268080723c */ /* 0x000fe200000018ff */
[----:B------:R-:W-:-:S04]  /*5da0*/  FFMA.FTZ R37, R210, c[0x0][0x2d0], -R26 ;  /* 0x0000b400d2257a23 */ /* 0x000fc8000001081a */
[----:B------:R-:W-:Y:S02]  /*5db0*/  MUFU.EX2 R36, R36 ;  /* 0x0000002400247308 */ /* 0x000fe40000000800 */
[----:B------:R-:W-:Y:S01]  /*5dc0*/  FFMA.FTZ R39, R213, c[0x0][0x2d0], -R192 ;  /* 0x0000b400d5277a23 */ /* 0x000fe200000108c0 */
[C---:B---3--:R-:W-:Y:S01]  /*5dd0*/  HMMA.16816.F32 R100, R4.reuse, R20, R100 ;  /* 0x000000140464723c */ /* 0x048fe20000001864 */
[--C-:B------:R-:W-:Y:S02]  /*5de0*/  FFMA.FTZ R38, R211, c[0x0][0x2d0], -R26.reuse ;  /* 0x0000b400d3267a23 */ /* 0x100fe4000001081a */
[----:B------:R-:W-:Y:S02]  /*5df0*/  FFMA.FTZ R192, R25, c[0x0][0x2d0], -R26 ;  /* 0x0000b40019c07a23 */ /* 0x000fe4000001081a */
[----:B------:R-:W3:Y:S01]  /*5e00*/  MUFU.EX2 R39, R39 ;  /* 0x0000002700277308 */ /* 0x000ee20000000800 */
[----:B------:R-:W-:Y:S02]  /*5e10*/  LDSM.16.MT88.4 R24, [R241+0x2900] ;  /* 0x00290000f118783b */ /* 0x000fe40000004200 */
[C---:B------:R-:W-:Y:S02]  /*5e20*/  HMMA.16816.F32 R104, R4.reuse, R22, R104 ;  /* 0x000000160468723c */ /* 0x040fe40000001868 */
[----:B------:R-:W1:Y:S03]  /*5e30*/  LDSM.16.MT88.4 R20, [R247+0x1100] ;  /* 0x00110000f714783b */ /* 0x000e660000004200 */
[----:B------:R-:W1:Y:S03]  /*5e40*/  MUFU.EX2 R38, R38 ;  /* 0x0000002600267308 */ /* 0x000e660000000800 */
[C---:B-----5:R-:W-:Y:S05]  /*5e50*/  HMMA.16816.F32 R108, R4.reuse, R16, R108 ;  /* 0x00000010046c723c */ /* 0x060fea000000186c */
[----:B------:R-:W5:Y:S03]  /*5e60*/  MUFU.EX2 R37, R37 ;  /* 0x0000002500257308 */ /* 0x000f660000000800 */
[C---:B------:R-:W-:Y:S01]  /*5e70*/  HMMA.16816.F32 R112, R4.reuse, R18, R112 ;  /* 0x000000120470723c */ /* 0x040fe20000001870 */
[----:B------:R-:W5:Y:S04]  /*5e80*/  LDSM.16.MT88.4 R16, [R242+0x1100] ;  /* 0x00110000f210783b */ /* 0x000f680000004200 */
[----:B------:R-:W1:Y:S03]  /*5e90*/  MUFU.EX2 R192, R192 ;  /* 0x000000c000c07308 */ /* 0x000e660000000800 */
[C---:B----4-:R-:W-:Y:S08]  /*5ea0*/  HMMA.16816.F32 R124, R4.reuse, R8, R124 ;  /* 0x00000008047c723c */ /* 0x050ff0000000187c */
[----:B------:R-:W-:Y:S01]  /*5eb0*/  HMMA.16816.F32 R128, R4, R10, R128 ;  /* 0x0000000a0480723c */ /* 0x000fe20000001880 */
[----:B------:R-:W4:Y:S06]  /*5ec0*/  LDSM.16.MT88.4 R8, [R240+0x1100] ;  /* 0x00110000f008783b */ /* 0x000f2c0000004200 */
[----:B--2---:R-:W-:Y:S01]  /*5ed0*/  F2FP.PACK_AB R4, R40, R44 ;  /* 0x0000002c2804723e */ /* 0x004fe200000000ff */
[----:B------:R-:W-:Y:S01]  /*5ee0*/  FADD.FTZ R44, R44, R45 ;  /* 0x0000002d2c2c7221 */ /* 0x000fe20000010000 */
[----:B---3--:R-:W-:-:S02]  /*5ef0*/  F2FP.PACK_AB R6, R36, R39 ;  /* 0x000000272406723e */ /* 0x008fc400000000ff */
[----:B-1----:R-:W-:Y:S01]  /*5f00*/  F2FP.PACK_AB R5, R38, R42 ;  /* 0x0000002a2605723e */ /* 0x002fe200000000ff */
[----:B------:R-:W-:Y:S01]  /*5f10*/  FADD.FTZ R44, R40, R44 ;  /* 0x0000002c282c7221 */ /* 0x000fe20000010000 */
[----:B-----5:R-:W-:Y:S01]  /*5f20*/  F2FP.PACK_AB R7, R3, R37 ;  /* 0x000000250307723e */ /* 0x020fe200000000ff */
[----:B------:R-:W-:Y:S02]  /*5f30*/  FADD.FTZ R42, R42, R47 ;  /* 0x0000002f2a2a7221 */ /* 0x000fe40000010000 */
[----:B------:R-:W-:Y:S02]  /*5f40*/  FADD.FTZ R39, R39, R44 ;  /* 0x0000002c27277221 */ /* 0x000fe40000010000 */
[----:B------:R-:W-:Y:S02]  /*5f50*/  FADD.FTZ R42, R38, R42 ;  /* 0x0000002a262a7221 */ /* 0x000fe40000010000 */
[----:B------:R-:W-:Y:S01]  /*5f60*/  HMMA.16816.F32 R160, R4, R12, R160 ;  /* 0x0000000c04a0723c */ /* 0x000fe200000018a0 */
[----:B------:R-:W-:-:S02]  /*5f70*/  FADD.FTZ R39, R36, R39 ;  /* 0x0000002724277221 */ /* 0x000fc40000010000 */
[----:B------:R-:W-:-:S04]  /*5f80*/  FADD.FTZ R37, R37, R42 ;  /* 0x0000002a25257221 */ /* 0x000fc80000010000 */
[----:B------:R-:W-:Y:S01]  /*5f90*/  FADD.FTZ R37, R3, R37 ;  /* 0x0000002503257221 */ /* 0x000fe20000010000 */
        /* <DEDUP_REMOVED lines=8> */
[C---:B----4-:R-:W-:Y:S08]  /*6020*/  HMMA.16816.F32 R152, R4.reuse, R8, R152 ;  /* 0x000000080498723c */ /* 0x050ff00000001898 */
        /* <DEDUP_REMOVED lines=36> */
[----:B------:R-:W-:Y:S01]  /*6270*/  HMMA.16816.F32 R128, R4, R10, R128 ;  /* 0x0000000a0480723c */ /* 0x000fe20000001880 */
[----:B------:R-:W4:Y:S06]  /*6280*/  LDSM.16.MT88.4 R8, [R240+0x1900] ;  /* 0x00190000f008783b */ /* 0x000f2c0000004200 */
        /* <DEDUP_REMOVED lines=9> */
[----:B-1----:R-:W-:Y:S01]  /*6320*/  HMMA.16816.F32 R160, R4, R12, R160 ;  /* 0x0000000c04a0723c */ /* 0x002fe200000018a0 */
[----:B------:R-:W-:-:S02]  /*6330*/  FADD.FTZ R195, R193, R195 ;  /* 0x000000c3c1c37221 */ /* 0x000fc40000010000 */
[----:B------:R-:W-:-:S04]  /*6340*/  FADD.FTZ R200, R200, R197 ;  /* 0x000000c5c8c87221 */ /* 0x000fc80000010000 */
[----:B------:R-:W-:Y:S01]  /*6350*/  FADD.FTZ R200, R199, R200 ;  /* 0x000000c8c7c87221 */ /* 0x000fe20000010000 */
        /* <DEDUP_REMOVED lines=40> */
[----:B------:R-:W-:Y:S07]  /*65e0*/  LDSM.16.MT88.4 R20, [R240+0x2100] ;  /* 0x00210000f014783b */ /* 0x000fee0000004200 */
[C---:B---3--:R-:W-:Y:S08]  /*65f0*/  HMMA.16816.F32 R108, R4.reuse, R16, R108 ;  /* 0x00000010046c723c */ /* 0x048ff0000000186c */
[C---:B------:R-:W-:Y:S01]  /*6600*/  HMMA.16816.F32 R112, R4.reuse, R18, R112 ;  /* 0x000000120470723c */ /* 0x040fe20000001870 */
[----:B------:R-:W2:Y:S07]  /*6610*/  LDSM.16.MT88.4 R16, [R247+0x2100] ;  /* 0x00210000f710783b */ /* 0x000eae0000004200 */
[C---:B----4-:R-:W-:Y:S08]  /*6620*/  HMMA.16816.F32 R124, R4.reuse, R8, R124 ;  /* 0x00000008047c723c */ /* 0x050ff0000000187c */
[----:B------:R-:W-:Y:S01]  /*6630*/  HMMA.16816.F32 R128, R4, R10, R128 ;  /* 0x0000000a0480723c */ /* 0x000fe20000001880 */
[----:B------:R-:W3:Y:S06]  /*6640*/  LDSM.16.MT88.4 R8, [R241+0x2100] ;  /* 0x00210000f108783b */ /* 0x000eec0000004200 */
        /* <DEDUP_REMOVED lines=11> */
[----:B------:R-:W-:Y:S02]  /*6700*/  FADD.FTZ R204, R204, R208 ;  /* 0x000000d0cccc7221 */ /* 0x000fe40000010000 */
[----:B------:R-:W-:Y:S02]  /*6710*/  FADD.FTZ R203, R191, R203 ;  /* 0x000000cbbfcb7221 */ /* 0x000fe40000010000 */
[----:B------:R-:W-:Y:S01]  /*6720*/  FADD.FTZ R204, R201, R204 ;  /* 0x000000ccc9cc7221 */ /* 0x000fe20000010000 */
[----:B------:R-:W-:Y:S01]  /*6730*/  HMMA.16816.F32 R164, R4, R14, R164 ;  /* 0x0000000e04a4723c */ /* 0x000fe200000018a4 */
[----:B------:R-:W1:Y:S01]  /*6740*/  LDSM.16.MT88.4 R12, [R242+0x5100] ;  /* 0x00510000f20c783b */ /* 0x000e620000004200 */
[----:B------:R-:W-:Y:S02]  /*6750*/  FADD.FTZ R203, R190, R203 ;  /* 0x000000cbbecb7221 */ /* 0x000fe40000010000 */
[----:B------:R-:W-:Y:S02]  /*6760*/  FADD.FTZ R204, R187, R204 ;  /* 0x000000ccbbcc7221 */ /* 0x000fe40000010000 */
[----:B------:R-:W-:-:S02]  /*6770*/  FADD.FTZ R203, R189, R203 ;  /* 0x000000cbbdcb7221 */ /* 0x000fc40000010000 */
[----:B--2---:R-:W-:Y:S01]  /*6780*/  HMMA.16816.F32 R176, R4, R16, R176 ;  /* 0x0000001004b0723c */ /* 0x004fe200000018b0 */
[----:B------:R-:W-:Y:S02]  /*6790*/  FADD.FTZ R204, R186, R204 ;  /* 0x000000ccbacc7221 */ /* 0x000fe40000010000 */
[----:B------:R-:W-:Y:S02]  /*67a0*/  FADD.FTZ R3, R188, R203 ;  /* 0x000000cbbc037221 */ /* 0x000fe40000010000 */
[----:B------:R-:W-:-:S03]  /*67b0*/  FADD.FTZ R204, R192, R204 ;  /* 0x000000ccc0cc7221 */ /* 0x000fc60000010000 */
[----:B------:R-:W-:Y:S01]  /*67c0*/  HMMA.16816.F32 R172, R4, R18, R172 ;  /* 0x0000001204ac723c */ /* 0x000fe200000018ac */
[----:B------:R-:W2:Y:S01]  /*67d0*/  LDSM.16.MT88.4 R16, [R247+0x5100] ;  /* 0x00510000f710783b */ /* 0x000ea20000004200 */
[----:B------:R-:W-:-:S03]  /*67e0*/  FADD.FTZ R183, R209, R204 ;  /* 0x000000ccd1b77221 */ /* 0x000fc60000010000 */
[----:B------:R-:W-:Y:S03]  /*67f0*/  STL [R1+0x2c], R3 ;  /* 0x00002c0301007387 */ /* 0x000fe60000100800 */
[C---:B---3--:R-:W-:Y:S08]  /*6800*/  HMMA.16816.F32 R160, R4.reuse, R8, R160 ;  /* 0x0000000804a0723c */ /* 0x048ff000000018a0 */
[C---:B------:R-:W-:Y:S01]  /*6810*/  HMMA.16816.F32 R156, R4.reuse, R10, R156 ;  /* 0x0000000a049c723c */ /* 0x040fe2000000189c */
[----:B------:R-:W3:Y:S07]  /*6820*/  LDSM.16.MT88.4 R8, [R241+0x5100] ;  /* 0x00510000f108783b */ /* 0x000eee0000004200 */
        /* <DEDUP_REMOVED lines=22> */
[C---:B-1----:R-:W-:Y:S08]  /*6990*/  HMMA.16816.F32 R108, R4.reuse, R12, R108 ;  /* 0x0000000c046c723c */ /* 0x042ff0000000186c */
[C---:B------:R-:W-:Y:S01]  /*69a0*/  HMMA.16816.F32 R112, R4.reuse, R14, R112 ;  /* 0x0000000e0470723c */ /* 0x040fe20000001870 */
[----:B------:R-:W1:Y:S07]  /*69b0*/  LDSM.16.MT88.4 R12, [R240+0xb100] ;  /* 0x00b10000f00c783b */ /* 0x000e6e0000004200 */
[C---:B------:R-:W-:Y:S01]  /*69c0*/  HMMA.16816.F32 R64, R4.reuse, R22, R64 ;  /* 0x000000160440723c */ /* 0x040fe20000001840 */
[----:B------:R-:W4:Y:S07]  /*69d0*/  LDSM.16.MT88.4 R20, [R240+0x8100] ;  /* 0x00810000f014783b */ /* 0x000f2e0000004200 */
[C---:B--2---:R-:W-:Y:S08]  /*69e0*/  HMMA.16816.F32 R100, R4.reuse, R16, R100 ;  /* 0x000000100464723c */ /* 0x044ff00000001864 */
[C---:B------:R-:W-:Y:S01]  /*69f0*/  HMMA.16816.F32 R104, R4.reuse, R18, R104 ;  /* 0x000000120468723c */ /* 0x040fe20000001868 */
[----:B------:R-:W-:Y:S07]  /*6a00*/  LDSM.16.MT88.4 R16, [R247+0x5900] ;  /* 0x00590000f710783b */ /* 0x000fee0000004200 */
[C---:B---3--:R-:W-:Y:S08]  /*6a10*/  HMMA.16816.F32 R116, R4.reuse, R8, R116 ;  /* 0x000000080474723c */ /* 0x048ff00000001874 */
[C---:B------:R-:W-:Y:S01]  /*6a20*/  HMMA.16816.F32 R120, R4.reuse, R10, R120 ;  /* 0x0000000a0478723c */ /* 0x040fe20000001878 */
[----:B------:R-:W2:Y:S07]  /*6a30*/  LDSM.16.MT88.4 R8, [R242+0x2900] ;  /* 0x00290000f208783b */ /* 0x000eae0000004200 */
[C---:B-1----:R-:W-:Y:S08]  /*6a40*/  HMMA.16816.F32 R124, R4.reuse, R12, R124 ;  /* 0x0000000c047c723c */ /* 0x042ff0000000187c */
[C---:B------:R-:W-:Y:S01]  /*6a50*/  HMMA.16816.F32 R128, R4.reuse, R14, R128 ;  /* 0x0000000e0480723c */ /* 0x040fe20000001880 */
[----:B------:R-:W1:Y:S07]  /*6a60*/  LDSM.16.MT88.4 R12, [R247+0x2900] ;  /* 0x00290000f70c783b */ /* 0x000e6e0000004200 */
[C---:B----4-:R-:W-:Y:S08]  /*6a70*/  HMMA.16816.F32 R92, R4.reuse, R20, R92 ;  /* 0x00000014045c723c */ /* 0x050ff0000000185c */
[----:B------:R-:W-:Y:S01]  /*6a80*/  HMMA.16816.F32 R96, R4, R22, R96 ;  /* 0x000000160460723c */ /* 0x000fe20000001860 */
[----:B------:R-:W-:Y:S06]  /*6a90*/  LDSM.16.MT88.4 R20, [R240+0x2900] ;  /* 0x00290000f014783b */ /* 0x000fec0000004200 */
[----:B------:R-:W-:-:S02]  /*6aa0*/  F2FP.PACK_AB R4, R190, R191 ;  /* 0x000000bfbe04723e */ /* 0x000fc400000000ff */
[----:B------:R-:W-:Y:S02]  /*6ab0*/  F2FP.PACK_AB R6, R188, R189 ;  /* 0x000000bdbc06723e */ /* 0x000fe400000000ff */
[----:B------:R-:W-:Y:S02]  /*6ac0*/  F2FP.PACK_AB R5, R186, R187 ;  /* 0x000000bbba05723e */ /* 0x000fe400000000ff */
[----:B------:R-:W-:-:S07]  /*6ad0*/  F2FP.PACK_AB R7, R209, R192 ;  /* 0x000000c0d107723e */ /* 0x000fce00000000ff */
[C---:B--2---:R-:W-:Y:S08]  /*6ae0*/  HMMA.16816.F32 R168, R4.reuse, R8, R168 ;  /* 0x0000000804a8723c */ /* 0x044ff000000018a8 */
[C---:B-1----:R-:W-:Y:S08]  /*6af0*/  HMMA.16816.F32 R176, R4.reuse, R12, R176 ;  /* 0x0000000c04b0723c */ /* 0x042ff000000018b0 */
[C---:B------:R-:W-:Y:S01]  /*6b00*/  HMMA.16816.F32 R172, R4.reuse, R14, R172 ;  /* 0x0000000e04ac723c */ /* 0x040fe200000018ac */
[----:B------:R-:W1:Y:S07]  /*6b10*/  LDSM.16.MT88.4 R12, [R242+0x5900] ;  /* 0x00590000f20c783b */ /* 0x000e6e0000004200 */
[C---:B------:R-:W-:Y:S01]  /*6b20*/  HMMA.16816.F32 R164, R4.reuse, R10, R164 ;  /* 0x0000000a04a4723c */ /* 0x040fe200000018a4 */
[----:B------:R-:W2:Y:S07]  /*6b30*/  LDSM.16.MT88.4 R8, [R241+0x5900] ;  /* 0x00590000f108783b */ /* 0x000eae0000004200 */
[C---:B------:R-:W-:Y:S08]  /*6b40*/  HMMA.16816.F32 R144, R4.reuse, R16, R144 ;  /* 0x000000100490723c */ /* 0x040ff00000001890 */
        /* <DEDUP_REMOVED lines=27> */
[C---:B------:R-:W-:Y:S08]  /*6d00*/  HMMA.16816.F32 R64, R4.reuse, R26, R64 ;  /* 0x0000001a0440723c */ /* 0x040ff00000001840 */
[C---:B----4-:R-:W-:Y:S08]  /*6d10*/  HMMA.16816.F32 R68, R4.reuse, R20, R68 ;  /* 0x000000140444723c */ /* 0x050ff00000001844 */
[C---:B------:R-:W-:Y:S08]  /*6d20*/  HMMA.16816.F32 R72, R4.reuse, R22, R72 ;  /* 0x000000160448723c */ /* 0x040ff00000001848 */
[C---:B-1----:R-:W-:Y:S08]  /*6d30*/  HMMA.16816.F32 R108, R4.reuse, R12, R108 ;  /* 0x0000000c046c723c */ /* 0x042ff0000000186c */
[C---:B------:R-:W-:Y:S08]  /*6d40*/  HMMA.16816.F32 R112, R4.reuse, R14, R112 ;  /* 0x0000000e0470723c */ /* 0x040ff00000001870 */
[C---:B--2---:R-:W-:Y:S08]  /*6d50*/  HMMA.16816.F32 R116, R4.reuse, R8, R116 ;  /* 0x000000080474723c */ /* 0x044ff00000001874 */
[C---:B------:R-:W-:Y:S08]  /*6d60*/  HMMA.16816.F32 R120, R4.reuse, R10, R120 ;  /* 0x0000000a0478723c */ /* 0x040ff00000001878 */
[C---:B---3--:R-:W-:Y:S08]  /*6d70*/  HMMA.16816.F32 R124, R4.reuse, R16, R124 ;  /* 0x00000010047c723c */ /* 0x048ff0000000187c */
[----:B------:R-:W-:Y:S01]  /*6d80*/  HMMA.16816.F32 R128, R4, R18, R128 ;  /* 0x000000120480723c */ /* 0x000fe20000001880 */
[----:B------:R-:W-:Y:S07]  /*6d90*/  @P0 BRA `(.L_x_801) ;  /* 0x000051e000000947 */ /* 0x000fee0003800000 */
[C---:B------:R-:W-:Y:S01]  /*6da0*/  SHF.L.U64.HI R3, R33.reuse, 0x1, R35 ;  /* 0x0000000121037819 */ /* 0x040fe20000010223 */
[----:B------:R-:W-:Y:S01]  /*6db0*/  IMAD.SHL.U32 R5, R33, 0x2, RZ ;  /* 0x0000000221057824 */ /* 0x000fe200078e00ff */
[----:B------:R-:W-:Y:S01]  /*6dc0*/  SHF.L.U64.HI R4, R31, 0x1, R34 ;  /* 0x000000011f047819 */ /* 0x000fe20000010222 */
[----:B------:R-:W-:Y:S01]  /*6dd0*/  IMAD.MOV.U32 R180, RZ, RZ, R2 ;  /* 0x000000ffffb47224 */ /* 0x000fe200078e0002 */
[----:B------:R-:W-:Y:S01]  /*6de0*/  SHF.L.U64.HI R2, R28, 0x1, R30 ;  /* 0x000000011c027819 */ /* 0x000fe2000001021e */
[----:B------:R1:W-:Y:S01]  /*6df0*/  STL [R1+0x28], R3 ;  /* 0x0000280301007387 */ /* 0x0003e20000100800 */
[----:B------:R-:W-:-:S03]  /*6e00*/  UIADD3 UR6, UR6, -0x2, URZ ;  /* 0xfffffffe06067890 */ /* 0x000fc6000fffe03f */
[----:B------:R2:W-:Y:S04]  /*6e10*/  STL [R1+0x24], R5 ;  /* 0x0000240501007387 */ /* 0x0005e80000100800 */
[----:B------:R3:W-:Y:S01]  /*6e20*/  STL [R1+0x20], R4 ;  /* 0x0000200401007387 */ /* 0x0007e20000100800 */
[----:B-1----:R-:W-:Y:S01]  /*6e30*/  IMAD.SHL.U32 R3, R31, 0x2, RZ ;  /* 0x000000021f037824 */ /* 0x002fe200078e00ff */
[----:B--2---:R-:W-:-:S04]  /*6e40*/  SHF.L.U64.HI R5, R29, 0x1, R32 ;  /* 0x000000011d057819 */ /* 0x004fc80000010220 */
[----:B------:R1:W-:Y:S01]  /*6e50*/  STL [R1+0x1c], R3 ;  /* 0x00001c0301007387 */ /* 0x0003e20000100800 */
[----:B---3--:R-:W-:-:S03]  /*6e60*/  IMAD.SHL.U32 R4, R29, 0x2, RZ ;  /* 0x000000021d047824 */ /* 0x008fc600078e00ff */
[----:B------:R2:W-:Y:S04]  /*6e70*/  STL [R1+0x18], R5 ;  /* 0x0000180501007387 */ /* 0x0005e80000100800 */
[----:B------:R2:W-:Y:S01]  /*6e80*/  STL [R1+0x14], R4 ;  /* 0x0000140401007387 */ /* 0x0005e20000100800 */
[----:B-1----:R-:W-:Y:S02]  /*6e90*/  MOV R3, R0 ;  /* 0x0000000000037202 */ /* 0x002fe40000000f00 */
[----:B------:R-:W-:-:S05]  /*6ea0*/  SHF.L.U32 R0, R28, 0x1, RZ ;  /* 0x000000011c007819 */ /* 0x000fca00000006ff */
[----:B------:R2:W-:Y:S04]  /*6eb0*/  STL [R1+0xc], R0 ;  /* 0x00000c0001007387 */ /* 0x0005e80000100800 */
[----:B------:R2:W-:Y:S01]  /*6ec0*/  STL [R1+0x10], R2 ;  /* 0x0000100201007387 */ /* 0x0005e20000100800 */
[----:B------:R-:W-:Y:S05]  /*6ed0*/  BRA `(.L_x_802) ;  /* 0x0000052000007947 */ /* 0x000fea0003800000 */
.L_x_804:
[----:B------:R-:W2:Y:S01]  /*6ee0*/  LDL R2, [R1+0x8] ;  /* 0x0000080001027983 */ /* 0x000ea20000100800 */
[----:B------:R-:W-:Y:S01]  /*6ef0*/  UIMAD UR4, UR6, 0x60, UR10 ;  /* 0x00000060060478a4 */ /* 0x000fe2000f8e020a */
[----:B------:R-:W-:Y:S01]  /*6f00*/  ISETP.NE.AND P6, PT, R252, 0x1, PT ;  /* 0x00000001fc00780c */ /* 0x000fe20003fc5270 */
[----:B------:R-:W-:Y:S01]  /*6f10*/  IMAD.MOV.U32 R7, RZ, RZ, RZ ;  /* 0x000000ffff077224 */ /* 0x000fe200078e00ff */
        /* <DEDUP_REMOVED lines=16> */
[----:B------:R-:W-:Y:S03]  /*7020*/  @!P5 LEA R4, P0, R6, c[0x0][0x2a0], 0x2 ;  /* 0x0000a8000604da11 */ /* 0x000fe600078010ff */
[----:B------:R-:W-:Y:S01]  /*7030*/  IMAD R8, R2, c[0x0][0x2b8], R0 ;  /* 0x0000ae0002087a24 */ /* 0x000fe200078e0200 */
[----:B------:R-:W-:Y:S04]  /*7040*/  @!P5 LEA.HI.X R5, R6, c[0x0][0x2a4], R5, 0x2, P0 ;  /* 0x0000a9000605da11 */ /* 0x000fe800000f1405 */
[----:B------:R-:W-:Y:S01]  /*7050*/  SHF.R.S32.HI R0, RZ, 0x1f, R8 ;  /* 0x0000001fff007819 */ /* 0x000fe20000011408 */
[----:B------:R1:W2:Y:S04]  /*7060*/  @!P5 LDG.E R7, [R4.64] ;  /* 0x0000000c0407d981 */ /* 0x0002a8000c1e1900 */
[----:B------:R-:W-:Y:S04]  /*7070*/  IMAD R0, R0, c[0x0][0x1e0], RZ ;  /* 0x0000780000007a24 */ /* 0x000fe800078e02ff */
[C---:B------:R-:W-:Y:S02]  /*7080*/  IMAD R0, R8.reuse, c[0x0][0x1e4], R0 ;  /* 0x0000790008007a24 */ /* 0x040fe400078e0200 */
[----:B-1----:R-:W-:Y:S04]  /*7090*/  IMAD.WIDE.U32 R4, R8, c[0x0][0x1e0], RZ ;  /* 0x0000780008047a25 */ /* 0x002fe800078e00ff */
[----:B------:R-:W-:Y:S01]  /*70a0*/  IMAD.IADD R5, R5, 0x1, R0 ;  /* 0x0000000105057824 */ /* 0x000fe200078e0200 */
[----:B--2---:R-:W-:Y:S01]  /*70b0*/  STL [R1], R7 ;  /* 0x0000000701007387 */ /* 0x004fe20000100800 */
[----:B------:R-:W-:Y:S02]  /*70c0*/  SHF.R.S32.HI R0, RZ, 0x1f, R7 ;  /* 0x0000001fff007819 */ /* 0x000fe40000011407 */
[C---:B------:R-:W-:Y:S01]  /*70d0*/  IMAD.WIDE.U32 R4, R7.reuse, c[0x0][0x1f0], R4 ;  /* 0x00007c0007047a25 */ /* 0x040fe200078e0004 */
[----:B------:R-:W-:Y:S03]  /*70e0*/  STL [R1+0x4], R8 ;  /* 0x0000040801007387 */ /* 0x000fe60000100800 */
        /* <DEDUP_REMOVED lines=9> */
[----:B------:R-:W2:Y:S04]  /*7180*/  SHFL.IDX PT, R5, R0, 0x1, 0x181f ;  /* 0x00381f0000057f89 */ /* 0x000ea800000e0000 */
[----:B------:R-:W1:Y:S04]  /*7190*/  SHFL.IDX PT, R2, R2, 0x2, 0x181f ;  /* 0x00581f0002027f89 */ /* 0x000e6800000e0000 */
[----:B------:R-:W1:Y:S01]  /*71a0*/  SHFL.IDX PT, R0, R0, 0x2, 0x181f ;  /* 0x00581f0000007f89 */ /* 0x000e6200000e0000 */
[CC--:B---3--:R-:W-:Y:S05]  /*71b0*/  IADD3 R12, P0, R6.reuse, R20.reuse, RZ ;  /* 0x00000014060c7210 */ /* 0x0c8fea0007f1e0ff */
[C---:B----4-:R-:W-:Y:S01]  /*71c0*/  IMAD.X R13, R7.reuse, 0x1, R36, P0 ;  /* 0x00000001070d7824 */ /* 0x050fe200000e0624 */
[C---:B-----5:R-:W-:Y:S04]  /*71d0*/  IADD3 R10, P0, R6.reuse, R35, RZ ;  /* 0x00000023060a7210 */ /* 0x060fe80007f1e0ff */
[----:B------:R3:W-:Y:S01]  /*71e0*/  LDGSTS.E.BYPASS.LTC128B.128 [R251+0xc100], [R12.64], !P4 ;  /* 0x0c1000000cfb7fae */ /* 0x0007e2000e101d4c */
[C---:B------:R-:W-:Y:S01]  /*71f0*/  IMAD.X R11, R7.reuse, 0x1, R34, P0 ;  /* 0x00000001070b7824 */ /* 0x040fe200000e0622 */
[C---:B------:R-:W-:Y:S04]  /*7200*/  IADD3 R8, P0, R6.reuse, R31, RZ ;  /* 0x0000001f06087210 */ /* 0x040fe80007f1e0ff */
[----:B------:R4:W-:Y:S01]  /*7210*/  LDGSTS.E.BYPASS.LTC128B.128 [R251+0xf100], [R10.64], !P3 ;  /* 0x0f1000000afb7fae */ /* 0x0009e2000d901d4c */
[C---:B------:R-:W-:Y:S01]  /*7220*/  IMAD.X R9, R7.reuse, 0x1, R30, P0 ;  /* 0x0000000107097824 */ /* 0x040fe200000e061e */
[----:B------:R-:W-:Y:S04]  /*7230*/  IADD3 R6, P0, R6, R29, RZ ;  /* 0x0000001d06067210 */ /* 0x000fe80007f1e0ff */
[----:B------:R5:W-:Y:S01]  /*7240*/  LDGSTS.E.BYPASS.LTC128B.128 [R251+0x12100], [R8.64], !P2 ;  /* 0x1210000008fb7fae */ /* 0x000be2000d101d4c */
[----:B------:R-:W-:Y:S01]  /*7250*/  IMAD.X R7, R7, 0x1, R28, P0 ;  /* 0x0000000107077824 */ /* 0x000fe200000e061c */
[CC--:B-1----:R-:W-:Y:S04]  /*7260*/  IADD3 R14, P0, R4.reuse, R20.reuse, RZ ;  /* 0x00000014040e7210 */ /* 0x0c2fe80007f1e0ff */
[----:B------:R1:W-:Y:S01]  /*7270*/  LDGSTS.E.BYPASS.LTC128B.128 [R251+0x15100], [R6.64], !P1 ;  /* 0x1510000006fb7fae */ /* 0x0003e2000c901d4c */
[C---:B--2---:R-:W-:Y:S01]  /*7280*/  IMAD.X R15, R5.reuse, 0x1, R36, P0 ;  /* 0x00000001050f7824 */ /* 0x044fe200000e0624 */
[C---:B------:R-:W-:Y:S04]  /*7290*/  IADD3 R18, P0, R4.reuse, R35, RZ ;  /* 0x0000002304127210 */ /* 0x040fe80007f1e0ff */
        /* <DEDUP_REMOVED lines=8> */
[----:B------:R-:W-:Y:S04]  /*7320*/  IADD3 R20, P0, R2, R20, RZ ;  /* 0x0000001402147210 */ /* 0x000fe80007f1e0ff */
[----:B------:R3:W-:Y:S01]  /*7330*/  LDGSTS.E.BYPASS.LTC128B.128 [R251+0x16100], [R4.64], !P1 ;  /* 0x1610000004fb7fae */ /* 0x0007e2000c901d4c */
[----:B------:R-:W-:Y:S01]  /*7340*/  IMAD.X R21, R0, 0x1, R36, P0 ;  /* 0x0000000100157824 */ /* 0x000fe200000e0624 */
[----:B----4-:R-:W-:Y:S04]  /*7350*/  IADD3 R10, P0, R2, R35, RZ ;  /* 0x00000023020a7210 */ /* 0x010fe80007f1e0ff */
[----:B------:R3:W-:Y:S01]  /*7360*/  LDGSTS.E.BYPASS.LTC128B.128 [R251+0xe100], [R20.64], !P4 ;  /* 0x0e10000014fb7fae */ /* 0x0007e2000e101d4c */
[----:B------:R-:W-:Y:S01]  /*7370*/  IMAD.X R11, R0, 0x1, R34, P0 ;  /* 0x00000001000b7824 */ /* 0x000fe200000e0622 */
[----:B-1----:R-:W-:Y:S04]  /*7380*/  IADD3 R6, P0, R2, R31, RZ ;  /* 0x0000001f02067210 */ /* 0x002fe80007f1e0ff */
[----:B------:R3:W-:Y:S01]  /*7390*/  LDGSTS.E.BYPASS.LTC128B.128 [R251+0x11100], [R10.64], !P3 ;  /* 0x111000000afb7fae */ /* 0x0007e2000d901d4c */
[----:B------:R-:W-:Y:S01]  /*73a0*/  IMAD.X R7, R0, 0x1, R30, P0 ;  /* 0x0000000100077824 */ /* 0x000fe200000e061e */
[----:B-----5:R-:W-:Y:S04]  /*73b0*/  IADD3 R8, P0, R2, R29, RZ ;  /* 0x0000001d02087210 */ /* 0x020fe80007f1e0ff */
[----:B------:R3:W-:Y:S01]  /*73c0*/  LDGSTS.E.BYPASS.LTC128B.128 [R251+0x14100], [R6.64], !P2 ;  /* 0x1410000006fb7fae */ /* 0x0007e2000d101d4c */
[----:B------:R-:W-:Y:S05]  /*73d0*/  IMAD.X R9, R0, 0x1, R28, P0 ;  /* 0x0000000100097824 */ /* 0x000fea00000e061c */
[----:B------:R3:W-:Y:S01]  /*73e0*/  LDGSTS.E.BYPASS.LTC128B.128 [R251+0x17100], [R8.64], !P1 ;  /* 0x1710000008fb7fae */ /* 0x0007e2000c901d4c */
[----:B------:R-:W-:-:S05]  /*73f0*/  BRA `(.L_x_803) ;  /* 0x00001ec000007947 */ /* 0x000fca0003800000 */
.L_x_802:
[----:B--2---:R-:W2:Y:S01]  /*7400*/  LDL R2, [R1+0x4] ;  /* 0x0000040001027983 */ /* 0x004ea20000100800 */
[----:B------:R-:W-:Y:S04]  /*7410*/  DEPBAR.LE SB0, 0x0 ;  /* 0x000080000000791a */ /* 0x000fe80000000000 */
[----:B------:R-:W3:Y:S01]  /*7420*/  LDL R6, [R1] ;  /* 0x0000000001067983 */ /* 0x000ee20000100800 */
[----:B------:R-:W-:Y:S01]  /*7430*/  IADD3 R181, R251, 0x100, RZ ;  /* 0x00000100fbb57810 */ /* 0x000fe20007ffe0ff */
[----:B------:R-:W-:Y:S03]  /*7440*/  UISETP.GE.AND UP0, UPT, UR6, 0x1, UPT ;  /* 0x000000010600788c */ /* 0x000fe6000bf06270 */
[----:B------:R1:W-:Y:S05]  /*7450*/  STL [R1+0x58], R55 ;  /* 0x0000583701007387 */ /* 0x0003ea0000100800 */
[----:B------:R4:W-:Y:S05]  /*7460*/  STL [R1+0x54], R54 ;  /* 0x0000543601007387 */ /* 0x0009ea0000100800 */
[----:B------:R4:W-:Y:S05]  /*7470*/  STL [R1+0x50], R53 ;  /* 0x0000503501007387 */ /* 0x0009ea0000100800 */
[----:B------:R4:W-:Y:S05]  /*7480*/  STL [R1+0x4c], R52 ;  /* 0x00004c3401007387 */ /* 0x0009ea0000100800 */
[----:B------:R4:W-:Y:S05]  /*7490*/  STL [R1+0x48], R3 ;  /* 0x0000480301007387 */ /* 0x0009ea0000100800 */
        /* <DEDUP_REMOVED lines=10> */
[----:B------:R-:W1:Y:S05]  /*7540*/  LDSM.16.M88.4 R8, [R249+0xc100] ;  /* 0x00c10000f908783b */ /* 0x000e6a0000000200 */
[----:B------:R-:W1:Y:S05]  /*7550*/  LDSM.16.M88.4 R16, [R249+0xc900] ;  /* 0x00c90000f910783b */ /* 0x000e6a0000000200 */
[----:B------:R-:W-:Y:S05]  /*7560*/  LDSM.16.M88.4 R24, [R249+0xd100] ;  /* 0x00d10000f918783b */ /* 0x000fea0000000200 */
        /* <DEDUP_REMOVED lines=9> */
[----:B------:R-:W-:Y:S01]  /*7600*/  LDSM.16.M88.4 R212, [R235] ;  /* 0x00000000ebd4783b */ /* 0x000fe20000000200 */
        /* <DEDUP_REMOVED lines=12> */
[----:B------:R-:W-:Y:S01]  /*76d0*/  LEA.HI.X R0, R0, c[0x0][0x1fc], R4, 0x1, P0 ;  /* 0x00007f0000007a11 */ /* 0x000fe200000f0c04 */
[----:B------:R-:W2:Y:S01]  /*76e0*/  SHFL.IDX PT, R44, R2, RZ, 0x181f ;  /* 0x00181fff022c7589 */ /* 0x000ea200000e0000 */
[C---:B-1----:R-:W-:Y:S04]  /*76f0*/  HMMA.16816.F32 R4, R48.reuse, R8, RZ ;  /* 0x000000083004723c */ /* 0x042fe800000018ff */
[----:B------:R-:W4:Y:S04]  /*7700*/  SHFL.IDX PT, R20, R0, RZ, 0x181f ;  /* 0x00181fff00147589 */ /* 0x000f2800000e0000 */
[C---:B------:R-:W-:Y:S01]  /*7710*/  HMMA.16816.F32 R8, R48.reuse, R10, RZ ;  /* 0x0000000a3008723c */ /* 0x040fe200000018ff */
[----:B------:R-:W1:Y:S05]  /*7720*/  SHFL.IDX PT, R38, R2, 0x1, 0x181f ;  /* 0x00381f0002267f89 */ /* 0x000e6a00000e0000 */
[----:B------:R-:W3:Y:S02]  /*7730*/  SHFL.IDX PT, R28, R0, 0x1, 0x181f ;  /* 0x00381f00001c7f89 */ /* 0x000ee400000e0000 */
[C---:B------:R-:W-:Y:S03]  /*7740*/  HMMA.16816.F32 R12, R48.reuse, R16, RZ ;  /* 0x00000010300c723c */ /* 0x040fe600000018ff */
[----:B------:R-:W1:Y:S01]  /*7750*/  SHFL.IDX PT, R2, R2, 0x2, 0x181f ;  /* 0x00581f0002027f89 */ /* 0x000e6200000e0000 */
[----:B--2---:R-:W-:Y:S04]  /*7760*/  IADD3 R30, P0, R44, R55, RZ ;  /* 0x000000372c1e7210 */ /* 0x004fe80007f1e0ff */
[C---:B------:R-:W-:Y:S01]  /*7770*/  HMMA.16816.F32 R16, R48.reuse, R18, RZ ;  /* 0x000000123010723c */ /* 0x040fe200000018ff */
[----:B------:R-:W2:Y:S03]  /*7780*/  SHFL.IDX PT, R0, R0, 0x2, 0x181f ;  /* 0x00581f0000007f89 */ /* 0x000ea600000e0000 */
[----:B----4-:R-:W-:Y:S02]  /*7790*/  IADD3.X R31, R20, R54, RZ, P0, !PT ;  /* 0x00000036141f7210 */ /* 0x010fe400007fe4ff */
[----:B------:R-:W-:Y:S03]  /*77a0*/  IADD3 R22, P0, R44, R29, RZ ;  /* 0x0000001d2c167210 */ /* 0x000fe60007f1e0ff */
[----:B------:R4:W-:Y:S03]  /*77b0*/  LDGSTS.E.BYPASS.LTC128B.128 [R181], [R30.64], !P4 ;  /* 0x000000001eb57fae */ /* 0x0009e6000e101d4c */
[----:B------:R-:W-:Y:S02]  /*77c0*/  IADD3.X R23, R20, R53, RZ, P0, !PT ;  /* 0x0000003514177210 */ /* 0x000fe400007fe4ff */
[----:B------:R-:W-:Y:S03]  /*77d0*/  IADD3 R36, P0, R44, R52, RZ ;  /* 0x000000342c247210 */ /* 0x000fe60007f1e0ff */
[----:B------:R2:W-:Y:S01]  /*77e0*/  LDGSTS.E.BYPASS.LTC128B.128 [R181+0x3000], [R22.64], !P3 ;  /* 0x0300000016b57fae */ /* 0x0005e2000d901d4c */
[----:B------:R-:W-:Y:S02]  /*77f0*/  IADD3.X R37, R20, R3, RZ, P0, !PT ;  /* 0x0000000314257210 */ /* 0x000fe400007fe4ff */
[----:B------:R-:W-:Y:S03]  /*7800*/  IADD3 R44, P0, R44, R252, RZ ;  /* 0x000000fc2c2c7210 */ /* 0x000fe60007f1e0ff */
[----:B------:R2:W-:Y:S01]  /*7810*/  LDGSTS.E.BYPASS.LTC128B.128 [R181+0x6000], [R36.64], !P2 ;  /* 0x0600000024b57fae */ /* 0x0005e2000d101d4c */
[----:B------:R-:W-:Y:S02]  /*7820*/  IADD3.X R45, R20, R182, RZ, P0, !PT ;  /* 0x000000b6142d7210 */ /* 0x000fe400007fe4ff */
[----:B-1----:R-:W-:Y:S03]  /*7830*/  IADD3 R46, P0, R38, R55, RZ ;  /* 0x00000037262e7210 */ /* 0x002fe60007f1e0ff */
[----:B------:R1:W-:Y:S01]  /*7840*/  LDGSTS.E.BYPASS.LTC128B.128 [R181+0x9000], [R44.64], !P1 ;  /* 0x090000002cb57fae */ /* 0x0003e2000c901d4c */
[----:B---3--:R-:W-:Y:S05]  /*7850*/  IADD3.X R47, R28, R54, RZ, P0, !PT ;  /* 0x000000361c2f7210 */ /* 0x008fea00007fe4ff */
[----:B------:R3:W-:Y:S01]  /*7860*/  LDGSTS.E.BYPASS.LTC128B.128 [R181+0x1000], [R46.64], !P4 ;  /* 0x010000002eb57fae */ /* 0x0007e2000e101d4c */
[----:B----4-:R-:W-:Y:S04]  /*7870*/  IADD3 R30, P0, R38, R29, RZ ;  /* 0x0000001d261e7210 */ /* 0x010fe80007f1e0ff */
[----:B------:R-:W-:Y:S01]  /*7880*/  IADD3.X R31, R28, R53, RZ, P0, !PT ;  /* 0x000000351c1f7210 */ /* 0x000fe200007fe4ff */
[C---:B--2---:R-:W-:Y:S04]  /*7890*/  HMMA.16816.F32 R20, R48.reuse, R24, RZ ;  /* 0x000000183014723c */ /* 0x044fe800000018ff */
[----:B------:R2:W-:Y:S01]  /*78a0*/  LDGSTS.E.BYPASS.LTC128B.128 [R181+0x4000], [R30.64], !P3 ;  /* 0x040000001eb57fae */ /* 0x0005e2000d901d4c */
[----:B------:R-:W-:Y:S03]  /*78b0*/  IADD3 R36, P0, R38, R52, RZ ;  /* 0x0000003426247210 */ /* 0x000fe60007f1e0ff */
[C---:B------:R-:W-:Y:S01]  /*78c0*/  HMMA.16816.F32 R24, R48.reuse, R26, RZ ;  /* 0x0000001a3018723c */ /* 0x040fe200000018ff */
[----:B------:R-:W-:Y:S03]  /*78d0*/  IADD3.X R37, R28, R3, RZ, P0, !PT ;  /* 0x000000031c257210 */ /* 0x000fe600007fe4ff */
[----:B------:R-:W-:Y:S02]  /*78e0*/  IADD3 R38, P0, R38, R252, RZ ;  /* 0x000000fc26267210 */ /* 0x000fe40007f1e0ff */
[----:B------:R4:W-:Y:S02]  /*78f0*/  LDGSTS.E.BYPASS.LTC128B.128 [R181+0x7000], [R36.64], !P2 ;  /* 0x0700000024b57fae */ /* 0x0009e4000d101d4c */
[----:B------:R-:W-:Y:S04]  /*7900*/  IADD3.X R39, R28, R182, RZ, P0, !PT ;  /* 0x000000b61c277210 */ /* 0x000fe800007fe4ff */
[----:B-1----:R-:W-:Y:S02]  /*7910*/  IADD3 R44, P0, R2, R55, RZ ;  /* 0x00000037022c7210 */ /* 0x002fe40007f1e0ff */
[----:B------:R1:W5:Y:S02]  /*7920*/  LDL.LU R55, [R1+0x58] ;  /* 0x0000580001377983 */ /* 0x0003640000300800 */
[----:B------:R-:W-:Y:S03]  /*7930*/  IADD3.X R45, R0, R54, RZ, P0, !PT ;  /* 0x00000036002d7210 */ /* 0x000fe600007fe4ff */
[----:B------:R1:W-:Y:S05]  /*7940*/  LDGSTS.E.BYPASS.LTC128B.128 [R181+0xa000], [R38.64], !P1 ;  /* 0x0a00000026b57fae */ /* 0x0003ea000c901d4c */
[----:B------:R3:W-:Y:S05]  /*7950*/  LDGSTS.E.BYPASS.LTC128B.128 [R181+0x2000], [R44.64], !P4 ;  /* 0x020000002cb57fae */ /* 0x0007ea000e101d4c */
[----:B------:R3:W5:Y:S01]  /*7960*/  LDL.LU R54, [R1+0x54] ;  /* 0x0000540001367983 */ /* 0x0007620000300800 */
[----:B----4-:R-:W-:Y:S02]  /*7970*/  IADD3 R36, P0, R2, R29, RZ ;  /* 0x0000001d02247210 */ /* 0x010fe40007f1e0ff */
[C---:B--2---:R-:W-:Y:S02]  /*7980*/  HMMA.16816.F32 R28, R48.reuse, R32, RZ ;  /* 0x00000020301c723c */ /* 0x044fe400000018ff */
[----:B------:R-:W-:Y:S02]  /*7990*/  IADD3.X R37, R0, R53, RZ, P0, !PT ;  /* 0x0000003500257210 */ /* 0x000fe400007fe4ff */
[----:B------:R2:W5:Y:S04]  /*79a0*/  LDL.LU R53, [R1+0x50] ;  /* 0x0000500001357983 */ /* 0x0005680000300800 */
[C---:B------:R-:W-:Y:S01]  /*79b0*/  HMMA.16816.F32 R32, R48.reuse, R34, RZ ;  /* 0x000000223020723c */ /* 0x040fe200000018ff */
[----:B------:R4:W-:Y:S03]  /*79c0*/  LDGSTS.E.BYPASS.LTC128B.128 [R181+0x5000], [R36.64], !P3 ;  /* 0x0500000024b57fae */ /* 0x0009e6000d901d4c */
[----:B-1----:R-:W-:Y:S02]  /*79d0*/  IADD3 R38, P0, R2, R52, RZ ;  /* 0x0000003402267210 */ /* 0x002fe40007f1e0ff */
[----:B------:R2:W5:Y:S02]  /*79e0*/  LDL.LU R52, [R1+0x4c] ;  /* 0x00004c0001347983 */ /* 0x0005640000300800 */
[----:B------:R-:W-:Y:S03]  /*79f0*/  IADD3.X R39, R0, R3, RZ, P0, !PT ;  /* 0x0000000300277210 */ /* 0x000fe600007fe4ff */
[----:B------:R2:W5:Y:S01]  /*7a00*/  LDL.LU R3, [R1+0x48] ;  /* 0x0000480001037983 */ /* 0x0005620000300800 */
[----:B---3--:R-:W-:Y:S02]  /*7a10*/  IADD3 R44, P0, R2, R252, RZ ;  /* 0x000000fc022c7210 */ /* 0x008fe40007f1e0ff */
[----:B------:R-:W-:Y:S02]  /*7a20*/  MOV R252, c[0x0][0x2b8] ;  /* 0x0000ae0000fc7a02 */ /* 0x000fe40000000f00 */
[----:B------:R4:W-:Y:S01]  /*7a30*/  LDGSTS.E.BYPASS.LTC128B.128 [R181+0x8000], [R38.64], !P2 ;  /* 0x0800000026b57fae */ /* 0x0009e2000d101d4c */
[----:B------:R-:W-:Y:S02]  /*7a40*/  IADD3.X R45, R0, R182, RZ, P0, !PT ;  /* 0x000000b6002d7210 */ /* 0x000fe400007fe4ff */
[----:B------:R-:W-:Y:S03]  /*7a50*/  PLOP3.LUT P0, PT, PT, PT, UP0, 0x80, 0x0 ;  /* 0x000000000000781c */ /* 0x000fe60003f0f008 */
[----:B------:R1:W-:Y:S05]  /*7a60*/  LDGSTS.E.BYPASS.LTC128B.128 [R181+0xb000], [R44.64], !P1 ;  /* 0x0b0000002cb57fae */ /* 0x0003ea000c901d4c */
[----:B------:R-:W0:Y:S01]  /*7a70*/  LDGDEPBAR ;  /* 0x00000000000079af */ /* 0x000e220000000000 */
[C---:B----4-:R-:W-:Y:S08]  /*7a80*/  HMMA.16816.F32 R36, R48.reuse, R40, RZ ;  /* 0x000000283024723c */ /* 0x050ff000000018ff */
[C---:B------:R-:W-:Y:S08]  /*7a90*/  HMMA.16816.F32 R40, R48.reuse, R42, RZ ;  /* 0x0000002a3028723c */ /* 0x040ff000000018ff */
[C---:B-1----:R-:W-:Y:S08]  /*7aa0*/  HMMA.16816.F32 R44, R48.reuse, R184, RZ ;  /* 0x000000b8302c723c */ /* 0x042ff000000018ff */
[----:B------:R-:W-:Y:S01]  /*7ab0*/  HMMA.16816.F32 R48, R48, R186, RZ ;  /* 0x000000ba3030723c */ /* 0x000fe200000018ff */
[----:B------:R-:W-:Y:S07]  /*7ac0*/  LDSM.16.M88.4 R184, [R245+0x18100] ;  /* 0x01810000f5b8783b */ /* 0x000fee0000000200 */
        /* <DEDUP_REMOVED lines=11> */
[----:B------:R-:W2:Y:S07]  /*7b80*/  LDSM.16.M88.4 R204, [R244+0xd900] ;  /* 0x00d90000f4cc783b */ /* 0x000eae0000000200 */
[C---:B------:R-:W-:Y:S08]  /*7b90*/  HMMA.16816.F32 R36, R188.reuse, R208, R36 ;  /* 0x000000d0bc24723c */ /* 0x040ff00000001824 */
[C---:B------:R-:W-:Y:S01]  /*7ba0*/  HMMA.16816.F32 R40, R188.reuse, R210, R40 ;  /* 0x000000d2bc28723c */ /* 0x040fe20000001828 */
[----:B------:R-:W-:Y:S07]  /*7bb0*/  LDSM.16.M88.4 R208, [R244+0xe900] ;  /* 0x00e90000f4d0783b */ /* 0x000fee0000000200 */
[C---:B------:R-:W-:Y:S08]  /*7bc0*/  HMMA.16816.F32 R44, R188.reuse, R212, R44 ;  /* 0x000000d4bc2c723c */ /* 0x040ff0000000182c */
[----:B------:R-:W-:Y:S01]  /*7bd0*/  HMMA.16816.F32 R48, R188, R214, R48 ;  /* 0x000000d6bc30723c */ /* 0x000fe20000001830 */
[----:B------:R-:W2:Y:S07]  /*7be0*/  LDSM.16.M88.4 R188, [R244+0xe100] ;  /* 0x00e10000f4bc783b */ /* 0x000eae0000000200 */
[C---:B-1----:R-:W-:Y:S08]  /*7bf0*/  HMMA.16816.F32 R4, R184.reuse, R192, R4 ;  /* 0x000000c0b804723c */ /* 0x042ff00000001804 */
[C---:B------:R-:W-:Y:S01]  /*7c00*/  HMMA.16816.F32 R8, R184.reuse, R194, R8 ;  /* 0x000000c2b808723c */ /* 0x040fe20000001808 */
[----:B------:R-:W-:Y:S07]  /*7c10*/  LDSM.16.M88.4 R192, [R234] ;  /* 0x00000000eac0783b */ /* 0x000fee0000000200 */
[C---:B---3--:R-:W-:Y:S08]  /*7c20*/  HMMA.16816.F32 R12, R184.reuse, R196, R12 ;  /* 0x000000c4b80c723c */ /* 0x048ff0000000180c */
[C---:B------:R-:W-:Y:S01]  /*7c30*/  HMMA.16816.F32 R16, R184.reuse, R198, R16 ;  /* 0x000000c6b810723c */ /* 0x040fe20000001810 */
[----:B------:R-:W-:Y:S07]  /*7c40*/  LDSM.16.M88.4 R196, [R234+0x800] ;  /* 0x00080000eac4783b */ /* 0x000fee0000000200 */
[C---:B----4-:R-:W-:Y:S08]  /*7c50*/  HMMA.16816.F32 R20, R184.reuse, R200, R20 ;  /* 0x000000c8b814723c */ /* 0x050ff00000001814 */
        /* <DEDUP_REMOVED lines=182> */
[----:B------:R-:W1:Y:S02]  /*87c0*/  LDSM.16.M88.4 R192, [R249+0x17900] ;  /* 0x01790000f9c0783b */ /* 0x000e640000000200 */
        /* <DEDUP_REMOVED lines=15> */
[C---:B------:R-:W-:Y:S08]  /*88c0*/  HMMA.16816.F32 R44, R196.reuse, R192, R44 ;  /* 0x000000c0c42c723c */ /* 0x040ff0000000182c */
[----:B------:R-:W-:Y:S01]  /*88d0*/  HMMA.16816.F32 R48, R196, R194, R48 ;  /* 0x000000c2c430723c */ /* 0x000fe20000001830 */
[----:B------:R-:W1:Y:S05]  /*88e0*/  LDSM.16.M88.4 R192, [R217] ;  /* 0x00000000d9c0783b */ /* 0x000e6a0000000200 */
        /* <DEDUP_REMOVED lines=13> */
[C---:B------:R-:W-:Y:S08]  /*89c0*/  HMMA.16816.F32 R36, R200.reuse, R192, R36 ;  /* 0x000000c0c824723c */ /* 0x040ff00000001824 */
[C---:B------:R-:W-:Y:S01]  /*89d0*/  HMMA.16816.F32 R40, R200.reuse, R194, R40 ;  /* 0x000000c2c828723c */ /* 0x040fe20000001828 */
[----:B------:R-:W4:Y:S07]  /*89e0*/  LDSM.16.M88.4 R192, [R244+0x16900] ;  /* 0x01690000f4c0783b */ /* 0x000f2e0000000200 */
[C---:B------:R-:W-:Y:S08]  /*89f0*/  HMMA.16816.F32 R44, R200.reuse, R196, R44 ;  /* 0x000000c4c82c723c */ /* 0x040ff0000000182c */
[----:B------:R-:W-:Y:S01]  /*8a00*/  HMMA.16816.F32 R48, R200, R198, R48 ;  /* 0x000000c6c830723c */ /* 0x000fe20000001830 */
[----:B------:R-:W4:Y:S05]  /*8a10*/  LDSM.16.M88.4 R196, [R244+0x17100] ;  /* 0x01710000f4c4783b */ /* 0x000f2a0000000200 */
        /* <DEDUP_REMOVED lines=11> */
[C---:B------:R-:W-:Y:S08]  /*8ad0*/  HMMA.16816.F32 R36, R204.reuse, R196, R36 ;  /* 0x000000c4cc24723c */ /* 0x040ff00000001824 */
        /* <DEDUP_REMOVED lines=9> */
[----:B------:R-:W-:Y:S01]  /*8b70*/  MUFU.TANH R213, R4 ;  /* 0x0000000400d57308 */ /* 0x000fe20000002400 */
        /* <DEDUP_REMOVED lines=9> */
[----:B------:R-:W-:Y:S10]  /*8c10*/  MUFU.TANH R189, R5 ;  /* 0x0000000500bd7308 */ /* 0x000ff40000002400 */
        /* <DEDUP_REMOVED lines=8> */
[----:B------:R-:W-:Y:S02]  /*8ca0*/  FMUL.FTZ R17, R17, c[0x0][0x320] ;  /* 0x0000c80011117a20 */ /* 0x000fe40000410000 */
[----:B------:R-:W-:Y:S02]  /*8cb0*/  FMUL.FTZ R18, R18, c[0x0][0x320] ;  /* 0x0000c80012127a20 */ /* 0x000fe40000410000 */
[----:B------:R-:W-:Y:S05]  /*8cc0*/  FMUL.FTZ R19, R19, c[0x0][0x320] ;  /* 0x0000c80013137a20 */ /* 0x000fea0000410000 */
[----:B------:R-:W-:Y:S10]  /*8cd0*/  MUFU.TANH R185, R9 ;  /* 0x0000000900b97308 */ /* 0x000ff40000002400 */
[----:B-1----:R-:W1:Y:S01]  /*8ce0*/  MUFU.TANH R0, R10 ;  /* 0x0000000a00007308 */ /* 0x002e620000002400 */
[----:B--2---:R-:W2:Y:S09]  /*8cf0*/  LDSM.16.M88.4 R4, [R234+0xa000] ;  /* 0x00a00000ea04783b */ /* 0x004eb20000000200 */
[----:B------:R3:W-:Y:S10]  /*8d00*/  MUFU.TANH R184, R11 ;  /* 0x0000000b00b87308 */ /* 0x0007f40000002400 */
[----:B------:R-:W-:Y:S01]  /*8d10*/  MUFU.TANH R191, R12 ;  /* 0x0000000c00bf7308 */ /* 0x000fe20000002400 */
[----:B-1----:R-:W-:Y:S09]  /*8d20*/  STL [R1+0x44], R0 ;  /* 0x0000440001007387 */ /* 0x002ff20000100800 */
[----:B------:R-:W-:Y:S01]  /*8d30*/  MUFU.TANH R192, R13 ;  /* 0x0000000d00c07308 */ /* 0x000fe20000002400 */
[----:B---3--:R-:W1:Y:S09]  /*8d40*/  LDSM.16.M88.4 R8, [R234+0xa800] ;  /* 0x00a80000ea08783b */ /* 0x008e720000000200 */
[----:B------:R-:W-:Y:S01]  /*8d50*/  MUFU.TANH R193, R14 ;  /* 0x0000000e00c17308 */ /* 0x000fe20000002400 */
[C---:B--2---:R-:W-:Y:S09]  /*8d60*/  HMMA.16816.F32 R20, R200.reuse, R4, R20 ;  /* 0x00000004c814723c */ /* 0x044ff20000001814 */
[----:B------:R-:W-:Y:S01]  /*8d70*/  MUFU.TANH R194, R15 ;  /* 0x0000000f00c27308 */ /* 0x000fe20000002400 */
[C---:B------:R-:W-:Y:S01]  /*8d80*/  HMMA.16816.F32 R24, R200.reuse, R6, R24 ;  /* 0x00000006c818723c */ /* 0x040fe20000001818 */
[----:B------:R-:W2:Y:S08]  /*8d90*/  LDSM.16.M88.4 R4, [R234+0xb000] ;  /* 0x00b00000ea04783b */ /* 0x000eb00000000200 */
[----:B------:R-:W-:Y:S05]  /*8da0*/  MUFU.TANH R195, R16 ;  /* 0x0000001000c37308 */ /* 0x000fea0000002400 */
[----:B------:R-:W-:Y:S05]  /*8db0*/  FMUL.FTZ R21, R21, c[0x0][0x320] ;  /* 0x0000c80015157a20 */ /* 0x000fea0000410000 */
[----:B------:R-:W-:Y:S01]  /*8dc0*/  MUFU.TANH R196, R17 ;  /* 0x0000001100c47308 */ /* 0x000fe20000002400 */
[----:B------:R-:W-:Y:S02]  /*8dd0*/  FMUL.FTZ R22, R22, c[0x0][0x320] ;  /* 0x0000c80016167a20 */ /* 0x000fe40000410000 */
[----:B------:R-:W-:Y:S01]  /*8de0*/  FMUL.FTZ R23, R23, c[0x0][0x320] ;  /* 0x0000c80017177a20 */ /* 0x000fe20000410000 */
[C---:B-1----:R-:W-:Y:S03]  /*8df0*/  HMMA.16816.F32 R28, R200.reuse, R8, R28 ;  /* 0x00000008c81c723c */ /* 0x042fe6000000181c */
[----:B------:R-:W-:Y:S02]  /*8e00*/  FMUL.FTZ R24, R24, c[0x0][0x320] ;  /* 0x0000c80018187a20 */ /* 0x000fe40000410000 */
[----:B------:R-:W-:Y:S01]  /*8e10*/  FMUL.FTZ R25, R25, c[0x0][0x320] ;  /* 0x0000c80019197a20 */ /* 0x000fe20000410000 */
[----:B------:R-:W1:Y:S01]  /*8e20*/  MUFU.TANH R0, R21 ;  /* 0x0000001500007308 */ /* 0x000e620000002400 */
[----:B------:R-:W-:Y:S01]  /*8e30*/  FMUL.FTZ R26, R26, c[0x0][0x320] ;  /* 0x0000c8001a1a7a20 */ /* 0x000fe20000410000 */
[C---:B------:R-:W-:Y:S01]  /*8e40*/  HMMA.16816.F32 R32, R200.reuse, R10, R32 ;  /* 0x0000000ac820723c */ /* 0x040fe20000001820 */
[----:B------:R-:W3:Y:S01]  /*8e50*/  LDSM.16.M88.4 R8, [R234+0xb800] ;  /* 0x00b80000ea08783b */ /* 0x000ee20000000200 */
[----:B------:R-:W-:Y:S04]  /*8e60*/  DEPBAR.LE SB0, 0x0 ;  /* 0x000080000000791a */ /* 0x000fe80000000000 */
[----:B------:R-:W-:Y:S02]  /*8e70*/  FMUL.FTZ R27, R27, c[0x0][0x320] ;  /* 0x0000c8001b1b7a20 */ /* 0x000fe40000410000 */
[----:B------:R-:W-:Y:S01]  /*8e80*/  MUFU.TANH R197, R18 ;  /* 0x0000001200c57308 */ /* 0x000fe20000002400 */
[----:B------:R-:W-:Y:S01]  /*8e90*/  BAR.SYNC.DEFER_BLOCKING 0x0 ;  /* 0x0000000000007b1d */ /* 0x000fe20000010000 */
[C---:B--2---:R-:W-:Y:S05]  /*8ea0*/  HMMA.16816.F32 R36, R200.reuse, R4, R36 ;  /* 0x00000004c824723c */ /* 0x044fea0000001824 */
[----:B------:R-:W-:Y:S03]  /*8eb0*/  FMUL.FTZ R20, R20, c[0x0][0x320] ;  /* 0x0000c80014147a20 */ /* 0x000fe60000410000 */
[----:B------:R-:W-:Y:S01]  /*8ec0*/  MUFU.TANH R198, R19 ;  /* 0x0000001300c67308 */ /* 0x000fe20000002400 */
[C---:B------:R-:W-:Y:S01]  /*8ed0*/  HMMA.16816.F32 R40, R200.reuse, R6, R40 ;  /* 0x00000006c828723c */ /* 0x040fe20000001828 */
[----:B-1----:R1:W-:Y:S02]  /*8ee0*/  STL [R1+0x30], R0 ;  /* 0x0000300001007387 */ /* 0x0023e40000100800 */
[----:B------:R-:W-:Y:S02]  /*8ef0*/  FMUL.FTZ R28, R28, c[0x0][0x320] ;  /* 0x0000c8001c1c7a20 */ /* 0x000fe40000410000 */
[----:B------:R-:W-:Y:S02]  /*8f00*/  FMUL.FTZ R32, R32, c[0x0][0x320] ;  /* 0x0000c80020207a20 */ /* 0x000fe40000410000 */
[----:B------:R-:W-:Y:S02]  /*8f10*/  FMUL.FTZ R33, R33, c[0x0][0x320] ;  /* 0x0000c80021217a20 */ /* 0x000fe40000410000 */
[----:B------:R-:W-:Y:S03]  /*8f20*/  MUFU.TANH R214, R20 ;  /* 0x0000001400d67308 */ /* 0x000fe60000002400 */
[----:B------:R-:W-:Y:S02]  /*8f30*/  FMUL.FTZ R29, R29, c[0x0][0x320] ;  /* 0x0000c8001d1d7a20 */ /* 0x000fe40000410000 */
[----:B------:R-:W-:Y:S02]  /*8f40*/  FMUL.FTZ R30, R30, c[0x0][0x320] ;  /* 0x0000c8001e1e7a20 */ /* 0x000fe40000410000 */
[----:B------:R-:W-:Y:S02]  /*8f50*/  FMUL.FTZ R31, R31, c[0x0][0x320] ;  /* 0x0000c8001f1f7a20 */ /* 0x000fe40000410000 */
[----:B------:R-:W-:Y:S01]  /*8f60*/  FMUL.FTZ R34, R34, c[0x0][0x320] ;  /* 0x0000c80022227a20 */ /* 0x000fe20000410000 */
[----:B------:R-:W-:Y:S01]  /*8f70*/  MUFU.TANH R23, R23 ;  /* 0x0000001700177308 */ /* 0x000fe20000002400 */
[----:B------:R-:W-:Y:S01]  /*8f80*/  FMUL.FTZ R35, R35, c[0x0][0x320] ;  /* 0x0000c80023237a20 */ /* 0x000fe20000410000 */
[C---:B---3--:R-:W-:Y:S03]  /*8f90*/  HMMA.16816.F32 R44, R200.reuse, R8, R44 ;  /* 0x00000008c82c723c */ /* 0x048fe6000000182c */
[----:B------:R-:W-:Y:S02]  /*8fa0*/  FMUL.FTZ R36, R36, c[0x0][0x320] ;  /* 0x0000c80024247a20 */ /* 0x000fe40000410000 */
[----:B------:R-:W-:Y:S03]  /*8fb0*/  FMUL.FTZ R37, R37, c[0x0][0x320] ;  /* 0x0000c80025257a20 */ /* 0x000fe60000410000 */
[----:B-1----:R-:W1:Y:S01]  /*8fc0*/  MUFU.TANH R0, R22 ;  /* 0x0000001600007308 */ /* 0x002e620000002400 */
[----:B------:R-:W-:Y:S03]  /*8fd0*/  HMMA.16816.F32 R48, R200, R10, R48 ;  /* 0x0000000ac830723c */ /* 0x000fe60000001830 */
        /* <DEDUP_REMOVED lines=15> */
[----:B------:R-:W-:Y:S01]  /*90d0*/  MUFU.TANH R187, R31 ;  /* 0x0000001f00bb7308 */ /* 0x000fe20000002400 */
[----:B------:R-:W-:Y:S02]  /*90e0*/  FMUL.FTZ R50, R50, c[0x0][0x320] ;  /* 0x0000c80032327a20 */ /* 0x000fe40000410000 */
[----:B------:R-:W-:Y:S07]  /*90f0*/  FMUL.FTZ R51, R51, c[0x0][0x320] ;  /* 0x0000c80033337a20 */ /* 0x000fee0000410000 */
        /* <DEDUP_REMOVED lines=27> */
[----:B-12345:R-:W-:-:S05]  /*92b0*/  @P0 BRA `(.L_x_804) ;  /* 0xffffdc2000000947 */ /* 0x03efca000383ffff */
.L_x_803:
[----:B---3--:R-:W2:Y:S01]  /*92c0*/  LDL.LU R5, [R1+0x3c] ;  /* 0x00003c0001057983 */ /* 0x008ea20000300800 */
[----:B------:R-:W-:Y:S02]  /*92d0*/  MOV R47, R24 ;  /* 0x00000018002f7202 */ /* 0x000fe40000000f00 */
[----:B------:R-:W-:Y:S01]  /*92e0*/  MOV R24, R214 ;  /* 0x000000d600187202 */ /* 0x000fe20000000f00 */
[----:B------:R-:W3:Y:S01]  /*92f0*/  LDL.LU R4, [R1+0x34] ;  /* 0x0000340001047983 */ /* 0x000ee20000300800 */
[----:B------:R-:W-:Y:S02]  /*9300*/  MOV R44, R23 ;  /* 0x00000017002c7202 */ /* 0x000fe40000000f00 */
[----:B------:R-:W-:Y:S01]  /*9310*/  MOV R41, R22 ;  /* 0x0000001600297202 */ /* 0x000fe20000000f00 */
[----:B------:R-:W4:Y:S01]  /*9320*/  LDL.LU R2, [R1+0x38] ;  /* 0x0000380001027983 */ /* 0x000f220000300800 */
[----:B------:R-:W-:Y:S02]  /*9330*/  MOV R40, R186 ;  /* 0x000000ba00287202 */ /* 0x000fe40000000f00 */
[----:B------:R-:W-:Y:S01]  /*9340*/  MOV R35, R187 ;  /* 0x000000bb00237202 */ /* 0x000fe20000000f00 */
[----:B------:R-:W5:Y:S01]  /*9350*/  LDL.LU R0, [R1+0x30] ;  /* 0x0000300001007983 */ /* 0x000f620000300800 */
[----:B------:R-:W-:Y:S02]  /*9360*/  MOV R34, R215 ;  /* 0x000000d700227202 */ /* 0x000fe40000000f00 */
[----:B------:R-:W-:Y:S01]  /*9370*/  ISETP.LT.AND P0, PT, RZ, UR6, PT ;  /* 0x00000006ff007c0c */ /* 0x000fe2000bf01270 */
[----:B------:R-:W5:Y:S01]  /*9380*/  LDL.LU R7, [R1+0x40] ;  /* 0x0000400001077983 */ /* 0x000f620000300800 */
[----:B------:R-:W-:Y:S03]  /*9390*/  UIADD3 UR6, UR6, -0x1, URZ ;  /* 0xffffffff06067890 */ /* 0x000fe6000fffe03f */
[----:B------:R-:W5:Y:S04]  /*93a0*/  LDL.LU R6, [R1+0x44] ;  /* 0x0000440001067983 */ /* 0x000f680000300800 */
[----:B------:R-:W-:Y:S08]  /*93b0*/  LDSM.16.MT88.4 R12, [R247+0x100] ;  /* 0x00010000f70c783b */ /* 0x000ff00000004200 */
[----:B------:R-:W-:Y:S08]  /*93c0*/  LDSM.16.MT88.4 R20, [R242+0x100] ;  /* 0x00010000f214783b */ /* 0x000ff00000004200 */
[----:B------:R-:W-:Y:S08]  /*93d0*/  LDSM.16.MT88.4 R28, [R241+0x100] ;  /* 0x00010000f11c783b */ /* 0x000ff00000004200 */
[----:B------:R-:W-:Y:S08]  /*93e0*/  LDSM.16.MT88.4 R36, [R240+0x100] ;  /* 0x00010000f024783b */ /* 0x000ff00000004200 */
[----:B------:R-:W0:Y:S01]  /*93f0*/  LDGDEPBAR ;  /* 0x00000000000079af */ /* 0x000e220000000000 */
[----:B--2---:R-:W-:Y:S02]  /*9400*/  MOV R46, R5 ;  /* 0x00000005002e7202 */ /* 0x004fe40000000f00 */
[----:B------:R-:W-:Y:S02]  /*9410*/  FMNMX.FTZ R5, R190, R3, !PT ;  /* 0x00000003be057209 */ /* 0x000fe40007810000 */
[----:B---3--:R-:W-:Y:S02]  /*9420*/  MOV R45, R4 ;  /* 0x00000004002d7202 */ /* 0x008fe40000000f00 */
[----:B------:R-:W-:Y:S02]  /*9430*/  FMNMX.FTZ R4, R213, R180, !PT ;  /* 0x000000b4d5047209 */ /* 0x000fe40007810000 */
[----:B------:R-:W-:Y:S02]  /*9440*/  FMNMX.FTZ R5, R188, R5, !PT ;  /* 0x00000005bc057209 */ /* 0x000fe40007810000 */
[----:B------:R-:W-:Y:S02]  /*9450*/  FMNMX.FTZ R4, R189, R4, !PT ;  /* 0x00000004bd047209 */ /* 0x000fe40007810000 */
[----:B----4-:R-:W-:Y:S02]  /*9460*/  MOV R43, R2 ;  /* 0x00000002002b7202 */ /* 0x010fe40000000f00 */
[----:B-----5:R-:W-:Y:S02]  /*9470*/  MOV R42, R0 ;  /* 0x00000000002a7202 */ /* 0x020fe40000000f00 */
        /* <DEDUP_REMOVED lines=44> */
[----:B------:R-:W1:Y:S08]  /*9740*/  SHFL.BFLY PT, R2, R4, 0x2, 0x1f ;  /* 0x0c401f0004027f89 */ /* 0x000e7000000e0000 */
[----:B------:R-:W2:Y:S01]  /*9750*/  SHFL.BFLY PT, R0, R5, 0x2, 0x1f ;  /* 0x0c401f0005007f89 */ /* 0x000ea200000e0000 */
[----:B-1----:R-:W-:Y:S07]  /*9760*/  FMNMX.FTZ R4, R4, R2, !PT ;  /* 0x0000000204047209 */ /* 0x002fee0007810000 */
[----:B------:R-:W1:Y:S01]  /*9770*/  SHFL.BFLY PT, R2, R4, 0x1, 0x1f ;  /* 0x0c201f0004027f89 */ /* 0x000e6200000e0000 */
[----:B--2---:R-:W-:Y:S07]  /*9780*/  FMNMX.FTZ R5, R5, R0, !PT ;  /* 0x0000000005057209 */ /* 0x004fee0007810000 */
[----:B------:R-:W2:Y:S01]  /*9790*/  SHFL.BFLY PT, R0, R5, 0x1, 0x1f ;  /* 0x0c201f0005007f89 */ /* 0x000ea200000e0000 */
[----:B-1----:R-:W-:Y:S05]  /*97a0*/  FMNMX.FTZ R2, R4, R2, !PT ;  /* 0x0000000204027209 */ /* 0x002fea0007810000 */
[C---:B------:R-:W-:Y:S02]  /*97b0*/  FMUL.FTZ R215, R2.reuse, c[0x0][0x2d0] ;  /* 0x0000b40002d77a20 */ /* 0x040fe40000410000 */
[----:B------:R-:W-:Y:S01]  /*97c0*/  FADD.FTZ R4, -R2, R180 ;  /* 0x000000b402047221 */ /* 0x000fe20000010100 */
[----:B--2---:R-:W-:Y:S01]  /*97d0*/  FMNMX.FTZ R0, R0, R5, !PT ;  /* 0x0000000500007209 */ /* 0x004fe20007810000 */
[--C-:B------:R-:W-:Y:S02]  /*97e0*/  FFMA.FTZ R214, R213, c[0x0][0x2d0], -R215.reuse ;  /* 0x0000b400d5d67a23 */ /* 0x100fe400000108d7 */
[----:B------:R-:W-:Y:S02]  /*97f0*/  FFMA.FTZ R189, R189, c[0x0][0x2d0], -R215 ;  /* 0x0000b400bdbd7a23 */ /* 0x000fe400000108d7 */
[C---:B------:R-:W-:Y:S02]  /*9800*/  FMUL.FTZ R213, R0.reuse, c[0x0][0x2d0] ;  /* 0x0000b40000d57a20 */ /* 0x040fe40000410000 */
[----:B------:R-:W-:Y:S01]  /*9810*/  FADD.FTZ R3, -R0, R3 ;  /* 0x0000000300037221 */ /* 0x000fe20000010100 */
[----:B------:R-:W-:Y:S01]  /*9820*/  MUFU.EX2 R214, R214 ;  /* 0x000000d600d67308 */ /* 0x000fe20000000800 */
[--C-:B------:R-:W-:Y:S02]  /*9830*/  FFMA.FTZ R187, R7, c[0x0][0x2d0], -R215.reuse ;  /* 0x0000b40007bb7a23 */ /* 0x100fe400000108d7 */
[----:B------:R-:W-:Y:S02]  /*9840*/  FMUL.FTZ R3, R3, c[0x0][0x2d0] ;  /* 0x0000b40003037a20 */ /* 0x000fe40000410000 */
[----:B------:R-:W-:Y:S02]  /*9850*/  FFMA.FTZ R185, R185, c[0x0][0x2d0], -R215 ;  /* 0x0000b400b9b97a23 */ /* 0x000fe400000108d7 */
[--C-:B------:R-:W-:Y:S02]  /*9860*/  FFMA.FTZ R190, R190, c[0x0][0x2d0], -R213.reuse ;  /* 0x0000b400bebe7a23 */ /* 0x100fe400000108d5 */
[--C-:B------:R-:W-:Y:S01]  /*9870*/  FFMA.FTZ R188, R188, c[0x0][0x2d0], -R213.reuse ;  /* 0x0000b400bcbc7a23 */ /* 0x100fe200000108d5 */
[----:B------:R-:W1:Y:S01]  /*9880*/  MUFU.EX2 R3, R3 ;  /* 0x0000000300037308 */ /* 0x000e620000000800 */
[--C-:B------:R-:W-:Y:S02]  /*9890*/  FFMA.FTZ R186, R6, c[0x0][0x2d0], -R213.reuse ;  /* 0x0000b40006ba7a23 */ /* 0x100fe400000108d5 */
[----:B------:R-:W-:Y:S02]  /*98a0*/  FFMA.FTZ R184, R184, c[0x0][0x2d0], -R213 ;  /* 0x0000b400b8b87a23 */ /* 0x000fe400000108d5 */
[----:B------:R-:W-:Y:S02]  /*98b0*/  FMUL.FTZ R4, R4, c[0x0][0x2d0] ;  /* 0x0000b40004047a20 */ /* 0x000fe40000410000 */
[--C-:B------:R-:W-:Y:S02]  /*98c0*/  FFMA.FTZ R210, R210, c[0x0][0x2d0], -R215.reuse ;  /* 0x0000b400d2d27a23 */ /* 0x100fe400000108d7 */
[----:B------:R-:W-:Y:S01]  /*98d0*/  FFMA.FTZ R212, R212, c[0x0][0x2d0], -R215 ;  /* 0x0000b400d4d47a23 */ /* 0x000fe200000108d7 */
[----:B------:R-:W2:Y:S01]  /*98e0*/  MUFU.EX2 R180, R4 ;  /* 0x0000000400b47308 */ /* 0x000ea20000000800 */
[--C-:B------:R-:W-:Y:S02]  /*98f0*/  FFMA.FTZ R206, R206, c[0x0][0x2d0], -R213.reuse ;  /* 0x0000b400cece7a23 */ /* 0x100fe400000108d5 */
[----:B------:R-:W-:Y:S02]  /*9900*/  FFMA.FTZ R208, R208, c[0x0][0x2d0], -R213 ;  /* 0x0000b400d0d07a23 */ /* 0x000fe400000108d5 */
[--C-:B------:R-:W-:Y:S02]  /*9910*/  FFMA.FTZ R209, R209, c[0x0][0x2d0], -R215.reuse ;  /* 0x0000b400d1d17a23 */ /* 0x100fe400000108d7 */
[----:B------:R-:W-:Y:S02]  /*9920*/  FFMA.FTZ R207, R207, c[0x0][0x2d0], -R215 ;  /* 0x0000b400cfcf7a23 */ /* 0x000fe400000108d7 */
[--C-:B------:R-:W-:Y:S01]  /*9930*/  FFMA.FTZ R205, R205, c[0x0][0x2d0], -R213.reuse ;  /* 0x0000b400cdcd7a23 */ /* 0x100fe200000108d5 */
[----:B------:R-:W3:Y:S01]  /*9940*/  MUFU.EX2 R189, R189 ;  /* 0x000000bd00bd7308 */ /* 0x000ee20000000800 */
[----:B------:R-:W-:Y:S02]  /*9950*/  FFMA.FTZ R199, R199, c[0x0][0x2d0], -R213 ;  /* 0x0000b400c7c77a23 */ /* 0x000fe400000108d5 */
[--C-:B------:R-:W-:Y:S02]  /*9960*/  FFMA.FTZ R191, R191, c[0x0][0x2d0], -R215.reuse ;  /* 0x0000b400bfbf7a23 */ /* 0x100fe400000108d7 */
[C---:B-1----:R-:W-:Y:S02]  /*9970*/  FMUL.FTZ R6, R3.reuse, R178 ;  /* 0x000000b203067220 */ /* 0x042fe40000410000 */
[C---:B------:R-:W-:Y:S02]  /*9980*/  FMUL.FTZ R7, R3.reuse, R179 ;  /* 0x000000b303077220 */ /* 0x040fe40000410000 */
[C---:B------:R-:W-:Y:S01]  /*9990*/  FMUL.FTZ R10, R3.reuse, R174 ;  /* 0x000000ae030a7220 */ /* 0x040fe20000410000 */
[----:B------:R-:W-:Y:S01]  /*99a0*/  MUFU.EX2 R187, R187 ;  /* 0x000000bb00bb7308 */ /* 0x000fe20000000800 */
[C---:B------:R-:W-:Y:S01]  /*99b0*/  FMUL.FTZ R11, R3.reuse, R175 ;  /* 0x000000af030b7220 */ /* 0x040fe20000410000 */
[----:B------:R-:W-:Y:S01]  /*99c0*/  MOV R175, R34 ;  /* 0x0000002200af7202 */ /* 0x000fe20000000f00 */
[----:B------:R-:W-:Y:S01]  /*99d0*/  FMUL.FTZ R18, R3, R166 ;  /* 0x000000a603127220 */ /* 0x000fe20000410000 */
[----:B------:R-:W-:Y:S01]  /*99e0*/  MOV R174, R33 ;  /* 0x0000002100ae7202 */ /* 0x000fe20000000f00 */
[C---:B--2---:R-:W-:Y:S01]  /*99f0*/  FMUL.FTZ R4, R180.reuse, R176 ;  /* 0x000000b0b4047220 */ /* 0x044fe20000410000 */
[----:B------:R-:W-:Y:S01]  /*9a00*/  MOV R166, R41 ;  /* 0x0000002900a67202 */ /* 0x000fe20000000f00 */
[C---:B------:R-:W-:Y:S02]  /*9a10*/  FMUL.FTZ R5, R180.reuse, R177 ;  /* 0x000000b1b4057220 */ /* 0x040fe40000410000 */
[C---:B------:R-:W-:Y:S01]  /*9a20*/  FMUL.FTZ R8, R180.reuse, R172 ;  /* 0x000000acb4087220 */ /* 0x040fe20000410000 */
[----:B------:R-:W1:Y:S01]  /*9a30*/  MUFU.EX2 R185, R185 ;  /* 0x000000b900b97308 */ /* 0x000e620000000800 */
[C---:B------:R-:W-:Y:S01]  /*9a40*/  FMUL.FTZ R9, R180.reuse, R173 ;  /* 0x000000adb4097220 */ /* 0x040fe20000410000 */
[----:B------:R-:W-:Y:S01]  /*9a50*/  MOV R172, R27 ;  /* 0x0000001b00ac7202 */ /* 0x000fe20000000f00 */
[C---:B------:R-:W-:Y:S01]  /*9a60*/  FMUL.FTZ R16, R180.reuse, R164 ;  /* 0x000000a4b4107220 */ /* 0x040fe20000410000 */
[----:B---3--:R-:W-:Y:S01]  /*9a70*/  F2FP.PACK_AB R176, R189, R214 ;  /* 0x000000d6bdb0723e */ /* 0x008fe200000000ff */
[C---:B------:R-:W-:Y:S01]  /*9a80*/  FMUL.FTZ R17, R180.reuse, R165 ;  /* 0x000000a5b4117220 */ /* 0x040fe20000410000 */
[----:B------:R-:W-:Y:S01]  /*9a90*/  MOV R164, R35 ;  /* 0x0000002300a47202 */ /* 0x000fe20000000f00 */
[C---:B------:R-:W-:Y:S01]  /*9aa0*/  FMUL.FTZ R19, R3.reuse, R167 ;  /* 0x000000a703137220 */ /* 0x040fe20000410000 */
[----:B------:R-:W-:Y:S01]  /*9ab0*/  MOV R167, R25 ;  /* 0x0000001900a77202 */ /* 0x000fe20000000f00 */
[C---:B------:R-:W-:Y:S01]  /*9ac0*/  FMUL.FTZ R27, R3.reuse, R159 ;  /* 0x0000009f031b7220 */ /* 0x040fe20000410000 */
[----:B------:R-:W-:Y:S01]  /*9ad0*/  MUFU.EX2 R190, R190 ;  /* 0x000000be00be7308 */ /* 0x000fe20000000800 */
[C---:B------:R-:W-:Y:S01]  /*9ae0*/  FMUL.FTZ R25, R180.reuse, R157 ;  /* 0x0000009db4197220 */ /* 0x040fe20000410000 */
[----:B------:R-:W-:Y:S01]  /*9af0*/  MOV R173, R32 ;  /* 0x0000002000ad7202 */ /* 0x000fe20000000f00 */
[C---:B------:R-:W-:Y:S01]  /*9b00*/  FMUL.FTZ R33, R180.reuse, R149 ;  /* 0x00000095b4217220 */ /* 0x040fe20000410000 */
[----:B------:R-:W-:Y:S01]  /*9b10*/  MOV R165, R40 ;  /* 0x0000002800a57202 */ /* 0x000fe20000000f00 */
[C---:B------:R-:W-:Y:S02]  /*9b20*/  FMUL.FTZ R34, R3.reuse, R150 ;  /* 0x0000009603227220 */ /* 0x040fe40000410000 */
[----:B------:R-:W-:Y:S02]  /*9b30*/  FMUL.FTZ R35, R3, R151 ;  /* 0x0000009703237220 */ /* 0x000fe40000410000 */
[C---:B------:R-:W-:Y:S01]  /*9b40*/  FMUL.FTZ R32, R180.reuse, R148 ;  /* 0x00000094b4207220 */ /* 0x040fe20000410000 */
[----:B------:R-:W2:Y:S01]  /*9b50*/  MUFU.EX2 R188, R188 ;  /* 0x000000bc00bc7308 */ /* 0x000ea20000000800 */
[C---:B------:R-:W-:Y:S02]  /*9b60*/  FMUL.FTZ R40, R180.reuse, R140 ;  /* 0x0000008cb4287220 */ /* 0x040fe40000410000 */
[C---:B------:R-:W-:Y:S01]  /*9b70*/  FMUL.FTZ R41, R180.reuse, R141 ;  /* 0x0000008db4297220 */ /* 0x040fe20000410000 */
[----:B-1----:R-:W-:Y:S01]  /*9b80*/  F2FP.PACK_AB R178, R185, R187 ;  /* 0x000000bbb9b2723e */ /* 0x002fe200000000ff */
[C---:B------:R-:W-:Y:S02]  /*9b90*/  FMUL.FTZ R48, R180.reuse, R132 ;  /* 0x00000084b4307220 */ /* 0x040fe40000410000 */
[C---:B------:R-:W-:Y:S02]  /*9ba0*/  FMUL.FTZ R49, R180.reuse, R133 ;  /* 0x00000085b4317220 */ /* 0x040fe40000410000 */
[C---:B------:R-:W-:Y:S01]  /*9bb0*/  FMUL.FTZ R50, R3.reuse, R134 ;  /* 0x0000008603327220 */ /* 0x040fe20000410000 */
        /* <DEDUP_REMOVED lines=9> */
[----:B--2---:R-:W-:Y:S01]  /*9c50*/  F2FP.PACK_AB R177, R188, R190 ;  /* 0x000000bebcb1723e */ /* 0x004fe200000000ff */
        /* <DEDUP_REMOVED lines=10> */
[----:B------:R-:W-:Y:S02]  /*9d00*/  FMUL.FTZ R65, R180, R65 ;  /* 0x00000041b4417220 */ /* 0x000fe40000410000 */
[C---:B------:R-:W-:Y:S01]  /*9d10*/  FMUL.FTZ R66, R3.reuse, R66 ;  /* 0x0000004203427220 */ /* 0x040fe20000410000 */
[----:B-1----:R-:W-:Y:S01]  /*9d20*/  F2FP.PACK_AB R179, R184, R186 ;  /* 0x000000bab8b3723e */ /* 0x002fe200000000ff */
[C---:B------:R-:W-:Y:S02]  /*9d30*/  FMUL.FTZ R67, R3.reuse, R67 ;  /* 0x0000004303437220 */ /* 0x040fe40000410000 */
[C---:B------:R-:W-:Y:S02]  /*9d40*/  FMUL.FTZ R68, R180.reuse, R68 ;  /* 0x00000044b4447220 */ /* 0x040fe40000410000 */
[C---:B------:R-:W-:Y:S01]  /*9d50*/  FMUL.FTZ R69, R180.reuse, R69 ;  /* 0x00000045b4457220 */ /* 0x040fe20000410000 */
[----:B------:R-:W-:Y:S01]  /*9d60*/  MUFU.EX2 R206, R206 ;  /* 0x000000ce00ce7308 */ /* 0x000fe20000000800 */
[C---:B------:R-:W-:Y:S05]  /*9d70*/  HMMA.16816.F32 R4, R176.reuse, R12, R4 ;  /* 0x0000000cb004723c */ /* 0x040fea0000001804 */
[C---:B------:R-:W-:Y:S02]  /*9d80*/  FMUL.FTZ R70, R3.reuse, R70 ;  /* 0x0000004603467220 */ /* 0x040fe40000410000 */
[C---:B------:R-:W-:Y:S01]  /*9d90*/  FMUL.FTZ R71, R3.reuse, R71 ;  /* 0x0000004703477220 */ /* 0x040fe20000410000 */
[C---:B------:R-:W-:Y:S01]  /*9da0*/  HMMA.16816.F32 R8, R176.reuse, R14, R8 ;  /* 0x0000000eb008723c */ /* 0x040fe20000001808 */
[----:B------:R-:W-:Y:S03]  /*9db0*/  MUFU.EX2 R208, R208 ;  /* 0x000000d000d07308 */ /* 0x000fe60000000800 */
[C---:B------:R-:W-:Y:S01]  /*9dc0*/  FMUL.FTZ R12, R180.reuse, R168 ;  /* 0x000000a8b40c7220 */ /* 0x040fe20000410000 */
[----:B------:R-:W-:Y:S01]  /*9dd0*/  MOV R168, R42 ;  /* 0x0000002a00a87202 */ /* 0x000fe20000000f00 */
[C---:B------:R-:W-:Y:S01]  /*9de0*/  FMUL.FTZ R13, R180.reuse, R169 ;  /* 0x000000a9b40d7220 */ /* 0x040fe20000410000 */
[----:B------:R-:W-:Y:S01]  /*9df0*/  MOV R169, R43 ;  /* 0x0000002b00a97202 */ /* 0x000fe20000000f00 */
[C---:B------:R-:W-:Y:S01]  /*9e00*/  FMUL.FTZ R14, R3.reuse, R170 ;  /* 0x000000aa030e7220 */ /* 0x040fe20000410000 */
[----:B------:R-:W-:Y:S02]  /*9e10*/  MOV R170, R44 ;  /* 0x0000002c00aa7202 */ /* 0x000fe40000000f00 */
[----:B------:R-:W-:Y:S01]  /*9e20*/  MUFU.EX2 R209, R209 ;  /* 0x000000d100d17308 */ /* 0x000fe20000000800 */
[C---:B------:R-:W-:Y:S01]  /*9e30*/  FMUL.FTZ R15, R3.reuse, R171 ;  /* 0x000000ab030f7220 */ /* 0x040fe20000410000 */
[----:B------:R-:W-:Y:S01]  /*9e40*/  MOV R171, R45 ;  /* 0x0000002d00ab7202 */ /* 0x000fe20000000f00 */
[C---:B------:R-:W-:Y:S02]  /*9e50*/  FMUL.FTZ R42, R3.reuse, R142 ;  /* 0x0000008e032a7220 */ /* 0x040fe40000410000 */
[C---:B------:R-:W-:Y:S02]  /*9e60*/  FMUL.FTZ R43, R3.reuse, R143 ;  /* 0x0000008f032b7220 */ /* 0x040fe40000410000 */
[----:B------:R-:W-:Y:S01]  /*9e70*/  LDSM.16.MT88.4 R140, [R242+0x6100] ;  /* 0x00610000f28c783b */ /* 0x000fe20000004200 */
[C---:B------:R-:W-:Y:S02]  /*9e80*/  HMMA.16816.F32 R12, R176.reuse, R20, R12 ;  /* 0x00000014b00c723c */ /* 0x040fe4000000180c */
[----:B------:R-:W-:Y:S01]  /*9e90*/  MUFU.EX2 R207, R207 ;  /* 0x000000cf00cf7308 */ /* 0x000fe20000000800 */
[C---:B------:R-:W-:Y:S02]  /*9ea0*/  FMUL.FTZ R72, R180.reuse, R72 ;  /* 0x00000048b4487220 */ /* 0x040fe40000410000 */
[C---:B------:R-:W-:Y:S02]  /*9eb0*/  FMUL.FTZ R73, R180.reuse, R73 ;  /* 0x00000049b4497220 */ /* 0x040fe40000410000 */
[C---:B------:R-:W-:Y:S01]  /*9ec0*/  FMUL.FTZ R21, R180.reuse, R161 ;  /* 0x000000a1b4157220 */ /* 0x040fe20000410000 */
[C---:B------:R-:W-:Y:S04]  /*9ed0*/  HMMA.16816.F32 R16, R176.reuse, R22, R16 ;  /* 0x00000016b010723c */ /* 0x040fe80000001810 */
[C---:B------:R-:W-:Y:S01]  /*9ee0*/  FMUL.FTZ R20, R180.reuse, R160 ;  /* 0x000000a0b4147220 */ /* 0x040fe20000410000 */
[----:B------:R-:W-:Y:S01]  /*9ef0*/  MOV R160, R26 ;  /* 0x0000001a00a07202 */ /* 0x000fe20000000f00 */
[C---:B------:R-:W-:Y:S01]  /*9f00*/  FMUL.FTZ R26, R3.reuse, R158 ;  /* 0x0000009e031a7220 */ /* 0x040fe20000410000 */
[----:B------:R-:W-:Y:S01]  /*9f10*/  MOV R161, R47 ;  /* 0x0000002f00a17202 */ /* 0x000fe20000000f00 */
[C---:B------:R-:W-:Y:S01]  /*9f20*/  FMUL.FTZ R22, R3.reuse, R162 ;  /* 0x000000a203167220 */ /* 0x040fe20000410000 */
[----:B------:R-:W-:Y:S01]  /*9f30*/  MOV R162, R46 ;  /* 0x0000002e00a27202 */ /* 0x000fe20000000f00 */
[----:B------:R-:W2:Y:S01]  /*9f40*/  LDL.LU R158, [R1+0x2c] ;  /* 0x00002c00019e7983 */ /* 0x000ea20000300800 */
[----:B------:R-:W-:Y:S01]  /*9f50*/  MUFU.EX2 R205, R205 ;  /* 0x000000cd00cd7308 */ /* 0x000fe20000000800 */
[C---:B------:R-:W-:Y:S01]  /*9f60*/  FMUL.FTZ R23, R3.reuse, R163 ;  /* 0x000000a303177220 */ /* 0x040fe20000410000 */
[----:B------:R-:W-:Y:S01]  /*9f70*/  MOV R163, R24 ;  /* 0x0000001800a37202 */ /* 0x000fe20000000f00 */
[----:B------:R-:W1:Y:S01]  /*9f80*/  LDSM.16.MT88.4 R44, [R247+0x3100] ;  /* 0x00310000f72c783b */ /* 0x000e620000004200 */
[C---:B------:R-:W-:Y:S02]  /*9f90*/  FMUL.FTZ R24, R180.reuse, R156 ;  /* 0x0000009cb4187220 */ /* 0x040fe40000410000 */
[C---:B------:R-:W-:Y:S02]  /*9fa0*/  FMUL.FTZ R74, R3.reuse, R74 ;  /* 0x0000004a034a7220 */ /* 0x040fe40000410000 */
[C---:B------:R-:W-:Y:S02]  /*9fb0*/  HMMA.16816.F32 R20, R176.reuse, R28, R20 ;  /* 0x0000001cb014723c */ /* 0x040fe40000001814 */
[----:B------:R-:W-:Y:S01]  /*9fc0*/  MUFU.EX2 R199, R199 ;  /* 0x000000c700c77308 */ /* 0x000fe20000000800 */
[C---:B------:R-:W-:Y:S02]  /*9fd0*/  FMUL.FTZ R75, R3.reuse, R75 ;  /* 0x0000004b034b7220 */ /* 0x040fe40000410000 */
        /* <DEDUP_REMOVED lines=8> */
[----:B------:R-:W3:Y:S01]  /*a060*/  LDSM.16.MT88.4 R152, [R242+0x3100] ;  /* 0x00310000f298783b */ /* 0x000ee20000004200 */
[C---:B------:R-:W-:Y:S02]  /*a070*/  FMUL.FTZ R78, R3.reuse, R78 ;  /* 0x0000004e034e7220 */ /* 0x040fe40000410000 */
[C---:B------:R-:W-:Y:S02]  /*a080*/  FMUL.FTZ R79, R3.reuse, R79 ;  /* 0x0000004f034f7220 */ /* 0x040fe40000410000 */
[C---:B------:R-:W-:Y:S03]  /*a090*/  HMMA.16816.F32 R28, R176.reuse, R36, R28 ;  /* 0x00000024b01c723c */ /* 0x040fe6000000181c */
[C---:B------:R-:W-:Y:S02]  /*a0a0*/  FMUL.FTZ R80, R180.reuse, R80 ;  /* 0x00000050b4507220 */ /* 0x040fe40000410000 */
[C---:B------:R-:W-:Y:S02]  /*a0b0*/  FMUL.FTZ R81, R180.reuse, R81 ;  /* 0x00000051b4517220 */ /* 0x040fe40000410000 */
[C---:B------:R-:W-:Y:S01]  /*a0c0*/  FMUL.FTZ R36, R180.reuse, R144 ;  /* 0x00000090b4247220 */ /* 0x040fe20000410000 */
[C---:B------:R-:W-:Y:S04]  /*a0d0*/  HMMA.16816.F32 R32, R176.reuse, R38, R32 ;  /* 0x00000026b020723c */ /* 0x040fe80000001820 */
[C---:B------:R-:W-:Y:S02]  /*a0e0*/  FMUL.FTZ R37, R180.reuse, R145 ;  /* 0x00000091b4257220 */ /* 0x040fe40000410000 */
[C---:B------:R-:W-:Y:S02]  /*a0f0*/  FMUL.FTZ R82, R3.reuse, R82 ;  /* 0x0000005203527220 */ /* 0x040fe40000410000 */
[C---:B------:R-:W-:Y:S04]  /*a100*/  FMUL.FTZ R38, R3.reuse, R146 ;  /* 0x0000009203267220 */ /* 0x040fe80000410000 */
[C---:B------:R-:W-:Y:S02]  /*a110*/  FMUL.FTZ R39, R3.reuse, R147 ;  /* 0x0000009303277220 */ /* 0x040fe40000410000 */
[----:B------:R-:W4:Y:S01]  /*a120*/  LDSM.16.MT88.4 R144, [R241+0x3100] ;  /* 0x00310000f190783b */ /* 0x000f220000004200 */
[C---:B------:R-:W-:Y:S02]  /*a130*/  FMUL.FTZ R83, R3.reuse, R83 ;  /* 0x0000005303537220 */ /* 0x040fe40000410000 */
[C---:B------:R-:W-:Y:S02]  /*a140*/  FMUL.FTZ R84, R180.reuse, R84 ;  /* 0x00000054b4547220 */ /* 0x040fe40000410000 */
[C---:B-1----:R-:W-:Y:S03]  /*a150*/  HMMA.16816.F32 R36, R176.reuse, R44, R36 ;  /* 0x0000002cb024723c */ /* 0x042fe60000001824 */
        /* <DEDUP_REMOVED lines=8> */
[----:B------:R-:W1:Y:S01]  /*a1e0*/  LDSM.16.MT88.4 R136, [R240+0x3100] ;  /* 0x00310000f088783b */ /* 0x000e620000004200 */
[C---:B------:R-:W-:Y:S02]  /*a1f0*/  FMUL.FTZ R88, R180.reuse, R88 ;  /* 0x00000058b4587220 */ /* 0x040fe40000410000 */
[C---:B------:R-:W-:Y:S02]  /*a200*/  FMUL.FTZ R89, R180.reuse, R89 ;  /* 0x00000059b4597220 */ /* 0x040fe40000410000 */
[C---:B---3--:R-:W-:Y:S03]  /*a210*/  HMMA.16816.F32 R44, R176.reuse, R152, R44 ;  /* 0x00000098b02c723c */ /* 0x048fe6000000182c */
[C---:B------:R-:W-:Y:S02]  /*a220*/  FMUL.FTZ R90, R3.reuse, R90 ;  /* 0x0000005a035a7220 */ /* 0x040fe40000410000 */
[C---:B------:R-:W-:Y:S02]  /*a230*/  FMUL.FTZ R91, R3.reuse, R91 ;  /* 0x0000005b035b7220 */ /* 0x040fe40000410000 */
[C---:B------:R-:W-:Y:S01]  /*a240*/  FMUL.FTZ R92, R180.reuse, R92 ;  /* 0x0000005cb45c7220 */ /* 0x040fe20000410000 */
[C---:B------:R-:W-:Y:S04]  /*a250*/  HMMA.16816.F32 R48, R176.reuse, R154, R48 ;  /* 0x0000009ab030723c */ /* 0x040fe80000001830 */
[C---:B------:R-:W-:Y:S02]  /*a260*/  FMUL.FTZ R93, R180.reuse, R93 ;  /* 0x0000005db45d7220 */ /* 0x040fe40000410000 */
[C---:B------:R-:W-:Y:S02]  /*a270*/  FMUL.FTZ R94, R3.reuse, R94 ;  /* 0x0000005e035e7220 */ /* 0x040fe40000410000 */
[C---:B----4-:R-:W-:Y:S04]  /*a280*/  HMMA.16816.F32 R52, R176.reuse, R144, R52 ;  /* 0x00000090b034723c */ /* 0x050fe80000001834 */
[C---:B------:R-:W-:Y:S02]  /*a290*/  FMUL.FTZ R95, R3.reuse, R95 ;  /* 0x0000005f035f7220 */ /* 0x040fe40000410000 */
[C---:B------:R-:W-:Y:S02]  /*a2a0*/  FMUL.FTZ R96, R180.reuse, R96 ;  /* 0x00000060b4607220 */ /* 0x040fe40000410000 */
[C---:B------:R-:W-:Y:S01]  /*a2b0*/  HMMA.16816.F32 R56, R176.reuse, R146, R56 ;  /* 0x00000092b038723c */ /* 0x040fe20000001838 */
[----:B------:R-:W-:Y:S03]  /*a2c0*/  LDSM.16.MT88.4 R144, [R242+0x900] ;  /* 0x00090000f290783b */ /* 0x000fe60000004200 */
        /* <DEDUP_REMOVED lines=51> */
[----:B------:R-:W-:Y:S02]  /*a600*/  FMUL.FTZ R121, R180, R121 ;  /* 0x00000079b4797220 */ /* 0x000fe40000410000 */
[----:B------:R-:W-:Y:S01]  /*a610*/  FMUL.FTZ R122, R3, R122 ;  /* 0x0000007a037a7220 */ /* 0x000fe20000410000 */
[C---:B------:R-:W-:Y:S01]  /*a620*/  HMMA.16816.F32 R112, R176.reuse, R138, R112 ;  /* 0x0000008ab070723c */ /* 0x040fe20000001870 */
[----:B------:R-:W1:Y:S03]  /*a630*/  LDSM.16.MT88.4 R136, [R247+0x900] ;  /* 0x00090000f788783b */ /* 0x000e660000004200 */
[----:B------:R-:W-:Y:S02]  /*a640*/  FFMA.FTZ R192, R192, c[0x0][0x2d0], -R215 ;  /* 0x0000b400c0c07a23 */ /* 0x000fe400000108d7 */
[--C-:B------:R-:W-:Y:S02]  /*a650*/  FFMA.FTZ R193, R193, c[0x0][0x2d0], -R213.reuse ;  /* 0x0000b400c1c17a23 */ /* 0x100fe400000108d5 */
[C---:B---3--:R-:W-:Y:S02]  /*a660*/  HMMA.16816.F32 R116, R176.reuse, R132, R116 ;  /* 0x00000084b074723c */ /* 0x048fe40000001874 */
[----:B------:R-:W3:Y:S02]  /*a670*/  MUFU.EX2 R192, R192 ;  /* 0x000000c000c07308 */ /* 0x000ee40000000800 */
[----:B------:R-:W-:Y:S02]  /*a680*/  FFMA.FTZ R194, R194, c[0x0][0x2d0], -R213 ;  /* 0x0000b400c2c27a23 */ /* 0x000fe400000108d5 */
[--C-:B------:R-:W-:Y:S02]  /*a690*/  FFMA.FTZ R195, R195, c[0x0][0x2d0], -R215.reuse ;  /* 0x0000b400c3c37a23 */ /* 0x100fe400000108d7 */
[----:B------:R-:W-:Y:S04]  /*a6a0*/  FFMA.FTZ R196, R196, c[0x0][0x2d0], -R215 ;  /* 0x0000b400c4c47a23 */ /* 0x000fe800000108d7 */
[--C-:B------:R-:W-:Y:S01]  /*a6b0*/  FFMA.FTZ R197, R197, c[0x0][0x2d0], -R213.reuse ;  /* 0x0000b400c5c57a23 */ /* 0x100fe200000108d5 */
[----:B------:R-:W-:Y:S01]  /*a6c0*/  MUFU.EX2 R193, R193 ;  /* 0x000000c100c17308 */ /* 0x000fe20000000800 */
[----:B------:R-:W-:Y:S02]  /*a6d0*/  FFMA.FTZ R198, R198, c[0x0][0x2d0], -R213 ;  /* 0x0000b400c6c67a23 */ /* 0x000fe400000108d5 */
[C---:B------:R-:W-:Y:S02]  /*a6e0*/  FMUL.FTZ R123, R3.reuse, R123 ;  /* 0x0000007b037b7220 */ /* 0x040fe40000410000 */
[--C-:B------:R-:W-:Y:S02]  /*a6f0*/  FFMA.FTZ R148, R168, c[0x0][0x2d0], -R215.reuse ;  /* 0x0000b400a8947a23 */ /* 0x100fe400000108d7 */
[----:B------:R-:W-:Y:S02]  /*a700*/  FFMA.FTZ R152, R204, c[0x0][0x2d0], -R215 ;  /* 0x0000b400cc987a23 */ /* 0x000fe400000108d7 */
[----:B------:R-:W-:Y:S01]  /*a710*/  FFMA.FTZ R153, R200, c[0x0][0x2d0], -R213 ;  /* 0x0000b400c8997a23 */ /* 0x000fe200000108d5 */
[C---:B------:R-:W-:Y:S01]  /*a720*/  HMMA.16816.F32 R120, R176.reuse, R134, R120 ;  /* 0x00000086b078723c */ /* 0x040fe20000001878 */
[----:B------:R-:W5:Y:S02]  /*a730*/  MUFU.EX2 R194, R194 ;  /* 0x000000c200c27308 */ /* 0x000f640000000800 */
[----:B---3--:R-:W-:Y:S01]  /*a740*/  F2FP.PACK_AB R132, R192, R191 ;  /* 0x000000bfc084723e */ /* 0x008fe200000000ff */
[----:B------:R-:W-:Y:S02]  /*a750*/  FFMA.FTZ R190, R3, R183, R190 ;  /* 0x000000b703be7223 */ /* 0x000fe400000100be */
[--C-:B------:R-:W-:Y:S02]  /*a760*/  FFMA.FTZ R202, R202, c[0x0][0x2d0], -R215.reuse ;  /* 0x0000b400caca7a23 */ /* 0x100fe400000108d7 */
[C---:B----4-:R-:W-:Y:S03]  /*a770*/  HMMA.16816.F32 R124, R176.reuse, R140, R124 ;  /* 0x0000008cb07c723c */ /* 0x050fe6000000187c */
[----:B------:R-:W-:Y:S01]  /*a780*/  MUFU.EX2 R195, R195 ;  /* 0x000000c300c37308 */ /* 0x000fe20000000800 */
[----:B------:R-:W-:Y:S02]  /*a790*/  FADD.FTZ R190, R188, R190 ;  /* 0x000000bebcbe7221 */ /* 0x000fe40000010000 */
[----:B------:R-:W-:Y:S02]  /*a7a0*/  FFMA.FTZ R204, R203, c[0x0][0x2d0], -R215 ;  /* 0x0000b400cbcc7a23 */ /* 0x000fe400000108d7 */
[----:B------:R-:W-:Y:S01]  /*a7b0*/  HMMA.16816.F32 R128, R176, R142, R128 ;  /* 0x0000008eb080723c */ /* 0x000fe20000001880 */
[----:B------:R-:W3:Y:S03]  /*a7c0*/  LDSM.16.MT88.4 R140, [R241+0x900] ;  /* 0x00090000f18c783b */ /* 0x000ee60000004200 */
[----:B------:R-:W-:Y:S01]  /*a7d0*/  FADD.FTZ R186, R186, R190 ;  /* 0x000000bebaba7221 */ /* 0x000fe20000010000 */
[----:B------:R-:W4:Y:S01]  /*a7e0*/  MUFU.EX2 R196, R196 ;  /* 0x000000c400c47308 */ /* 0x000f220000000800 */
[----:B------:R-:W-:Y:S02]  /*a7f0*/  FFMA.FTZ R200, R201, c[0x0][0x2d0], -R213 ;  /* 0x0000b400c9c87a23 */ /* 0x000fe400000108d5 */
[----:B------:R-:W-:Y:S01]  /*a800*/  FADD.FTZ R186, R184, R186 ;  /* 0x000000bab8ba7221 */ /* 0x000fe20000010000 */
[C---:B-----5:R-:W-:Y:S03]  /*a810*/  F2FP.PACK_AB R133, R194.reuse, R193 ;  /* 0x000000c1c285723e */ /* 0x060fe600000000ff */
[----:B------:R-:W-:Y:S03]  /*a820*/  FADD.FTZ R186, R193, R186 ;  /* 0x000000bac1ba7221 */ /* 0x000fe60000010000 */
[----:B------:R-:W5:Y:S01]  /*a830*/  MUFU.EX2 R197, R197 ;  /* 0x000000c500c57308 */ /* 0x000f620000000800 */
[----:B------:R-:W-:Y:S02]  /*a840*/  FADD.FTZ R194, R194, R186 ;  /* 0x000000bac2c27221 */ /* 0x000fe40000010000 */
[----:B--2---:R-:W-:Y:S07]  /*a850*/  FFMA.FTZ R214, R180, R158, R214 ;  /* 0x0000009eb4d67223 */ /* 0x004fee00000100d6 */
[----:B------:R-:W2:Y:S01]  /*a860*/  MUFU.EX2 R198, R198 ;  /* 0x000000c600c67308 */ /* 0x000ea20000000800 */
[----:B------:R-:W-:Y:S01]  /*a870*/  FADD.FTZ R214, R189, R214 ;  /* 0x000000d6bdd67221 */ /* 0x000fe20000010000 */
[----:B----4-:R-:W-:Y:S03]  /*a880*/  F2FP.PACK_AB R134, R196, R195 ;  /* 0x000000c3c486723e */ /* 0x010fe600000000ff */
[----:B------:R-:W-:Y:S04]  /*a890*/  FADD.FTZ R187, R187, R214 ;  /* 0x000000d6bbbb7221 */ /* 0x000fe80000010000 */
[----:B------:R-:W-:Y:S01]  /*a8a0*/  FADD.FTZ R185, R185, R187 ;  /* 0x000000bbb9b97221 */ /* 0x000fe20000010000 */
[----:B------:R4:W-:Y:S03]  /*a8b0*/  MUFU.EX2 R168, R148 ;  /* 0x0000009400a87308 */ /* 0x0009e60000000800 */
[----:B------:R-:W-:Y:S02]  /*a8c0*/  FADD.FTZ R185, R191, R185 ;  /* 0x000000b9bfb97221 */ /* 0x000fe40000010000 */
[----:B-----5:R-:W-:Y:S02]  /*a8d0*/  FADD.FTZ R194, R197, R194 ;  /* 0x000000c2c5c27221 */ /* 0x020fe40000010000 */
[----:B------:R-:W-:Y:S03]  /*a8e0*/  FADD.FTZ R192, R192, R185 ;  /* 0x000000b9c0c07221 */ /* 0x000fe60000010000 */
[----:B------:R-:W-:Y:S01]  /*a8f0*/  MUFU.EX2 R203, R152 ;  /* 0x0000009800cb7308 */ /* 0x000fe20000000800 */
[----:B------:R-:W-:Y:S01]  /*a900*/  FADD.FTZ R192, R195, R192 ;  /* 0x000000c0c3c07221 */ /* 0x000fe20000010000 */
[----:B--2---:R-:W-:Y:S03]  /*a910*/  F2FP.PACK_AB R135, R198, R197 ;  /* 0x000000c5c687723e */ /* 0x004fe600000000ff */
[----:B------:R-:W-:Y:S02]  /*a920*/  FADD.FTZ R196, R196, R192 ;  /* 0x000000c0c4c47221 */ /* 0x000fe40000010000 */
[----:B------:R-:W-:Y:S03]  /*a930*/  FADD.FTZ R198, R198, R194 ;  /* 0x000000c2c6c67221 */ /* 0x000fe60000010000 */
[----:B------:R-:W2:Y:S01]  /*a940*/  MUFU.EX2 R202, R202 ;  /* 0x000000ca00ca7308 */ /* 0x000ea20000000800 */
[C---:B-1----:R-:W-:Y:S05]  /*a950*/  HMMA.16816.F32 R4, R132.reuse, R136, R4 ;  /* 0x000000888404723c */ /* 0x042fea0000001804 */
[----:B----4-:R-:W-:Y:S03]  /*a960*/  FFMA.FTZ R148, R170, c[0x0][0x2d0], -R213 ;  /* 0x0000b400aa947a23 */ /* 0x010fe600000108d5 */
[C---:B------:R-:W-:Y:S01]  /*a970*/  HMMA.16816.F32 R8, R132.reuse, R138, R8 ;  /* 0x0000008a8408723c */ /* 0x040fe20000001808 */
[----:B------:R-:W1:Y:S01]  /*a980*/  LDSM.16.MT88.4 R136, [R240+0x900] ;  /* 0x00090000f088783b */ /* 0x000e620000004200 */
[----:B------:R4:W-:Y:S06]  /*a990*/  MUFU.EX2 R170, R148 ;  /* 0x0000009400aa7308 */ /* 0x0009ec0000000800 */
[C---:B------:R-:W-:Y:S04]  /*a9a0*/  HMMA.16816.F32 R12, R132.reuse, R144, R12 ;  /* 0x00000090840c723c */ /* 0x040fe8000000180c */
[----:B------:R-:W-:Y:S01]  /*a9b0*/  MUFU.EX2 R201, R153 ;  /* 0x0000009900c97308 */ /* 0x000fe20000000800 */
[----:B--2---:R-:W-:Y:S03]  /*a9c0*/  F2FP.PACK_AB R180, R202, R203 ;  /* 0x000000cbcab4723e */ /* 0x004fe600000000ff */
[C---:B------:R-:W-:Y:S01]  /*a9d0*/  HMMA.16816.F32 R16, R132.reuse, R146, R16 ;  /* 0x000000928410723c */ /* 0x040fe20000001810 */
[----:B------:R-:W2:Y:S05]  /*a9e0*/  LDSM.16.MT88.4 R144, [R247+0x3900] ;  /* 0x00390000f790783b */ /* 0x000eaa0000004200 */
[----:B------:R-:W-:Y:S02]  /*a9f0*/  MUFU.EX2 R200, R200 ;  /* 0x000000c800c87308 */ /* 0x000fe40000000800 */
[C---:B---3--:R-:W-:Y:S04]  /*aa00*/  HMMA.16816.F32 R20, R132.reuse, R140, R20 ;  /* 0x0000008c8414723c */ /* 0x048fe80000001814 */
[--C-:B----4-:R-:W-:Y:S04]  /*aa10*/  FFMA.FTZ R148, R171, c[0x0][0x2d0], -R215.reuse ;  /* 0x0000b400ab947a23 */ /* 0x110fe800000108d7 */
[C---:B------:R-:W-:Y:S01]  /*aa20*/  HMMA.16816.F32 R24, R132.reuse, R142, R24 ;  /* 0x0000008e8418723c */ /* 0x040fe20000001818 */
[----:B------:R-:W3:Y:S01]  /*aa30*/  LDSM.16.MT88.4 R140, [R242+0x3900] ;  /* 0x00390000f28c783b */ /* 0x000ee20000004200 */
[----:B------:R4:W-:Y:S06]  /*aa40*/  MUFU.EX2 R171, R148 ;  /* 0x0000009400ab7308 */ /* 0x0009ec0000000800 */
[C---:B-1----:R-:W-:Y:S04]  /*aa50*/  HMMA.16816.F32 R28, R132.reuse, R136, R28 ;  /* 0x00000088841c723c */ /* 0x042fe8000000181c */
[----:B------:R-:W-:Y:S04]  /*aa60*/  MUFU.EX2 R204, R204 ;  /* 0x000000cc00cc7308 */ /* 0x000fe80000000800 */
[C---:B------:R-:W-:Y:S01]  /*aa70*/  HMMA.16816.F32 R32, R132.reuse, R138, R32 ;  /* 0x0000008a8420723c */ /* 0x040fe20000001820 */
[----:B------:R-:W1:Y:S07]  /*aa80*/  LDSM.16.MT88.4 R136, [R241+0x3900] ;  /* 0x00390000f188783b */ /* 0x000e6e0000004200 */
[C---:B--2---:R-:W-:Y:S04]  /*aa90*/  HMMA.16816.F32 R36, R132.reuse, R144, R36 ;  /* 0x000000908424723c */ /* 0x044fe80000001824 */
[--C-:B----4-:R-:W-:Y:S04]  /*aaa0*/  FFMA.FTZ R148, R167, c[0x0][0x2d0], -R215.reuse ;  /* 0x0000b400a7947a23 */ /* 0x110fe800000108d7 */
        /* <DEDUP_REMOVED lines=20> */
[C---:B---3--:R-:W-:Y:S07]  /*abf0*/  HMMA.16816.F32 R92, R132.reuse, R140, R92 ;  /* 0x0000008c845c723c */ /* 0x048fee000000185c */
[----:B------:R-:W-:Y:S01]  /*ac00*/  FFMA.FTZ R140, R163, c[0x0][0x2d0], -R215 ;  /* 0x0000b400a38c7a23 */ /* 0x000fe200000108d7 */
[C---:B------:R-:W-:Y:S03]  /*ac10*/  HMMA.16816.F32 R96, R132.reuse, R142, R96 ;  /* 0x0000008e8460723c */ /* 0x040fe60000001860 */
[----:B------:R3:W4:Y:S05]  /*ac20*/  MUFU.EX2 R178, R140 ;  /* 0x0000008c00b27308 */ /* 0x00072a0000000800 */
[C---:B-1----:R-:W-:Y:S07]  /*ac30*/  HMMA.16816.F32 R100, R132.reuse, R136, R100 ;  /* 0x000000888464723c */ /* 0x042fee0000001864 */
[----:B------:R-:W-:Y:S01]  /*ac40*/  FFMA.FTZ R136, R169, c[0x0][0x2d0], -R213 ;  /* 0x0000b400a9887a23 */ /* 0x000fe200000108d5 */
[C---:B------:R-:W-:Y:S03]  /*ac50*/  HMMA.16816.F32 R104, R132.reuse, R138, R104 ;  /* 0x0000008a8468723c */ /* 0x040fe60000001868 */
[----:B------:R1:W5:Y:S05]  /*ac60*/  MUFU.EX2 R169, R136 ;  /* 0x0000008800a97308 */ /* 0x00036a0000000800 */
[C---:B--2---:R-:W-:Y:S01]  /*ac70*/  HMMA.16816.F32 R108, R132.reuse, R144, R108 ;  /* 0x00000090846c723c */ /* 0x044fe2000000186c */
[----:B---3--:R-:W2:Y:S03]  /*ac80*/  LDSM.16.MT88.4 R140, [R241+0x9900] ;  /* 0x00990000f18c783b */ /* 0x008ea60000004200 */
[-C--:B----4-:R-:W-:Y:S03]  /*ac90*/  MOV R3, R178.reuse ;  /* 0x000000b200037202 */ /* 0x090fe60000000f00 */
[----:B------:R-:W-:Y:S01]  /*aca0*/  FFMA.FTZ R144, R162, c[0x0][0x2d0], -R215 ;  /* 0x0000b400a2907a23 */ /* 0x000fe200000108d7 */
[C---:B------:R-:W-:Y:S01]  /*acb0*/  HMMA.16816.F32 R112, R132.reuse, R146, R112 ;  /* 0x000000928470723c */ /* 0x040fe20000001870 */
[----:B------:R3:W-:Y:S03]  /*acc0*/  MUFU.EX2 R162, R148 ;  /* 0x0000009400a27308 */ /* 0x0007e60000000800 */
[----:B------:R-:W-:Y:S07]  /*acd0*/  FADD.FTZ R3, R3, R196 ;  /* 0x000000c403037221 */ /* 0x000fee0000010000 */
[----:B------:R4:W4:Y:S01]  /*ace0*/  MUFU.EX2 R177, R144 ;  /* 0x0000009000b17308 */ /* 0x0009220000000800 */
[----:B-1----:R-:W1:Y:S01]  /*acf0*/  LDSM.16.MT88.4 R136, [R240+0x9900] ;  /* 0x00990000f088783b */ /* 0x002e620000004200 */
[--C-:B---3--:R-:W-:Y:S08]  /*ad00*/  FFMA.FTZ R148, R165, c[0x0][0x2d0], -R213.reuse ;  /* 0x0000b400a5947a23 */ /* 0x108ff000000108d5 */
[----:B------:R3:W-:Y:S01]  /*ad10*/  MUFU.EX2 R154, R148 ;  /* 0x00000094009a7308 */ /* 0x0007e20000000800 */
[C---:B--2---:R-:W-:Y:S03]  /*ad20*/  HMMA.16816.F32 R116, R132.reuse, R140, R116 ;  /* 0x0000008c8474723c */ /* 0x044fe60000001874 */
[--C-:B----4-:R-:W-:Y:S06]  /*ad30*/  FFMA.FTZ R144, R161, c[0x0][0x2d0], -R213.reuse ;  /* 0x0000b400a1907a23 */ /* 0x110fec00000108d5 */
[----:B------:R2:W-:Y:S01]  /*ad40*/  MUFU.EX2 R176, R144 ;  /* 0x0000009000b07308 */ /* 0x0005e20000000800 */
[C---:B------:R-:W-:Y:S03]  /*ad50*/  HMMA.16816.F32 R120, R132.reuse, R142, R120 ;  /* 0x0000008e8478723c */ /* 0x040fe60000001878 */
[--C-:B------:R-:W-:Y:S06]  /*ad60*/  FFMA.FTZ R140, R160, c[0x0][0x2d0], -R213.reuse ;  /* 0x0000b400a08c7a23 */ /* 0x100fec00000108d5 */
[----:B------:R-:W4:Y:S01]  /*ad70*/  MUFU.EX2 R161, R140 ;  /* 0x0000008c00a17308 */ /* 0x000f220000000800 */
[C---:B-1----:R-:W-:Y:S03]  /*ad80*/  HMMA.16816.F32 R124, R132.reuse, R136, R124 ;  /* 0x00000088847c723c */ /* 0x042fe6000000187c */
[----:B---3--:R-:W-:Y:S05]  /*ad90*/  FFMA.FTZ R148, R164, c[0x0][0x2d0], -R213 ;  /* 0x0000b400a4947a23 */ /* 0x008fea00000108d5 */
[----:B------:R-:W-:Y:S01]  /*ada0*/  HMMA.16816.F32 R128, R132, R138, R128 ;  /* 0x0000008a8480723c */ /* 0x000fe20000001880 */
[----:B------:R-:W-:Y:S01]  /*adb0*/  LDSM.16.MT88.4 R136, [R241+0x1100] ;  /* 0x00110000f188783b */ /* 0x000fe20000004200 */
[----:B------:R1:W3:Y:S05]  /*adc0*/  MUFU.EX2 R160, R148 ;  /* 0x0000009400a07308 */ /* 0x0002ea0000000800 */
[----:B------:R-:W-:Y:S02]  /*add0*/  F2FP.PACK_AB R132, R168, R178 ;  /* 0x000000b2a884723e */ /* 0x000fe400000000ff */
[----:B--2---:R-:W2:Y:S03]  /*ade0*/  LDSM.16.MT88.4 R144, [R247+0x1100] ;  /* 0x00110000f790783b */ /* 0x004ea60000004200 */
[----:B-----5:R-:W-:Y:S02]  /*adf0*/  F2FP.PACK_AB R133, R170, R169 ;  /* 0x000000a9aa85723e */ /* 0x020fe400000000ff */
[----:B------:R-:W-:Y:S02]  /*ae00*/  F2FP.PACK_AB R134, R177, R171 ;  /* 0x000000abb186723e */ /* 0x000fe400000000ff */
[----:B----4-:R-:W-:Y:S01]  /*ae10*/  F2FP.PACK_AB R135, R161, R176 ;  /* 0x000000b0a187723e */ /* 0x010fe200000000ff */
[----:B------:R-:W4:Y:S01]  /*ae20*/  LDSM.16.MT88.4 R140, [R242+0x1100] ;  /* 0x00110000f28c783b */ /* 0x000f220000004200 */
[----:B-1----:R-:W-:Y:S01]  /*ae30*/  FFMA.FTZ R148, R174, c[0x0][0x2d0], -R215 ;  /* 0x0000b400ae947a23 */ /* 0x002fe200000108d7 */
[----:B---3--:R-:W-:Y:S03]  /*ae40*/  MOV R187, R160 ;  /* 0x000000a000bb7202 */ /* 0x008fe60000000f00 */
[----:B------:R1:W-:Y:S01]  /*ae50*/  MUFU.EX2 R157, R148 ;  /* 0x00000094009d7308 */ /* 0x0003e20000000800 */
[C---:B--2---:R-:W-:Y:S03]  /*ae60*/  HMMA.16816.F32 R4, R132.reuse, R144, R4 ;  /* 0x000000908404723c */ /* 0x044fe60000001804 */
[----:B-1----:R-:W-:Y:S05]  /*ae70*/  FFMA.FTZ R148, R172, c[0x0][0x2d0], -R213 ;  /* 0x0000b400ac947a23 */ /* 0x002fea00000108d5 */
[C---:B------:R-:W-:Y:S01]  /*ae80*/  HMMA.16816.F32 R8, R132.reuse, R146, R8 ;  /* 0x000000928408723c */ /* 0x040fe20000001808 */
[----:B------:R-:W1:Y:S01]  /*ae90*/  LDSM.16.MT88.4 R144, [R240+0x1100] ;  /* 0x00110000f090783b */ /* 0x000e620000004200 */
[----:B------:R2:W3:Y:S06]  /*aea0*/  MUFU.EX2 R156, R148 ;  /* 0x00000094009c7308 */ /* 0x0004ec0000000800 */
[C---:B----4-:R-:W-:Y:S08]  /*aeb0*/  HMMA.16816.F32 R12, R132.reuse, R140, R12 ;  /* 0x0000008c840c723c */ /* 0x050ff0000000180c */
[C---:B------:R-:W-:Y:S01]  /*aec0*/  HMMA.16816.F32 R16, R132.reuse, R142, R16 ;  /* 0x0000008e8410723c */ /* 0x040fe20000001810 */
[----:B------:R-:W4:Y:S07]  /*aed0*/  LDSM.16.MT88.4 R140, [R247+0x4100] ;  /* 0x00410000f78c783b */ /* 0x000f2e0000004200 */
[C---:B------:R-:W-:Y:S01]  /*aee0*/  HMMA.16816.F32 R20, R132.reuse, R136, R20 ;  /* 0x000000888414723c */ /* 0x040fe20000001814 */
[----:B--2---:R-:W-:Y:S03]  /*aef0*/  LDSM.16.MT88.4 R148, [R241+0x2100] ;  /* 0x00210000f194783b */ /* 0x004fe60000004200 */
[----:B---3--:R-:W-:Y:S04]  /*af00*/  MOV R189, R156 ;  /* 0x0000009c00bd7202 */ /* 0x008fe80000000f00 */
[C---:B------:R-:W-:Y:S01]  /*af10*/  HMMA.16816.F32 R24, R132.reuse, R138, R24 ;  /* 0x0000008a8418723c */ /* 0x040fe20000001818 */
[----:B------:R-:W2:Y:S07]  /*af20*/  LDSM.16.MT88.4 R136, [R242+0x4100] ;  /* 0x00410000f288783b */ /* 0x000eae0000004200 */
[C---:B-1----:R-:W-:Y:S08]  /*af30*/  HMMA.16816.F32 R28, R132.reuse, R144, R28 ;  /* 0x00000090841c723c */ /* 0x042ff0000000181c */
[C---:B------:R-:W-:Y:S01]  /*af40*/  HMMA.16816.F32 R32, R132.reuse, R146, R32 ;  /* 0x000000928420723c */ /* 0x040fe20000001820 */
[----:B------:R-:W1:Y:S07]  /*af50*/  LDSM.16.MT88.4 R144, [R241+0x4100] ;  /* 0x00410000f190783b */ /* 0x000e6e0000004200 */
[C---:B----4-:R-:W-:Y:S08]  /*af60*/  HMMA.16816.F32 R36, R132.reuse, R140, R36 ;  /* 0x0000008c8424723c */ /* 0x050ff00000001824 */
        /* <DEDUP_REMOVED lines=20> */
[C---:B--2---:R-:W-:Y:S07]  /*b0b0*/  HMMA.16816.F32 R92, R132.reuse, R136, R92 ;  /* 0x00000088845c723c */ /* 0x044fee000000185c */
[--C-:B------:R-:W-:Y:S01]  /*b0c0*/  FFMA.FTZ R136, R166, c[0x0][0x2d0], -R215.reuse ;  /* 0x0000b400a6887a23 */ /* 0x100fe200000108d7 */
[C---:B------:R-:W-:Y:S01]  /*b0d0*/  HMMA.16816.F32 R96, R132.reuse, R138, R96 ;  /* 0x0000008a8460723c */ /* 0x040fe20000001860 */
[----:B------:R-:W-:Y:S02]  /*b0e0*/  LDSM.16.MT88.4 R164, [R242+0x2900] ;  /* 0x00290000f2a4783b */ /* 0x000fe40000004200 */
[----:B------:R2:W-:Y:S05]  /*b0f0*/  MUFU.EX2 R155, R136 ;  /* 0x00000088009b7308 */ /* 0x0005ea0000000800 */
[C---:B-1----:R-:W-:Y:S07]  /*b100*/  HMMA.16816.F32 R100, R132.reuse, R144, R100 ;  /* 0x000000908464723c */ /* 0x042fee0000001864 */
[--C-:B------:R-:W-:Y:S01]  /*b110*/  FFMA.FTZ R144, R175, c[0x0][0x2d0], -R215.reuse ;  /* 0x0000b400af907a23 */ /* 0x100fe200000108d7 */
[C---:B------:R-:W-:Y:S03]  /*b120*/  HMMA.16816.F32 R104, R132.reuse, R146, R104 ;  /* 0x000000928468723c */ /* 0x040fe60000001868 */
[----:B------:R1:W4:Y:S01]  /*b130*/  MUFU.EX2 R163, R144 ;  /* 0x0000009000a37308 */ /* 0x0003220000000800 */
[----:B------:R-:W-:Y:S02]  /*b140*/  FFMA.FTZ R215, R211, c[0x0][0x2d0], -R215 ;  /* 0x0000b400d3d77a23 */ /* 0x000fe400000108d7 */
[--C-:B------:R-:W-:Y:S01]  /*b150*/  FFMA.FTZ R211, R182, c[0x0][0x2d0], -R213.reuse ;  /* 0x0000b400b6d37a23 */ /* 0x100fe200000108d5 */
[----:B------:R-:W-:Y:S01]  /*b160*/  MOV R182, R157 ;  /* 0x0000009d00b67202 */ /* 0x000fe20000000f00 */
[C---:B---3--:R-:W-:Y:S01]  /*b170*/  HMMA.16816.F32 R108, R132.reuse, R140, R108 ;  /* 0x0000008c846c723c */ /* 0x048fe2000000186c */
[----:B--2---:R-:W2:Y:S03]  /*b180*/  LDSM.16.MT88.4 R136, [R241+0xa100] ;  /* 0x00a10000f188783b */ /* 0x004ea60000004200 */
[----:B------:R-:W-:Y:S01]  /*b190*/  MOV R188, R182 ;  /* 0x000000b600bc7202 */ /* 0x000fe20000000f00 */
[----:B------:R-:W3:Y:S02]  /*b1a0*/  MUFU.EX2 R215, R215 ;  /* 0x000000d700d77308 */ /* 0x000ee40000000800 */
[--C-:B------:R-:W-:Y:S01]  /*b1b0*/  FFMA.FTZ R140, R173, c[0x0][0x2d0], -R213.reuse ;  /* 0x0000b400ad8c7a23 */ /* 0x100fe200000108d5 */
[C---:B------:R-:W-:Y:S01]  /*b1c0*/  HMMA.16816.F32 R112, R132.reuse, R142, R112 ;  /* 0x0000008e8470723c */ /* 0x040fe20000001870 */
[----:B------:R-:W-:Y:S03]  /*b1d0*/  LDSM.16.MT88.4 R172, [R247+0x2900] ;  /* 0x00290000f7ac783b */ /* 0x000fe60000004200 */
[----:B------:R-:W-:Y:S01]  /*b1e0*/  FFMA.FTZ R213, R181, c[0x0][0x2d0], -R213 ;  /* 0x0000b400b5d57a23 */ /* 0x000fe200000108d5 */
[----:B------:R-:W-:Y:S02]  /*b1f0*/  F2FP.PACK_AB R181, R200, R201 ;  /* 0x000000c9c8b5723e */ /* 0x000fe400000000ff */
[----:B------:R5:W5:Y:S02]  /*b200*/  MUFU.EX2 R179, R140 ;  /* 0x0000008c00b37308 */ /* 0x000b640000000800 */
[----:B-1----:R-:W1:Y:S03]  /*b210*/  LDSM.16.MT88.4 R144, [R240+0xa100] ;  /* 0x00a10000f090783b */ /* 0x002e660000004200 */
[----:B----4-:R-:W-:Y:S05]  /*b220*/  MOV R190, R163 ;  /* 0x000000a300be7202 */ /* 0x010fea0000000f00 */
[----:B------:R-:W-:Y:S01]  /*b230*/  MUFU.EX2 R211, R211 ;  /* 0x000000d300d37308 */ /* 0x000fe20000000800 */
[----:B---3--:R-:W-:Y:S09]  /*b240*/  F2FP.PACK_AB R182, R215, R204 ;  /* 0x000000ccd7b6723e */ /* 0x008ff200000000ff */
[----:B------:R-:W3:Y:S01]  /*b250*/  MUFU.EX2 R213, R213 ;  /* 0x000000d500d57308 */ /* 0x000ee20000000800 */
[----:B-----5:R-:W4:Y:S01]  /*b260*/  LDSM.16.MT88.4 R140, [R247+0x1900] ;  /* 0x00190000f78c783b */ /* 0x020f220000004200 */
[----:B------:R-:W-:Y:S01]  /*b270*/  MOV R214, R179 ;  /* 0x000000b300d67202 */ /* 0x000fe20000000f00 */
[C---:B--2---:R-:W-:Y:S08]  /*b280*/  HMMA.16816.F32 R116, R132.reuse, R136, R116 ;  /* 0x000000888474723c */ /* 0x044ff00000001874 */
[C---:B------:R-:W-:Y:S01]  /*b290*/  HMMA.16816.F32 R120, R132.reuse, R138, R120 ;  /* 0x0000008a8478723c */ /* 0x040fe20000001878 */
[----:B------:R-:W2:Y:S07]  /*b2a0*/  LDSM.16.MT88.4 R136, [R242+0x1900] ;  /* 0x00190000f288783b */ /* 0x000eae0000004200 */
[C---:B-1----:R-:W-:Y:S04]  /*b2b0*/  HMMA.16816.F32 R124, R132.reuse, R144, R124 ;  /* 0x00000090847c723c */ /* 0x042fe8000000187c */
[----:B---3--:R-:W-:Y:S04]  /*b2c0*/  F2FP.PACK_AB R183, R213, R211 ;  /* 0x000000d3d5b7723e */ /* 0x008fe800000000ff */
[----:B------:R-:W-:Y:S01]  /*b2d0*/  HMMA.16816.F32 R128, R132, R146, R128 ;  /* 0x000000928480723c */ /* 0x000fe20000001880 */
[----:B------:R-:W1:Y:S06]  /*b2e0*/  LDSM.16.MT88.4 R144, [R241+0x1900] ;  /* 0x00190000f190783b */ /* 0x000e6c0000004200 */
[----:B------:R-:W-:Y:S02]  /*b2f0*/  F2FP.PACK_AB R134, R157, R163 ;  /* 0x000000a39d86723e */ /* 0x000fe400000000ff */
[----:B------:R-:W-:Y:S02]  /*b300*/  F2FP.PACK_AB R135, R156, R179 ;  /* 0x000000b39c87723e */ /* 0x000fe400000000ff */
[----:B------:R-:W-:Y:S01]  /*b310*/  LDSM.16.MT88.4 R156, [R241+0x2900] ;  /* 0x00290000f19c783b */ /* 0x000fe20000004200 */
[----:B------:R-:W-:Y:S02]  /*b320*/  F2FP.PACK_AB R132, R155, R162 ;  /* 0x000000a29b84723e */ /* 0x000fe400000000ff */
[----:B------:R-:W-:Y:S07]  /*b330*/  F2FP.PACK_AB R133, R160, R154 ;  /* 0x0000009aa085723e */ /* 0x000fee00000000ff */
        /* <DEDUP_REMOVED lines=46> */
[----:B------:R-:W-:Y:S01]  /*b620*/  HMMA.16816.F32 R128, R132, R142, R128 ;  /* 0x0000008e8480723c */ /* 0x000fe20000001880 */
[----:B------:R-:W-:Y:S06]  /*b630*/  LDSM.16.MT88.4 R140, [R247+0x5100] ;  /* 0x00510000f78c783b */ /* 0x000fec0000004200 */
[----:B------:R-:W-:Y:S02]  /*b640*/  F2FP.PACK_AB R132, R212, R210 ;  /* 0x000000d2d484723e */ /* 0x000fe400000000ff */
[----:B------:R-:W-:Y:S03]  /*b650*/  F2FP.PACK_AB R133, R208, R206 ;  /* 0x000000ced085723e */ /* 0x000fe600000000ff */
[----:B------:R-:W-:Y:S02]  /*b660*/  F2FP.PACK_AB R134, R207, R209 ;  /* 0x000000d1cf86723e */ /* 0x000fe400000000ff */
[----:B------:R-:W-:Y:S07]  /*b670*/  F2FP.PACK_AB R135, R199, R205 ;  /* 0x000000cdc787723e */ /* 0x000fee00000000ff */
        /* <DEDUP_REMOVED lines=14> */
[----:B------:R-:W4:Y:S07]  /*b760*/  LDSM.16.MT88.4 R140, [R247+0x8100] ;  /* 0x00810000f78c783b */ /* 0x000f2e0000004200 */
        /* <DEDUP_REMOVED lines=23> */
[----:B------:R-:W-:Y:S07]  /*b8e0*/  LDSM.16.MT88.4 R140, [R247+0x5900] ;  /* 0x00590000f78c783b */ /* 0x000fee0000004200 */
[C---:B-1----:R-:W-:Y:S07]  /*b8f0*/  HMMA.16816.F32 R108, R132.reuse, R144, R108 ;  /* 0x00000090846c723c */ /* 0x042fee000000186c */
[----:B------:R-:W-:Y:S01]  /*b900*/  MOV R144, R171 ;  /* 0x000000ab00907202 */ /* 0x000fe20000000f00 */
[C---:B------:R-:W-:Y:S04]  /*b910*/  HMMA.16816.F32 R112, R132.reuse, R146, R112 ;  /* 0x000000928470723c */ /* 0x040fe80000001870 */
[----:B------:R-:W-:Y:S03]  /*b920*/  MOV R145, R170 ;  /* 0x000000aa00917202 */ /* 0x000fe60000000f00 */
[----:B------:R-:W-:Y:S01]  /*b930*/  MOV R146, R177 ;  /* 0x000000b100927202 */ /* 0x000fe20000000f00 */
[C---:B---3--:R-:W-:Y:S04]  /*b940*/  HMMA.16816.F32 R116, R132.reuse, R148, R116 ;  /* 0x000000948474723c */ /* 0x048fe80000001874 */
[----:B------:R-:W-:Y:S04]  /*b950*/  MOV R147, R176 ;  /* 0x000000b000937202 */ /* 0x000fe80000000f00 */
[C---:B------:R-:W-:Y:S01]  /*b960*/  HMMA.16816.F32 R120, R132.reuse, R150, R120 ;  /* 0x000000968478723c */ /* 0x040fe20000001878 */
[----:B------:R-:W1:Y:S07]  /*b970*/  LDSM.16.MT88.4 R148, [R240+0x2900] ;  /* 0x00290000f094783b */ /* 0x000e6e0000004200 */
[C---:B--2---:R-:W-:Y:S07]  /*b980*/  HMMA.16816.F32 R124, R132.reuse, R136, R124 ;  /* 0x00000088847c723c */ /* 0x044fee000000187c */
[----:B------:R-:W-:Y:S01]  /*b990*/  MOV R137, R169 ;  /* 0x000000a900897202 */ /* 0x000fe20000000f00 */
[----:B------:R-:W-:Y:S01]  /*b9a0*/  HMMA.16816.F32 R128, R132, R138, R128 ;  /* 0x0000008a8480723c */ /* 0x000fe20000001880 */
[----:B------:R-:W2:Y:S03]  /*b9b0*/  LDSM.16.MT88.4 R132, [R242+0x5900] ;  /* 0x00590000f284783b */ /* 0x000ea60000004200 */
[----:B------:R-:W-:Y:S03]  /*b9c0*/  MOV R136, R168 ;  /* 0x000000a800887202 */ /* 0x000fe60000000f00 */
[----:B------:R-:W-:Y:S01]  /*b9d0*/  MOV R138, R162 ;  /* 0x000000a2008a7202 */ /* 0x000fe20000000f00 */
[C---:B------:R-:W-:Y:S01]  /*b9e0*/  HMMA.16816.F32 R176, R180.reuse, R172, R4 ;  /* 0x000000acb4b0723c */ /* 0x040fe20000001804 */
[----:B------:R-:W3:Y:S04]  /*b9f0*/  LDSM.16.MT88.4 R4, [R241+0x5900] ;  /* 0x00590000f104783b */ /* 0x000ee80000004200 */
[----:B------:R-:W-:Y:S03]  /*ba00*/  MOV R139, R161 ;  /* 0x000000a1008b7202 */ /* 0x000fe60000000f00 */
[C---:B------:R-:W-:Y:S07]  /*ba10*/  HMMA.16816.F32 R172, R180.reuse, R174, R8 ;  /* 0x000000aeb4ac723c */ /* 0x040fee0000001808 */
[----:B------:R-:W-:Y:S01]  /*ba20*/  MOV R10, R155 ;  /* 0x0000009b000a7202 */ /* 0x000fe20000000f00 */
[C---:B------:R-:W-:Y:S01]  /*ba30*/  HMMA.16816.F32 R168, R180.reuse, R164, R12 ;  /* 0x000000a4b4a8723c */ /* 0x040fe2000000180c */
[----:B------:R-:W-:Y:S03]  /*ba40*/  LDSM.16.MT88.4 R12, [R247+0x8900] ;  /* 0x00890000f70c783b */ /* 0x000fe60000004200 */
[----:B------:R-:W-:Y:S04]  /*ba50*/  MOV R11, R154 ;  /* 0x0000009a000b7202 */ /* 0x000fe80000000f00 */
[C---:B------:R-:W-:Y:S01]  /*ba60*/  HMMA.16816.F32 R164, R180.reuse, R166, R16 ;  /* 0x000000a6b4a4723c */ /* 0x040fe20000001810 */
[----:B------:R-:W-:Y:S07]  /*ba70*/  LDSM.16.MT88.4 R16, [R242+0x8900] ;  /* 0x00890000f210783b */ /* 0x000fee0000004200 */
[C---:B------:R-:W-:Y:S01]  /*ba80*/  HMMA.16816.F32 R160, R180.reuse, R156, R20 ;  /* 0x0000009cb4a0723c */ /* 0x040fe20000001814 */
[----:B------:R-:W-:Y:S07]  /*ba90*/  LDSM.16.MT88.4 R20, [R241+0x8900] ;  /* 0x00890000f114783b */ /* 0x000fee0000004200 */
[C---:B------:R-:W-:Y:S01]  /*baa0*/  HMMA.16816.F32 R156, R180.reuse, R158, R24 ;  /* 0x0000009eb49c723c */ /* 0x040fe20000001818 */
[----:B------:R-:W-:Y:S07]  /*bab0*/  LDSM.16.MT88.4 R24, [R240+0x8900] ;  /* 0x00890000f018783b */ /* 0x000fee0000004200 */
[C---:B-1----:R-:W-:Y:S07]  /*bac0*/  HMMA.16816.F32 R152, R180.reuse, R148, R28 ;  /* 0x00000094b498723c */ /* 0x042fee000000181c */
[----:B------:R-:W-:Y:S01]  /*bad0*/  MOV R31, R10 ;  /* 0x0000000a001f7202 */ /* 0x000fe20000000f00 */
[C---:B------:R-:W-:Y:S04]  /*bae0*/  HMMA.16816.F32 R148, R180.reuse, R150, R32 ;  /* 0x00000096b494723c */ /* 0x040fe80000001820 */
[----:B------:R-:W-:Y:S02]  /*baf0*/  MOV R30, R11 ;  /* 0x0000000b001e7202 */ /* 0x000fe40000000f00 */
[----:B------:R-:W1:Y:S01]  /*bb00*/  LDSM.16.MT88.4 R8, [R240+0x5900] ;  /* 0x00590000f008783b */ /* 0x000e620000004200 */
[----:B------:R-:W-:Y:S02]  /*bb10*/  MOV R35, R146 ;  /* 0x0000009200237202 */ /* 0x000fe40000000f00 */
[----:B------:R-:W-:Y:S03]  /*bb20*/  MOV R34, R147 ;  /* 0x0000009300227202 */ /* 0x000fe60000000f00 */
[----:B------:R-:W-:Y:S02]  /*bb30*/  MOV R33, R144 ;  /* 0x0000009000217202 */ /* 0x000fe40000000f00 */
[----:B------:R-:W-:Y:S02]  /*bb40*/  MOV R32, R145 ;  /* 0x0000009100207202 */ /* 0x000fe40000000f00 */
[C---:B------:R-:W-:Y:S03]  /*bb50*/  HMMA.16816.F32 R144, R180.reuse, R140, R36 ;  /* 0x0000008cb490723c */ /* 0x040fe60000001824 */
[----:B------:R-:W-:Y:S02]  /*bb60*/  MOV R29, R138 ;  /* 0x0000008a001d7202 */ /* 0x000fe40000000f00 */
[----:B------:R-:W-:Y:S02]  /*bb70*/  MOV R28, R139 ;  /* 0x0000008b001c7202 */ /* 0x000fe40000000f00 */
[----:B------:R-:W-:Y:S01]  /*bb80*/  MOV R39, R136 ;  /* 0x0000008800277202 */ /* 0x000fe20000000f00 */
[C---:B------:R-:W-:Y:S04]  /*bb90*/  HMMA.16816.F32 R140, R180.reuse, R142, R40 ;  /* 0x0000008eb48c723c */ /* 0x040fe80000001828 */
[----:B------:R-:W-:Y:S01]  /*bba0*/  MOV R38, R137 ;  /* 0x0000008900267202 */ /* 0x000fe20000000f00 */
[----:B------:R-:W-:Y:S03]  /*bbb0*/  FADD.FTZ R3, R39, R3 ;  /* 0x0000000327037221 */ /* 0x000fe60000010000 */
[C---:B--2---:R-:W-:Y:S04]  /*bbc0*/  HMMA.16816.F32 R136, R180.reuse, R132, R44 ;  /* 0x00000084b488723c */ /* 0x044fe8000000182c */
[----:B------:R-:W-:Y:S04]  /*bbd0*/  FADD.FTZ R3, R33, R3 ;  /* 0x0000000321037221 */ /* 0x000fe80000010000 */
[C---:B------:R-:W-:Y:S04]  /*bbe0*/  HMMA.16816.F32 R132, R180.reuse, R134, R48 ;  /* 0x00000086b484723c */ /* 0x040fe80000001830 */
[----:B------:R-:W-:Y:S04]  /*bbf0*/  FADD.FTZ R3, R35, R3 ;  /* 0x0000000323037221 */ /* 0x000fe80000010000 */
[C---:B---3--:R-:W-:Y:S04]  /*bc00*/  HMMA.16816.F32 R52, R180.reuse, R4, R52 ;  /* 0x00000004b434723c */ /* 0x048fe80000001834 */
[----:B------:R-:W-:Y:S04]  /*bc10*/  FADD.FTZ R3, R29, R3 ;  /* 0x000000031d037221 */ /* 0x000fe80000010000 */
[C---:B------:R-:W-:Y:S01]  /*bc20*/  HMMA.16816.F32 R56, R180.reuse, R6, R56 ;  /* 0x00000006b438723c */ /* 0x040fe20000001838 */
[----:B------:R-:W2:Y:S03]  /*bc30*/  LDSM.16.MT88.4 R4, [R247+0xb900] ;  /* 0x00b90000f704783b */ /* 0x000ea60000004200 */
[----:B------:R-:W-:Y:S04]  /*bc40*/  FADD.FTZ R3, R31, R3 ;  /* 0x000000031f037221 */ /* 0x000fe80000010000 */
[C---:B-1----:R-:W-:Y:S04]  /*bc50*/  HMMA.16816.F32 R60, R180.reuse, R8, R60 ;  /* 0x00000008b43c723c */ /* 0x042fe8000000183c */
[----:B------:R-:W-:Y:S04]  /*bc60*/  FADD.FTZ R3, R190, R3 ;  /* 0x00000003be037221 */ /* 0x000fe80000010000 */
[C---:B------:R-:W-:Y:S01]  /*bc70*/  HMMA.16816.F32 R64, R180.reuse, R10, R64 ;  /* 0x0000000ab440723c */ /* 0x040fe20000001840 */
[----:B------:R-:W1:Y:S03]  /*bc80*/  LDSM.16.MT88.4 R8, [R242+0xb900] ;  /* 0x00b90000f208783b */ /* 0x000e660000004200 */
[----:B------:R-:W-:Y:S04]  /*bc90*/  FADD.FTZ R3, R188, R3 ;  /* 0x00000003bc037221 */ /* 0x000fe80000010000 */
[C---:B------:R-:W-:Y:S04]  /*bca0*/  HMMA.16816.F32 R68, R180.reuse, R12, R68 ;  /* 0x0000000cb444723c */ /* 0x040fe80000001844 */
[----:B------:R-:W-:Y:S04]  /*bcb0*/  FADD.FTZ R3, R210, R3 ;  /* 0x00000003d2037221 */ /* 0x000fe80000010000 */
[C---:B------:R-:W-:Y:S01]  /*bcc0*/  HMMA.16816.F32 R72, R180.reuse, R14, R72 ;  /* 0x0000000eb448723c */ /* 0x040fe20000001848 */
[----:B------:R-:W3:Y:S03]  /*bcd0*/  LDSM.16.MT88.4 R12, [R241+0xb900] ;  /* 0x00b90000f10c783b */ /* 0x000ee60000004200 */
[----:B------:R-:W-:Y:S04]  /*bce0*/  FADD.FTZ R212, R212, R3 ;  /* 0x00000003d4d47221 */ /* 0x000fe80000010000 */
[C---:B------:R-:W-:Y:S04]  /*bcf0*/  HMMA.16816.F32 R76, R180.reuse, R16, R76 ;  /* 0x00000010b44c723c */ /* 0x040fe8000000184c */
[----:B------:R-:W-:Y:S03]  /*bd00*/  FADD.FTZ R212, R209, R212 ;  /* 0x000000d4d1d47221 */ /* 0x000fe60000010000 */
[----:B------:R-:W-:Y:S01]  /*bd10*/  FADD.FTZ R16, R38, R198 ;  /* 0x000000c626107221 */ /* 0x000fe20000010000 */
[C---:B------:R-:W-:Y:S04]  /*bd20*/  HMMA.16816.F32 R80, R180.reuse, R18, R80 ;  /* 0x00000012b450723c */ /* 0x040fe80000001850 */
[----:B------:R-:W-:Y:S02]  /*bd30*/  FADD.FTZ R207, R207, R212 ;  /* 0x000000d4cfcf7221 */ /* 0x000fe40000010000 */
[----:B------:R-:W-:Y:S02]  /*bd40*/  FADD.FTZ R16, R32, R16 ;  /* 0x0000001020107221 */ /* 0x000fe40000010000 */
        /* <DEDUP_REMOVED lines=8> */
[C---:B--2---:R-:W-:Y:S01]  /*bdd0*/  HMMA.16816.F32 R100, R180.reuse, R4, R100 ;  /* 0x00000004b464723c */ /* 0x044fe20000001864 */
[----:B------:R2:W-:Y:S07]  /*bde0*/  STL [R1+0x2c], R3 ;  /* 0x00002c0301007387 */ /* 0x0005ee0000100800 */
[C---:B------:R-:W-:Y:S01]  /*bdf0*/  HMMA.16816.F32 R104, R180.reuse, R6, R104 ;  /* 0x00000006b468723c */ /* 0x040fe20000001868 */
[----:B------:R-:W4:Y:S07]  /*be00*/  LDSM.16.MT88.4 R4, [R240+0xb900] ;  /* 0x00b90000f004783b */ /* 0x000f2e0000004200 */
[C---:B-1----:R-:W-:Y:S07]  /*be10*/  HMMA.16816.F32 R108, R180.reuse, R8, R108 ;  /* 0x00000008b46c723c */ /* 0x042fee000000186c */
[----:B------:R-:W-:Y:S01]  /*be20*/  FADD.FTZ R8, R34, R16 ;  /* 0x0000001022087221 */ /* 0x000fe20000010000 */
[C---:B------:R-:W-:Y:S04]  /*be30*/  HMMA.16816.F32 R112, R180.reuse, R10, R112 ;  /* 0x0000000ab470723c */ /* 0x040fe80000001870 */
[----:B------:R-:W-:Y:S01]  /*be40*/  FADD.FTZ R8, R28, R8 ;  /* 0x000000081c087221 */ /* 0x000fe20000010000 */
[----:B--2---:R-:W-:Y:S03]  /*be50*/  MOV R3, R0 ;  /* 0x0000000000037202 */ /* 0x004fe60000000f00 */
[C---:B---3--:R-:W-:Y:S04]  /*be60*/  HMMA.16816.F32 R116, R180.reuse, R12, R116 ;  /* 0x0000000cb474723c */ /* 0x048fe80000001874 */
[----:B------:R-:W-:Y:S04]  /*be70*/  FADD.FTZ R8, R30, R8 ;  /* 0x000000081e087221 */ /* 0x000fe80000010000 */
[C---:B------:R-:W-:Y:S04]  /*be80*/  HMMA.16816.F32 R120, R180.reuse, R14, R120 ;  /* 0x0000000eb478723c */ /* 0x040fe80000001878 */
[----:B------:R-:W-:Y:S04]  /*be90*/  FADD.FTZ R8, R187, R8 ;  /* 0x00000008bb087221 */ /* 0x000fe80000010000 */
[----:B------:R-:W-:Y:S01]  /*bea0*/  FADD.FTZ R8, R214, R8 ;  /* 0x00000008d6087221 */ /* 0x000fe20000010000 */
[C---:B----4-:R-:W-:Y:S03]  /*beb0*/  HMMA.16816.F32 R124, R180.reuse, R4, R124 ;  /* 0x00000004b47c723c */ /* 0x050fe6000000187c */
[----:B------:R-:W-:Y:S04]  /*bec0*/  FADD.FTZ R8, R189, R8 ;  /* 0x00000008bd087221 */ /* 0x000fe80000010000 */
[----:B------:R-:W-:Y:S01]  /*bed0*/  FADD.FTZ R8, R206, R8 ;  /* 0x00000008ce087221 */ /* 0x000fe20000010000 */
[----:B------:R-:W-:Y:S04]  /*bee0*/  HMMA.16816.F32 R128, R180, R6, R128 ;  /* 0x00000006b480723c */ /* 0x000fe80000001880 */
[----:B------:R-:W-:Y:S03]  /*bef0*/  FADD.FTZ R208, R208, R8 ;  /* 0x00000008d0d07221 */ /* 0x000fe60000010000 */
[----:B------:R-:W-:Y:S01]  /*bf00*/  MOV R180, R2 ;  /* 0x0000000200b47202 */ /* 0x000fe20000000f00 */
[----:B------:R-:W-:Y:S04]  /*bf10*/  FADD.FTZ R208, R205, R208 ;  /* 0x000000d0cdd07221 */ /* 0x000fe80000010000 */
[----:B------:R-:W-:Y:S04]  /*bf20*/  FADD.FTZ R199, R199, R208 ;  /* 0x000000d0c7c77221 */ /* 0x000fe80000010000 */
[----:B------:R-:W-:Y:S04]  /*bf30*/  FADD.FTZ R199, R201, R199 ;  /* 0x000000c7c9c77221 */ /* 0x000fe80000010000 */
[----:B------:R-:W-:Y:S04]  /*bf40*/  FADD.FTZ R199, R200, R199 ;  /* 0x000000c7c8c77221 */ /* 0x000fe80000010000 */
[----:B------:R-:W-:Y:S04]  /*bf50*/  FADD.FTZ R199, R211, R199 ;  /* 0x000000c7d3c77221 */ /* 0x000fe80000010000 */
[----:B------:R-:W-:Y:S01]  /*bf60*/  FADD.FTZ R183, R213, R199 ;  /* 0x000000c7d5b77221 */ /* 0x000fe20000010000 */
[----:B------:R-:W-:-:S05]  /*bf70*/  @P0 BRA `(.L_x_802) ;  /* 0xffffb48000000947 */ /* 0x000fca000383ffff */
.L_x_801:
[----:B------:R-:W2:Y:S01]  /*bf80*/  LDL.LU R4, [R1+0x2c] ;  /* 0x00002c0001047983 */ /* 0x000ea20000300800 */
[----:B------:R-:W-:-:S02]  /*bf90*/  MOV R7, 0xff800000 ;  /* 0xff80000000077802 */ /* 0x000fc40000000f00 */
[----:B------:R-:W-:Y:S01]  /*bfa0*/  MOV R8, 0xff800000 ;  /* 0xff80000000087802 */ /* 0x000fe20000000f00 */
[----:B------:R-:W1:Y:S01]  /*bfb0*/  SHFL.BFLY PT, R3, R183, 0x2, 0x1f ;  /* 0x0c401f00b7037f89 */ /* 0x000e6200000e0000 */
[----:B------:R-:W-:Y:S01]  /*bfc0*/  PLOP3.LUT P2, PT, PT, PT, PT, 0x8, 0x0 ;  /* 0x000000000000781c */ /* 0x000fe20003f4e170 */
[----:B-1----:R-:W-:-:S05]  /*bfd0*/  FADD.FTZ R183, R3, R183 ;  /* 0x000000b703b77221 */ /* 0x002fca0000010000 */
[----:B------:R-:W1:Y:S02]  /*bfe0*/  SHFL.BFLY PT, R3, R183, 0x1, 0x1f ;  /* 0x0c201f00b7037f89 */ /* 0x000e6400000e0000 */
[----:B-1----:R-:W-:-:S05]  /*bff0*/  FADD.FTZ R3, R3, R183 ;  /* 0x000000b703037221 */ /* 0x002fca0000010000 */
[----:B------:R-:W-:-:S13]  /*c000*/  FSETP.NE.FTZ.AND P0, PT, R3, RZ, PT ;  /* 0x000000ff0300720b */ /* 0x000fda0003f15000 */
[----:B------:R-:W-:-:S05]  /*c010*/  @P0 MOV R9, 0x3f317218 ;  /* 0x3f31721800090802 */ /* 0x000fca0000000f00 */
[----:B------:R-:W-:Y:S01]  /*c020*/  @P0 FMUL.FTZ R9, R9, c[0x0][0x2d0] ;  /* 0x0000b40009090a20 */ /* 0x000fe20000410000 */
[----:B--2---:R-:W1:Y:S02]  /*c030*/  SHFL.BFLY PT, R6, R4, 0x2, 0x1f ;  /* 0x0c401f0004067f89 */ /* 0x004e6400000e0000 */
[----:B-1----:R-:W-:-:S05]  /*c040*/  FADD.FTZ R6, R6, R4 ;  /* 0x0000000406067221 */ /* 0x002fca0000010000 */
[----:B------:R-:W1:Y:S02]  /*c050*/  SHFL.BFLY PT, R4, R6, 0x1, 0x1f ;  /* 0x0c201f0006047f89 */ /* 0x000e6400000e0000 */
[----:B-1----:R-:W-:Y:S02]  /*c060*/  FADD.FTZ R6, R6, R4 ;  /* 0x0000000406067221 */ /* 0x002fe40000010000 */
[----:B------:R-:W-:-:S03]  /*c070*/  CS2R R4, SRZ ;  /* 0x0000000000047805 */ /* 0x000fc6000001ff00 */
[----:B------:R-:W-:-:S03]  /*c080*/  FSETP.NE.FTZ.AND P1, PT, R6, RZ, PT ;  /* 0x000000ff0600720b */ /* 0x000fc60003f35000 */
[----:B------:R-:W1:Y:S08]  /*c090*/  @P0 MUFU.RCP R4, R3 ;  /* 0x0000000300040308 */ /* 0x000e700000001000 */
[----:B------:R-:W2:Y:S02]  /*c0a0*/  @P0 MUFU.LG2 R3, R3 ;  /* 0x0000000300030308 */ /* 0x000ea40000000c00 */
[----:B------:R-:W-:-:S05]  /*c0b0*/  @P1 MOV R10, 0x3f317218 ;  /* 0x3f317218000a1802 */ /* 0x000fca0000000f00 */
[----:B------:R-:W-:Y:S01]  /*c0c0*/  @P1 FMUL.FTZ R10, R10, c[0x0][0x2d0] ;  /* 0x0000b4000a0a1a20 */ /* 0x000fe20000410000 */
[----:B------:R-:W3:Y:S01]  /*c0d0*/  @P1 MUFU.RCP R5, R6 ;  /* 0x0000000600051308 */ /* 0x000ee20000001000 */
[C---:B-1----:R-:W-:Y:S02]  /*c0e0*/  FMUL.FTZ R178, R4.reuse, R178 ;  /* 0x000000b204b27220 */ /* 0x042fe40000410000 */
[C---:B------:R-:W-:Y:S02]  /*c0f0*/  FMUL.FTZ R179, R4.reuse, R179 ;  /* 0x000000b304b37220 */ /* 0x040fe40000410000 */
[C---:B------:R-:W-:Y:S02]  /*c100*/  FMUL.FTZ R174, R4.reuse, R174 ;  /* 0x000000ae04ae7220 */ /* 0x040fe40000410000 */
[----:B------:R-:W-:Y:S01]  /*c110*/  FMUL.FTZ R175, R4, R175 ;  /* 0x000000af04af7220 */ /* 0x000fe20000410000 */
[----:B------:R-:W1:Y:S01]  /*c120*/  @P1 MUFU.LG2 R6, R6 ;  /* 0x0000000600061308 */ /* 0x000e620000000c00 */
[----:B--2---:R-:W-:-:S02]  /*c130*/  @P0 FMUL.FTZ R3, R3, 0.69314718246459960938 ;  /* 0x3f31721803030820 */ /* 0x004fc40000410000 */
[C---:B------:R-:W-:Y:S02]  /*c140*/  FMUL.FTZ R170, R4.reuse, R170 ;  /* 0x000000aa04aa7220 */ /* 0x040fe40000410000 */
[C---:B------:R-:W-:Y:S02]  /*c150*/  FMUL.FTZ R171, R4.reuse, R171 ;  /* 0x000000ab04ab7220 */ /* 0x040fe40000410000 */
[----:B------:R-:W-:Y:S02]  /*c160*/  FMUL.FTZ R166, R4, R166 ;  /* 0x000000a604a67220 */ /* 0x000fe40000410000 */
[C---:B---3--:R-:W-:Y:S02]  /*c170*/  FMUL.FTZ R176, R5.reuse, R176 ;  /* 0x000000b005b07220 */ /* 0x048fe40000410000 */
[C---:B------:R-:W-:Y:S02]  /*c180*/  FMUL.FTZ R177, R5.reuse, R177 ;  /* 0x000000b105b17220 */ /* 0x040fe40000410000 */
[----:B------:R-:W-:-:S02]  /*c190*/  FMUL.FTZ R172, R5, R172 ;  /* 0x000000ac05ac7220 */ /* 0x000fc40000410000 */
[C---:B------:R-:W-:Y:S02]  /*c1a0*/  FMUL.FTZ R173, R5.reuse, R173 ;  /* 0x000000ad05ad7220 */ /* 0x040fe40000410000 */
[----:B-1----:R-:W-:Y:S02]  /*c1b0*/  @P1 FMUL.FTZ R6, R6, 0.69314718246459960938 ;  /* 0x3f31721806061820 */ /* 0x002fe40000410000 */
        /* <DEDUP_REMOVED lines=58> */
[----:B------:R-:W-:Y:S02]  /*c560*/  FMUL.FTZ R128, R5, R128 ;  /* 0x0000008005807220 */ /* 0x000fe40000410000 */
        /* <DEDUP_REMOVED lines=57> */
[----:B------:R-:W-:Y:S02]  /*c900*/  FMUL.FTZ R4, R4, R131 ;  /* 0x0000008304047220 */ /* 0x000fe40000410000 */
[----:B------:R-:W-:-:S02]  /*c910*/  @P1 FFMA.FTZ R7, R10, R2, R6 ;  /* 0x000000020a071223 */ /* 0x000fc40000010006 */
[----:B------:R-:W-:Y:S02]  /*c920*/  @P0 FFMA.FTZ R8, R9, R0, R3 ;  /* 0x0000000009080223 */ /* 0x000fe40000010003 */
.L_x_793:
[----:B------:R-:W-:Y:S01]  /*c930*/  USHF.R.S32.HI UR8, URZ, 0x1f, UR9 ;  /* 0x0000001f3f087899 */ /* 0x000fe20008011409 */
[----:B------:R-:W-:Y:S05]  /*c940*/  @P2 BRA `(.L_x_805) ;  /* 0x00001be000002947 */ /* 0x000fea0003800000 */
[----:B-----5:R-:W1:Y:S01]  /*c950*/  S2R R0, SR_TID.X ;  /* 0x0000000000007919 */ /* 0x020e620000002100 */
        /* <DEDUP_REMOVED lines=194> */
.L_x_806:
[----:B-1----:R-:W-:Y:S01]  /*d580*/  SHF.R.S32.HI R9, RZ, 0x1f, R10 ;  /* 0x0000001fff097819 */ /* 0x002fe2000001140a */
[----:B------:R-:W1:Y:S01]  /*d590*/  S2R R73, SR_CTAID.X ;  /* 0x0000000000497919 */ /* 0x000e620000002500 */
[----:B------:R-:W-:Y:S01]  /*d5a0*/  LOP3.LUT R5, R6, 0xffffffe0, RZ, 0xc0, !PT ;  /* 0xffffffe006057812 */ /* 0x000fe200078ec0ff */
[----:B------:R-:W-:Y:S01]  /*d5b0*/  IMAD.MOV.U32 R6, RZ, RZ, c[0x0][0x4e8] ;  /* 0x00013a00ff067624 */ /* 0x000fe200078e00ff */
[----:B------:R-:W-:Y:S01]  /*d5c0*/  LEA.HI R9, R9, R10, RZ, 0x3 ;  /* 0x0000000a09097211 */ /* 0x000fe200078f18ff */
[----:B------:R-:W-:Y:S01]  /*d5d0*/  ULDC.64 UR4, c[0x0][0x3a0] ;  /* 0x0000e80000047ab9 */ /* 0x000fe20000000a00 */
[----:B------:R-:W-:Y:S01]  /*d5e0*/  BSSY B0, `(.L_x_807) ;  /* 0x0000097000007945 */ /* 0x000fe20003800000 */
[----:B------:R-:W-:Y:S01]  /*d5f0*/  IMAD.IADD R5, R0, 0x1, -R5 ;  /* 0x0000000100057824 */ /* 0x000fe200078e0a05 */
[----:B------:R-:W-:Y:S01]  /*d600*/  LOP3.LUT R9, R9, 0xffffff8, RZ, 0xc0, !PT ;  /* 0x0ffffff809097812 */ /* 0x000fe200078ec0ff */
[----:B------:R-:W-:Y:S01]  /*d610*/  UMOV UR15, UR17 ;  /* 0x00000011000f7c82 */ /* 0x000fe20008000000 */
[----:B------:R-:W-:Y:S01]  /*d620*/  ISETP.NE.AND P1, PT, R6, 0x1, PT ;  /* 0x000000010600780c */ /* 0x000fe20003f25270 */
        /* <DEDUP_REMOVED lines=16> */
[----:B------:R-:W-:Y:S01]  /*d730*/  LEA.HI R3, R2, R0, RZ, 0x3 ;  /* 0x0000000002037211 */ /* 0x000fe200078f18ff */
[----:B------:R-:W-:Y:S01]  /*d740*/  USEL UR16, UR16, URZ, !UP1 ;  /* 0x0000003f10107287 */ /* 0x000fe2000c800000 */
[--C-:B------:R-:W-:Y:S01]  /*d750*/  IMAD R9, R9, 0x8, R6.reuse ;  /* 0x0000000809097824 */ /* 0x100fe200078e0206 */
[----:B------:R-:W-:Y:S01]  /*d760*/  UIMAD.WIDE.U32 UR14, UR9, UR6, UR14 ;  /* 0x00000006090e72a5 */ /* 0x000fe2000f8e000e */
[----:B------:R-:W-:Y:S01]  /*d770*/  LOP3.LUT R10, R3, 0xfffffff8, RZ, 0xc0, !PT ;  /* 0xfffffff8030a7812 */ /* 0x000fe200078ec0ff */
[----:B------:R-:W-:Y:S01]  /*d780*/  UIMAD UR10, UR9, UR7, UR10 ;  /* 0x00000007090a72a4 */ /* 0x000fe2000f8e020a */
[----:B------:R-:W-:Y:S01]  /*d790*/  SHF.R.S32.HI R3, RZ, 0x3, R3 ;  /* 0x00000003ff037819 */ /* 0x000fe20000011403 */
[----:B------:R-:W-:Y:S01]  /*d7a0*/  USEL UR11, UR11, URZ, !UP1 ;  /* 0x0000003f0b0b7287 */ /* 0x000fe2000c800000 */
[C---:B-1----:R-:W-:Y:S01]  /*d7b0*/  LEA R9, R73.reuse, R9, 0x7 ;  /* 0x0000000949097211 */ /* 0x042fe200078e38ff */
[----:B------:R-:W-:Y:S01]  /*d7c0*/  ULDC.64 UR6, c[0x0][0x498] ;  /* 0x0001260000067ab9 */ /* 0x000fe20000000a00 */
[----:B------:R-:W-:Y:S01]  /*d7d0*/  IMAD R6, R73, 0x80, R6 ;  /* 0x0000008049067824 */ /* 0x000fe200078e0206 */
[----:B------:R-:W-:Y:S01]  /*d7e0*/  UIMAD UR20, UR16, UR6, URZ ;  /* 0x00000006101472a4 */ /* 0x000fe2000f8e023f */
[----:B------:R-:W-:Y:S01]  /*d7f0*/  IMAD.SHL.U32 R12, R3, 0x40, RZ ;  /* 0x00000040030c7824 */ /* 0x000fe200078e00ff */
[----:B------:R-:W-:Y:S01]  /*d800*/  UIADD3 UR15, UR15, UR10, URZ ;  /* 0x0000000a0f0f7290 */ /* 0x000fe2000fffe03f */
[----:B------:R-:W-:Y:S01]  /*d810*/  @P1 IMAD.HI.U32 R5, R9, c[0x0][0x4ec], RZ ;  /* 0x00013b0009051a27 */ /* 0x000fe200078e00ff */
[----:B------:R-:W-:-:S02]  /*d820*/  UIMAD UR7, UR11, UR7, UR20 ;  /* 0x000000070b0772a4 */ /* 0x000fc4000f8e0214 */
[----:B------:R-:W-:Y:S01]  /*d830*/  UIMAD.WIDE.U32 UR14, UR11, UR6, UR14 ;  /* 0x000000060b0e72a5 */ /* 0x000fe2000f8e000e */
[----:B------:R-:W-:Y:S01]  /*d840*/  IMAD.MOV.U32 R16, RZ, RZ, R9 ;  /* 0x000000ffff107224 */ /* 0x000fe200078e0009 */
[----:B------:R-:W-:Y:S01]  /*d850*/  @P1 SHF.R.U32.HI R16, RZ, c[0x0][0x4f0], R5 ;  /* 0x00013c00ff101a19 */ /* 0x000fe20000011605 */
[----:B------:R-:W-:Y:S01]  /*d860*/  ULDC.64 UR4, c[0x0][0x3e8] ;  /* 0x0000fa0000047ab9 */ /* 0x000fe20000000a00 */
[----:B------:R-:W-:Y:S01]  /*d870*/  LEA.HI R5, R2, R0, RZ, 0x6 ;  /* 0x0000000002057211 */ /* 0x000fe200078f30ff */
[----:B------:R-:W-:Y:S01]  /*d880*/  IMAD.IADD R0, R0, 0x1, -R10 ;  /* 0x0000000100007824 */ /* 0x000fe200078e0a0a */
[--C-:B------:R-:W-:Y:S01]  /*d890*/  SHF.R.S32.HI R10, RZ, 0x1f, R16.reuse ;  /* 0x0000001fff0a7819 */ /* 0x100fe20000011410 */
[----:B------:R-:W-:Y:S01]  /*d8a0*/  IMAD.MOV R2, RZ, RZ, -R16 ;  /* 0x000000ffff027224 */ /* 0x000fe200078e0a10 */
[----:B------:R-:W-:Y:S01]  /*d8b0*/  IADD3 R16, P0, R16, UR14, RZ ;  /* 0x0000000e10107c10 */ /* 0x000fe2000ff1e0ff */
[----:B------:R-:W-:Y:S01]  /*d8c0*/  UIMAD UR8, UR8, UR4, URZ ;  /* 0x00000004080872a4 */ /* 0x000fe2000f8e023f */
[----:B------:R-:W-:Y:S01]  /*d8d0*/  LOP3.LUT R12, R12, 0x1c0, RZ, 0xc0, !PT ;  /* 0x000001c00c0c7812 */ /* 0x000fe200078ec0ff */
[----:B------:R-:W-:Y:S01]  /*d8e0*/  IMAD R9, R2, c[0x0][0x4e8], R9 ;  /* 0x00013a0002097a24 */ /* 0x000fe200078e0209 */
[----:B------:R-:W-:Y:S01]  /*d8f0*/  UIADD3 UR19, UR19, UR17, URZ ;  /* 0x0000001113137290 */ /* 0x000fe2000fffe03f */
[----:B------:R-:W-:Y:S01]  /*d900*/  IMAD.U32 R2, RZ, RZ, UR7 ;  /* 0x00000007ff027e24 */ /* 0x000fe2000f8e00ff */
[----:B------:R-:W-:Y:S01]  /*d910*/  UIMAD UR5, UR9, UR5, UR8 ;  /* 0x00000005090572a4 */ /* 0x000fe2000f8e0208 */
[----:B------:R-:W-:Y:S01]  /*d920*/  IMAD.SHL.U32 R5, R5, 0x8, RZ ;  /* 0x0000000805057824 */ /* 0x000fe200078e00ff */
[----:B------:R-:W-:Y:S01]  /*d930*/  SHF.R.S32.HI R11, RZ, 0x1f, R9 ;  /* 0x0000001fff0b7819 */ /* 0x000fe20000011409 */
[----:B------:R-:W-:Y:S01]  /*d940*/  UIMAD.WIDE.U32 UR18, UR9, UR4, UR18 ;  /* 0x00000004091272a5 */ /* 0x000fe2000f8e0012 */
[----:B------:R-:W-:Y:S01]  /*d950*/  IADD3.X R17, R10, UR15, R2, P0, !PT ;  /* 0x0000000f0a117c10 */ /* 0x000fe200087fe402 */
[----:B------:R-:W-:Y:S01]  /*d960*/  ULDC.64 UR6, c[0x0][0x3f0] ;  /* 0x0000fc0000067ab9 */ /* 0x000fe20000000a00 */
[----:B------:R-:W-:Y:S01]  /*d970*/  LEA R2, R0, R3, 0x5 ;  /* 0x0000000300027211 */ /* 0x000fe200078e28ff */
[----:B------:R-:W-:Y:S01]  /*d980*/  IMAD R11, R11, c[0x0][0x488], RZ ;  /* 0x000122000b0b7a24 */ /* 0x000fe200078e02ff */
[----:B------:R-:W-:Y:S01]  /*d990*/  UIMAD UR16, UR16, UR6, URZ ;  /* 0x00000006101072a4 */ /* 0x000fe2000f8e023f */
[----:B------:R-:W-:Y:S01]  /*d9a0*/  IMAD.WIDE.U32 R16, R9, c[0x0][0x488], R16 ;  /* 0x0001220009107a25 */ /* 0x000fe200078e0010 */
[----:B------:R-:W-:-:S02]  /*d9b0*/  UIADD3 UR19, UR19, UR5, URZ ;  /* 0x0000000513137290 */ /* 0x000fc4000fffe03f */
[----:B------:R-:W-:Y:S01]  /*d9c0*/  UIMAD UR7, UR11, UR7, UR16 ;  /* 0x000000070b0772a4 */ /* 0x000fe2000f8e0210 */
[----:B------:R-:W-:Y:S01]  /*d9d0*/  IMAD R11, R9, c[0x0][0x48c], R11 ;  /* 0x00012300090b7a24 */ /* 0x000fe200078e020b */
[----:B------:R-:W-:Y:S01]  /*d9e0*/  LEA R10, P0, R16, c[0x0][0x450], 0x2 ;  /* 0x00011400100a7a11 */ /* 0x000fe200078010ff */
[----:B------:R-:W-:Y:S01]  /*d9f0*/  IMAD R2, R73, 0x80, R2 ;  /* 0x0000008049027824 */ /* 0x000fe200078e0202 */
[----:B------:R-:W-:Y:S01]  /*da00*/  SHF.R.U32.HI R9, RZ, 0x3, R12 ;  /* 0x00000003ff097819 */ /* 0x000fe2000001160c */
[----:B------:R-:W-:Y:S01]  /*da10*/  IMAD.SHL.U32 R0, R0, 0x8, RZ ;  /* 0x0000000800007824 */ /* 0x000fe200078e00ff */
[----:B------:R-:W-:Y:S01]  /*da20*/  UIMAD.WIDE.U32 UR18, UR11, UR6, UR18 ;  /* 0x000000060b1272a5 */ /* 0x000fe2000f8e0012 */
[----:B------:R-:W-:Y:S02]  /*da30*/  IMAD.IADD R11, R17, 0x1, R11 ;  /* 0x00000001110b7824 */ /* 0x000fe400078e020b */
[----:B------:R-:W-:Y:S01]  /*da40*/  @P1 IMAD.HI.U32 R13, R2, c[0x0][0x4ec], RZ ;  /* 0x00013b00020d1a27 */ /* 0x000fe200078e00ff */
[----:B------:R-:W-:Y:S01]  /*da50*/  LOP3.LUT R12, R12, 0x38, R0, 0xf8, !PT ;  /* 0x000000380c0c7812 */ /* 0x000fe200078ef800 */
[----:B------:R-:W-:Y:S01]  /*da60*/  UIADD3 UR7, UR19, UR7, URZ ;  /* 0x0000000713077290 */ /* 0x000fe2000fffe03f */
[----:B------:R-:W-:Y:S01]  /*da70*/  LEA.HI.X R11, R16, c[0x0][0x454], R11, 0x2, P0 ;  /* 0x00011500100b7a11 */ /* 0x000fe200000f140b */
[----:B------:R-:W-:Y:S01]  /*da80*/  IMAD.MOV.U32 R14, RZ, RZ, R2 ;  /* 0x000000ffff0e7224 */ /* 0x000fe200078e0002 */
[----:B------:R-:W-:Y:S01]  /*da90*/  @P1 SHF.R.U32.HI R14, RZ, c[0x0][0x4f0], R13 ;  /* 0x00013c00ff0e1a19 */ /* 0x000fe2000001160d */
[----:B------:R-:W-:Y:S01]  /*daa0*/  IMAD.U32 R19, RZ, RZ, UR19 ;  /* 0x00000013ff137e24 */ /* 0x000fe2000f8e00ff */
[----:B------:R-:W-:Y:S01]  /*dab0*/  LOP3.LUT R9, R12, R9, RZ, 0x3c, !PT ;  /* 0x000000090c097212 */ /* 0x000fe200078e3cff */
[----:B------:R-:W-:Y:S01]  /*dac0*/  SHFL.IDX PT, R13, R11, RZ, 0x1c1f ;  /* 0x001c1fff0b0d7589 */ /* 0x000fe200000e0000 */
[--C-:B------:R-:W-:Y:S01]  /*dad0*/  SHF.R.S32.HI R16, RZ, 0x1f, R14.reuse ;  /* 0x0000001fff107819 */ /* 0x100fe2000001140e */
[----:B------:R-:W-:Y:S01]  /*dae0*/  IMAD.MOV R15, RZ, RZ, -R14 ;  /* 0x000000ffff0f7224 */ /* 0x000fe200078e0a0e */
[----:B------:R-:W-:Y:S01]  /*daf0*/  MOV R18, UR18 ;  /* 0x0000001200127c02 */ /* 0x000fe20008000f00 */
[----:B------:R-:W1:Y:S01]  /*db00*/  SHFL.IDX PT, R12, R10, RZ, 0x1c1f ;  /* 0x001c1fff0a0c7589 */ /* 0x000e6200000e0000 */
[----:B------:R-:W-:Y:S01]  /*db10*/  IMAD.U32 R19, RZ, RZ, UR7 ;  /* 0x00000007ff137e24 */ /* 0x000fe2000f8e00ff */
[----:B------:R-:W-:Y:S01]  /*db20*/  LOP3.LUT R5, R9, 0x7ffffe00, R5, 0xf8, !PT ;  /* 0x7ffffe0009057812 */ /* 0x000fe200078ef805 */
[----:B------:R-:W-:Y:S01]  /*db30*/  IMAD R15, R15, c[0x0][0x4e8], R2 ;  /* 0x00013a000f0f7a24 */ /* 0x000fe200078e0202 */
[----:B------:R-:W-:Y:S01]  /*db40*/  SHFL.IDX PT, R10, R10, 0x1, 0x1c1f ;  /* 0x003c1f000a0a7f89 */ /* 0x000fe200000e0000 */
[----:B-----5:R-:W-:Y:S01]  /*db50*/  IMAD R2, R4, c[0x0][0x4e8], RZ ;  /* 0x00013a0004027a24 */ /* 0x020fe200078e02ff */
[----:B------:R-:W-:Y:S01]  /*db60*/  IADD3 R4, R6, 0x8, RZ ;  /* 0x0000000806047810 */ /* 0x000fe20007ffe0ff */
[----:B------:R-:W-:Y:S01]  /*db70*/  IMAD R16, R16, c[0x0][0x3e0], RZ ;  /* 0x0000f80010107a24 */ /* 0x000fe200078e02ff */
[----:B------:R-:W2:Y:S01]  /*db80*/  SHFL.IDX PT, R11, R11, 0x1, 0x1c1f ;  /* 0x003c1f000b0b7f89 */ /* 0x000ea200000e0000 */
[----:B------:R-:W-:Y:S01]  /*db90*/  IMAD.WIDE.U32 R18, R14, c[0x0][0x3e0], R18 ;  /* 0x0000f8000e127a25 */ /* 0x000fe200078e0012 */
[----:B------:R-:W-:-:S02]  /*dba0*/  ISETP.GE.OR P1, PT, R6, R2, P2 ;  /* 0x000000020600720c */ /* 0x000fc40001726670 */
[----:B------:R-:W-:Y:S01]  /*dbb0*/  ISETP.GE.OR P0, PT, R4, R2, P2 ;  /* 0x000000020400720c */ /* 0x000fe20001706670 */
[----:B------:R-:W-:Y:S01]  /*dbc0*/  IMAD R16, R14, c[0x0][0x3e4], R16 ;  /* 0x0000f9000e107a24 */ /* 0x000fe200078e0210 */
[----:B------:R-:W-:Y:S01]  /*dbd0*/  SHF.R.S32.HI R6, RZ, 0x1f, R15 ;  /* 0x0000001fff067819 */ /* 0x000fe2000001140f */
[----:B------:R-:W-:-:S03]  /*dbe0*/  IMAD R73, R73, 0x80, R3 ;  /* 0x0000008049497824 */ /* 0x000fc600078e0203 */
[----:B------:R-:W-:Y:S01]  /*dbf0*/  IADD3 R19, R19, R16, RZ ;  /* 0x0000001013137210 */ /* 0x000fe20007ffe0ff */
[----:B------:R-:W-:Y:S02]  /*dc00*/  IMAD R6, R6, c[0x0][0x3d8], RZ ;  /* 0x0000f60006067a24 */ /* 0x000fe400078e02ff */
[----:B------:R-:W-:Y:S02]  /*dc10*/  IMAD.SHL.U32 R16, R5, 0x2, RZ ;  /* 0x0000000205107824 */ /* 0x000fe400078e00ff */
[C---:B------:R-:W-:Y:S01]  /*dc20*/  IMAD R17, R15.reuse, c[0x0][0x3dc], R6 ;  /* 0x0000f7000f117a24 */ /* 0x040fe200078e0206 */
[----:B-1----:R1:W-:Y:S01]  /*dc30*/  @!P1 ST.E [R12.64], R7 ;  /* 0x000000070c009985 */ /* 0x0023e2000c10190c */
[----:B------:R-:W-:-:S04]  /*dc40*/  IMAD.WIDE.U32 R74, R15, c[0x0][0x3d8], R18 ;  /* 0x0000f6000f4a7a25 */ /* 0x000fc800078e0012 */
[----:B------:R-:W-:Y:S01]  /*dc50*/  IMAD.IADD R17, R75, 0x1, R17 ;  /* 0x000000014b117824 */ /* 0x000fe200078e0211 */
[----:B--2---:R1:W-:Y:S01]  /*dc60*/  @!P0 ST.E [R10.64], R8 ;  /* 0x000000080a008985 */ /* 0x0043e2000c10190c */
        /* <DEDUP_REMOVED lines=46> */
.L_x_808:
[----:B--234-:R-:W-:Y:S05]  /*df50*/  BSYNC B0 ;  /* 0x0000000000007941 */ /* 0x01cfea0003800000 */
.L_x_807:
        /* <DEDUP_REMOVED lines=30> */
.L_x_810:
[----:B------:R-:W-:Y:S05]  /*e140*/  BSYNC B0 ;  /* 0x0000000000007941 */ /* 0x000fea0003800000 */
.L_x_809:
        /* <DEDUP_REMOVED lines=30> */
.L_x_812:
[----:B------:R-:W-:Y:S05]  /*e330*/  BSYNC B0 ;  /* 0x0000000000007941 */ /* 0x000fea0003800000 */
.L_x_811:
        /* <DEDUP_REMOVED lines=31> */
.L_x_805:
        /* <DEDUP_REMOVED lines=10> */
[----:B-----5:R-:W2:Y:S01]  /*e5d0*/  @P0 LDG.E R0, [R6.64] ;  /* 0x0000000c06000981 */ /* 0x020ea2000c1e1900 */
        /* <DEDUP_REMOVED lines=20> */
.L_x_813:
        /* <DEDUP_REMOVED lines=43> */
.L_x_815:
[----:B------:R-:W-:Y:S05]  /*e9d0*/  BSYNC B0 ;  /* 0x0000000000007941 */ /* 0x000fea0003800000 */
.L_x_814:
        /* <DEDUP_REMOVED lines=20> */
[----:B------:R-:W-:Y:S01]  /*eb20*/  UIMAD UR7, UR9, UR5, UR7 ;  /* 0x00000005090772a4 */ /* 0x000fe2000f8e0207 */
[C---:B-1----:R-:W-:Y:S02]  /*eb30*/  IMAD R4, R0.reuse, 0x80, R4 ;  /* 0x0000008000047824 */ /* 0x042fe400078e0204 */
[----:B------:R-:W-:Y:S01]  /*eb40*/  IMAD R3, R0, 0x80, R3 ;  /* 0x0000008000037824 */ /* 0x000fe200078e0203 */
[----:B------:R-:W-:Y:S01]  /*eb50*/  ULDC.64 UR4, c[0x0][0x3f0] ;  /* 0x0000fc0000047ab9 */ /* 0x000fe20000000a00 */
[----:B------:R-:W-:Y:S01]  /*eb60*/  IADD3 R8, R9, 0x40, RZ ;  /* 0x0000004009087810 */ /* 0x000fe20007ffe0ff */
[----:B------:R-:W-:Y:S01]  /*eb70*/  UIMAD UR6, UR6, UR4, URZ ;  /* 0x00000004060672a4 */ /* 0x000fe2000f8e023f */
[----:B------:R-:W-:Y:S01]  /*eb80*/  @P0 IMAD.HI.U32 R2, R3, c[0x0][0x4ec], RZ ;  /* 0x00013b0003020a27 */ /* 0x000fe200078e00ff */
[----:B------:R-:W-:-:S02]  /*eb90*/  UIADD3 UR17, UR7, UR17, URZ ;  /* 0x0000001107117290 */ /* 0x000fc4000fffe03f */
        /* <DEDUP_REMOVED lines=49> */
.L_x_817:
[----:B------:R-:W-:Y:S05]  /*eeb0*/  BSYNC B0 ;  /* 0x0000000000007941 */ /* 0x000fea0003800000 */
.L_x_816:
        /* <DEDUP_REMOVED lines=27> */
.L_x_819:
[----:B------:R-:W-:Y:S05]  /*f070*/  BSYNC B0 ;  /* 0x0000000000007941 */ /* 0x000fea0003800000 */
.L_x_818:
        /* <DEDUP_REMOVED lines=27> */
.L_x_821:
[----:B------:R-:W-:Y:S05]  /*f230*/  BSYNC B0 ;  /* 0x0000000000007941 */ /* 0x000fea0003800000 */
.L_x_820:
        /* <DEDUP_REMOVED lines=28> */
.L_x_822:
        /* <DEDUP_REMOVED lines=16> */
.L_x_3546:


//--------------------- .text._ZN7cutlass13device_kernelIN5flash19enable_sm80_to_sm89INS1_16FlashAttnFwdSm80INS1_25CollectiveMainloopFwdSm80ILi8ELi1ELb0EN4cute5tupleIJNS5_1CILi128EEENS7_ILi48EEENS7_ILi256EEEEEELi256ENS_6half_tEfNS_4arch4Sm80ELb0ELb0ELb1ELb1ELb1ELb1ELb1ELb0EEENS1_21CollectiveEpilogueFwdINS6_IJS8_SA_S9_EEENS6_IJNS7_ILi1EEESI_SI_EEESC_SE_Li256ELb1ELb1ELb0ELb0EEENS1_19SingleTileSchedulerILb1ELb0ELb1ELi128EEEEEEEEEvNT_6ParamsE --------------------------
	.section	.text._ZN7cutlass13device_kernelIN5flash19enable_sm80_to_sm89INS1_16FlashAttnFwdSm80INS1_25CollectiveMainloopFwdSm80ILi8ELi1ELb0EN4cute5tupleIJNS5_1CILi128EEENS7_ILi48EEENS7_ILi256EEEEEELi256ENS_6half_tEfNS_4arch4Sm80ELb0ELb0ELb1ELb1ELb1ELb1ELb1ELb0EEENS1_21CollectiveEpilogueFwdINS6_IJS8_SA_S9_EEENS6_IJNS7_ILi1EEESI_SI_EEESC_SE_Li256ELb1ELb1ELb0ELb0EEENS1_19SingleTileSchedulerILb1ELb0ELb1ELi128EEEEEEEEEvNT_6ParamsE,"ax",@progbits
	.sectioninfo	@"SHI_REGISTERS=255"
	.align	128
.text._ZN7cutlass13device_kernelIN5flash19enable_sm80_to_sm89INS1_16FlashAttnFwdSm80INS1_25CollectiveMainloopFwdSm80ILi8ELi1ELb0EN4cute5tupleIJNS5_1CILi128EEENS7_ILi48EEENS7_ILi256EEEEEELi256ENS_6half_tEfNS_4arch4Sm80ELb0ELb0ELb1ELb1ELb1ELb1ELb1ELb0EEENS1_21CollectiveEpilogueFwdINS6_IJS8_SA_S9_EEENS6_IJNS7_ILi1EEESI_SI_EEESC_SE_Li256ELb1ELb1ELb0ELb0EEENS1_19SingleTileSchedulerILb1ELb0ELb1ELi128EEEEEEEEEvNT_6ParamsE:
        .type           _ZN7cutlass13device_kernelIN5flash19enable_sm80_to_sm89INS1_16FlashAttnFwdSm80INS1_25CollectiveMainloopFwdSm80ILi8ELi1ELb0EN4cute5tupleIJNS5_1CILi128EEENS7_ILi48EEENS7_ILi256EEEEEELi256ENS_6half_tEfNS_4arch4Sm80ELb0ELb0ELb1ELb1ELb1ELb1ELb1ELb0EEENS1_21CollectiveEpilogueFwdINS6_IJS8_SA_S9_EEENS6_IJNS7_ILi1EEESI_SI_EEESC_SE_Li256ELb1ELb1ELb0ELb0EEENS1_19SingleTileSchedulerILb1ELb0ELb1ELi128EEEEEEEEEvNT_6ParamsE,@function
        .size           _ZN7cutlass13device_kernelIN5flash19enable_sm80_to_sm89INS1_16FlashAttnFwdSm80INS1_25CollectiveMainloopFwdSm80ILi8ELi1ELb0EN4cute5tupleIJNS5_1CILi128EEENS7_ILi48EEENS7_ILi256EEEEEELi256ENS_6half_tEfNS_4arch4Sm80ELb0ELb0ELb1ELb1ELb1ELb1ELb1ELb0EEENS1_21CollectiveEpilogueFwdINS6_IJS8_SA_S9_EEENS6_IJNS7_ILi1EEESI_SI_EEESC_SE_Li256ELb1ELb1ELb0ELb0EEENS1_19SingleTileSchedulerILb1ELb0ELb1ELi128EEEEEEEEEvNT_6ParamsE,(.L_x_3547 - _ZN7cutlass13device_kernelIN5flash19enable_sm80_to_sm89INS1_16FlashAttnFwdSm80INS1_25CollectiveMainloopFwdSm80ILi8ELi1ELb0EN4cute5tupleIJNS5_1CILi128EEENS7_ILi48EEENS7_ILi256EEEEEELi256ENS_6half_tEfNS_4arch4Sm80ELb0ELb0ELb1ELb1ELb1ELb1ELb1ELb0EEENS1_21CollectiveEpilogueFwdINS6_IJS8_SA_S9_EEENS6_IJNS7_ILi1EEESI_SI_EEESC_SE_Li256ELb1ELb1ELb0ELb0EEENS1_19SingleTileSchedulerILb1ELb0ELb1ELi128EEEEEEEEEvNT_6ParamsE)
        .other          _ZN7cutlass13device_kernelIN5flash19enable_sm80_to_sm89INS1_16FlashAttnFwdSm80INS1_25CollectiveMainloopFwdSm80ILi8ELi1ELb0EN4cute5tupleIJNS5_1CILi128EEENS7_ILi48EEENS7_ILi256EEEEEELi256ENS_6half_tEfNS_4arch4Sm80ELb0ELb0ELb1ELb1ELb1ELb1ELb1ELb0EEENS1_21CollectiveEpilogueFwdINS6_IJS8_SA_S9_EEENS6_IJNS7_ILi1EEESI_SI_EEESC_SE_Li256ELb1ELb1ELb0ELb0EEENS1_19SingleTileSchedulerILb1ELb0ELb1ELi128EEEEEEEEEvNT_6ParamsE,@"STO_CUDA_ENTRY STV_DEFAULT"
_ZN7cutlass13device_kernelIN5flash19enable_sm80_to_sm89INS1_16FlashAttnFwdSm80INS1_25CollectiveMainloopFwdSm80ILi8ELi1ELb0EN4cute5tupleIJNS5_1CILi128EEENS7_ILi48EEENS7_ILi256EEEEEELi256ENS_6half_tEfNS_4arch4Sm80ELb0ELb0ELb1ELb1ELb1ELb1ELb1ELb0EEENS1_21CollectiveEpilogueFwdINS6_IJS8_SA_S9_EEENS6_IJNS7_ILi1EEESI_SI_EEESC_SE_Li256ELb1ELb1ELb0ELb0EEENS1_19SingleTileSchedulerILb1ELb0ELb1ELi128EEEEEEEEEvNT_6ParamsE:
[----:B------:R-:W-:Y:S02]  /*0000*/  MOV R1, c[0x0][0x28] ;  /* 0x00000a0000017a02 */ /* 0x000fe40000000f00 */
[----:B------:R-:W1:Y:S01]  /*0010*/  S2R R224, SR_TID.X ;  /* 0x0000000000e07919 */ /* 0x000e620000002100 */
[----:B------:R-:W-:Y:S01]  /*0020*/  MOV R7, 0x4 ;  /* 0x0000000400077802 */ /* 0x000fe20000000f00 */
[----:B------:R-:W-:Y:S02]  /*0030*/  ULDC.64 UR16, c[0x0][0x118] ;  /* 0x0000460000107ab9 */ /* 0x000fe40000000a00 */
[----:B------:R-:W2:Y:S04]  /*0040*/  S2R R226, SR_CTAID.Z ;  /* 0x0000000000e27919 */ /* 0x000ea80000002700 */
[----:B------:R-:W3:Y:S01]  /*0050*/  S2R R97, SR_CTAID.X ;  /* 0x0000000000617919 */ /* 0x000ee20000002500 */
[----:B-1----:R-:W-:Y:S01]  /*0060*/  SHF.R.U32.HI R0, RZ, 0x5, R224 ;  /* 0x00000005ff007819 */ /* 0x002fe200000116e0 */
[----:B--2---:R-:W-:-:S05]  /*0070*/  IMAD.WIDE R2, R226, R7, c[0x0][0x568] ;  /* 0x00015a00e2027625 */ /* 0x004fca00078e0207 */
[----:B------:R-:W1:Y:S02]  /*0080*/  SHFL.IDX PT, R0, R0, RZ, 0x1f ;  /* 0x00001fff00007589 */ /* 0x000e6400000e0000 */
[----:B-1----:R-:W-:-:S13]  /*0090*/  ISETP.NE.AND P0, PT, R0, RZ, PT ;  /* 0x000000ff0000720c */ /* 0x002fda0003f05270 */
[----:B------:R-:W-:Y:S05]  /*00a0*/  @!P0 BRA `(.L_x_823) ;  /* 0x0000013000008947 */ /* 0x000fea0003800000 */
[----:B---3--:R-:W-:-:S04]  /*00b0*/  ISETP.NE.U32.AND P0, PT, RZ, c[0x0][0x568], PT ;  /* 0x00015a00ff007a0c */ /* 0x008fc80003f05070 */
[----:B------:R-:W-:-:S13]  /*00c0*/  ISETP.NE.AND.EX P0, PT, RZ, c[0x0][0x56c], PT, P0 ;  /* 0x00015b00ff007a0c */ /* 0x000fda0003f05300 */
[----:B------:R-:W-:Y:S05]  /*00d0*/  @!P0 BRA `(.L_x_824) ;  /* 0x0000002000008947 */ /* 0x000fea0003800000 */
[----:B------:R1:W5:Y:S01]  /*00e0*/  LDG.E R3, [R2.64] ;  /* 0x0000001002037981 */ /* 0x000362000c1e1900 */
[----:B------:R-:W-:Y:S05]  /*00f0*/  BRA `(.L_x_825) ;  /* 0x0000009000007947 */ /* 0x000fea0003800000 */
.L_x_824:
[----:B------:R-:W-:-:S04]  /*0100*/  ISETP.NE.U32.AND P0, PT, RZ, c[0x0][0x560], PT ;  /* 0x00015800ff007a0c */ /* 0x000fc80003f05070 */
[----:B------:R-:W-:-:S13]  /*0110*/  ISETP.NE.AND.EX P0, PT, RZ, c[0x0][0x564], PT, P0 ;  /* 0x00015900ff007a0c */ /* 0x000fda0003f05300 */
[----:B------:R-:W-:Y:S05]  /*0120*/  @!P0 BRA `(.L_x_826) ;  /* 0x0000005000008947 */ /* 0x000fea0003800000 */
[----:B------:R-:W-:-:S05]  /*0130*/  IMAD.WIDE R4, R226, R7, c[0x0][0x560] ;  /* 0x00015800e2047625 */ /* 0x000fca00078e0207 */
[----:B------:R-:W2:Y:S04]  /*0140*/  LDG.E R3, [R4.64] ;  /* 0x0000001004037981 */ /* 0x000ea8000c1e1900 */
[----:B------:R-:W2:Y:S02]  /*0150*/  LDG.E R0, [R4.64+0x4] ;  /* 0x0000041004007981 */ /* 0x000ea4000c1e1900 */
[----:B--2---:R-:W-:Y:S01]  /*0160*/  IADD3 R3, -R3, R0, RZ ;  /* 0x0000000003037210 */ /* 0x004fe20007ffe1ff */
[----:B------:R-:W-:Y:S05]  /*0170*/  BRA `(.L_x_825) ;  /* 0x0000001000007947 */ /* 0x000fea0003800000 */
.L_x_826:
[----:B------:R-:W-:-:S05]  /*0180*/  MOV R3, c[0x0][0x54c] ;  /* 0x0001530000037a02 */ /* 0x000fca0000000f00 */
.L_x_825:
[----:B-----5:R-:W-:Y:S01]  /*0190*/  IMAD R3, R3, c[0x0][0x548], RZ ;  /* 0x0001520003037a24 */ /* 0x020fe200078e02ff */
[----:B------:R-:W-:-:S04]  /*01a0*/  SHF.L.U32 R0, R97, 0x7, RZ ;  /* 0x0000000761007819 */ /* 0x000fc800000006ff */
[----:B------:R-:W-:-:S04]  /*01b0*/  ISETP.GE.AND P0, PT, R0, R3, PT ;  /* 0x000000030000720c */ /* 0x000fc80003f06270 */
[----:B------:R-:W-:Y:S01]  /*01c0*/  SEL R226, R226, 0xffffffff, !P0 ;  /* 0xffffffffe2e27807 */ /* 0x000fe20004000000 */
[----:B------:R-:W-:Y:S05]  /*01d0*/  BRA `(.L_x_827) ;  /* 0x0000012000007947 */ /* 0x000fea0003800000 */
.L_x_823:
[----:B---3--:R-:W-:-:S04]  /*01e0*/  ISETP.NE.U32.AND P0, PT, RZ, c[0x0][0x568], PT ;  /* 0x00015a00ff007a0c */ /* 0x008fc80003f05070 */
[----:B------:R-:W-:-:S13]  /*01f0*/  ISETP.NE.AND.EX P0, PT, RZ, c[0x0][0x56c], PT, P0 ;  /* 0x00015b00ff007a0c */ /* 0x000fda0003f05300 */
[----:B------:R-:W-:Y:S05]  /*0200*/  @!P0 BRA `(.L_x_828) ;  /* 0x0000002000008947 */ /* 0x000fea0003800000 */
[----:B------:R1:W5:Y:S01]  /*0210*/  LDG.E R3, [R2.64] ;  /* 0x0000001002037981 */ /* 0x000362000c1e1900 */
[----:B------:R-:W-:Y:S05]  /*0220*/  BRA `(.L_x_829) ;  /* 0x0000009000007947 */ /* 0x000fea0003800000 */
.L_x_828:
        /* <DEDUP_REMOVED lines=8> */
.L_x_830:
[----:B------:R-:W-:-:S05]  /*02b0*/  MOV R3, c[0x0][0x54c] ;  /* 0x0001530000037a02 */ /* 0x000fca0000000f00 */
.L_x_829:
[----:B-----5:R-:W-:Y:S01]  /*02c0*/  IMAD R3, R3, c[0x0][0x548], RZ ;  /* 0x0001520003037a24 */ /* 0x020fe200078e02ff */
[----:B------:R-:W-:-:S04]  /*02d0*/  SHF.L.U32 R0, R97, 0x7, RZ ;  /* 0x0000000761007819 */ /* 0x000fc800000006ff */
[----:B------:R-:W-:-:S04]  /*02e0*/  ISETP.GE.AND P0, PT, R0, R3, PT ;  /* 0x000000030000720c */ /* 0x000fc80003f06270 */
[----:B------:R-:W-:-:S04]  /*02f0*/  SEL R226, R226, 0xffffffff, !P0 ;  /* 0xffffffffe2e27807 */ /* 0x000fc80004000000 */
.L_x_827:
[----:B------:R-:W-:-:S13]  /*0300*/  ISETP.GE.AND P0, PT, R226, RZ, PT ;  /* 0x000000ffe200720c */ /* 0x000fda0003f06270 */
[----:B------:R-:W-:Y:S05]  /*0310*/  @!P0 EXIT ;  /* 0x000000000000894d */ /* 0x000fea0003800000 */
[----:B------:R-:W-:Y:S01]  /*0320*/  ISETP.NE.U32.AND P0, PT, RZ, c[0x0][0x370], PT ;  /* 0x0000dc00ff007a0c */ /* 0x000fe20003f05070 */
[----:B------:R-:W-:Y:S01]  /*0330*/  IMAD.MOV.U32 R225, RZ, RZ, RZ ;  /* 0x000000ffffe17224 */ /* 0x000fe200078e00ff */
[----:B------:R-:W-:Y:S01]  /*0340*/  ISETP.NE.U32.AND P1, PT, RZ, c[0x0][0x360], PT ;  /* 0x0000d800ff007a0c */ /* 0x000fe20003f25070 */
[----:B------:R-:W-:Y:S01]  /*0350*/  IMAD.MOV.U32 R99, RZ, RZ, c[0x0][0x168] ;  /* 0x00005a00ff637624 */ /* 0x000fe200078e00ff */
[----:B------:R-:W-:Y:S01]  /*0360*/  ISETP.NE.AND.EX P2, PT, RZ, c[0x0][0x374], PT, P0 ;  /* 0x0000dd00ff007a0c */ /* 0x000fe20003f45300 */
[----:B------:R-:W-:Y:S01]  /*0370*/  CS2R R100, SRZ ;  /* 0x0000000000647805 */ /* 0x000fe2000001ff00 */
[----:B------:R-:W-:Y:S01]  /*0380*/  ISETP.NE.AND.EX P0, PT, RZ, c[0x0][0x364], PT, P1 ;  /* 0x0000d900ff007a0c */ /* 0x000fe20003f05310 */
[----:B------:R-:W-:Y:S01]  /*0390*/  IMAD.MOV.U32 R4, RZ, RZ, RZ ;  /* 0x000000ffff047224 */ /* 0x000fe200078e00ff */
[----:B------:R-:W-:Y:S01]  /*03a0*/  ISETP.NE.U32.AND P1, PT, RZ, c[0x0][0x348], PT ;  /* 0x0000d200ff007a0c */ /* 0x000fe20003f25070 */
[----:B------:R-:W-:Y:S01]  /*03b0*/  IMAD.WIDE R12, R226, R7, c[0x0][0x348] ;  /* 0x0000d200e20c7625 */ /* 0x000fe200078e0207 */
[----:B------:R-:W-:-:S02]  /*03c0*/  ISETP.NE.U32.AND P3, PT, RZ, c[0x0][0x350], PT ;  /* 0x0000d400ff007a0c */ /* 0x000fc40003f65070 */
[----:B------:R-:W-:Y:S01]  /*03d0*/  ISETP.NE.U32.AND P4, PT, RZ, c[0x0][0x358], PT ;  /* 0x0000d600ff007a0c */ /* 0x000fe20003f85070 */
[CC--:B------:R-:W-:Y:S01]  /*03e0*/  IMAD.WIDE R8, R226.reuse, R7.reuse, c[0x0][0x350] ;  /* 0x0000d400e2087625 */ /* 0x0c0fe200078e0207 */
[----:B------:R-:W-:Y:S02]  /*03f0*/  ISETP.NE.AND.EX P1, PT, RZ, c[0x0][0x34c], PT, P1 ;  /* 0x0000d300ff007a0c */ /* 0x000fe40003f25310 */
[----:B------:R-:W-:Y:S01]  /*0400*/  ISETP.NE.AND.EX P3, PT, RZ, c[0x0][0x354], PT, P3 ;  /* 0x0000d500ff007a0c */ /* 0x000fe20003f65330 */
[----:B------:R-:W-:Y:S01]  /*0410*/  @P2 IMAD.WIDE R16, R226, R7, c[0x0][0x370] ;  /* 0x0000dc00e2102625 */ /* 0x000fe200078e0207 */
[----:B------:R-:W-:-:S03]  /*0420*/  ISETP.NE.AND.EX P4, PT, RZ, c[0x0][0x35c], PT, P4 ;  /* 0x0000d700ff007a0c */ /* 0x000fc60003f85340 */
[CC--:B------:R-:W-:Y:S01]  /*0430*/  @P0 IMAD.WIDE R14, R226.reuse, R7.reuse, c[0x0][0x360] ;  /* 0x0000d800e20e0625 */ /* 0x0c0fe200078e0207 */
[----:B------:R2:W5:Y:S03]  /*0440*/  @P2 LDG.E R225, [R16.64] ;  /* 0x0000001010e12981 */ /* 0x000566000c1e1900 */
[----:B------:R-:W-:Y:S01]  /*0450*/  IMAD.WIDE R10, R226, R7, c[0x0][0x358] ;  /* 0x0000d600e20a7625 */ /* 0x000fe200078e0207 */
[----:B------:R2:W5:Y:S04]  /*0460*/  @P0 LDG.E R99, [R14.64] ;  /* 0x000000100e630981 */ /* 0x000568000c1e1900 */
[----:B------:R2:W5:Y:S04]  /*0470*/  @P1 LDG.E R101, [R12.64] ;  /* 0x000000100c651981 */ /* 0x000568000c1e1900 */
[----:B------:R2:W5:Y:S04]  /*0480*/  @P3 LDG.E R100, [R8.64] ;  /* 0x0000001008643981 */ /* 0x000568000c1e1900 */
[----:B------:R2:W5:Y:S04]  /*0490*/  @P4 LDG.E R4, [R10.64] ;  /* 0x000000100a044981 */ /* 0x000568000c1e1900 */
[----:B------:R-:W3:Y:S01]  /*04a0*/  S2R R223, SR_CTAID.Y ;  /* 0x0000000000df7919 */ /* 0x000ee20000002600 */
[----:B------:R-:W-:-:S02]  /*04b0*/  IMAD.MOV.U32 R5, RZ, RZ, c[0x0][0x2ac] ;  /* 0x0000ab00ff057624 */ /* 0x000fc400078e00ff */
[----:B-1----:R-:W-:Y:S02]  /*04c0*/  IMAD.MOV.U32 R2, RZ, RZ, c[0x0][0x228] ;  /* 0x00008a00ff027624 */ /* 0x002fe400078e00ff */
[----:B------:R-:W-:Y:S01]  /*04d0*/  IMAD R5, R5, c[0x0][0x1d0], RZ ;  /* 0x0000740005057a24 */ /* 0x000fe200078e02ff */
[----:B---3--:R-:W-:Y:S01]  /*04e0*/  SHF.R.S32.HI R96, RZ, 0x1f, R223 ;  /* 0x0000001fff607819 */ /* 0x008fe200000114df */
[----:B------:R-:W-:Y:S05]  /*04f0*/  @P0 BRA `(.L_x_831) ;  /* 0x0000004000000947 */ /* 0x000fea0003800000 */
[----:B--2---:R-:W-:Y:S05]  /*0500*/  @!P1 BRA `(.L_x_831) ;  /* 0x0000003000009947 */ /* 0x004fea0003800000 */
[----:B-----5:R-:W2:Y:S04]  /*0510*/  LDG.E R99, [R12.64] ;  /* 0x000000100c637981 */ /* 0x020ea8000c1e1900 */
[----:B------:R-:W2:Y:S02]  /*0520*/  LDG.E R0, [R12.64+0x4] ;  /* 0x000004100c007981 */ /* 0x000ea4000c1e1900 */
[----:B--2---:R-:W-:-:S02]  /*0530*/  IADD3 R99, -R99, R0, RZ ;  /* 0x0000000063637210 */ /* 0x004fc40007ffe1ff */
.L_x_831:
[----:B--2---:R-:W-:-:S04]  /*0540*/  ISETP.NE.U32.AND P0, PT, RZ, c[0x0][0x368], PT ;  /* 0x0000da00ff007a0c */ /* 0x004fc80003f05070 */
[----:B------:R-:W-:-:S13]  /*0550*/  ISETP.NE.AND.EX P0, PT, RZ, c[0x0][0x36c], PT, P0 ;  /* 0x0000db00ff007a0c */ /* 0x000fda0003f05300 */
[----:B------:R-:W-:Y:S05]  /*0560*/  @!P0 BRA `(.L_x_832) ;  /* 0x0000003000008947 */ /* 0x000fea0003800000 */
[----:B------:R-:W-:-:S05]  /*0570*/  IMAD.WIDE R8, R226, R7, c[0x0][0x368] ;  /* 0x0000da00e2087625 */ /* 0x000fca00078e0207 */
[----:B------:R1:W5:Y:S01]  /*0580*/  LDG.E R5, [R8.64] ;  /* 0x0000001008057981 */ /* 0x000362000c1e1900 */
[----:B------:R-:W-:Y:S05]  /*0590*/  BRA `(.L_x_833) ;  /* 0x0000004000007947 */ /* 0x000fea0003800000 */
.L_x_832:
[----:B------:R-:W-:Y:S05]  /*05a0*/  @!P3 BRA `(.L_x_833) ;  /* 0x000000300000b947 */ /* 0x000fea0003800000 */
[----:B------:R-:W2:Y:S04]  /*05b0*/  LDG.E R5, [R8.64] ;  /* 0x0000001008057981 */ /* 0x000ea8000c1e1900 */
[----:B------:R-:W2:Y:S02]  /*05c0*/  LDG.E R0, [R8.64+0x4] ;  /* 0x0000041008007981 */ /* 0x000ea4000c1e1900 */
[----:B--2---:R-:W-:Y:S02]  /*05d0*/  IADD3 R5, -R5, R0, RZ ;  /* 0x0000000005057210 */ /* 0x004fe40007ffe1ff */
.L_x_833:
[----:B------:R-:W2:Y:S04]  /*05e0*/  @P4 LDG.E R0, [R10.64] ;  /* 0x000000100a004981 */ /* 0x000ea8000c1e1900 */
[----:B------:R-:W2:Y:S01]  /*05f0*/  @P4 LDG.E R3, [R10.64+0x4] ;  /* 0x000004100a034981 */ /* 0x000ea2000c1e1900 */
[----:B-1---5:R-:W-:Y:S01]  /*0600*/  IMAD.IADD R9, R5, 0x1, -R225 ;  /* 0x0000000105097824 */ /* 0x022fe200078e0ae1 */
[----:B------:R-:W-:Y:S01]  /*0610*/  ISETP.NE.U32.AND P0, PT, RZ, c[0x0][0x378], PT ;  /* 0x0000de00ff007a0c */ /* 0x000fe20003f05070 */
[----:B------:R-:W-:-:S03]  /*0620*/  IMAD.MOV.U32 R98, RZ, RZ, R5 ;  /* 0x000000ffff627224 */ /* 0x000fc600078e0005 */
[----:B------:R-:W-:Y:S01]  /*0630*/  ISETP.NE.AND.EX P0, PT, RZ, c[0x0][0x37c], PT, P0 ;  /* 0x0000df00ff007a0c */ /* 0x000fe20003f05300 */
[----:B------:R-:W-:-:S05]  /*0640*/  IMAD.MOV R102, RZ, RZ, -R9 ;  /* 0x000000ffff667224 */ /* 0x000fca00078e0a09 */
[----:B------:R-:W-:-:S07]  /*0650*/  IMNMX R102, RZ, R102, !PT ;  /* 0x00000066ff667217 */ /* 0x000fce0007800200 */
[----:B------:R-:W-:-:S05]  /*0660*/  @P0 IMAD.WIDE R12, R226, R7, c[0x0][0x378] ;  /* 0x0000de00e20c0625 */ /* 0x000fca00078e0207 */
[----:B------:R1:W5:Y:S01]  /*0670*/  @P0 LDG.E R98, [R12.64] ;  /* 0x000000100c620981 */ /* 0x000362000c1e1900 */
[----:B--2---:R-:W-:-:S04]  /*0680*/  @P4 IMAD.IADD R2, R3, 0x1, -R0 ;  /* 0x0000000103024824 */ /* 0x004fc800078e0a00 */
[----:B------:R-:W-:-:S05]  /*0690*/  IMAD.IADD R95, R9, 0x1, R2 ;  /* 0x00000001095f7824 */ /* 0x000fca00078e0202 */
[----:B------:R-:W-:-:S05]  /*06a0*/  IADD3 R3, R95, 0x2f, RZ ;  /* 0x0000002f5f037810 */ /* 0x000fca0007ffe0ff */
[----:B------:R-:W-:-:S05]  /*06b0*/  IMAD.HI R3, R3, 0x2aaaaaab, RZ ;  /* 0x2aaaaaab03037827 */ /* 0x000fca00078e02ff */
[----:B------:R-:W-:-:S04]  /*06c0*/  SHF.R.U32.HI R156, RZ, 0x1f, R3 ;  /* 0x0000001fff9c7819 */ /* 0x000fc80000011603 */
[----:B------:R-:W-:-:S05]  /*06d0*/  LEA.HI.SX32 R156, R3, R156, 0x1d ;  /* 0x0000009c039c7211 */ /* 0x000fca00078feaff */
[----:B------:R-:W-:-:S05]  /*06e0*/  IMAD R9, R156, 0x30, -R9 ;  /* 0x000000309c097824 */ /* 0x000fca00078e0a09 */
[----:B------:R-:W-:-:S04]  /*06f0*/  IMNMX R9, R9, R2, PT ;  /* 0x0000000209097217 */ /* 0x000fc80003800200 */
[----:B------:R-:W-:Y:S01]  /*0700*/  ISETP.GT.AND P0, PT, R9, R102, PT ;  /* 0x000000660900720c */ /* 0x000fe20003f04270 */
[----:B------:R-:W-:-:S05]  /*0710*/  IMAD.WIDE.U32 R102, R102, -0x55555555, RZ ;  /* 0xaaaaaaab66667825 */ /* 0x000fca00078e00ff */
[----:B------:R-:W-:-:S05]  /*0720*/  SHF.R.U32.HI R102, RZ, 0x5, R103 ;  /* 0x00000005ff667819 */ /* 0x000fca0000011667 */
[----:B------:R-:W-:Y:S02]  /*0730*/  IMAD.MOV.U32 R3, RZ, RZ, R102 ;  /* 0x000000ffff037224 */ /* 0x000fe400078e0066 */
[----:B------:R-:W-:-:S05]  /*0740*/  @P0 IADD3 R9, R9, 0x2f, RZ ;  /* 0x0000002f09090810 */ /* 0x000fca0007ffe0ff */
[----:B------:R-:W-:-:S05]  /*0750*/  @P0 IMAD.HI R9, R9, 0x2aaaaaab, RZ ;  /* 0x2aaaaaab09090827 */ /* 0x000fca00078e02ff */
[----:B------:R-:W-:-:S04]  /*0760*/  @P0 SHF.R.U32.HI R0, RZ, 0x1f, R9 ;  /* 0x0000001fff000819 */ /* 0x000fc80000011609 */
[----:B------:R-:W-:-:S04]  /*0770*/  @P0 LEA.HI.SX32 R3, R9, R0, 0x1d ;  /* 0x0000000009030211 */ /* 0x000fc800078feaff */
[----:B------:R-:W-:-:S13]  /*0780*/  ISETP.GT.AND P0, PT, R3, R102, PT ;  /* 0x000000660300720c */ /* 0x000fda0003f04270 */
[----:B------:R-:W-:Y:S05]  /*0790*/  @!P0 BRA `(.L_x_834) ;  /* 0x00006bb000008947 */ /* 0x000fea0003800000 */
[----:B-1----:R-:W-:Y:S01]  /*07a0*/  ISETP.NE.U32.AND P1, PT, RZ, c[0x0][0x340], PT ;  /* 0x0000d000ff007a0c */ /* 0x002fe20003f25070 */
[----:B------:R-:W-:Y:S01]  /*07b0*/  UMOV UR7, 0x30 ;  /* 0x0000003000077882 */ /* 0x000fe20000000000 */
[----:B------:R-:W-:Y:S01]  /*07c0*/  IADD3 R55, R3, -0x1, RZ ;  /* 0xffffffff03377810 */ /* 0x000fe20007ffe0ff */
[----:B------:R-:W-:Y:S01]  /*07d0*/  ULDC.64 UR4, c[0x0][0x238] ;  /* 0x00008e0000047ab9 */ /* 0x000fe20000000a00 */
[----:B------:R-:W-:-:S13]  /*07e0*/  ISETP.NE.AND.EX P1, PT, RZ, c[0x0][0x344], PT, P1 ;  /* 0x0000d100ff007a0c */ /* 0x000fda0003f25310 */
[----:B------:R-:W-:-:S06]  /*07f0*/  @P1 IMAD.WIDE R164, R226, R7, c[0x0][0x340] ;  /* 0x0000d000e2a41625 */ /* 0x000fcc00078e0207 */
[----:B------:R-:W2:Y:S01]  /*0800*/  @P1 LDG.E R164, [R164.64] ;  /* 0x00000010a4a41981 */ /* 0x000ea2000c1e1900 */
[----:B------:R-:W-:Y:S01]  /*0810*/  SHF.R.S32.HI R7, RZ, 0x1f, R224 ;  /* 0x0000001fff077819 */ /* 0x000fe200000114e0 */
[----:B------:R-:W-:Y:S01]  /*0820*/  IMAD R150, R96, c[0x0][0x240], RZ ;  /* 0x0000900060967a24 */ /* 0x000fe200078e02ff */
[----:B------:R-:W-:Y:S01]  /*0830*/  SHF.R.S32.HI R127, RZ, 0x1f, R226 ;  /* 0x0000001fff7f7819 */ /* 0x000fe200000114e2 */
[----:B------:R-:W-:Y:S01]  /*0840*/  UIMAD.WIDE.U32 UR10, UR7, UR4, URZ ;  /* 0x00000004070a72a5 */ /* 0x000fe2000f8e003f */
[----:B------:R-:W-:Y:S01]  /*0850*/  LEA.HI R9, R7, R224, RZ, 0x3 ;  /* 0x000000e007097211 */ /* 0x000fe200078f18ff */
[----:B------:R-:W-:Y:S01]  /*0860*/  IMAD R150, R223, c[0x0][0x244], R150 ;  /* 0x00009100df967a24 */ /* 0x000fe200078e0296 */
[----:B------:R-:W-:Y:S01]  /*0870*/  SEL R148, R226, RZ, !P4 ;  /* 0x000000ffe2947207 */ /* 0x000fe20006000000 */
[----:B------:R-:W-:Y:S01]  /*0880*/  UIMAD UR8, UR7, UR5, URZ ;  /* 0x00000005070872a4 */ /* 0x000fe2000f8e023f */
[----:B------:R-:W-:Y:S01]  /*0890*/  SHF.R.S32.HI R17, RZ, 0x3, R9 ;  /* 0x00000003ff117819 */ /* 0x000fe20000011409 */
[----:B------:R-:W-:Y:S01]  /*08a0*/  IMAD.IADD R100, R100, 0x1, R5 ;  /* 0x0000000164647824 */ /* 0x000fe200078e0205 */
[----:B------:R-:W-:Y:S01]  /*08b0*/  LOP3.LUT R9, R9, 0xfffffff8, RZ, 0xc0, !PT ;  /* 0xfffffff809097812 */ /* 0x000fe200078ec0ff */
[----:B------:R-:W-:Y:S01]  /*08c0*/  UIADD3 UR8, UR11, UR8, URZ ;  /* 0x000000080b087290 */ /* 0x000fe2000fffe03f */
[----:B------:R-:W-:Y:S01]  /*08d0*/  SHF.R.S32.HI R160, RZ, 0x1f, R17 ;  /* 0x0000001fffa07819 */ /* 0x000fe20000011411 */
[C---:B------:R-:W-:Y:S01]  /*08e0*/  IMAD.SHL.U32 R108, R17.reuse, 0x40, RZ ;  /* 0x00000040116c7824 */ /* 0x040fe200078e00ff */
[----:B------:R-:W-:Y:S01]  /*08f0*/  IADD3 R146, P0, R17, R4, RZ ;  /* 0x0000000411927210 */ /* 0x000fe20007f1e0ff */
[----:B------:R-:W-:Y:S01]  /*0900*/  IMAD.IADD R0, R224, 0x1, -R9 ;  /* 0x00000001e0007824 */ /* 0x000fe200078e0a09 */
[----:B------:R-:W-:Y:S01]  /*0910*/  LEA.HI R7, R7, R224, RZ, 0x6 ;  /* 0x000000e007077211 */ /* 0x000fe200078f30ff */
[C---:B------:R-:W-:Y:S01]  /*0920*/  IMAD R3, R55.reuse, UR8, RZ ;  /* 0x0000000837037c24 */ /* 0x040fe2000f8e02ff */
[----:B------:R-:W-:Y:S01]  /*0930*/  LEA.HI.X.SX32 R147, R4, R160, 0x1, P0 ;  /* 0x000000a004937211 */ /* 0x000fe200000f0eff */
[----:B------:R-:W-:Y:S01]  /*0940*/  IMAD.SHL.U32 R18, R0, 0x8, RZ ;  /* 0x0000000800127824 */ /* 0x000fe200078e00ff */
[----:B------:R-:W-:Y:S01]  /*0950*/  SHF.R.S32.HI R6, RZ, 0x1f, R55 ;  /* 0x0000001fff067819 */ /* 0x000fe20000011437 */
[----:B------:R-:W-:Y:S01]  /*0960*/  IMAD R4, R55, -0x30, R2 ;  /* 0xffffffd037047824 */ /* 0x000fe200078e0202 */
[----:B------:R-:W-:Y:S01]  /*0970*/  LOP3.LUT R108, R108, 0x1c0, RZ, 0xc0, !PT ;  /* 0x000001c06c6c7812 */ /* 0x000fe200078ec0ff */
[----:B------:R-:W-:Y:S01]  /*0980*/  IMAD R9, R147, c[0x0][0x238], RZ ;  /* 0x00008e0093097a24 */ /* 0x000fe200078e02ff */
[--C-:B------:R-:W-:Y:S01]  /*0990*/  SHF.R.S32.HI R19, RZ, 0x1f, R18.reuse ;  /* 0x0000001fff137819 */ /* 0x100fe20000011412 */
[----:B------:R-:W-:Y:S01]  /*09a0*/  IMAD.SHL.U32 R20, R0, 0x4, RZ ;  /* 0x0000000400147824 */ /* 0x000fe200078e00ff */
[----:B------:R-:W-:Y:S01]  /*09b0*/  IMNMX R4, R4, 0x30, PT ;  /* 0x0000003004047817 */ /* 0x000fe20003800200 */
[----:B------:R-:W-:Y:S01]  /*09c0*/  IMAD R8, R146, c[0x0][0x23c], R9 ;  /* 0x00008f0092087a24 */ /* 0x000fe200078e0209 */
[----:B------:R-:W-:Y:S01]  /*09d0*/  IADD3 R109, R18, 0x80, RZ ;  /* 0x00000080126d7810 */ /* 0x000fe20007ffe0ff */
[----:B------:R-:W-:Y:S01]  /*09e0*/  IMAD.WIDE.U32 R10, R146, c[0x0][0x238], R18 ;  /* 0x00008e00920a7a25 */ /* 0x000fe200078e0012 */
[----:B------:R-:W-:Y:S01]  /*09f0*/  IADD3 R16, R20, 0x40, RZ ;  /* 0x0000004014107810 */ /* 0x000fe20007ffe0ff */
[----:B------:R-:W-:Y:S01]  /*0a00*/  USHF.L.U32 UR12, UR4, 0x5, URZ ;  /* 0x00000005040c7899 */ /* 0x000fe2000800063f */
[----:B------:R-:W-:Y:S01]  /*0a10*/  LOP3.LUT R105, R108, 0x38, R18, 0xf8, !PT ;  /* 0x000000386c697812 */ /* 0x000fe200078ef812 */
[----:B------:R-:W-:Y:S01]  /*0a20*/  IMAD.IADD R9, R11, 0x1, R8 ;  /* 0x000000010b097824 */ /* 0x000fe200078e0208 */
[----:B------:R-:W-:Y:S01]  /*0a30*/  SHF.R.U32.HI R106, RZ, 0x3, R108 ;  /* 0x00000003ff6a7819 */ /* 0x000fe2000001166c */
[----:B------:R-:W-:Y:S01]  /*0a40*/  IMAD.MOV.U32 R8, RZ, RZ, R10 ;  /* 0x000000ffff087224 */ /* 0x000fe200078e000a */
[----:B------:R-:W-:Y:S01]  /*0a50*/  IADD3 R107, R18, 0xc0, RZ ;  /* 0x000000c0126b7810 */ /* 0x000fe20007ffe0ff */
[----:B------:R-:W-:Y:S01]  /*0a60*/  IMAD.IADD R4, R4, 0x1, -R17 ;  /* 0x0000000104047824 */ /* 0x000fe200078e0a11 */
[----:B------:R-:W-:Y:S01]  /*0a70*/  ISETP.GE.AND P2, PT, R18, c[0x0][0x1d4], PT ;  /* 0x0000750012007a0c */ /* 0x000fe20003f46270 */
[----:B------:R-:W-:Y:S01]  /*0a80*/  IMAD.WIDE.U32 R8, R223, c[0x0][0x240], R8 ;  /* 0x00009000df087a25 */ /* 0x000fe200078e0008 */
[----:B------:R-:W-:Y:S01]  /*0a90*/  ISETP.GE.AND P6, PT, R109, c[0x0][0x1d4], PT ;  /* 0x000075006d007a0c */ /* 0x000fe20003fc6270 */
[----:B------:R-:W-:Y:S01]  /*0aa0*/  UMOV UR6, 0x5 ;  /* 0x0000000500067882 */ /* 0x000fe20000000000 */
[C---:B------:R-:W-:Y:S01]  /*0ab0*/  ISETP.GE.AND P0, PT, R4.reuse, 0x1, PT ;  /* 0x000000010400780c */ /* 0x040fe20003f06270 */
[----:B------:R-:W-:Y:S01]  /*0ac0*/  IMAD.IADD R151, R9, 0x1, R150 ;  /* 0x0000000109977824 */ /* 0x000fe200078e0296 */
[----:B------:R-:W-:Y:S01]  /*0ad0*/  ISETP.GT.AND P3, PT, R4, 0x20, PT ;  /* 0x000000200400780c */ /* 0x000fe20003f64270 */
[----:B------:R-:W-:Y:S01]  /*0ae0*/  IMAD.MOV.U32 R150, RZ, RZ, R8 ;  /* 0x000000ffff967224 */ /* 0x000fe200078e0008 */
[----:B------:R-:W-:Y:S01]  /*0af0*/  ISETP.GE.AND P5, PT, R107, c[0x0][0x1d4], PT ;  /* 0x000075006b007a0c */ /* 0x000fe20003fa6270 */
[----:B------:R-:W-:Y:S01]  /*0b00*/  IMAD.SHL.U32 R7, R7, 0x8, RZ ;  /* 0x0000000807077824 */ /* 0x000fe200078e00ff */
[----:B------:R-:W-:Y:S01]  /*0b10*/  USHF.L.U64.HI UR9, UR4, UR6, UR5 ;  /* 0x0000000604097299 */ /* 0x000fe20008010205 */
[----:B------:R-:W-:Y:S01]  /*0b20*/  IMAD.WIDE.U32 R150, R148, c[0x0][0x248], R150 ;  /* 0x0000920094967a25 */ /* 0x000fe200078e0096 */
[----:B------:R-:W-:Y:S01]  /*0b30*/  P2R R113, PR, RZ, 0x4 ;  /* 0x00000004ff717803 */ /* 0x000fe20000000000 */
[----:B------:R-:W-:Y:S01]  /*0b40*/  ULDC.64 UR4, c[0x0][0x280] ;  /* 0x0000a00000047ab9 */ /* 0x000fe20000000a00 */
[----:B------:R-:W-:Y:S01]  /*0b50*/  LOP3.LUT R7, R7, 0xfffffe00, RZ, 0xc0, !PT ;  /* 0xfffffe0007077812 */ /* 0x000fe200078ec0ff */
[----:B------:R-:W-:Y:S01]  /*0b60*/  IMAD.IADD R15, R20, 0x1, R16 ;  /* 0x00000001140f7824 */ /* 0x000fe200078e0210 */
[----:B------:R-:W-:Y:S01]  /*0b70*/  MOV R152, R150 ;  /* 0x0000009600987202 */ /* 0x000fe20000000f00 */
[----:B------:R-:W-:Y:S01]  /*0b80*/  IMAD R3, R6, UR10, R3 ;  /* 0x0000000a06037c24 */ /* 0x000fe2000f8e0203 */
[----:B------:R-:W-:Y:S01]  /*0b90*/  LOP3.LUT R105, R7, R105, R106, 0xf6, !PT ;  /* 0x0000006907697212 */ /* 0x000fe200078ef66a */
[----:B------:R-:W-:Y:S01]  /*0ba0*/  IMAD R22, R96, c[0x0][0x260], RZ ;  /* 0x0000980060167a24 */ /* 0x000fe200078e02ff */
[----:B------:R-:W-:Y:S01]  /*0bb0*/  SHF.R.S32.HI R21, RZ, 0x1f, R20 ;  /* 0x0000001fff157819 */ /* 0x000fe20000011414 */
[----:B------:R-:W-:Y:S01]  /*0bc0*/  IMAD.WIDE.U32 R10, R223, c[0x0][0x260], R18 ;  /* 0x00009800df0a7a25 */ /* 0x000fe200078e0012 */
[----:B------:R-:W-:Y:S01]  /*0bd0*/  IADD3 R103, R17, 0x20, RZ ;  /* 0x0000002011677810 */ /* 0x000fe20007ffe0ff */
[----:B------:R-:W-:Y:S01]  /*0be0*/  USHF.L.U64.HI UR13, UR4, UR6, UR5 ;  /* 0x00000006040d7299 */ /* 0x000fe20008010205 */
[----:B------:R-:W-:Y:S01]  /*0bf0*/  SHF.R.S32.HI R122, RZ, 0x1f, R107 ;  /* 0x0000001fff7a7819 */ /* 0x000fe2000001146b */
[----:B------:R-:W-:Y:S01]  /*0c00*/  IMAD.SHL.U32 R105, R105, 0x2, RZ ;  /* 0x0000000269697824 */ /* 0x000fe200078e00ff */
[----:B------:R-:W-:Y:S01]  /*0c10*/  USHF.L.U32 UR14, UR4, 0x5, URZ ;  /* 0x00000005040e7899 */ /* 0x000fe2000800063f */
[----:B------:R-:W-:Y:S01]  /*0c20*/  IMAD R22, R223, c[0x0][0x264], R22 ;  /* 0x00009900df167a24 */ /* 0x000fe200078e0216 */
[----:B------:R-:W-:Y:S01]  /*0c30*/  LEA.HI R122, R122, R107, RZ, 0x3 ;  /* 0x0000006b7a7a7211 */ /* 0x000fe200078f18ff */
[----:B------:R-:W-:Y:S01]  /*0c40*/  IMAD R162, R160, c[0x0][0x280], RZ ;  /* 0x0000a000a0a27a24 */ /* 0x000fe200078e02ff */
[----:B------:R-:W-:Y:S01]  /*0c50*/  UIMAD.WIDE.U32 UR20, UR4, 0x30, URZ ;  /* 0x00000030041478a5 */ /* 0x000fe2000f8e003f */
[----:B------:R-:W-:Y:S01]  /*0c60*/  IMAD.IADD R23, R11, 0x1, R22 ;  /* 0x000000010b177824 */ /* 0x000fe200078e0216 */
[----:B------:R-:W-:Y:S01]  /*0c70*/  UIMAD UR15, UR7, UR5, URZ ;  /* 0x00000005070f72a4 */ /* 0x000fe2000f8e023f */
[----:B------:R-:W-:Y:S01]  /*0c80*/  IMAD.MOV.U32 R22, RZ, RZ, R10 ;  /* 0x000000ffff167224 */ /* 0x000fe200078e000a */
[----:B------:R-:W-:Y:S01]  /*0c90*/  LOP3.LUT R122, R122, 0xfffffff8, RZ, 0xc0, !PT ;  /* 0xfffffff87a7a7812 */ /* 0x000fe200078ec0ff */
[----:B------:R-:W-:Y:S01]  /*0ca0*/  IMAD R160, R160, c[0x0][0x290], RZ ;  /* 0x0000a400a0a07a24 */ /* 0x000fe200078e02ff */
[----:B------:R-:W-:Y:S01]  /*0cb0*/  ULDC.64 UR4, c[0x0][0x290] ;  /* 0x0000a40000047ab9 */ /* 0x000fe20000000a00 */
[C---:B------:R-:W-:Y:S01]  /*0cc0*/  IMAD.WIDE.U32 R8, R17.reuse, c[0x0][0x290], R18 ;  /* 0x0000a40011087a25 */ /* 0x040fe200078e0012 */
[----:B------:R-:W-:Y:S01]  /*0cd0*/  USHF.L.U64.HI UR6, UR4, UR6, UR5 ;  /* 0x0000000604067299 */ /* 0x000fe20008010205 */
[----:B------:R-:W-:Y:S01]  /*0ce0*/  P2R R111, PR, RZ, 0x40 ;  /* 0x00000040ff6f7803 */ /* 0x000fe20000000000 */
[----:B------:R-:W-:Y:S01]  /*0cf0*/  UIMAD.WIDE.U32 UR22, UR4, 0x30, URZ ;  /* 0x00000030041678a5 */ /* 0x000fe2000f8e003f */
[C---:B------:R-:W-:Y:S01]  /*0d00*/  IMAD R160, R17.reuse, c[0x0][0x294], R160 ;  /* 0x0000a50011a07a24 */ /* 0x040fe200078e02a0 */
[----:B------:R-:W-:Y:S01]  /*0d10*/  UIMAD UR5, UR7, UR5, URZ ;  /* 0x00000005070572a4 */ /* 0x000fe2000f8e023f */
[C---:B------:R-:W-:Y:S01]  /*0d20*/  IMAD R162, R17.reuse, c[0x0][0x284], R162 ;  /* 0x0000a10011a27a24 */ /* 0x040fe200078e02a2 */
[----:B------:R-:W-:Y:S01]  /*0d30*/  P2R R110, PR, RZ, 0x20 ;  /* 0x00000020ff6e7803 */ /* 0x000fe20000000000 */
[C---:B------:R-:W-:Y:S01]  /*0d40*/  IMAD.WIDE.U32 R168, R17.reuse, c[0x0][0x280], R20 ;  /* 0x0000a00011a87a25 */ /* 0x040fe200078e0014 */
[C---:B------:R-:W-:Y:S01]  /*0d50*/  IADD3 R117, -R17.reuse, 0x30, RZ ;  /* 0x0000003011757810 */ /* 0x040fe20007ffe1ff */
[----:B------:R-:W-:Y:S01]  /*0d60*/  USHF.L.U32 UR18, UR4, 0x5, URZ ;  /* 0x0000000504127899 */ /* 0x000fe2000800063f */
[----:B------:R-:W-:Y:S01]  /*0d70*/  IADD3 R14, R20, 0x20, RZ ;  /* 0x00000020140e7810 */ /* 0x000fe20007ffe0ff */
[----:B------:R-:W-:Y:S01]  /*0d80*/  IMAD.WIDE.U32 R12, R17, c[0x0][0x280], R18 ;  /* 0x0000a000110c7a25 */ /* 0x000fe200078e0012 */
[----:B------:R-:W-:Y:S01]  /*0d90*/  SHF.R.S32.HI R119, RZ, 0x1f, R122 ;  /* 0x0000001fff777819 */ /* 0x000fe2000001147a */
[----:B------:R-:W-:-:S02]  /*0da0*/  UIADD3 UR15, UR21, UR15, URZ ;  /* 0x0000000f150f7290 */ /* 0x000fc4000fffe03f */
[----:B------:R-:W-:Y:S01]  /*0db0*/  IMAD.IADD R161, R160, 0x1, R9 ;  /* 0x00000001a0a17824 */ /* 0x000fe200078e0209 */
[----:B------:R-:W-:Y:S01]  /*0dc0*/  UIADD3 UR5, UR23, UR5, URZ ;  /* 0x0000000517057290 */ /* 0x000fe2000fffe03f */
[----:B------:R-:W-:Y:S01]  /*0dd0*/  IMAD.IADD R169, R169, 0x1, R162 ;  /* 0x00000001a9a97824 */ /* 0x000fe200078e02a2 */
[----:B------:R-:W-:Y:S01]  /*0de0*/  ULDC.U8 UR4, c[0x0][0x298] ;  /* 0x0000a60000047ab9 */ /* 0x000fe20000000000 */
[----:B------:R-:W-:Y:S02]  /*0df0*/  IMAD.IADD R163, R162, 0x1, R13 ;  /* 0x00000001a2a37824 */ /* 0x000fe400078e020d */
[----:B------:R-:W-:Y:S01]  /*0e00*/  IMAD.MOV.U32 R162, RZ, RZ, R12 ;  /* 0x000000ffffa27224 */ /* 0x000fe200078e000c */
[----:B------:R-:W-:Y:S01]  /*0e10*/  SHF.R.S32.HI R12, RZ, 0x1f, R103 ;  /* 0x0000001fff0c7819 */ /* 0x000fe20000011467 */
[----:B------:R-:W-:Y:S02]  /*0e20*/  IMAD.SHL.U32 R104, R103, 0x40, RZ ;  /* 0x0000004067687824 */ /* 0x000fe400078e00ff */
[----:B------:R-:W-:Y:S01]  /*0e30*/  IMAD.WIDE.U32 R154, R223, c[0x0][0x210], RZ ;  /* 0x00008400df9a7a25 */ /* 0x000fe200078e00ff */
[----:B------:R-:W-:-:S02]  /*0e40*/  LEA.HI R12, R12, R103, RZ, 0x3 ;  /* 0x000000670c0c7211 */ /* 0x000fc400078f18ff */
[----:B------:R-:W-:Y:S01]  /*0e50*/  LOP3.LUT R104, R104, 0x1c0, RZ, 0xc0, !PT ;  /* 0x000001c068687812 */ /* 0x000fe200078ec0ff */
[----:B------:R-:W-:Y:S01]  /*0e60*/  IMAD.WIDE.U32 R166, R17, c[0x0][0x290], R20 ;  /* 0x0000a40011a67a25 */ /* 0x000fe200078e0014 */
[----:B------:R-:W-:Y:S02]  /*0e70*/  SHF.L.U32 R12, R12, 0x6, RZ ;  /* 0x000000060c0c7819 */ /* 0x000fe400000006ff */
[----:B------:R-:W-:Y:S01]  /*0e80*/  SHF.R.U32.HI R114, RZ, 0x3, R104 ;  /* 0x00000003ff727819 */ /* 0x000fe20000011668 */
[----:B------:R-:W-:Y:S01]  /*0e90*/  IMAD.MOV.U32 R134, RZ, RZ, c[0x0][0x27c] ;  /* 0x00009f00ff867624 */ /* 0x000fe200078e00ff */
[----:B------:R-:W-:Y:S01]  /*0ea0*/  LOP3.LUT R12, R12, 0xfffffe00, RZ, 0xc0, !PT ;  /* 0xfffffe000c0c7812 */ /* 0x000fe200078ec0ff */
[----:B------:R-:W-:Y:S02]  /*0eb0*/  IMAD.IADD R167, R167, 0x1, R160 ;  /* 0x00000001a7a77824 */ /* 0x000fe400078e02a0 */
[----:B------:R-:W-:Y:S02]  /*0ec0*/  IMAD.MOV.U32 R135, RZ, RZ, c[0x0][0x2b8] ;  /* 0x0000ae00ff877624 */ /* 0x000fe400078e00ff */
[----:B------:R-:W-:-:S02]  /*0ed0*/  IMAD.MOV.U32 R160, RZ, RZ, R8 ;  /* 0x000000ffffa07224 */ /* 0x000fc400078e0008 */
[----:B-----5:R-:W-:-:S04]  /*0ee0*/  IMAD.WIDE.U32 R168, R98, c[0x0][0x280], R168 ;  /* 0x0000a00062a87a25 */ /* 0x020fc800078e00a8 */
[----:B------:R-:W-:Y:S02]  /*0ef0*/  IMAD.MOV.U32 R68, RZ, RZ, c[0x0][0x27c] ;  /* 0x00009f00ff447624 */ /* 0x000fe400078e00ff */
[----:B------:R-:W-:-:S04]  /*0f00*/  IMAD.WIDE.U32 R158, R223, c[0x0][0x1e8], RZ ;  /* 0x00007a00df9e7a25 */ /* 0x000fc800078e00ff */
[----:B------:R-:W-:-:S04]  /*0f10*/  IMAD.WIDE.U32 R166, R98, c[0x0][0x290], R166 ;  /* 0x0000a40062a67a25 */ /* 0x000fc800078e00a6 */
[----:B------:R-:W-:-:S04]  /*0f20*/  IMAD.WIDE.U32 R162, R98, c[0x0][0x280], R162 ;  /* 0x0000a00062a27a25 */ /* 0x000fc800078e00a2 */
[----:B------:R-:W-:-:S04]  /*0f30*/  IMAD.WIDE.U32 R160, R98, c[0x0][0x290], R160 ;  /* 0x0000a40062a07a25 */ /* 0x000fc800078e00a0 */
[----:B------:R-:W-:Y:S02]  /*0f40*/  IMAD.SHL.U32 R68, R68, 0x2, RZ ;  /* 0x0000000244447824 */ /* 0x000fe400078e00ff */
[----:B------:R-:W-:Y:S01]  /*0f50*/  IMAD R0, R0, 0x20, R17 ;  /* 0x0000002000007824 */ /* 0x000fe200078e0211 */
[----:B--2---:R-:W-:Y:S01]  /*0f60*/  @P1 SHF.R.S32.HI R165, RZ, 0x1f, R164 ;  /* 0x0000001fffa51819 */ /* 0x004fe200000114a4 */
[----:B------:R-:W-:Y:S01]  /*0f70*/  @!P1 IMAD.MOV.U32 R165, RZ, RZ, R127 ;  /* 0x000000ffffa59224 */ /* 0x000fe200078e007f */
[----:B------:R-:W-:Y:S01]  /*0f80*/  SEL R127, R127, RZ, !P4 ;  /* 0x000000ff7f7f7207 */ /* 0x000fe20006000000 */
[----:B------:R-:W-:Y:S01]  /*0f90*/  @!P1 IMAD.MOV.U32 R164, RZ, RZ, R226 ;  /* 0x000000ffffa49224 */ /* 0x000fe200078e00e2 */
[----:B------:R-:W-:-:S03]  /*0fa0*/  ISETP.GE.AND P4, PT, R15, c[0x0][0x1d4], PT ;  /* 0x000075000f007a0c */ /* 0x000fc60003f86270 */
[C---:B------:R-:W-:Y:S01]  /*0fb0*/  IMAD R153, R127.reuse, c[0x0][0x248], RZ ;  /* 0x000092007f997a24 */ /* 0x040fe200078e02ff */
[----:B------:R-:W-:Y:S01]  /*0fc0*/  P2R R112, PR, RZ, 0x10 ;  /* 0x00000010ff707803 */ /* 0x000fe20000000000 */
[----:B------:R-:W-:Y:S02]  /*0fd0*/  IMAD R127, R127, c[0x0][0x268], RZ ;  /* 0x00009a007f7f7a24 */ /* 0x000fe400078e02ff */
[C---:B------:R-:W-:Y:S02]  /*0fe0*/  IMAD R153, R148.reuse, c[0x0][0x24c], R153 ;  /* 0x0000930094997a24 */ /* 0x040fe400078e0299 */
[C---:B------:R-:W-:Y:S02]  /*0ff0*/  IMAD R127, R148.reuse, c[0x0][0x26c], R127 ;  /* 0x00009b00947f7a24 */ /* 0x040fe400078e027f */
[----:B------:R-:W-:Y:S02]  /*1000*/  IMAD.IADD R153, R151, 0x1, R153 ;  /* 0x0000000197997824 */ /* 0x000fe400078e0299 */
[----:B------:R-:W-:-:S04]  /*1010*/  IMAD.WIDE.U32 R148, R148, c[0x0][0x268], R22 ;  /* 0x00009a0094947a25 */ /* 0x000fc800078e0016 */
[----:B------:R-:W-:-:S04]  /*1020*/  IMAD.WIDE.U32 R4, R55, UR10, R152 ;  /* 0x0000000a37047c25 */ /* 0x000fc8000f8e0098 */
[----:B------:R-:W-:Y:S01]  /*1030*/  IMAD.IADD R3, R5, 0x1, R3 ;  /* 0x0000000105037824 */ /* 0x000fe200078e0203 */
[----:B------:R-:W-:Y:S01]  /*1040*/  @P0 LEA R24, P1, R4, c[0x0][0x220], 0x1 ;  /* 0x0000880004180a11 */ /* 0x000fe200078208ff */
[----:B------:R-:W-:-:S03]  /*1050*/  IMAD.IADD R127, R149, 0x1, R127 ;  /* 0x00000001957f7824 */ /* 0x000fc600078e027f */
[C---:B------:R-:W-:Y:S02]  /*1060*/  @P0 LEA.HI.X R25, R4.reuse, c[0x0][0x224], R3, 0x1, P1 ;  /* 0x0000890004190a11 */ /* 0x040fe400008f0c03 */
[----:B------:R-:W-:-:S03]  /*1070*/  @P3 IADD3 R4, P1, R4, UR12, RZ ;  /* 0x0000000c04043c10 */ /* 0x000fc6000ff3e0ff */
[----:B------:R-:W-:Y:S01]  /*1080*/  @!PT LDS RZ, [RZ] ;  /* 0x00000000fffff984 */ /* 0x000fe20000000800 */
[----:B------:R-:W-:Y:S01]  /*1090*/  @!PT LDS RZ, [RZ] ;  /* 0x00000000fffff984 */ /* 0x000fe20000000800 */
[----:B------:R-:W-:Y:S01]  /*10a0*/  @!PT LDS RZ, [RZ] ;  /* 0x00000000fffff984 */ /* 0x000fe20000000800 */
[----:B------:R1:W-:Y:S01]  /*10b0*/  @P0 LDGSTS.E.BYPASS.LTC128B.128 [R105+0xa080], [R24.64], !P2 ;  /* 0x0a08000018690fae */ /* 0x0003e2000d101d50 */
[----:B------:R-:W-:Y:S02]  /*10c0*/  @P3 IADD3.X R3, R3, UR9, RZ, P1, !PT ;  /* 0x0000000903033c10 */ /* 0x000fe40008ffe4ff */
[----:B------:R-:W-:Y:S01]  /*10d0*/  ISETP.GE.AND P1, PT, R18, c[0x0][0x27c], PT ;  /* 0x00009f0012007a0c */ /* 0x000fe20003f26270 */
[----:B------:R1:W-:Y:S01]  /*10e0*/  @P0 LDGSTS.E.BYPASS.LTC128B.128 [R105+0xb880], [R24.64+0x80], !P4 ;  /* 0x0b88008018690fae */ /* 0x0003e2000e101d50 */
[----:B------:R-:W-:Y:S02]  /*10f0*/  ISETP.GE.AND P2, PT, R15, c[0x0][0x27c], PT ;  /* 0x00009f000f007a0c */ /* 0x000fe40003f46270 */
[----:B------:R-:W-:Y:S01]  /*1100*/  SEL R5, RZ, c[0x0][0x27c], !P1 ;  /* 0x00009f00ff057a07 */ /* 0x000fe20004800000 */
[----:B------:R1:W-:Y:S01]  /*1110*/  @P0 LDGSTS.E.BYPASS.LTC128B.128 [R105+0xd080], [R24.64+0x100], !P6 ;  /* 0x0d08010018690fae */ /* 0x0003e2000f101d50 */
[----:B------:R-:W-:-:S03]  /*1120*/  SEL R6, RZ, c[0x0][0x27c], !P2 ;  /* 0x00009f00ff067a07 */ /* 0x000fc60005000000 */
[----:B------:R1:W-:Y:S01]  /*1130*/  @P0 LDGSTS.E.BYPASS.LTC128B.128 [R105+0xe880], [R24.64+0x180], !P5 ;  /* 0x0e88018018690fae */ /* 0x0003e2000e901d50 */
[----:B------:R-:W-:Y:S01]  /*1140*/  @P3 LEA R10, P0, R4, c[0x0][0x220], 0x1 ;  /* 0x00008800040a3a11 */ /* 0x000fe200078008ff */
[----:B------:R-:W-:-:S03]  /*1150*/  IMAD.IADD R9, R15, 0x1, R6 ;  /* 0x000000010f097824 */ /* 0x000fc600078e0206 */
[----:B------:R-:W-:Y:S01]  /*1160*/  @P3 LEA.HI.X R11, R4, c[0x0][0x224], R3, 0x1, P0 ;  /* 0x00008900040b3a11 */ /* 0x000fe200000f0c03 */
[----:B------:R-:W-:Y:S01]  /*1170*/  IMAD.IADD R4, R18, 0x1, R5 ;  /* 0x0000000112047824 */ /* 0x000fe200078e0205 */
[----:B------:R-:W-:-:S04]  /*1180*/  ISETP.NE.AND P0, PT, R113, RZ, PT ;  /* 0x000000ff7100720c */ /* 0x000fc80003f05270 */
[----:B------:R-:W-:-:S04]  /*1190*/  SHF.R.S32.HI R5, RZ, 0x1f, R4 ;  /* 0x0000001fff057819 */ /* 0x000fc80000011404 */
[CC--:B------:R-:W-:Y:S02]  /*11a0*/  LEA.HI R3, R5.reuse, R4.reuse, RZ, 0x3 ;  /* 0x0000000405037211 */ /* 0x0c0fe400078f18ff */
[----:B------:R-:W-:Y:S02]  /*11b0*/  LEA.HI R5, R5, R4, RZ, 0x6 ;  /* 0x0000000405057211 */ /* 0x000fe400078f30ff */
[----:B------:R-:W-:Y:S01]  /*11c0*/  SHF.R.S32.HI R4, RZ, 0x1f, R9 ;  /* 0x0000001fff047819 */ /* 0x000fe20000011409 */
[----:B------:R1:W-:Y:S01]  /*11d0*/  @P3 LDGSTS.E.BYPASS.LTC128B.128 [R105+0xb080], [R10.64], !P0 ;  /* 0x0b0800000a693fae */ /* 0x0003e2000c101d50 */
[----:B------:R-:W-:Y:S02]  /*11e0*/  SHF.R.S32.HI R5, RZ, 0x6, R5 ;  /* 0x00000006ff057819 */ /* 0x000fe40000011405 */
[CC--:B------:R-:W-:Y:S01]  /*11f0*/  LEA.HI R69, R4.reuse, R9.reuse, RZ, 0x3 ;  /* 0x0000000904457211 */ /* 0x0c0fe200078f18ff */
[----:B------:R1:W-:Y:S01]  /*1200*/  @P3 LDGSTS.E.BYPASS.LTC128B.128 [R105+0xc880], [R10.64+0x80], !P4 ;  /* 0x0c8800800a693fae */ /* 0x0003e2000e101d50 */
[----:B------:R-:W-:Y:S01]  /*1210*/  LEA.HI R4, R4, R9, RZ, 0x6 ;  /* 0x0000000904047211 */ /* 0x000fe200078f30ff */
[C---:B------:R-:W-:Y:S01]  /*1220*/  IMAD R9, R5.reuse, 0xc00, R7 ;  /* 0x00000c0005097824 */ /* 0x040fe200078e0207 */
[----:B------:R-:W-:Y:S01]  /*1230*/  LOP3.LUT R137, R104, 0x38, R69, 0xf8, !PT ;  /* 0x0000003868897812 */ /* 0x000fe200078ef845 */
[----:B------:R1:W-:Y:S01]  /*1240*/  @P3 LDGSTS.E.BYPASS.LTC128B.128 [R105+0xe080], [R10.64+0x100], !P6 ;  /* 0x0e0801000a693fae */ /* 0x0003e2000f101d50 */
[----:B------:R-:W-:Y:S01]  /*1250*/  SHF.R.S32.HI R4, RZ, 0x6, R4 ;  /* 0x00000006ff047819 */ /* 0x000fe20000011404 */
[--C-:B------:R-:W-:Y:S01]  /*1260*/  IMAD R5, R5, 0xc00, R12.reuse ;  /* 0x00000c0005057824 */ /* 0x100fe200078e020c */
[----:B------:R-:W-:Y:S01]  /*1270*/  LOP3.LUT R23, R108, 0x38, R3, 0xf8, !PT ;  /* 0x000000386c177812 */ /* 0x000fe200078ef803 */
[----:B------:R1:W-:Y:S01]  /*1280*/  @P3 LDGSTS.E.BYPASS.LTC128B.128 [R105+0xf880], [R10.64+0x180], !P5 ;  /* 0x0f8801800a693fae */ /* 0x0003e2000e901d50 */
[----:B------:R-:W-:Y:S01]  /*1290*/  LOP3.LUT R137, R137, R114, RZ, 0x3c, !PT ;  /* 0x0000007289897212 */ /* 0x000fe200078e3cff */
[----:B------:R-:W-:Y:S01]  /*12a0*/  IMAD R6, R4, 0xc00, R7 ;  /* 0x00000c0004067824 */ /* 0x000fe200078e0207 */
[----:B------:R-:W-:Y:S01]  /*12b0*/  LOP3.LUT R13, R104, 0x38, R3, 0xf8, !PT ;  /* 0x00000038680d7812 */ /* 0x000fe200078ef803 */
[----:B------:R-:W-:Y:S01]  /*12c0*/  IMAD R4, R4, 0xc00, R12 ;  /* 0x00000c0004047824 */ /* 0x000fe200078e020c */
[----:B------:R-:W-:Y:S01]  /*12d0*/  LOP3.LUT R140, R23, R106, RZ, 0x3c, !PT ;  /* 0x0000006a178c7212 */ /* 0x000fe200078e3cff */
[----:B------:R-:W0:Y:S01]  /*12e0*/  LDGDEPBAR ;  /* 0x00000000000079af */ /* 0x000e220000000000 */
[----:B------:R-:W-:Y:S01]  /*12f0*/  LOP3.LUT R138, R13, R114, RZ, 0x3c, !PT ;  /* 0x000000720d8a7212 */ /* 0x000fe200078e3cff */
[----:B------:R-:W-:Y:S01]  /*1300*/  IMAD.IADD R137, R4, 0x1, R137 ;  /* 0x0000000104897824 */ /* 0x000fe200078e0289 */
[----:B------:R-:W-:Y:S01]  /*1310*/  LOP3.LUT R139, R108, 0x38, R69, 0xf8, !PT ;  /* 0x000000386c8b7812 */ /* 0x000fe200078ef845 */
[----:B------:R-:W-:Y:S01]  /*1320*/  IMAD R4, R96, c[0x0][0x210], RZ ;  /* 0x0000840060047a24 */ /* 0x000fe200078e02ff */
[----:B------:R-:W-:Y:S01]  /*1330*/  ISETP.GE.AND P0, PT, R134, 0x1, PT ;  /* 0x000000018600780c */ /* 0x000fe20003f06270 */
[----:B------:R-:W-:Y:S01]  /*1340*/  IMAD.IADD R140, R9, 0x1, R140 ;  /* 0x00000001098c7824 */ /* 0x000fe200078e028c */
[----:B------:R-:W-:Y:S01]  /*1350*/  LOP3.LUT R139, R139, R106, RZ, 0x3c, !PT ;  /* 0x0000006a8b8b7212 */ /* 0x000fe200078e3cff */
[----:B------:R-:W-:Y:S01]  /*1360*/  IMAD R9, R223, c[0x0][0x214], R4 ;  /* 0x00008500df097a24 */ /* 0x000fe200078e0204 */
[----:B------:R-:W-:Y:S01]  /*1370*/  SHF.R.S32.HI R4, RZ, 0x1f, R109 ;  /* 0x0000001fff047819 */ /* 0x000fe2000001146d */
[----:B------:R-:W-:Y:S01]  /*1380*/  IMAD.IADD R138, R5, 0x1, R138 ;  /* 0x00000001058a7824 */ /* 0x000fe200078e028a */
[----:B------:R-:W-:Y:S01]  /*1390*/  SHF.R.S32.HI R5, RZ, 0x1f, R98 ;  /* 0x0000001fff057819 */ /* 0x000fe20000011462 */
[----:B------:R-:W-:Y:S01]  /*13a0*/  IMAD.IADD R116, R155, 0x1, R9 ;  /* 0x000000019b747824 */ /* 0x000fe200078e0209 */
[----:B------:R-:W-:Y:S01]  /*13b0*/  LEA.HI R121, R4, R109, RZ, 0x3 ;  /* 0x0000006d04797211 */ /* 0x000fe200078f18ff */
[----:B------:R-:W-:Y:S01]  /*13c0*/  IMAD.IADD R139, R6, 0x1, R139 ;  /* 0x00000001068b7824 */ /* 0x000fe200078e028b */
[----:B------:R-:W-:Y:S01]  /*13d0*/  SHF.R.S32.HI R4, RZ, 0x1f, R15 ;  /* 0x0000001fff047819 */ /* 0x000fe2000001140f */
[----:B------:R-:W-:Y:S01]  /*13e0*/  IMAD R125, R5, c[0x0][0x280], RZ ;  /* 0x0000a000057d7a24 */ /* 0x000fe200078e02ff */
[----:B------:R-:W-:Y:S01]  /*13f0*/  LOP3.LUT R121, R121, 0xfffffff8, RZ, 0xc0, !PT ;  /* 0xfffffff879797812 */ /* 0x000fe200078ec0ff */
[----:B------:R-:W-:Y:S01]  /*1400*/  IMAD R9, R165, c[0x0][0x2b0], RZ ;  /* 0x0000ac00a5097a24 */ /* 0x000fe200078e02ff */
[----:B------:R-:W-:Y:S01]  /*1410*/  LEA.HI R123, R4, R15, RZ, 0x3 ;  /* 0x0000000f047b7211 */ /* 0x000fe200078f18ff */
[----:B------:R-:W-:Y:S01]  /*1420*/  IMAD R6, R96, c[0x0][0x1e8], RZ ;  /* 0x00007a0060067a24 */ /* 0x000fe200078e02ff */
[----:B------:R-:W-:Y:S01]  /*1430*/  LOP3.LUT R133, R3, 0xfffffff8, RZ, 0xc0, !PT ;  /* 0xfffffff803857812 */ /* 0x000fe200078ec0ff */
[----:B------:R-:W-:Y:S01]  /*1440*/  IMAD R5, R5, c[0x0][0x290], RZ ;  /* 0x0000a40005057a24 */ /* 0x000fe200078e02ff */
[----:B------:R-:W-:Y:S01]  /*1450*/  LOP3.LUT R123, R123, 0xfffffff8, RZ, 0xc0, !PT ;  /* 0xfffffff87b7b7812 */ /* 0x000fe200078ec0ff */
[----:B------:R-:W-:Y:S01]  /*1460*/  IMAD R125, R98, c[0x0][0x284], R125 ;  /* 0x0000a100627d7a24 */ /* 0x000fe200078e027d */
[----:B------:R-:W-:Y:S01]  /*1470*/  LOP3.LUT R131, R69, 0xfffffff8, RZ, 0xc0, !PT ;  /* 0xfffffff845837812 */ /* 0x000fe200078ec0ff */
[----:B------:R-:W-:Y:S01]  /*1480*/  IMAD R9, R164, c[0x0][0x2b4], R9 ;  /* 0x0000ad00a4097a24 */ /* 0x000fe200078e0209 */
[----:B------:R-:W-:Y:S01]  /*1490*/  ISETP.NE.AND P3, PT, R135, 0x1, PT ;  /* 0x000000018700780c */ /* 0x000fe20003f65270 */
[----:B------:R-:W-:Y:S01]  /*14a0*/  IMAD R115, R223, c[0x0][0x1ec], R6 ;  /* 0x00007b00df737a24 */ /* 0x000fe200078e0206 */
[----:B------:R-:W-:Y:S01]  /*14b0*/  SHF.R.S32.HI R70, RZ, 0x3, R3 ;  /* 0x00000003ff467819 */ /* 0x000fe20000011403 */
[----:B------:R-:W-:Y:S01]  /*14c0*/  IMAD R5, R98, c[0x0][0x294], R5 ;  /* 0x0000a50062057a24 */ /* 0x000fe200078e0205 */
[----:B------:R-:W-:Y:S01]  /*14d0*/  IADD3 R129, R169, R125, RZ ;  /* 0x0000007da9817210 */ /* 0x000fe20007ffe0ff */
[----:B------:R-:W-:Y:S01]  /*14e0*/  IMAD.WIDE.U32 R164, R164, c[0x0][0x2b0], RZ ;  /* 0x0000ac00a4a47a25 */ /* 0x000fe200078e00ff */
[----:B------:R-:W-:-:S02]  /*14f0*/  P2R R3, PR, RZ, 0x1 ;  /* 0x00000001ff037803 */ /* 0x000fc40000000000 */
[----:B------:R-:W-:Y:S01]  /*1500*/  IADD3 R13, R20, 0x60, RZ ;  /* 0x00000060140d7810 */ /* 0x000fe20007ffe0ff */
[----:B------:R-:W-:Y:S01]  /*1510*/  IMAD.IADD R115, R159, 0x1, R115 ;  /* 0x000000019f737824 */ /* 0x000fe200078e0273 */
[----:B------:R-:W-:Y:S01]  /*1520*/  SHF.R.S32.HI R120, RZ, 0x1f, R121 ;  /* 0x0000001fff787819 */ /* 0x000fe20000011479 */
        /* <DEDUP_REMOVED lines=8> */
[----:B------:R-:W-:Y:S01]  /*15b0*/  IMAD.SHL.U32 R140, R140, 0x2, RZ ;  /* 0x000000028c8c7824 */ /* 0x000fe200078e00ff */
[----:B------:R-:W-:Y:S01]  /*15c0*/  P2R R3, PR, RZ, 0x8 ;  /* 0x00000008ff037803 */ /* 0x000fe20000000000 */
[----:B------:R-:W-:-:S02]  /*15d0*/  IMAD.SHL.U32 R138, R138, 0x2, RZ ;  /* 0x000000028a8a7824 */ /* 0x000fc400078e00ff */
[----:B------:R-:W-:Y:S02]  /*15e0*/  IMAD.SHL.U32 R139, R139, 0x2, RZ ;  /* 0x000000028b8b7824 */ /* 0x000fe400078e00ff */
[----:B------:R-:W-:Y:S01]  /*15f0*/  IMAD.SHL.U32 R137, R137, 0x2, RZ ;  /* 0x0000000289897824 */ /* 0x000fe200078e00ff */
[----:B-1----:R-:W-:Y:S06]  /*1600*/  BAR.SYNC.DEFER_BLOCKING 0x0 ;  /* 0x0000000000007b1d */ /* 0x002fec0000010000 */
.L_x_874:
[----:B-1----:R-:W-:Y:S01]  /*1610*/  IMAD R3, R55, 0x30, R0 ;  /* 0x0000003037037824 */ /* 0x002fe200078e0200 */
[----:B------:R-:W-:Y:S01]  /*1620*/  ISETP.NE.AND P3, PT, R135, 0x1, PT ;  /* 0x000000018700780c */ /* 0x000fe20003f65270 */
[----:B------:R-:W-:Y:S01]  /*1630*/  IMAD.MOV.U32 R144, RZ, RZ, RZ ;  /* 0x000000ffff907224 */ /* 0x000fe200078e00ff */
[----:B------:R-:W-:Y:S04]  /*1640*/  DEPBAR.LE SB0, 0x0 ;  /* 0x000080000000791a */ /* 0x000fe80000000000 */
[----:B------:R-:W-:Y:S01]  /*1650*/  IMAD.IADD R143, R100, 0x1, R3 ;  /* 0x00000001648f7824 */ /* 0x000fe200078e0203 */
[----:B------:R-:W-:Y:S01]  /*1660*/  ISETP.GE.AND P0, PT, R3, R2, PT ;  /* 0x000000020300720c */ /* 0x000fe20003f06270 */
[----:B------:R-:W-:Y:S01]  /*1670*/  BSSY B2, `(.L_x_835) ;  /* 0x0000538000027945 */ /* 0x000fe20003800000 */
[----:B------:R-:W-:Y:S01]  /*1680*/  ISETP.GE.AND P4, PT, R134, 0x1, PT ;  /* 0x000000018600780c */ /* 0x000fe20003f86270 */
[----:B------:R-:W-:Y:S01]  /*1690*/  IMAD.MOV.U32 R5, RZ, RZ, R143 ;  /* 0x000000ffff057224 */ /* 0x000fe200078e008f */
[----:B------:R-:W-:Y:S02]  /*16a0*/  ISETP.GT.OR P0, PT, R0, 0x2f, P0 ;  /* 0x0000002f0000780c */ /* 0x000fe40000704670 */
[----:B---3--:R-:W-:Y:S05]  /*16b0*/  @P3 IMAD.HI.U32 R4, R143, c[0x0][0x2bc], RZ ;  /* 0x0000af008f043a27 */ /* 0x008fea00078e00ff */
[----:B------:R-:W-:Y:S06]  /*16c0*/  @P3 SHF.R.U32.HI R5, RZ, c[0x0][0x2c0], R4 ;  /* 0x0000b000ff053a19 */ /* 0x000fec0000011604 */
[C---:B------:R-:W-:Y:S04]  /*16d0*/  @!P0 IADD3 R9, P3, R5.reuse, R164, RZ ;  /* 0x000000a405098210 */ /* 0x040fe80007f7e0ff */
[----:B------:R-:W-:Y:S02]  /*16e0*/  @!P0 LEA.HI.X.SX32 R4, R5, R118, 0x1, P3 ;  /* 0x0000007605048211 */ /* 0x000fe400018f0eff */
[C---:B------:R-:W-:Y:S04]  /*16f0*/  @!P0 LEA R10, P3, R9.reuse, c[0x0][0x2a0], 0x2 ;  /* 0x0000a800090a8a11 */ /* 0x040fe800078610ff */
[----:B------:R-:W-:Y:S01]  /*1700*/  @!P0 LEA.HI.X R11, R9, c[0x0][0x2a4], R4, 0x2, P3 ;  /* 0x0000a900090b8a11 */ /* 0x000fe200018f1404 */
[----:B------:R-:W-:Y:S04]  /*1710*/  IMAD.MOV R4, RZ, RZ, -R5 ;  /* 0x000000ffff047224 */ /* 0x000fe800078e0a05 */
[----:B------:R-:W-:Y:S01]  /*1720*/  IMAD R143, R4, c[0x0][0x2b8], R143 ;  /* 0x0000ae00048f7a24 */ /* 0x000fe200078e028f */
[----:B--2---:R-:W2:Y:S03]  /*1730*/  @!P0 LDG.E R144, [R10.64] ;  /* 0x000000100a908981 */ /* 0x004ea6000c1e1900 */
[C---:B------:R-:W-:Y:S01]  /*1740*/  IMAD.WIDE.U32 R8, R143.reuse, c[0x0][0x1e0], RZ ;  /* 0x000078008f087a25 */ /* 0x040fe200078e00ff */
[----:B------:R-:W-:Y:S01]  /*1750*/  SHF.R.S32.HI R142, RZ, 0x1f, R143 ;  /* 0x0000001fff8e7819 */ /* 0x000fe2000001148f */
[----:B------:R-:W-:Y:S04]  /*1760*/  BAR.SYNC.DEFER_BLOCKING 0x0 ;  /* 0x0000000000007b1d */ /* 0x000fe80000010000 */
[----:B------:R-:W-:Y:S04]  /*1770*/  IMAD R4, R142, c[0x0][0x1e0], RZ ;  /* 0x000078008e047a24 */ /* 0x000fe800078e02ff */
[----:B------:R-:W-:Y:S04]  /*1780*/  IMAD R4, R143, c[0x0][0x1e4], R4 ;  /* 0x000079008f047a24 */ /* 0x000fe800078e0204 */
[----:B------:R-:W-:Y:S02]  /*1790*/  IMAD.IADD R5, R9, 0x1, R4 ;  /* 0x0000000109057824 */ /* 0x000fe400078e0204 */
[----:B------:R-:W-:Y:S01]  /*17a0*/  IMAD.MOV.U32 R4, RZ, RZ, R8 ;  /* 0x000000ffff047224 */ /* 0x000fe200078e0008 */
[----:B--2---:R-:W-:Y:S03]  /*17b0*/  SHF.R.S32.HI R141, RZ, 0x1f, R144 ;  /* 0x0000001fff8d7819 */ /* 0x004fe60000011490 */
[----:B------:R-:W-:Y:S04]  /*17c0*/  IMAD.WIDE.U32 R4, R144, c[0x0][0x1f0], R4 ;  /* 0x00007c0090047a25 */ /* 0x000fe800078e0004 */
[----:B------:R-:W-:Y:S01]  /*17d0*/  IMAD R6, R141, c[0x0][0x1f0], RZ ;  /* 0x00007c008d067a24 */ /* 0x000fe200078e02ff */
[----:B------:R-:W-:Y:S03]  /*17e0*/  IADD3 R4, P0, R158, R4, RZ ;  /* 0x000000049e047210 */ /* 0x000fe60007f1e0ff */
[----:B------:R-:W-:Y:S05]  /*17f0*/  IMAD R6, R144, c[0x0][0x1f4], R6 ;  /* 0x00007d0090067a24 */ /* 0x000fea00078e0206 */
[----:B------:R-:W-:Y:S02]  /*1800*/  IADD3.X R145, R115, R5, R6, P0, !PT ;  /* 0x0000000573917210 */ /* 0x000fe400007fe406 */
[C---:B------:R-:W-:Y:S04]  /*1810*/  LEA R157, P0, R4.reuse, c[0x0][0x1c8], 0x1 ;  /* 0x00007200049d7a11 */ /* 0x040fe800078008ff */
[----:B------:R-:W-:Y:S01]  /*1820*/  LEA.HI.X R145, R4, c[0x0][0x1cc], R145, 0x1, P0 ;  /* 0x0000730004917a11 */ /* 0x000fe200000f0c91 */
[----:B------:R-:W-:-:S05]  /*1830*/  @!P4 BRA `(.L_x_836) ;  /* 0x00004e300000c947 */ /* 0x000fca0003800000 */
[C---:B------:R-:W-:Y:S01]  /*1840*/  IMAD R5, R55.reuse, UR15, RZ ;  /* 0x0000000f37057c24 */ /* 0x040fe2000f8e02ff */
[----:B------:R-:W-:Y:S01]  /*1850*/  ISETP.NE.AND P0, PT, RZ, UR4, PT ;  /* 0x00000004ff007c0c */ /* 0x000fe2000bf05270 */
[C---:B------:R-:W-:Y:S01]  /*1860*/  IMAD R57, R55.reuse, UR5, RZ ;  /* 0x0000000537397c24 */ /* 0x040fe2000f8e02ff */
[----:B------:R-:W-:Y:S01]  /*1870*/  SHF.R.S32.HI R4, RZ, 0x1f, R55 ;  /* 0x0000001fff047819 */ /* 0x000fe20000011437 */
[C---:B------:R-:W-:Y:S02]  /*1880*/  IMAD R3, R55.reuse, -0x30, R2 ;  /* 0xffffffd037037824 */ /* 0x040fe400078e0202 */
[----:B------:R-:W-:Y:S03]  /*1890*/  IMAD.WIDE.U32 R88, R55, UR20, RZ ;  /* 0x0000001437587c25 */ /* 0x000fe6000f8e00ff */
[----:B------:R-:W-:Y:S01]  /*18a0*/  IMNMX R126, R3, 0x30, PT ;  /* 0x00000030037e7817 */ /* 0x000fe20003800200 */
[C---:B------:R-:W-:Y:S02]  /*18b0*/  IMAD R5, R4.reuse, UR20, R5 ;  /* 0x0000001404057c24 */ /* 0x040fe4000f8e0205 */
        /* <DEDUP_REMOVED lines=15> */
[----:B------:R-:W-:Y:S03]  /*19b0*/  CS2R R40, SRZ ;  /* 0x0000000000287805 */ /* 0x000fe6000001ff00 */
[----:B------:R-:W-:-:S05]  /*19c0*/  @P4 BRA `(.L_x_839) ;  /* 0x0000020000004947 */ /* 0x000fca0003800000 */
[----:B------:R-:W-:Y:S01]  /*19d0*/  IADD3 R4, P0, R168, R88, RZ ;  /* 0x00000058a8047210 */ /* 0x000fe20007f1e0ff */
[----:B------:R-:W-:Y:S01]  /*19e0*/  CS2R R80, SRZ ;  /* 0x0000000000507805 */ /* 0x000fe2000001ff00 */
[----:B------:R-:W-:Y:S01]  /*19f0*/  CS2R R40, SRZ ;  /* 0x0000000000287805 */ /* 0x000fe2000001ff00 */
[----:B------:R-:W-:Y:S01]  /*1a00*/  CS2R R78, SRZ ;  /* 0x00000000004e7805 */ /* 0x000fe2000001ff00 */
[----:B------:R-:W-:Y:S01]  /*1a10*/  CS2R R48, SRZ ;  /* 0x0000000000307805 */ /* 0x000fe2000001ff00 */
[----:B------:R-:W-:Y:S01]  /*1a20*/  IMAD.X R3, R54, 0x1, R129, P0 ;  /* 0x0000000136037824 */ /* 0x000fe200000e0681 */
[----:B------:R-:W-:Y:S01]  /*1a30*/  IADD3 R6, P0, R166, R82, RZ ;  /* 0x00000052a6067210 */ /* 0x000fe20007f1e0ff */
[----:B------:R-:W-:Y:S01]  /*1a40*/  CS2R R76, SRZ ;  /* 0x00000000004c7805 */ /* 0x000fe2000001ff00 */
[----:B------:R-:W-:Y:S01]  /*1a50*/  CS2R R42, SRZ ;  /* 0x00000000002a7805 */ /* 0x000fe2000001ff00 */
[----:B------:R-:W-:Y:S01]  /*1a60*/  CS2R R74, SRZ ;  /* 0x00000000004a7805 */ /* 0x000fe2000001ff00 */
[----:B------:R-:W-:Y:S01]  /*1a70*/  CS2R R38, SRZ ;  /* 0x0000000000267805 */ /* 0x000fe2000001ff00 */
[----:B------:R-:W-:Y:S01]  /*1a80*/  IMAD.X R5, R57, 0x1, R128, P0 ;  /* 0x0000000139057824 */ /* 0x000fe200000e0680 */
[C---:B------:R-:W-:Y:S04]  /*1a90*/  LEA R8, P0, R4.reuse, c[0x0][0x270], 0x1 ;  /* 0x00009c0004087a11 */ /* 0x040fe800078008ff */
[----:B------:R-:W-:Y:S02]  /*1aa0*/  LEA.HI.X R9, R4, c[0x0][0x274], R3, 0x1, P0 ;  /* 0x00009d0004097a11 */ /* 0x000fe400000f0c03 */
[C---:B------:R-:W-:Y:S04]  /*1ab0*/  LEA R10, P0, R6.reuse, c[0x0][0x288], 0x1 ;  /* 0x0000a200060a7a11 */ /* 0x040fe800078008ff */
[----:B------:R-:W-:Y:S02]  /*1ac0*/  LEA.HI.X R11, R6, c[0x0][0x28c], R5, 0x1, P0 ;  /* 0x0000a300060b7a11 */ /* 0x000fe400000f0c05 */
[----:B------:R-:W-:Y:S11]  /*1ad0*/  ISETP.GE.AND P0, PT, R20, c[0x0][0x27c], PT ;  /* 0x00009f0014007a0c */ /* 0x000ff60003f06270 */
[----:B------:R-:W-:Y:S02]  /*1ae0*/  @!UPT UIADD3 URZ, URZ, URZ, URZ ;  /* 0x0000003f3f3ff290 */ /* 0x000fe4000fffe03f */
[----:B------:R1:W5:Y:S04]  /*1af0*/  @!P0 LDG.E.64 R80, [R8.64] ;  /* 0x0000001008508981 */ /* 0x000368000c1e1b00 */
[----:B------:R1:W5:Y:S01]  /*1b00*/  @!P0 LDG.E.64 R40, [R10.64] ;  /* 0x000000100a288981 */ /* 0x000362000c1e1b00 */
[----:B------:R-:W-:Y:S11]  /*1b10*/  ISETP.GE.AND P0, PT, R14, c[0x0][0x27c], PT ;  /* 0x00009f000e007a0c */ /* 0x000ff60003f06270 */
[----:B------:R-:W-:Y:S02]  /*1b20*/  @!UPT UIADD3 URZ, URZ, URZ, URZ ;  /* 0x0000003f3f3ff290 */ /* 0x000fe4000fffe03f */
[----:B------:R1:W5:Y:S04]  /*1b30*/  @!P0 LDG.E.64 R78, [R8.64+0x40] ;  /* 0x00004010084e8981 */ /* 0x000368000c1e1b00 */
[----:B------:R1:W5:Y:S01]  /*1b40*/  @!P0 LDG.E.64 R48, [R10.64+0x40] ;  /* 0x000040100a308981 */ /* 0x000362000c1e1b00 */
[----:B------:R-:W-:Y:S11]  /*1b50*/  ISETP.GE.AND P0, PT, R16, c[0x0][0x27c], PT ;  /* 0x00009f0010007a0c */ /* 0x000ff60003f06270 */
[----:B------:R-:W-:Y:S02]  /*1b60*/  @!UPT UIADD3 URZ, URZ, URZ, URZ ;  /* 0x0000003f3f3ff290 */ /* 0x000fe4000fffe03f */
[----:B------:R1:W5:Y:S04]  /*1b70*/  @!P0 LDG.E.64 R76, [R8.64+0x80] ;  /* 0x00008010084c8981 */ /* 0x000368000c1e1b00 */
[----:B------:R1:W5:Y:S01]  /*1b80*/  @!P0 LDG.E.64 R42, [R10.64+0x80] ;  /* 0x000080100a2a8981 */ /* 0x000362000c1e1b00 */
[----:B------:R-:W-:Y:S11]  /*1b90*/  ISETP.GE.AND P0, PT, R13, c[0x0][0x27c], PT ;  /* 0x00009f000d007a0c */ /* 0x000ff60003f06270 */
[----:B------:R-:W-:Y:S02]  /*1ba0*/  @!UPT UIADD3 URZ, URZ, URZ, URZ ;  /* 0x0000003f3f3ff290 */ /* 0x000fe4000fffe03f */
[----:B------:R1:W5:Y:S04]  /*1bb0*/  @!P0 LDG.E.64 R74, [R8.64+0xc0] ;  /* 0x0000c010084a8981 */ /* 0x000368000c1e1b00 */
[----:B------:R1:W5:Y:S02]  /*1bc0*/  @!P0 LDG.E.64 R38, [R10.64+0xc0] ;  /* 0x0000c0100a268981 */ /* 0x000364000c1e1b00 */
.L_x_839:
[----:B------:R-:W-:Y:S05]  /*1bd0*/  BSYNC B0 ;  /* 0x0000000000007941 */ /* 0x000fea0003800000 */
.L_x_838:
[----:B------:R-:W-:Y:S01]  /*1be0*/  ISETP.GE.AND P5, PT, R103, R126, PT ;  /* 0x0000007e6700720c */ /* 0x000fe20003fa6270 */
[----:B-----5:R-:W-:Y:S01]  /*1bf0*/  IMAD.MOV.U32 R23, RZ, RZ, R74 ;  /* 0x000000ffff177224 */ /* 0x020fe200078e004a */
[----:B------:R-:W-:Y:S01]  /*1c00*/  MOV R6, R38 ;  /* 0x0000002600067202 */ /* 0x000fe20000000f00 */
[----:B------:R-:W-:Y:S01]  /*1c10*/  IMAD.MOV.U32 R22, RZ, RZ, R75 ;  /* 0x000000ffff167224 */ /* 0x000fe200078e004b */
[----:B------:R-:W-:Y:S01]  /*1c20*/  MOV R3, R43 ;  /* 0x0000002b00037202 */ /* 0x000fe20000000f00 */
[----:B-1----:R-:W-:Y:S01]  /*1c30*/  IMAD.MOV.U32 R9, RZ, RZ, R76 ;  /* 0x000000ffff097224 */ /* 0x002fe200078e004c */
[----:B------:R-:W-:Y:S01]  /*1c40*/  BSSY B0, `(.L_x_840) ;  /* 0x000003e000007945 */ /* 0x000fe20003800000 */
        /* <DEDUP_REMOVED lines=18> */
[----:B------:R-:W-:Y:S01]  /*1d70*/  CS2R R62, SRZ ;  /* 0x00000000003e7805 */ /* 0x000fe2000001ff00 */
[----:B------:R-:W-:Y:S01]  /*1d80*/  PRMT R36, R5, 0x5410, R6 ;  /* 0x0000541005247816 */ /* 0x000fe20000000006 */
        /* <DEDUP_REMOVED lines=8> */
[----:B------:R-:W-:-:S05]  /*1e10*/  @P5 BRA `(.L_x_841) ;  /* 0x0000020000005947 */ /* 0x000fca0003800000 */
[----:B------:R-:W-:Y:S01]  /*1e20*/  IADD3 R88, P3, P0, R168, UR14, R88 ;  /* 0x0000000ea8587c10 */ /* 0x000fe2000f87e058 */
[----:B------:R-:W-:Y:S01]  /*1e30*/  CS2R R72, SRZ ;  /* 0x0000000000487805 */ /* 0x000fe2000001ff00 */
[----:B------:R-:W-:Y:S01]  /*1e40*/  CS2R R34, SRZ ;  /* 0x0000000000227805 */ /* 0x000fe2000001ff00 */
[----:B------:R-:W-:Y:S01]  /*1e50*/  CS2R R66, SRZ ;  /* 0x0000000000427805 */ /* 0x000fe2000001ff00 */
[----:B------:R-:W-:Y:S01]  /*1e60*/  IADD3.X R3, R129, UR13, R54, P3, P0 ;  /* 0x0000000d81037c10 */ /* 0x000fe20009fe0436 */
[----:B------:R-:W-:Y:S01]  /*1e70*/  CS2R R32, SRZ ;  /* 0x0000000000207805 */ /* 0x000fe2000001ff00 */
[----:B------:R-:W-:Y:S01]  /*1e80*/  IADD3 R82, P3, P0, R166, UR18, R82 ;  /* 0x00000012a6527c10 */ /* 0x000fe2000f87e052 */
[----:B------:R-:W-:Y:S01]  /*1e90*/  CS2R R62, SRZ ;  /* 0x00000000003e7805 */ /* 0x000fe2000001ff00 */
[----:B------:R-:W-:Y:S01]  /*1ea0*/  CS2R R30, SRZ ;  /* 0x00000000001e7805 */ /* 0x000fe2000001ff00 */
[----:B------:R-:W-:Y:S01]  /*1eb0*/  CS2R R58, SRZ ;  /* 0x00000000003a7805 */ /* 0x000fe2000001ff00 */
[----:B------:R-:W-:Y:S01]  /*1ec0*/  IADD3.X R57, R128, UR6, R57, P3, P0 ;  /* 0x0000000680397c10 */ /* 0x000fe20009fe0439 */
[----:B------:R-:W-:Y:S01]  /*1ed0*/  CS2R R10, SRZ ;  /* 0x00000000000a7805 */ /* 0x000fe2000001ff00 */
        /* <DEDUP_REMOVED lines=20> */
.L_x_841:
[----:B------:R-:W-:Y:S05]  /*2020*/  BSYNC B0 ;  /* 0x0000000000007941 */ /* 0x000fea0003800000 */
.L_x_840:
[----:B-1---5:R-:W-:Y:S01]  /*2030*/  MOV R5, R11 ;  /* 0x0000000b00057202 */ /* 0x022fe20000000f00 */
[----:B------:R1:W2:Y:S01]  /*2040*/  SHFL.IDX PT, R83, R145, RZ, 0x181f ;  /* 0x00181fff91537589 */ /* 0x0002a200000e0000 */
[----:B------:R-:W-:Y:S01]  /*2050*/  IMAD.MOV.U32 R26, RZ, RZ, R58 ;  /* 0x000000ffff1a7224 */ /* 0x000fe200078e003a */
[----:B------:R-:W-:Y:S01]  /*2060*/  BSSY B1, `(.L_x_842) ;  /* 0x0000103000017945 */ /* 0x000fe20003800000 */
[----:B------:R-:W-:Y:S02]  /*2070*/  IMAD.MOV.U32 R25, RZ, RZ, R59 ;  /* 0x000000ffff197224 */ /* 0x000fe400078e003b */
[----:B------:R-:W-:Y:S02]  /*2080*/  IMAD.MOV.U32 R24, RZ, RZ, R62 ;  /* 0x000000ffff187224 */ /* 0x000fe400078e003e */
[----:B------:R-:W-:Y:S01]  /*2090*/  IMAD.MOV.U32 R6, RZ, RZ, R10 ;  /* 0x000000ffff067224 */ /* 0x000fe200078e000a */
[----:B------:R-:W-:Y:S01]  /*20a0*/  PRMT R57, R25, 0x5410, R26 ;  /* 0x0000541019397816 */ /* 0x000fe2000000001a */
[----:B------:R1:W3:Y:S01]  /*20b0*/  SHFL.IDX PT, R82, R157, RZ, 0x181f ;  /* 0x00181fff9d527589 */ /* 0x0002e200000e0000 */
[----:B------:R-:W-:Y:S01]  /*20c0*/  MOV R25, R63 ;  /* 0x0000003f00197202 */ /* 0x000fe20000000f00 */
        /* <DEDUP_REMOVED lines=12> */
[----:B------:R-:W-:Y:S01]  /*2190*/  IMAD.MOV.U32 R4, RZ, RZ, R34 ;  /* 0x000000ffff047224 */ /* 0x000fe200078e0022 */
[----:B------:R-:W-:Y:S02]  /*21a0*/  MOV R3, R35 ;  /* 0x0000002300037202 */ /* 0x000fe40000000f00 */
[----:B------:R-:W-:Y:S02]  /*21b0*/  PRMT R64, R24, 0x5410, R25 ;  /* 0x0000541018407816 */ /* 0x000fe40000000019 */
[----:B------:R-:W-:Y:S02]  /*21c0*/  PRMT R22, R5, 0x5410, R6 ;  /* 0x0000541005167816 */ /* 0x000fe40000000006 */
[----:B------:R-:W-:Y:S01]  /*21d0*/  PRMT R23, R3, 0x5410, R4 ;  /* 0x0000541003177816 */ /* 0x000fe20000000004 */
[----:B------:R-:W-:-:S05]  /*21e0*/  @P4 BRA `(.L_x_843) ;  /* 0x00000ea000004947 */ /* 0x000fca0003800000 */
[----:B--2---:R-:W-:Y:S01]  /*21f0*/  ISETP.GE.AND P0, PT, R18, c[0x0][0x1d4], PT ;  /* 0x0000750012007a0c */ /* 0x004fe20003f06270 */
[----:B------:R-:W-:Y:S01]  /*2200*/  @!UPT UIADD3 URZ, URZ, URZ, URZ ;  /* 0x0000003f3f3ff290 */ /* 0x000fe2000fffe03f */
[----:B------:R-:W-:Y:S11]  /*2210*/  BSSY B0, `(.L_x_844) ;  /* 0x0000038000007945 */ /* 0x000ff60003800000 */
[----:B------:R-:W-:-:S05]  /*2220*/  @P0 BRA `(.L_x_845) ;  /* 0x0000036000000947 */ /* 0x000fca0003800000 */
[C---:B---3--:R-:W-:Y:S01]  /*2230*/  LEA R88, P0, R18.reuse, R82, 0x1 ;  /* 0x0000005212587211 */ /* 0x048fe200078008ff */
[----:B------:R-:W2:Y:S03]  /*2240*/  LDS.128 R24, [R105+0xa080] ;  /* 0x00a0800069187984 */ /* 0x000ea60000000c00 */
[----:B------:R-:W-:Y:S02]  /*2250*/  LEA.HI.X R89, R18, R83, R19, 0x1, P0 ;  /* 0x0000005312597211 */ /* 0x000fe400000f0c13 */
[----:B------:R-:W-:Y:S11]  /*2260*/  ISETP.GE.AND P0, PT, R20, c[0x0][0x27c], PT ;  /* 0x00009f0014007a0c */ /* 0x000ff60003f06270 */
[----:B------:R-:W-:Y:S02]  /*2270*/  @!UPT UIADD3 URZ, URZ, URZ, URZ ;  /* 0x0000003f3f3ff290 */ /* 0x000fe4000fffe03f */
        /* <DEDUP_REMOVED lines=11> */
[----:B--2---:R-:W-:Y:S02]  /*2330*/  @!P0 MOV R37, R24 ;  /* 0x0000001800258202 */ /* 0x004fe40000000f00 */
        /* <DEDUP_REMOVED lines=8> */
[----:B------:R-:W-:Y:S01]  /*23c0*/  @!P0 FMUL.FTZ R85, R47, R46 ;  /* 0x0000002e2f558220 */ /* 0x000fe20000410000 */
[----:B------:R-:W-:Y:S01]  /*23d0*/  @!P0 MOV R41, R26 ;  /* 0x0000001a00298202 */ /* 0x000fe20000000f00 */
[----:B------:R-:W-:Y:S01]  /*23e0*/  @!P0 FFMA.FTZ R3, R45, R52, R3 ;  /* 0x000000342d038223 */ /* 0x000fe20000010003 */
[----:B------:R-:W-:Y:S01]  /*23f0*/  @!P0 HADD2.F32 R52, -RZ, R51.H0_H0 ;  /* 0x20000033ff348230 */ /* 0x000fe20000004100 */
[C---:B------:R-:W-:Y:S02]  /*2400*/  @!P0 FMUL.FTZ R4, R37.reuse, R46 ;  /* 0x0000002e25048220 */ /* 0x040fe40000410000 */
[-C--:B------:R-:W-:Y:S01]  /*2410*/  @!P0 FFMA.FTZ R85, R37, R54.reuse, -R85 ;  /* 0x0000003625558223 */ /* 0x080fe20000010855 */
[----:B------:R-:W-:Y:S01]  /*2420*/  @!P0 MOV R37, R27 ;  /* 0x0000001b00258202 */ /* 0x000fe20000000f00 */
[----:B------:R-:W-:Y:S01]  /*2430*/  @!P0 FFMA.FTZ R4, R47, R54, R4 ;  /* 0x000000362f048223 */ /* 0x000fe20000010004 */
[----:B------:R-:W-:Y:S01]  /*2440*/  @!P0 F2FP.PACK_AB R84, R3, R84 ;  /* 0x000000540354823e */ /* 0x000fe200000000ff */
[--C-:B------:R-:W-:Y:S02]  /*2450*/  @!P0 HADD2.F32 R45, -RZ, R41.reuse.H1_H1 ;  /* 0x30000029ff2d8230 */ /* 0x100fe40000004100 */
[----:B------:R-:W-:Y:S01]  /*2460*/  @!P0 HADD2.F32 R41, -RZ, R41.H0_H0 ;  /* 0x20000029ff298230 */ /* 0x000fe20000004100 */
[----:B------:R-:W-:Y:S01]  /*2470*/  @!P0 MOV R24, R84 ;  /* 0x0000005400188202 */ /* 0x000fe20000000f00 */
[--C-:B------:R-:W-:Y:S01]  /*2480*/  @!P0 HADD2.F32 R51, -RZ, R37.reuse.H1_H1 ;  /* 0x30000025ff338230 */ /* 0x100fe20000004100 */
[-C--:B------:R-:W-:Y:S01]  /*2490*/  @!P0 FMUL.FTZ R86, R45, R44.reuse ;  /* 0x0000002c2d568220 */ /* 0x080fe20000410000 */
[----:B------:R-:W-:Y:S01]  /*24a0*/  @!P0 HADD2.F32 R37, -RZ, R37.H0_H0 ;  /* 0x20000025ff258230 */ /* 0x000fe20000004100 */
[----:B------:R-:W-:Y:S01]  /*24b0*/  @!P0 FMUL.FTZ R5, R41, R44 ;  /* 0x0000002c29058220 */ /* 0x000fe20000410000 */
[----:B------:R-:W-:Y:S01]  /*24c0*/  @!P0 F2FP.PACK_AB R85, R4, R85 ;  /* 0x000000550455823e */ /* 0x000fe200000000ff */
[-C--:B------:R-:W-:Y:S02]  /*24d0*/  @!P0 FMUL.FTZ R87, R51, R40.reuse ;  /* 0x0000002833578220 */ /* 0x080fe40000410000 */
[----:B------:R-:W-:Y:S01]  /*24e0*/  @!P0 FMUL.FTZ R6, R37, R40 ;  /* 0x0000002825068220 */ /* 0x000fe20000410000 */
[----:B------:R-:W-:Y:S01]  /*24f0*/  @!P0 MOV R25, R85 ;  /* 0x0000005500198202 */ /* 0x000fe20000000f00 */
[-C--:B------:R-:W-:Y:S02]  /*2500*/  @!P0 FFMA.FTZ R5, R45, R52.reuse, R5 ;  /* 0x000000342d058223 */ /* 0x080fe40000010005 */
        /* <DEDUP_REMOVED lines=8> */
.L_x_845:
[----:B------:R-:W-:Y:S05]  /*2590*/  BSYNC B0 ;  /* 0x0000000000007941 */ /* 0x000fea0003800000 */
.L_x_844:
[----:B------:R-:W-:Y:S01]  /*25a0*/  ISETP.GE.AND P0, PT, R15, c[0x0][0x1d4], PT ;  /* 0x000075000f007a0c */ /* 0x000fe20003f06270 */
[----:B------:R-:W-:Y:S01]  /*25b0*/  @!UPT UIADD3 URZ, URZ, URZ, URZ ;  /* 0x0000003f3f3ff290 */ /* 0x000fe2000fffe03f */
[----:B------:R-:W-:Y:S11]  /*25c0*/  BSSY B0, `(.L_x_846) ;  /* 0x0000038000007945 */ /* 0x000ff60003800000 */
[----:B------:R-:W-:-:S05]  /*25d0*/  @P0 BRA `(.L_x_847) ;  /* 0x0000036000000947 */ /* 0x000fca0003800000 */
[C---:B---3--:R-:W-:Y:S01]  /*25e0*/  LEA R84, P0, R123.reuse, R82, 0x1 ;  /* 0x000000527b547211 */ /* 0x048fe200078008ff */
[----:B--2---:R-:W2:Y:S03]  /*25f0*/  LDS.128 R24, [R105+0xb880] ;  /* 0x00b8800069187984 */ /* 0x004ea60000000c00 */
[----:B------:R-:W-:Y:S02]  /*2600*/  LEA.HI.X R85, R123, R83, R132, 0x1, P0 ;  /* 0x000000537b557211 */ /* 0x000fe400000f0c84 */
[----:B------:R-:W-:Y:S11]  /*2610*/  ISETP.GE.AND P0, PT, R14, c[0x0][0x27c], PT ;  /* 0x00009f000e007a0c */ /* 0x000ff60003f06270 */
[----:B------:R-:W-:Y:S02]  /*2620*/  @!UPT UIADD3 URZ, URZ, URZ, URZ ;  /* 0x0000003f3f3ff290 */ /* 0x000fe4000fffe03f */
        /* <DEDUP_REMOVED lines=14> */
[----:B------:R-:W-:Y:S01]  /*2710*/  @!P0 HADD2.F32 R45, -RZ, R40.H0_H0 ;  /* 0x20000028ff2d8230 */ /* 0x000fe20000004100 */
[----:B------:R-:W-:Y:S01]  /*2720*/  @!P0 MOV R40, R26 ;  /* 0x0000001a00288202 */ /* 0x000fe20000000f00 */
[--C-:B------:R-:W-:Y:S01]  /*2730*/  @!P0 HADD2.F32 R47, -RZ, R41.reuse.H1_H1 ;  /* 0x30000029ff2f8230 */ /* 0x100fe20000004100 */
[-C--:B------:R-:W-:Y:S02]  /*2740*/  @!P0 FMUL.FTZ R54, R46, R44.reuse ;  /* 0x0000002c2e368220 */ /* 0x080fe40000410000 */
[----:B------:R-:W-:Y:S01]  /*2750*/  @!P0 FMUL.FTZ R3, R45, R44 ;  /* 0x0000002c2d038220 */ /* 0x000fe20000410000 */
[----:B------:R-:W-:Y:S01]  /*2760*/  @!P0 HADD2.F32 R44, -RZ, R41.H0_H0 ;  /* 0x20000029ff2c8230 */ /* 0x000fe20000004100 */
[-C--:B------:R-:W-:Y:S01]  /*2770*/  @!P0 FMUL.FTZ R81, R47, R37.reuse ;  /* 0x000000252f518220 */ /* 0x080fe20000410000 */
[--C-:B------:R-:W-:Y:S01]  /*2780*/  @!P0 HADD2.F32 R41, -RZ, R40.reuse.H0_H0 ;  /* 0x20000028ff298230 */ /* 0x100fe20000004100 */
[-C--:B------:R-:W-:Y:S02]  /*2790*/  @!P0 FFMA.FTZ R54, R45, R50.reuse, -R54 ;  /* 0x000000322d368223 */ /* 0x080fe40000010836 */
[----:B------:R-:W-:Y:S01]  /*27a0*/  @!P0 FMUL.FTZ R4, R44, R37 ;  /* 0x000000252c048220 */ /* 0x000fe20000410000 */
[----:B------:R-:W-:Y:S01]  /*27b0*/  @!P0 MOV R37, R27 ;  /* 0x0000001b00258202 */ /* 0x000fe20000000f00 */
[----:B------:R-:W-:Y:S01]  /*27c0*/  @!P0 FFMA.FTZ R3, R46, R50, R3 ;  /* 0x000000322e038223 */ /* 0x000fe20000010003 */
[----:B------:R-:W-:Y:S01]  /*27d0*/  @!P0 HADD2.F32 R50, -RZ, R53.H0_H0 ;  /* 0x20000035ff328230 */ /* 0x000fe20000004100 */
[----:B------:R-:W-:Y:S01]  /*27e0*/  @!P0 FMUL.FTZ R5, R41, R36 ;  /* 0x0000002429058220 */ /* 0x000fe20000410000 */
[----:B------:R-:W-:Y:S01]  /*27f0*/  @!P0 HADD2.F32 R46, -RZ, R40.H1_H1 ;  /* 0x30000028ff2e8230 */ /* 0x000fe20000004100 */
[-C--:B------:R-:W-:Y:S01]  /*2800*/  @!P0 FFMA.FTZ R4, R47, R51.reuse, R4 ;  /* 0x000000332f048223 */ /* 0x080fe20000010004 */
[----:B------:R-:W-:Y:S01]  /*2810*/  @!P0 F2FP.PACK_AB R54, R3, R54 ;  /* 0x000000360336823e */ /* 0x000fe200000000ff */
[----:B------:R-:W-:Y:S01]  /*2820*/  @!P0 FFMA.FTZ R81, R44, R51, -R81 ;  /* 0x000000332c518223 */ /* 0x000fe20000010851 */
[--C-:B------:R-:W-:Y:S01]  /*2830*/  @!P0 HADD2.F32 R53, -RZ, R37.reuse.H1_H1 ;  /* 0x30000025ff358230 */ /* 0x100fe20000004100 */
[----:B------:R-:W-:Y:S01]  /*2840*/  @!P0 FMUL.FTZ R56, R46, R36 ;  /* 0x000000242e388220 */ /* 0x000fe20000410000 */
[----:B------:R-:W-:Y:S01]  /*2850*/  @!P0 MOV R24, R54 ;  /* 0x0000003600188202 */ /* 0x000fe20000000f00 */
[----:B------:R-:W-:Y:S01]  /*2860*/  @!P0 HADD2.F32 R37, -RZ, R37.H0_H0 ;  /* 0x20000025ff258230 */ /* 0x000fe20000004100 */
[----:B------:R-:W-:Y:S01]  /*2870*/  @!P0 F2FP.PACK_AB R81, R4, R81 ;  /* 0x000000510451823e */ /* 0x000fe200000000ff */
[----:B------:R-:W-:Y:S02]  /*2880*/  @!P0 FMUL.FTZ R80, R53, R48 ;  /* 0x0000003035508220 */ /* 0x000fe40000410000 */
[----:B------:R-:W-:Y:S01]  /*2890*/  @!P0 FFMA.FTZ R5, R46, R50, R5 ;  /* 0x000000322e058223 */ /* 0x000fe20000010005 */
[----:B------:R-:W-:Y:S01]  /*28a0*/  @!P0 MOV R25, R81 ;  /* 0x0000005100198202 */ /* 0x000fe20000000f00 */
        /* <DEDUP_REMOVED lines=9> */
.L_x_847:
[----:B------:R-:W-:Y:S05]  /*2940*/  BSYNC B0 ;  /* 0x0000000000007941 */ /* 0x000fea0003800000 */
.L_x_846:
        /* <DEDUP_REMOVED lines=31> */
[----:B------:R-:W-:Y:S01]  /*2b40*/  @!P0 FFMA.FTZ R3, R46, R45, R3 ;  /* 0x0000002d2e038223 */ /* 0x000fe20000010003 */
[----:B------:R-:W-:Y:S01]  /*2b50*/  @!P0 HADD2.F32 R46, -RZ, R37.H1_H1 ;  /* 0x30000025ff2e8230 */ /* 0x000fe20000004100 */
[----:B------:R-:W-:Y:S01]  /*2b60*/  @!P0 FMUL.FTZ R4, R41, R36 ;  /* 0x0000002429048220 */ /* 0x000fe20000410000 */
[----:B------:R-:W-:Y:S01]  /*2b70*/  @!P0 MOV R36, R27 ;  /* 0x0000001b00248202 */ /* 0x000fe20000000f00 */
[----:B------:R-:W-:Y:S01]  /*2b80*/  @!P0 FFMA.FTZ R52, R44, R45, -R52 ;  /* 0x0000002d2c348223 */ /* 0x000fe20000010834 */
[----:B------:R-:W-:Y:S01]  /*2b90*/  @!P0 HADD2.F32 R45, -RZ, R71.H0_H0 ;  /* 0x20000047ff2d8230 */ /* 0x000fe20000004100 */
[-C--:B------:R-:W-:Y:S02]  /*2ba0*/  @!P0 FMUL.FTZ R5, R40, R29.reuse ;  /* 0x0000001d28058220 */ /* 0x080fe40000410000 */
[C---:B------:R-:W-:Y:S01]  /*2bb0*/  @!P0 FMUL.FTZ R54, R46.reuse, R29 ;  /* 0x0000001d2e368220 */ /* 0x040fe20000410000 */
[----:B------:R-:W-:Y:S01]  /*2bc0*/  @!P0 F2FP.PACK_AB R52, R3, R52 ;  /* 0x000000340334823e */ /* 0x000fe200000000ff */
[----:B------:R-:W-:Y:S01]  /*2bd0*/  @!P0 FFMA.FTZ R4, R47, R48, R4 ;  /* 0x000000302f048223 */ /* 0x000fe20000010004 */
        /* <DEDUP_REMOVED lines=9> */
[-C--:B------:R-:W-:Y:S01]  /*2c70*/  @!P0 FFMA.FTZ R53, R37, R50.reuse, -R53 ;  /* 0x0000003225358223 */ /* 0x080fe20000010835 */
[----:B------:R-:W-:Y:S01]  /*2c80*/  @!P0 MOV R25, R51 ;  /* 0x0000003300198202 */ /* 0x000fe20000000f00 */
[----:B------:R-:W-:Y:S01]  /*2c90*/  @!P0 FFMA.FTZ R6, R49, R50, R6 ;  /* 0x0000003231068223 */ /* 0x000fe20000010006 */
[----:B------:R-:W-:Y:S04]  /*2ca0*/  @!P0 F2FP.PACK_AB R54, R5, R54 ;  /* 0x000000360536823e */ /* 0x000fe800000000ff */
[----:B------:R-:W-:Y:S02]  /*2cb0*/  @!P0 F2FP.PACK_AB R53, R6, R53 ;  /* 0x000000350635823e */ /* 0x000fe400000000ff */
[----:B------:R-:W-:Y:S02]  /*2cc0*/  @!P0 MOV R26, R54 ;  /* 0x00000036001a8202 */ /* 0x000fe40000000f00 */
[----:B------:R-:W-:Y:S05]  /*2cd0*/  @!P0 MOV R27, R53 ;  /* 0x00000035001b8202 */ /* 0x000fea0000000f00 */
[----:B------:R2:W-:Y:S02]  /*2ce0*/  ST.E.128 [R78.64], R24 ;  /* 0x000000184e007985 */ /* 0x0005e4000c101d10 */
.L_x_849:
[----:B------:R-:W-:Y:S05]  /*2cf0*/  BSYNC B0 ;  /* 0x0000000000007941 */ /* 0x000fea0003800000 */
.L_x_848:
[----:B------:R-:W-:Y:S11]  /*2d00*/  ISETP.GE.AND P0, PT, R107, c[0x0][0x1d4], PT ;  /* 0x000075006b007a0c */ /* 0x000ff60003f06270 */
[----:B------:R-:W-:Y:S02]  /*2d10*/  @!UPT UIADD3 URZ, URZ, URZ, URZ ;  /* 0x0000003f3f3ff290 */ /* 0x000fe4000fffe03f */
[----:B------:R-:W-:-:S05]  /*2d20*/  @P0 BRA `(.L_x_843) ;  /* 0x0000036000000947 */ /* 0x000fca0003800000 */
[C---:B---3--:R-:W-:Y:S01]  /*2d30*/  LEA R82, P0, R122.reuse, R82, 0x1 ;  /* 0x000000527a527211 */ /* 0x048fe200078008ff */
[----:B--2---:R-:W2:Y:S03]  /*2d40*/  LDS.128 R24, [R105+0xe880] ;  /* 0x00e8800069187984 */ /* 0x004ea60000000c00 */
[----:B------:R-:W-:Y:S02]  /*2d50*/  LEA.HI.X R83, R122, R83, R119, 0x1, P0 ;  /* 0x000000537a537211 */ /* 0x000fe400000f0c77 */
[----:B------:R-:W-:Y:S11]  /*2d60*/  ISETP.GE.AND P0, PT, R13, c[0x0][0x27c], PT ;  /* 0x00009f000d007a0c */ /* 0x000ff60003f06270 */
[----:B------:R-:W-:Y:S02]  /*2d70*/  @!UPT UIADD3 URZ, URZ, URZ, URZ ;  /* 0x0000003f3f3ff290 */ /* 0x000fe4000fffe03f */
[----:B------:R-:W-:Y:S01]  /*2d80*/  @!P0 HADD2.F32 R41, -RZ, R65.H1_H1 ;  /* 0x30000041ff298230 */ /* 0x000fe20000004100 */
[--C-:B------:R-:W-:Y:S02]  /*2d90*/  @!P0 SHF.R.U64 R29, R38, 0x10, R39.reuse ;  /* 0x00000010261d8819 */ /* 0x100fe40000001227 */
        /* <DEDUP_REMOVED lines=14> */
[-C--:B------:R-:W-:Y:S01]  /*2e80*/  @!P0 FMUL.FTZ R46, R42, R39.reuse ;  /* 0x000000272a2e8220 */ /* 0x080fe20000410000 */
[----:B------:R-:W-:Y:S01]  /*2e90*/  @!P0 HADD2.F32 R40, -RZ, R37.H0_H0 ;  /* 0x20000025ff288230 */ /* 0x000fe20000004100 */
[C---:B------:R-:W-:Y:S02]  /*2ea0*/  @!P0 FMUL.FTZ R3, R36.reuse, R39 ;  /* 0x0000002724038220 */ /* 0x040fe40000410000 */
[----:B------:R-:W-:Y:S01]  /*2eb0*/  @!P0 FFMA.FTZ R46, R36, R41, -R46 ;  /* 0x00000029242e8223 */ /* 0x000fe2000001082e */
[----:B------:R-:W-:Y:S01]  /*2ec0*/  @!P0 MOV R36, R26 ;  /* 0x0000001a00248202 */ /* 0x000fe20000000f00 */
[CC--:B------:R-:W-:Y:S02]  /*2ed0*/  @!P0 FMUL.FTZ R49, R43.reuse, R29.reuse ;  /* 0x0000001d2b318220 */ /* 0x0c0fe40000410000 */
        /* <DEDUP_REMOVED lines=14> */
[-C--:B------:R-:W-:Y:S01]  /*2fc0*/  @!P0 FMUL.FTZ R50, R47, R38.reuse ;  /* 0x000000262f328220 */ /* 0x080fe20000410000 */
[----:B------:R-:W-:Y:S01]  /*2fd0*/  @!P0 MOV R25, R49 ;  /* 0x0000003100198202 */ /* 0x000fe20000000f00 */
[----:B------:R-:W-:Y:S01]  /*2fe0*/  @!P0 HADD2.F32 R42, -RZ, R65.H0_H0 ;  /* 0x20000041ff2a8230 */ /* 0x000fe20000004100 */
[C---:B------:R-:W-:Y:S02]  /*2ff0*/  @!P0 FMUL.FTZ R6, R29.reuse, R38 ;  /* 0x000000261d068220 */ /* 0x040fe40000410000 */
[----:B------:R-:W-:Y:S02]  /*3000*/  @!P0 FFMA.FTZ R50, R29, R44, -R50 ;  /* 0x0000002c1d328223 */ /* 0x000fe40000010832 */
        /* <DEDUP_REMOVED lines=8> */
.L_x_843:
[----:B--2---:R-:W-:Y:S05]  /*3090*/  BSYNC B1 ;  /* 0x0000000000017941 */ /* 0x004fea0003800000 */
.L_x_842:
[----:B-1----:R-:W1:Y:S04]  /*30a0*/  SHFL.IDX PT, R145, R145, 0x1, 0x181f ;  /* 0x00381f0091917f89 */ /* 0x002e6800000e0000 */
[----:B------:R-:W2:Y:S01]  /*30b0*/  SHFL.IDX PT, R157, R157, 0x1, 0x181f ;  /* 0x00381f009d9d7f89 */ /* 0x000ea200000e0000 */
[----:B------:R-:W-:-:S05]  /*30c0*/  @P5 BRA `(.L_x_850) ;  /* 0x0000392000005947 */ /* 0x000fca0003800000 */
[----:B------:R-:W-:Y:S01]  /*30d0*/  ISETP.GE.AND P0, PT, R18, c[0x0][0x1d4], PT ;  /* 0x0000750012007a0c */ /* 0x000fe20003f06270 */
[----:B------:R-:W-:Y:S01]  /*30e0*/  @!UPT UIADD3 URZ, URZ, URZ, URZ ;  /* 0x0000003f3f3ff290 */ /* 0x000fe2000fffe03f */
[----:B------:R-:W-:Y:S11]  /*30f0*/  BSSY B0, `(.L_x_851) ;  /* 0x0000038000007945 */ /* 0x000ff60003800000 */
[----:B------:R-:W-:-:S05]  /*3100*/  @P0 BRA `(.L_x_852) ;  /* 0x0000036000000947 */ /* 0x000fca0003800000 */
[C---:B--2---:R-:W-:Y:S01]  /*3110*/  LEA R46, P0, R18.reuse, R157, 0x1 ;  /* 0x0000009d122e7211 */ /* 0x044fe200078008ff */
[----:B------:R-:W2:Y:S03]  /*3120*/  LDS.128 R24, [R105+0xb080] ;  /* 0x00b0800069187984 */ /* 0x000ea60000000c00 */
[----:B-1----:R-:W-:Y:S02]  /*3130*/  LEA.HI.X R47, R18, R145, R19, 0x1, P0 ;  /* 0x00000091122f7211 */ /* 0x002fe400000f0c13 */
[----:B------:R-:W-:Y:S11]  /*3140*/  ISETP.GE.AND P0, PT, R20, c[0x0][0x27c], PT ;  /* 0x00009f0014007a0c */ /* 0x000ff60003f06270 */
[----:B------:R-:W-:Y:S02]  /*3150*/  @!UPT UIADD3 URZ, URZ, URZ, URZ ;  /* 0x0000003f3f3ff290 */ /* 0x000fe4000fffe03f */
[--C-:B------:R-:W-:Y:S01]  /*3160*/  @!P0 HADD2.F32 R36, -RZ, R23.reuse.H1_H1 ;  /* 0x30000017ff248230 */ /* 0x100fe20000004100 */
[--C-:B------:R-:W-:Y:S01]  /*3170*/  @!P0 SHF.R.U64 R28, R34, 0x10, R35.reuse ;  /* 0x00000010221c8819 */ /* 0x100fe20000001223 */
[----:B------:R-:W-:Y:S01]  /*3180*/  @!P0 HADD2.F32 R38, -RZ, R64.H1_H1 ;  /* 0x30000040ff268230 */ /* 0x000fe20000004100 */
        /* <DEDUP_REMOVED lines=37> */
[-C--:B------:R-:W-:Y:S02]  /*33e0*/  @!P0 FFMA.FTZ R45, R29, R42.reuse, -R45 ;  /* 0x0000002a1d2d8223 */ /* 0x080fe4000001082d */
        /* <DEDUP_REMOVED lines=8> */
.L_x_852:
[----:B------:R-:W-:Y:S05]  /*3470*/  BSYNC B0 ;  /* 0x0000000000007941 */ /* 0x000fea0003800000 */
.L_x_851:
[----:B------:R-:W-:Y:S01]  /*3480*/  ISETP.GE.AND P0, PT, R15, c[0x0][0x1d4], PT ;  /* 0x000075000f007a0c */ /* 0x000fe20003f06270 */
[----:B------:R-:W-:Y:S01]  /*3490*/  @!UPT UIADD3 URZ, URZ, URZ, URZ ;  /* 0x0000003f3f3ff290 */ /* 0x000fe2000fffe03f */
[----:B------:R-:W-:Y:S11]  /*34a0*/  BSSY B0, `(.L_x_853) ;  /* 0x0000038000007945 */ /* 0x000ff60003800000 */
[----:B------:R-:W-:-:S05]  /*34b0*/  @P0 BRA `(.L_x_854) ;  /* 0x0000036000000947 */ /* 0x000fca0003800000 */
[C---:B--2---:R-:W-:Y:S01]  /*34c0*/  LEA R44, P0, R123.reuse, R157, 0x1 ;  /* 0x0000009d7b2c7211 */ /* 0x044fe200078008ff */
[----:B-1----:R-:W1:Y:S03]  /*34d0*/  LDS.128 R24, [R105+0xc880] ;  /* 0x00c8800069187984 */ /* 0x002e660000000c00 */
        /* <DEDUP_REMOVED lines=52> */
.L_x_854:
[----:B------:R-:W-:Y:S05]  /*3820*/  BSYNC B0 ;  /* 0x0000000000007941 */ /* 0x000fea0003800000 */
.L_x_853:
        /* <DEDUP_REMOVED lines=58> */
.L_x_856:
[----:B------:R-:W-:Y:S05]  /*3bd0*/  BSYNC B0 ;  /* 0x0000000000007941 */ /* 0x000fea0003800000 */
.L_x_855:
[----:B------:R-:W-:Y:S11]  /*3be0*/  ISETP.GE.AND P0, PT, R107, c[0x0][0x1d4], PT ;  /* 0x000075006b007a0c */ /* 0x000ff60003f06270 */
[----:B------:R-:W-:Y:S02]  /*3bf0*/  @!UPT UIADD3 URZ, URZ, URZ, URZ ;  /* 0x0000003f3f3ff290 */ /* 0x000fe4000fffe03f */
[----:B------:R-:W-:-:S05]  /*3c00*/  @P0 BRA `(.L_x_850) ;  /* 0x00002de000000947 */ /* 0x000fca0003800000 */
[C---:B--2---:R-:W-:Y:S01]  /*3c10*/  LEA R38, P0, R122.reuse, R157, 0x1 ;  /* 0x0000009d7a267211 */ /* 0x044fe200078008ff */
[----:B-1----:R-:W1:Y:S03]  /*3c20*/  LDS.128 R24, [R105+0xf880] ;  /* 0x00f8800069187984 */ /* 0x002e660000000c00 */
[----:B------:R-:W-:Y:S02]  /*3c30*/  LEA.HI.X R39, R122, R145, R119, 0x1, P0 ;  /* 0x000000917a277211 */ /* 0x000fe400000f0c77 */
        /* <DEDUP_REMOVED lines=25> */
[----:B------:R-:W-:Y:S02]  /*3dd0*/  @!P0 FFMA.FTZ R3, R28, R29, R3 ;  /* 0x0000001d1c038223 */ /* 0x000fe40000010003 */
[C---:B------:R-:W-:Y:S01]  /*3de0*/  @!P0 FMUL.FTZ R4, R22.reuse, R9 ;  /* 0x0000000916048220 */ /* 0x040fe20000410000 */
[----:B------:R-:W-:Y:S01]  /*3df0*/  @!P0 MOV R9, R27 ;  /* 0x0000001b00098202 */ /* 0x000fe20000000f00 */
[-C--:B------:R-:W-:Y:S01]  /*3e00*/  @!P0 FFMA.FTZ R33, R22, R31.reuse, -R33 ;  /* 0x0000001f16218223 */ /* 0x080fe20000010821 */
[--C-:B------:R-:W-:Y:S01]  /*3e10*/  @!P0 HADD2.F32 R28, -RZ, R11.reuse.H1_H1 ;  /* 0x3000000bff1c8230 */ /* 0x100fe20000004100 */
[----:B------:R-:W-:Y:S01]  /*3e20*/  @!P0 FFMA.FTZ R4, R30, R31, R4 ;  /* 0x0000001f1e048223 */ /* 0x000fe20000010004 */
[----:B------:R-:W-:Y:S01]  /*3e30*/  @!P0 F2FP.PACK_AB R36, R3, R36 ;  /* 0x000000240324823e */ /* 0x000fe200000000ff */
[----:B------:R-:W-:Y:S02]  /*3e40*/  @!P0 HADD2.F32 R11, -RZ, R11.H0_H0 ;  /* 0x2000000bff0b8230 */ /* 0x000fe40000004100 */
[-C--:B------:R-:W-:Y:S01]  /*3e50*/  @!P0 FMUL.FTZ R40, R28, R8.reuse ;  /* 0x000000081c288220 */ /* 0x080fe20000410000 */
[----:B------:R-:W-:Y:S01]  /*3e60*/  @!P0 F2FP.PACK_AB R33, R4, R33 ;  /* 0x000000210421823e */ /* 0x000fe200000000ff */
[--C-:B------:R-:W-:Y:S01]  /*3e70*/  @!P0 HADD2.F32 R29, -RZ, R9.reuse.H1_H1 ;  /* 0x30000009ff1d8230 */ /* 0x100fe20000004100 */
[C---:B------:R-:W-:Y:S01]  /*3e80*/  @!P0 FMUL.FTZ R5, R11.reuse, R8 ;  /* 0x000000080b058220 */ /* 0x040fe20000410000 */
[----:B------:R-:W-:Y:S01]  /*3e90*/  @!P0 MOV R24, R36 ;  /* 0x0000002400188202 */ /* 0x000fe20000000f00 */
[----:B------:R-:W-:Y:S01]  /*3ea0*/  @!P0 FFMA.FTZ R40, R11, R32, -R40 ;  /* 0x000000200b288223 */ /* 0x000fe20000010828 */
[----:B------:R-:W-:Y:S01]  /*3eb0*/  @!P0 MOV R25, R33 ;  /* 0x0000002100198202 */ /* 0x000fe20000000f00 */
[----:B------:R-:W-:Y:S01]  /*3ec0*/  @!P0 FMUL.FTZ R35, R29, R10 ;  /* 0x0000000a1d238220 */ /* 0x000fe20000410000 */
[----:B------:R-:W-:Y:S01]  /*3ed0*/  @!P0 HADD2.F32 R9, -RZ, R9.H0_H0 ;  /* 0x20000009ff098230 */ /* 0x000fe20000004100 */
[----:B------:R-:W-:Y:S04]  /*3ee0*/  @!P0 FFMA.FTZ R5, R28, R32, R5 ;  /* 0x000000201c058223 */ /* 0x000fe80000010005 */
[----:B------:R-:W-:Y:S01]  /*3ef0*/  @!P0 FMUL.FTZ R6, R9, R10 ;  /* 0x0000000a09068220 */ /* 0x000fe20000410000 */
[----:B------:R-:W-:Y:S01]  /*3f00*/  @!P0 F2FP.PACK_AB R40, R5, R40 ;  /* 0x000000280528823e */ /* 0x000fe200000000ff */
[-C--:B------:R-:W-:Y:S02]  /*3f10*/  @!P0 FFMA.FTZ R35, R9, R34.reuse, -R35 ;  /* 0x0000002209238223 */ /* 0x080fe40000010823 */
[----:B------:R-:W-:Y:S01]  /*3f20*/  @!P0 FFMA.FTZ R6, R29, R34, R6 ;  /* 0x000000221d068223 */ /* 0x000fe20000010006 */
[----:B------:R-:W-:Y:S04]  /*3f30*/  @!P0 MOV R26, R40 ;  /* 0x00000028001a8202 */ /* 0x000fe80000000f00 */
[----:B------:R-:W-:Y:S04]  /*3f40*/  @!P0 F2FP.PACK_AB R35, R6, R35 ;  /* 0x000000230623823e */ /* 0x000fe800000000ff */
[----:B------:R-:W-:Y:S05]  /*3f50*/  @!P0 MOV R27, R35 ;  /* 0x00000023001b8202 */ /* 0x000fea0000000f00 */
[----:B------:R1:W-:Y:S01]  /*3f60*/  ST.E.128 [R38.64], R24 ;  /* 0x0000001826007985 */ /* 0x0003e2000c101d10 */
[----:B------:R-:W-:-:S05]  /*3f70*/  BRA `(.L_x_850) ;  /* 0x00002a7000007947 */ /* 0x000fca0003800000 */
.L_x_837:
        /* <DEDUP_REMOVED lines=30> */
[----:B------:R1:W5:Y:S04]  /*4160*/  @!P0 LDG.E.128 R60, [R8.64] ;  /* 0x00000010083c8981 */ /* 0x000368000c1e1d00 */
[----:B------:R1:W5:Y:S01]  /*4170*/  @!P0 LDG.E.128 R44, [R4.64] ;  /* 0x00000010042c8981 */ /* 0x000362000c1e1d00 */
[----:B------:R-:W-:Y:S11]  /*4180*/  ISETP.GE.AND P0, PT, R15, c[0x0][0x27c], PT ;  /* 0x00009f000f007a0c */ /* 0x000ff60003f06270 */
[----:B------:R-:W-:Y:S02]  /*4190*/  @!UPT UIADD3 URZ, URZ, URZ, URZ ;  /* 0x0000003f3f3ff290 */ /* 0x000fe4000fffe03f */
[----:B------:R1:W5:Y:S04]  /*41a0*/  @!P0 LDG.E.128 R84, [R8.64+0x80] ;  /* 0x0000801008548981 */ /* 0x000368000c1e1d00 */
[----:B------:R1:W5:Y:S02]  /*41b0*/  @!P0 LDG.E.128 R36, [R4.64+0x80] ;  /* 0x0000801004248981 */ /* 0x000364000c1e1d00 */
.L_x_858:
[----:B------:R-:W-:Y:S05]  /*41c0*/  BSYNC B0 ;  /* 0x0000000000007941 */ /* 0x000fea0003800000 */
.L_x_857:
        /* <DEDUP_REMOVED lines=60> */
.L_x_860:
[----:B------:R-:W-:Y:S05]  /*4590*/  BSYNC B0 ;  /* 0x0000000000007941 */ /* 0x000fea0003800000 */
.L_x_859:
[----:B-1---5:R-:W-:Y:S01]  /*45a0*/  MOV R8, R73 ;  /* 0x0000004900087202 */ /* 0x022fe20000000f00 */
[----:B------:R1:W2:Y:S01]  /*45b0*/  SHFL.IDX PT, R171, R145, RZ, 0x181f ;  /* 0x00181fff91ab7589 */ /* 0x0002a200000e0000 */
[----:B------:R-:W-:Y:S01]  /*45c0*/  MOV R5, R27 ;  /* 0x0000001b00057202 */ /* 0x000fe20000000f00 */
[----:B------:R-:W-:Y:S01]  /*45d0*/  IMAD.MOV.U32 R11, RZ, RZ, R74 ;  /* 0x000000ffff0b7224 */ /* 0x000fe200078e004a */
[----:B------:R-:W-:Y:S01]  /*45e0*/  IADD3 R81, -R68, c[0x0][0x1d4], RZ ;  /* 0x0000750044517a10 */ /* 0x000fe20007ffe1ff */
[----:B------:R-:W-:Y:S01]  /*45f0*/  IMAD.MOV.U32 R10, RZ, RZ, R75 ;  /* 0x000000ffff0a7224 */ /* 0x000fe200078e004b */
[----:B------:R-:W-:Y:S01]  /*4600*/  BSSY B1, `(.L_x_861) ;  /* 0x000010b000017945 */ /* 0x000fe20003800000 */
[----:B------:R-:W-:Y:S02]  /*4610*/  IMAD.MOV.U32 R9, RZ, RZ, R72 ;  /* 0x000000ffff097224 */ /* 0x000fe400078e0048 */
[----:B------:R1:W3:Y:S01]  /*4620*/  SHFL.IDX PT, R170, R157, RZ, 0x181f ;  /* 0x00181fff9daa7589 */ /* 0x0002e200000e0000 */
        /* <DEDUP_REMOVED lines=24> */
[----:B------:R-:W-:Y:S01]  /*47b0*/  SEL R57, R68, R81, !P1 ;  /* 0x0000005144397207 */ /* 0x000fe20004800000 */
[----:B------:R-:W2:Y:S01]  /*47c0*/  LDS.128 R32, [R140+0xa080] ;  /* 0x00a080008c207984 */ /* 0x000ea20000000c00 */
[----:B------:R-:W-:Y:S02]  /*47d0*/  ISETP.GE.AND P0, PT, R18, c[0x0][0x27c], PT ;  /* 0x00009f0012007a0c */ /* 0x000fe40003f06270 */
[----:B------:R-:W-:Y:S04]  /*47e0*/  SHF.R.S32.HI R56, RZ, 0x1f, R57 ;  /* 0x0000001fff387819 */ /* 0x000fe80000011439 */
[----:B------:R-:W-:Y:S04]  /*47f0*/  LEA.HI R57, R56, R57, RZ, 0x4 ;  /* 0x0000003938397211 */ /* 0x000fe800078f20ff */
[----:B------:R-:W-:Y:S03]  /*4800*/  LEA.HI.SX32 R57, R57, R70, 0x1c ;  /* 0x0000004639397211 */ /* 0x000fe600078fe2ff */
[----:B------:R-:W-:Y:S01]  /*4810*/  @!P0 SHF.R.U64 R50, R44, 0x10, R45 ;  /* 0x000000102c328819 */ /* 0x000fe2000000122d */
[----:B------:R-:W-:Y:S01]  /*4820*/  @!P0 HADD2.F32 R52, -RZ, R49.H1_H1 ;  /* 0x30000031ff348230 */ /* 0x000fe20000004100 */
[----:B------:R-:W-:Y:S01]  /*4830*/  SHF.R.S32.HI R56, RZ, 0x1f, R57 ;  /* 0x0000001fff387819 */ /* 0x000fe20000011439 */
[----:B------:R-:W-:Y:S01]  /*4840*/  @!P0 HADD2.F32 R58, -RZ, R58.H0_H0 ;  /* 0x2000003aff3a8230 */ /* 0x000fe20000004100 */
[----:B------:R-:W-:Y:S01]  /*4850*/  SHF.L.U32 R173, R57, 0x3, RZ ;  /* 0x0000000339ad7819 */ /* 0x000fe200000006ff */
[----:B------:R-:W-:Y:S01]  /*4860*/  @!P0 HADD2.F32 R51, -RZ, R50.H0_H0 ;  /* 0x20000032ff338230 */ /* 0x000fe20000004100 */
[----:B------:R-:W-:Y:S01]  /*4870*/  LEA.HI R56, R56, R57, RZ, 0x3 ;  /* 0x0000003938387211 */ /* 0x000fe200078f18ff */
[----:B------:R-:W-:Y:S01]  /*4880*/  @!P0 HADD2.F32 R65, -RZ, R65.H0_H0 ;  /* 0x20000041ff418230 */ /* 0x000fe20000004100 */
[----:B------:R-:W-:Y:S02]  /*4890*/  LOP3.LUT R175, R108, 0x38, R173, 0xf8, !PT ;  /* 0x000000386caf7812 */ /* 0x000fe400078ef8ad */
[----:B------:R-:W-:Y:S02]  /*48a0*/  SHF.R.S32.HI R56, RZ, 0x3, R56 ;  /* 0x00000003ff387819 */ /* 0x000fe40000011438 */
[----:B------:R-:W-:Y:S02]  /*48b0*/  LOP3.LUT R175, R175, R106, RZ, 0x3c, !PT ;  /* 0x0000006aafaf7212 */ /* 0x000fe400078e3cff */
[----:B------:R-:W-:Y:S01]  /*48c0*/  @!P0 SHF.R.U32.HI R44, RZ, 0x10, R47 ;  /* 0x00000010ff2c8819 */ /* 0x000fe2000001162f */
[----:B------:R-:W-:Y:S01]  /*48d0*/  IMAD R54, R56, 0xc00, R7 ;  /* 0x00000c0038367824 */ /* 0x000fe200078e0207 */
[----:B------:R-:W-:Y:S02]  /*48e0*/  @!P0 SHF.R.U64 R46, R46, 0x10, R47 ;  /* 0x000000102e2e8819 */ /* 0x000fe4000000122f */
[----:B------:R-:W-:Y:S01]  /*48f0*/  @!P0 SHF.R.U64 R59, R60, 0x10, R61 ;  /* 0x000000103c3b8819 */ /* 0x000fe2000000123d */
[----:B------:R-:W-:Y:S01]  /*4900*/  IMAD.IADD R175, R54, 0x1, R175 ;  /* 0x0000000136af7824 */ /* 0x000fe200078e02af */
[----:B------:R-:W-:Y:S02]  /*4910*/  @!P0 SHF.R.U32.HI R45, RZ, 0x10, R45 ;  /* 0x00000010ff2d8819 */ /* 0x000fe4000001162d */
[----:B------:R-:W-:Y:S01]  /*4920*/  @!P0 SHF.R.U32.HI R60, RZ, 0x10, R61 ;  /* 0x00000010ff3c8819 */ /* 0x000fe2000001163d */
[----:B------:R-:W-:Y:S01]  /*4930*/  @!P0 HADD2.F32 R59, -RZ, R59.H0_H0 ;  /* 0x2000003bff3b8230 */ /* 0x000fe20000004100 */
[----:B------:R-:W-:Y:S01]  /*4940*/  SHF.L.U32 R172, R175, 0x1, RZ ;  /* 0x00000001afac7819 */ /* 0x000fe200000006ff */
[----:B------:R-:W-:Y:S01]  /*4950*/  @!P0 HADD2.F32 R61, -RZ, R94.H0_H0 ;  /* 0x2000005eff3d8230 */ /* 0x000fe20000004100 */
[----:B--2---:R-:W-:Y:S01]  /*4960*/  @!P0 IMAD.MOV.U32 R53, RZ, RZ, R32 ;  /* 0x000000ffff358224 */ /* 0x004fe200078e0020 */
[--C-:B------:R-:W-:Y:S02]  /*4970*/  @!P0 SHF.R.U32.HI R67, RZ, 0x10, R63.reuse ;  /* 0x00000010ff438819 */ /* 0x100fe4000001163f */
[----:B------:R-:W2:Y:S01]  /*4980*/  LDS.128 R88, [R172+0xa080] ;  /* 0x00a08000ac587984 */ /* 0x000ea20000000c00 */
[----:B------:R-:W-:Y:S01]  /*4990*/  @!P0 SHF.R.U64 R63, R62, 0x10, R63 ;  /* 0x000000103e3f8819 */ /* 0x000fe2000000123f */
[--C-:B------:R-:W-:Y:S02]  /*49a0*/  @!P0 HADD2.F32 R47, -RZ, R53.reuse.H0_H0 ;  /* 0x20000035ff2f8230 */ /* 0x100fe40000004100 */
[----:B------:R-:W-:Y:S02]  /*49b0*/  @!P0 HADD2.F32 R50, -RZ, R53.H1_H1 ;  /* 0x30000035ff328230 */ /* 0x000fe40000004100 */
[----:B------:R-:W-:Y:S01]  /*49c0*/  @!P0 HADD2.F32 R67, -RZ, R67.H0_H0 ;  /* 0x20000043ff438230 */ /* 0x000fe20000004100 */
[C---:B------:R-:W-:Y:S01]  /*49d0*/  @!P0 FMUL.FTZ R3, R47.reuse, R52 ;  /* 0x000000342f038220 */ /* 0x040fe20000410000 */
[----:B------:R-:W-:Y:S01]  /*49e0*/  @!P0 HADD2.F32 R63, -RZ, R63.H0_H0 ;  /* 0x2000003fff3f8230 */ /* 0x000fe20000004100 */
[----:B------:R-:W-:Y:S01]  /*49f0*/  @!P0 FMUL.FTZ R4, R50, R51 ;  /* 0x0000003332048220 */ /* 0x000fe20000410000 */
[----:B--2---:R-:W-:Y:S02]  /*4a00*/  @!P0 MOV R57, R88 ;  /* 0x0000005800398202 */ /* 0x004fe40000000f00 */
[----:B------:R-:W-:Y:S03]  /*4a10*/  @!P0 MOV R62, R90 ;  /* 0x0000005a003e8202 */ /* 0x000fe60000000f00 */
[--C-:B------:R-:W-:Y:S02]  /*4a20*/  @!P0 HADD2.F32 R56, -RZ, R57.reuse.H0_H0 ;  /* 0x20000039ff388230 */ /* 0x100fe40000004100 */
[----:B------:R-:W-:Y:S03]  /*4a30*/  @!P0 HADD2.F32 R57, -RZ, R57.H1_H1 ;  /* 0x30000039ff398230 */ /* 0x000fe60000004100 */
[C---:B------:R-:W-:Y:S02]  /*4a40*/  @!P0 FMUL.FTZ R172, R56.reuse, R52 ;  /* 0x0000003438ac8220 */ /* 0x040fe40000410000 */
[-C--:B------:R-:W-:Y:S02]  /*4a50*/  @!P0 FFMA.FTZ R3, R56, R58.reuse, R3 ;  /* 0x0000003a38038223 */ /* 0x080fe40000010003 */
[----:B------:R-:W-:Y:S01]  /*4a60*/  @!P0 FFMA.FTZ R172, R47, R58, -R172 ;  /* 0x0000003a2fac8223 */ /* 0x000fe200000108ac */
[----:B------:R-:W-:Y:S01]  /*4a70*/  @!P0 HADD2.F32 R47, -RZ, R49.H0_H0 ;  /* 0x20000031ff2f8230 */ /* 0x000fe20000004100 */
[----:B------:R-:W-:Y:S01]  /*4a80*/  @!P0 IMAD.MOV.U32 R58, RZ, RZ, R89 ;  /* 0x000000ffff3a8224 */ /* 0x000fe200078e0059 */
[----:B------:R-:W-:Y:S01]  /*4a90*/  @!P0 MOV R49, R35 ;  /* 0x0000002300318202 */ /* 0x000fe20000000f00 */
[C---:B------:R-:W-:Y:S01]  /*4aa0*/  @!P0 FMUL.FTZ R175, R57.reuse, R51 ;  /* 0x0000003339af8220 */ /* 0x040fe20000410000 */
[----:B------:R-:W-:Y:S01]  /*4ab0*/  @!P0 MOV R51, R33 ;  /* 0x0000002100338202 */ /* 0x000fe20000000f00 */
[-C--:B------:R-:W-:Y:S01]  /*4ac0*/  @!P0 FFMA.FTZ R4, R57, R59.reuse, R4 ;  /* 0x0000003b39048223 */ /* 0x080fe20000010004 */
[--C-:B------:R-:W-:Y:S01]  /*4ad0*/  @!P0 HADD2.F32 R56, -RZ, R58.reuse.H0_H0 ;  /* 0x2000003aff388230 */ /* 0x100fe20000004100 */
[----:B------:R-:W-:Y:S01]  /*4ae0*/  @!P0 FFMA.FTZ R175, R50, R59, -R175 ;  /* 0x0000003b32af8223 */ /* 0x000fe200000108af */
[----:B------:R-:W-:Y:S02]  /*4af0*/  @!P0 HADD2.F32 R50, -RZ, R45.H0_H0 ;  /* 0x2000002dff328230 */ /* 0x000fe40000004100 */
[----:B------:R-:W-:Y:S01]  /*4b00*/  @!P0 HADD2.F32 R59, -RZ, R58.H1_H1 ;  /* 0x3000003aff3b8230 */ /* 0x000fe20000004100 */
[----:B------:R-:W-:Y:S01]  /*4b10*/  @!P0 FMUL.FTZ R174, R56, R47 ;  /* 0x0000002f38ae8220 */ /* 0x000fe20000410000 */
[--C-:B------:R-:W-:Y:S01]  /*4b20*/  @!P0 HADD2.F32 R45, -RZ, R51.reuse.H1_H1 ;  /* 0x30000033ff2d8230 */ /* 0x100fe20000004100 */
[----:B------:R-:W-:Y:S01]  /*4b30*/  @!P0 F2FP.PACK_AB R175, R175, R172 ;  /* 0x000000acafaf823e */ /* 0x000fe200000000ff */
[----:B------:R-:W-:Y:S01]  /*4b40*/  @!P0 HADD2.F32 R58, -RZ, R60.H0_H0 ;  /* 0x2000003cff3a8230 */ /* 0x000fe20000004100 */
[----:B------:R-:W-:Y:S01]  /*4b50*/  @!P0 IMAD.MOV.U32 R60, RZ, RZ, R91 ;  /* 0x000000ffff3c8224 */ /* 0x000fe200078e005b */
[----:B------:R-:W-:Y:S01]  /*4b60*/  @!P0 HADD2.F32 R52, -RZ, R51.H0_H0 ;  /* 0x20000033ff348230 */ /* 0x000fe20000004100 */
[-C--:B------:R-:W-:Y:S01]  /*4b70*/  @!P0 FMUL.FTZ R177, R59, R50.reuse ;  /* 0x000000323bb18220 */ /* 0x080fe20000410000 */
[----:B------:R-:W-:Y:S01]  /*4b80*/  @!P0 MOV R32, R175 ;  /* 0x000000af00208202 */ /* 0x000fe20000000f00 */
[C---:B------:R-:W-:Y:S01]  /*4b90*/  @!P0 FMUL.FTZ R6, R45.reuse, R50 ;  /* 0x000000322d068220 */ /* 0x040fe20000410000 */
[----:B------:R-:W-:Y:S01]  /*4ba0*/  @!P0 HADD2.F32 R66, -RZ, R60.H1_H1 ;  /* 0x3000003cff428230 */ /* 0x000fe20000004100 */
[----:B------:R-:W-:Y:S01]  /*4bb0*/  @!P0 FFMA.FTZ R177, R45, R58, -R177 ;  /* 0x0000003a2db18223 */ /* 0x000fe200000108b1 */
[----:B------:R-:W-:Y:S01]  /*4bc0*/  @!P0 HADD2.F32 R45, -RZ, R44.H0_H0 ;  /* 0x2000002cff2d8230 */ /* 0x000fe20000004100 */
[----:B------:R-:W-:Y:S01]  /*4bd0*/  @!P0 FMUL.FTZ R5, R52, R47 ;  /* 0x0000002f34058220 */ /* 0x000fe20000410000 */
[--C-:B------:R-:W-:Y:S01]  /*4be0*/  @!P0 HADD2.F32 R44, -RZ, R49.reuse.H1_H1 ;  /* 0x30000031ff2c8230 */ /* 0x100fe20000004100 */
[----:B------:R-:W-:Y:S01]  /*4bf0*/  @!P0 F2FP.PACK_AB R172, R4, R3 ;  /* 0x0000000304ac823e */ /* 0x000fe200000000ff */
[----:B------:R-:W-:Y:S01]  /*4c00*/  @!P0 HADD2.F32 R57, -RZ, R64.H0_H0 ;  /* 0x20000040ff398230 */ /* 0x000fe20000004100 */
[-C--:B------:R-:W-:Y:S01]  /*4c10*/  @!P0 FMUL.FTZ R179, R66, R45.reuse ;  /* 0x0000002d42b38220 */ /* 0x080fe20000410000 */
[----:B------:R-:W-:Y:S01]  /*4c20*/  @!P0 HADD2.F32 R47, -RZ, R48.H1_H1 ;  /* 0x30000030ff2f8230 */ /* 0x000fe20000004100 */
[C---:B------:R-:W-:Y:S01]  /*4c30*/  @!P0 FMUL.FTZ R11, R44.reuse, R45 ;  /* 0x0000002d2c0b8220 */ /* 0x040fe20000410000 */
[----:B------:R-:W-:Y:S01]  /*4c40*/  @!P0 MOV R88, R172 ;  /* 0x000000ac00588202 */ /* 0x000fe20000000f00 */
[----:B------:R-:W-:Y:S01]  /*4c50*/  @!P0 FFMA.FTZ R179, R44, R67, -R179 ;  /* 0x000000432cb38223 */ /* 0x000fe200000108b3 */
[----:B------:R-:W-:Y:S01]  /*4c60*/  @!P0 HADD2.F32 R64, -RZ, R60.H0_H0 ;  /* 0x2000003cff408230 */ /* 0x000fe20000004100 */
[----:B------:R-:W-:Y:S01]  /*4c70*/  @!P0 IMAD.MOV.U32 R44, RZ, RZ, R34 ;  /* 0x000000ffff2c8224 */ /* 0x000fe200078e0022 */
[----:B------:R-:W-:Y:S01]  /*4c80*/  @!P0 HADD2.F32 R50, -RZ, R49.H0_H0 ;  /* 0x20000031ff328230 */ /* 0x000fe20000004100 */
[----:B------:R-:W-:Y:S01]  /*4c90*/  @!P0 FFMA.FTZ R5, R56, R57, R5 ;  /* 0x0000003938058223 */ /* 0x000fe20000010005 */
[----:B------:R-:W-:Y:S01]  /*4ca0*/  @!P0 HADD2.F32 R45, -RZ, R46.H0_H0 ;  /* 0x2000002eff2d8230 */ /* 0x000fe20000004100 */
[-C--:B------:R-:W-:Y:S01]  /*4cb0*/  @!P0 FMUL.FTZ R176, R64, R47.reuse ;  /* 0x0000002f40b08220 */ /* 0x080fe20000410000 */
[----:B------:R-:W-:Y:S01]  /*4cc0*/  @!P0 HADD2.F32 R46, -RZ, R44.H0_H0 ;  /* 0x2000002cff2e8230 */ /* 0x000fe20000004100 */
[----:B------:R-:W-:Y:S01]  /*4cd0*/  @!P0 FMUL.FTZ R10, R50, R47 ;  /* 0x0000002f320a8220 */ /* 0x000fe20000410000 */
[----:B------:R-:W-:Y:S01]  /*4ce0*/  @!P0 HADD2.F32 R47, -RZ, R48.H0_H0 ;  /* 0x20000030ff2f8230 */ /* 0x000fe20000004100 */
[----:B------:R-:W-:Y:S01]  /*4cf0*/  @!P0 FFMA.FTZ R6, R59, R58, R6 ;  /* 0x0000003a3b068223 */ /* 0x000fe20000010006 */
[----:B------:R-:W-:Y:S01]  /*4d00*/  @!P0 HADD2.F32 R44, -RZ, R44.H1_H1 ;  /* 0x3000002cff2c8230 */ /* 0x000fe20000004100 */
[----:B------:R-:W-:Y:S01]  /*4d10*/  @!P0 FFMA.FTZ R174, R52, R57, -R174 ;  /* 0x0000003934ae8223 */ /* 0x000fe200000108ae */
[--C-:B------:R-:W-:Y:S01]  /*4d20*/  @!P0 HADD2.F32 R60, -RZ, R62.reuse.H0_H0 ;  /* 0x2000003eff3c8230 */ /* 0x100fe20000004100 */
[----:B------:R-:W-:Y:S01]  /*4d30*/  @!P0 FMUL.FTZ R8, R46, R47 ;  /* 0x0000002f2e088220 */ /* 0x000fe20000410000 */
[----:B------:R-:W-:Y:S01]  /*4d40*/  @!P0 HADD2.F32 R62, -RZ, R62.H1_H1 ;  /* 0x3000003eff3e8230 */ /* 0x000fe20000004100 */
[----:B------:R-:W-:Y:S01]  /*4d50*/  @!P0 FMUL.FTZ R9, R44, R45 ;  /* 0x0000002d2c098220 */ /* 0x000fe20000410000 */
[----:B------:R-:W-:Y:S01]  /*4d60*/  @!P0 F2FP.PACK_AB R174, R177, R174 ;  /* 0x000000aeb1ae823e */ /* 0x000fe200000000ff */
[----:B------:R-:W-:Y:S01]  /*4d70*/  @!P0 FFMA.FTZ R8, R60, R61, R8 ;  /* 0x0000003d3c088223 */ /* 0x000fe20000010008 */
[----:B------:R-:W-:Y:S01]  /*4d80*/  @!P0 F2FP.PACK_AB R177, R6, R5 ;  /* 0x0000000506b1823e */ /* 0x000fe200000000ff */
[----:B------:R-:W-:Y:S01]  /*4d90*/  @!P0 FMUL.FTZ R178, R60, R47 ;  /* 0x0000002f3cb28220 */ /* 0x000fe20000410000 */
[----:B------:R-:W-:Y:S01]  /*4da0*/  @!P0 MOV R33, R174 ;  /* 0x000000ae00218202 */ /* 0x000fe20000000f00 */
[C---:B------:R-:W-:Y:S02]  /*4db0*/  @!P0 FMUL.FTZ R181, R62.reuse, R45 ;  /* 0x0000002d3eb58220 */ /* 0x040fe40000410000 */
[----:B------:R-:W-:Y:S02]  /*4dc0*/  @!P0 FFMA.FTZ R9, R62, R63, R9 ;  /* 0x0000003f3e098223 */ /* 0x000fe40000010009 */
[----:B------:R-:W-:Y:S02]  /*4dd0*/  @!P0 FFMA.FTZ R10, R64, R65, R10 ;  /* 0x00000041400a8223 */ /* 0x000fe4000001000a */
[----:B------:R-:W-:Y:S02]  /*4de0*/  @!P0 FFMA.FTZ R178, R46, R61, -R178 ;  /* 0x0000003d2eb28223 */ /* 0x000fe400000108b2 */
[----:B------:R-:W-:Y:S02]  /*4df0*/  @!P0 FFMA.FTZ R181, R44, R63, -R181 ;  /* 0x0000003f2cb58223 */ /* 0x000fe400000108b5 */
[----:B------:R-:W-:Y:S02]  /*4e00*/  @!P0 FFMA.FTZ R176, R50, R65, -R176 ;  /* 0x0000004132b08223 */ /* 0x000fe400000108b0 */
[----:B------:R-:W-:Y:S01]  /*4e10*/  @!P0 FFMA.FTZ R11, R66, R67, R11 ;  /* 0x00000043420b8223 */ /* 0x000fe2000001000b */
[----:B------:R-:W-:Y:S01]  /*4e20*/  @!P0 F2FP.PACK_AB R181, R181, R178 ;  /* 0x000000b2b5b5823e */ /* 0x000fe200000000ff */
[----:B------:R-:W-:Y:S01]  /*4e30*/  @!P0 IMAD.MOV.U32 R89, RZ, RZ, R177 ;  /* 0x000000ffff598224 */ /* 0x000fe200078e00b1 */
[----:B------:R-:W-:Y:S02]  /*4e40*/  @!P0 F2FP.PACK_AB R176, R179, R176 ;  /* 0x000000b0b3b0823e */ /* 0x000fe400000000ff */
[----:B------:R-:W-:Y:S01]  /*4e50*/  @!P0 F2FP.PACK_AB R178, R9, R8 ;  /* 0x0000000809b2823e */ /* 0x000fe200000000ff */
[----:B------:R-:W-:Y:S01]  /*4e60*/  @!P0 IMAD.MOV.U32 R34, RZ, RZ, R181 ;  /* 0x000000ffff228224 */ /* 0x000fe200078e00b5 */
[----:B------:R-:W-:Y:S02]  /*4e70*/  @!P0 F2FP.PACK_AB R179, R11, R10 ;  /* 0x0000000a0bb3823e */ /* 0x000fe400000000ff */
[----:B------:R-:W-:Y:S02]  /*4e80*/  @!P0 MOV R35, R176 ;  /* 0x000000b000238202 */ /* 0x000fe40000000f00 */
[----:B------:R-:W-:Y:S02]  /*4e90*/  @!P0 MOV R90, R178 ;  /* 0x000000b2005a8202 */ /* 0x000fe40000000f00 */
[----:B------:R-:W-:Y:S02]  /*4ea0*/  @!P0 MOV R91, R179 ;  /* 0x000000b3005b8202 */ /* 0x000fe40000000f00 */
[C---:B---3--:R-:W-:Y:S04]  /*4eb0*/  LEA R174, P0, R133.reuse, R170, 0x1 ;  /* 0x000000aa85ae7211 */ /* 0x048fe800078008ff */
[----:B------:R-:W-:Y:S02]  /*4ec0*/  LEA.HI.X R175, R133, R171, R130, 0x1, P0 ;  /* 0x000000ab85af7211 */ /* 0x000fe400000f0c82 */
[C---:B------:R-:W-:Y:S03]  /*4ed0*/  ISETP.GE.AND P0, PT, R173.reuse, c[0x0][0x1d4], PT ;  /* 0x00007500ad007a0c */ /* 0x040fe60003f06270 */
[----:B------:R2:W-:Y:S10]  /*4ee0*/  ST.E.128 [R174.64], R32 ;  /* 0x00000020ae007985 */ /* 0x0005f4000c101d10 */
[----:B------:R-:W-:Y:S05]  /*4ef0*/  @!P0 IMAD.WIDE R172, R173, 0x2, R170 ;  /* 0x00000002adac8825 */ /* 0x000fea00078e02aa */
[----:B------:R2:W-:Y:S02]  /*4f00*/  @!P0 ST.E.128 [R172.64], R88 ;  /* 0x00000058ac008985 */ /* 0x0005e4000c101d10 */
.L_x_864:
[----:B------:R-:W-:Y:S05]  /*4f10*/  BSYNC B0 ;  /* 0x0000000000007941 */ /* 0x000fea0003800000 */
.L_x_863:
[----:B------:R-:W-:Y:S11]  /*4f20*/  ISETP.GE.AND P0, PT, R15, c[0x0][0x1d4], PT ;  /* 0x000075000f007a0c */ /* 0x000ff60003f06270 */
[----:B------:R-:W-:Y:S02]  /*4f30*/  @!UPT UIADD3 URZ, URZ, URZ, URZ ;  /* 0x0000003f3f3ff290 */ /* 0x000fe4000fffe03f */
[----:B------:R-:W-:-:S05]  /*4f40*/  @P0 BRA `(.L_x_862) ;  /* 0x0000076000000947 */ /* 0x000fca0003800000 */
[----:B------:R-:W-:Y:S01]  /*4f50*/  SEL R50, R68, R81, !P2 ;  /* 0x0000005144327207 */ /* 0x000fe20005000000 */
[----:B--2---:R-:W2:Y:S01]  /*4f60*/  LDS.128 R32, [R139+0xa080] ;  /* 0x00a080008b207984 */ /* 0x004ea20000000c00 */
        /* <DEDUP_REMOVED lines=11> */
[----:B------:R-:W-:Y:S01]  /*5020*/  @!P0 HADD2.F32 R61, -RZ, R92.H1_H1 ;  /* 0x3000005cff3d8230 */ /* 0x000fe20000004100 */
[----:B------:R-:W-:Y:S02]  /*5030*/  LOP3.LUT R91, R108, 0x38, R89, 0xf8, !PT ;  /* 0x000000386c5b7812 */ /* 0x000fe400078ef859 */
[----:B------:R-:W-:Y:S02]  /*5040*/  SHF.R.S32.HI R50, RZ, 0x3, R50 ;  /* 0x00000003ff327819 */ /* 0x000fe40000011432 */
[----:B------:R-:W-:Y:S02]  /*5050*/  LOP3.LUT R91, R91, R106, RZ, 0x3c, !PT ;  /* 0x0000006a5b5b7212 */ /* 0x000fe400078e3cff */
[----:B------:R-:W-:Y:S01]  /*5060*/  @!P0 SHF.R.U32.HI R36, RZ, 0x10, R39 ;  /* 0x00000010ff248819 */ /* 0x000fe20000011627 */
[----:B------:R-:W-:Y:S01]  /*5070*/  IMAD R48, R50, 0xc00, R7 ;  /* 0x00000c0032307824 */ /* 0x000fe200078e0207 */
[----:B------:R-:W-:Y:S01]  /*5080*/  @!P0 SHF.R.U64 R38, R38, 0x10, R39 ;  /* 0x0000001026268819 */ /* 0x000fe20000001227 */
[----:B------:R-:W-:Y:S01]  /*5090*/  @!P0 HADD2.F32 R50, -RZ, R93.H1_H1 ;  /* 0x3000005dff328230 */ /* 0x000fe20000004100 */
[----:B------:R-:W-:Y:S01]  /*50a0*/  @!P0 SHF.R.U64 R53, R84, 0x10, R85 ;  /* 0x0000001054358819 */ /* 0x000fe20000001255 */
[----:B------:R-:W-:Y:S01]  /*50b0*/  IMAD.IADD R91, R48, 0x1, R91 ;  /* 0x00000001305b7824 */ /* 0x000fe200078e025b */
[----:B------:R-:W-:Y:S02]  /*50c0*/  @!P0 SHF.R.U32.HI R37, RZ, 0x10, R37 ;  /* 0x00000010ff258819 */ /* 0x000fe40000011625 */
[----:B------:R-:W-:Y:S01]  /*50d0*/  @!P0 SHF.R.U32.HI R52, RZ, 0x10, R85 ;  /* 0x00000010ff348819 */ /* 0x000fe20000011655 */
[----:B------:R-:W-:Y:S01]  /*50e0*/  @!P0 HADD2.F32 R53, -RZ, R53.H0_H0 ;  /* 0x20000035ff358230 */ /* 0x000fe20000004100 */
[----:B------:R-:W-:Y:S01]  /*50f0*/  SHF.L.U32 R60, R91, 0x1, RZ ;  /* 0x000000015b3c7819 */ /* 0x000fe200000006ff */
[----:B--2---:R-:W-:Y:S02]  /*5100*/  @!P0 IMAD.MOV.U32 R47, RZ, RZ, R32 ;  /* 0x000000ffff2f8224 */ /* 0x004fe400078e0020 */
[----:B------:R-:W-:Y:S01]  /*5110*/  @!P0 HADD2.F32 R52, -RZ, R52.H0_H0 ;  /* 0x20000034ff348230 */ /* 0x000fe20000004100 */
[--C-:B------:R-:W-:Y:S01]  /*5120*/  @!P0 SHF.R.U32.HI R63, RZ, 0x10, R87.reuse ;  /* 0x00000010ff3f8819 */ /* 0x100fe20000011657 */
[----:B------:R-:W2:Y:S01]  /*5130*/  LDS.128 R64, [R60+0xa080] ;  /* 0x00a080003c407984 */ /* 0x000ea20000000c00 */
[----:B------:R-:W-:Y:S01]  /*5140*/  @!P0 SHF.R.U64 R59, R86, 0x10, R87 ;  /* 0x00000010563b8819 */ /* 0x000fe20000001257 */
[--C-:B------:R-:W-:Y:S02]  /*5150*/  @!P0 HADD2.F32 R39, -RZ, R47.reuse.H0_H0 ;  /* 0x2000002fff278230 */ /* 0x100fe40000004100 */
[----:B------:R-:W-:Y:S02]  /*5160*/  @!P0 HADD2.F32 R44, -RZ, R47.H1_H1 ;  /* 0x3000002fff2c8230 */ /* 0x000fe40000004100 */
[----:B------:R-:W-:Y:S01]  /*5170*/  @!P0 HADD2.F32 R63, -RZ, R63.H0_H0 ;  /* 0x2000003fff3f8230 */ /* 0x000fe20000004100 */
[----:B------:R-:W-:Y:S01]  /*5180*/  @!P0 FMUL.FTZ R3, R39, R46 ;  /* 0x0000002e27038220 */ /* 0x000fe20000410000 */
[----:B------:R-:W-:Y:S01]  /*5190*/  @!P0 HADD2.F32 R59, -RZ, R59.H0_H0 ;  /* 0x2000003bff3b8230 */ /* 0x000fe20000004100 */
[CC--:B------:R-:W-:Y:S02]  /*51a0*/  @!P0 FMUL.FTZ R4, R44.reuse, R45.reuse ;  /* 0x0000002d2c048220 */ /* 0x0c0fe40000410000 */
[----:B--2---:R-:W-:Y:S01]  /*51b0*/  @!P0 IMAD.MOV.U32 R54, RZ, RZ, R65 ;  /* 0x000000ffff368224 */ /* 0x004fe200078e0041 */
[----:B------:R-:W-:Y:S05]  /*51c0*/  @!P0 MOV R51, R64 ;  /* 0x0000004000338202 */ /* 0x000fea0000000f00 */
[--C-:B------:R-:W-:Y:S02]  /*51d0*/  @!P0 HADD2.F32 R49, -RZ, R51.reuse.H0_H0 ;  /* 0x20000033ff318230 */ /* 0x100fe40000004100 */
[----:B------:R-:W-:Y:S03]  /*51e0*/  @!P0 HADD2.F32 R51, -RZ, R51.H1_H1 ;  /* 0x30000033ff338230 */ /* 0x000fe60000004100 */
[----:B------:R-:W-:Y:S02]  /*51f0*/  @!P0 FFMA.FTZ R3, R49, R50, R3 ;  /* 0x0000003231038223 */ /* 0x000fe40000010003 */
[C---:B------:R-:W-:Y:S01]  /*5200*/  @!P0 FMUL.FTZ R91, R51.reuse, R45 ;  /* 0x0000002d335b8220 */ /* 0x040fe20000410000 */
[----:B------:R-:W-:Y:S01]  /*5210*/  @!P0 MOV R45, R33 ;  /* 0x00000021002d8202 */ /* 0x000fe20000000f00 */
[-C--:B------:R-:W-:Y:S01]  /*5220*/  @!P0 FFMA.FTZ R4, R51, R53.reuse, R4 ;  /* 0x0000003533048223 */ /* 0x080fe20000010004 */
[----:B------:R-:W-:Y:S01]  /*5230*/  @!P0 HADD2.F32 R51, -RZ, R54.H1_H1 ;  /* 0x30000036ff338230 */ /* 0x000fe20000004100 */
[----:B------:R-:W-:Y:S01]  /*5240*/  @!P0 FFMA.FTZ R91, R44, R53, -R91 ;  /* 0x000000352c5b8223 */ /* 0x000fe2000001085b */
[----:B------:R-:W-:Y:S01]  /*5250*/  @!P0 HADD2.F32 R44, -RZ, R37.H0_H0 ;  /* 0x20000025ff2c8230 */ /* 0x000fe20000004100 */
[----:B------:R-:W-:Y:S01]  /*5260*/  @!P0 FMUL.FTZ R60, R49, R46 ;  /* 0x0000002e313c8220 */ /* 0x000fe20000410000 */
[--C-:B------:R-:W-:Y:S01]  /*5270*/  @!P0 HADD2.F32 R37, -RZ, R45.reuse.H1_H1 ;  /* 0x3000002dff258230 */ /* 0x100fe20000004100 */
[----:B------:R-:W-:Y:S01]  /*5280*/  @!P0 IMAD.MOV.U32 R53, RZ, RZ, R67 ;  /* 0x000000ffff358224 */ /* 0x000fe200078e0043 */
[----:B------:R-:W-:Y:S01]  /*5290*/  @!P0 HADD2.F32 R46, -RZ, R45.H0_H0 ;  /* 0x2000002dff2e8230 */ /* 0x000fe20000004100 */
[----:B------:R-:W-:Y:S01]  /*52a0*/  @!P0 FMUL.FTZ R173, R51, R44 ;  /* 0x0000002c33ad8220 */ /* 0x000fe20000410000 */
[----:B------:R-:W-:Y:S01]  /*52b0*/  @!P0 HADD2.F32 R49, -RZ, R93.H0_H0 ;  /* 0x2000005dff318230 */ /* 0x000fe20000004100 */
[----:B------:R-:W-:Y:S01]  /*52c0*/  @!P0 FFMA.FTZ R60, R39, R50, -R60 ;  /* 0x00000032273c8223 */ /* 0x000fe2000001083c */
[----:B------:R-:W-:Y:S01]  /*52d0*/  @!P0 HADD2.F32 R39, -RZ, R43.H0_H0 ;  /* 0x2000002bff278230 */ /* 0x000fe20000004100 */
[C---:B------:R-:W-:Y:S01]  /*52e0*/  @!P0 FMUL.FTZ R6, R37.reuse, R44 ;  /* 0x0000002c25068220 */ /* 0x040fe20000410000 */
[----:B------:R-:W-:Y:S01]  /*52f0*/  @!P0 MOV R43, R35 ;  /* 0x00000023002b8202 */ /* 0x000fe20000000f00 */
[----:B------:R-:W-:Y:S01]  /*5300*/  @!P0 FFMA.FTZ R173, R37, R52, -R173 ;  /* 0x0000003425ad8223 */ /* 0x000fe200000108ad */
[----:B------:R-:W-:Y:S01]  /*5310*/  @!P0 HADD2.F32 R37, -RZ, R36.H0_H0 ;  /* 0x20000024ff258230 */ /* 0x000fe20000004100 */
[----:B------:R-:W-:Y:S01]  /*5320*/  @!P0 FMUL.FTZ R5, R46, R39 ;  /* 0x000000272e058220 */ /* 0x000fe20000410000 */
[----:B------:R-:W-:Y:S01]  /*5330*/  @!P0 HADD2.F32 R58, -RZ, R53.H1_H1 ;  /* 0x30000035ff3a8230 */ /* 0x000fe20000004100 */
[----:B------:R-:W-:Y:S01]  /*5340*/  @!P0 F2FP.PACK_AB R91, R91, R60 ;  /* 0x0000003c5b5b823e */ /* 0x000fe200000000ff */
[----:B------:R-:W-:Y:S01]  /*5350*/  @!P0 HADD2.F32 R50, -RZ, R54.H0_H0 ;  /* 0x20000036ff328230 */ /* 0x000fe20000004100 */
[----:B------:R-:W-:Y:S01]  /*5360*/  @!P0 MOV R54, R66 ;  /* 0x0000004200368202 */ /* 0x000fe20000000f00 */
[----:B------:R-:W-:Y:S01]  /*5370*/  @!P0 HADD2.F32 R36, -RZ, R43.H1_H1 ;  /* 0x3000002bff248230 */ /* 0x000fe20000004100 */
[----:B------:R-:W-:Y:S01]  /*5380*/  @!P0 FMUL.FTZ R175, R58, R37 ;  /* 0x000000253aaf8220 */ /* 0x000fe20000410000 */
[----:B------:R-:W-:Y:S01]  /*5390*/  @!P0 MOV R32, R91 ;  /* 0x0000005b00208202 */ /* 0x000fe20000000f00 */
[----:B------:R-:W-:Y:S01]  /*53a0*/  @!P0 FMUL.FTZ R62, R50, R39 ;  /* 0x00000027323e8220 */ /* 0x000fe20000410000 */
[----:B------:R-:W-:Y:S01]  /*53b0*/  @!P0 HADD2.F32 R39, -RZ, R42.H1_H1 ;  /* 0x3000002aff278230 */ /* 0x000fe20000004100 */
[C---:B------:R-:W-:Y:S01]  /*53c0*/  @!P0 FMUL.FTZ R11, R36.reuse, R37 ;  /* 0x00000025240b8220 */ /* 0x040fe20000410000 */
[----:B------:R-:W-:Y:S01]  /*53d0*/  @!P0 HADD2.F32 R56, -RZ, R53.H0_H0 ;  /* 0x20000035ff388230 */ /* 0x000fe20000004100 */
[----:B------:R-:W-:Y:S01]  /*53e0*/  @!P0 FFMA.FTZ R175, R36, R63, -R175 ;  /* 0x0000003f24af8223 */ /* 0x000fe200000108af */
[----:B------:R-:W-:Y:S01]  /*53f0*/  @!P0 HADD2.F32 R44, -RZ, R43.H0_H0 ;  /* 0x2000002bff2c8230 */ /* 0x000fe20000004100 */
[----:B------:R-:W-:Y:S01]  /*5400*/  @!P0 IMAD.MOV.U32 R36, RZ, RZ, R34 ;  /* 0x000000ffff248224 */ /* 0x000fe200078e0022 */
[----:B------:R-:W-:Y:S01]  /*5410*/  @!P0 HADD2.F32 R37, -RZ, R38.H0_H0 ;  /* 0x20000026ff258230 */ /* 0x000fe20000004100 */
[-C--:B------:R-:W-:Y:S01]  /*5420*/  @!P0 FMUL.FTZ R88, R56, R39.reuse ;  /* 0x0000002738588220 */ /* 0x080fe20000410000 */
[----:B------:R-:W-:Y:S01]  /*5430*/  @!P0 HADD2.F32 R53, -RZ, R54.H0_H0 ;  /* 0x20000036ff358230 */ /* 0x000fe20000004100 */
[----:B------:R-:W-:Y:S01]  /*5440*/  @!P0 FMUL.FTZ R10, R44, R39 ;  /* 0x000000272c0a8220 */ /* 0x000fe20000410000 */
[----:B------:R-:W-:Y:S01]  /*5450*/  @!P0 HADD2.F32 R39, -RZ, R42.H0_H0 ;  /* 0x2000002aff278230 */ /* 0x000fe20000004100 */
[----:B------:R-:W-:Y:S01]  /*5460*/  @!P0 FFMA.FTZ R5, R50, R49, R5 ;  /* 0x0000003132058223 */ /* 0x000fe20000010005 */
[--C-:B------:R-:W-:Y:S01]  /*5470*/  @!P0 HADD2.F32 R38, -RZ, R36.reuse.H0_H0 ;  /* 0x20000024ff268230 */ /* 0x100fe20000004100 */
[----:B------:R-:W-:Y:S01]  /*5480*/  @!P0 FFMA.FTZ R6, R51, R52, R6 ;  /* 0x0000003433068223 */ /* 0x000fe20000010006 */
[----:B------:R-:W-:Y:S01]  /*5490*/  @!P0 HADD2.F32 R36, -RZ, R36.H1_H1 ;  /* 0x30000024ff248230 */ /* 0x000fe20000004100 */
[C---:B------:R-:W-:Y:S01]  /*54a0*/  @!P0 FMUL.FTZ R90, R53.reuse, R39 ;  /* 0x00000027355a8220 */ /* 0x040fe20000410000 */
[----:B------:R-:W-:Y:S01]  /*54b0*/  @!P0 F2FP.PACK_AB R60, R4, R3 ;  /* 0x00000003043c823e */ /* 0x000fe200000000ff */
[----:B------:R-:W-:Y:S01]  /*54c0*/  @!P0 FMUL.FTZ R8, R38, R39 ;  /* 0x0000002726088220 */ /* 0x000fe20000410000 */
[----:B------:R-:W-:Y:S01]  /*54d0*/  @!P0 HADD2.F32 R54, -RZ, R54.H1_H1 ;  /* 0x30000036ff368230 */ /* 0x000fe20000004100 */
[----:B------:R-:W-:Y:S01]  /*54e0*/  @!P0 FMUL.FTZ R9, R36, R37 ;  /* 0x0000002524098220 */ /* 0x000fe20000410000 */
[----:B------:R-:W-:Y:S01]  /*54f0*/  @!P0 MOV R64, R60 ;  /* 0x0000003c00408202 */ /* 0x000fe20000000f00 */
[----:B------:R-:W-:Y:S02]  /*5500*/  @!P0 FFMA.FTZ R8, R53, R57, R8 ;  /* 0x0000003935088223 */ /* 0x000fe40000010008 */
[C---:B------:R-:W-:Y:S02]  /*5510*/  @!P0 FMUL.FTZ R177, R54.reuse, R37 ;  /* 0x0000002536b18220 */ /* 0x040fe40000410000 */
[----:B------:R-:W-:Y:S02]  /*5520*/  @!P0 FFMA.FTZ R9, R54, R59, R9 ;  /* 0x0000003b36098223 */ /* 0x000fe40000010009 */
[----:B------:R-:W-:Y:S02]  /*5530*/  @!P0 FFMA.FTZ R10, R56, R61, R10 ;  /* 0x0000003d380a8223 */ /* 0x000fe4000001000a */
[----:B------:R-:W-:Y:S02]  /*5540*/  @!P0 FFMA.FTZ R62, R46, R49, -R62 ;  /* 0x000000312e3e8223 */ /* 0x000fe4000001083e */
[----:B------:R-:W-:Y:S02]  /*5550*/  @!P0 FFMA.FTZ R90, R38, R57, -R90 ;  /* 0x00000039265a8223 */ /* 0x000fe4000001085a */
[----:B------:R-:W-:Y:S01]  /*5560*/  @!P0 FFMA.FTZ R177, R36, R59, -R177 ;  /* 0x0000003b24b18223 */ /* 0x000fe200000108b1 */
[----:B------:R-:W-:Y:S01]  /*5570*/  @!P0 F2FP.PACK_AB R62, R173, R62 ;  /* 0x0000003ead3e823e */ /* 0x000fe200000000ff */
[----:B------:R-:W-:Y:S01]  /*5580*/  @!P0 FFMA.FTZ R88, R44, R61, -R88 ;  /* 0x0000003d2c588223 */ /* 0x000fe20000010858 */
[----:B------:R-:W-:Y:S01]  /*5590*/  @!P0 F2FP.PACK_AB R173, R6, R5 ;  /* 0x0000000506ad823e */ /* 0x000fe200000000ff */
[----:B------:R-:W-:Y:S01]  /*55a0*/  @!P0 FFMA.FTZ R11, R58, R63, R11 ;  /* 0x0000003f3a0b8223 */ /* 0x000fe2000001000b */
[----:B------:R-:W-:Y:S02]  /*55b0*/  @!P0 F2FP.PACK_AB R177, R177, R90 ;  /* 0x0000005ab1b1823e */ /* 0x000fe400000000ff */
[----:B------:R-:W-:Y:S01]  /*55c0*/  @!P0 F2FP.PACK_AB R88, R175, R88 ;  /* 0x00000058af58823e */ /* 0x000fe200000000ff */
[----:B------:R-:W-:Y:S01]  /*55d0*/  @!P0 IMAD.MOV.U32 R65, RZ, RZ, R173 ;  /* 0x000000ffff418224 */ /* 0x000fe200078e00ad */
[----:B------:R-:W-:Y:S01]  /*55e0*/  @!P0 F2FP.PACK_AB R90, R9, R8 ;  /* 0x00000008095a823e */ /* 0x000fe200000000ff */
[----:B------:R-:W-:Y:S01]  /*55f0*/  @!P0 IMAD.MOV.U32 R34, RZ, RZ, R177 ;  /* 0x000000ffff228224 */ /* 0x000fe200078e00b1 */
[----:B------:R-:W-:Y:S02]  /*5600*/  @!P0 F2FP.PACK_AB R175, R11, R10 ;  /* 0x0000000a0baf823e */ /* 0x000fe400000000ff */
[----:B------:R-:W-:Y:S02]  /*5610*/  @!P0 MOV R33, R62 ;  /* 0x0000003e00218202 */ /* 0x000fe40000000f00 */
        /* <DEDUP_REMOVED lines=9> */
.L_x_862:
[----:B--2---:R-:W-:Y:S05]  /*56b0*/  BSYNC B1 ;  /* 0x0000000000017941 */ /* 0x004fea0003800000 */
.L_x_861:
[----:B------:R2:W4:Y:S04]  /*56c0*/  SHFL.IDX PT, R65, R145, 0x1, 0x181f ;  /* 0x00381f0091417f89 */ /* 0x00052800000e0000 */
[----:B------:R2:W1:Y:S01]  /*56d0*/  SHFL.IDX PT, R64, R157, 0x1, 0x181f ;  /* 0x00381f009d407f89 */ /* 0x00046200000e0000 */
[----:B------:R-:W-:-:S05]  /*56e0*/  @P5 BRA `(.L_x_850) ;  /* 0x0000130000005947 */ /* 0x000fca0003800000 */
[----:B------:R-:W-:Y:S01]  /*56f0*/  ISETP.GE.AND P0, PT, R18, c[0x0][0x1d4], PT ;  /* 0x0000750012007a0c */ /* 0x000fe20003f06270 */
[----:B------:R-:W-:Y:S01]  /*5700*/  @!UPT UIADD3 URZ, URZ, URZ, URZ ;  /* 0x0000003f3f3ff290 */ /* 0x000fe2000fffe03f */
[----:B------:R-:W-:Y:S11]  /*5710*/  BSSY B0, `(.L_x_865) ;  /* 0x0000078000007945 */ /* 0x000ff60003800000 */
[----:B------:R-:W-:-:S05]  /*5720*/  @P0 BRA `(.L_x_866) ;  /* 0x0000076000000947 */ /* 0x000fca0003800000 */
[----:B------:R-:W-:Y:S01]  /*5730*/  SEL R44, R68, R81, !P1 ;  /* 0x00000051442c7207 */ /* 0x000fe20004800000 */
[----:B------:R-:W5:Y:S01]  /*5740*/  LDS.128 R32, [R138+0xa080] ;  /* 0x00a080008a207984 */ /* 0x000f620000000c00 */
        /* <DEDUP_REMOVED lines=12> */
[----:B------:R-:W-:Y:S01]  /*5810*/  LOP3.LUT R67, R104, 0x38, R59, 0xf8, !PT ;  /* 0x0000003868437812 */ /* 0x000fe200078ef83b */
[----:B------:R-:W-:Y:S01]  /*5820*/  @!P0 HADD2.F32 R53, -RZ, R82.H1_H1 ;  /* 0x30000052ff358230 */ /* 0x000fe20000004100 */
[----:B------:R-:W-:Y:S02]  /*5830*/  SHF.R.S32.HI R43, RZ, 0x3, R43 ;  /* 0x00000003ff2b7819 */ /* 0x000fe4000001142b */
[----:B------:R-:W-:Y:S02]  /*5840*/  LOP3.LUT R67, R67, R114, RZ, 0x3c, !PT ;  /* 0x0000007243437212 */ /* 0x000fe400078e3cff */
[--C-:B------:R-:W-:Y:S01]  /*5850*/  @!P0 SHF.R.U32.HI R28, RZ, 0x10, R31.reuse ;  /* 0x00000010ff1c8819 */ /* 0x100fe2000001161f */
        /* <DEDUP_REMOVED lines=8> */
[----:B-----5:R-:W-:Y:S02]  /*58e0*/  @!P0 IMAD.MOV.U32 R39, RZ, RZ, R32 ;  /* 0x000000ffff278224 */ /* 0x020fe400078e0020 */
[----:B------:R-:W-:Y:S01]  /*58f0*/  @!P0 HADD2.F32 R46, -RZ, R46.H0_H0 ;  /* 0x2000002eff2e8230 */ /* 0x000fe20000004100 */
[--C-:B------:R-:W-:Y:S01]  /*5900*/  @!P0 SHF.R.U32.HI R57, RZ, 0x10, R79.reuse ;  /* 0x00000010ff398819 */ /* 0x100fe2000001164f */
[----:B------:R-:W5:Y:S01]  /*5910*/  LDS.128 R60, [R54+0xa080] ;  /* 0x00a08000363c7984 */ /* 0x000f620000000c00 */
[----:B------:R-:W-:Y:S01]  /*5920*/  @!P0 SHF.R.U64 R51, R78, 0x10, R79 ;  /* 0x000000104e338819 */ /* 0x000fe2000000124f */
[--C-:B------:R-:W-:Y:S02]  /*5930*/  @!P0 HADD2.F32 R31, -RZ, R39.reuse.H0_H0 ;  /* 0x20000027ff1f8230 */ /* 0x100fe40000004100 */
[----:B------:R-:W-:Y:S02]  /*5940*/  @!P0 HADD2.F32 R36, -RZ, R39.H1_H1 ;  /* 0x30000027ff248230 */ /* 0x000fe40000004100 */
[----:B------:R-:W-:Y:S01]  /*5950*/  @!P0 HADD2.F32 R57, -RZ, R57.H0_H0 ;  /* 0x20000039ff398230 */ /* 0x000fe20000004100 */
[----:B------:R-:W-:Y:S01]  /*5960*/  @!P0 FMUL.FTZ R3, R31, R38 ;  /* 0x000000261f038220 */ /* 0x000fe20000410000 */
[----:B------:R-:W-:Y:S01]  /*5970*/  @!P0 HADD2.F32 R51, -RZ, R51.H0_H0 ;  /* 0x20000033ff338230 */ /* 0x000fe20000004100 */
[CC--:B------:R-:W-:Y:S02]  /*5980*/  @!P0 FMUL.FTZ R4, R36.reuse, R37.reuse ;  /* 0x0000002524048220 */ /* 0x0c0fe40000410000 */
[----:B-----5:R-:W-:Y:S01]  /*5990*/  @!P0 IMAD.MOV.U32 R48, RZ, RZ, R61 ;  /* 0x000000ffff308224 */ /* 0x020fe200078e003d */
        /* <DEDUP_REMOVED lines=10> */
[----:B------:R-:W-:Y:S01]  /*5a40*/  @!P0 IMAD.MOV.U32 R47, RZ, RZ, R63 ;  /* 0x000000ffff2f8224 */ /* 0x000fe200078e003f */
[--C-:B------:R-:W-:Y:S01]  /*5a50*/  @!P0 HADD2.F32 R29, -RZ, R37.reuse.H1_H1 ;  /* 0x30000025ff1d8230 */ /* 0x100fe20000004100 */
[----:B------:R-:W-:Y:S01]  /*5a60*/  @!P0 FMUL.FTZ R54, R43, R38 ;  /* 0x000000262b368220 */ /* 0x000fe20000410000 */
[----:B------:R-:W-:Y:S01]  /*5a70*/  @!P0 HADD2.F32 R38, -RZ, R37.H0_H0 ;  /* 0x20000025ff268230 */ /* 0x000fe20000004100 */
[-C--:B------:R-:W-:Y:S01]  /*5a80*/  @!P0 FMUL.FTZ R85, R45, R36.reuse ;  /* 0x000000242d558220 */ /* 0x080fe20000410000 */
[----:B------:R-:W-:Y:S01]  /*5a90*/  @!P0 MOV R37, R35 ;  /* 0x0000002300258202 */ /* 0x000fe20000000f00 */
[C---:B------:R-:W-:Y:S01]  /*5aa0*/  @!P0 FMUL.FTZ R6, R29.reuse, R36 ;  /* 0x000000241d068220 */ /* 0x040fe20000410000 */
[----:B------:R-:W-:Y:S01]  /*5ab0*/  @!P0 HADD2.F32 R52, -RZ, R47.H1_H1 ;  /* 0x3000002fff348230 */ /* 0x000fe20000004100 */
[----:B------:R-:W-:Y:S01]  /*5ac0*/  @!P0 FFMA.FTZ R85, R29, R46, -R85 ;  /* 0x0000002e1d558223 */ /* 0x000fe20000010855 */
[----:B------:R-:W-:Y:S01]  /*5ad0*/  @!P0 HADD2.F32 R29, -RZ, R28.H0_H0 ;  /* 0x2000001cff1d8230 */ /* 0x000fe20000004100 */
[----:B------:R-:W-:Y:S01]  /*5ae0*/  @!P0 FFMA.FTZ R54, R31, R44, -R54 ;  /* 0x0000002c1f368223 */ /* 0x000fe20000010836 */
[----:B------:R-:W-:Y:S02]  /*5af0*/  @!P0 HADD2.F32 R31, -RZ, R41.H0_H0 ;  /* 0x20000029ff1f8230 */ /* 0x000fe40000004100 */
[----:B------:R-:W-:Y:S01]  /*5b00*/  @!P0 HADD2.F32 R44, -RZ, R48.H0_H0 ;  /* 0x20000030ff2c8230 */ /* 0x000fe20000004100 */
[----:B------:R-:W-:Y:S01]  /*5b10*/  @!P0 FMUL.FTZ R87, R52, R29 ;  /* 0x0000001d34578220 */ /* 0x000fe20000410000 */
[----:B------:R-:W-:Y:S01]  /*5b20*/  @!P0 HADD2.F32 R28, -RZ, R37.H1_H1 ;  /* 0x30000025ff1c8230 */ /* 0x000fe20000004100 */
[-C--:B------:R-:W-:Y:S01]  /*5b30*/  @!P0 FMUL.FTZ R5, R38, R31.reuse ;  /* 0x0000001f26058220 */ /* 0x080fe20000410000 */
[----:B------:R-:W-:Y:S01]  /*5b40*/  @!P0 HADD2.F32 R50, -RZ, R47.H0_H0 ;  /* 0x2000002fff328230 */ /* 0x000fe20000004100 */
[----:B------:R-:W-:Y:S01]  /*5b50*/  @!P0 FMUL.FTZ R56, R44, R31 ;  /* 0x0000001f2c388220 */ /* 0x000fe20000410000 */
[----:B------:R-:W-:Y:S01]  /*5b60*/  @!P0 HADD2.F32 R31, -RZ, R40.H1_H1 ;  /* 0x30000028ff1f8230 */ /* 0x000fe20000004100 */
[C---:B------:R-:W-:Y:S01]  /*5b70*/  @!P0 FMUL.FTZ R11, R28.reuse, R29 ;  /* 0x0000001d1c0b8220 */ /* 0x040fe20000410000 */
[----:B------:R-:W-:Y:S01]  /*5b80*/  @!P0 HADD2.F32 R36, -RZ, R37.H0_H0 ;  /* 0x20000025ff248230 */ /* 0x000fe20000004100 */
[----:B------:R-:W-:Y:S01]  /*5b90*/  @!P0 FFMA.FTZ R87, R28, R57, -R87 ;  /* 0x000000391c578223 */ /* 0x000fe20000010857 */
[----:B------:R-:W-:Y:S01]  /*5ba0*/  @!P0 MOV R48, R62 ;  /* 0x0000003e00308202 */ /* 0x000fe20000000f00 */
[----:B------:R-:W-:Y:S01]  /*5bb0*/  @!P0 IMAD.MOV.U32 R28, RZ, RZ, R34 ;  /* 0x000000ffff1c8224 */ /* 0x000fe200078e0022 */
[----:B------:R-:W-:Y:S01]  /*5bc0*/  @!P0 HADD2.F32 R43, -RZ, R83.H0_H0 ;  /* 0x20000053ff2b8230 */ /* 0x000fe20000004100 */
[-C--:B------:R-:W-:Y:S01]  /*5bd0*/  @!P0 FMUL.FTZ R58, R50, R31.reuse ;  /* 0x0000001f323a8220 */ /* 0x080fe20000410000 */
[----:B------:R-:W-:Y:S01]  /*5be0*/  @!P0 HADD2.F32 R29, -RZ, R30.H0_H0 ;  /* 0x2000001eff1d8230 */ /* 0x000fe20000004100 */
[----:B------:R-:W-:Y:S01]  /*5bf0*/  @!P0 FMUL.FTZ R10, R36, R31 ;  /* 0x0000001f240a8220 */ /* 0x000fe20000410000 */
[----:B------:R-:W-:Y:S01]  /*5c00*/  @!P0 HADD2.F32 R31, -RZ, R40.H0_H0 ;  /* 0x20000028ff1f8230 */ /* 0x000fe20000004100 */
[----:B------:R-:W-:Y:S01]  /*5c10*/  @!P0 FFMA.FTZ R5, R44, R43, R5 ;  /* 0x0000002b2c058223 */ /* 0x000fe20000010005 */
[----:B------:R-:W-:Y:S01]  /*5c20*/  @!P0 F2FP.PACK_AB R67, R67, R54 ;  /* 0x000000364343823e */ /* 0x000fe200000000ff */
[----:B------:R-:W-:Y:S01]  /*5c30*/  @!P0 FFMA.FTZ R6, R45, R46, R6 ;  /* 0x0000002e2d068223 */ /* 0x000fe20000010006 */
[----:B------:R-:W-:Y:S01]  /*5c40*/  @!P0 F2FP.PACK_AB R54, R4, R3 ;  /* 0x000000030436823e */ /* 0x000fe200000000ff */
[----:B------:R-:W-:Y:S01]  /*5c50*/  @!P0 FFMA.FTZ R56, R38, R43, -R56 ;  /* 0x0000002b26388223 */ /* 0x000fe20000010838 */
[----:B------:R-:W-:Y:S01]  /*5c60*/  @!P0 MOV R32, R67 ;  /* 0x0000004300208202 */ /* 0x000fe20000000f00 */
[----:B------:R-:W-:Y:S01]  /*5c70*/  @!P0 FFMA.FTZ R58, R36, R53, -R58 ;  /* 0x00000035243a8223 */ /* 0x000fe2000001083a */
[----:B------:R-:W-:Y:S01]  /*5c80*/  @!P0 MOV R60, R54 ;  /* 0x00000036003c8202 */ /* 0x000fe20000000f00 */
[--C-:B------:R-:W-:Y:S01]  /*5c90*/  @!P0 HADD2.F32 R30, -RZ, R28.reuse.H0_H0 ;  /* 0x2000001cff1e8230 */ /* 0x100fe20000004100 */
[----:B------:R-:W-:Y:S01]  /*5ca0*/  @!P0 F2FP.PACK_AB R56, R85, R56 ;  /* 0x000000385538823e */ /* 0x000fe200000000ff */
[----:B------:R-:W-:Y:S01]  /*5cb0*/  @!P0 HADD2.F32 R28, -RZ, R28.H1_H1 ;  /* 0x3000001cff1c8230 */ /* 0x000fe20000004100 */
[----:B------:R-:W-:Y:S01]  /*5cc0*/  @!P0 F2FP.PACK_AB R85, R6, R5 ;  /* 0x000000050655823e */ /* 0x000fe200000000ff */
[--C-:B------:R-:W-:Y:S01]  /*5cd0*/  @!P0 HADD2.F32 R47, -RZ, R48.reuse.H0_H0 ;  /* 0x20000030ff2f8230 */ /* 0x100fe20000004100 */
[----:B------:R-:W-:Y:S01]  /*5ce0*/  @!P0 FMUL.FTZ R8, R30, R31 ;  /* 0x0000001f1e088220 */ /* 0x000fe20000410000 */
[----:B------:R-:W-:Y:S01]  /*5cf0*/  @!P0 HADD2.F32 R48, -RZ, R48.H1_H1 ;  /* 0x30000030ff308230 */ /* 0x000fe20000004100 */
[----:B------:R-:W-:Y:S01]  /*5d00*/  @!P0 FMUL.FTZ R9, R28, R29 ;  /* 0x0000001d1c098220 */ /* 0x000fe20000410000 */
[----:B------:R-:W-:Y:S01]  /*5d10*/  @!P0 MOV R33, R56 ;  /* 0x0000003800218202 */ /* 0x000fe20000000f00 */
[----:B------:R-:W-:Y:S01]  /*5d20*/  @!P0 FFMA.FTZ R8, R47, R49, R8 ;  /* 0x000000312f088223 */ /* 0x000fe20000010008 */
[----:B------:R-:W-:Y:S01]  /*5d30*/  @!P0 F2FP.PACK_AB R58, R87, R58 ;  /* 0x0000003a573a823e */ /* 0x000fe200000000ff */
[----:B------:R-:W-:Y:S02]  /*5d40*/  @!P0 FMUL.FTZ R66, R47, R31 ;  /* 0x0000001f2f428220 */ /* 0x000fe40000410000 */
[C---:B------:R-:W-:Y:S01]  /*5d50*/  @!P0 FMUL.FTZ R89, R48.reuse, R29 ;  /* 0x0000001d30598220 */ /* 0x040fe20000410000 */
[----:B------:R-:W-:Y:S01]  /*5d60*/  @!P0 MOV R35, R58 ;  /* 0x0000003a00238202 */ /* 0x000fe20000000f00 */
[----:B------:R-:W-:Y:S02]  /*5d70*/  @!P0 FFMA.FTZ R9, R48, R51, R9 ;  /* 0x0000003330098223 */ /* 0x000fe40000010009 */
[----:B------:R-:W-:Y:S02]  /*5d80*/  @!P0 FFMA.FTZ R10, R50, R53, R10 ;  /* 0x00000035320a8223 */ /* 0x000fe4000001000a */
[----:B------:R-:W-:Y:S02]  /*5d90*/  @!P0 FFMA.FTZ R66, R30, R49, -R66 ;  /* 0x000000311e428223 */ /* 0x000fe40000010842 */
[----:B------:R-:W-:Y:S02]  /*5da0*/  @!P0 FFMA.FTZ R89, R28, R51, -R89 ;  /* 0x000000331c598223 */ /* 0x000fe40000010859 */
[----:B------:R-:W-:Y:S02]  /*5db0*/  @!P0 FFMA.FTZ R11, R52, R57, R11 ;  /* 0x00000039340b8223 */ /* 0x000fe4000001000b */
[----:B------:R-:W-:Y:S01]  /*5dc0*/  @!P0 IMAD.MOV.U32 R61, RZ, RZ, R85 ;  /* 0x000000ffff3d8224 */ /* 0x000fe200078e0055 */
[----:B------:R-:W-:Y:S02]  /*5dd0*/  @!P0 F2FP.PACK_AB R89, R89, R66 ;  /* 0x000000425959823e */ /* 0x000fe400000000ff */
[----:B------:R-:W-:Y:S02]  /*5de0*/  @!P0 F2FP.PACK_AB R66, R9, R8 ;  /* 0x000000080942823e */ /* 0x000fe400000000ff */
[----:B------:R-:W-:Y:S01]  /*5df0*/  @!P0 F2FP.PACK_AB R87, R11, R10 ;  /* 0x0000000a0b57823e */ /* 0x000fe200000000ff */
[----:B------:R-:W-:Y:S01]  /*5e00*/  @!P0 IMAD.MOV.U32 R34, RZ, RZ, R89 ;  /* 0x000000ffff228224 */ /* 0x000fe200078e0059 */
[----:B------:R-:W-:Y:S02]  /*5e10*/  @!P0 MOV R62, R66 ;  /* 0x00000042003e8202 */ /* 0x000fe40000000f00 */
[----:B------:R-:W-:Y:S02]  /*5e20*/  @!P0 MOV R63, R87 ;  /* 0x00000057003f8202 */ /* 0x000fe40000000f00 */
[C---:B-1----:R-:W-:Y:S04]  /*5e30*/  LEA R84, P0, R133.reuse, R64, 0x1 ;  /* 0x0000004085547211 */ /* 0x042fe800078008ff */
[----:B----4-:R-:W-:Y:S02]  /*5e40*/  LEA.HI.X R85, R133, R65, R130, 0x1, P0 ;  /* 0x0000004185557211 */ /* 0x010fe400000f0c82 */
[C---:B------:R-:W-:Y:S03]  /*5e50*/  ISETP.GE.AND P0, PT, R59.reuse, c[0x0][0x1d4], PT ;  /* 0x000075003b007a0c */ /* 0x040fe60003f06270 */
[----:B------:R1:W-:Y:S10]  /*5e60*/  ST.E.128 [R84.64], R32 ;  /* 0x0000002054007985 */ /* 0x0003f4000c101d10 */
[----:B------:R-:W-:Y:S05]  /*5e70*/  @!P0 IMAD.WIDE R58, R59, 0x2, R64 ;  /* 0x000000023b3a8825 */ /* 0x000fea00078e0240 */
[----:B------:R1:W-:Y:S02]  /*5e80*/  @!P0 ST.E.128 [R58.64], R60 ;  /* 0x0000003c3a008985 */ /* 0x0003e4000c101d10 */
.L_x_866:
[----:B------:R-:W-:Y:S05]  /*5e90*/  BSYNC B0 ;  /* 0x0000000000007941 */ /* 0x000fea0003800000 */
.L_x_865:
[----:B------:R-:W-:Y:S11]  /*5ea0*/  ISETP.GE.AND P0, PT, R15, c[0x0][0x1d4], PT ;  /* 0x000075000f007a0c */ /* 0x000ff60003f06270 */
[----:B------:R-:W-:Y:S02]  /*5eb0*/  @!UPT UIADD3 URZ, URZ, URZ, URZ ;  /* 0x0000003f3f3ff290 */ /* 0x000fe4000fffe03f */
[----:B------:R-:W-:-:S05]  /*5ec0*/  @P0 BRA `(.L_x_850) ;  /* 0x00000b2000000947 */ /* 0x000fca0003800000 */
[----:B------:R-:W-:Y:S01]  /*5ed0*/  SEL R38, R68, R81, !P2 ;  /* 0x0000005144267207 */ /* 0x000fe20005000000 */
[----:B------:R-:W5:Y:S01]  /*5ee0*/  LDS.128 R28, [R137+0xa080] ;  /* 0x00a08000891c7984 */ /* 0x000f620000000c00 */
[C---:B-1----:R-:W-:Y:S02]  /*5ef0*/  LEA R50, P0, R131.reuse, R64, 0x1 ;  /* 0x0000004083327211 */ /* 0x042fe400078008ff */
[----:B------:R-:W-:Y:S02]  /*5f00*/  SHF.R.S32.HI R37, RZ, 0x1f, R38 ;  /* 0x0000001fff257819 */ /* 0x000fe40000011426 */
[----:B----4-:R-:W-:Y:S02]  /*5f10*/  LEA.HI.X R51, R131, R65, R136, 0x1, P0 ;  /* 0x0000004183337211 */ /* 0x010fe400000f0c88 */
[----:B------:R-:W-:Y:S02]  /*5f20*/  LEA.HI R38, R37, R38, RZ, 0x4 ;  /* 0x0000002625267211 */ /* 0x000fe400078f20ff */
[----:B------:R-:W-:Y:S02]  /*5f30*/  ISETP.GE.AND P0, PT, R15, c[0x0][0x27c], PT ;  /* 0x00009f000f007a0c */ /* 0x000fe40003f06270 */
[----:B------:R-:W-:Y:S04]  /*5f40*/  LEA.HI.SX32 R38, R38, R69, 0x1c ;  /* 0x0000004526267211 */ /* 0x000fe800078fe2ff */
[----:B------:R-:W-:Y:S02]  /*5f50*/  SHF.R.S32.HI R37, RZ, 0x1f, R38 ;  /* 0x0000001fff257819 */ /* 0x000fe40000011426 */
[----:B------:R-:W-:Y:S02]  /*5f60*/  SHF.L.U32 R49, R38, 0x3, RZ ;  /* 0x0000000326317819 */ /* 0x000fe400000006ff */
[----:B------:R-:W-:Y:S02]  /*5f70*/  LEA.HI R37, R37, R38, RZ, 0x3 ;  /* 0x0000002625257211 */ /* 0x000fe400078f18ff */
[----:B------:R-:W-:Y:S01]  /*5f80*/  LOP3.LUT R53, R104, 0x38, R49, 0xf8, !PT ;  /* 0x0000003868357812 */ /* 0x000fe200078ef831 */
[----:B------:R-:W-:Y:S01]  /*5f90*/  @!P0 HADD2.F32 R34, -RZ, R23.H1_H1 ;  /* 0x30000017ff228230 */ /* 0x000fe20000004100 */
[----:B------:R-:W-:Y:S01]  /*5fa0*/  SHF.R.S32.HI R37, RZ, 0x3, R37 ;  /* 0x00000003ff257819 */ /* 0x000fe20000011425 */
[----:B------:R-:W-:Y:S01]  /*5fb0*/  @!P0 HADD2.F32 R38, -RZ, R80.H1_H1 ;  /* 0x30000050ff268230 */ /* 0x000fe20000004100 */
[----:B------:R-:W-:Y:S01]  /*5fc0*/  LOP3.LUT R53, R53, R114, RZ, 0x3c, !PT ;  /* 0x0000007235357212 */ /* 0x000fe200078e3cff */
[----:B------:R-:W-:Y:S01]  /*5fd0*/  @!P0 HADD2.F32 R47, -RZ, R71.H1_H1 ;  /* 0x30000047ff2f8230 */ /* 0x000fe20000004100 */
[--C-:B------:R-:W-:Y:S01]  /*5fe0*/  @!P0 SHF.R.U64 R32, R24, 0x10, R25.reuse ;  /* 0x0000001018208819 */ /* 0x100fe20000001219 */
[----:B------:R-:W-:Y:S01]  /*5ff0*/  IMAD R36, R37, 0xc00, R12 ;  /* 0x00000c0025247824 */ /* 0x000fe200078e020c */
[----:B------:R-:W-:Y:S02]  /*6000*/  @!P0 SHF.R.U32.HI R25, RZ, 0x10, R25 ;  /* 0x00000010ff198819 */ /* 0x000fe40000011619 */
[----:B------:R-:W-:Y:S01]  /*6010*/  @!P0 SHF.R.U32.HI R24, RZ, 0x10, R27 ;  /* 0x00000010ff188819 */ /* 0x000fe2000001161b */
[----:B------:R-:W-:Y:S01]  /*6020*/  IMAD.IADD R53, R36, 0x1, R53 ;  /* 0x0000000124357824 */ /* 0x000fe200078e0235 */
[----:B------:R-:W-:Y:S01]  /*6030*/  @!P0 HADD2.F32 R33, -RZ, R32.H0_H0 ;  /* 0x20000020ff218230 */ /* 0x000fe20000004100 */
[----:B------:R-:W-:Y:S02]  /*6040*/  @!P0 SHF.R.U64 R26, R26, 0x10, R27 ;  /* 0x000000101a1a8819 */ /* 0x000fe4000000121b */
[----:B------:R-:W-:Y:S01]  /*6050*/  @!P0 HADD2.F32 R24, -RZ, R24.H0_H0 ;  /* 0x20000018ff188230 */ /* 0x000fe20000004100 */
[----:B------:R-:W-:Y:S02]  /*6060*/  SHF.L.U32 R52, R53, 0x1, RZ ;  /* 0x0000000135347819 */ /* 0x000fe400000006ff */
[--C-:B------:R-:W-:Y:S01]  /*6070*/  @!P0 SHF.R.U64 R41, R72, 0x10, R73.reuse ;  /* 0x0000001048298819 */ /* 0x100fe20000001249 */
[----:B-----5:R-:W-:Y:S01]  /*6080*/  @!P0 IMAD.MOV.U32 R35, RZ, RZ, R28 ;  /* 0x000000ffff238224 */ /* 0x020fe200078e001c */
[----:B------:R-:W-:Y:S01]  /*6090*/  @!P0 SHF.R.U32.HI R40, RZ, 0x10, R73 ;  /* 0x00000010ff288819 */ /* 0x000fe20000011649 */
[----:B------:R-:W1:Y:S01]  /*60a0*/  LDS.128 R56, [R52+0xa080] ;  /* 0x00a0800034387984 */ /* 0x000e620000000c00 */
[--C-:B------:R-:W-:Y:S01]  /*60b0*/  @!P0 SHF.R.U32.HI R48, RZ, 0x10, R75.reuse ;  /* 0x00000010ff308819 */ /* 0x100fe2000001164b */
[----:B------:R-:W-:Y:S01]  /*60c0*/  @!P0 HADD2.F32 R41, -RZ, R41.H0_H0 ;  /* 0x20000029ff298230 */ /* 0x000fe20000004100 */
[----:B------:R-:W-:Y:S01]  /*60d0*/  @!P0 SHF.R.U64 R43, R74, 0x10, R75 ;  /* 0x000000104a2b8819 */ /* 0x000fe2000000124b */
[--C-:B------:R-:W-:Y:S02]  /*60e0*/  @!P0 HADD2.F32 R27, -RZ, R35.reuse.H0_H0 ;  /* 0x20000023ff1b8230 */ /* 0x100fe40000004100 */
[----:B------:R-:W-:Y:S02]  /*60f0*/  @!P0 HADD2.F32 R32, -RZ, R35.H1_H1 ;  /* 0x30000023ff208230 */ /* 0x000fe40000004100 */
[----:B------:R-:W-:Y:S01]  /*6100*/  @!P0 HADD2.F32 R40, -RZ, R40.H0_H0 ;  /* 0x20000028ff288230 */ /* 0x000fe20000004100 */
[----:B------:R-:W-:Y:S01]  /*6110*/  @!P0 FMUL.FTZ R3, R27, R34 ;  /* 0x000000221b038220 */ /* 0x000fe20000410000 */
[----:B------:R-:W-:Y:S01]  /*6120*/  @!P0 HADD2.F32 R48, -RZ, R48.H0_H0 ;  /* 0x20000030ff308230 */ /* 0x000fe20000004100 */
[CC--:B------:R-:W-:Y:S01]  /*6130*/  @!P0 FMUL.FTZ R4, R32.reuse, R33.reuse ;  /* 0x0000002120048220 */ /* 0x0c0fe20000410000 */
[----:B------:R-:W-:Y:S01]  /*6140*/  @!P0 HADD2.F32 R43, -RZ, R43.H0_H0 ;  /* 0x2000002bff2b8230 */ /* 0x000fe20000004100 */
[----:B-1----:R-:W-:Y:S01]  /*6150*/  @!P0 IMAD.MOV.U32 R42, RZ, RZ, R57 ;  /* 0x000000ffff2a8224 */ /* 0x002fe200078e0039 */
[----:B------:R-:W-:Y:S02]  /*6160*/  @!P0 MOV R39, R56 ;  /* 0x0000003800278202 */ /* 0x000fe40000000f00 */
[----:B------:R-:W-:Y:S03]  /*6170*/  @!P0 MOV R44, R58 ;  /* 0x0000003a002c8202 */ /* 0x000fe60000000f00 */
[--C-:B------:R-:W-:Y:S02]  /*6180*/  @!P0 HADD2.F32 R37, -RZ, R39.reuse.H0_H0 ;  /* 0x20000027ff258230 */ /* 0x100fe40000004100 */
[----:B------:R-:W-:Y:S03]  /*6190*/  @!P0 HADD2.F32 R39, -RZ, R39.H1_H1 ;  /* 0x30000027ff278230 */ /* 0x000fe60000004100 */
[----:B------:R-:W-:Y:S02]  /*61a0*/  @!P0 FFMA.FTZ R3, R37, R38, R3 ;  /* 0x0000002625038223 */ /* 0x000fe40000010003 */
[----:B------:R-:W-:Y:S01]  /*61b0*/  @!P0 FMUL.FTZ R53, R39, R33 ;  /* 0x0000002127358220 */ /* 0x000fe20000410000 */
[----:B------:R-:W-:Y:S01]  /*61c0*/  @!P0 MOV R33, R29 ;  /* 0x0000001d00218202 */ /* 0x000fe20000000f00 */
[----:B------:R-:W-:Y:S01]  /*61d0*/  @!P0 FMUL.FTZ R52, R37, R34 ;  /* 0x0000002225348220 */ /* 0x000fe20000410000 */
[----:B------:R-:W-:Y:S01]  /*61e0*/  @!P0 HADD2.F32 R37, -RZ, R80.H0_H0 ;  /* 0x20000050ff258230 */ /* 0x000fe20000004100 */
[-C--:B------:R-:W-:Y:S01]  /*61f0*/  @!P0 FFMA.FTZ R53, R32, R41.reuse, -R53 ;  /* 0x0000002920358223 */ /* 0x080fe20000010835 */
[----:B------:R-:W-:Y:S01]  /*6200*/  @!P0 HADD2.F32 R32, -RZ, R25.H0_H0 ;  /* 0x20000019ff208230 */ /* 0x000fe20000004100 */
[----:B------:R-:W-:Y:S01]  /*6210*/  @!P0 FFMA.FTZ R4, R39, R41, R4 ;  /* 0x0000002927048223 */ /* 0x000fe20000010004 */
[----:B------:R-:W-:Y:S01]  /*6220*/  @!P0 HADD2.F32 R39, -RZ, R42.H1_H1 ;  /* 0x3000002aff278230 */ /* 0x000fe20000004100 */
[----:B------:R-:W-:Y:S01]  /*6230*/  @!P0 FFMA.FTZ R52, R27, R38, -R52 ;  /* 0x000000261b348223 */ /* 0x000fe20000010834 */
[----:B------:R-:W-:Y:S01]  /*6240*/  @!P0 HADD2.F32 R27, -RZ, R23.H0_H0 ;  /* 0x20000017ff1b8230 */ /* 0x000fe20000004100 */
[----:B------:R-:W-:Y:S01]  /*6250*/  @!P0 IMAD.MOV.U32 R41, RZ, RZ, R59 ;  /* 0x000000ffff298224 */ /* 0x000fe200078e003b */
[----:B------:R-:W-:Y:S01]  /*6260*/  @!P0 HADD2.F32 R23, -RZ, R33.H1_H1 ;  /* 0x30000021ff178230 */ /* 0x000fe20000004100 */
[----:B------:R-:W-:Y:S01]  /*6270*/  @!P0 FMUL.FTZ R61, R39, R32 ;  /* 0x00000020273d8220 */ /* 0x000fe20000410000 */
[----:B------:R-:W-:Y:S01]  /*6280*/  @!P0 F2FP.PACK_AB R53, R53, R52 ;  /* 0x000000343535823e */ /* 0x000fe200000000ff */
[----:B------:R-:W-:Y:S01]  /*6290*/  @!P0 HADD2.F32 R25, -RZ, R22.H1_H1 ;  /* 0x30000016ff198230 */ /* 0x000fe20000004100 */
[----:B------:R-:W-:Y:S01]  /*62a0*/  @!P0 F2FP.PACK_AB R52, R4, R3 ;  /* 0x000000030434823e */ /* 0x000fe200000000ff */
[C---:B------:R-:W-:Y:S01]  /*62b0*/  @!P0 FMUL.FTZ R6, R23.reuse, R32 ;  /* 0x0000002017068220 */ /* 0x040fe20000410000 */
[----:B------:R-:W-:Y:S01]  /*62c0*/  @!P0 MOV R28, R53 ;  /* 0x00000035001c8202 */ /* 0x000fe20000000f00 */
[----:B------:R-:W-:Y:S01]  /*62d0*/  @!P0 FFMA.FTZ R61, R23, R40, -R61 ;  /* 0x00000028173d8223 */ /* 0x000fe2000001083d */
[----:B------:R-:W-:Y:S01]  /*62e0*/  @!P0 MOV R23, R31 ;  /* 0x0000001f00178202 */ /* 0x000fe20000000f00 */
[----:B------:R-:W-:Y:S01]  /*62f0*/  @!P0 HADD2.F32 R46, -RZ, R41.H1_H1 ;  /* 0x30000029ff2e8230 */ /* 0x000fe20000004100 */
[----:B------:R-:W-:Y:S01]  /*6300*/  @!P0 MOV R56, R52 ;  /* 0x0000003400388202 */ /* 0x000fe20000000f00 */
[----:B------:R-:W-:Y:S02]  /*6310*/  @!P0 HADD2.F32 R34, -RZ, R33.H0_H0 ;  /* 0x20000021ff228230 */ /* 0x000fe40000004100 */
[--C-:B------:R-:W-:Y:S01]  /*6320*/  @!P0 HADD2.F32 R32, -RZ, R23.reuse.H0_H0 ;  /* 0x20000017ff208230 */ /* 0x100fe20000004100 */
[-C--:B------:R-:W-:Y:S01]  /*6330*/  @!P0 FMUL.FTZ R63, R46, R24.reuse ;  /* 0x000000182e3f8220 */ /* 0x080fe20000410000 */
[----:B------:R-:W-:Y:S01]  /*6340*/  @!P0 HADD2.F32 R23, -RZ, R23.H1_H1 ;  /* 0x30000017ff178230 */ /* 0x000fe20000004100 */
[----:B------:R-:W-:Y:S01]  /*6350*/  @!P0 FMUL.FTZ R5, R34, R27 ;  /* 0x0000001b22058220 */ /* 0x000fe20000410000 */
[----:B------:R-:W-:Y:S01]  /*6360*/  @!P0 HADD2.F32 R45, -RZ, R41.H0_H0 ;  /* 0x20000029ff2d8230 */ /* 0x000fe20000004100 */
[-C--:B------:R-:W-:Y:S01]  /*6370*/  @!P0 FMUL.FTZ R10, R32, R25.reuse ;  /* 0x00000019200a8220 */ /* 0x080fe20000410000 */
[----:B------:R-:W-:Y:S01]  /*6380*/  @!P0 HADD2.F32 R41, -RZ, R44.H0_H0 ;  /* 0x2000002cff298230 */ /* 0x000fe20000004100 */
[C---:B------:R-:W-:Y:S01]  /*6390*/  @!P0 FMUL.FTZ R11, R23.reuse, R24 ;  /* 0x00000018170b8220 */ /* 0x040fe20000410000 */
[----:B------:R-:W-:Y:S01]  /*63a0*/  @!P0 HADD2.F32 R24, -RZ, R22.H0_H0 ;  /* 0x20000016ff188230 */ /* 0x000fe20000004100 */
[----:B------:R-:W-:Y:S01]  /*63b0*/  @!P0 IMAD.MOV.U32 R22, RZ, RZ, R30 ;  /* 0x000000ffff168224 */ /* 0x000fe200078e001e */
[----:B------:R-:W-:Y:S01]  /*63c0*/  @!P0 HADD2.F32 R44, -RZ, R44.H1_H1 ;  /* 0x3000002cff2c8230 */ /* 0x000fe20000004100 */
[----:B------:R-:W-:Y:S01]  /*63d0*/  @!P0 FFMA.FTZ R63, R23, R48, -R63 ;  /* 0x00000030173f8223 */ /* 0x000fe2000001083f */
[----:B------:R-:W-:Y:S01]  /*63e0*/  @!P0 HADD2.F32 R23, -RZ, R26.H0_H0 ;  /* 0x2000001aff178230 */ /* 0x000fe20000004100 */
[----:B------:R-:W-:Y:S01]  /*63f0*/  @!P0 FMUL.FTZ R60, R45, R25 ;  /* 0x000000192d3c8220 */ /* 0x000fe20000410000 */
[----:B------:R-:W-:Y:S01]  /*6400*/  @!P0 HADD2.F32 R38, -RZ, R42.H0_H0 ;  /* 0x2000002aff268230 */ /* 0x000fe20000004100 */
[----:B------:R-:W-:Y:S01]  /*6410*/  @!P0 FMUL.FTZ R62, R41, R24 ;  /* 0x00000018293e8220 */ /* 0x000fe20000410000 */
[----:B------:R-:W-:Y:S01]  /*6420*/  @!P0 HADD2.F32 R42, -RZ, R71.H0_H0 ;  /* 0x20000047ff2a8230 */ /* 0x000fe20000004100 */
[----:B------:R-:W-:Y:S01]  /*6430*/  @!P0 FMUL.FTZ R67, R44, R23 ;  /* 0x000000172c438220 */ /* 0x000fe20000410000 */
[--C-:B------:R-:W-:Y:S01]  /*6440*/  @!P0 HADD2.F32 R25, -RZ, R22.reuse.H0_H0 ;  /* 0x20000016ff198230 */ /* 0x100fe20000004100 */
[----:B------:R-:W-:Y:S01]  /*6450*/  @!P0 FMUL.FTZ R54, R38, R27 ;  /* 0x0000001b26368220 */ /* 0x000fe20000410000 */
[----:B------:R-:W-:Y:S01]  /*6460*/  @!P0 HADD2.F32 R22, -RZ, R22.H1_H1 ;  /* 0x30000016ff168230 */ /* 0x000fe20000004100 */
[----:B------:R-:W-:Y:S02]  /*6470*/  @!P0 FFMA.FTZ R60, R32, R47, -R60 ;  /* 0x0000002f203c8223 */ /* 0x000fe4000001083c */
[----:B------:R-:W-:Y:S02]  /*6480*/  @!P0 FFMA.FTZ R62, R25, R42, -R62 ;  /* 0x0000002a193e8223 */ /* 0x000fe4000001083e */
[----:B------:R-:W-:Y:S01]  /*6490*/  @!P0 FFMA.FTZ R67, R22, R43, -R67 ;  /* 0x0000002b16438223 */ /* 0x000fe20000010843 */
[----:B------:R-:W-:Y:S01]  /*64a0*/  @!P0 F2FP.PACK_AB R60, R63, R60 ;  /* 0x0000003c3f3c823e */ /* 0x000fe200000000ff */
[-C--:B------:R-:W-:Y:S02]  /*64b0*/  @!P0 FFMA.FTZ R54, R34, R37.reuse, -R54 ;  /* 0x0000002522368223 */ /* 0x080fe40000010836 */
[----:B------:R-:W-:Y:S01]  /*64c0*/  @!P0 FMUL.FTZ R8, R25, R24 ;  /* 0x0000001819088220 */ /* 0x000fe20000410000 */
[----:B------:R-:W-:Y:S01]  /*64d0*/  @!P0 F2FP.PACK_AB R67, R67, R62 ;  /* 0x0000003e4343823e */ /* 0x000fe200000000ff */
[----:B------:R-:W-:Y:S01]  /*64e0*/  @!P0 FFMA.FTZ R5, R38, R37, R5 ;  /* 0x0000002526058223 */ /* 0x000fe20000010005 */
[----:B------:R-:W-:Y:S01]  /*64f0*/  @!P0 F2FP.PACK_AB R54, R61, R54 ;  /* 0x000000363d36823e */ /* 0x000fe200000000ff */
[----:B------:R-:W-:Y:S01]  /*6500*/  @!P0 FMUL.FTZ R9, R22, R23 ;  /* 0x0000001716098220 */ /* 0x000fe20000410000 */
[----:B------:R-:W-:Y:S01]  /*6510*/  @!P0 MOV R31, R60 ;  /* 0x0000003c001f8202 */ /* 0x000fe20000000f00 */
[----:B------:R-:W-:Y:S01]  /*6520*/  @!P0 FFMA.FTZ R6, R39, R40, R6 ;  /* 0x0000002827068223 */ /* 0x000fe20000010006 */
[----:B------:R-:W-:Y:S01]  /*6530*/  @!P0 MOV R29, R54 ;  /* 0x00000036001d8202 */ /* 0x000fe20000000f00 */
[----:B------:R-:W-:Y:S02]  /*6540*/  @!P0 FFMA.FTZ R8, R41, R42, R8 ;  /* 0x0000002a29088223 */ /* 0x000fe40000010008 */
[----:B------:R-:W-:Y:S01]  /*6550*/  @!P0 FFMA.FTZ R9, R44, R43, R9 ;  /* 0x0000002b2c098223 */ /* 0x000fe20000010009 */
[----:B------:R-:W-:Y:S01]  /*6560*/  @!P0 F2FP.PACK_AB R61, R6, R5 ;  /* 0x00000005063d823e */ /* 0x000fe200000000ff */
[----:B------:R-:W-:Y:S02]  /*6570*/  @!P0 FFMA.FTZ R10, R45, R47, R10 ;  /* 0x0000002f2d0a8223 */ /* 0x000fe4000001000a */
[----:B------:R-:W-:Y:S01]  /*6580*/  @!P0 IMAD.MOV.U32 R30, RZ, RZ, R67 ;  /* 0x000000ffff1e8224 */ /* 0x000fe200078e0043 */
[----:B------:R-:W-:Y:S01]  /*6590*/  @!P0 F2FP.PACK_AB R62, R9, R8 ;  /* 0x00000008093e823e */ /* 0x000fe200000000ff */
[----:B------:R-:W-:Y:S02]  /*65a0*/  @!P0 FFMA.FTZ R11, R46, R48, R11 ;  /* 0x000000302e0b8223 */ /* 0x000fe4000001000b */
[----:B------:R-:W-:Y:S01]  /*65b0*/  @!P0 IMAD.MOV.U32 R57, RZ, RZ, R61 ;  /* 0x000000ffff398224 */ /* 0x000fe200078e003d */
[----:B------:R1:W-:Y:S01]  /*65c0*/  ST.E.128 [R50.64], R28 ;  /* 0x0000001c32007985 */ /* 0x0003e2000c101d10 */
[----:B------:R-:W-:Y:S02]  /*65d0*/  @!P0 MOV R58, R62 ;  /* 0x0000003e003a8202 */ /* 0x000fe40000000f00 */
[----:B------:R-:W-:Y:S04]  /*65e0*/  @!P0 F2FP.PACK_AB R63, R11, R10 ;  /* 0x0000000a0b3f823e */ /* 0x000fe800000000ff */
[----:B------:R-:W-:Y:S02]  /*65f0*/  @!P0 MOV R59, R63 ;  /* 0x0000003f003b8202 */ /* 0x000fe40000000f00 */
[----:B------:R-:W-:Y:S11]  /*6600*/  ISETP.GE.AND P0, PT, R49, c[0x0][0x1d4], PT ;  /* 0x0000750031007a0c */ /* 0x000ff60003f06270 */
[----:B------:R-:W-:Y:S02]  /*6610*/  @!UPT UIADD3 URZ, URZ, URZ, URZ ;  /* 0x0000003f3f3ff290 */ /* 0x000fe4000fffe03f */
[----:B------:R-:W-:-:S05]  /*6620*/  @P0 BRA `(.L_x_850) ;  /* 0x000003c000000947 */ /* 0x000fca0003800000 */
[C---:B------:R-:W-:Y:S04]  /*6630*/  LEA R4, P0, R49.reuse, R64, 0x1 ;  /* 0x0000004031047211 */ /* 0x040fe800078008ff */
[----:B------:R-:W-:Y:S05]  /*6640*/  LEA.HI.X.SX32 R5, R49, R65, 0x1, P0 ;  /* 0x0000004131057211 */ /* 0x000fea00000f0eff */
[----:B------:R4:W-:Y:S01]  /*6650*/  ST.E.128 [R4.64], R56 ;  /* 0x0000003804007985 */ /* 0x0009e2000c101d10 */
[----:B------:R-:W-:-:S05]  /*6660*/  BRA `(.L_x_850) ;  /* 0x0000038000007947 */ /* 0x000fca0003800000 */
.L_x_836:
[----:B------:R1:W2:Y:S01]  /*6670*/  SHFL.IDX PT, R9, R145, RZ, 0x181f ;  /* 0x00181fff91097589 */ /* 0x0002a200000e0000 */
[----:B------:R-:W-:Y:S01]  /*6680*/  IMAD R3, R55, -0x30, R2 ;  /* 0xffffffd037037824 */ /* 0x000fe200078e0202 */
[----:B------:R-:W-:Y:S02]  /*6690*/  BSSY B0, `(.L_x_867) ;  /* 0x000001c000007945 */ /* 0x000fe40003800000 */
[----:B------:R1:W3:Y:S02]  /*66a0*/  SHFL.IDX PT, R5, R157, RZ, 0x181f ;  /* 0x00181fff9d057589 */ /* 0x0002e400000e0000 */
[----:B------:R-:W-:Y:S04]  /*66b0*/  IMNMX R126, R3, 0x30, PT ;  /* 0x00000030037e7817 */ /* 0x000fe80003800200 */
[----:B------:R-:W-:Y:S04]  /*66c0*/  IADD3 R4, -R17, R126, RZ ;  /* 0x0000007e11047210 */ /* 0x000fe80007ffe1ff */
[----:B------:R-:W-:Y:S11]  /*66d0*/  ISETP.GE.AND P0, PT, R4, 0x1, PT ;  /* 0x000000010400780c */ /* 0x000ff60003f06270 */
[----:B------:R-:W-:Y:S02]  /*66e0*/  @!UPT UIADD3 URZ, URZ, URZ, URZ ;  /* 0x0000003f3f3ff290 */ /* 0x000fe4000fffe03f */
[----:B------:R-:W-:-:S05]  /*66f0*/  @!P0 BRA `(.L_x_868) ;  /* 0x0000015000008947 */ /* 0x000fca0003800000 */
[C---:B-12---:R-:W-:Y:S02]  /*6700*/  ISETP.GE.AND P0, PT, R18.reuse, c[0x0][0x1d4], PT ;  /* 0x0000750012007a0c */ /* 0x046fe40003f06270 */
[----:B------:R-:W-:Y:S11]  /*6710*/  ISETP.GE.AND P4, PT, R15, c[0x0][0x1d4], PT ;  /* 0x000075000f007a0c */ /* 0x000ff60003f86270 */
[----:B------:R-:W1:Y:S01]  /*6720*/  @!P0 LDS.128 R32, [R105+0xa080] ;  /* 0x00a0800069208984 */ /* 0x000e620000000c00 */
[C---:B---3--:R-:W-:Y:S04]  /*6730*/  @!P0 LEA R40, P3, R18.reuse, R5, 0x1 ;  /* 0x0000000512288211 */ /* 0x048fe800078608ff */
[----:B------:R-:W-:Y:S02]  /*6740*/  @!P0 LEA.HI.X R41, R18, R9, R19, 0x1, P3 ;  /* 0x0000000912298211 */ /* 0x000fe400018f0c13 */
[C---:B------:R-:W-:Y:S04]  /*6750*/  @!P4 LEA R38, P3, R123.reuse, R5, 0x1 ;  /* 0x000000057b26c211 */ /* 0x040fe800078608ff */
[----:B------:R-:W-:Y:S02]  /*6760*/  @!P4 LEA.HI.X R39, R123, R9, R132, 0x1, P3 ;  /* 0x000000097b27c211 */ /* 0x000fe400018f0c84 */
[----:B------:R-:W-:Y:S11]  /*6770*/  ISETP.GE.AND P3, PT, R109, c[0x0][0x1d4], PT ;  /* 0x000075006d007a0c */ /* 0x000ff60003f66270 */
[----:B------:R-:W-:Y:S02]  /*6780*/  @!UPT UIADD3 URZ, URZ, URZ, URZ ;  /* 0x0000003f3f3ff290 */ /* 0x000fe4000fffe03f */
[C---:B------:R-:W-:Y:S04]  /*6790*/  @!P3 LEA R22, P5, R121.reuse, R5, 0x1 ;  /* 0x000000057916b211 */ /* 0x040fe800078a08ff */
[----:B------:R-:W-:Y:S01]  /*67a0*/  @!P3 LEA.HI.X R23, R121, R9, R120, 0x1, P5 ;  /* 0x000000097917b211 */ /* 0x000fe200028f0c78 */
[----:B-1----:R-:W-:Y:S01]  /*67b0*/  @!P0 ST.E.128 [R40.64], R32 ;  /* 0x0000002028008985 */ /* 0x002fe2000c101d10 */
[----:B------:R-:W-:Y:S03]  /*67c0*/  ISETP.GE.AND P0, PT, R107, c[0x0][0x1d4], PT ;  /* 0x000075006b007a0c */ /* 0x000fe60003f06270 */
[----:B------:R-:W1:Y:S10]  /*67d0*/  @!P4 LDS.128 R28, [R105+0xb880] ;  /* 0x00b88000691cc984 */ /* 0x000e740000000c00 */
[C---:B------:R-:W-:Y:S04]  /*67e0*/  @!P0 LEA R36, P5, R122.reuse, R5, 0x1 ;  /* 0x000000057a248211 */ /* 0x040fe800078a08ff */
[----:B------:R-:W-:Y:S01]  /*67f0*/  @!P0 LEA.HI.X R37, R122, R9, R119, 0x1, P5 ;  /* 0x000000097a258211 */ /* 0x000fe200028f0c77 */
[----:B-1----:R-:W-:Y:S04]  /*6800*/  @!P4 ST.E.128 [R38.64], R28 ;  /* 0x0000001c2600c985 */ /* 0x002fe8000c101d10 */
[----:B------:R-:W1:Y:S04]  /*6810*/  @!P3 LDS.128 R24, [R105+0xd080] ;  /* 0x00d080006918b984 */ /* 0x000e680000000c00 */
[----:B-1----:R-:W-:Y:S04]  /*6820*/  @!P3 ST.E.128 [R22.64], R24 ;  /* 0x000000181600b985 */ /* 0x002fe8000c101d10 */
[----:B------:R-:W1:Y:S04]  /*6830*/  @!P0 LDS.128 R8, [R105+0xe880] ;  /* 0x00e8800069088984 */ /* 0x000e680000000c00 */
[----:B-1----:R1:W-:Y:S02]  /*6840*/  @!P0 ST.E.128 [R36.64], R8 ;  /* 0x0000000824008985 */ /* 0x0023e4000c101d10 */
.L_x_868:
[----:B-12---:R-:W-:Y:S05]  /*6850*/  BSYNC B0 ;  /* 0x0000000000007941 */ /* 0x006fea0003800000 */
.L_x_867:
[----:B------:R-:W1:Y:S01]  /*6860*/  SHFL.IDX PT, R145, R145, 0x1, 0x181f ;  /* 0x00381f0091917f89 */ /* 0x000e6200000e0000 */
[----:B------:R-:W-:Y:S03]  /*6870*/  ISETP.GE.AND P0, PT, R4, 0x21, PT ;  /* 0x000000210400780c */ /* 0x000fe60003f06270 */
[----:B------:R-:W2:Y:S10]  /*6880*/  SHFL.IDX PT, R157, R157, 0x1, 0x181f ;  /* 0x00381f009d9d7f89 */ /* 0x000eb400000e0000 */
[----:B------:R-:W-:-:S05]  /*6890*/  @!P0 BRA `(.L_x_850) ;  /* 0x0000015000008947 */ /* 0x000fca0003800000 */
[C---:B------:R-:W-:Y:S02]  /*68a0*/  ISETP.GE.AND P0, PT, R18.reuse, c[0x0][0x1d4], PT ;  /* 0x0000750012007a0c */ /* 0x040fe40003f06270 */
[----:B------:R-:W-:Y:S11]  /*68b0*/  ISETP.GE.AND P4, PT, R15, c[0x0][0x1d4], PT ;  /* 0x000075000f007a0c */ /* 0x000ff60003f86270 */
[----:B------:R-:W4:Y:S01]  /*68c0*/  @!P0 LDS.128 R32, [R105+0xb080] ;  /* 0x00b0800069208984 */ /* 0x000f220000000c00 */
[C---:B--2---:R-:W-:Y:S04]  /*68d0*/  @!P0 LEA R38, P3, R18.reuse, R157, 0x1 ;  /* 0x0000009d12268211 */ /* 0x044fe800078608ff */
[----:B-1----:R-:W-:Y:S02]  /*68e0*/  @!P0 LEA.HI.X R39, R18, R145, R19, 0x1, P3 ;  /* 0x0000009112278211 */ /* 0x002fe400018f0c13 */
[C---:B------:R-:W-:Y:S04]  /*68f0*/  @!P4 LEA R36, P3, R123.reuse, R157, 0x1 ;  /* 0x0000009d7b24c211 */ /* 0x040fe800078608ff */
[----:B------:R-:W-:Y:S02]  /*6900*/  @!P4 LEA.HI.X R37, R123, R145, R132, 0x1, P3 ;  /* 0x000000917b25c211 */ /* 0x000fe400018f0c84 */
[----:B------:R-:W-:Y:S11]  /*6910*/  ISETP.GE.AND P3, PT, R109, c[0x0][0x1d4], PT ;  /* 0x000075006d007a0c */ /* 0x000ff60003f66270 */
[----:B------:R-:W-:Y:S02]  /*6920*/  @!UPT UIADD3 URZ, URZ, URZ, URZ ;  /* 0x0000003f3f3ff290 */ /* 0x000fe4000fffe03f */
[C---:B------:R-:W-:Y:S04]  /*6930*/  @!P3 LEA R4, P5, R121.reuse, R157, 0x1 ;  /* 0x0000009d7904b211 */ /* 0x040fe800078a08ff */
[----:B---3--:R-:W-:Y:S01]  /*6940*/  @!P3 LEA.HI.X R5, R121, R145, R120, 0x1, P5 ;  /* 0x000000917905b211 */ /* 0x008fe200028f0c78 */
[----:B----4-:R-:W-:Y:S01]  /*6950*/  @!P0 ST.E.128 [R38.64], R32 ;  /* 0x0000002026008985 */ /* 0x010fe2000c101d10 */
        /* <DEDUP_REMOVED lines=9> */
.L_x_850:
[----:B------:R-:W-:Y:S05]  /*69f0*/  BSYNC B2 ;  /* 0x0000000000027941 */ /* 0x000fea0003800000 */
.L_x_835:
[----:B------:R-:W-:Y:S01]  /*6a00*/  IMAD.IADD R126, R126, 0x1, -R17 ;  /* 0x000000017e7e7824 */ /* 0x000fe200078e0a11 */
[----:B---34-:R-:W-:Y:S01]  /*6a10*/  P2R R5, PR, RZ, 0x2 ;  /* 0x00000002ff057803 */ /* 0x018fe20000000000 */
[----:B-1----:R-:W-:Y:S01]  /*6a20*/  IMAD.WIDE R22, R55, 0x30, R146 ;  /* 0x0000003037167825 */ /* 0x002fe200078e0292 */
[----:B------:R-:W-:Y:S01]  /*6a30*/  ISETP.NE.AND P1, PT, R113, RZ, PT ;  /* 0x000000ff7100720c */ /* 0x000fe20003f25270 */
[----:B------:R-:W-:Y:S01]  /*6a40*/  BSSY B0, `(.L_x_869) ;  /* 0x0000049000007945 */ /* 0x000fe20003800000 */
[----:B------:R-:W-:Y:S01]  /*6a50*/  ISETP.GE.AND P3, PT, R126, 0x21, PT ;  /* 0x000000217e00780c */ /* 0x000fe20003f66270 */
[----:B------:R-:W-:Y:S01]  /*6a60*/  IMAD.WIDE.U32 R26, R143, c[0x0][0x208], RZ ;  /* 0x000082008f1a7a25 */ /* 0x000fe200078e00ff */
[----:B------:R-:W-:Y:S02]  /*6a70*/  ISETP.NE.AND P6, PT, R111, RZ, PT ;  /* 0x000000ff6f00720c */ /* 0x000fe40003fc5270 */
[----:B------:R-:W-:Y:S09]  /*6a80*/  ISETP.NE.AND P5, PT, R110, RZ, PT ;  /* 0x000000ff6e00720c */ /* 0x000ff20003fa5270 */
[----:B------:R-:W-:Y:S05]  /*6a90*/  @P3 IADD3 R9, P0, R22, 0x20, RZ ;  /* 0x0000002016093810 */ /* 0x000fea0007f1e0ff */
[----:B------:R-:W-:Y:S01]  /*6aa0*/  @P3 IMAD.X R3, RZ, RZ, R23, P0 ;  /* 0x000000ffff033224 */ /* 0x000fe200000e0617 */
[----:B------:R-:W-:Y:S11]  /*6ab0*/  ISETP.GE.AND P0, PT, R126, 0x1, PT ;  /* 0x000000017e00780c */ /* 0x000ff60003f06270 */
[----:B------:R-:W-:Y:S02]  /*6ac0*/  @!UPT UIADD3 URZ, URZ, URZ, URZ ;  /* 0x0000003f3f3ff290 */ /* 0x000fe4000fffe03f */
[----:B------:R-:W-:Y:S01]  /*6ad0*/  @P0 MOV R126, R148 ;  /* 0x00000094007e0202 */ /* 0x000fe20000000f00 */
[----:B------:R-:W-:Y:S02]  /*6ae0*/  @P0 IMAD R4, R23, c[0x0][0x258], RZ ;  /* 0x0000960017040a24 */ /* 0x000fe400078e02ff */
[----:B------:R-:W-:Y:S02]  /*6af0*/  IMAD R23, R141, c[0x0][0x218], RZ ;  /* 0x000086008d177a24 */ /* 0x000fe400078e02ff */
[C---:B------:R-:W-:Y:S04]  /*6b00*/  @P0 IMAD.WIDE.U32 R10, R22.reuse, c[0x0][0x258], R126 ;  /* 0x00009600160a0a25 */ /* 0x040fe800078e007e */
[----:B------:R-:W-:Y:S01]  /*6b10*/  @P0 IMAD R4, R22, c[0x0][0x25c], R4 ;  /* 0x0000970016040a24 */ /* 0x000fe200078e0204 */
[----:B------:R-:W-:Y:S01]  /*6b20*/  @P0 LEA R24, P4, R10, c[0x0][0x250], 0x1 ;  /* 0x000094000a180a11 */ /* 0x000fe200078808ff */
[----:B------:R-:W-:Y:S02]  /*6b30*/  IMAD R23, R144, c[0x0][0x21c], R23 ;  /* 0x0000870090177a24 */ /* 0x000fe400078e0217 */
[----:B------:R-:W-:Y:S02]  /*6b40*/  @P0 IMAD.IADD R4, R11, 0x1, R4 ;  /* 0x000000010b040824 */ /* 0x000fe400078e0204 */
[----:B------:R-:W-:Y:S03]  /*6b50*/  @P3 IMAD.MOV.U32 R126, RZ, RZ, R148 ;  /* 0x000000ffff7e3224 */ /* 0x000fe600078e0094 */
[----:B------:R-:W-:Y:S01]  /*6b60*/  @P0 LEA.HI.X R25, R10, c[0x0][0x254], R4, 0x1, P4 ;  /* 0x000095000a190a11 */ /* 0x000fe200020f0c04 */
[----:B------:R-:W-:Y:S04]  /*6b70*/  IMAD R4, R142, c[0x0][0x208], RZ ;  /* 0x000082008e047a24 */ /* 0x000fe800078e02ff */
[----:B------:R-:W-:Y:S01]  /*6b80*/  @!PT LDS RZ, [RZ] ;  /* 0x00000000fffff984 */ /* 0x000fe20000000800 */
[----:B------:R-:W-:Y:S01]  /*6b90*/  @!PT LDS RZ, [RZ] ;  /* 0x00000000fffff984 */ /* 0x000fe20000000800 */
[----:B------:R-:W-:Y:S01]  /*6ba0*/  @!PT LDS RZ, [RZ] ;  /* 0x00000000fffff984 */ /* 0x000fe20000000800 */
[----:B------:R1:W-:Y:S01]  /*6bb0*/  @P0 LDGSTS.E.BYPASS.LTC128B.128 [R105+0x4080], [R24.64], !P1 ;  /* 0x0408000018690fae */ /* 0x0003e2000c901d50 */
[----:B------:R-:W-:Y:S05]  /*6bc0*/  IMAD R4, R143, c[0x0][0x20c], R4 ;  /* 0x000083008f047a24 */ /* 0x000fea00078e0204 */
[----:B------:R-:W-:Y:S01]  /*6bd0*/  IADD3 R27, R27, R4, RZ ;  /* 0x000000041b1b7210 */ /* 0x000fe20007ffe0ff */
[----:B------:R-:W-:Y:S04]  /*6be0*/  @P3 IMAD R4, R3, c[0x0][0x258], RZ ;  /* 0x0000960003043a24 */ /* 0x000fe800078e02ff */
[----:B------:R-:W-:Y:S04]  /*6bf0*/  IMAD.WIDE.U32 R26, R144, c[0x0][0x218], R26 ;  /* 0x00008600901a7a25 */ /* 0x000fe800078e001a */
[C---:B------:R-:W-:Y:S01]  /*6c00*/  @P3 IMAD R4, R9.reuse, c[0x0][0x25c], R4 ;  /* 0x0000970009043a24 */ /* 0x040fe200078e0204 */
[----:B------:R-:W-:Y:S04]  /*6c10*/  IADD3 R11, P4, R154, R26, RZ ;  /* 0x0000001a9a0b7210 */ /* 0x000fe80007f9e0ff */
[----:B------:R-:W-:Y:S01]  /*6c20*/  IADD3.X R6, R116, R27, R23, P4, !PT ;  /* 0x0000001b74067210 */ /* 0x000fe200027fe417 */
[----:B------:R-:W-:Y:S05]  /*6c30*/  @P3 IMAD.WIDE.U32 R22, R9, c[0x0][0x258], R126 ;  /* 0x0000960009163a25 */ /* 0x000fea00078e007e */
[C---:B------:R-:W-:Y:S02]  /*6c40*/  @P3 LEA R26, P4, R22.reuse, c[0x0][0x250], 0x1 ;  /* 0x00009400161a3a11 */ /* 0x040fe400078808ff */
[----:B------:R-:W-:Y:S04]  /*6c50*/  @P3 IADD3 R4, R23, R4, RZ ;  /* 0x0000000417043210 */ /* 0x000fe80007ffe0ff */
[----:B------:R-:W-:Y:S02]  /*6c60*/  @P3 LEA.HI.X R27, R22, c[0x0][0x254], R4, 0x1, P4 ;  /* 0x00009500161b3a11 */ /* 0x000fe400020f0c04 */
[C---:B------:R-:W-:Y:S04]  /*6c70*/  LEA R4, P4, R11.reuse, c[0x0][0x1f8], 0x1 ;  /* 0x00007e000b047a11 */ /* 0x040fe800078808ff */
[----:B------:R-:W-:Y:S02]  /*6c80*/  LEA.HI.X R3, R11, c[0x0][0x1fc], R6, 0x1, P4 ;  /* 0x00007f000b037a11 */ /* 0x000fe400020f0c06 */
[----:B------:R-:W-:Y:S03]  /*6c90*/  ISETP.NE.AND P4, PT, R112, RZ, PT ;  /* 0x000000ff7000720c */ /* 0x000fe60003f85270 */
[----:B------:R1:W3:Y:S10]  /*6ca0*/  SHFL.IDX PT, R9, R3, RZ, 0x181f ;  /* 0x00181fff03097589 */ /* 0x0002f400000e0000 */
[----:B------:R1:W-:Y:S04]  /*6cb0*/  @P0 LDGSTS.E.BYPASS.LTC128B.128 [R105+0x5880], [R24.64+0x80], !P4 ;  /* 0x0588008018690fae */ /* 0x0003e8000e101d50 */
[----:B------:R1:W-:Y:S04]  /*6cc0*/  @P0 LDGSTS.E.BYPASS.LTC128B.128 [R105+0x7080], [R24.64+0x100], !P6 ;  /* 0x0708010018690fae */ /* 0x0003e8000f101d50 */
[----:B------:R1:W-:Y:S04]  /*6cd0*/  @P0 LDGSTS.E.BYPASS.LTC128B.128 [R105+0x8880], [R24.64+0x180], !P5 ;  /* 0x0888018018690fae */ /* 0x0003e8000e901d50 */
[----:B------:R1:W-:Y:S01]  /*6ce0*/  @P3 LDGSTS.E.BYPASS.LTC128B.128 [R105+0x5080], [R26.64], !P1 ;  /* 0x050800001a693fae */ /* 0x0003e2000c901d50 */
[----:B------:R-:W-:Y:S03]  /*6cf0*/  ISETP.NE.AND P1, PT, R5, RZ, PT ;  /* 0x000000ff0500720c */ /* 0x000fe60003f25270 */
[----:B------:R1:W-:Y:S04]  /*6d00*/  @P3 LDGSTS.E.BYPASS.LTC128B.128 [R105+0x6880], [R26.64+0x80], !P4 ;  /* 0x068800801a693fae */ /* 0x0003e8000e101d50 */
[----:B------:R1:W-:Y:S04]  /*6d10*/  @P3 LDGSTS.E.BYPASS.LTC128B.128 [R105+0x8080], [R26.64+0x100], !P6 ;  /* 0x080801001a693fae */ /* 0x0003e8000f101d50 */
[----:B------:R1:W-:Y:S04]  /*6d20*/  @P3 LDGSTS.E.BYPASS.LTC128B.128 [R105+0x9880], [R26.64+0x180], !P5 ;  /* 0x098801801a693fae */ /* 0x0003e8000e901d50 */
[----:B------:R-:W0:Y:S04]  /*6d30*/  LDGDEPBAR ;  /* 0x00000000000079af */ /* 0x000e280000000000 */
[----:B------:R1:W4:Y:S01]  /*6d40*/  SHFL.IDX PT, R5, R4, RZ, 0x181f ;  /* 0x00181fff04057589 */ /* 0x00032200000e0000 */
[----:B------:R-:W-:Y:S04]  /*6d50*/  DEPBAR.LE SB0, 0x0 ;  /* 0x000080000000791a */ /* 0x000fe80000000000 */
[----:B------:R-:W-:Y:S06]  /*6d60*/  BAR.SYNC.DEFER_BLOCKING 0x0 ;  /* 0x0000000000007b1d */ /* 0x000fec0000010000 */
[----:B------:R-:W-:-:S05]  /*6d70*/  @!P0 BRA `(.L_x_870) ;  /* 0x0000015000008947 */ /* 0x000fca0003800000 */
[C---:B-1-34-:R-:W-:Y:S02]  /*6d80*/  ISETP.GE.AND P0, PT, R18.reuse, c[0x0][0x1d4], PT ;  /* 0x0000750012007a0c */ /* 0x05afe40003f06270 */
[----:B------:R-:W-:Y:S11]  /*6d90*/  ISETP.GE.AND P5, PT, R15, c[0x0][0x1d4], PT ;  /* 0x000075000f007a0c */ /* 0x000ff60003fa6270 */
[----:B------:R-:W1:Y:S01]  /*6da0*/  @!P0 LDS.128 R32, [R105+0x4080] ;  /* 0x0040800069208984 */ /* 0x000e620000000c00 */
[C---:B------:R-:W-:Y:S04]  /*6db0*/  @!P0 LEA R40, P4, R18.reuse, R5, 0x1 ;  /* 0x0000000512288211 */ /* 0x040fe800078808ff */
        /* <DEDUP_REMOVED lines=17> */
.L_x_870:
[----:B-1-34-:R-:W-:Y:S05]  /*6ed0*/  BSYNC B0 ;  /* 0x0000000000007941 */ /* 0x01afea0003800000 */
.L_x_869:
[----:B------:R-:W1:Y:S01]  /*6ee0*/  SHFL.IDX PT, R3, R3, 0x1, 0x181f ;  /* 0x00381f0003037f89 */ /* 0x000e6200000e0000 */
[----:B------:R-:W-:Y:S03]  /*6ef0*/  BSSY B0, `(.L_x_871) ;  /* 0x0000018000007945 */ /* 0x000fe60003800000 */
[----:B------:R-:W3:Y:S01]  /*6f00*/  SHFL.IDX PT, R4, R4, 0x1, 0x181f ;  /* 0x00381f0004047f89 */ /* 0x000ee200000e0000 */
[----:B------:R-:W-:-:S05]  /*6f10*/  @!P3 BRA `(.L_x_872) ;  /* 0x000001500000b947 */ /* 0x000fca0003800000 */
[C---:B------:R-:W-:Y:S02]  /*6f20*/  ISETP.GE.AND P0, PT, R18.reuse, c[0x0][0x1d4], PT ;  /* 0x0000750012007a0c */ /* 0x040fe40003f06270 */
[----:B------:R-:W-:Y:S11]  /*6f30*/  ISETP.GE.AND P4, PT, R15, c[0x0][0x1d4], PT ;  /* 0x000075000f007a0c */ /* 0x000ff60003f86270 */
[----:B------:R-:W4:Y:S01]  /*6f40*/  @!P0 LDS.128 R32, [R105+0x5080] ;  /* 0x0050800069208984 */ /* 0x000f220000000c00 */
[CC--:B---3--:R-:W-:Y:S04]  /*6f50*/  @!P0 LEA R38, P3, R18.reuse, R4.reuse, 0x1 ;  /* 0x0000000412268211 */ /* 0x0c8fe800078608ff */
[-C--:B-1----:R-:W-:Y:S02]  /*6f60*/  @!P0 LEA.HI.X R39, R18, R3.reuse, R19, 0x1, P3 ;  /* 0x0000000312278211 */ /* 0x082fe400018f0c13 */
[CC--:B------:R-:W-:Y:S04]  /*6f70*/  @!P4 LEA R36, P3, R123.reuse, R4.reuse, 0x1 ;  /* 0x000000047b24c211 */ /* 0x0c0fe800078608ff */
[-C--:B------:R-:W-:Y:S02]  /*6f80*/  @!P4 LEA.HI.X R37, R123, R3.reuse, R132, 0x1, P3 ;  /* 0x000000037b25c211 */ /* 0x080fe400018f0c84 */
[----:B------:R-:W-:Y:S11]  /*6f90*/  ISETP.GE.AND P3, PT, R109, c[0x0][0x1d4], PT ;  /* 0x000075006d007a0c */ /* 0x000ff60003f66270 */
[----:B------:R-:W-:Y:S02]  /*6fa0*/  @!UPT UIADD3 URZ, URZ, URZ, URZ ;  /* 0x0000003f3f3ff290 */ /* 0x000fe4000fffe03f */
[CC--:B------:R-:W-:Y:S04]  /*6fb0*/  @!P3 LEA R22, P5, R121.reuse, R4.reuse, 0x1 ;  /* 0x000000047916b211 */ /* 0x0c0fe800078a08ff */
[-C--:B------:R-:W-:Y:S01]  /*6fc0*/  @!P3 LEA.HI.X R23, R121, R3.reuse, R120, 0x1, P5 ;  /* 0x000000037917b211 */ /* 0x080fe200028f0c78 */
        /* <DEDUP_REMOVED lines=10> */
.L_x_872:
[----:B------:R-:W-:Y:S05]  /*7070*/  BSYNC B0 ;  /* 0x0000000000007941 */ /* 0x000fea0003800000 */
.L_x_871:
[----:B------:R-:W-:Y:S11]  /*7080*/  ISETP.GT.AND P5, PT, R55, R102, PT ;  /* 0x000000663700720c */ /* 0x000ff60003fa4270 */
[----:B------:R-:W-:Y:S02]  /*7090*/  @!UPT UIADD3 URZ, URZ, URZ, URZ ;  /* 0x0000003f3f3ff290 */ /* 0x000fe4000fffe03f */
[----:B------:R-:W-:-:S05]  /*70a0*/  @!P5 BRA `(.L_x_873) ;  /* 0x000002600000d947 */ /* 0x000fca0003800000 */
[----:B-1----:R-:W-:Y:S01]  /*70b0*/  IADD3 R5, R55, -0x1, RZ ;  /* 0xffffffff37057810 */ /* 0x002fe20007ffe0ff */
[----:B------:R-:W-:Y:S01]  /*70c0*/  IMAD.MOV.U32 R10, RZ, RZ, R150 ;  /* 0x000000ffff0a7224 */ /* 0x000fe200078e0096 */
[----:B------:R-:W-:Y:S01]  /*70d0*/  ISETP.GE.AND P3, PT, R117, 0x1, PT ;  /* 0x000000017500780c */ /* 0x000fe20003f66270 */
[----:B------:R-:W-:Y:S01]  /*70e0*/  IMAD.MOV.U32 R11, RZ, RZ, R153 ;  /* 0x000000ffff0b7224 */ /* 0x000fe200078e0099 */
[----:B---3--:R-:W-:Y:S01]  /*70f0*/  SHF.R.S32.HI R4, RZ, 0x1f, R5 ;  /* 0x0000001fff047819 */ /* 0x008fe20000011405 */
[C---:B------:R-:W-:Y:S01]  /*7100*/  IMAD R3, R5.reuse, UR8, RZ ;  /* 0x0000000805037c24 */ /* 0x040fe2000f8e02ff */
[----:B------:R-:W-:Y:S01]  /*7110*/  P2R R8, PR, RZ, 0x4 ;  /* 0x00000004ff087803 */ /* 0x000fe20000000000 */
[----:B------:R-:W-:Y:S01]  /*7120*/  IMAD.WIDE.U32 R10, R5, UR10, R10 ;  /* 0x0000000a050a7c25 */ /* 0x000fe2000f8e000a */
[----:B------:R-:W-:Y:S02]  /*7130*/  ISETP.NE.AND P2, PT, R113, RZ, PT ;  /* 0x000000ff7100720c */ /* 0x000fe40003f45270 */
[----:B------:R-:W-:Y:S01]  /*7140*/  P2R R6, PR, RZ, 0x2 ;  /* 0x00000002ff067803 */ /* 0x000fe20000000000 */
[----:B------:R-:W-:Y:S01]  /*7150*/  IMAD R3, R4, UR10, R3 ;  /* 0x0000000a04037c24 */ /* 0x000fe2000f8e0203 */
[----:B------:R-:W-:Y:S02]  /*7160*/  ISETP.NE.AND P1, PT, R112, RZ, PT ;  /* 0x000000ff7000720c */ /* 0x000fe40003f25270 */
[----:B------:R-:W-:Y:S01]  /*7170*/  ISETP.NE.AND P6, PT, R110, RZ, PT ;  /* 0x000000ff6e00720c */ /* 0x000fe20003fc5270 */
[----:B------:R-:W-:Y:S01]  /*7180*/  IMAD.IADD R3, R11, 0x1, R3 ;  /* 0x000000010b037824 */ /* 0x000fe200078e0203 */
[C---:B------:R-:W-:Y:S04]  /*7190*/  @P3 LEA R22, P0, R10.reuse, c[0x0][0x220], 0x1 ;  /* 0x000088000a163a11 */ /* 0x040fe800078008ff */
[----:B------:R-:W-:Y:S02]  /*71a0*/  @P3 LEA.HI.X R23, R10, c[0x0][0x224], R3, 0x1, P0 ;  /* 0x000089000a173a11 */ /* 0x000fe400000f0c03 */
[----:B------:R-:W-:Y:S03]  /*71b0*/  ISETP.GE.AND P0, PT, R117, 0x21, PT ;  /* 0x000000217500780c */ /* 0x000fe60003f06270 */
[----:B------:R-:W-:Y:S01]  /*71c0*/  @!PT LDS RZ, [RZ] ;  /* 0x00000000fffff984 */ /* 0x000fe20000000800 */
[----:B------:R-:W-:Y:S01]  /*71d0*/  @!PT LDS RZ, [RZ] ;  /* 0x00000000fffff984 */ /* 0x000fe20000000800 */
[----:B------:R-:W-:Y:S01]  /*71e0*/  @!PT LDS RZ, [RZ] ;  /* 0x00000000fffff984 */ /* 0x000fe20000000800 */
[----:B------:R1:W-:Y:S01]  /*71f0*/  @P3 LDGSTS.E.BYPASS.LTC128B.128 [R105+0xa080], [R22.64], !P2 ;  /* 0x0a08000016693fae */ /* 0x0003e2000d101d50 */
[----:B------:R-:W-:Y:S03]  /*7200*/  ISETP.NE.AND P2, PT, R8, RZ, PT ;  /* 0x000000ff0800720c */ /* 0x000fe60003f45270 */
[----:B------:R1:W-:Y:S06]  /*7210*/  @P3 LDGSTS.E.BYPASS.LTC128B.128 [R105+0xb880], [R22.64+0x80], !P1 ;  /* 0x0b88008016693fae */ /* 0x0003ec000c901d50 */
[----:B------:R-:W-:Y:S04]  /*7220*/  @P0 IADD3 R4, P4, R10, UR12, RZ ;  /* 0x0000000c0a040c10 */ /* 0x000fe8000ff9e0ff */
[----:B------:R-:W-:Y:S02]  /*7230*/  @P0 IADD3.X R3, R3, UR9, RZ, P4, !PT ;  /* 0x0000000903030c10 */ /* 0x000fe4000a7fe4ff */
[C---:B------:R-:W-:Y:S04]  /*7240*/  @P0 LEA R10, P4, R4.reuse, c[0x0][0x220], 0x1 ;  /* 0x00008800040a0a11 */ /* 0x040fe800078808ff */
[----:B------:R-:W-:Y:S02]  /*7250*/  @P0 LEA.HI.X R11, R4, c[0x0][0x224], R3, 0x1, P4 ;  /* 0x00008900040b0a11 */ /* 0x000fe400020f0c03 */
[----:B------:R-:W-:Y:S11]  /*7260*/  ISETP.NE.AND P4, PT, R111, RZ, PT ;  /* 0x000000ff6f00720c */ /* 0x000ff60003f85270 */
[----:B------:R-:W-:Y:S02]  /*7270*/  @!UPT UIADD3 URZ, URZ, URZ, URZ ;  /* 0x0000003f3f3ff290 */ /* 0x000fe4000fffe03f */
[----:B------:R1:W-:Y:S04]  /*7280*/  @P3 LDGSTS.E.BYPASS.LTC128B.128 [R105+0xd080], [R22.64+0x100], !P4 ;  /* 0x0d08010016693fae */ /* 0x0003e8000e101d50 */
[----:B------:R1:W-:Y:S01]  /*7290*/  @P3 LDGSTS.E.BYPASS.LTC128B.128 [R105+0xe880], [R22.64+0x180], !P6 ;  /* 0x0e88018016693fae */ /* 0x0003e2000f101d50 */
[----:B------:R-:W-:Y:S11]  /*72a0*/  ISETP.NE.AND P3, PT, R113, RZ, PT ;  /* 0x000000ff7100720c */ /* 0x000ff60003f65270 */
[----:B------:R-:W-:Y:S02]  /*72b0*/  @!UPT UIADD3 URZ, URZ, URZ, URZ ;  /* 0x0000003f3f3ff290 */ /* 0x000fe4000fffe03f */
[----:B------:R1:W-:Y:S04]  /*72c0*/  @P0 LDGSTS.E.BYPASS.LTC128B.128 [R105+0xb080], [R10.64], !P3 ;  /* 0x0b0800000a690fae */ /* 0x0003e8000d901d50 */
[----:B------:R1:W-:Y:S01]  /*72d0*/  @P0 LDGSTS.E.BYPASS.LTC128B.128 [R105+0xc880], [R10.64+0x80], !P1 ;  /* 0x0c8800800a690fae */ /* 0x0003e2000c901d50 */
[----:B------:R-:W-:Y:S03]  /*72e0*/  ISETP.NE.AND P1, PT, R6, RZ, PT ;  /* 0x000000ff0600720c */ /* 0x000fe60003f25270 */
[----:B------:R1:W-:Y:S04]  /*72f0*/  @P0 LDGSTS.E.BYPASS.LTC128B.128 [R105+0xe080], [R10.64+0x100], !P4 ;  /* 0x0e0801000a690fae */ /* 0x0003e8000e101d50 */
[----:B------:R1:W-:Y:S04]  /*7300*/  @P0 LDGSTS.E.BYPASS.LTC128B.128 [R105+0xf880], [R10.64+0x180], !P6 ;  /* 0x0f8801800a690fae */ /* 0x0003e8000f101d50 */
.L_x_873:
[----:B------:R-:W0:Y:S01]  /*7310*/  LDGDEPBAR ;  /* 0x00000000000079af */ /* 0x000e220000000000 */
[----:B------:R-:W-:Y:S01]  /*7320*/  IADD3 R55, R55, -0x1, RZ ;  /* 0xffffffff37377810 */ /* 0x000fe20007ffe0ff */
[----:B------:R-:W-:-:S05]  /*7330*/  @P5 BRA `(.L_x_874) ;  /* 0xffffa2d000005947 */ /* 0x000fca000383ffff */
[----:B------:R-:W-:Y:S06]  /*7340*/  BAR.SYNC.DEFER_BLOCKING 0x0 ;  /* 0x0000000000007b1d */ /* 0x000fec0000010000 */
.L_x_834:
[----:B-1----:R-:W-:Y:S01]  /*7350*/  ISETP.GE.AND P0, PT, R95, 0x1, PT ;  /* 0x000000015f00780c */ /* 0x002fe20003f06270 */
[----:B------:R-:W-:Y:S01]  /*7360*/  CS2R R2, SRZ ;  /* 0x0000000000027805 */ /* 0x000fe2000001ff00 */
[----:B------:R-:W-:Y:S01]  /*7370*/  PLOP3.LUT P2, PT, PT, PT, PT, 0x80, 0x0 ;  /* 0x000000000000781c */ /* 0x000fe20003f4f070 */
        /* <DEDUP_REMOVED lines=17> */
[----:B------:R-:W-:Y:S01]  /*7490*/  MOV R13, RZ ;  /* 0x000000ff000d7202 */ /* 0x000fe20000000f00 */
[----:B---3--:R-:W-:Y:S01]  /*74a0*/  IMAD.MOV.U32 R4, RZ, RZ, RZ ;  /* 0x000000ffff047224 */ /* 0x008fe200078e00ff */
[----:B------:R-:W-:Y:S01]  /*74b0*/  CS2R R6, SRZ ;  /* 0x0000000000067805 */ /* 0x000fe2000001ff00 */
[----:B------:R-:W-:Y:S01]  /*74c0*/  MOV R11, RZ ;  /* 0x000000ff000b7202 */ /* 0x000fe20000000f00 */
        /* <DEDUP_REMOVED lines=41> */
[----:B--2---:R-:W-:Y:S01]  /*7760*/  CS2R R144, SRZ ;  /* 0x0000000000907805 */ /* 0x004fe2000001ff00 */
[----:B------:R-:W-:Y:S01]  /*7770*/  CS2R R150, SRZ ;  /* 0x0000000000967805 */ /* 0x000fe2000001ff00 */
[----:B------:R-:W-:Y:S01]  /*7780*/  CS2R R148, SRZ ;  /* 0x0000000000947805 */ /* 0x000fe2000001ff00 */
[----:B------:R-:W-:Y:S01]  /*7790*/  CS2R R154, SRZ ;  /* 0x00000000009a7805 */ /* 0x000fe2000001ff00 */
[----:B------:R-:W-:Y:S01]  /*77a0*/  CS2R R152, SRZ ;  /* 0x0000000000987805 */ /* 0x000fe2000001ff00 */
[----:B------:R-:W-:Y:S05]  /*77b0*/  @!P0 BRA `(.L_x_875) ;  /* 0x0000e47000008947 */ /* 0x000fea0003800000 */
[----:B------:R-:W-:-:S04]  /*77c0*/  ISETP.NE.U32.AND P0, PT, RZ, c[0x0][0x340], PT ;  /* 0x0000d000ff007a0c */ /* 0x000fc80003f05070 */
[----:B------:R-:W-:-:S13]  /*77d0*/  ISETP.NE.AND.EX P2, PT, RZ, c[0x0][0x344], PT, P0 ;  /* 0x0000d100ff007a0c */ /* 0x000fda0003f45300 */
[----:B------:R-:W-:-:S04]  /*77e0*/  @P2 IMAD.MOV.U32 R237, RZ, RZ, 0x4 ;  /* 0x00000004ffed2424 */ /* 0x000fc800078e00ff */
[----:B------:R-:W-:-:S06]  /*77f0*/  @P2 IMAD.WIDE R236, R226, R237, c[0x0][0x340] ;  /* 0x0000d000e2ec2625 */ /* 0x000fcc00078e02ed */
[----:B------:R1:W5:Y:S01]  /*7800*/  @P2 LDG.E R236, [R236.64] ;  /* 0x00000010ecec2981 */ /* 0x000362000c1e1900 */
[----:B------:R-:W-:Y:S01]  /*7810*/  SHF.R.S32.HI R0, RZ, 0x1f, R101 ;  /* 0x0000001fff007819 */ /* 0x000fe20000011465 */
[----:B------:R-:W-:Y:S01]  /*7820*/  IMAD.WIDE.U32 R2, R101, c[0x0][0x178], RZ ;  /* 0x00005e0065027a25 */ /* 0x000fe200078e00ff */
[----:B------:R-:W-:Y:S01]  /*7830*/  SHF.R.S32.HI R15, RZ, 0x1f, R224 ;  /* 0x0000001fff0f7819 */ /* 0x000fe200000114e0 */
[----:B------:R-:W-:Y:S01]  /*7840*/  BSSY B0, `(.L_x_876) ;  /* 0x0000064000007945 */ /* 0x000fe20003800000 */
[----:B------:R-:W-:Y:S01]  /*7850*/  ISETP.NE.U32.AND P0, PT, RZ, c[0x0][0x348], PT ;  /* 0x0000d200ff007a0c */ /* 0x000fe20003f05070 */
[----:B------:R-:W-:Y:S01]  /*7860*/  IMAD R0, R0, c[0x0][0x178], RZ ;  /* 0x00005e0000007a24 */ /* 0x000fe200078e02ff */
[-C--:B------:R-:W-:Y:S01]  /*7870*/  LEA.HI R80, R15, R224.reuse, RZ, 0x3 ;  /* 0x000000e00f507211 */ /* 0x080fe200078f18ff */
[----:B------:R-:W-:Y:S01]  /*7880*/  IMAD R38, R99, c[0x0][0x2c4], RZ ;  /* 0x0000b10063267a24 */ /* 0x000fe200078e02ff */
[----:B------:R-:W-:Y:S01]  /*7890*/  SHF.R.S32.HI R9, RZ, 0x1f, R226 ;  /* 0x0000001fff097819 */ /* 0x000fe200000114e2 */
[----:B------:R-:W-:Y:S01]  /*78a0*/  IMAD R101, R101, c[0x0][0x17c], R0 ;  /* 0x00005f0065657a24 */ /* 0x000fe200078e0200 */
[----:B------:R-:W-:Y:S01]  /*78b0*/  LOP3.LUT R13, R80, 0xfffffff8, RZ, 0xc0, !PT ;  /* 0xfffffff8500d7812 */ /* 0x000fe200078ec0ff */
[----:B------:R-:W-:Y:S01]  /*78c0*/  IMAD.MOV.U32 R0, RZ, RZ, c[0x0][0x2c4] ;  /* 0x0000b100ff007624 */ /* 0x000fe200078e00ff */
[----:B------:R-:W-:Y:S01]  /*78d0*/  SHF.R.S32.HI R80, RZ, 0x3, R80 ;  /* 0x00000003ff507819 */ /* 0x000fe20000011450 */
[----:B------:R-:W-:Y:S01]  /*78e0*/  IMAD.IADD R3, R3, 0x1, R101 ;  /* 0x0000000103037824 */ /* 0x000fe200078e0265 */
[----:B------:R-:W-:Y:S01]  /*78f0*/  ISETP.NE.AND.EX P0, PT, RZ, c[0x0][0x34c], PT, P0 ;  /* 0x0000d300ff007a0c */ /* 0x000fe20003f05300 */
[----:B------:R-:W-:Y:S01]  /*7900*/  IMAD.IADD R13, R224, 0x1, -R13 ;  /* 0x00000001e00d7824 */ /* 0x000fe200078e0a0d */
[----:B------:R-:W-:Y:S01]  /*7910*/  ISETP.NE.AND P1, PT, R0, 0x1, PT ;  /* 0x000000010000780c */ /* 0x000fe20003f25270 */
[----:B------:R-:W-:Y:S01]  /*7920*/  IMAD R0, R96, c[0x0][0x1b8], RZ ;  /* 0x00006e0060007a24 */ /* 0x000fe200078e02ff */
[----:B------:R-:W-:Y:S01]  /*7930*/  SEL R9, R9, RZ, !P0 ;  /* 0x000000ff09097207 */ /* 0x000fe20004000000 */
[----:B------:R-:W-:Y:S01]  /*7940*/  IMAD R228, R13, 0x20, R80 ;  /* 0x000000200de47824 */ /* 0x000fe200078e0250 */
[----:B------:R-:W-:Y:S01]  /*7950*/  SEL R4, R226, RZ, !P0 ;  /* 0x000000ffe2047207 */ /* 0x000fe20004000000 */
[----:B------:R-:W-:Y:S01]  /*7960*/  IMAD R5, R223, c[0x0][0x1bc], R0 ;  /* 0x00006f00df057a24 */ /* 0x000fe200078e0200 */
[-C--:B------:R-:W-:Y:S01]  /*7970*/  LEA.HI R14, R15, R224.reuse, RZ, 0x4 ;  /* 0x000000e00f0e7211 */ /* 0x080fe200078f20ff */
[----:B------:R-:W-:Y:S01]  /*7980*/  IMAD R7, R97, 0x80, R228 ;  /* 0x0000008061077824 */ /* 0x000fe200078e02e4 */
[----:B------:R-:W-:Y:S01]  /*7990*/  LEA.HI R42, R15, R224, RZ, 0x6 ;  /* 0x000000e00f2a7211 */ /* 0x000fe200078f30ff */
[----:B------:R-:W-:-:S04]  /*79a0*/  IMAD.WIDE.U32 R2, R223, c[0x0][0x1b8], R2 ;  /* 0x00006e00df027a25 */ /* 0x000fc800078e0002 */
[----:B------:R-:W-:-:S04]  /*79b0*/  @P1 IMAD.HI.U32 R0, R7, c[0x0][0x2c8], RZ ;  /* 0x0000b20007001a27 */ /* 0x000fc800078e00ff */
[----:B------:R-:W-:Y:S02]  /*79c0*/  IMAD R9, R9, c[0x0][0x1c0], RZ ;  /* 0x0000700009097a24 */ /* 0x000fe400078e02ff */
[----:B------:R-:W-:Y:S02]  /*79d0*/  IMAD.IADD R3, R3, 0x1, R5 ;  /* 0x0000000103037824 */ /* 0x000fe400078e0205 */
[----:B------:R-:W-:Y:S01]  /*79e0*/  IMAD.MOV.U32 R8, RZ, RZ, R7 ;  /* 0x000000ffff087224 */ /* 0x000fe200078e0007 */
[----:B------:R-:W-:Y:S01]  /*79f0*/  @P1 SHF.R.U32.HI R8, RZ, c[0x0][0x2cc], R0 ;  /* 0x0000b300ff081a19 */ /* 0x000fe20000011600 */
[C---:B------:R-:W-:Y:S02]  /*7a00*/  IMAD R9, R4.reuse, c[0x0][0x1c4], R9 ;  /* 0x0000710004097a24 */ /* 0x040fe400078e0209 */
[----:B------:R-:W-:Y:S01]  /*7a10*/  IMAD.WIDE.U32 R4, R4, c[0x0][0x1c0], R2 ;  /* 0x0000700004047a25 */ /* 0x000fe200078e0002 */
[----:B------:R-:W-:-:S03]  /*7a20*/  SHF.R.S32.HI R3, RZ, 0x1f, R8 ;  /* 0x0000001fff037819 */ /* 0x000fc60000011408 */
[----:B------:R-:W-:Y:S02]  /*7a30*/  IMAD.IADD R5, R5, 0x1, R9 ;  /* 0x0000000105057824 */ /* 0x000fe400078e0209 */
[----:B------:R-:W-:Y:S02]  /*7a40*/  IMAD R3, R3, c[0x0][0x1b0], RZ ;  /* 0x00006c0003037a24 */ /* 0x000fe400078e02ff */
[----:B------:R-:W-:Y:S02]  /*7a50*/  IMAD.MOV R2, RZ, RZ, -R8 ;  /* 0x000000ffff027224 */ /* 0x000fe400078e0a08 */
[C---:B------:R-:W-:Y:S02]  /*7a60*/  IMAD R3, R8.reuse, c[0x0][0x1b4], R3 ;  /* 0x00006d0008037a24 */ /* 0x040fe400078e0203 */
[----:B------:R-:W-:Y:S01]  /*7a70*/  IMAD.WIDE.U32 R8, R8, c[0x0][0x1b0], R4 ;  /* 0x00006c0008087a25 */ /* 0x000fe200078e0004 */
[----:B------:R-:W-:-:S03]  /*7a80*/  LOP3.LUT R5, R14, 0xfffffff0, RZ, 0xc0, !PT ;  /* 0xfffffff00e057812 */ /* 0x000fc600078ec0ff */
[----:B------:R-:W-:Y:S02]  /*7a90*/  IMAD R2, R2, c[0x0][0x2c4], R7 ;  /* 0x0000b10002027a24 */ /* 0x000fe400078e0207 */
[----:B------:R-:W-:Y:S02]  /*7aa0*/  IMAD.IADD R5, R224, 0x1, -R5 ;  /* 0x00000001e0057824 */ /* 0x000fe400078e0a05 */
[----:B------:R-:W-:Y:S01]  /*7ab0*/  IMAD.IADD R9, R9, 0x1, R3 ;  /* 0x0000000109097824 */ /* 0x000fe200078e0203 */
[----:B------:R-:W-:Y:S01]  /*7ac0*/  SHF.R.S32.HI R7, RZ, 0x1f, R2 ;  /* 0x0000001fff077819 */ /* 0x000fe20000011402 */
[----:B------:R-:W-:Y:S01]  /*7ad0*/  IMAD.SHL.U32 R44, R80, 0x40, RZ ;  /* 0x00000040502c7824 */ /* 0x000fe200078e00ff */
[----:B------:R-:W-:Y:S01]  /*7ae0*/  SHF.R.S32.HI R0, RZ, 0x1f, R5 ;  /* 0x0000001fff007819 */ /* 0x000fe20000011405 */
[----:B------:R-:W-:Y:S02]  /*7af0*/  IMAD.SHL.U32 R42, R42, 0x8, RZ ;  /* 0x000000082a2a7824 */ /* 0x000fe400078e00ff */
[----:B------:R-:W-:Y:S01]  /*7b00*/  IMAD R7, R7, c[0x0][0x1a8], RZ ;  /* 0x00006a0007077a24 */ /* 0x000fe200078e02ff */
[----:B------:R-:W-:Y:S01]  /*7b10*/  LEA.HI R0, R0, R5, RZ, 0x3 ;  /* 0x0000000500007211 */ /* 0x000fe200078f18ff */
[----:B------:R-:W-:Y:S01]  /*7b20*/  IMAD.MOV.U32 R221, RZ, RZ, 0x10 ;  /* 0x00000010ffdd7424 */ /* 0x000fe200078e00ff */
[----:B------:R-:W-:Y:S01]  /*7b30*/  LOP3.LUT R44, R44, 0x1c0, RZ, 0xc0, !PT ;  /* 0x000001c02c2c7812 */ /* 0x000fe200078ec0ff */
[----:B------:R-:W-:Y:S01]  /*7b40*/  IMAD R7, R2, c[0x0][0x1ac], R7 ;  /* 0x00006b0002077a24 */ /* 0x000fe200078e0207 */
[----:B------:R-:W-:Y:S01]  /*7b50*/  LOP3.LUT R12, R0, 0xfffffff8, RZ, 0xc0, !PT ;  /* 0xfffffff8000c7812 */ /* 0x000fe200078ec0ff */
[----:B------:R-:W-:Y:S01]  /*7b60*/  IMAD.WIDE.U32 R2, R2, c[0x0][0x1a8], R8 ;  /* 0x00006a0002027a25 */ /* 0x000fe200078e0008 */
[----:B------:R-:W-:-:S02]  /*7b70*/  SHF.R.U32.HI R43, RZ, 0x3, R44 ;  /* 0x00000003ff2b7819 */ /* 0x000fc4000001162c */
[----:B------:R-:W-:Y:S01]  /*7b80*/  LOP3.LUT R42, R42, 0xfffffe00, RZ, 0xc0, !PT ;  /* 0xfffffe002a2a7812 */ /* 0x000fe200078ec0ff */
[----:B------:R-:W-:Y:S01]  /*7b90*/  IMAD.IADD R12, R5, 0x1, -R12 ;  /* 0x00000001050c7824 */ /* 0x000fe200078e0a0c */
[----:B------:R-:W-:Y:S01]  /*7ba0*/  IADD3 R7, R3, R7, RZ ;  /* 0x0000000703077210 */ /* 0x000fe20007ffe0ff */
[----:B------:R-:W-:Y:S01]  /*7bb0*/  IMAD R5, R97, 0x80, R80 ;  /* 0x0000008061057824 */ /* 0x000fe200078e0250 */
[C---:B------:R-:W-:Y:S01]  /*7bc0*/  LEA R6, P0, R2.reuse, c[0x0][0x160], 0x1 ;  /* 0x0000580002067a11 */ /* 0x040fe200078008ff */
[----:B------:R-:W-:Y:S02]  /*7bd0*/  IMAD.SHL.U32 R3, R13, 0x8, RZ ;  /* 0x000000080d037824 */ /* 0x000fe400078e00ff */
[----:B------:R-:W-:Y:S01]  /*7be0*/  IMAD.MOV.U32 R219, RZ, RZ, 0x20 ;  /* 0x00000020ffdb7424 */ /* 0x000fe200078e00ff */
[----:B------:R-:W-:Y:S01]  /*7bf0*/  LEA.HI.X R7, R2, c[0x0][0x164], R7, 0x1, P0 ;  /* 0x0000590002077a11 */ /* 0x000fe200000f0c07 */
[----:B------:R1:W2:Y:S01]  /*7c00*/  SHFL.IDX PT, R8, R6, RZ, 0x181f ;  /* 0x00181fff06087589 */ /* 0x0002a200000e0000 */
[----:B------:R-:W-:Y:S01]  /*7c10*/  ISETP.GE.AND P0, PT, R5, R38, PT ;  /* 0x000000260500720c */ /* 0x000fe20003f06270 */
[----:B------:R-:W-:Y:S01]  /*7c20*/  IMAD.MOV.U32 R230, RZ, RZ, 0x181f ;  /* 0x0000181fffe67424 */ /* 0x000fe200078e00ff */
[C---:B------:R-:W-:Y:S01]  /*7c30*/  IADD3 R229, R3.reuse, 0x40, RZ ;  /* 0x0000004003e57810 */ /* 0x040fe20007ffe0ff */
[----:B------:R1:W3:Y:S01]  /*7c40*/  SHFL.IDX PT, R9, R7, RZ, 0x181f ;  /* 0x00181fff07097589 */ /* 0x0002e200000e0000 */
[C---:B------:R-:W-:Y:S01]  /*7c50*/  IADD3 R19, R3.reuse, 0x80, RZ ;  /* 0x0000008003137810 */ /* 0x040fe20007ffe0ff */
[----:B------:R-:W-:Y:S01]  /*7c60*/  IMAD.MOV.U32 R227, RZ, RZ, -0x1 ;  /* 0xffffffffffe37424 */ /* 0x000fe200078e00ff */
[----:B------:R-:W-:-:S02]  /*7c70*/  IADD3 R18, R3, 0xc0, RZ ;  /* 0x000000c003127810 */ /* 0x000fc40007ffe0ff */
[----:B------:R-:W-:Y:S02]  /*7c80*/  ISETP.GE.AND P3, PT, R3, c[0x0][0x198], PT ;  /* 0x0000660003007a0c */ /* 0x000fe40003f66270 */
[----:B------:R-:W-:Y:S02]  /*7c90*/  LOP3.LUT R2, R44, 0x38, R3, 0xf8, !PT ;  /* 0x000000382c027812 */ /* 0x000fe400078ef803 */
[----:B------:R-:W-:Y:S02]  /*7ca0*/  ISETP.GE.AND P4, PT, R229, c[0x0][0x198], PT ;  /* 0x00006600e5007a0c */ /* 0x000fe40003f86270 */
[----:B------:R-:W-:Y:S02]  /*7cb0*/  ISETP.GE.AND P6, PT, R18, c[0x0][0x198], PT ;  /* 0x0000660012007a0c */ /* 0x000fe40003fc6270 */
[----:B------:R-:W-:Y:S02]  /*7cc0*/  ISETP.GE.AND P5, PT, R19, c[0x0][0x198], PT ;  /* 0x0000660013007a0c */ /* 0x000fe40003fa6270 */
[----:B------:R-:W-:-:S02]  /*7cd0*/  LOP3.LUT R11, R2, R43, RZ, 0x3c, !PT ;  /* 0x0000002b020b7212 */ /* 0x000fc400078e3cff */
[----:B------:R-:W-:-:S03]  /*7ce0*/  P2R R4, PR, RZ, 0x1 ;  /* 0x00000001ff047803 */ /* 0x000fc60000000000 */
[----:B------:R-:W-:Y:S01]  /*7cf0*/  IMAD.IADD R2, R11, 0x1, R42 ;  /* 0x000000010b027824 */ /* 0x000fe200078e022a */
[----:B------:R-:W-:Y:S02]  /*7d00*/  @!P2 MOV R236, R226 ;  /* 0x000000e200eca202 */ /* 0x000fe40000000f00 */
[----:B------:R-:W-:-:S05]  /*7d10*/  R2P PR, R12, 0x6 ;  /* 0x000000060c007804 */ /* 0x000fca0000000000 */
[----:B------:R-:W-:Y:S02]  /*7d20*/  SEL R221, R221, 0xfffffff0, !P1 ;  /* 0xfffffff0dddd7807 */ /* 0x000fe40004800000 */
[----:B------:R-:W-:Y:S01]  /*7d30*/  SEL R219, R219, 0xffffffe0, !P2 ;  /* 0xffffffe0dbdb7807 */ /* 0x000fe20005000000 */
[----:B------:R-:W-:Y:S05]  /*7d40*/  @P0 BRA `(.L_x_877) ;  /* 0x0000013000000947 */ /* 0x000fea0003800000 */
[----:B-123--:R-:W-:Y:S01]  /*7d50*/  SHF.R.S32.HI R16, RZ, 0x1f, R229 ;  /* 0x0000001fff107819 */ /* 0x00efe200000114e5 */
[----:B------:R-:W-:Y:S01]  /*7d60*/  IMAD.WIDE R22, R3, 0x2, R8 ;  /* 0x0000000203167825 */ /* 0x000fe200078e0208 */
[----:B------:R-:W-:Y:S02]  /*7d70*/  SHF.R.S32.HI R10, RZ, 0x1f, R19 ;  /* 0x0000001fff0a7819 */ /* 0x000fe40000011413 */
[----:B------:R-:W-:Y:S02]  /*7d80*/  SHF.R.S32.HI R11, RZ, 0x1f, R18 ;  /* 0x0000001fff0b7819 */ /* 0x000fe40000011412 */
[----:B------:R-:W-:Y:S02]  /*7d90*/  LEA.HI R21, R16, R229, RZ, 0x3 ;  /* 0x000000e510157211 */ /* 0x000fe400078f18ff */
[----:B------:R-:W-:Y:S01]  /*7da0*/  LEA.HI R17, R10, R19, RZ, 0x3 ;  /* 0x000000130a117211 */ /* 0x000fe200078f18ff */
[----:B------:R-:W-:Y:S01]  /*7db0*/  IMAD.SHL.U32 R10, R2, 0x2, RZ ;  /* 0x00000002020a7824 */ /* 0x000fe200078e00ff */
[----:B------:R-:W-:-:S02]  /*7dc0*/  LEA.HI R11, R11, R18, RZ, 0x3 ;  /* 0x000000120b0b7211 */ /* 0x000fc400078f18ff */
[----:B------:R-:W-:Y:S02]  /*7dd0*/  LOP3.LUT R21, R21, 0xfffffff8, RZ, 0xc0, !PT ;  /* 0xfffffff815157812 */ /* 0x000fe400078ec0ff */
[----:B------:R-:W-:Y:S01]  /*7de0*/  LOP3.LUT R17, R17, 0xfffffff8, RZ, 0xc0, !PT ;  /* 0xfffffff811117812 */ /* 0x000fe200078ec0ff */
[----:B------:R-:W-:Y:S01]  /*7df0*/  @!PT LDS RZ, [RZ] ;  /* 0x00000000fffff984 */ /* 0x000fe20000000800 */
[----:B------:R1:W-:Y:S01]  /*7e00*/  LDGSTS.E.BYPASS.LTC128B.128 [R10+0x10080], [R22.64], !P3 ;  /* 0x10080000160a7fae */ /* 0x0003e2000d901d50 */
[----:B------:R-:W-:Y:S01]  /*7e10*/  LOP3.LUT R11, R11, 0xfffffff8, RZ, 0xc0, !PT ;  /* 0xfffffff80b0b7812 */ /* 0x000fe200078ec0ff */
[----:B------:R-:W-:-:S04]  /*7e20*/  IMAD.WIDE R20, R21, 0x2, R8 ;  /* 0x0000000215147825 */ /* 0x000fc800078e0208 */
[--C-:B------:R-:W-:Y:S01]  /*7e30*/  IMAD.WIDE R16, R17, 0x2, R8.reuse ;  /* 0x0000000211107825 */ /* 0x100fe200078e0208 */
[----:B------:R1:W-:Y:S03]  /*7e40*/  LDGSTS.E.BYPASS.LTC128B.128 [R10+0x14080], [R20.64], !P4 ;  /* 0x14080000140a7fae */ /* 0x0003e6000e101d50 */
[----:B------:R-:W-:Y:S01]  /*7e50*/  IMAD.WIDE R8, R11, 0x2, R8 ;  /* 0x000000020b087825 */ /* 0x000fe200078e0208 */
[----:B------:R1:W-:Y:S04]  /*7e60*/  LDGSTS.E.BYPASS.LTC128B.128 [R10+0x18080], [R16.64], !P5 ;  /* 0x18080000100a7fae */ /* 0x0003e8000e901d50 */
[----:B------:R1:W-:Y:S02]  /*7e70*/  LDGSTS.E.BYPASS.LTC128B.128 [R10+0x1c080], [R8.64], !P6 ;  /* 0x1c080000080a7fae */ /* 0x0003e4000f101d50 */
.L_x_877:
[----:B-123--:R-:W-:Y:S05]  /*7e80*/  BSYNC B0 ;  /* 0x0000000000007941 */ /* 0x00efea0003800000 */
.L_x_876:
[----:B------:R-:W-:Y:S01]  /*7e90*/  IADD3 R9, R5, 0x20, RZ ;  /* 0x0000002005097810 */ /* 0x000fe20007ffe0ff */
[----:B------:R1:W2:Y:S01]  /*7ea0*/  SHFL.IDX PT, R17, R7, 0x1, 0x181f ;  /* 0x00381f0007117f89 */ /* 0x0002a200000e0000 */
[----:B------:R-:W-:Y:S02]  /*7eb0*/  BSSY B0, `(.L_x_878) ;  /* 0x0000017000007945 */ /* 0x000fe40003800000 */
[----:B------:R-:W-:Y:S01]  /*7ec0*/  ISETP.GE.AND P0, PT, R9, R38, PT ;  /* 0x000000260900720c */ /* 0x000fe20003f06270 */
[----:B------:R1:W3:-:S12]  /*7ed0*/  SHFL.IDX PT, R16, R6, 0x1, 0x181f ;  /* 0x00381f0006107f89 */ /* 0x0002d800000e0000 */
        /* <DEDUP_REMOVED lines=20> */
.L_x_879:
[----:B------:R-:W-:Y:S05]  /*8020*/  BSYNC B0 ;  /* 0x0000000000007941 */ /* 0x000fea0003800000 */
.L_x_878:
[----:B--2---:R-:W-:Y:S01]  /*8030*/  IADD3 R9, R5, 0x40, RZ ;  /* 0x0000004005097810 */ /* 0x004fe20007ffe0ff */
[----:B------:R2:W4:Y:S01]  /*8040*/  SHFL.IDX PT, R17, R7, 0x2, 0x181f ;  /* 0x00581f0007117f89 */ /* 0x00052200000e0000 */
[----:B------:R-:W-:Y:S02]  /*8050*/  BSSY B0, `(.L_x_880) ;  /* 0x0000017000007945 */ /* 0x000fe40003800000 */
[----:B------:R-:W-:Y:S01]  /*8060*/  ISETP.GE.AND P0, PT, R9, R38, PT ;  /* 0x000000260900720c */ /* 0x000fe20003f06270 */
[----:B---3--:R2:W3:-:S12]  /*8070*/  SHFL.IDX PT, R16, R6, 0x2, 0x181f ;  /* 0x00581f0006107f89 */ /* 0x0084d800000e0000 */
[----:B------:R-:W-:Y:S05]  /*8080*/  @P0 BRA `(.L_x_881) ;  /* 0x0000013000000947 */ /* 0x000fea0003800000 */
[----:B------:R-:W-:Y:S01]  /*8090*/  SHF.R.S32.HI R10, RZ, 0x1f, R229 ;  /* 0x0000001fff0a7819 */ /* 0x000fe200000114e5 */
[----:B---34-:R-:W-:Y:S01]  /*80a0*/  IMAD.WIDE R20, R3, 0x2, R16 ;  /* 0x0000000203147825 */ /* 0x018fe200078e0210 */
        /* <DEDUP_REMOVED lines=17> */
.L_x_881:
[----:B------:R-:W-:Y:S05]  /*81c0*/  BSYNC B0 ;  /* 0x0000000000007941 */ /* 0x000fea0003800000 */
.L_x_880:
[----:B---3--:R3:W-:Y:S01]  /*81d0*/  SHFL.IDX PT, R20, R6, 0x3, 0x181f ;  /* 0x00781f0006147f89 */ /* 0x0087e200000e0000 */
[----:B------:R-:W-:Y:S01]  /*81e0*/  IADD3 R5, R5, 0x60, RZ ;  /* 0x0000006005057810 */ /* 0x000fe20007ffe0ff */
[----:B------:R-:W-:Y:S01]  /*81f0*/  IMAD.MOV.U32 R85, RZ, RZ, 0x30 ;  /* 0x00000030ff557424 */ /* 0x000fe200078e00ff */
[----:B-----5:R-:W-:Y:S01]  /*8200*/  SHF.R.S32.HI R9, RZ, 0x1f, R236 ;  /* 0x0000001fff097819 */ /* 0x020fe200000114ec */
[----:B------:R-:W1:Y:S01]  /*8210*/  SHFL.IDX PT, R21, R7, 0x3, 0x181f ;  /* 0x00781f0007157f89 */ /* 0x000e6200000e0000 */
[----:B------:R-:W-:Y:S01]  /*8220*/  ISETP.GE.AND P0, PT, R5, R38, PT ;  /* 0x000000260500720c */ /* 0x000fe20003f06270 */
[----:B------:R-:W-:Y:S01]  /*8230*/  IMAD.MOV.U32 R231, RZ, RZ, c[0x0][0x2b8] ;  /* 0x0000ae00ffe77624 */ /* 0x000fe200078e00ff */
[----:B------:R-:W-:Y:S01]  /*8240*/  LOP3.LUT R16, R16, 0xffffffef, RZ, 0xc0, !PT ;  /* 0xffffffef10107812 */ /* 0x000fe200078ec0ff */
[----:B------:R-:W-:-:S02]  /*8250*/  IMAD R85, R156, R85, -0x30 ;  /* 0xffffffd09c557424 */ /* 0x000fc400078e0255 */
[----:B------:R-:W-:Y:S01]  /*8260*/  IMAD R9, R9, c[0x0][0x2b0], RZ ;  /* 0x0000ac0009097a24 */ /* 0x000fe200078e02ff */
[----:B------:R-:W-:Y:S01]  /*8270*/  ISETP.NE.AND P2, PT, R231, 0x1, PT ;  /* 0x00000001e700780c */ /* 0x000fe20003f45270 */
[----:B------:R-:W-:Y:S02]  /*8280*/  IMAD.IADD R234, R228, 0x1, R85 ;  /* 0x00000001e4ea7824 */ /* 0x000fe400078e0255 */
[C---:B------:R-:W-:Y:S02]  /*8290*/  IMAD R9, R236.reuse, c[0x0][0x2b4], R9 ;  /* 0x0000ad00ec097a24 */ /* 0x040fe400078e0209 */
[----:B------:R-:W-:Y:S01]  /*82a0*/  IMAD.WIDE.U32 R236, R236, c[0x0][0x2b0], RZ ;  /* 0x0000ac00ecec7a25 */ /* 0x000fe200078e00ff */
[----:B------:R-:W-:-:S03]  /*82b0*/  ISETP.GE.AND P1, PT, R234, R95, PT ;  /* 0x0000005fea00720c */ /* 0x000fc60003f26270 */
[----:B------:R-:W-:Y:S01]  /*82c0*/  @!P0 IMAD.SHL.U32 R5, R2, 0x2, RZ ;  /* 0x0000000202058824 */ /* 0x000fe200078e00ff */
[----:B------:R-:W-:Y:S01]  /*82d0*/  ISETP.GT.OR P1, PT, R228, 0x2f, P1 ;  /* 0x0000002fe400780c */ /* 0x000fe20000f24670 */
[----:B------:R-:W-:Y:S01]  /*82e0*/  IMAD.IADD R234, R234, 0x1, R225 ;  /* 0x00000001eaea7824 */ /* 0x000fe200078e02e1 */
[----:B-123--:R-:W-:Y:S01]  /*82f0*/  @!P0 SHF.R.S32.HI R6, RZ, 0x1f, R229 ;  /* 0x0000001fff068819 */ /* 0x00efe200000114e5 */
[----:B------:R-:W-:Y:S01]  /*8300*/  IMAD.IADD R232, R237, 0x1, R9 ;  /* 0x00000001ede87824 */ /* 0x000fe200078e0209 */
[----:B------:R-:W-:Y:S01]  /*8310*/  @P2 LOP3.LUT R16, R16, 0x10, RZ, 0xfc, !PT ;  /* 0x0000001010102812 */ /* 0x000fe200078efcff */
[----:B------:R-:W-:Y:S01]  /*8320*/  @P2 IMAD.HI.U32 R8, R234, c[0x0][0x2bc], RZ ;  /* 0x0000af00ea082a27 */ /* 0x000fe200078e00ff */
[----:B------:R-:W-:Y:S02]  /*8330*/  @!P0 LEA.HI R23, R6, R229, RZ, 0x3 ;  /* 0x000000e506178211 */ /* 0x000fe400078f18ff */
[----:B------:R-:W-:Y:S01]  /*8340*/  @!P0 SHF.R.S32.HI R6, RZ, 0x1f, R19 ;  /* 0x0000001fff068819 */ /* 0x000fe20000011413 */
[----:B------:R-:W-:Y:S01]  /*8350*/  @!P0 IMAD.WIDE R10, R3, 0x2, R20 ;  /* 0x00000002030a8825 */ /* 0x000fe200078e0214 */
[----:B------:R-:W-:-:S02]  /*8360*/  @!P0 LOP3.LUT R23, R23, 0xfffffff8, RZ, 0xc0, !PT ;  /* 0xfffffff817178812 */ /* 0x000fc400078ec0ff */
[----:B------:R-:W-:Y:S01]  /*8370*/  @!P0 LEA.HI R6, R6, R19, RZ, 0x3 ;  /* 0x0000001306068211 */ /* 0x000fe200078f18ff */
[----:B------:R-:W-:Y:S01]  /*8380*/  IMAD.MOV.U32 R7, RZ, RZ, R234 ;  /* 0x000000ffff077224 */ /* 0x000fe200078e00ea */
[----:B------:R-:W-:Y:S01]  /*8390*/  @!PT LDS RZ, [RZ] ;  /* 0x00000000fffff984 */ /* 0x000fe20000000800 */
[----:B------:R1:W-:Y:S01]  /*83a0*/  @!P0 LDGSTS.E.BYPASS.LTC128B.128 [R5+0x13080], [R10.64], !P3 ;  /* 0x130800000a058fae */ /* 0x0003e2000d901d50 */
[----:B------:R-:W-:Y:S01]  /*83b0*/  @!P0 IMAD.WIDE R22, R23, 0x2, R20 ;  /* 0x0000000217168825 */ /* 0x000fe200078e0214 */
[----:B----4-:R-:W-:Y:S02]  /*83c0*/  @!P0 LOP3.LUT R17, R6, 0xfffffff8, RZ, 0xc0, !PT ;  /* 0xfffffff806118812 */ /* 0x010fe400078ec0ff */
[----:B------:R-:W-:Y:S01]  /*83d0*/  @P2 SHF.R.U32.HI R7, RZ, c[0x0][0x2c0], R8 ;  /* 0x0000b000ff072a19 */ /* 0x000fe20000011608 */
[----:B------:R-:W-:Y:S01]  /*83e0*/  IMAD.MOV.U32 R233, RZ, RZ, RZ ;  /* 0x000000ffffe97224 */ /* 0x000fe200078e00ff */
[----:B------:R2:W-:Y:S01]  /*83f0*/  @!P0 LDGSTS.E.BYPASS.LTC128B.128 [R5+0x17080], [R22.64], !P4 ;  /* 0x1708000016058fae */ /* 0x0005e2000e101d50 */
[----:B------:R-:W-:Y:S01]  /*8400*/  @!P0 IMAD.WIDE R24, R17, 0x2, R20 ;  /* 0x0000000211188825 */ /* 0x000fe200078e0214 */
[----:B------:R-:W-:-:S04]  /*8410*/  @!P1 IADD3 R6, P2, R7, R236, RZ ;  /* 0x000000ec07069210 */ /* 0x000fc80007f5e0ff */
[----:B------:R3:W-:Y:S01]  /*8420*/  @!P0 LDGSTS.E.BYPASS.LTC128B.128 [R5+0x1b080], [R24.64], !P5 ;  /* 0x1b08000018058fae */ /* 0x0007e2000e901d50 */
[----:B------:R-:W-:Y:S02]  /*8430*/  @!P1 LEA.HI.X.SX32 R9, R7, R232, 0x1, P2 ;  /* 0x000000e807099211 */ /* 0x000fe400010f0eff */
[----:B------:R-:W-:-:S04]  /*8440*/  @!P1 LEA R8, P2, R6, c[0x0][0x2a0], 0x2 ;  /* 0x0000a80006089a11 */ /* 0x000fc800078410ff */
[----:B------:R-:W-:Y:S02]  /*8450*/  @!P1 LEA.HI.X R9, R6, c[0x0][0x2a4], R9, 0x2, P2 ;  /* 0x0000a90006099a11 */ /* 0x000fe400010f1409 */
[----:B-1----:R-:W-:-:S04]  /*8460*/  @!P0 SHF.R.S32.HI R11, RZ, 0x1f, R18 ;  /* 0x0000001fff0b8819 */ /* 0x002fc80000011412 */
[----:B------:R-:W-:-:S04]  /*8470*/  @!P0 LEA.HI R11, R11, R18, RZ, 0x3 ;  /* 0x000000120b0b8211 */ /* 0x000fc800078f18ff */
[----:B------:R-:W-:-:S05]  /*8480*/  @!P0 LOP3.LUT R11, R11, 0xfffffff8, RZ, 0xc0, !PT ;  /* 0xfffffff80b0b8812 */ /* 0x000fca00078ec0ff */
[----:B------:R-:W-:-:S05]  /*8490*/  @!P0 IMAD.WIDE R26, R11, 0x2, R20 ;  /* 0x000000020b1a8825 */ /* 0x000fca00078e0214 */
[----:B------:R3:W-:Y:S04]  /*84a0*/  @!P0 LDGSTS.E.BYPASS.LTC128B.128 [R5+0x1f080], [R26.64], !P6 ;  /* 0x1f0800001a058fae */ /* 0x0007e8000f101d50 */
[----:B------:R-:W0:Y:S04]  /*84b0*/  LDGDEPBAR ;  /* 0x00000000000079af */ /* 0x000e280000000000 */
[----:B------:R-:W-:Y:S06]  /*84c0*/  BAR.SYNC.DEFER_BLOCKING 0x0 ;  /* 0x0000000000007b1d */ /* 0x000fec0000010000 */
[----:B------:R1:W4:Y:S01]  /*84d0*/  @!P1 LDG.E R233, [R8.64] ;  /* 0x0000001008e99981 */ /* 0x000322000c1e1900 */
[----:B------:R-:W-:Y:S01]  /*84e0*/  IMAD.MOV R7, RZ, RZ, -R7 ;  /* 0x000000ffff077224 */ /* 0x000fe200078e0a07 */
[----:B------:R-:W-:Y:S01]  /*84f0*/  ISETP.GE.AND P6, PT, R3, c[0x0][0x1d4], PT ;  /* 0x0000750003007a0c */ /* 0x000fe20003fc6270 */
[----:B------:R-:W-:Y:S01]  /*8500*/  IMAD R6, R96, c[0x0][0x1e8], RZ ;  /* 0x00007a0060067a24 */ /* 0x000fe200078e02ff */
[----:B------:R-:W-:Y:S01]  /*8510*/  ISETP.GE.AND P3, PT, R229, c[0x0][0x1d4], PT ;  /* 0x00007500e5007a0c */ /* 0x000fe20003f66270 */
[----:B------:R-:W-:Y:S01]  /*8520*/  IMAD R234, R7, c[0x0][0x2b8], R234 ;  /* 0x0000ae0007ea7a24 */ /* 0x000fe200078e02ea */
[----:B------:R-:W-:Y:S01]  /*8530*/  ISETP.GE.AND P5, PT, R19, c[0x0][0x1d4], PT ;  /* 0x0000750013007a0c */ /* 0x000fe20003fa6270 */
[----:B------:R-:W-:Y:S01]  /*8540*/  IMAD R81, R223, c[0x0][0x1ec], R6 ;  /* 0x00007b00df517a24 */ /* 0x000fe200078e0206 */
[----:B------:R-:W-:Y:S01]  /*8550*/  ISETP.GE.AND P4, PT, R18, c[0x0][0x1d4], PT ;  /* 0x0000750012007a0c */ /* 0x000fe20003f86270 */
[----:B--2---:R-:W-:Y:S01]  /*8560*/  IMAD.WIDE.U32 R22, R234, c[0x0][0x1e0], RZ ;  /* 0x00007800ea167a25 */ /* 0x004fe200078e00ff */
[----:B------:R-:W-:-:S02]  /*8570*/  SHF.R.S32.HI R21, RZ, 0x1f, R234 ;  /* 0x0000001fff157819 */ /* 0x000fc400000114ea */
[----:B------:R-:W-:Y:S01]  /*8580*/  LOP3.LUT R16, R16, 0xfffffffe, RZ, 0xc0, !PT ;  /* 0xfffffffe10107812 */ /* 0x000fe200078ec0ff */
[----:B------:R-:W-:-:S04]  /*8590*/  IMAD.WIDE.U32 R86, R223, c[0x0][0x1e8], RZ ;  /* 0x00007a00df567a25 */ /* 0x000fc800078e00ff */
[----:B------:R-:W-:Y:S01]  /*85a0*/  IMAD R7, R21, c[0x0][0x1e0], RZ ;  /* 0x0000780015077a24 */ /* 0x000fe200078e02ff */
[----:B------:R-:W-:Y:S01]  /*85b0*/  @P3 LOP3.LUT R16, R16, 0x1, RZ, 0xfc, !PT ;  /* 0x0000000110103812 */ /* 0x000fe200078efcff */
[----:B------:R-:W-:Y:S02]  /*85c0*/  IMAD.IADD R81, R87, 0x1, R81 ;  /* 0x0000000157517824 */ /* 0x000fe400078e0251 */
[----:B------:R-:W-:Y:S02]  /*85d0*/  IMAD R10, R234, c[0x0][0x1e4], R7 ;  /* 0x00007900ea0a7a24 */ /* 0x000fe400078e0207 */
[----:B------:R-:W-:Y:S02]  /*85e0*/  IMAD R96, R96, c[0x0][0x210], RZ ;  /* 0x0000840060607a24 */ /* 0x000fe400078e02ff */
[----:B------:R-:W-:Y:S01]  /*85f0*/  IMAD.IADD R11, R23, 0x1, R10 ;  /* 0x00000001170b7824 */ /* 0x000fe200078e020a */
[----:B-1----:R-:W-:Y:S01]  /*8600*/  IADD3 R8, R156, -0x1, RZ ;  /* 0xffffffff9c087810 */ /* 0x002fe20007ffe0ff */
[----:B------:R-:W-:-:S04]  /*8610*/  IMAD.MOV.U32 R10, RZ, RZ, R22 ;  /* 0x000000ffff0a7224 */ /* 0x000fc800078e0016 */
[----:B------:R-:W-:-:S05]  /*8620*/  IMAD R83, R8, -0x30, R95 ;  /* 0xffffffd008537824 */ /* 0x000fca00078e025f */
[----:B------:R-:W-:-:S05]  /*8630*/  IMNMX R9, R83, 0x30, PT ;  /* 0x0000003053097817 */ /* 0x000fca0003800200 */
[----:B------:R-:W-:Y:S01]  /*8640*/  IMAD.IADD R9, R9, 0x1, -R80 ;  /* 0x0000000109097824 */ /* 0x000fe200078e0a50 */
[----:B----4-:R-:W-:Y:S01]  /*8650*/  SHF.R.S32.HI R20, RZ, 0x1f, R233 ;  /* 0x0000001fff147819 */ /* 0x010fe200000114e9 */
[----:B------:R-:W-:-:S04]  /*8660*/  IMAD.WIDE.U32 R6, R233, c[0x0][0x1f0], R10 ;  /* 0x00007c00e9067a25 */ /* 0x000fc800078e000a */
[----:B------:R-:W-:Y:S01]  /*8670*/  IMAD R10, R20, c[0x0][0x1f0], RZ ;  /* 0x00007c00140a7a24 */ /* 0x000fe200078e02ff */
[----:B---3--:R-:W-:-:S03]  /*8680*/  IADD3 R5, P0, R86, R6, RZ ;  /* 0x0000000656057210 */ /* 0x008fc60007f1e0ff */
[----:B------:R-:W-:-:S05]  /*8690*/  IMAD R10, R233, c[0x0][0x1f4], R10 ;  /* 0x00007d00e90a7a24 */ /* 0x000fca00078e020a */
[----:B------:R-:W-:Y:S02]  /*86a0*/  IADD3.X R10, R81, R7, R10, P0, !PT ;  /* 0x00000007510a7210 */ /* 0x000fe400007fe40a */
[----:B------:R-:W-:-:S04]  /*86b0*/  LEA R11, P0, R5, c[0x0][0x1c8], 0x1 ;  /* 0x00007200050b7a11 */ /* 0x000fc800078008ff */
[----:B------:R-:W-:Y:S01]  /*86c0*/  LEA.HI.X R10, R5, c[0x0][0x1cc], R10, 0x1, P0 ;  /* 0x00007300050a7a11 */ /* 0x000fe200000f0c0a */
[----:B------:R-:W-:Y:S01]  /*86d0*/  SHFL.IDX PT, R22, R11, RZ, 0x181f ;  /* 0x00181fff0b167589 */ /* 0x000fe200000e0000 */
[----:B------:R-:W-:-:S03]  /*86e0*/  ISETP.GE.AND P0, PT, R9, 0x1, PT ;  /* 0x000000010900780c */ /* 0x000fc60003f06270 */
[----:B------:R-:W1:Y:S10]  /*86f0*/  SHFL.IDX PT, R23, R10, RZ, 0x181f ;  /* 0x00181fff0a177589 */ /* 0x000e7400000e0000 */
[----:B------:R-:W-:-:S02]  /*8700*/  @P0 SHF.R.S32.HI R8, RZ, 0x1f, R229 ;  /* 0x0000001fff080819 */ /* 0x000fc400000114e5 */
[----:B------:R-:W-:Y:S02]  /*8710*/  @P0 SHF.R.S32.HI R6, RZ, 0x1f, R19 ;  /* 0x0000001fff060819 */ /* 0x000fe40000011413 */
[----:B------:R-:W-:Y:S02]  /*8720*/  @P0 SHF.R.S32.HI R5, RZ, 0x1f, R18 ;  /* 0x0000001fff050819 */ /* 0x000fe40000011412 */
[----:B------:R-:W-:Y:S01]  /*8730*/  @P0 LEA.HI R7, R8, R229, RZ, 0x3 ;  /* 0x000000e508070211 */ /* 0x000fe200078f18ff */
[----:B------:R-:W-:Y:S01]  /*8740*/  @P0 IMAD.SHL.U32 R8, R2, 0x2, RZ ;  /* 0x0000000202080824 */ /* 0x000fe200078e00ff */
[----:B------:R-:W-:Y:S02]  /*8750*/  @P0 LEA.HI R6, R6, R19, RZ, 0x3 ;  /* 0x0000001306060211 */ /* 0x000fe400078f18ff */
[----:B------:R-:W-:Y:S02]  /*8760*/  @P0 LEA.HI R5, R5, R18, RZ, 0x3 ;  /* 0x0000001205050211 */ /* 0x000fe400078f18ff */
[----:B------:R-:W-:-:S02]  /*8770*/  @P0 LOP3.LUT R7, R7, 0xfffffff8, RZ, 0xc0, !PT ;  /* 0xfffffff807070812 */ /* 0x000fc400078ec0ff */
[----:B------:R-:W-:Y:S01]  /*8780*/  @P0 LOP3.LUT R6, R6, 0xfffffff8, RZ, 0xc0, !PT ;  /* 0xfffffff806060812 */ /* 0x000fe200078ec0ff */
[----:B-1----:R-:W-:Y:S01]  /*8790*/  @P0 IMAD.WIDE R24, R3, 0x2, R22 ;  /* 0x0000000203180825 */ /* 0x002fe200078e0216 */
[----:B------:R-:W-:-:S03]  /*87a0*/  @P0 LOP3.LUT R5, R5, 0xfffffff8, RZ, 0xc0, !PT ;  /* 0xfffffff805050812 */ /* 0x000fc600078ec0ff */
        /* <DEDUP_REMOVED lines=8> */
[----:B------:R-:W-:-:S03]  /*8830*/  ISETP.GE.AND P0, PT, R9, 0x21, PT ;  /* 0x000000210900780c */ /* 0x000fc60003f06270 */
[----:B------:R-:W-:Y:S04]  /*8840*/  SHFL.IDX PT, R22, R11, 0x1, 0x181f ;  /* 0x00381f000b167f89 */ /* 0x000fe800000e0000 */
[----:B------:R-:W1:Y:S06]  /*8850*/  SHFL.IDX PT, R23, R10, 0x1, 0x181f ;  /* 0x00381f000a177f89 */ /* 0x000e6c00000e0000 */
[----:B------:R-:W-:Y:S01]  /*8860*/  @P0 SHF.R.S32.HI R28, RZ, 0x1f, R229 ;  /* 0x0000001fff1c0819 */ /* 0x000fe200000114e5 */
[----:B------:R-:W-:Y:S01]  /*8870*/  @P0 IMAD.SHL.U32 R9, R2, 0x2, RZ ;  /* 0x0000000202090824 */ /* 0x000fe200078e00ff */
[----:B------:R-:W-:-:S02]  /*8880*/  @P0 SHF.R.S32.HI R32, RZ, 0x1f, R19 ;  /* 0x0000001fff200819 */ /* 0x000fc40000011413 */
[----:B------:R-:W-:Y:S02]  /*8890*/  @P0 SHF.R.S32.HI R5, RZ, 0x1f, R18 ;  /* 0x0000001fff050819 */ /* 0x000fe40000011412 */
[----:B------:R-:W-:Y:S02]  /*88a0*/  @P0 LEA.HI R28, R28, R229, RZ, 0x3 ;  /* 0x000000e51c1c0211 */ /* 0x000fe400078f18ff */
[----:B------:R-:W-:Y:S02]  /*88b0*/  @P0 LEA.HI R17, R32, R19, RZ, 0x3 ;  /* 0x0000001320110211 */ /* 0x000fe400078f18ff */
[----:B------:R-:W-:Y:S02]  /*88c0*/  @P0 LEA.HI R5, R5, R18, RZ, 0x3 ;  /* 0x0000001205050211 */ /* 0x000fe400078f18ff */
[----:B---3--:R-:W-:Y:S02]  /*88d0*/  @P0 LOP3.LUT R7, R28, 0xfffffff8, RZ, 0xc0, !PT ;  /* 0xfffffff81c070812 */ /* 0x008fe400078ec0ff */
[----:B------:R-:W-:Y:S01]  /*88e0*/  @P0 LOP3.LUT R6, R17, 0xfffffff8, RZ, 0xc0, !PT ;  /* 0xfffffff811060812 */ /* 0x000fe200078ec0ff */
[----:B------:R-:W-:Y:S01]  /*88f0*/  IMAD R17, R223, c[0x0][0x214], R96 ;  /* 0x00008500df117a24 */ /* 0x000fe200078e0260 */
[----:B------:R-:W-:Y:S01]  /*8900*/  @P0 LOP3.LUT R5, R5, 0xfffffff8, RZ, 0xc0, !PT ;  /* 0xfffffff805050812 */ /* 0x000fe200078ec0ff */
[----:B-1----:R-:W-:-:S04]  /*8910*/  @P0 IMAD.WIDE R10, R3, 0x2, R22 ;  /* 0x00000002030a0825 */ /* 0x002fc800078e0216 */
[--C-:B------:R-:W-:Y:S01]  /*8920*/  @P0 IMAD.WIDE R24, R7, 0x2, R22.reuse ;  /* 0x0000000207180825 */ /* 0x100fe200078e0216 */
[----:B------:R4:W-:Y:S03]  /*8930*/  @P0 LDGSTS.E.BYPASS.LTC128B.128 [R9+0xb080], [R10.64], !P6 ;  /* 0x0b0800000a090fae */ /* 0x0009e6000f101d50 */
[--C-:B------:R-:W-:Y:S01]  /*8940*/  @P0 IMAD.WIDE R6, R6, 0x2, R22.reuse ;  /* 0x0000000206060825 */ /* 0x100fe200078e0216 */
[----:B------:R4:W-:Y:S01]  /*8950*/  @P0 LDGSTS.E.BYPASS.LTC128B.128 [R9+0xc880], [R24.64], !P3 ;  /* 0x0c88000018090fae */ /* 0x0009e2000d901d50 */
[----:B------:R-:W-:Y:S02]  /*8960*/  ISETP.GT.AND P3, PT, R228, 0x2f, PT ;  /* 0x0000002fe400780c */ /* 0x000fe40003f64270 */
[----:B--2---:R-:W-:Y:S01]  /*8970*/  @P0 IMAD.WIDE R26, R5, 0x2, R22 ;  /* 0x00000002051a0825 */ /* 0x004fe200078e0216 */
[----:B------:R4:W-:Y:S03]  /*8980*/  @P0 LDGSTS.E.BYPASS.LTC128B.128 [R9+0xe080], [R6.64], !P5 ;  /* 0x0e08000006090fae */ /* 0x0009e6000e901d50 */
[----:B------:R-:W-:Y:S01]  /*8990*/  IMAD.WIDE.U32 R22, R223, c[0x0][0x210], RZ ;  /* 0x00008400df167a25 */ /* 0x000fe200078e00ff */
[----:B------:R4:W-:Y:S01]  /*89a0*/  @P0 LDGSTS.E.BYPASS.LTC128B.128 [R9+0xf880], [R26.64], !P4 ;  /* 0x0f8800001a090fae */ /* 0x0009e2000e101d50 */
[----:B------:R-:W-:-:S02]  /*89b0*/  ISETP.LT.AND P0, PT, RZ, c[0x0][0x27c], PT ;  /* 0x00009f00ff007a0c */ /* 0x000fc40003f01270 */
[----:B------:R-:W-:Y:S01]  /*89c0*/  IMAD.IADD R17, R23, 0x1, R17 ;  /* 0x0000000117117824 */ /* 0x000fe200078e0211 */
[----:B------:R-:W0:Y:S10]  /*89d0*/  LDGDEPBAR ;  /* 0x00000000000079af */ /* 0x000e340000000000 */
[----:B------:R-:W-:Y:S05]  /*89e0*/  @P0 BRA `(.L_x_882) ;  /* 0x0000002000000947 */ /* 0x000fea0003800000 */
[----:B------:R-:W-:-:S04]  /*89f0*/  DEPBAR.LE SB0, 0x1 ;  /* 0x000080400000791a */ /* 0x000fc80000000000 */
[----:B------:R-:W-:Y:S05]  /*8a00*/  BRA `(.L_x_883) ;  /* 0x00006a9000007947 */ /* 0x000fea0003800000 */
.L_x_882:
[----:B------:R-:W-:Y:S01]  /*8a10*/  SHF.R.S32.HI R5, RZ, 0x1f, R98 ;  /* 0x0000001fff057819 */ /* 0x000fe20000011462 */
[----:B----4-:R-:W-:Y:S01]  /*8a20*/  IMAD.WIDE.U32 R8, R98, c[0x0][0x280], RZ ;  /* 0x0000a00062087a25 */ /* 0x010fe200078e00ff */
[----:B------:R-:W-:Y:S01]  /*8a30*/  ULDC.U8 UR4, c[0x0][0x298] ;  /* 0x0000a60000047ab9 */ /* 0x000fe20000000000 */
[----:B------:R-:W-:Y:S01]  /*8a40*/  BSSY B2, `(.L_x_883) ;  /* 0x00006a5000027945 */ /* 0x000fe20003800000 */
[----:B------:R-:W-:Y:S01]  /*8a50*/  SHF.L.U32 R40, R2, 0x1, RZ ;  /* 0x0000000102287819 */ /* 0x000fe200000006ff */
[C---:B------:R-:W-:Y:S01]  /*8a60*/  IMAD R7, R5.reuse, c[0x0][0x280], RZ ;  /* 0x0000a00005077a24 */ /* 0x040fe200078e02ff */
[----:B------:R-:W-:Y:S01]  /*8a70*/  LEA R32, P0, R8, c[0x0][0x270], 0x1 ;  /* 0x00009c0008207a11 */ /* 0x000fe200078008ff */
[----:B------:R-:W-:Y:S02]  /*8a80*/  IMAD R5, R5, c[0x0][0x290], RZ ;  /* 0x0000a40005057a24 */ /* 0x000fe400078e02ff */
[C---:B------:R-:W-:Y:S02]  /*8a90*/  IMAD R6, R98.reuse, c[0x0][0x284], R7 ;  /* 0x0000a10062067a24 */ /* 0x040fe400078e0207 */
[----:B------:R-:W-:-:S03]  /*8aa0*/  IMAD R5, R98, c[0x0][0x294], R5 ;  /* 0x0000a50062057a24 */ /* 0x000fc600078e0205 */
[----:B------:R-:W-:-:S04]  /*8ab0*/  IADD3 R6, R6, R9, RZ ;  /* 0x0000000906067210 */ /* 0x000fc80007ffe0ff */
[----:B------:R-:W-:Y:S01]  /*8ac0*/  LEA.HI.X R33, R8, c[0x0][0x274], R6, 0x1, P0 ;  /* 0x00009d0008217a11 */ /* 0x000fe200000f0c06 */
[----:B------:R-:W-:-:S05]  /*8ad0*/  IMAD.WIDE.U32 R6, R98, c[0x0][0x290], RZ ;  /* 0x0000a40062067a25 */ /* 0x000fca00078e00ff */
[----:B------:R-:W-:Y:S02]  /*8ae0*/  IADD3 R5, R5, R7, RZ ;  /* 0x0000000705057210 */ /* 0x000fe40007ffe0ff */
[----:B------:R-:W-:-:S04]  /*8af0*/  LEA R34, P0, R6, c[0x0][0x288], 0x1 ;  /* 0x0000a20006227a11 */ /* 0x000fc800078008ff */
        /* <DEDUP_REMOVED lines=35> */
[----:B-1----:R-:W-:Y:S01]  /*8d30*/  CS2R R10, SRZ ;  /* 0x00000000000a7805 */ /* 0x002fe2000001ff00 */
[----:B--2---:R-:W-:-:S11]  /*8d40*/  IADD3 R8, R24, 0x60, RZ ;  /* 0x0000006018087810 */ /* 0x004fd60007ffe0ff */
[----:B------:R-:W-:-:S04]  /*8d50*/  @!P0 SHF.R.S32.HI R5, RZ, 0x1f, R4 ;  /* 0x0000001fff058819 */ /* 0x000fc80000011404 */
[----:B------:R-:W-:-:S04]  /*8d60*/  @!P0 LEA.HI R5, R5, R4, RZ, 0x2 ;  /* 0x0000000405058211 */ /* 0x000fc800078f10ff */
[----:B------:R-:W-:Y:S02]  /*8d70*/  @!P0 LOP3.LUT R9, R5, 0xfffffffc, RZ, 0xc0, !PT ;  /* 0xfffffffc05098812 */ /* 0x000fe400078ec0ff */
[----:B------:R-:W-:-:S03]  /*8d80*/  CS2R R4, SRZ ;  /* 0x0000000000047805 */ /* 0x000fc6000001ff00 */
[----:B------:R-:W-:-:S04]  /*8d90*/  @!P0 IMAD.WIDE R30, R9, 0x2, R32 ;  /* 0x00000002091e8825 */ /* 0x000fc800078e0220 */
[----:B------:R-:W-:Y:S01]  /*8da0*/  @!P0 IMAD.WIDE R36, R9, 0x2, R34 ;  /* 0x0000000209248825 */ /* 0x000fe200078e0222 */
[----:B------:R3:W5:Y:S04]  /*8db0*/  @!P0 LD.E.64 R10, [R30.64] ;  /* 0x000000101e0a8980 */ /* 0x000768000c101b00 */
[----:B------:R3:W5:Y:S01]  /*8dc0*/  @!P0 LD.E.64 R4, [R36.64] ;  /* 0x0000001024048980 */ /* 0x000762000c101b00 */
[----:B------:R-:W-:Y:S01]  /*8dd0*/  ISETP.GE.AND P0, PT, R8, c[0x0][0x27c], PT ;  /* 0x00009f0008007a0c */ /* 0x000fe20003f06270 */
[----:B------:R-:W-:-:S12]  /*8de0*/  CS2R R52, SRZ ;  /* 0x0000000000347805 */ /* 0x000fd8000001ff00 */
[----:B------:R-:W-:-:S04]  /*8df0*/  @!P0 SHF.R.S32.HI R9, RZ, 0x1f, R8 ;  /* 0x0000001fff098819 */ /* 0x000fc80000011408 */
[----:B------:R-:W-:-:S04]  /*8e00*/  @!P0 LEA.HI R9, R9, R8, RZ, 0x2 ;  /* 0x0000000809098211 */ /* 0x000fc800078f10ff */
[----:B------:R-:W-:-:S05]  /*8e10*/  @!P0 LOP3.LUT R9, R9, 0xfffffffc, RZ, 0xc0, !PT ;  /* 0xfffffffc09098812 */ /* 0x000fca00078ec0ff */
[----:B------:R-:W-:-:S04]  /*8e20*/  @!P0 IMAD.WIDE R32, R9, 0x2, R32 ;  /* 0x0000000209208825 */ /* 0x000fc800078e0220 */
[----:B------:R-:W-:Y:S02]  /*8e30*/  @!P0 IMAD.WIDE R34, R9, 0x2, R34 ;  /* 0x0000000209228825 */ /* 0x000fe400078e0222 */
[----:B------:R-:W-:-:S03]  /*8e40*/  CS2R R8, SRZ ;  /* 0x0000000000087805 */ /* 0x000fc6000001ff00 */
[----:B------:R3:W5:Y:S04]  /*8e50*/  @!P0 LD.E.64 R52, [R34.64] ;  /* 0x0000001022348980 */ /* 0x000768000c101b00 */
[----:B------:R3:W5:Y:S02]  /*8e60*/  @!P0 LD.E.64 R8, [R32.64] ;  /* 0x0000001020088980 */ /* 0x000764000c101b00 */
.L_x_886:
[----:B------:R-:W-:Y:S05]  /*8e70*/  BSYNC B0 ;  /* 0x0000000000007941 */ /* 0x000fea0003800000 */
.L_x_885:
[----:B---3--:R-:W-:Y:S01]  /*8e80*/  IMAD R37, R97, -0x80, R38 ;  /* 0xffffff8061257824 */ /* 0x008fe200078e0226 */
[----:B-----5:R-:W-:Y:S01]  /*8e90*/  SHF.R.U64 R50, R28, 0x10, R29 ;  /* 0x000000101c327819 */ /* 0x020fe2000000121d */
[----:B------:R-:W-:Y:S01]  /*8ea0*/  IMAD.MOV.U32 R36, RZ, RZ, R28 ;  /* 0x000000ffff247224 */ /* 0x000fe200078e001c */
[--C-:B------:R-:W-:Y:S01]  /*8eb0*/  SHF.R.U64 R47, R26, 0x10, R27.reuse ;  /* 0x000000101a2f7819 */ /* 0x100fe2000000121b */
[----:B------:R-:W-:Y:S01]  /*8ec0*/  IMAD.MOV.U32 R32, RZ, RZ, R26 ;  /* 0x000000ffff207224 */ /* 0x000fe200078e001a */
[----:B------:R-:W-:Y:S01]  /*8ed0*/  IMNMX R37, R37, 0x80, PT ;  /* 0x0000008025257817 */ /* 0x000fe20003800200 */
[--C-:B------:R-:W-:Y:S01]  /*8ee0*/  IMAD.MOV.U32 R49, RZ, RZ, R27.reuse ;  /* 0x000000ffff317224 */ /* 0x100fe200078e001b */
[----:B------:R-:W-:Y:S01]  /*8ef0*/  SHF.R.U32.HI R30, RZ, 0x10, R27 ;  /* 0x00000010ff1e7819 */ /* 0x000fe2000001161b */
[----:B------:R-:W-:Y:S01]  /*8f00*/  IMAD.MOV.U32 R46, RZ, RZ, R6 ;  /* 0x000000ffff2e7224 */ /* 0x000fe200078e0006 */
[----:B------:R-:W-:Y:S01]  /*8f10*/  ISETP.GE.AND P0, PT, R80, R37, PT ;  /* 0x000000255000720c */ /* 0x000fe20003f06270 */
[----:B------:R-:W-:Y:S01]  /*8f20*/  IMAD.MOV.U32 R28, RZ, RZ, R10 ;  /* 0x000000ffff1c7224 */ /* 0x000fe200078e000a */
[----:B------:R-:W-:Y:S01]  /*8f30*/  SHF.R.U64 R39, R6, 0x10, R7 ;  /* 0x0000001006277819 */ /* 0x000fe20000001207 */
[--C-:B------:R-:W-:Y:S01]  /*8f40*/  IMAD.MOV.U32 R45, RZ, RZ, R11.reuse ;  /* 0x000000ffff2d7224 */ /* 0x100fe200078e000b */
        /* <DEDUP_REMOVED lines=16> */
[--C-:B------:R-:W-:Y:S01]  /*9050*/  SHF.R.U64 R7, R54, 0x10, R55.reuse ;  /* 0x0000001036077819 */ /* 0x100fe20000001237 */
[----:B------:R-:W-:Y:S01]  /*9060*/  IMAD.MOV.U32 R10, RZ, RZ, R52 ;  /* 0x000000ffff0a7224 */ /* 0x000fe200078e0034 */
[----:B------:R-:W-:Y:S01]  /*9070*/  SHF.R.U32.HI R29, RZ, 0x10, R55 ;  /* 0x00000010ff1d7819 */ /* 0x000fe20000011637 */
[--C-:B------:R-:W-:Y:S01]  /*9080*/  IMAD.MOV.U32 R5, RZ, RZ, R53.reuse ;  /* 0x000000ffff057224 */ /* 0x100fe200078e0035 */
[----:B------:R-:W-:Y:S01]  /*9090*/  SHF.R.U64 R4, R52, 0x10, R53 ;  /* 0x0000001034047819 */ /* 0x000fe20000001235 */
[----:B------:R-:W-:-:S04]  /*90a0*/  DEPBAR.LE SB0, 0x1 ;  /* 0x000080400000791a */ /* 0x000fc80000000000 */
[----:B------:R-:W-:Y:S01]  /*90b0*/  SHF.R.U32.HI R8, RZ, 0x10, R53 ;  /* 0x00000010ff087819 */ /* 0x000fe20000011635 */
[----:B------:R-:W-:Y:S01]  /*90c0*/  BSSY B1, `(.L_x_887) ;  /* 0x00000bc000017945 */ /* 0x000fe20003800000 */
        /* <DEDUP_REMOVED lines=39> */
[----:B------:R-:W-:Y:S01]  /*9340*/  HADD2.F32 R48, -RZ, R36.H0_H0 ;  /* 0x20000024ff307230 */ /* 0x000fe20000004100 */
[----:B------:R-:W-:Y:S01]  /*9350*/  FMUL.FTZ R39, R47, R49 ;  /* 0x000000312f277220 */ /* 0x000fe20000410000 */
[----:B------:R-:W-:Y:S01]  /*9360*/  HADD2.F32 R46, -RZ, R34.H0_H0 ;  /* 0x20000022ff2e7230 */ /* 0x000fe20000004100 */
[-C--:B------:R-:W-:Y:S02]  /*9370*/  FMUL.FTZ R38, R42, R7.reuse ;  /* 0x000000072a267220 */ /* 0x080fe40000410000 */
[C---:B------:R-:W-:Y:S02]  /*9380*/  FMUL.FTZ R7, R4.reuse, R7 ;  /* 0x0000000704077220 */ /* 0x040fe40000410000 */
[-C--:B------:R-:W-:Y:S01]  /*9390*/  FFMA.FTZ R38, R4, R45.reuse, -R38 ;  /* 0x0000002d04267223 */ /* 0x080fe20000010826 */
[----:B------:R-:W-:Y:S01]  /*93a0*/  HADD2.F32 R4, -RZ, R35.H0_H0 ;  /* 0x20000023ff047230 */ /* 0x000fe20000004100 */
[----:B------:R-:W-:-:S02]  /*93b0*/  FFMA.FTZ R45, R42, R45, R7 ;  /* 0x0000002d2a2d7223 */ /* 0x000fc40000010007 */
[C---:B------:R-:W-:Y:S02]  /*93c0*/  FFMA.FTZ R39, R6.reuse, R46, -R39 ;  /* 0x0000002e06277223 */ /* 0x040fe40000010827 */
[-C--:B------:R-:W-:Y:S02]  /*93d0*/  FMUL.FTZ R7, R43, R4.reuse ;  /* 0x000000042b077220 */ /* 0x080fe40000410000 */
[C---:B------:R-:W-:Y:S02]  /*93e0*/  FMUL.FTZ R42, R5.reuse, R4 ;  /* 0x00000004052a7220 */ /* 0x040fe40000410000 */
[----:B------:R-:W-:Y:S02]  /*93f0*/  FMUL.FTZ R4, R6, R49 ;  /* 0x0000003106047220 */ /* 0x000fe40000410000 */
[----:B------:R-:W-:Y:S01]  /*9400*/  FFMA.FTZ R7, R5, R48, -R7 ;  /* 0x0000003005077223 */ /* 0x000fe20000010807 */
[----:B------:R-:W-:Y:S01]  /*9410*/  F2FP.PACK_AB R5, R45, R38 ;  /* 0x000000262d05723e */ /* 0x000fe200000000ff */
[----:B------:R-:W-:-:S02]  /*9420*/  FFMA.FTZ R42, R43, R48, R42 ;  /* 0x000000302b2a7223 */ /* 0x000fc4000001002a */
[----:B------:R-:W-:Y:S01]  /*9430*/  FFMA.FTZ R46, R47, R46, R4 ;  /* 0x0000002e2f2e7223 */ /* 0x000fe20000010004 */
[----:B------:R-:W-:Y:S02]  /*9440*/  F2FP.PACK_AB R4, R41, R44 ;  /* 0x0000002c2904723e */ /* 0x000fe400000000ff */
[----:B------:R-:W-:Y:S02]  /*9450*/  F2FP.PACK_AB R6, R42, R7 ;  /* 0x000000072a06723e */ /* 0x000fe400000000ff */
[----:B------:R-:W-:-:S05]  /*9460*/  F2FP.PACK_AB R7, R46, R39 ;  /* 0x000000272e07723e */ /* 0x000fca00000000ff */
[----:B------:R1:W-:Y:S02]  /*9470*/  STS.128 [R40+0x10080], R4 ;  /* 0x0100800428007388 */ /* 0x0003e40000000c00 */
.L_x_890:
[----:B------:R-:W-:Y:S05]  /*9480*/  BSYNC B0 ;  /* 0x0000000000007941 */ /* 0x000fea0003800000 */
.L_x_889:
        /* <DEDUP_REMOVED lines=42> */
.L_x_892:
[----:B------:R-:W-:Y:S05]  /*9730*/  BSYNC B0 ;  /* 0x0000000000007941 */ /* 0x000fea0003800000 */
.L_x_891:
        /* <DEDUP_REMOVED lines=42> */
.L_x_894:
[----:B------:R-:W-:Y:S05]  /*99e0*/  BSYNC B0 ;  /* 0x0000000000007941 */ /* 0x000fea0003800000 */
.L_x_893:
        /* <DEDUP_REMOVED lines=41> */
.L_x_888:
[----:B------:R-:W-:Y:S05]  /*9c80*/  BSYNC B1 ;  /* 0x0000000000017941 */ /* 0x000fea0003800000 */
.L_x_887:
[----:B-1----:R-:W-:Y:S01]  /*9c90*/  IADD3 R4, R80, 0x20, RZ ;  /* 0x0000002050047810 */ /* 0x002fe20007ffe0ff */
[----:B------:R-:W-:Y:S03]  /*9ca0*/  BSSY B1, `(.L_x_895) ;  /* 0x00000ac000017945 */ /* 0x000fe60003800000 */
[----:B------:R-:W-:-:S13]  /*9cb0*/  ISETP.GE.AND P0, PT, R4, R37, PT ;  /* 0x000000250400720c */ /* 0x000fda0003f06270 */
        /* <DEDUP_REMOVED lines=8> */
[--C-:B-1----:R-:W-:Y:S02]  /*9d40*/  HADD2.F32 R43, -RZ, R4.reuse.H1_H1 ;  /* 0x30000004ff2b7230 */ /* 0x102fe40000004100 */
[----:B------:R-:W-:Y:S02]  /*9d50*/  HADD2.F32 R47, -RZ, R4.H0_H0 ;  /* 0x20000004ff2f7230 */ /* 0x000fe40000004100 */
[----:B------:R-:W-:Y:S01]  /*9d60*/  HADD2.F32 R38, -RZ, R5.H0_H0 ;  /* 0x20000005ff267230 */ /* 0x000fe20000004100 */
[C---:B------:R-:W-:Y:S01]  /*9d70*/  FMUL.FTZ R44, R42.reuse, R43 ;  /* 0x0000002b2a2c7220 */ /* 0x040fe20000410000 */
[--C-:B------:R-:W-:Y:S01]  /*9d80*/  HADD2.F32 R4, -RZ, R7.reuse.H0_H0 ;  /* 0x20000007ff047230 */ /* 0x100fe20000004100 */
[-C--:B------:R-:W-:Y:S01]  /*9d90*/  FMUL.FTZ R42, R42, R47.reuse ;  /* 0x0000002f2a2a7220 */ /* 0x080fe20000410000 */
[----:B------:R-:W-:Y:S01]  /*9da0*/  HADD2.F32 R48, -RZ, R7.H1_H1 ;  /* 0x30000007ff307230 */ /* 0x000fe20000004100 */
[C---:B------:R-:W-:Y:S01]  /*9db0*/  FFMA.FTZ R47, R46.reuse, R47, -R44 ;  /* 0x0000002f2e2f7223 */ /* 0x040fe2000001082c */
[----:B------:R-:W-:Y:S01]  /*9dc0*/  HADD2.F32 R5, -RZ, R5.H1_H1 ;  /* 0x30000005ff057230 */ /* 0x000fe20000004100 */
[----:B------:R-:W-:Y:S01]  /*9dd0*/  FFMA.FTZ R46, R46, R43, R42 ;  /* 0x0000002b2e2e7223 */ /* 0x000fe2000001002a */
[----:B------:R-:W-:Y:S01]  /*9de0*/  HADD2.F32 R7, -RZ, R33.H1_H1 ;  /* 0x30000021ff077230 */ /* 0x000fe20000004100 */
[----:B------:R-:W-:Y:S01]  /*9df0*/  FMUL.FTZ R43, R49, R48 ;  /* 0x00000030312b7220 */ /* 0x000fe20000410000 */
[----:B------:R-:W-:-:S02]  /*9e00*/  HADD2.F32 R41, -RZ, R6.H0_H0 ;  /* 0x20000006ff297230 */ /* 0x000fc40000004100 */
[----:B------:R-:W-:Y:S01]  /*9e10*/  HADD2.F32 R39, -RZ, R6.H1_H1 ;  /* 0x30000006ff277230 */ /* 0x000fe20000004100 */
[CC--:B------:R-:W-:Y:S01]  /*9e20*/  FMUL.FTZ R45, R7.reuse, R5.reuse ;  /* 0x00000005072d7220 */ /* 0x0c0fe20000410000 */
[----:B------:R-:W-:Y:S01]  /*9e30*/  HADD2.F32 R6, -RZ, R34.H1_H1 ;  /* 0x30000022ff067230 */ /* 0x000fe20000004100 */
[-C--:B------:R-:W-:Y:S01]  /*9e40*/  FMUL.FTZ R7, R7, R38.reuse ;  /* 0x0000002607077220 */ /* 0x080fe20000410000 */
[----:B------:R-:W-:Y:S02]  /*9e50*/  HADD2.F32 R44, -RZ, R35.H0_H0 ;  /* 0x20000023ff2c7230 */ /* 0x000fe40000004100 */
[----:B------:R-:W-:Y:S01]  /*9e60*/  HADD2.F32 R42, -RZ, R36.H0_H0 ;  /* 0x20000024ff2a7230 */ /* 0x000fe20000004100 */
[C---:B------:R-:W-:Y:S02]  /*9e70*/  FFMA.FTZ R38, R6.reuse, R38, -R45 ;  /* 0x0000002606267223 */ /* 0x040fe4000001082d */
[----:B------:R-:W-:Y:S01]  /*9e80*/  FFMA.FTZ R5, R6, R5, R7 ;  /* 0x0000000506057223 */ /* 0x000fe20000010007 */
[----:B------:R-:W-:Y:S01]  /*9e90*/  HADD2.F32 R7, -RZ, R34.H0_H0 ;  /* 0x20000022ff077230 */ /* 0x000fe20000004100 */
[----:B------:R-:W-:-:S02]  /*9ea0*/  FMUL.FTZ R6, R44, R39 ;  /* 0x000000272c067220 */ /* 0x000fc40000410000 */
        /* <DEDUP_REMOVED lines=11> */
.L_x_898:
[----:B------:R-:W-:Y:S05]  /*9f60*/  BSYNC B0 ;  /* 0x0000000000007941 */ /* 0x000fea0003800000 */
.L_x_897:
        /* <DEDUP_REMOVED lines=42> */
.L_x_900:
[----:B------:R-:W-:Y:S05]  /*a210*/  BSYNC B0 ;  /* 0x0000000000007941 */ /* 0x000fea0003800000 */
.L_x_899:
        /* <DEDUP_REMOVED lines=42> */
.L_x_902:
[----:B------:R-:W-:Y:S05]  /*a4c0*/  BSYNC B0 ;  /* 0x0000000000007941 */ /* 0x000fea0003800000 */
.L_x_901:
[----:B-1----:R-:W-:-:S04]  /*a4d0*/  IADD3 R4, R24, 0x60, RZ ;  /* 0x0000006018047810 */ /* 0x002fc80007ffe0ff */
        /* <DEDUP_REMOVED lines=40> */
.L_x_896:
[----:B------:R-:W-:Y:S05]  /*a760*/  BSYNC B1 ;  /* 0x0000000000017941 */ /* 0x000fea0003800000 */
.L_x_895:
        /* <DEDUP_REMOVED lines=45> */
.L_x_906:
[----:B------:R-:W-:Y:S05]  /*aa40*/  BSYNC B0 ;  /* 0x0000000000007941 */ /* 0x000fea0003800000 */
.L_x_905:
        /* <DEDUP_REMOVED lines=42> */
.L_x_908:
[----:B------:R-:W-:Y:S05]  /*acf0*/  BSYNC B0 ;  /* 0x0000000000007941 */ /* 0x000fea0003800000 */
.L_x_907:
        /* <DEDUP_REMOVED lines=42> */
.L_x_910:
[----:B------:R-:W-:Y:S05]  /*afa0*/  BSYNC B0 ;  /* 0x0000000000007941 */ /* 0x000fea0003800000 */
.L_x_909:
        /* <DEDUP_REMOVED lines=41> */
.L_x_904:
[----:B------:R-:W-:Y:S05]  /*b240*/  BSYNC B1 ;  /* 0x0000000000017941 */ /* 0x000fea0003800000 */
.L_x_903:
[----:B-1----:R-:W-:-:S04]  /*b250*/  IADD3 R4, R80, 0x60, RZ ;  /* 0x0000006050047810 */ /* 0x002fc80007ffe0ff */
[----:B------:R-:W-:-:S13]  /*b260*/  ISETP.GE.AND P0, PT, R4, R37, PT ;  /* 0x000000250400720c */ /* 0x000fda0003f06270 */
[----:B------:R-:W-:Y:S05]  /*b270*/  @P0 BRA `(.L_x_911) ;  /* 0x0000421000000947 */ /* 0x000fea0003800000 */
[----:B------:R-:W-:Y:S01]  /*b280*/  ISETP.GE.AND P0, PT, R24, c[0x0][0x27c], PT ;  /* 0x00009f0018007a0c */ /* 0x000fe20003f06270 */
[----:B------:R-:W-:-:S12]  /*b290*/  BSSY B0, `(.L_x_912) ;  /* 0x0000028000007945 */ /* 0x000fd80003800000 */
[----:B------:R-:W-:Y:S05]  /*b2a0*/  @P0 BRA `(.L_x_913) ;  /* 0x0000026000000947 */ /* 0x000fea0003800000 */
[----:B------:R-:W1:Y:S01]  /*b2b0*/  LDS.128 R4, [R40+0x13080] ;  /* 0x0130800028047984 */ /* 0x000e620000000c00 */
[----:B------:R-:W-:Y:S02]  /*b2c0*/  HADD2.F32 R37, -RZ, R35.H1_H1 ;  /* 0x30000023ff257230 */ /* 0x000fe40000004100 */
[--C-:B------:R-:W-:Y:S02]  /*b2d0*/  HADD2.F32 R43, -RZ, R33.reuse.H1_H1 ;  /* 0x30000021ff2b7230 */ /* 0x100fe40000004100 */
[----:B------:R-:W-:Y:S02]  /*b2e0*/  HADD2.F32 R46, -RZ, R34.H1_H1 ;  /* 0x30000022ff2e7230 */ /* 0x000fe40000004100 */
[----:B------:R-:W-:Y:S02]  /*b2f0*/  HADD2.F32 R33, -RZ, R33.H0_H0 ;  /* 0x20000021ff217230 */ /* 0x000fe40000004100 */
[--C-:B------:R-:W-:Y:S02]  /*b300*/  HADD2.F32 R45, -RZ, R36.reuse.H1_H1 ;  /* 0x30000024ff2d7230 */ /* 0x100fe40000004100 */
[----:B------:R-:W-:-:S02]  /*b310*/  HADD2.F32 R36, -RZ, R36.H0_H0 ;  /* 0x20000024ff247230 */ /* 0x000fc40000004100 */
        /* <DEDUP_REMOVED lines=8> */
[CC--:B------:R-:W-:Y:S01]  /*b3a0*/  FMUL.FTZ R37, R43.reuse, R39.reuse ;  /* 0x000000272b257220 */ /* 0x0c0fe20000410000 */
[----:B------:R-:W-:Y:S01]  /*b3b0*/  HADD2.F32 R41, -RZ, R6.H1_H1 ;  /* 0x30000006ff297230 */ /* 0x000fe20000004100 */
[-C--:B------:R-:W-:Y:S01]  /*b3c0*/  FMUL.FTZ R43, R43, R4.reuse ;  /* 0x000000042b2b7220 */ /* 0x080fe20000410000 */
[--C-:B------:R-:W-:Y:S01]  /*b3d0*/  HADD2.F32 R6, -RZ, R7.reuse.H0_H0 ;  /* 0x20000007ff067230 */ /* 0x100fe20000004100 */
[C---:B------:R-:W-:Y:S01]  /*b3e0*/  FFMA.FTZ R37, R46.reuse, R4, -R37 ;  /* 0x000000042e257223 */ /* 0x040fe20000010825 */
[----:B------:R-:W-:Y:S01]  /*b3f0*/  HADD2.F32 R7, -RZ, R7.H1_H1 ;  /* 0x30000007ff077230 */ /* 0x000fe20000004100 */
[----:B------:R-:W-:Y:S01]  /*b400*/  FFMA.FTZ R46, R46, R39, R43 ;  /* 0x000000272e2e7223 */ /* 0x000fe2000001002b */
[----:B------:R-:W-:Y:S01]  /*b410*/  HADD2.F32 R4, -RZ, R35.H0_H0 ;  /* 0x20000023ff047230 */ /* 0x000fe20000004100 */
[----:B------:R-:W-:-:S02]  /*b420*/  FFMA.FTZ R44, R45, R38, -R44 ;  /* 0x000000262d2c7223 */ /* 0x000fc4000001082c */
[C---:B------:R-:W-:Y:S02]  /*b430*/  FMUL.FTZ R39, R33.reuse, R7 ;  /* 0x0000000721277220 */ /* 0x040fe40000410000 */
[C---:B------:R-:W-:Y:S02]  /*b440*/  FMUL.FTZ R35, R4.reuse, R41 ;  /* 0x0000002904237220 */ /* 0x040fe40000410000 */
[-C--:B------:R-:W-:Y:S02]  /*b450*/  FMUL.FTZ R4, R4, R5.reuse ;  /* 0x0000000504047220 */ /* 0x080fe40000410000 */
[-C--:B------:R-:W-:Y:S02]  /*b460*/  FMUL.FTZ R33, R33, R6.reuse ;  /* 0x0000000621217220 */ /* 0x080fe40000410000 */
[----:B------:R-:W-:Y:S01]  /*b470*/  FFMA.FTZ R35, R36, R5, -R35 ;  /* 0x0000000524237223 */ /* 0x000fe20000010823 */
[----:B------:R-:W-:Y:S01]  /*b480*/  F2FP.PACK_AB R5, R46, R37 ;  /* 0x000000252e05723e */ /* 0x000fe200000000ff */
[----:B------:R-:W-:-:S02]  /*b490*/  FFMA.FTZ R39, R34, R6, -R39 ;  /* 0x0000000622277223 */ /* 0x000fc40000010827 */
[----:B------:R-:W-:Y:S02]  /*b4a0*/  FFMA.FTZ R47, R45, R42, R47 ;  /* 0x0000002a2d2f7223 */ /* 0x000fe4000001002f */
[----:B------:R-:W-:Y:S02]  /*b4b0*/  FFMA.FTZ R36, R36, R41, R4 ;  /* 0x0000002924247223 */ /* 0x000fe40000010004 */
[----:B------:R-:W-:Y:S01]  /*b4c0*/  FFMA.FTZ R34, R34, R7, R33 ;  /* 0x0000000722227223 */ /* 0x000fe20000010021 */
[----:B------:R-:W-:Y:S02]  /*b4d0*/  F2FP.PACK_AB R4, R47, R44 ;  /* 0x0000002c2f04723e */ /* 0x000fe400000000ff */
[----:B------:R-:W-:Y:S02]  /*b4e0*/  F2FP.PACK_AB R6, R36, R35 ;  /* 0x000000232406723e */ /* 0x000fe400000000ff */
[----:B------:R-:W-:-:S05]  /*b4f0*/  F2FP.PACK_AB R7, R34, R39 ;  /* 0x000000272207723e */ /* 0x000fca00000000ff */
[----:B------:R1:W-:Y:S02]  /*b500*/  STS.128 [R40+0x13080], R4 ;  /* 0x0130800428007388 */ /* 0x0003e40000000c00 */
.L_x_913:
[----:B------:R-:W-:Y:S05]  /*b510*/  BSYNC B0 ;  /* 0x0000000000007941 */ /* 0x000fea0003800000 */
.L_x_912:
[----:B-1----:R-:W-:Y:S01]  /*b520*/  IADD3 R4, R24, 0x20, RZ ;  /* 0x0000002018047810 */ /* 0x002fe20007ffe0ff */
[----:B------:R-:W-:Y:S03]  /*b530*/  BSSY B0, `(.L_x_914) ;  /* 0x0000029000007945 */ /* 0x000fe60003800000 */
[----:B------:R-:W-:-:S13]  /*b540*/  ISETP.GE.AND P0, PT, R4, c[0x0][0x27c], PT ;  /* 0x00009f0004007a0c */ /* 0x000fda0003f06270 */
        /* <DEDUP_REMOVED lines=39> */
.L_x_915:
[----:B------:R-:W-:Y:S05]  /*b7c0*/  BSYNC B0 ;  /* 0x0000000000007941 */ /* 0x000fea0003800000 */
.L_x_914:
        /* <DEDUP_REMOVED lines=42> */
.L_x_917:
[----:B------:R-:W-:Y:S05]  /*ba70*/  BSYNC B0 ;  /* 0x0000000000007941 */ /* 0x000fea0003800000 */
.L_x_916:
        /* <DEDUP_REMOVED lines=42> */
.L_x_884:
        /* <DEDUP_REMOVED lines=28> */
.L_x_919:
[----:B------:R-:W-:Y:S05]  /*bee0*/  BSYNC B0 ;  /* 0x0000000000007941 */ /* 0x000fea0003800000 */
.L_x_918:
[--C-:B-----5:R-:W-:Y:S01]  /*bef0*/  SHF.R.U64 R41, R6, 0x10, R7.reuse ;  /* 0x0000001006297819 */ /* 0x120fe20000001207 */
[----:B------:R-:W-:Y:S01]  /*bf00*/  IMAD R97, R97, -0x80, R38 ;  /* 0xffffff8061617824 */ /* 0x000fe200078e0226 */
[----:B-1----:R-:W-:Y:S01]  /*bf10*/  SHF.R.U32.HI R32, RZ, 0x10, R7 ;  /* 0x00000010ff207819 */ /* 0x002fe20000011607 */
[--C-:B------:R-:W-:Y:S01]  /*bf20*/  IMAD.MOV.U32 R39, RZ, RZ, R27.reuse ;  /* 0x000000ffff277224 */ /* 0x100fe200078e001b */
[----:B------:R-:W-:Y:S01]  /*bf30*/  SHF.R.U64 R34, R26, 0x10, R27 ;  /* 0x000000101a227819 */ /* 0x000fe2000000121b */
[----:B------:R-:W-:Y:S01]  /*bf40*/  IMAD.MOV.U32 R53, RZ, RZ, R28 ;  /* 0x000000ffff357224 */ /* 0x000fe200078e001c */
[----:B------:R-:W-:Y:S01]  /*bf50*/  PRMT R32, R32, 0x5410, R41 ;  /* 0x0000541020207816 */ /* 0x000fe20000000029 */
[----:B------:R-:W-:Y:S01]  /*bf60*/  IMAD.MOV.U32 R52, RZ, RZ, R29 ;  /* 0x000000ffff347224 */ /* 0x000fe200078e001d */
[----:B------:R-:W-:Y:S01]  /*bf70*/  IMNMX R41, R97, 0x80, PT ;  /* 0x0000008061297817 */ /* 0x000fe20003800200 */
[----:B------:R-:W-:Y:S01]  /*bf80*/  IMAD.MOV.U32 R36, RZ, RZ, R5 ;  /* 0x000000ffff247224 */ /* 0x000fe200078e0005 */
[----:B------:R-:W-:Y:S01]  /*bf90*/  SHF.R.U32.HI R54, RZ, 0x10, R27 ;  /* 0x00000010ff367819 */ /* 0x000fe2000001161b */
[----:B------:R-:W-:Y:S01]  /*bfa0*/  IMAD.MOV.U32 R37, RZ, RZ, R7 ;  /* 0x000000ffff257224 */ /* 0x000fe200078e0007 */
[----:B------:R-:W-:Y:S01]  /*bfb0*/  ISETP.GE.AND P0, PT, R80, R41, PT ;  /* 0x000000295000720c */ /* 0x000fe20003f06270 */
        /* <DEDUP_REMOVED lines=16> */
[--C-:B------:R-:W-:Y:S01]  /*c0c0*/  IMAD.MOV.U32 R28, RZ, RZ, R9.reuse ;  /* 0x000000ffff1c7224 */ /* 0x100fe200078e0009 */
        /* <DEDUP_REMOVED lines=32> */
[----:B------:R-:W-:Y:S02]  /*c2d0*/  HADD2.F32 R62, -RZ, R36.H1_H1 ;  /* 0x30000024ff3e7230 */ /* 0x000fe40000004100 */
[----:B------:R-:W-:Y:S01]  /*c2e0*/  SHF.R.S32.HI R4, RZ, 0x1f, R7 ;  /* 0x0000001fff047819 */ /* 0x000fe20000011407 */
[----:B------:R-:W-:Y:S01]  /*c2f0*/  HADD2.F32 R60, -RZ, R33.H1_H1 ;  /* 0x30000021ff3c7230 */ /* 0x000fe20000004100 */
[----:B------:R-:W-:Y:S01]  /*c300*/  SHF.L.U32 R5, R7, 0x3, RZ ;  /* 0x0000000307057819 */ /* 0x000fe200000006ff */
[----:B------:R-:W-:Y:S01]  /*c310*/  HADD2.F32 R70, -RZ, R38.H1_H1 ;  /* 0x30000026ff467230 */ /* 0x000fe20000004100 */
[----:B------:R-:W-:Y:S01]  /*c320*/  LEA.HI R4, R4, R7, RZ, 0x3 ;  /* 0x0000000704047211 */ /* 0x000fe200078f18ff */
[----:B------:R-:W-:Y:S01]  /*c330*/  HADD2.F32 R69, -RZ, R35.H1_H1 ;  /* 0x30000023ff457230 */ /* 0x000fe20000004100 */
[----:B------:R-:W-:Y:S01]  /*c340*/  LOP3.LUT R6, R44, 0x38, R5, 0xf8, !PT ;  /* 0x000000382c067812 */ /* 0x000fe200078ef805 */
[----:B------:R-:W-:Y:S01]  /*c350*/  HADD2.F32 R59, -RZ, R36.H0_H0 ;  /* 0x20000024ff3b7230 */ /* 0x000fe20000004100 */
[----:B------:R-:W-:Y:S01]  /*c360*/  SHF.L.U32 R4, R4, 0xa, RZ ;  /* 0x0000000a04047819 */ /* 0x000fe200000006ff */
[----:B------:R-:W-:Y:S01]  /*c370*/  HADD2.F32 R57, -RZ, R33.H0_H0 ;  /* 0x20000021ff397230 */ /* 0x000fe20000004100 */
[----:B------:R-:W-:Y:S01]  /*c380*/  LOP3.LUT R5, R6, R43, RZ, 0x3c, !PT ;  /* 0x0000002b06057212 */ /* 0x000fe200078e3cff */
[----:B------:R-:W-:Y:S01]  /*c390*/  HADD2.F32 R56, -RZ, R37.H1_H1 ;  /* 0x30000025ff387230 */ /* 0x000fe20000004100 */
[----:B------:R-:W-:Y:S01]  /*c3a0*/  LOP3.LUT R4, R4, 0x7fffe000, RZ, 0xc0, !PT ;  /* 0x7fffe00004047812 */ /* 0x000fe200078ec0ff */
[----:B------:R-:W-:-:S02]  /*c3b0*/  HADD2.F32 R68, -RZ, R38.H0_H0 ;  /* 0x20000026ff447230 */ /* 0x000fc40000004100 */
[----:B------:R-:W-:Y:S01]  /*c3c0*/  HADD2.F32 R67, -RZ, R35.H0_H0 ;  /* 0x20000023ff437230 */ /* 0x000fe20000004100 */
[----:B------:R-:W-:Y:S01]  /*c3d0*/  IADD3 R4, R5, R4, R42 ;  /* 0x0000000405047210 */ /* 0x000fe20007ffe02a */
[--C-:B------:R-:W-:Y:S02]  /*c3e0*/  HADD2.F32 R66, -RZ, R39.reuse.H1_H1 ;  /* 0x30000027ff427230 */ /* 0x100fe40000004100 */
[----:B------:R-:W-:Y:S01]  /*c3f0*/  HADD2.F32 R54, -RZ, R32.H1_H1 ;  /* 0x30000020ff367230 */ /* 0x000fe20000004100 */
[----:B------:R-:W-:Y:S01]  /*c400*/  SHF.L.U32 R45, R4, 0x1, RZ ;  /* 0x00000001042d7819 */ /* 0x000fe200000006ff */
[--C-:B------:R-:W-:Y:S02]  /*c410*/  HADD2.F32 R65, -RZ, R34.reuse.H1_H1 ;  /* 0x30000022ff417230 */ /* 0x100fe40000004100 */
[----:B------:R-:W-:Y:S02]  /*c420*/  HADD2.F32 R64, -RZ, R39.H0_H0 ;  /* 0x20000027ff407230 */ /* 0x000fe40000004100 */
[----:B------:R-:W2:Y:S01]  /*c430*/  LDS.128 R4, [R45+0x10080] ;  /* 0x010080002d047984 */ /* 0x000ea20000000c00 */
[----:B------:R-:W-:-:S02]  /*c440*/  HADD2.F32 R63, -RZ, R34.H0_H0 ;  /* 0x20000022ff3f7230 */ /* 0x000fc40000004100 */
[--C-:B-1----:R-:W-:Y:S02]  /*c450*/  HADD2.F32 R47, -RZ, R8.reuse.H0_H0 ;  /* 0x20000008ff2f7230 */ /* 0x102fe40000004100 */
[----:B------:R-:W-:Y:S02]  /*c460*/  HADD2.F32 R49, -RZ, R8.H1_H1 ;  /* 0x30000008ff317230 */ /* 0x000fe40000004100 */
[--C-:B------:R-:W-:Y:S02]  /*c470*/  HADD2.F32 R8, -RZ, R9.reuse.H0_H0 ;  /* 0x20000009ff087230 */ /* 0x100fe40000004100 */
[----:B------:R-:W-:Y:S01]  /*c480*/  HADD2.F32 R50, -RZ, R9.H1_H1 ;  /* 0x30000009ff327230 */ /* 0x000fe20000004100 */
[----:B------:R-:W-:Y:S01]  /*c490*/  FMUL.FTZ R58, R49, R60 ;  /* 0x0000003c313a7220 */ /* 0x000fe20000410000 */
[--C-:B------:R-:W-:Y:S01]  /*c4a0*/  HADD2.F32 R9, -RZ, R10.reuse.H0_H0 ;  /* 0x2000000aff097230 */ /* 0x100fe20000004100 */
[----:B------:R-:W-:Y:S01]  /*c4b0*/  FMUL.FTZ R52, R8, R59 ;  /* 0x0000003b08347220 */ /* 0x000fe20000410000 */
[----:B------:R-:W-:-:S02]  /*c4c0*/  HADD2.F32 R51, -RZ, R10.H1_H1 ;  /* 0x3000000aff337230 */ /* 0x000fc40000004100 */
[--C-:B------:R-:W-:Y:S02]  /*c4d0*/  HADD2.F32 R10, -RZ, R11.reuse.H0_H0 ;  /* 0x2000000bff0a7230 */ /* 0x100fe40000004100 */
[----:B------:R-:W-:Y:S02]  /*c4e0*/  HADD2.F32 R11, -RZ, R11.H1_H1 ;  /* 0x3000000bff0b7230 */ /* 0x000fe40000004100 */
[--C-:B--2---:R-:W-:Y:S02]  /*c4f0*/  HADD2.F32 R61, -RZ, R4.reuse.H0_H0 ;  /* 0x20000004ff3d7230 */ /* 0x104fe40000004100 */
[----:B------:R-:W-:Y:S02]  /*c500*/  HADD2.F32 R4, -RZ, R4.H1_H1 ;  /* 0x30000004ff047230 */ /* 0x000fe40000004100 */
[--C-:B------:R-:W-:Y:S02]  /*c510*/  HADD2.F32 R55, -RZ, R5.reuse.H0_H0 ;  /* 0x20000005ff377230 */ /* 0x100fe40000004100 */
[----:B------:R-:W-:Y:S01]  /*c520*/  HADD2.F32 R48, -RZ, R5.H1_H1 ;  /* 0x30000005ff307230 */ /* 0x000fe20000004100 */
[-C--:B------:R-:W-:Y:S01]  /*c530*/  FMUL.FTZ R5, R47, R62.reuse ;  /* 0x0000003e2f057220 */ /* 0x080fe20000410000 */
[--C-:B------:R-:W-:Y:S01]  /*c540*/  HADD2.F32 R53, -RZ, R6.reuse.H0_H0 ;  /* 0x20000006ff357230 */ /* 0x100fe20000004100 */
[C---:B------:R-:W-:Y:S01]  /*c550*/  FMUL.FTZ R62, R61.reuse, R62 ;  /* 0x0000003e3d3e7220 */ /* 0x040fe20000410000 */
[----:B------:R-:W-:Y:S01]  /*c560*/  HADD2.F32 R6, -RZ, R6.H1_H1 ;  /* 0x30000006ff067230 */ /* 0x000fe20000004100 */
[----:B------:R-:W-:Y:S01]  /*c570*/  FFMA.FTZ R61, R61, R70, R5 ;  /* 0x000000463d3d7223 */ /* 0x000fe20000010005 */
[--C-:B------:R-:W-:Y:S01]  /*c580*/  HADD2.F32 R71, -RZ, R7.reuse.H0_H0 ;  /* 0x20000007ff477230 */ /* 0x100fe20000004100 */
[C---:B------:R-:W-:Y:S01]  /*c590*/  FMUL.FTZ R60, R4.reuse, R60 ;  /* 0x0000003c043c7220 */ /* 0x040fe20000410000 */
[----:B------:R-:W-:Y:S01]  /*c5a0*/  HADD2.F32 R7, -RZ, R7.H1_H1 ;  /* 0x30000007ff077230 */ /* 0x000fe20000004100 */
[----:B------:R-:W-:-:S02]  /*c5b0*/  FFMA.FTZ R58, R4, R69, R58 ;  /* 0x00000045043a7223 */ /* 0x000fc4000001003a */
[----:B------:R-:W-:Y:S02]  /*c5c0*/  FMUL.FTZ R5, R50, R57 ;  /* 0x0000003932057220 */ /* 0x000fe40000410000 */
[-C--:B------:R-:W-:Y:S02]  /*c5d0*/  FMUL.FTZ R4, R9, R56.reuse ;  /* 0x0000003809047220 */ /* 0x080fe40000410000 */
[----:B------:R-:W-:Y:S02]  /*c5e0*/  FMUL.FTZ R56, R53, R56 ;  /* 0x0000003835387220 */ /* 0x000fe40000410000 */
[C---:B------:R-:W-:Y:S02]  /*c5f0*/  FMUL.FTZ R59, R55.reuse, R59 ;  /* 0x0000003b373b7220 */ /* 0x040fe40000410000 */
[----:B------:R-:W-:Y:S01]  /*c600*/  FFMA.FTZ R52, R55, R68, R52 ;  /* 0x0000004437347223 */ /* 0x000fe20000010034 */
[----:B------:R-:W-:Y:S01]  /*c610*/  HADD2.F32 R55, -RZ, R37.H0_H0 ;  /* 0x20000025ff377230 */ /* 0x000fe20000004100 */
[----:B------:R-:W-:-:S02]  /*c620*/  FMUL.FTZ R57, R48, R57 ;  /* 0x0000003930397220 */ /* 0x000fc40000410000 */
[----:B------:R-:W-:Y:S02]  /*c630*/  FFMA.FTZ R5, R48, R67, R5 ;  /* 0x0000004330057223 */ /* 0x000fe40000010005 */
[----:B------:R-:W-:Y:S01]  /*c640*/  FFMA.FTZ R53, R53, R66, R4 ;  /* 0x0000004235357223 */ /* 0x000fe20000010004 */
[----:B------:R-:W-:Y:S01]  /*c650*/  HADD2.F32 R4, -RZ, R32.H0_H0 ;  /* 0x20000020ff047230 */ /* 0x000fe20000004100 */
[----:B------:R-:W-:Y:S01]  /*c660*/  FMUL.FTZ R48, R51, R54 ;  /* 0x0000003633307220 */ /* 0x000fe20000410000 */
[----:B------:R-:W-:Y:S01]  /*c670*/  F2FP.PACK_AB R5, R5, R52 ;  /* 0x000000340505723e */ /* 0x000fe200000000ff */
[C---:B------:R-:W-:Y:S02]  /*c680*/  FMUL.FTZ R54, R6.reuse, R54 ;  /* 0x0000003606367220 */ /* 0x040fe40000410000 */
[----:B------:R-:W-:Y:S02]  /*c690*/  FFMA.FTZ R6, R6, R65, R48 ;  /* 0x0000004106067223 */ /* 0x000fe40000010030 */
[----:B------:R-:W-:-:S02]  /*c6a0*/  FMUL.FTZ R48, R10, R55 ;  /* 0x000000370a307220 */ /* 0x000fc40000410000 */
[-C--:B------:R-:W-:Y:S01]  /*c6b0*/  FMUL.FTZ R72, R11, R4.reuse ;  /* 0x000000040b487220 */ /* 0x080fe20000410000 */
[----:B------:R-:W-:Y:S01]  /*c6c0*/  F2FP.PACK_AB R6, R6, R53 ;  /* 0x000000350606723e */ /* 0x000fe200000000ff */
[----:B------:R-:W-:Y:S02]  /*c6d0*/  FMUL.FTZ R55, R71, R55 ;  /* 0x0000003747377220 */ /* 0x000fe40000410000 */
[----:B------:R-:W-:Y:S02]  /*c6e0*/  FMUL.FTZ R4, R7, R4 ;  /* 0x0000000407047220 */ /* 0x000fe40000410000 */
[----:B------:R-:W-:Y:S02]  /*c6f0*/  FFMA.FTZ R51, R51, R65, -R54 ;  /* 0x0000004133337223 */ /* 0x000fe40000010836 */
        /* <DEDUP_REMOVED lines=17> */
.L_x_923:
[----:B------:R-:W-:Y:S05]  /*c810*/  BSYNC B0 ;  /* 0x0000000000007941 */ /* 0x000fea0003800000 */
.L_x_922:
        /* <DEDUP_REMOVED lines=8> */
[----:B------:R-:W-:Y:S01]  /*c8a0*/  HADD2.F32 R65, -RZ, R27.H1_H1 ;  /* 0x3000001bff417230 */ /* 0x000fe20000004100 */
[----:B------:R-:W-:Y:S01]  /*c8b0*/  LEA.HI.SX32 R7, R5, R46, 0x1d ;  /* 0x0000002e05077211 */ /* 0x000fe200078feaff */
[----:B------:R-:W-:Y:S01]  /*c8c0*/  HADD2.F32 R55, -RZ, R28.H0_H0 ;  /* 0x2000001cff377230 */ /* 0x000fe20000004100 */
[----:B------:R-:W-:Y:S01]  /*c8d0*/  LOP3.LUT R8, R44, 0x38, R5, 0xf8, !PT ;  /* 0x000000382c087812 */ /* 0x000fe200078ef805 */
[----:B------:R-:W-:Y:S01]  /*c8e0*/  HADD2.F32 R53, -RZ, R25.H0_H0 ;  /* 0x20000019ff357230 */ /* 0x000fe20000004100 */
[----:B------:R-:W-:Y:S01]  /*c8f0*/  SHF.R.S32.HI R4, RZ, 0x1f, R7 ;  /* 0x0000001fff047819 */ /* 0x000fe20000011407 */
[----:B------:R-:W-:Y:S01]  /*c900*/  HADD2.F32 R52, -RZ, R29.H1_H1 ;  /* 0x3000001dff347230 */ /* 0x000fe20000004100 */
[----:B------:R-:W-:Y:S01]  /*c910*/  SHF.L.U32 R5, R7, 0x3, RZ ;  /* 0x0000000307057819 */ /* 0x000fe200000006ff */
[----:B------:R-:W-:Y:S01]  /*c920*/  HADD2.F32 R64, -RZ, R30.H0_H0 ;  /* 0x2000001eff407230 */ /* 0x000fe20000004100 */
[----:B------:R-:W-:Y:S01]  /*c930*/  LEA.HI R4, R4, R7, RZ, 0x3 ;  /* 0x0000000704047211 */ /* 0x000fe200078f18ff */
[----:B------:R-:W-:Y:S01]  /*c940*/  HADD2.F32 R63, -RZ, R27.H0_H0 ;  /* 0x2000001bff3f7230 */ /* 0x000fe20000004100 */
[----:B------:R-:W-:Y:S01]  /*c950*/  SHF.L.U32 R6, R6, 0x7, RZ ;  /* 0x0000000706067819 */ /* 0x000fe200000006ff */
[--C-:B------:R-:W-:Y:S01]  /*c960*/  HADD2.F32 R62, -RZ, R31.reuse.H1_H1 ;  /* 0x3000001fff3e7230 */ /* 0x100fe20000004100 */
[----:B------:R-:W-:Y:S01]  /*c970*/  LOP3.LUT R44, R44, 0x38, R5, 0xf8, !PT ;  /* 0x000000382c2c7812 */ /* 0x000fe200078ef805 */
[----:B------:R-:W-:Y:S01]  /*c980*/  HADD2.F32 R50, -RZ, R24.H1_H1 ;  /* 0x30000018ff327230 */ /* 0x000fe20000004100 */
[----:B------:R-:W-:Y:S01]  /*c990*/  SHF.L.U32 R4, R4, 0xa, RZ ;  /* 0x0000000a04047819 */ /* 0x000fe200000006ff */
[--C-:B------:R-:W-:Y:S01]  /*c9a0*/  HADD2.F32 R61, -RZ, R26.reuse.H1_H1 ;  /* 0x3000001aff3d7230 */ /* 0x100fe20000004100 */
[----:B------:R-:W-:Y:S01]  /*c9b0*/  LOP3.LUT R6, R6, 0x7fffe000, RZ, 0xc0, !PT ;  /* 0x7fffe00006067812 */ /* 0x000fe200078ec0ff */
[----:B------:R-:W-:Y:S01]  /*c9c0*/  HADD2.F32 R60, -RZ, R31.H0_H0 ;  /* 0x2000001fff3c7230 */ /* 0x000fe20000004100 */
[-C--:B------:R-:W-:Y:S01]  /*c9d0*/  LOP3.LUT R9, R8, R43.reuse, RZ, 0x3c, !PT ;  /* 0x0000002b08097212 */ /* 0x080fe200078e3cff */
[----:B------:R-:W-:Y:S01]  /*c9e0*/  HADD2.F32 R59, -RZ, R26.H0_H0 ;  /* 0x2000001aff3b7230 */ /* 0x000fe20000004100 */
[----:B------:R-:W-:-:S02]  /*c9f0*/  LOP3.LUT R43, R44, R43, RZ, 0x3c, !PT ;  /* 0x0000002b2c2b7212 */ /* 0x000fc400078e3cff */
[----:B------:R-:W-:Y:S02]  /*ca00*/  LOP3.LUT R4, R4, 0x7fffe000, RZ, 0xc0, !PT ;  /* 0x7fffe00004047812 */ /* 0x000fe400078ec0ff */
[--C-:B------:R-:W-:Y:S02]  /*ca10*/  IADD3 R6, R9, R6, R42.reuse ;  /* 0x0000000609067210 */ /* 0x100fe40007ffe02a */
[----:B------:R-:W-:Y:S02]  /*ca20*/  IADD3 R42, R43, R4, R42 ;  /* 0x000000042b2a7210 */ /* 0x000fe40007ffe02a */
[----:B------:R-:W-:Y:S02]  /*ca30*/  SHF.L.U32 R40, R6, 0x1, RZ ;  /* 0x0000000106287819 */ /* 0x000fe400000006ff */
[----:B------:R-:W-:-:S03]  /*ca40*/  SHF.L.U32 R42, R42, 0x1, RZ ;  /* 0x000000012a2a7819 */ /* 0x000fc600000006ff */
[----:B------:R-:W1:Y:S04]  /*ca50*/  LDS.128 R8, [R40+0x10080] ;  /* 0x0100800028087984 */ /* 0x000e680000000c00 */
[----:B------:R-:W2:Y:S01]  /*ca60*/  LDS.128 R4, [R42+0x10080] ;  /* 0x010080002a047984 */ /* 0x000ea20000000c00 */
[--C-:B-1----:R-:W-:Y:S02]  /*ca70*/  HADD2.F32 R43, -RZ, R8.reuse.H0_H0 ;  /* 0x20000008ff2b7230 */ /* 0x102fe40000004100 */
[----:B------:R-:W-:Y:S02]  /*ca80*/  HADD2.F32 R45, -RZ, R8.H1_H1 ;  /* 0x30000008ff2d7230 */ /* 0x000fe40000004100 */
[----:B--2---:R-:W-:Y:S02]  /*ca90*/  HADD2.F32 R57, -RZ, R4.H0_H0 ;  /* 0x20000004ff397230 */ /* 0x004fe40000004100 */
[--C-:B------:R-:W-:Y:S01]  /*caa0*/  HADD2.F32 R8, -RZ, R9.reuse.H0_H0 ;  /* 0x20000009ff087230 */ /* 0x100fe20000004100 */
[----:B------:R-:W-:Y:S01]  /*cab0*/  FMUL.FTZ R54, R45, R56 ;  /* 0x000000382d367220 */ /* 0x000fe20000410000 */
[----:B------:R-:W-:-:S02]  /*cac0*/  HADD2.F32 R46, -RZ, R9.H1_H1 ;  /* 0x30000009ff2e7230 */ /* 0x000fc40000004100 */
[----:B------:R-:W-:Y:S01]  /*cad0*/  HADD2.F32 R4, -RZ, R4.H1_H1 ;  /* 0x30000004ff047230 */ /* 0x000fe20000004100 */
[----:B------:R-:W-:Y:S01]  /*cae0*/  FMUL.FTZ R48, R8, R55 ;  /* 0x0000003708307220 */ /* 0x000fe20000410000 */
[--C-:B------:R-:W-:Y:S02]  /*caf0*/  HADD2.F32 R51, -RZ, R5.reuse.H0_H0 ;  /* 0x20000005ff337230 */ /* 0x100fe40000004100 */
[----:B------:R-:W-:Y:S01]  /*cb00*/  HADD2.F32 R44, -RZ, R5.H1_H1 ;  /* 0x30000005ff2c7230 */ /* 0x000fe20000004100 */
[-C--:B------:R-:W-:Y:S01]  /*cb10*/  FMUL.FTZ R5, R43, R58.reuse ;  /* 0x0000003a2b057220 */ /* 0x080fe20000410000 */
[----:B------:R-:W-:Y:S01]  /*cb20*/  HADD2.F32 R9, -RZ, R10.H0_H0 ;  /* 0x2000000aff097230 */ /* 0x000fe20000004100 */
        /* <DEDUP_REMOVED lines=9> */
[----:B------:R-:W-:Y:S01]  /*cbc0*/  HADD2.F32 R11, -RZ, R11.H1_H1 ;  /* 0x3000000bff0b7230 */ /* 0x000fe20000004100 */
[-C--:B------:R-:W-:Y:S01]  /*cbd0*/  FMUL.FTZ R4, R9, R52.reuse ;  /* 0x0000003409047220 */ /* 0x080fe20000410000 */
[--C-:B------:R-:W-:Y:S01]  /*cbe0*/  HADD2.F32 R67, -RZ, R7.reuse.H0_H0 ;  /* 0x20000007ff437230 */ /* 0x100fe20000004100 */
[----:B------:R-:W-:Y:S01]  /*cbf0*/  FMUL.FTZ R52, R49, R52 ;  /* 0x0000003431347220 */ /* 0x000fe20000410000 */
[----:B------:R-:W-:Y:S01]  /*cc00*/  HADD2.F32 R7, -RZ, R7.H1_H1 ;  /* 0x30000007ff077230 */ /* 0x000fe20000004100 */
[----:B------:R-:W-:-:S02]  /*cc10*/  FMUL.FTZ R55, R51, R55 ;  /* 0x0000003733377220 */ /* 0x000fc40000410000 */
[----:B------:R-:W-:Y:S01]  /*cc20*/  FFMA.FTZ R48, R51, R64, R48 ;  /* 0x0000004033307223 */ /* 0x000fe20000010030 */
[----:B------:R-:W-:Y:S01]  /*cc30*/  HADD2.F32 R51, -RZ, R29.H0_H0 ;  /* 0x2000001dff337230 */ /* 0x000fe20000004100 */
[C---:B------:R-:W-:Y:S02]  /*cc40*/  FMUL.FTZ R53, R44.reuse, R53 ;  /* 0x000000352c357220 */ /* 0x040fe40000410000 */
[----:B------:R-:W-:Y:S02]  /*cc50*/  FFMA.FTZ R5, R44, R63, R5 ;  /* 0x0000003f2c057223 */ /* 0x000fe40000010005 */
[----:B------:R-:W-:Y:S01]  /*cc60*/  FFMA.FTZ R49, R49, R62, R4 ;  /* 0x0000003e31317223 */ /* 0x000fe20000010004 */
[----:B------:R-:W-:Y:S01]  /*cc70*/  HADD2.F32 R4, -RZ, R24.H0_H0 ;  /* 0x20000018ff047230 */ /* 0x000fe20000004100 */
[----:B------:R-:W-:Y:S01]  /*cc80*/  FMUL.FTZ R44, R47, R50 ;  /* 0x000000322f2c7220 */ /* 0x000fe20000410000 */
[----:B------:R-:W-:Y:S01]  /*cc90*/  F2FP.PACK_AB R5, R5, R48 ;  /* 0x000000300505723e */ /* 0x000fe200000000ff */
[----:B------:R-:W-:-:S02]  /*cca0*/  FMUL.FTZ R50, R6, R50 ;  /* 0x0000003206327220 */ /* 0x000fc40000410000 */
[----:B------:R-:W-:Y:S02]  /*ccb0*/  FFMA.FTZ R6, R6, R61, R44 ;  /* 0x0000003d06067223 */ /* 0x000fe4000001002c */
[----:B------:R-:W-:Y:S02]  /*ccc0*/  FMUL.FTZ R44, R10, R51 ;  /* 0x000000330a2c7220 */ /* 0x000fe40000410000 */
[-C--:B------:R-:W-:Y:S01]  /*ccd0*/  FMUL.FTZ R68, R11, R4.reuse ;  /* 0x000000040b447220 */ /* 0x080fe20000410000 */
[----:B------:R-:W-:Y:S01]  /*cce0*/  F2FP.PACK_AB R6, R6, R49 ;  /* 0x000000310606723e */ /* 0x000fe200000000ff */
[----:B------:R-:W-:Y:S02]  /*ccf0*/  FMUL.FTZ R51, R67, R51 ;  /* 0x0000003343337220 */ /* 0x000fe40000410000 */
[----:B------:R-:W-:Y:S02]  /*cd00*/  FMUL.FTZ R4, R7, R4 ;  /* 0x0000000407047220 */ /* 0x000fe40000410000 */
[----:B------:R-:W-:-:S02]  /*cd10*/  FFMA.FTZ R47, R47, R61, -R50 ;  /* 0x0000003d2f2f7223 */ /* 0x000fc40000010832 */
[----:B------:R-:W-:Y:S02]  /*cd20*/  FFMA.FTZ R58, R43, R66, -R58 ;  /* 0x000000422b3a7223 */ /* 0x000fe4000001083a */
[----:B------:R-:W-:Y:S02]  /*cd30*/  FFMA.FTZ R45, R45, R65, -R56 ;  /* 0x000000412d2d7223 */ /* 0x000fe40000010838 */
        /* <DEDUP_REMOVED lines=15> */
.L_x_921:
[----:B------:R-:W-:Y:S05]  /*ce30*/  BSYNC B1 ;  /* 0x0000000000017941 */ /* 0x000fea0003800000 */
.L_x_920:
[----:B-1----:R-:W-:Y:S01]  /*ce40*/  IADD3 R4, R80, 0x20, RZ ;  /* 0x0000002050047810 */ /* 0x002fe20007ffe0ff */
[----:B------:R-:W-:Y:S03]  /*ce50*/  BSSY B1, `(.L_x_924) ;  /* 0x00000cb000017945 */ /* 0x000fe60003800000 */
[----:B------:R-:W-:-:S13]  /*ce60*/  ISETP.GE.AND P0, PT, R4, R41, PT ;  /* 0x000000290400720c */ /* 0x000fda0003f06270 */
        /* <DEDUP_REMOVED lines=18> */
[----:B------:R-:W-:Y:S01]  /*cf90*/  HADD2.F32 R60, -RZ, R38.H1_H1 ;  /* 0x30000026ff3c7230 */ /* 0x000fe20000004100 */
[----:B------:R-:W-:Y:S01]  /*cfa0*/  SHF.L.U32 R7, R4, 0x3, RZ ;  /* 0x0000000304077819 */ /* 0x000fe200000006ff */
[----:B------:R-:W-:Y:S01]  /*cfb0*/  HADD2.F32 R65, -RZ, R36.H0_H0 ;  /* 0x20000024ff417230 */ /* 0x000fe20000004100 */
[----:B------:R-:W-:Y:S01]  /*cfc0*/  LEA.HI R5, R5, R4, RZ, 0x3 ;  /* 0x0000000405057211 */ /* 0x000fe200078f18ff */
[----:B------:R-:W-:Y:S01]  /*cfd0*/  HADD2.F32 R59, -RZ, R38.H0_H0 ;  /* 0x20000026ff3b7230 */ /* 0x000fe20000004100 */
[----:B------:R-:W-:Y:S01]  /*cfe0*/  LOP3.LUT R7, R44, 0x38, R7, 0xf8, !PT ;  /* 0x000000382c077812 */ /* 0x000fe200078ef807 */
[--C-:B------:R-:W-:Y:S01]  /*cff0*/  HADD2.F32 R62, -RZ, R32.reuse.H1_H1 ;  /* 0x30000020ff3e7230 */ /* 0x100fe20000004100 */
[----:B------:R-:W-:Y:S01]  /*d000*/  SHF.L.U32 R5, R5, 0xa, RZ ;  /* 0x0000000a05057819 */ /* 0x000fe200000006ff */
[----:B------:R-:W-:Y:S01]  /*d010*/  HADD2.F32 R56, -RZ, R39.H1_H1 ;  /* 0x30000027ff387230 */ /* 0x000fe20000004100 */
[-C--:B------:R-:W-:Y:S01]  /*d020*/  LOP3.LUT R4, R7, R42.reuse, RZ, 0x3c, !PT ;  /* 0x0000002a07047212 */ /* 0x080fe200078e3cff */
[----:B------:R-:W-:Y:S01]  /*d030*/  HADD2.F32 R61, -RZ, R37.H0_H0 ;  /* 0x20000025ff3d7230 */ /* 0x000fe20000004100 */
[----:B------:R-:W-:Y:S01]  /*d040*/  LOP3.LUT R5, R5, 0x7fffe000, RZ, 0xc0, !PT ;  /* 0x7fffe00005057812 */ /* 0x000fe200078ec0ff */
[----:B------:R-:W-:Y:S01]  /*d050*/  HADD2.F32 R70, -RZ, R32.H0_H0 ;  /* 0x20000020ff467230 */ /* 0x000fe20000004100 */
[----:B------:R-:W-:-:S02]  /*d060*/  LOP3.LUT R45, R45, R42, RZ, 0x3c, !PT ;  /* 0x0000002a2d2d7212 */ /* 0x000fc400078e3cff */
[----:B------:R-:W-:Y:S02]  /*d070*/  IADD3 R4, R4, R5, R40 ;  /* 0x0000000504047210 */ /* 0x000fe40007ffe028 */
[----:B------:R-:W-:Y:S02]  /*d080*/  IADD3 R45, R40, R45, RZ ;  /* 0x0000002d282d7210 */ /* 0x000fe40007ffe0ff */
[----:B------:R-:W-:Y:S02]  /*d090*/  SHF.L.U32 R43, R4, 0x1, RZ ;  /* 0x00000001042b7819 */ /* 0x000fe400000006ff */
[----:B------:R-:W-:-:S03]  /*d0a0*/  SHF.L.U32 R45, R45, 0x1, RZ ;  /* 0x000000012d2d7819 */ /* 0x000fc600000006ff */
[----:B------:R-:W1:Y:S04]  /*d0b0*/  LDS.128 R4, [R43+0x10080] ;  /* 0x010080002b047984 */ /* 0x000e680000000c00 */
[----:B------:R-:W2:Y:S01]  /*d0c0*/  LDS.128 R8, [R45+0x10080] ;  /* 0x010080002d087984 */ /* 0x000ea20000000c00 */
[--C-:B-1----:R-:W-:Y:S02]  /*d0d0*/  HADD2.F32 R53, -RZ, R6.reuse.H0_H0 ;  /* 0x20000006ff357230 */ /* 0x102fe40000004100 */
[----:B------:R-:W-:Y:S02]  /*d0e0*/  HADD2.F32 R55, -RZ, R6.H1_H1 ;  /* 0x30000006ff377230 */ /* 0x000fe40000004100 */
[----:B--2---:R-:W-:Y:S02]  /*d0f0*/  HADD2.F32 R49, -RZ, R8.H1_H1 ;  /* 0x30000008ff317230 */ /* 0x004fe40000004100 */
[----:B------:R-:W-:-:S02]  /*d100*/  HADD2.F32 R6, -RZ, R33.H1_H1 ;  /* 0x30000021ff067230 */ /* 0x000fc40000004100 */
[----:B------:R-:W-:Y:S02]  /*d110*/  HADD2.F32 R47, -RZ, R8.H0_H0 ;  /* 0x20000008ff2f7230 */ /* 0x000fe40000004100 */
[--C-:B------:R-:W-:Y:S01]  /*d120*/  HADD2.F32 R69, -RZ, R4.reuse.H0_H0 ;  /* 0x20000004ff457230 */ /* 0x100fe20000004100 */
[----:B------:R-:W-:Y:S01]  /*d130*/  FMUL.FTZ R66, R6, R49 ;  /* 0x0000003106427220 */ /* 0x000fe20000410000 */
[----:B------:R-:W-:Y:S01]  /*d140*/  HADD2.F32 R57, -RZ, R4.H1_H1 ;  /* 0x30000004ff397230 */ /* 0x000fe20000004100 */
[C---:B------:R-:W-:Y:S01]  /*d150*/  FMUL.FTZ R4, R68.reuse, R47 ;  /* 0x0000002f44047220 */ /* 0x040fe20000410000 */
[--C-:B------:R-:W-:Y:S01]  /*d160*/  HADD2.F32 R48, -RZ, R7.reuse.H0_H0 ;  /* 0x20000007ff307230 */ /* 0x100fe20000004100 */
[----:B------:R-:W-:Y:S01]  /*d170*/  FMUL.FTZ R68, R68, R69 ;  /* 0x0000004544447220 */ /* 0x000fe20000410000 */
[----:B------:R-:W-:Y:S01]  /*d180*/  HADD2.F32 R71, -RZ, R7.H1_H1 ;  /* 0x30000007ff477230 */ /* 0x000fe20000004100 */
[-C--:B------:R-:W-:Y:S01]  /*d190*/  FMUL.FTZ R67, R6, R57.reuse ;  /* 0x0000003906437220 */ /* 0x080fe20000410000 */
[--C-:B------:R-:W-:Y:S01]  /*d1a0*/  HADD2.F32 R8, -RZ, R9.reuse.H0_H0 ;  /* 0x20000009ff087230 */ /* 0x100fe20000004100 */
[----:B------:R-:W-:Y:S01]  /*d1b0*/  FFMA.FTZ R66, R58, R57, R66 ;  /* 0x000000393a427223 */ /* 0x000fe20000010042 */
[----:B------:R-:W-:Y:S01]  /*d1c0*/  HADD2.F32 R50, -RZ, R9.H1_H1 ;  /* 0x30000009ff327230 */ /* 0x000fe20000004100 */
[C---:B------:R-:W-:Y:S01]  /*d1d0*/  FFMA.FTZ R69, R60.reuse, R69, R4 ;  /* 0x000000453c457223 */ /* 0x040fe20000010004 */
[----:B------:R-:W-:Y:S01]  /*d1e0*/  HADD2.F32 R7, -RZ, R33.H0_H0 ;  /* 0x20000021ff077230 */ /* 0x000fe20000004100 */
[----:B------:R-:W-:Y:S01]  /*d1f0*/  FMUL.FTZ R4, R65, R8 ;  /* 0x0000000841047220 */ /* 0x000fe20000410000 */
[--C-:B------:R-:W-:Y:S01]  /*d200*/  HADD2.F32 R52, -RZ, R5.reuse.H0_H0 ;  /* 0x20000005ff347230 */ /* 0x100fe20000004100 */
[----:B------:R-:W-:Y:S01]  /*d210*/  FFMA.FTZ R68, R60, R47, -R68 ;  /* 0x0000002f3c447223 */ /* 0x000fe20000010844 */
[----:B------:R-:W-:Y:S01]  /*d220*/  HADD2.F32 R54, -RZ, R5.H1_H1 ;  /* 0x30000005ff367230 */ /* 0x000fe20000004100 */
[----:B------:R-:W-:Y:S01]  /*d230*/  FMUL.FTZ R5, R7, R50 ;  /* 0x0000003207057220 */ /* 0x000fe20000410000 */
[----:B------:R-:W-:Y:S01]  /*d240*/  HADD2.F32 R57, -RZ, R35.H0_H0 ;  /* 0x20000023ff397230 */ /* 0x000fe20000004100 */
[-C--:B------:R-:W-:Y:S01]  /*d250*/  FMUL.FTZ R65, R65, R52.reuse ;  /* 0x0000003441417220 */ /* 0x080fe20000410000 */
[--C-:B------:R-:W-:Y:S01]  /*d260*/  HADD2.F32 R9, -RZ, R10.reuse.H0_H0 ;  /* 0x2000000aff097230 */ /* 0x100fe20000004100 */
[----:B------:R-:W-:Y:S01]  /*d270*/  FFMA.FTZ R52, R59, R52, R4 ;  /* 0x000000343b347223 */ /* 0x000fe20000010004 */
[----:B------:R-:W-:Y:S01]  /*d280*/  HADD2.F32 R6, -RZ, R37.H1_H1 ;  /* 0x30000025ff067230 */ /* 0x000fe20000004100 */
[-C--:B------:R-:W-:Y:S01]  /*d290*/  FMUL.FTZ R64, R7, R54.reuse ;  /* 0x0000003607407220 */ /* 0x080fe20000410000 */
[----:B------:R-:W-:Y:S01]  /*d2a0*/  HADD2.F32 R51, -RZ, R10.H1_H1 ;  /* 0x3000000aff337230 */ /* 0x000fe20000004100 */
[----:B------:R-:W-:Y:S01]  /*d2b0*/  FFMA.FTZ R5, R57, R54, R5 ;  /* 0x0000003639057223 */ /* 0x000fe20000010005 */
[--C-:B------:R-:W-:Y:S01]  /*d2c0*/  HADD2.F32 R10, -RZ, R11.reuse.H0_H0 ;  /* 0x2000000bff0a7230 */ /* 0x100fe20000004100 */
[C---:B------:R-:W-:Y:S01]  /*d2d0*/  FMUL.FTZ R4, R6.reuse, R9 ;  /* 0x0000000906047220 */ /* 0x040fe20000410000 */
[--C-:B------:R-:W-:Y:S01]  /*d2e0*/  HADD2.F32 R54, -RZ, R34.reuse.H1_H1 ;  /* 0x30000022ff367230 */ /* 0x100fe20000004100 */
        /* <DEDUP_REMOVED lines=16> */
[----:B------:R-:W-:Y:S01]  /*d3f0*/  FFMA.FTZ R64, R57, R50, -R64 ;  /* 0x0000003239407223 */ /* 0x000fe20000010840 */
[----:B------:R-:W-:Y:S01]  /*d400*/  F2FP.PACK_AB R8, R67, R68 ;  /* 0x000000444308723e */ /* 0x000fe200000000ff */
[----:B------:R-:W-:Y:S02]  /*d410*/  FFMA.FTZ R63, R56, R9, -R63 ;  /* 0x00000009383f7223 */ /* 0x000fe4000001083f */
[----:B------:R-:W-:Y:S01]  /*d420*/  FFMA.FTZ R62, R54, R51, -R62 ;  /* 0x00000033363e7223 */ /* 0x000fe2000001083e */
[----:B------:R-:W-:Y:S01]  /*d430*/  F2FP.PACK_AB R9, R64, R65 ;  /* 0x000000414009723e */ /* 0x000fe200000000ff */
[C---:B------:R-:W-:Y:S02]  /*d440*/  FFMA.FTZ R61, R55.reuse, R10, -R61 ;  /* 0x0000000a373d7223 */ /* 0x040fe4000001083d */
[----:B------:R-:W-:Y:S01]  /*d450*/  FFMA.FTZ R70, R4, R11, -R70 ;  /* 0x0000000b04467223 */ /* 0x000fe20000010846 */
[----:B------:R-:W-:Y:S01]  /*d460*/  F2FP.PACK_AB R10, R62, R63 ;  /* 0x0000003f3e0a723e */ /* 0x000fe200000000ff */
[----:B------:R-:W-:-:S02]  /*d470*/  FFMA.FTZ R48, R55, R48, R72 ;  /* 0x0000003037307223 */ /* 0x000fc40000010048 */
[----:B------:R-:W-:Y:S01]  /*d480*/  FFMA.FTZ R7, R4, R71, R7 ;  /* 0x0000004704077223 */ /* 0x000fe20000010007 */
[----:B------:R-:W-:Y:S02]  /*d490*/  F2FP.PACK_AB R11, R70, R61 ;  /* 0x0000003d460b723e */ /* 0x000fe400000000ff */
[----:B------:R-:W-:Y:S02]  /*d4a0*/  F2FP.PACK_AB R4, R66, R69 ;  /* 0x000000454204723e */ /* 0x000fe400000000ff */
[----:B------:R-:W-:Y:S01]  /*d4b0*/  F2FP.PACK_AB R7, R7, R48 ;  /* 0x000000300707723e */ /* 0x000fe200000000ff */
[----:B------:R1:W-:Y:S04]  /*d4c0*/  STS.128 [R45+0x10080], R8 ;  /* 0x010080082d007388 */ /* 0x0003e80000000c00 */
[----:B------:R1:W-:Y:S02]  /*d4d0*/  STS.128 [R43+0x10080], R4 ;  /* 0x010080042b007388 */ /* 0x0003e40000000c00 */
.L_x_927:
[----:B------:R-:W-:Y:S05]  /*d4e0*/  BSYNC B0 ;  /* 0x0000000000007941 */ /* 0x000fea0003800000 */
.L_x_926:
[----:B------:R-:W-:-:S13]  /*d4f0*/  ISETP.GE.AND P0, PT, R229, c[0x0][0x27c], PT ;  /* 0x00009f00e5007a0c */ /* 0x000fda0003f06270 */
[----:B------:R-:W-:Y:S05]  /*d500*/  @P0 BRA `(.L_x_925) ;  /* 0x000005f000000947 */ /* 0x000fea0003800000 */
[----:B-1----:R-:W-:Y:S01]  /*d510*/  SHF.R.S32.HI R4, RZ, 0x1f, R229 ;  /* 0x0000001fff047819 */ /* 0x002fe200000114e5 */
[--C-:B------:R-:W-:Y:S02]  /*d520*/  HADD2.F32 R55, -RZ, R28.reuse.H1_H1 ;  /* 0x3000001cff377230 */ /* 0x100fe40000004100 */
[----:B------:R-:W-:Y:S01]  /*d530*/  HADD2.F32 R54, -RZ, R27.H1_H1 ;  /* 0x3000001bff367230 */ /* 0x000fe20000004100 */
[CC--:B------:R-:W-:Y:S01]  /*d540*/  LEA.HI R5, R4.reuse, R229.reuse, RZ, 0x3 ;  /* 0x000000e504057211 */ /* 0x0c0fe200078f18ff */
[----:B------:R-:W-:Y:S01]  /*d550*/  HADD2.F32 R61, -RZ, R28.H0_H0 ;  /* 0x2000001cff3d7230 */ /* 0x000fe20000004100 */
[----:B------:R-:W-:Y:S01]  /*d560*/  LEA.HI R9, R4, R229, RZ, 0x6 ;  /* 0x000000e504097211 */ /* 0x000fe200078f30ff */
[----:B------:R-:W-:Y:S01]  /*d570*/  HADD2.F32 R57, -RZ, R30.H1_H1 ;  /* 0x3000001eff397230 */ /* 0x000fe20000004100 */
[----:B------:R-:W-:Y:S01]  /*d580*/  LEA.HI.SX32 R7, R5, R46, 0x1d ;  /* 0x0000002e05077211 */ /* 0x000fe200078feaff */
[--C-:B------:R-:W-:Y:S01]  /*d590*/  HADD2.F32 R58, -RZ, R24.reuse.H1_H1 ;  /* 0x30000018ff3a7230 */ /* 0x100fe20000004100 */
[----:B------:R-:W-:Y:S01]  /*d5a0*/  LOP3.LUT R5, R44, 0x38, R5, 0xf8, !PT ;  /* 0x000000382c057812 */ /* 0x000fe200078ef805 */
[----:B------:R-:W-:Y:S01]  /*d5b0*/  HADD2.F32 R66, -RZ, R24.H0_H0 ;  /* 0x20000018ff427230 */ /* 0x000fe20000004100 */
[----:B------:R-:W-:Y:S01]  /*d5c0*/  SHF.R.S32.HI R4, RZ, 0x1f, R7 ;  /* 0x0000001fff047819 */ /* 0x000fe20000011407 */
[----:B------:R-:W-:Y:S01]  /*d5d0*/  HADD2.F32 R69, -RZ, R29.H0_H0 ;  /* 0x2000001dff457230 */ /* 0x000fe20000004100 */
        /* <DEDUP_REMOVED lines=18> */
[----:B------:R-:W-:Y:S01]  /*d700*/  HADD2.F32 R51, -RZ, R6.H1_H1 ;  /* 0x30000006ff337230 */ /* 0x000fe20000004100 */
[----:B------:R-:W-:Y:S01]  /*d710*/  FMUL.FTZ R65, R55, R42 ;  /* 0x0000002a37417220 */ /* 0x000fe20000410000 */
[----:B------:R-:W-:-:S02]  /*d720*/  HADD2.F32 R6, -RZ, R25.H1_H1 ;  /* 0x30000019ff067230 */ /* 0x000fc40000004100 */
[--C-:B------:R-:W-:Y:S02]  /*d730*/  HADD2.F32 R52, -RZ, R4.reuse.H0_H0 ;  /* 0x20000004ff347230 */ /* 0x100fe40000004100 */
[----:B------:R-:W-:Y:S01]  /*d740*/  HADD2.F32 R53, -RZ, R4.H1_H1 ;  /* 0x30000004ff357230 */ /* 0x000fe20000004100 */
[C---:B------:R-:W-:Y:S01]  /*d750*/  FMUL.FTZ R62, R6.reuse, R45 ;  /* 0x0000002d063e7220 */ /* 0x040fe20000410000 */
[--C-:B------:R-:W-:Y:S01]  /*d760*/  HADD2.F32 R44, -RZ, R7.reuse.H0_H0 ;  /* 0x20000007ff2c7230 */ /* 0x100fe20000004100 */
[-C--:B------:R-:W-:Y:S01]  /*d770*/  FMUL.FTZ R64, R55, R52.reuse ;  /* 0x0000003437407220 */ /* 0x080fe20000410000 */
[----:B------:R-:W-:Y:S01]  /*d780*/  HADD2.F32 R67, -RZ, R7.H1_H1 ;  /* 0x30000007ff437230 */ /* 0x000fe20000004100 */
[-C--:B------:R-:W-:Y:S01]  /*d790*/  FMUL.FTZ R63, R6, R53.reuse ;  /* 0x00000035063f7220 */ /* 0x080fe20000410000 */
[--C-:B------:R-:W-:Y:S01]  /*d7a0*/  HADD2.F32 R8, -RZ, R9.reuse.H0_H0 ;  /* 0x20000009ff087230 */ /* 0x100fe20000004100 */
[----:B------:R-:W-:Y:S01]  /*d7b0*/  FFMA.FTZ R62, R54, R53, R62 ;  /* 0x00000035363e7223 */ /* 0x000fe2000001003e */
[----:B------:R-:W-:Y:S01]  /*d7c0*/  HADD2.F32 R46, -RZ, R9.H1_H1 ;  /* 0x30000009ff2e7230 */ /* 0x000fe20000004100 */
[----:B------:R-:W-:Y:S01]  /*d7d0*/  FFMA.FTZ R65, R57, R52, R65 ;  /* 0x0000003439417223 */ /* 0x000fe20000010041 */
[----:B------:R-:W-:Y:S01]  /*d7e0*/  HADD2.F32 R7, -RZ, R25.H0_H0 ;  /* 0x20000019ff077230 */ /* 0x000fe20000004100 */
[----:B------:R-:W-:Y:S01]  /*d7f0*/  FMUL.FTZ R4, R61, R8 ;  /* 0x000000083d047220 */ /* 0x000fe20000410000 */
[--C-:B------:R-:W-:Y:S01]  /*d800*/  HADD2.F32 R48, -RZ, R5.reuse.H0_H0 ;  /* 0x20000005ff307230 */ /* 0x100fe20000004100 */
[----:B------:R-:W-:Y:S01]  /*d810*/  FMUL.FTZ R56, R69, R44 ;  /* 0x0000002c45387220 */ /* 0x000fe20000410000 */
[----:B------:R-:W-:Y:S01]  /*d820*/  HADD2.F32 R50, -RZ, R5.H1_H1 ;  /* 0x30000005ff327230 */ /* 0x000fe20000004100 */
[----:B------:R-:W-:Y:S01]  /*d830*/  FMUL.FTZ R5, R7, R46 ;  /* 0x0000002e07057220 */ /* 0x000fe20000410000 */
[----:B------:R-:W-:Y:S01]  /*d840*/  HADD2.F32 R55, -RZ, R30.H0_H0 ;  /* 0x2000001eff377230 */ /* 0x000fe20000004100 */
[----:B------:R-:W-:Y:S01]  /*d850*/  FMUL.FTZ R61, R61, R48 ;  /* 0x000000303d3d7220 */ /* 0x000fe20000410000 */
[----:B------:R-:W-:Y:S01]  /*d860*/  HADD2.F32 R53, -RZ, R27.H0_H0 ;  /* 0x2000001bff357230 */ /* 0x000fe20000004100 */
[----:B------:R-:W-:Y:S01]  /*d870*/  FMUL.FTZ R60, R7, R50 ;  /* 0x00000032073c7220 */ /* 0x000fe20000410000 */
[--C-:B------:R-:W-:Y:S01]  /*d880*/  HADD2.F32 R9, -RZ, R10.reuse.H0_H0 ;  /* 0x2000000aff097230 */ /* 0x100fe20000004100 */
[----:B------:R-:W-:Y:S01]  /*d890*/  FFMA.FTZ R48, R55, R48, R4 ;  /* 0x0000003037307223 */ /* 0x000fe20000010004 */
[----:B------:R-:W-:Y:S01]  /*d8a0*/  HADD2.F32 R6, -RZ, R29.H1_H1 ;  /* 0x3000001dff067230 */ /* 0x000fe20000004100 */
[----:B------:R-:W-:Y:S01]  /*d8b0*/  FFMA.FTZ R5, R53, R50, R5 ;  /* 0x0000003235057223 */ /* 0x000fe20000010005 */
[----:B------:R-:W-:Y:S01]  /*d8c0*/  HADD2.F32 R47, -RZ, R10.H1_H1 ;  /* 0x3000000aff2f7230 */ /* 0x000fe20000004100 */
[----:B------:R-:W-:Y:S01]  /*d8d0*/  FFMA.FTZ R64, R57, R42, -R64 ;  /* 0x0000002a39407223 */ /* 0x000fe20000010840 */
[----:B------:R-:W-:Y:S01]  /*d8e0*/  HADD2.F32 R10, -RZ, R11.H0_H0 ;  /* 0x2000000bff0a7230 */ /* 0x000fe20000004100 */
[C---:B------:R-:W-:Y:S01]  /*d8f0*/  FMUL.FTZ R4, R6.reuse, R9 ;  /* 0x0000000906047220 */ /* 0x040fe20000410000 */
[----:B------:R-:W-:Y:S01]  /*d900*/  HADD2.F32 R52, -RZ, R31.H1_H1 ;  /* 0x3000001fff347230 */ /* 0x000fe20000004100 */
[----:B------:R-:W-:Y:S01]  /*d910*/  FMUL.FTZ R59, R6, R49 ;  /* 0x00000031063b7220 */ /* 0x000fe20000410000 */
[--C-:B------:R-:W-:Y:S01]  /*d920*/  HADD2.F32 R50, -RZ, R26.reuse.H1_H1 ;  /* 0x3000001aff327230 */ /* 0x100fe20000004100 */
[----:B------:R-:W-:Y:S01]  /*d930*/  FMUL.FTZ R6, R58, R47 ;  /* 0x0000002f3a067220 */ /* 0x000fe20000410000 */
[----:B------:R-:W-:Y:S01]  /*d940*/  HADD2.F32 R11, -RZ, R11.H1_H1 ;  /* 0x3000000bff0b7230 */ /* 0x000fe20000004100 */
[----:B------:R-:W-:Y:S01]  /*d950*/  FFMA.FTZ R49, R52, R49, R4 ;  /* 0x0000003134317223 */ /* 0x000fe20000010004 */
[----:B------:R-:W-:Y:S01]  /*d960*/  HADD2.F32 R4, -RZ, R26.H0_H0 ;  /* 0x2000001aff047230 */ /* 0x000fe20000004100 */
[-C--:B------:R-:W-:Y:S01]  /*d970*/  FMUL.FTZ R58, R58, R51.reuse ;  /* 0x000000333a3a7220 */ /* 0x080fe20000410000 */
[----:B------:R-:W-:Y:S01]  /*d980*/  F2FP.PACK_AB R5, R5, R48 ;  /* 0x000000300505723e */ /* 0x000fe200000000ff */
[----:B------:R-:W-:Y:S01]  /*d990*/  FFMA.FTZ R6, R50, R51, R6 ;  /* 0x0000003332067223 */ /* 0x000fe20000010006 */
[----:B------:R-:W-:Y:S01]  /*d9a0*/  HADD2.F32 R51, -RZ, R31.H0_H0 ;  /* 0x2000001fff337230 */ /* 0x000fe20000004100 */
[----:B------:R-:W-:-:S02]  /*d9b0*/  FMUL.FTZ R7, R66, R11 ;  /* 0x0000000b42077220 */ /* 0x000fc40000410000 */
[----:B------:R-:W-:Y:S01]  /*d9c0*/  FMUL.FTZ R66, R66, R67 ;  /* 0x0000004342427220 */ /* 0x000fe20000410000 */
[----:B------:R-:W-:Y:S01]  /*d9d0*/  F2FP.PACK_AB R6, R6, R49 ;  /* 0x000000310606723e */ /* 0x000fe200000000ff */
[----:B------:R-:W-:Y:S02]  /*d9e0*/  FMUL.FTZ R68, R69, R10 ;  /* 0x0000000a45447220 */ /* 0x000fe40000410000 */
[----:B------:R-:W-:Y:S02]  /*d9f0*/  FFMA.FTZ R63, R54, R45, -R63 ;  /* 0x0000002d363f7223 */ /* 0x000fe4000001083f */
[----:B------:R-:W-:Y:S02]  /*da00*/  FFMA.FTZ R61, R55, R8, -R61 ;  /* 0x00000008373d7223 */ /* 0x000fe4000001083d */
[----:B------:R-:W-:Y:S01]  /*da10*/  FFMA.FTZ R60, R53, R46, -R60 ;  /* 0x0000002e353c7223 */ /* 0x000fe2000001083c */
[----:B------:R-:W-:Y:S01]  /*da20*/  F2FP.PACK_AB R8, R63, R64 ;  /* 0x000000403f08723e */ /* 0x000fe200000000ff */
[----:B------:R-:W-:-:S02]  /*da30*/  FFMA.FTZ R59, R52, R9, -R59 ;  /* 0x00000009343b7223 */ /* 0x000fc4000001083b */
[----:B------:R-:W-:Y:S01]  /*da40*/  FFMA.FTZ R58, R50, R47, -R58 ;  /* 0x0000002f323a7223 */ /* 0x000fe2000001083a */
[----:B------:R-:W-:Y:S01]  /*da50*/  F2FP.PACK_AB R9, R60, R61 ;  /* 0x0000003d3c09723e */ /* 0x000fe200000000ff */
[C---:B------:R-:W-:Y:S02]  /*da60*/  FFMA.FTZ R56, R51.reuse, R10, -R56 ;  /* 0x0000000a33387223 */ /* 0x040fe40000010838 */
[----:B------:R-:W-:Y:S01]  /*da70*/  FFMA.FTZ R11, R4, R11, -R66 ;  /* 0x0000000b040b7223 */ /* 0x000fe20000010842 */
[----:B------:R-:W-:Y:S01]  /*da80*/  F2FP.PACK_AB R10, R58, R59 ;  /* 0x0000003b3a0a723e */ /* 0x000fe200000000ff */
[----:B------:R-:W-:Y:S02]  /*da90*/  FFMA.FTZ R44, R51, R44, R68 ;  /* 0x0000002c332c7223 */ /* 0x000fe40000010044 */
[----:B------:R-:W-:Y:S01]  /*daa0*/  FFMA.FTZ R7, R4, R67, R7 ;  /* 0x0000004304077223 */ /* 0x000fe20000010007 */
[----:B------:R-:W-:Y:S02]  /*dab0*/  F2FP.PACK_AB R11, R11, R56 ;  /* 0x000000380b0b723e */ /* 0x000fe400000000ff */
[----:B------:R-:W-:-:S02]  /*dac0*/  F2FP.PACK_AB R4, R62, R65 ;  /* 0x000000413e04723e */ /* 0x000fc400000000ff */
[----:B------:R-:W-:Y:S01]  /*dad0*/  F2FP.PACK_AB R7, R7, R44 ;  /* 0x0000002c0707723e */ /* 0x000fe200000000ff */
[----:B------:R1:W-:Y:S04]  /*dae0*/  STS.128 [R43+0x10080], R8 ;  /* 0x010080082b007388 */ /* 0x0003e80000000c00 */
[----:B------:R1:W-:Y:S02]  /*daf0*/  STS.128 [R40+0x10080], R4 ;  /* 0x0100800428007388 */ /* 0x0003e40000000c00 */
.L_x_925:
[----:B------:R-:W-:Y:S05]  /*db00*/  BSYNC B1 ;  /* 0x0000000000017941 */ /* 0x000fea0003800000 */
.L_x_924:
        /* <DEDUP_REMOVED lines=106> */
.L_x_931:
[----:B------:R-:W-:Y:S05]  /*e1b0*/  BSYNC B0 ;  /* 0x0000000000007941 */ /* 0x000fea0003800000 */
.L_x_930:
        /* <DEDUP_REMOVED lines=15> */
[----:B------:R-:W-:Y:S01]  /*e2b0*/  SHF.L.U32 R5, R7, 0x3, RZ ;  /* 0x0000000307057819 */ /* 0x000fe200000006ff */
[----:B------:R-:W-:Y:S01]  /*e2c0*/  HADD2.F32 R57, -RZ, R29.H0_H0 ;  /* 0x2000001dff397230 */ /* 0x000fe20000004100 */
[----:B------:R-:W-:Y:S01]  /*e2d0*/  LEA.HI R4, R4, R7, RZ, 0x3 ;  /* 0x0000000704047211 */ /* 0x000fe200078f18ff */
[----:B------:R-:W-:Y:S01]  /*e2e0*/  HADD2.F32 R66, -RZ, R24.H0_H0 ;  /* 0x20000018ff427230 */ /* 0x000fe20000004100 */
[----:B------:R-:W-:-:S02]  /*e2f0*/  SHF.L.U32 R9, R9, 0x7, RZ ;  /* 0x0000000709097819 */ /* 0x000fc400000006ff */
[----:B------:R-:W-:Y:S02]  /*e300*/  LOP3.LUT R46, R46, 0x38, R5, 0xf8, !PT ;  /* 0x000000382e2e7812 */ /* 0x000fe400078ef805 */
[----:B------:R-:W-:Y:S02]  /*e310*/  SHF.L.U32 R4, R4, 0xa, RZ ;  /* 0x0000000a04047819 */ /* 0x000fe400000006ff */
[----:B------:R-:W-:Y:S02]  /*e320*/  LOP3.LUT R9, R9, 0x7fffe000, RZ, 0xc0, !PT ;  /* 0x7fffe00009097812 */ /* 0x000fe400078ec0ff */
[-C--:B------:R-:W-:Y:S02]  /*e330*/  LOP3.LUT R6, R6, R45.reuse, RZ, 0x3c, !PT ;  /* 0x0000002d06067212 */ /* 0x080fe400078e3cff */
        /* <DEDUP_REMOVED lines=73> */
.L_x_929:
[----:B------:R-:W-:Y:S05]  /*e7d0*/  BSYNC B1 ;  /* 0x0000000000017941 */ /* 0x000fea0003800000 */
.L_x_928:
[----:B-1----:R-:W-:-:S04]  /*e7e0*/  IADD3 R40, R80, 0x60, RZ ;  /* 0x0000006050287810 */ /* 0x002fc80007ffe0ff */
        /* <DEDUP_REMOVED lines=17> */
[----:B------:R-:W-:Y:S01]  /*e900*/  HADD2.F32 R50, -RZ, R36.H1_H1 ;  /* 0x30000024ff327230 */ /* 0x000fe20000004100 */
[----:B------:R-:W-:Y:S01]  /*e910*/  SHF.R.S32.HI R5, RZ, 0x1f, R4 ;  /* 0x0000001fff057819 */ /* 0x000fe20000011404 */
[--C-:B------:R-:W-:Y:S01]  /*e920*/  HADD2.F32 R56, -RZ, R38.reuse.H1_H1 ;  /* 0x30000026ff387230 */ /* 0x100fe20000004100 */
[----:B------:R-:W-:Y:S01]  /*e930*/  SHF.L.U32 R7, R4, 0x3, RZ ;  /* 0x0000000304077819 */ /* 0x000fe200000006ff */
[----:B------:R-:W-:Y:S01]  /*e940*/  HADD2.F32 R59, -RZ, R38.H0_H0 ;  /* 0x20000026ff3b7230 */ /* 0x000fe20000004100 */
[----:B------:R-:W-:Y:S01]  /*e950*/  LEA.HI R5, R5, R4, RZ, 0x3 ;  /* 0x0000000405057211 */ /* 0x000fe200078f18ff */
[----:B------:R-:W-:Y:S01]  /*e960*/  HADD2.F32 R55, -RZ, R33.H1_H1 ;  /* 0x30000021ff377230 */ /* 0x000fe20000004100 */
[-C--:B------:R-:W-:Y:S01]  /*e970*/  LOP3.LUT R43, R43, R44.reuse, RZ, 0x3c, !PT ;  /* 0x0000002c2b2b7212 */ /* 0x080fe200078e3cff */
[----:B------:R-:W-:Y:S01]  /*e980*/  HADD2.F32 R36, -RZ, R35.H1_H1 ;  /* 0x30000023ff247230 */ /* 0x000fe20000004100 */
[----:B------:R-:W-:Y:S01]  /*e990*/  LOP3.LUT R7, R46, 0x38, R7, 0xf8, !PT ;  /* 0x000000382e077812 */ /* 0x000fe200078ef807 */
[----:B------:R-:W-:Y:S01]  /*e9a0*/  HADD2.F32 R33, -RZ, R33.H0_H0 ;  /* 0x20000021ff217230 */ /* 0x000fe20000004100 */
[----:B------:R-:W-:Y:S01]  /*e9b0*/  SHF.L.U32 R5, R5, 0xa, RZ ;  /* 0x0000000a05057819 */ /* 0x000fe200000006ff */
[----:B------:R-:W-:Y:S01]  /*e9c0*/  HADD2.F32 R35, -RZ, R35.H0_H0 ;  /* 0x20000023ff237230 */ /* 0x000fe20000004100 */
[----:B------:R-:W-:Y:S01]  /*e9d0*/  IADD3 R43, R40, R43, RZ ;  /* 0x0000002b282b7210 */ /* 0x000fe20007ffe0ff */
[----:B------:R-:W-:Y:S01]  /*e9e0*/  HADD2.F32 R60, -RZ, R32.H1_H1 ;  /* 0x30000020ff3c7230 */ /* 0x000fe20000004100 */
[----:B------:R-:W-:-:S02]  /*e9f0*/  LOP3.LUT R4, R7, R44, RZ, 0x3c, !PT ;  /* 0x0000002c07047212 */ /* 0x000fc400078e3cff */
        /* <DEDUP_REMOVED lines=29> */
[C---:B------:R-:W-:Y:S01]  /*ebd0*/  FMUL.FTZ R62, R33.reuse, R48 ;  /* 0x00000030213e7220 */ /* 0x040fe20000410000 */
[----:B------:R-:W-:Y:S01]  /*ebe0*/  HADD2.F32 R54, -RZ, R6.H1_H1 ;  /* 0x30000006ff367230 */ /* 0x000fe20000004100 */
[----:B------:R-:W-:Y:S01]  /*ebf0*/  FMUL.FTZ R33, R33, R53 ;  /* 0x0000003521217220 */ /* 0x000fe20000410000 */
[--C-:B------:R-:W-:Y:S01]  /*ec00*/  HADD2.F32 R10, -RZ, R11.reuse.H0_H0 ;  /* 0x2000000bff0a7230 */ /* 0x100fe20000004100 */
[-C--:B------:R-:W-:Y:S01]  /*ec10*/  FMUL.FTZ R4, R4, R5.reuse ;  /* 0x0000000504047220 */ /* 0x080fe20000410000 */
[----:B------:R-:W-:Y:S01]  /*ec20*/  HADD2.F32 R11, -RZ, R11.H1_H1 ;  /* 0x3000000bff0b7230 */ /* 0x000fe20000004100 */
[----:B------:R-:W-:Y:S01]  /*ec30*/  FFMA.FTZ R61, R58, R5, R61 ;  /* 0x000000053a3d7223 */ /* 0x000fe2000001003d */
[----:B------:R-:W-:Y:S01]  /*ec40*/  HADD2.F32 R5, -RZ, R34.H1_H1 ;  /* 0x30000022ff057230 */ /* 0x000fe20000004100 */
[----:B------:R-:W-:Y:S01]  /*ec50*/  FFMA.FTZ R53, R35, R53, R62 ;  /* 0x0000003523357223 */ /* 0x000fe2000001003e */
[----:B------:R-:W-:Y:S01]  /*ec60*/  HADD2.F32 R6, -RZ, R7.H0_H0 ;  /* 0x20000007ff067230 */ /* 0x000fe20000004100 */
[C---:B------:R-:W-:Y:S01]  /*ec70*/  FMUL.FTZ R63, R60.reuse, R49 ;  /* 0x000000313c3f7220 */ /* 0x040fe20000410000 */
[----:B------:R-:W-:Y:S01]  /*ec80*/  HADD2.F32 R37, -RZ, R37.H0_H0 ;  /* 0x20000025ff257230 */ /* 0x000fe20000004100 */
[-C--:B------:R-:W-:Y:S01]  /*ec90*/  FMUL.FTZ R60, R60, R54.reuse ;  /* 0x000000363c3c7220 */ /* 0x080fe20000410000 */
[----:B------:R-:W-:Y:S01]  /*eca0*/  HADD2.F32 R62, -RZ, R32.H0_H0 ;  /* 0x20000020ff3e7230 */ /* 0x000fe20000004100 */
[----:B------:R-:W-:Y:S01]  /*ecb0*/  FFMA.FTZ R54, R5, R54, R63 ;  /* 0x0000003605367223 */ /* 0x000fe2000001003f */
[----:B------:R-:W-:Y:S01]  /*ecc0*/  HADD2.F32 R7, -RZ, R7.H1_H1 ;  /* 0x30000007ff077230 */ /* 0x000fe20000004100 */
[C---:B------:R-:W-:Y:S01]  /*ecd0*/  FMUL.FTZ R32, R37.reuse, R10 ;  /* 0x0000000a25207220 */ /* 0x040fe20000410000 */
[----:B------:R-:W-:Y:S01]  /*ece0*/  HADD2.F32 R39, -RZ, R39.H0_H0 ;  /* 0x20000027ff277230 */ /* 0x000fe20000004100 */
[----:B------:R-:W-:Y:S01]  /*ecf0*/  FMUL.FTZ R63, R62, R11 ;  /* 0x0000000b3e3f7220 */ /* 0x000fe20000410000 */
[----:B------:R-:W-:Y:S01]  /*ed00*/  HADD2.F32 R34, -RZ, R34.H0_H0 ;  /* 0x20000022ff227230 */ /* 0x000fe20000004100 */
[----:B------:R-:W-:-:S02]  /*ed10*/  FMUL.FTZ R37, R37, R6 ;  /* 0x0000000625257220 */ /* 0x000fc40000410000 */
[----:B------:R-:W-:Y:S02]  /*ed20*/  FMUL.FTZ R62, R62, R7 ;  /* 0x000000073e3e7220 */ /* 0x000fe40000410000 */
[----:B------:R-:W-:Y:S02]  /*ed30*/  FFMA.FTZ R50, R56, R45, -R50 ;  /* 0x0000002d38327223 */ /* 0x000fe40000010832 */
[----:B------:R-:W-:Y:S02]  /*ed40*/  FFMA.FTZ R55, R36, R47, -R55 ;  /* 0x0000002f24377223 */ /* 0x000fe40000010837 */
[----:B------:R-:W-:Y:S02]  /*ed50*/  FFMA.FTZ R57, R59, R8, -R57 ;  /* 0x000000083b397223 */ /* 0x000fe40000010839 */
        /* <DEDUP_REMOVED lines=17> */
.L_x_933:
[----:B------:R-:W-:Y:S05]  /*ee70*/  BSYNC B0 ;  /* 0x0000000000007941 */ /* 0x000fea0003800000 */
.L_x_932:
[----:B------:R-:W-:-:S13]  /*ee80*/  ISETP.GE.AND P0, PT, R229, c[0x0][0x27c], PT ;  /* 0x00009f00e5007a0c */ /* 0x000fda0003f06270 */
[----:B------:R-:W-:Y:S05]  /*ee90*/  @P0 BRA `(.L_x_911) ;  /* 0x000005f000000947 */ /* 0x000fea0003800000 */
[----:B-1----:R-:W-:Y:S01]  /*eea0*/  SHF.R.S32.HI R4, RZ, 0x1f, R229 ;  /* 0x0000001fff047819 */ /* 0x002fe200000114e5 */
[----:B------:R-:W-:Y:S02]  /*eeb0*/  HADD2.F32 R45, -RZ, R28.H0_H0 ;  /* 0x2000001cff2d7230 */ /* 0x000fe40000004100 */
[--C-:B------:R-:W-:Y:S01]  /*eec0*/  HADD2.F32 R43, -RZ, R30.reuse.H1_H1 ;  /* 0x3000001eff2b7230 */ /* 0x100fe20000004100 */
        /* <DEDUP_REMOVED lines=8> */
[----:B------:R-:W-:-:S02]  /*ef50*/  SHF.R.S32.HI R4, RZ, 0x1f, R7 ;  /* 0x0000001fff047819 */ /* 0x000fc40000011407 */
[----:B------:R-:W-:Y:S02]  /*ef60*/  LOP3.LUT R6, R5, R44, RZ, 0x3c, !PT ;  /* 0x0000002c05067212 */ /* 0x000fe400078e3cff */
[----:B------:R-:W-:Y:S02]  /*ef70*/  SHF.L.U32 R5, R7, 0x3, RZ ;  /* 0x0000000307057819 */ /* 0x000fe400000006ff */
[----:B------:R-:W-:Y:S02]  /*ef80*/  SHF.L.U32 R9, R9, 0x7, RZ ;  /* 0x0000000709097819 */ /* 0x000fe400000006ff */
[----:B------:R-:W-:Y:S02]  /*ef90*/  LEA.HI R4, R4, R7, RZ, 0x3 ;  /* 0x0000000704047211 */ /* 0x000fe400078f18ff */
[----:B------:R-:W-:Y:S02]  /*efa0*/  LOP3.LUT R5, R46, 0x38, R5, 0xf8, !PT ;  /* 0x000000382e057812 */ /* 0x000fe400078ef805 */
[----:B------:R-:W-:-:S02]  /*efb0*/  LOP3.LUT R9, R9, 0x7fffe000, RZ, 0xc0, !PT ;  /* 0x7fffe00009097812 */ /* 0x000fc400078ec0ff */
[----:B------:R-:W-:Y:S02]  /*efc0*/  SHF.L.U32 R4, R4, 0xa, RZ ;  /* 0x0000000a04047819 */ /* 0x000fe400000006ff */
[----:B------:R-:W-:Y:S02]  /*efd0*/  LOP3.LUT R44, R5, R44, RZ, 0x3c, !PT ;  /* 0x0000002c052c7212 */ /* 0x000fe400078e3cff */
[--C-:B------:R-:W-:Y:S02]  /*efe0*/  IADD3 R6, R6, R9, R40.reuse ;  /* 0x0000000906067210 */ /* 0x100fe40007ffe028 */
[----:B------:R-:W-:Y:S02]  /*eff0*/  LOP3.LUT R5, R4, 0x7fffe000, RZ, 0xc0, !PT ;  /* 0x7fffe00004057812 */ /* 0x000fe400078ec0ff */
[----:B------:R-:W-:Y:S02]  /*f000*/  SHF.L.U32 R32, R6, 0x1, RZ ;  /* 0x0000000106207819 */ /* 0x000fe400000006ff */
[----:B------:R-:W-:Y:S01]  /*f010*/  IADD3 R5, R44, R5, R40 ;  /* 0x000000052c057210 */ /* 0x000fe20007ffe028 */
[----:B------:R-:W-:-:S02]  /*f020*/  HADD2.F32 R44, -RZ, R25.H1_H1 ;  /* 0x30000019ff2c7230 */ /* 0x000fc40000004100 */
[----:B------:R-:W1:Y:S01]  /*f030*/  LDS.128 R8, [R32+0x10080] ;  /* 0x0100800020087984 */ /* 0x000e620000000c00 */
[----:B------:R-:W-:Y:S01]  /*f040*/  SHF.L.U32 R33, R5, 0x1, RZ ;  /* 0x0000000105217819 */ /* 0x000fe200000006ff */
[----:B------:R-:W-:-:S04]  /*f050*/  HADD2.F32 R25, -RZ, R25.H0_H0 ;  /* 0x20000019ff197230 */ /* 0x000fc80000004100 */
[----:B------:R-:W2:Y:S01]  /*f060*/  LDS.128 R4, [R33+0x10080] ;  /* 0x0100800021047984 */ /* 0x000ea20000000c00 */
[--C-:B-1----:R-:W-:Y:S02]  /*f070*/  HADD2.F32 R34, -RZ, R8.reuse.H0_H0 ;  /* 0x20000008ff227230 */ /* 0x102fe40000004100 */
[----:B------:R-:W-:Y:S02]  /*f080*/  HADD2.F32 R35, -RZ, R8.H1_H1 ;  /* 0x30000008ff237230 */ /* 0x000fe40000004100 */
[----:B------:R-:W-:Y:S01]  /*f090*/  HADD2.F32 R8, -RZ, R9.H0_H0 ;  /* 0x20000009ff087230 */ /* 0x000fe20000004100 */
[----:B------:R-:W-:Y:S01]  /*f0a0*/  FMUL.FTZ R46, R39, R34 ;  /* 0x00000022272e7220 */ /* 0x000fe20000410000 */
[--C-:B--2---:R-:W-:Y:S01]  /*f0b0*/  HADD2.F32 R38, -RZ, R4.reuse.H0_H0 ;  /* 0x20000004ff267230 */ /* 0x104fe20000004100 */
[C---:B------:R-:W-:Y:S01]  /*f0c0*/  FMUL.FTZ R49, R44.reuse, R35 ;  /* 0x000000232c317220 */ /* 0x040fe20000410000 */
[----:B------:R-:W-:Y:S01]  /*f0d0*/  HADD2.F32 R40, -RZ, R4.H1_H1 ;  /* 0x30000004ff287230 */ /* 0x000fe20000004100 */
[----:B------:R-:W-:Y:S01]  /*f0e0*/  FMUL.FTZ R30, R45, R8 ;  /* 0x000000082d1e7220 */ /* 0x000fe20000410000 */
        /* <DEDUP_REMOVED lines=9> */
[----:B------:R-:W-:Y:S01]  /*f180*/  FFMA.FTZ R49, R28, R40, R49 ;  /* 0x000000281c317223 */ /* 0x000fe20000010031 */
        /* <DEDUP_REMOVED lines=14> */
[----:B------:R-:W-:Y:S01]  /*f270*/  HADD2.F32 R11, -RZ, R11.H1_H1 ;  /* 0x3000000bff0b7230 */ /* 0x000fe20000004100 */
[C---:B------:R-:W-:Y:S01]  /*f280*/  FMUL.FTZ R51, R46.reuse, R37 ;  /* 0x000000252e337220 */ /* 0x040fe20000410000 */
[----:B------:R-:W-:Y:S01]  /*f290*/  HADD2.F32 R6, -RZ, R7.H0_H0 ;  /* 0x20000007ff067230 */ /* 0x000fe20000004100 */
[-C--:B------:R-:W-:Y:S01]  /*f2a0*/  FMUL.FTZ R46, R46, R42.reuse ;  /* 0x0000002a2e2e7220 */ /* 0x080fe20000410000 */
[----:B------:R-:W-:Y:S01]  /*f2b0*/  HADD2.F32 R29, -RZ, R29.H0_H0 ;  /* 0x2000001dff1d7230 */ /* 0x000fe20000004100 */
[----:B------:R-:W-:Y:S01]  /*f2c0*/  FFMA.FTZ R51, R5, R42, R51 ;  /* 0x0000002a05337223 */ /* 0x000fe20000010033 */
[----:B------:R-:W-:Y:S01]  /*f2d0*/  HADD2.F32 R50, -RZ, R24.H0_H0 ;  /* 0x20000018ff327230 */ /* 0x000fe20000004100 */
[----:B------:R-:W-:Y:S01]  /*f2e0*/  FFMA.FTZ R39, R43, R34, -R39 ;  /* 0x000000222b277223 */ /* 0x000fe20000010827 */
        /* <DEDUP_REMOVED lines=17> */
[C---:B------:R-:W-:Y:S01]  /*f400*/  FFMA.FTZ R50, R26.reuse, R11, -R50 ;  /* 0x0000000b1a327223 */ /* 0x040fe20000010832 */
        /* <DEDUP_REMOVED lines=8> */
.L_x_911:
[----:B------:R-:W-:Y:S05]  /*f490*/  BSYNC B2 ;  /* 0x0000000000027941 */ /* 0x000fea0003800000 */
.L_x_883:
[----:B------:R-:W-:Y:S01]  /*f4a0*/  IMAD R21, R21, c[0x0][0x208], RZ ;  /* 0x0000820015157a24 */ /* 0x000fe200078e02ff */
[----:B-1--4-:R-:W-:Y:S01]  /*f4b0*/  SHF.R.S32.HI R7, RZ, 0x4, R14 ;  /* 0x00000004ff077819 */ /* 0x012fe2000001140e */
[----:B------:R-:W-:Y:S01]  /*f4c0*/  IMAD.SHL.U32 R6, R13, 0x40, RZ ;  /* 0x000000400d067824 */ /* 0x000fe200078e00ff */
[----:B------:R-:W-:Y:S01]  /*f4d0*/  LEA.HI R82, R15, R224, RZ, 0x5 ;  /* 0x000000e00f527211 */ /* 0x000fe200078f28ff */
[----:B------:R-:W-:Y:S01]  /*f4e0*/  IMAD.WIDE.U32 R8, R234, c[0x0][0x208], RZ ;  /* 0x00008200ea087a25 */ /* 0x000fe200078e00ff */
[----:B------:R-:W-:Y:S01]  /*f4f0*/  LEA.HI R14, R14, R7, RZ, 0x1 ;  /* 0x000000070e0e7211 */ /* 0x000fe200078f08ff */
[----:B------:R-:W-:-:S04]  /*f500*/  DEPBAR.LE SB0, 0x0 ;  /* 0x000080000000791a */ /* 0x000fc80000000000 */
[----:B------:R-:W-:Y:S01]  /*f510*/  IMAD R4, R234, c[0x0][0x20c], R21 ;  /* 0x00008300ea047a24 */ /* 0x000fe200078e0215 */
[----:B------:R-:W-:Y:S01]  /*f520*/  LOP3.LUT R6, R6, 0x1c0, RZ, 0xc0, !PT ;  /* 0x000001c006067812 */ /* 0x000fe200078ec0ff */
[----:B------:R-:W-:Y:S01]  /*f530*/  IMAD.SHL.U32 R5, R80, 0x8, RZ ;  /* 0x0000000850057824 */ /* 0x000fe200078e00ff */
[----:B------:R-:W-:Y:S01]  /*f540*/  SHF.R.S32.HI R88, RZ, 0x1f, R229 ;  /* 0x0000001fff587819 */ /* 0x000fe200000114e5 */
[----:B------:R-:W-:Y:S01]  /*f550*/  IMAD.IADD R9, R9, 0x1, R4 ;  /* 0x0000000109097824 */ /* 0x000fe200078e0204 */
[----:B------:R-:W-:Y:S01]  /*f560*/  LOP3.LUT R4, R14, 0xfffffffe, RZ, 0xc0, !PT ;  /* 0xfffffffe0e047812 */ /* 0x000fe200078ec0ff */
[----:B------:R-:W-:Y:S01]  /*f570*/  IMAD R20, R20, c[0x0][0x218], RZ ;  /* 0x0000860014147a24 */ /* 0x000fe200078e02ff */
[----:B------:R-:W-:Y:S01]  /*f580*/  LOP3.LUT R5, R6, 0x8, R5, 0xf8, !PT ;  /* 0x0000000806057812 */ /* 0x000fe200078ef805 */
[----:B------:R-:W-:Y:S01]  /*f590*/  IMAD.WIDE.U32 R8, R233, c[0x0][0x218], R8 ;  /* 0x00008600e9087a25 */ /* 0x000fe200078e0008 */
[----:B------:R-:W-:Y:S01]  /*f5a0*/  SHF.R.U32.HI R6, RZ, 0x3, R6 ;  /* 0x00000003ff067819 */ /* 0x000fe20000011606 */
[----:B------:R-:W-:Y:S01]  /*f5b0*/  BSSY B0, `(.L_x_934) ;  /* 0x0000070000007945 */ /* 0x000fe20003800000 */
[----:B------:R-:W-:Y:S01]  /*f5c0*/  LOP3.LUT R16, R16, 0xfffffff7, RZ, 0xc0, !PT ;  /* 0xfffffff710107812 */ /* 0x000fe200078ec0ff */
[----:B------:R-:W-:Y:S01]  /*f5d0*/  IMAD.IADD R4, R7, 0x1, -R4 ;  /* 0x0000000107047824 */ /* 0x000fe200078e0a04 */
[----:B------:R-:W-:Y:S01]  /*f5e0*/  LOP3.LUT R5, R5, R6, RZ, 0x3c, !PT ;  /* 0x0000000605057212 */ /* 0x000fe200078e3cff */
[----:B------:R-:W-:Y:S01]  /*f5f0*/  IMAD R20, R233, c[0x0][0x21c], R20 ;  /* 0x00008700e9147a24 */ /* 0x000fe200078e0214 */
[----:B------:R-:W-:Y:S01]  /*f600*/  BAR.SYNC.DEFER_BLOCKING 0x0 ;  /* 0x0000000000007b1d */ /* 0x000fe20000010000 */
[----:B------:R-:W-:Y:S01]  /*f610*/  IADD3 R10, P0, R22, R8, RZ ;  /* 0x00000008160a7210 */ /* 0x000fe20007f1e0ff */
[----:B------:R-:W-:Y:S01]  /*f620*/  IMAD.SHL.U32 R8, R12, 0x40, RZ ;  /* 0x000000400c087824 */ /* 0x000fe200078e00ff */
[----:B------:R-:W-:Y:S01]  /*f630*/  LEA.HI R88, R88, R229, RZ, 0x3 ;  /* 0x000000e558587211 */ /* 0x000fe200078f18ff */
[----:B------:R-:W-:Y:S01]  /*f640*/  IMAD R217, R4, 0x200, R5 ;  /* 0x0000020004d97824 */ /* 0x000fe200078e0205 */
[----:B------:R-:W-:Y:S01]  /*f650*/  R2P PR, R13, 0x6 ;  /* 0x000000060d007804 */ /* 0x000fe20000000000 */
[----:B------:R-:W-:Y:S01]  /*f660*/  IMAD.IADD R29, R83, 0x1, -R80 ;  /* 0x00000001531d7824 */ /* 0x000fe200078e0a50 */
[----:B------:R-:W-:Y:S01]  /*f670*/  IADD3.X R17, R17, R9, R20, P0, !PT ;  /* 0x0000000911117210 */ /* 0x000fe200007fe414 */
[----:B------:R-:W-:Y:S01]  /*f680*/  IMAD.SHL.U32 R217, R217, 0x2, RZ ;  /* 0x00000002d9d97824 */ /* 0x000fe200078e00ff */
[----:B------:R-:W-:Y:S01]  /*f690*/  LEA R28, P0, R10, c[0x0][0x1f8], 0x1 ;  /* 0x00007e000a1c7a11 */ /* 0x000fe200078008ff */
[----:B------:R-:W-:Y:S01]  /*f6a0*/  IMAD.SHL.U32 R9, R0, 0x40, RZ ;  /* 0x0000004000097824 */ /* 0x000fe200078e00ff */
[----:B------:R-:W-:Y:S01]  /*f6b0*/  LOP3.LUT R8, R8, 0x1c0, RZ, 0xc0, !PT ;  /* 0x000001c008087812 */ /* 0x000fe200078ec0ff */
[----:B------:R-:W-:Y:S01]  /*f6c0*/  IMAD.SHL.U32 R0, R82, 0x20, RZ ;  /* 0x0000002052007824 */ /* 0x000fe200078e00ff */
[C---:B------:R-:W-:Y:S01]  /*f6d0*/  IADD3 R5, R217.reuse, 0xa080, RZ ;  /* 0x0000a080d9057810 */ /* 0x040fe20007ffe0ff */
[----:B------:R-:W-:Y:S01]  /*f6e0*/  SHFL.IDX PT, R30, R28, RZ, 0x181f ;  /* 0x00181fff1c1e7589 */ /* 0x000fe200000e0000 */
[----:B------:R-:W-:Y:S01]  /*f6f0*/  LEA.HI.X R10, R10, c[0x0][0x1fc], R17, 0x1, P0 ;  /* 0x00007f000a0a7a11 */ /* 0x000fe200000f0c11 */
[----:B------:R-:W-:Y:S01]  /*f700*/  IMAD.SHL.U32 R235, R2, 0x2, RZ ;  /* 0x0000000202eb7824 */ /* 0x000fe200078e00ff */
[----:B------:R-:W-:-:S02]  /*f710*/  IADD3 R216, R217, 0xa0a0, RZ ;  /* 0x0000a0a0d9d87810 */ /* 0x000fc40007ffe0ff */
[----:B------:R-:W-:Y:S01]  /*f720*/  @P1 IADD3 R216, R5, -0x20, RZ ;  /* 0xffffffe005d81810 */ /* 0x000fe20007ffe0ff */
[----:B------:R-:W-:Y:S01]  /*f730*/  IMAD.SHL.U32 R5, R4, 0x8, RZ ;  /* 0x0000000804057824 */ /* 0x000fe200078e00ff */
[----:B------:R-:W1:Y:S01]  /*f740*/  SHFL.IDX PT, R31, R10, RZ, 0x181f ;  /* 0x00181fff0a1f7589 */ /* 0x000e6200000e0000 */
[----:B------:R-:W-:Y:S02]  /*f750*/  LOP3.LUT R9, R9, 0xfffffe00, RZ, 0xc0, !PT ;  /* 0xfffffe0009097812 */ /* 0x000fe400078ec0ff */
[----:B------:R-:W-:Y:S01]  /*f760*/  LOP3.LUT R0, R0, 0x7ffffc00, RZ, 0xc0, !PT ;  /* 0x7ffffc0000007812 */ /* 0x000fe200078ec0ff */
[----:B------:R2:W3:Y:S01]  /*f770*/  LDSM.16.M88.4 R12, [R217+0xa080] ;  /* 0x00a08000d90c783b */ /* 0x0004e20000000200 */
[----:B------:R-:W-:Y:S02]  /*f780*/  LOP3.LUT R5, R8, 0x8, R5, 0xf8, !PT ;  /* 0x0000000808057812 */ /* 0x000fe400078ef805 */
[----:B------:R-:W-:Y:S01]  /*f790*/  SHF.R.U32.HI R8, RZ, 0x3, R8 ;  /* 0x00000003ff087819 */ /* 0x000fe20000011608 */
[----:B------:R2:W4:Y:S01]  /*f7a0*/  LDSM.16.M88.4 R40, [R217+0xa880] ;  /* 0x00a88000d928783b */ /* 0x0005220000000200 */
[----:B------:R-:W-:-:S02]  /*f7b0*/  ISETP.GE.AND P1, PT, R3, c[0x0][0x1d4], PT ;  /* 0x0000750003007a0c */ /* 0x000fc40003f26270 */
[----:B------:R-:W-:Y:S01]  /*f7c0*/  LOP3.LUT R8, R5, R8, RZ, 0x3c, !PT ;  /* 0x0000000805087212 */ /* 0x000fe200078e3cff */
[----:B------:R2:W2:Y:S01]  /*f7d0*/  LDSM.16.M88.4 R20, [R217+0xb080] ;  /* 0x00b08000d914783b */ /* 0x0004a20000000200 */
[----:B------:R-:W-:Y:S02]  /*f7e0*/  ISETP.LT.OR P0, PT, R29, 0x1, P1 ;  /* 0x000000011d00780c */ /* 0x000fe40000f01670 */
[----:B------:R-:W-:Y:S01]  /*f7f0*/  IADD3 R0, R8, R9, R0 ;  /* 0x0000000908007210 */ /* 0x000fe20007ffe000 */
[----:B------:R2:W2:Y:S01]  /*f800*/  LDSM.16.M88.4 R48, [R216] ;  /* 0x00000000d830783b */ /* 0x0004a20000000200 */
[----:B------:R-:W-:Y:S02]  /*f810*/  LOP3.LUT R88, R88, 0xfffffff8, RZ, 0xc0, !PT ;  /* 0xfffffff858587812 */ /* 0x000fe400078ec0ff */
[C---:B------:R-:W-:Y:S01]  /*f820*/  LEA R218, R0.reuse, 0x10080, 0x1 ;  /* 0x0001008000da7811 */ /* 0x040fe200078e08ff */
[----:B------:R-:W-:Y:S01]  /*f830*/  IMAD.SHL.U32 R4, R0, 0x2, RZ ;  /* 0x0000000200047824 */ /* 0x000fe200078e00ff */
[----:B------:R2:W2:Y:S01]  /*f840*/  LDSM.16.M88.4 R36, [R216+0x800] ;  /* 0x00080000d824783b */ /* 0x0004a20000000200 */
[----:B------:R-:W-:Y:S01]  /*f850*/  SHF.R.S32.HI R84, RZ, 0x1f, R19 ;  /* 0x0000001fff547819 */ /* 0x000fe20000011413 */
[----:B------:R-:W-:Y:S01]  /*f860*/  IMAD.MOV.U32 R0, RZ, RZ, 0x20 ;  /* 0x00000020ff007424 */ /* 0x000fe200078e00ff */
[----:B------:R-:W-:Y:S01]  /*f870*/  SHF.R.S32.HI R11, RZ, 0x1f, R18 ;  /* 0x0000001fff0b7819 */ /* 0x000fe20000011412 */
[----:B------:R-:W-:Y:S01]  /*f880*/  IMAD R96, R221, 0x2, R218 ;  /* 0x00000002dd607824 */ /* 0x000fe200078e02da */
[----:B------:R2:W2:Y:S01]  /*f890*/  LDSM.16.M88.4 R24, [R216+0x1000] ;  /* 0x00100000d818783b */ /* 0x0004a20000000200 */
[----:B-1----:R-:W-:Y:S01]  /*f8a0*/  IMAD.WIDE R32, R3, 0x2, R30 ;  /* 0x0000000203207825 */ /* 0x002fe200078e021e */
[----:B------:R-:W-:-:S02]  /*f8b0*/  LEA.HI R84, R84, R19, RZ, 0x3 ;  /* 0x0000001354547211 */ /* 0x000fc400078f18ff */
[----:B------:R-:W1:Y:S01]  /*f8c0*/  LDSM.16.M88.4 R4, [R4+0x10080] ;  /* 0x010080000404783b */ /* 0x000e620000000200 */
[----:B------:R-:W-:Y:S01]  /*f8d0*/  IMAD.WIDE R34, R88, 0x2, R30 ;  /* 0x0000000258227825 */ /* 0x000fe200078e021e */
[----:B------:R-:W-:Y:S02]  /*f8e0*/  LOP3.LUT R84, R84, 0xfffffff8, RZ, 0xc0, !PT ;  /* 0xfffffff854547812 */ /* 0x000fe400078ec0ff */
[----:B------:R1:W1:Y:S01]  /*f8f0*/  LDSM.16.M88.4 R64, [R96] ;  /* 0x000000006040783b */ /* 0x0002620000000200 */
[----:B------:R-:W-:Y:S02]  /*f900*/  LEA.HI R238, R11, R18, RZ, 0x3 ;  /* 0x000000120bee7211 */ /* 0x000fe400078f18ff */
[----:B------:R-:W-:Y:S01]  /*f910*/  SEL R220, R0, 0xffffffe0, !P2 ;  /* 0xffffffe000dc7807 */ /* 0x000fe20005000000 */
[----:B------:R-:W-:Y:S01]  /*f920*/  @!PT LDS RZ, [RZ] ;  /* 0x00000000fffff984 */ /* 0x000fe20000000800 */
[----:B------:R-:W-:Y:S01]  /*f930*/  @!PT LDS RZ, [RZ] ;  /* 0x00000000fffff984 */ /* 0x000fe20000000800 */
[----:B------:R-:W-:Y:S01]  /*f940*/  @!PT LDS RZ, [RZ] ;  /* 0x00000000fffff984 */ /* 0x000fe20000000800 */
[----:B------:R5:W-:Y:S01]  /*f950*/  LDGSTS.E.BYPASS.LTC128B.128 [R235+0x4080], [R32.64], !P0 ;  /* 0x0408000020eb7fae */ /* 0x000be2000c101d50 */
[----:B------:R-:W-:Y:S02]  /*f960*/  ISETP.GE.AND P0, PT, R229, c[0x0][0x1d4], PT ;  /* 0x00007500e5007a0c */ /* 0x000fe40003f06270 */
[----:B------:R-:W-:-:S02]  /*f970*/  LOP3.LUT R238, R238, 0xfffffff8, RZ, 0xc0, !PT ;  /* 0xfffffff8eeee7812 */ /* 0x000fc400078ec0ff */
[----:B------:R-:W-:Y:S02]  /*f980*/  LOP3.LUT R2, R8, R9, RZ, 0xfc, !PT ;  /* 0x0000000908027212 */ /* 0x000fe400078efcff */
[----:B------:R-:W-:Y:S02]  /*f990*/  SHF.R.S32.HI R0, RZ, 0x1f, R3 ;  /* 0x0000001fff007819 */ /* 0x000fe40000011403 */
[----:B------:R-:W-:Y:S02]  /*f9a0*/  SHF.R.S32.HI R93, RZ, 0x1f, R88 ;  /* 0x0000001fff5d7819 */ /* 0x000fe40000011458 */
[----:B------:R-:W-:Y:S02]  /*f9b0*/  SHF.R.S32.HI R91, RZ, 0x1f, R84 ;  /* 0x0000001fff5b7819 */ /* 0x000fe40000011454 */
[----:B------:R-:W-:Y:S02]  /*f9c0*/  SHF.R.S32.HI R89, RZ, 0x1f, R238 ;  /* 0x0000001fff597819 */ /* 0x000fe400000114ee */
[----:B------:R-:W-:-:S02]  /*f9d0*/  @P0 LOP3.LUT R16, R16, 0x8, RZ, 0xfc, !PT ;  /* 0x0000000810100812 */ /* 0x000fc400078efcff */
[----:B------:R-:W-:Y:S02]  /*f9e0*/  ISETP.LT.OR P0, PT, R29, 0x1, P0 ;  /* 0x000000011d00780c */ /* 0x000fe40000701670 */
[----:B------:R-:W-:Y:S02]  /*f9f0*/  LOP3.LUT R16, R16, 0xfffffffb, RZ, 0xc0, !PT ;  /* 0xfffffffb10107812 */ /* 0x000fe400078ec0ff */
[C---:B------:R-:W-:Y:S02]  /*fa00*/  IADD3 R211, R216.reuse, 0x800, RZ ;  /* 0x00000800d8d37810 */ /* 0x040fe40007ffe0ff */
[----:B------:R-:W-:Y:S01]  /*fa10*/  IADD3 R210, R216, 0x1000, RZ ;  /* 0x00001000d8d27810 */ /* 0x000fe20007ffe0ff */
[----:B-----5:R-:W-:-:S06]  /*fa20*/  IMAD.WIDE R32, R84, 0x2, R30 ;  /* 0x0000000254207825 */ /* 0x020fcc00078e021e */
[----:B------:R1:W-:Y:S01]  /*fa30*/  LDGSTS.E.BYPASS.LTC128B.128 [R235+0x5880], [R34.64], !P0 ;  /* 0x0588000022eb7fae */ /* 0x0003e2000c101d50 */
[----:B------:R-:W-:Y:S01]  /*fa40*/  ISETP.GE.AND P0, PT, R19, c[0x0][0x1d4], PT ;  /* 0x0000750013007a0c */ /* 0x000fe20003f06270 */
[----:B------:R-:W-:-:S12]  /*fa50*/  IMAD.WIDE R30, R238, 0x2, R30 ;  /* 0x00000002ee1e7825 */ /* 0x000fd800078e021e */
[----:B------:R-:W-:Y:S02]  /*fa60*/  @P0 LOP3.LUT R16, R16, 0x4, RZ, 0xfc, !PT ;  /* 0x0000000410100812 */ /* 0x000fe400078efcff */
[----:B------:R-:W-:Y:S02]  /*fa70*/  ISETP.LT.OR P0, PT, R29, 0x1, P0 ;  /* 0x000000011d00780c */ /* 0x000fe40000701670 */
[----:B------:R-:W-:-:S11]  /*fa80*/  LOP3.LUT R16, R16, 0xfffffffd, RZ, 0xc0, !PT ;  /* 0xfffffffd10107812 */ /* 0x000fd600078ec0ff */
[----:B------:R1:W-:Y:S01]  /*fa90*/  LDGSTS.E.BYPASS.LTC128B.128 [R235+0x7080], [R32.64], !P0 ;  /* 0x0708000020eb7fae */ /* 0x0003e2000c101d50 */
[----:B------:R-:W-:-:S13]  /*faa0*/  ISETP.GE.AND P0, PT, R18, c[0x0][0x1d4], PT ;  /* 0x0000750012007a0c */ /* 0x000fda0003f06270 */
[----:B------:R-:W-:Y:S02]  /*fab0*/  @P0 LOP3.LUT R16, R16, 0x2, RZ, 0xfc, !PT ;  /* 0x0000000210100812 */ /* 0x000fe400078efcff */
[----:B------:R-:W-:Y:S02]  /*fac0*/  ISETP.LT.OR P0, PT, R29, 0x1, P0 ;  /* 0x000000011d00780c */ /* 0x000fe40000701670 */
[----:B------:R-:W-:-:S11]  /*fad0*/  LOP3.LUT R16, R16, 0xffffffdf, RZ, 0xc0, !PT ;  /* 0xffffffdf10107812 */ /* 0x000fd600078ec0ff */
[----:B------:R1:W-:Y:S01]  /*fae0*/  LDGSTS.E.BYPASS.LTC128B.128 [R235+0x8880], [R30.64], !P0 ;  /* 0x088800001eeb7fae */ /* 0x0003e2000c101d50 */
[----:B------:R-:W-:-:S13]  /*faf0*/  ISETP.GT.AND P0, PT, R224, 0x7f, PT ;  /* 0x0000007fe000780c */ /* 0x000fda0003f04270 */
[----:B------:R-:W-:Y:S01]  /*fb00*/  @P0 LOP3.LUT R16, R16, 0x20, RZ, 0xfc, !PT ;  /* 0x0000002010100812 */ /* 0x000fe200078efcff */
[----:B------:R-:W-:Y:S05]  /*fb10*/  @P0 BRA `(.L_x_935) ;  /* 0x0000019000000947 */ /* 0x000fea0003800000 */
[----:B--234-:R-:W-:Y:S05]  /*fb20*/  BRA.DIV ~URZ, `(.L_x_936) ;  /* 0x000089427f007947 */ /* 0x01cfea000b800000 */
[----:B-1----:R1:W2:Y:S04]  /*fb30*/  SHFL.IDX PT, R30, R10, 0x1, 0x181f ;  /* 0x00381f000a1e7f89 */ /* 0x0022a800000e0000 */
[----:B------:R1:W3:Y:S02]  /*fb40*/  SHFL.IDX PT, R9, R28, 0x1, 0x181f ;  /* 0x00381f001c097f89 */ /* 0x0002e400000e0000 */
.L_x_964:
[CC--:B---3--:R-:W-:Y:S02]  /*fb50*/  LEA R16, P0, R88.reuse, R9.reuse, 0x1 ;  /* 0x0000000958107211 */ /* 0x0c8fe400078008ff */
[----:B------:R-:W-:Y:S02]  /*fb60*/  ISETP.GE.AND P2, PT, R229, c[0x0][0x1d4], PT ;  /* 0x00007500e5007a0c */ /* 0x000fe40003f46270 */
[----:B--2---:R-:W-:Y:S02]  /*fb70*/  LEA.HI.X R17, R88, R30, R93, 0x1, P0 ;  /* 0x0000001e58117211 */ /* 0x004fe400000f0c5d */
[----:B-1----:R-:W-:-:S04]  /*fb80*/  LEA R10, P0, R84, R9, 0x1 ;  /* 0x00000009540a7211 */ /* 0x002fc800078008ff */
[----:B------:R-:W-:Y:S02]  /*fb90*/  LEA.HI.X R11, R84, R30, R91, 0x1, P0 ;  /* 0x0000001e540b7211 */ /* 0x000fe400000f0c5b */
[----:B------:R-:W-:-:S04]  /*fba0*/  LEA R32, P0, R3, R9, 0x1 ;  /* 0x0000000903207211 */ /* 0x000fc800078008ff */
[----:B------:R-:W-:Y:S02]  /*fbb0*/  LEA.HI.X R33, R3, R30, R0, 0x1, P0 ;  /* 0x0000001e03217211 */ /* 0x000fe400000f0c00 */
[----:B------:R-:W-:Y:S02]  /*fbc0*/  ISETP.LT.OR P0, PT, R29, 0x21, P1 ;  /* 0x000000211d00780c */ /* 0x000fe40000f01670 */
[----:B------:R-:W-:-:S11]  /*fbd0*/  ISETP.GE.AND P1, PT, R19, c[0x0][0x1d4], PT ;  /* 0x0000750013007a0c */ /* 0x000fd60003f26270 */
[----:B------:R-:W-:Y:S01]  /*fbe0*/  @!PT LDS RZ, [RZ] ;  /* 0x00000000fffff984 */ /* 0x000fe20000000800 */
[----:B------:R-:W-:Y:S01]  /*fbf0*/  @!PT LDS RZ, [RZ] ;  /* 0x00000000fffff984 */ /* 0x000fe20000000800 */
[----:B------:R-:W-:Y:S01]  /*fc00*/  @!PT LDS RZ, [RZ] ;  /* 0x00000000fffff984 */ /* 0x000fe20000000800 */
[----:B------:R1:W-:Y:S01]  /*fc10*/  LDGSTS.E.BYPASS.LTC128B.128 [R235+0x5080], [R32.64], !P0 ;  /* 0x0508000020eb7fae */ /* 0x0003e2000c101d50 */
[----:B------:R-:W-:-:S04]  /*fc20*/  LEA R8, P0, R238, R9, 0x1 ;  /* 0x00000009ee087211 */ /* 0x000fc800078008ff */
[----:B------:R-:W-:Y:S02]  /*fc30*/  LEA.HI.X R9, R238, R30, R89, 0x1, P0 ;  /* 0x0000001eee097211 */ /* 0x000fe400000f0c59 */
[----:B------:R-:W-:Y:S02]  /*fc40*/  ISETP.LT.OR P0, PT, R29, 0x21, P2 ;  /* 0x000000211d00780c */ /* 0x000fe40001701670 */
[----:B------:R-:W-:-:S11]  /*fc50*/  ISETP.GE.AND P2, PT, R18, c[0x0][0x1d4], PT ;  /* 0x0000750012007a0c */ /* 0x000fd60003f46270 */
[----:B------:R1:W-:Y:S01]  /*fc60*/  LDGSTS.E.BYPASS.LTC128B.128 [R235+0x6880], [R16.64], !P0 ;  /* 0x0688000010eb7fae */ /* 0x0003e2000c101d50 */
[----:B------:R-:W-:-:S13]  /*fc70*/  ISETP.LT.OR P0, PT, R29, 0x21, P1 ;  /* 0x000000211d00780c */ /* 0x000fda0000f01670 */
[----:B------:R1:W-:Y:S01]  /*fc80*/  LDGSTS.E.BYPASS.LTC128B.128 [R235+0x8080], [R10.64], !P0 ;  /* 0x080800000aeb7fae */ /* 0x0003e2000c101d50 */
[----:B------:R-:W-:-:S13]  /*fc90*/  ISETP.LT.OR P0, PT, R29, 0x21, P2 ;  /* 0x000000211d00780c */ /* 0x000fda0001701670 */
[----:B------:R1:W-:Y:S02]  /*fca0*/  LDGSTS.E.BYPASS.LTC128B.128 [R235+0x9880], [R8.64], !P0 ;  /* 0x0988000008eb7fae */ /* 0x0003e4000c101d50 */
.L_x_935:
[----:B--234-:R-:W-:Y:S05]  /*fcb0*/  BSYNC B0 ;  /* 0x0000000000007941 */ /* 0x01cfea0003800000 */
.L_x_934:
[----:B------:R-:W0:Y:S01]  /*fcc0*/  LDGDEPBAR ;  /* 0x00000000000079af */ /* 0x000e220000000000 */
[----:B------:R-:W-:Y:S02]  /*fcd0*/  WARPSYNC 0xffffffff ;  /* 0xffffffff00007948 */ /* 0x000fe40003800000 */
[C---:B-1----:R-:W-:Y:S01]  /*fce0*/  HMMA.16816.F32 R16, R4.reuse, R12, RZ ;  /* 0x0000000c0410723c */ /* 0x042fe200000018ff */
[C---:B------:R-:W-:Y:S01]  /*fcf0*/  LEA R94, R219.reuse, R218, 0x1 ;  /* 0x000000dadb5e7211 */ /* 0x040fe200078e08ff */
[----:B------:R-:W-:Y:S01]  /*fd00*/  LDSM.16.M88.4 R72, [R217+0xf080] ;  /* 0x00f08000d948783b */ /* 0x000fe20000000200 */
[C---:B------:R-:W-:Y:S02]  /*fd10*/  LEA R90, R220.reuse, R217, 0x1 ;  /* 0x000000d9dc5a7211 */ /* 0x040fe400078e08ff */
[----:B------:R-:W-:Y:S01]  /*fd20*/  LEA R92, R219, R96, 0x1 ;  /* 0x00000060db5c7211 */ /* 0x000fe200078e08ff */
[----:B------:R-:W-:Y:S01]  /*fd30*/  LDSM.16.M88.4 R8, [R94] ;  /* 0x000000005e08783b */ /* 0x000fe20000000200 */
[----:B------:R-:W-:Y:S01]  /*fd40*/  LEA R209, R220, R216, 0x1 ;  /* 0x000000d8dcd17211 */ /* 0x000fe200078e08ff */
[----:B------:R-:W-:Y:S01]  /*fd50*/  HMMA.16816.F32 R12, R4, R14, RZ ;  /* 0x0000000e040c723c */ /* 0x000fe200000018ff */
[----:B------:R-:W-:Y:S01]  /*fd60*/  ISETP.GE.AND P1, PT, R95, 0x31, PT ;  /* 0x000000315f00780c */ /* 0x000fe20003f26270 */
[----:B------:R-:W1:Y:S01]  /*fd70*/  LDSM.16.M88.4 R56, [R90+0xa080] ;  /* 0x00a080005a38783b */ /* 0x000e620000000200 */
[----:B------:R-:W-:-:S02]  /*fd80*/  IADD3 R208, R216, 0x1800, RZ ;  /* 0x00001800d8d07810 */ /* 0x000fc40007ffe0ff */
[C---:B------:R-:W-:Y:S01]  /*fd90*/  IADD3 R207, R216.reuse, 0x2000, RZ ;  /* 0x00002000d8cf7810 */ /* 0x040fe20007ffe0ff */
[----:B------:R-:W-:Y:S01]  /*fda0*/  LDSM.16.M88.4 R60, [R209] ;  /* 0x00000000d13c783b */ /* 0x000fe20000000200 */
[C---:B------:R-:W-:Y:S01]  /*fdb0*/  IADD3 R206, R216.reuse, 0x2800, RZ ;  /* 0x00002800d8ce7810 */ /* 0x040fe20007ffe0ff */
[----:B------:R-:W-:Y:S01]  /*fdc0*/  HMMA.16816.F32 R28, R4, R40, RZ ;  /* 0x00000028041c723c */ /* 0x000fe200000018ff */
[C---:B------:R-:W-:Y:S01]  /*fdd0*/  IADD3 R205, R216.reuse, 0x3000, RZ ;  /* 0x00003000d8cd7810 */ /* 0x040fe20007ffe0ff */
[----:B------:R-:W-:Y:S01]  /*fde0*/  LDSM.16.M88.4 R44, [R90+0xa880] ;  /* 0x00a880005a2c783b */ /* 0x000fe20000000200 */
[C---:B------:R-:W-:Y:S02]  /*fdf0*/  IADD3 R204, R216.reuse, 0x3800, RZ ;  /* 0x00003800d8cc7810 */ /* 0x040fe40007ffe0ff */
[C---:B------:R-:W-:Y:S01]  /*fe00*/  IADD3 R203, R216.reuse, 0x4000, RZ ;  /* 0x00004000d8cb7810 */ /* 0x040fe20007ffe0ff */
[----:B------:R-:W-:Y:S01]  /*fe10*/  LDSM.16.M88.4 R32, [R90+0xb080] ;  /* 0x00b080005a20783b */ /* 0x000fe20000000200 */
[C---:B------:R-:W-:Y:S01]  /*fe20*/  IADD3 R202, R216.reuse, 0x4800, RZ ;  /* 0x00004800d8ca7810 */ /* 0x040fe20007ffe0ff */
[----:B------:R-:W-:Y:S01]  /*fe30*/  HMMA.16816.F32 R16, R64, R48, R16 ;  /* 0x000000304010723c */ /* 0x000fe20000001810 */
[C---:B------:R-:W-:Y:S01]  /*fe40*/  IADD3 R201, R216.reuse, 0x5000, RZ ;  /* 0x00005000d8c97810 */ /* 0x040fe20007ffe0ff */
[----:B------:R-:W-:Y:S01]  /*fe50*/  LDSM.16.M88.4 R68, [R94+0x8000] ;  /* 0x008000005e44783b */ /* 0x000fe20000000200 */
[----:B------:R-:W-:-:S03]  /*fe60*/  IADD3 R200, R216, 0x5800, RZ ;  /* 0x00005800d8c87810 */ /* 0x000fc60007ffe0ff */
[----:B------:R-:W-:Y:S02]  /*fe70*/  LDSM.16.M88.4 R76, [R90+0xe080] ;  /* 0x00e080005a4c783b */ /* 0x000fe40000000200 */
[----:B------:R-:W-:Y:S02]  /*fe80*/  HMMA.16816.F32 R12, R64, R50, R12 ;  /* 0x00000032400c723c */ /* 0x000fe4000000180c */
[----:B------:R-:W-:Y:S06]  /*fe90*/  LDSM.16.M88.4 R48, [R217+0xb880] ;  /* 0x00b88000d930783b */ /* 0x000fec0000000200 */
[C---:B------:R-:W-:Y:S08]  /*fea0*/  HMMA.16816.F32 R40, R4.reuse, R42, RZ ;  /* 0x0000002a0428723c */ /* 0x040ff000000018ff */
[C---:B------:R-:W-:Y:S08]  /*feb0*/  HMMA.16816.F32 R52, R4.reuse, R20, RZ ;  /* 0x000000140434723c */ /* 0x040ff000000018ff */
[----:B------:R-:W-:Y:S01]  /*fec0*/  HMMA.16816.F32 R4, R4, R22, RZ ;  /* 0x000000160404723c */ /* 0x000fe200000018ff */
[----:B------:R-:W2:Y:S07]  /*fed0*/  LDSM.16.M88.4 R20, [R92] ;  /* 0x000000005c14783b */ /* 0x000eae0000000200 */
[C---:B-1----:R-:W-:Y:S08]  /*fee0*/  HMMA.16816.F32 R16, R8.reuse, R56, R16 ;  /* 0x000000380810723c */ /* 0x042ff00000001810 */
[----:B------:R-:W-:Y:S01]  /*fef0*/  HMMA.16816.F32 R12, R8, R58, R12 ;  /* 0x0000003a080c723c */ /* 0x000fe2000000180c */
[----:B------:R-:W-:Y:S07]  /*ff00*/  LDSM.16.M88.4 R56, [R216+0x1800] ;  /* 0x00180000d838783b */ /* 0x000fee0000000200 */
[C---:B------:R-:W-:Y:S08]  /*ff10*/  HMMA.16816.F32 R28, R64.reuse, R36, R28 ;  /* 0x00000024401c723c */ /* 0x040ff0000000181c */
[C---:B------:R-:W-:Y:S01]  /*ff20*/  HMMA.16816.F32 R40, R64.reuse, R38, R40 ;  /* 0x000000264028723c */ /* 0x040fe20000001828 */
[----:B------:R-:W-:Y:S07]  /*ff30*/  LDSM.16.M88.4 R36, [R209+0x800] ;  /* 0x00080000d124783b */ /* 0x000fee0000000200 */
[C---:B------:R-:W-:Y:S08]  /*ff40*/  HMMA.16816.F32 R52, R64.reuse, R24, R52 ;  /* 0x000000184034723c */ /* 0x040ff00000001834 */
[----:B------:R-:W-:Y:S01]  /*ff50*/  HMMA.16816.F32 R64, R64, R26, R4 ;  /* 0x0000001a4040723c */ /* 0x000fe20000001804 */
[----:B------:R-:W1:Y:S04]  /*ff60*/  LDSM.16.M88.4 R4, [R218+0x4000] ;  /* 0x00400000da04783b */ /* 0x000e680000000200 */
[----:B------:R-:W3:Y:S03]  /*ff70*/  LDSM.16.M88.4 R24, [R209+0x1000] ;  /* 0x00100000d118783b */ /* 0x000ee60000000200 */
[C---:B--2---:R-:W-:Y:S08]  /*ff80*/  HMMA.16816.F32 R16, R20.reuse, R60, R16 ;  /* 0x0000003c1410723c */ /* 0x044ff00000001810 */
[----:B------:R-:W-:Y:S01]  /*ff90*/  HMMA.16816.F32 R12, R20, R62, R12 ;  /* 0x0000003e140c723c */ /* 0x000fe2000000180c */
[----:B------:R-:W-:Y:S07]  /*ffa0*/  LDSM.16.M88.4 R60, [R90+0xb880] ;  /* 0x00b880005a3c783b */ /* 0x000fee0000000200 */
[C---:B------:R-:W-:Y:S08]  /*ffb0*/  HMMA.16816.F32 R28, R8.reuse, R44, R28 ;  /* 0x0000002c081c723c */ /* 0x040ff0000000181c */
[C---:B------:R-:W-:Y:S01]  /*ffc0*/  HMMA.16816.F32 R40, R8.reuse, R46, R40 ;  /* 0x0000002e0828723c */ /* 0x040fe20000001828 */
[----:B------:R-:W-:Y:S07]  /*ffd0*/  LDSM.16.M88.4 R44, [R217+0xc080] ;  /* 0x00c08000d92c783b */ /* 0x000fee0000000200 */
[C---:B------:R-:W-:Y:S08]  /*ffe0*/  HMMA.16816.F32 R52, R8.reuse, R32, R52 ;  /* 0x000000200834723c */ /* 0x040ff00000001834 */
[----:B------:R-:W-:Y:S01]  /*fff0*/  HMMA.16816.F32 R64, R8, R34, R64 ;  /* 0x000000220840723c */ /* 0x000fe20000001840 */
[----:B------:R-:W2:Y:S04]  /*10000*/  LDSM.16.M88.4 R8, [R96+0x4000] ;  /* 0x004000006008783b */ /* 0x000ea80000000200 */
[----:B------:R-:W4:Y:S03]  /*10010*/  LDSM.16.M88.4 R32, [R217+0xc880] ;  /* 0x00c88000d920783b */ /* 0x000f260000000200 */
[C---:B-1----:R-:W-:Y:S08]  /*10020*/  HMMA.16816.F32 R16, R4.reuse, R48, R16 ;  /* 0x000000300410723c */ /* 0x042ff00000001810 */
[----:B------:R-:W-:Y:S01]  /*10030*/  HMMA.16816.F32 R12, R4, R50, R12 ;  /* 0x00000032040c723c */ /* 0x000fe2000000180c */
[----:B------:R-:W-:Y:S07]  /*10040*/  LDSM.16.M88.4 R48, [R90+0xc080] ;  /* 0x00c080005a30783b */ /* 0x000fee0000000200 */
[C---:B------:R-:W-:Y:S08]  /*10050*/  HMMA.16816.F32 R28, R20.reuse, R36, R28 ;  /* 0x00000024141c723c */ /* 0x040ff0000000181c */
[C---:B------:R-:W-:Y:S01]  /*10060*/  HMMA.16816.F32 R40, R20.reuse, R38, R40 ;  /* 0x000000261428723c */ /* 0x040fe20000001828 */
[----:B------:R-:W-:Y:S07]  /*10070*/  LDSM.16.M88.4 R36, [R216+0x2000] ;  /* 0x00200000d824783b */ /* 0x000fee0000000200 */
[C---:B---3--:R-:W-:Y:S08]  /*10080*/  HMMA.16816.F32 R52, R20.reuse, R24, R52 ;  /* 0x000000181434723c */ /* 0x048ff00000001834 */
        /* <DEDUP_REMOVED lines=9> */
[C---:B----4-:R-:W-:Y:S08]  /*10120*/  HMMA.16816.F32 R52, R4.reuse, R32, R52 ;  /* 0x000000200434723c */ /* 0x050ff00000001834 */
[----:B------:R-:W-:Y:S01]  /*10130*/  HMMA.16816.F32 R64, R4, R34, R64 ;  /* 0x000000220440723c */ /* 0x000fe20000001840 */
[----:B------:R-:W-:Y:S04]  /*10140*/  LDSM.16.M88.4 R32, [R92+0x4000] ;  /* 0x004000005c20783b */ /* 0x000fe80000000200 */
[----:B------:R-:W2:Y:S03]  /*10150*/  LDSM.16.M88.4 R4, [R209+0x1800] ;  /* 0x00180000d104783b */ /* 0x000ea60000000200 */
        /* <DEDUP_REMOVED lines=8> */
[----:B------:R-:W-:Y:S04]  /*101e0*/  LDSM.16.M88.4 R24, [R218+0x8000] ;  /* 0x00800000da18783b */ /* 0x000fe80000000200 */
[----:B------:R-:W1:Y:S03]  /*101f0*/  LDSM.16.M88.4 R8, [R217+0xd080] ;  /* 0x00d08000d908783b */ /* 0x000e660000000200 */
        /* <DEDUP_REMOVED lines=9> */
[----:B------:R-:W3:Y:S03]  /*10290*/  LDSM.16.M88.4 R44, [R217+0xe080] ;  /* 0x00e08000d92c783b */ /* 0x000ee60000000200 */
        /* <DEDUP_REMOVED lines=9> */
[----:B------:R-:W4:Y:S03]  /*10330*/  LDSM.16.M88.4 R36, [R216+0x3800] ;  /* 0x00380000d824783b */ /* 0x000f260000000200 */
[C---:B--2---:R-:W-:Y:S08]  /*10340*/  HMMA.16816.F32 R16, R4.reuse, R20, R16 ;  /* 0x000000140410723c */ /* 0x044ff00000001810 */
[----:B------:R-:W-:Y:S01]  /*10350*/  HMMA.16816.F32 R12, R4, R22, R12 ;  /* 0x00000016040c723c */ /* 0x000fe2000000180c */
[----:B------:R-:W2:Y:S07]  /*10360*/  LDSM.16.M88.4 R20, [R209+0x3000] ;  /* 0x00300000d114783b */ /* 0x000eae0000000200 */
[C---:B------:R-:W-:Y:S08]  /*10370*/  HMMA.16816.F32 R28, R24.reuse, R48, R28 ;  /* 0x00000030181c723c */ /* 0x040ff0000000181c */
[C---:B------:R-:W-:Y:S01]  /*10380*/  HMMA.16816.F32 R40, R24.reuse, R50, R40 ;  /* 0x000000321828723c */ /* 0x040fe20000001828 */
[----:B------:R-:W-:Y:S07]  /*10390*/  LDSM.16.M88.4 R48, [R218+0xc000] ;  /* 0x00c00000da30783b */ /* 0x000fee0000000200 */
[C---:B---3--:R-:W-:Y:S08]  /*103a0*/  HMMA.16816.F32 R52, R24.reuse, R44, R52 ;  /* 0x0000002c1834723c */ /* 0x048ff00000001834 */
[----:B------:R-:W-:Y:S01]  /*103b0*/  HMMA.16816.F32 R64, R24, R46, R64 ;  /* 0x0000002e1840723c */ /* 0x000fe20000001840 */
[----:B------:R-:W3:Y:S04]  /*103c0*/  LDSM.16.M88.4 R24, [R90+0xd880] ;  /* 0x00d880005a18783b */ /* 0x000ee80000000200 */
[----:B------:R-:W-:Y:S03]  /*103d0*/  LDSM.16.M88.4 R44, [R216+0x4800] ;  /* 0x00480000d82c783b */ /* 0x000fe60000000200 */
[C---:B-1----:R-:W-:Y:S08]  /*103e0*/  HMMA.16816.F32 R16, R68.reuse, R32, R16 ;  /* 0x000000204410723c */ /* 0x042ff00000001810 */
[----:B------:R-:W-:Y:S01]  /*103f0*/  HMMA.16816.F32 R12, R68, R34, R12 ;  /* 0x00000022440c723c */ /* 0x000fe2000000180c */
[----:B------:R-:W-:Y:S07]  /*10400*/  LDSM.16.M88.4 R32, [R216+0x5000] ;  /* 0x00500000d820783b */ /* 0x000fee0000000200 */
[C---:B----4-:R-:W-:Y:S08]  /*10410*/  HMMA.16816.F32 R28, R4.reuse, R36, R28 ;  /* 0x00000024041c723c */ /* 0x050ff0000000181c */
        /* <DEDUP_REMOVED lines=8> */
[----:B------:R-:W-:Y:S07]  /*104a0*/  LDSM.16.M88.4 R20, [R90+0xe880] ;  /* 0x00e880005a14783b */ /* 0x000fee0000000200 */
[C---:B---3--:R-:W-:Y:S08]  /*104b0*/  HMMA.16816.F32 R28, R68.reuse, R24, R28 ;  /* 0x00000018441c723c */ /* 0x048ff0000000181c */
[C---:B------:R-:W-:Y:S01]  /*104c0*/  HMMA.16816.F32 R40, R68.reuse, R26, R40 ;  /* 0x0000001a4428723c */ /* 0x040fe20000001828 */
[----:B------:R-:W2:Y:S07]  /*104d0*/  LDSM.16.M88.4 R24, [R94+0xc000] ;  /* 0x00c000005e18783b */ /* 0x000eae0000000200 */
[----:B------:R-:W-:Y:S08]  /*104e0*/  HMMA.16816.F32 R52, R68, R76, R52 ;  /* 0x0000004c4434723c */ /* 0x000ff00000001834 */
[C---:B-1----:R-:W-:Y:S08]  /*104f0*/  HMMA.16816.F32 R16, R48.reuse, R4, R16 ;  /* 0x000000043010723c */ /* 0x042ff00000001810 */
[----:B------:R-:W-:Y:S01]  /*10500*/  HMMA.16816.F32 R12, R48, R6, R12 ;  /* 0x00000006300c723c */ /* 0x000fe2000000180c */
[----:B------:R-:W-:Y:S07]  /*10510*/  LDSM.16.M88.4 R4, [R209+0x4800] ;  /* 0x00480000d104783b */ /* 0x000fee0000000200 */
[----:B------:R-:W-:Y:S01]  /*10520*/  HMMA.16816.F32 R68, R68, R78, R64 ;  /* 0x0000004e4444723c */ /* 0x000fe20000001840 */
[----:B------:R-:W-:Y:S07]  /*10530*/  LDSM.16.M88.4 R64, [R90+0xf080] ;  /* 0x00f080005a40783b */ /* 0x000fee0000000200 */
[C---:B------:R-:W-:Y:S08]  /*10540*/  HMMA.16816.F32 R16, R36.reuse, R44, R16 ;  /* 0x0000002c2410723c */ /* 0x040ff00000001810 */
[----:B------:R-:W-:Y:S01]  /*10550*/  HMMA.16816.F32 R12, R36, R46, R12 ;  /* 0x0000002e240c723c */ /* 0x000fe2000000180c */
[----:B------:R-:W1:Y:S07]  /*10560*/  LDSM.16.M88.4 R44, [R217+0xf880] ;  /* 0x00f88000d92c783b */ /* 0x000e6e0000000200 */
[C---:B----4-:R-:W-:Y:S08]  /*10570*/  HMMA.16816.F32 R28, R60.reuse, R8, R28 ;  /* 0x000000083c1c723c */ /* 0x050ff0000000181c */
[C---:B------:R-:W-:Y:S01]  /*10580*/  HMMA.16816.F32 R40, R60.reuse, R10, R40 ;  /* 0x0000000a3c28723c */ /* 0x040fe20000001828 */
[----:B------:R-:W3:Y:S07]  /*10590*/  LDSM.16.M88.4 R8, [R92+0xc000] ;  /* 0x00c000005c08783b */ /* 0x000eee0000000200 */
[C---:B------:R-:W-:Y:S08]  /*105a0*/  HMMA.16816.F32 R52, R60.reuse, R56, R52 ;  /* 0x000000383c34723c */ /* 0x040ff00000001834 */
[----:B------:R-:W-:Y:S08]  /*105b0*/  HMMA.16816.F32 R68, R60, R58, R68 ;  /* 0x0000003a3c44723c */ /* 0x000ff00000001844 */
[C---:B--2---:R-:W-:Y:S08]  /*105c0*/  HMMA.16816.F32 R16, R24.reuse, R20, R16 ;  /* 0x000000141810723c */ /* 0x044ff00000001810 */
[----:B------:R-:W-:Y:S01]  /*105d0*/  HMMA.16816.F32 R12, R24, R22, R12 ;  /* 0x00000016180c723c */ /* 0x000fe2000000180c */
[----:B------:R-:W2:Y:S07]  /*105e0*/  LDSM.16.M88.4 R20, [R216+0x5800] ;  /* 0x00580000d814783b */ /* 0x000eae0000000200 */
[C---:B------:R-:W-:Y:S08]  /*105f0*/  HMMA.16816.F32 R28, R48.reuse, R72, R28 ;  /* 0x00000048301c723c */ /* 0x040ff0000000181c */
[C---:B------:R-:W-:Y:S08]  /*10600*/  HMMA.16816.F32 R40, R48.reuse, R74, R40 ;  /* 0x0000004a3028723c */ /* 0x040ff00000001828 */
[C---:B-1----:R-:W-:Y:S01]  /*10610*/  HMMA.16816.F32 R56, R48.reuse, R44, R52 ;  /* 0x0000002c3038723c */ /* 0x042fe20000001834 */
[----:B------:R-:W-:Y:S07]  /*10620*/  LDSM.16.M88.4 R52, [R209+0x5000] ;  /* 0x00500000d134783b */ /* 0x000fee0000000200 */
[----:B------:R-:W-:Y:S08]  /*10630*/  HMMA.16816.F32 R68, R48, R46, R68 ;  /* 0x0000002e3044723c */ /* 0x000ff00000001844 */
[C---:B---3--:R-:W-:Y:S08]  /*10640*/  HMMA.16816.F32 R16, R8.reuse, R4, R16 ;  /* 0x000000040810723c */ /* 0x048ff00000001810 */
[----:B------:R-:W-:Y:S01]  /*10650*/  HMMA.16816.F32 R12, R8, R6, R12 ;  /* 0x00000006080c723c */ /* 0x000fe2000000180c */
[----:B------:R-:W1:Y:S07]  /*10660*/  LDSM.16.M88.4 R4, [R90+0xf880] ;  /* 0x00f880005a04783b */ /* 0x000e6e0000000200 */
[C---:B------:R-:W-:Y:S08]  /*10670*/  HMMA.16816.F32 R28, R36.reuse, R32, R28 ;  /* 0x00000020241c723c */ /* 0x040ff0000000181c */
[----:B------:R-:W-:Y:S01]  /*10680*/  HMMA.16816.F32 R40, R36, R34, R40 ;  /* 0x000000222428723c */ /* 0x000fe20000001828 */
[----:B------:R-:W-:-:S02]  /*10690*/  FMUL.FTZ R16, R16, c[0x0][0x320] ;  /* 0x0000c80010107a20 */ /* 0x000fc40000410000 */
[----:B------:R-:W-:Y:S02]  /*106a0*/  FMUL.FTZ R33, R17, c[0x0][0x320] ;  /* 0x0000c80011217a20 */ /* 0x000fe40000410000 */
[----:B------:R3:W4:Y:S03]  /*106b0*/  MUFU.TANH R32, R16 ;  /* 0x0000001000207308 */ /* 0x0007260000002400 */
[C---:B--2---:R-:W-:Y:S01]  /*106c0*/  HMMA.16816.F32 R56, R36.reuse, R20, R56 ;  /* 0x000000142438723c */ /* 0x044fe20000001838 */
[----:B------:R-:W-:Y:S02]  /*106d0*/  FMUL.FTZ R12, R12, c[0x0][0x320] ;  /* 0x0000c8000c0c7a20 */ /* 0x000fe40000410000 */
[----:B------:R-:W-:Y:S02]  /*106e0*/  FMUL.FTZ R13, R13, c[0x0][0x320] ;  /* 0x0000c8000d0d7a20 */ /* 0x000fe40000410000 */
[----:B------:R-:W-:Y:S01]  /*106f0*/  FMUL.FTZ R14, R14, c[0x0][0x320] ;  /* 0x0000c8000e0e7a20 */ /* 0x000fe20000410000 */
[----:B------:R-:W2:Y:S01]  /*10700*/  MUFU.TANH R33, R33 ;  /* 0x0000002100217308 */ /* 0x000ea20000002400 */
[----:B------:R-:W-:Y:S01]  /*10710*/  FMUL.FTZ R20, R18, c[0x0][0x320] ;  /* 0x0000c80012147a20 */ /* 0x000fe20000410000 */
[----:B------:R-:W-:Y:S01]  /*10720*/  HMMA.16816.F32 R68, R36, R22, R68 ;  /* 0x000000162444723c */ /* 0x000fe20000001844 */
[----:B------:R-:W-:-:S02]  /*10730*/  FMUL.FTZ R21, R19, c[0x0][0x320] ;  /* 0x0000c80013157a20 */ /* 0x000fc40000410000 */
[----:B---3--:R-:W3:Y:S03]  /*10740*/  LDSM.16.M88.4 R16, [R209+0x5800] ;  /* 0x00580000d110783b */ /* 0x008ee60000000200 */
[----:B------:R-:W1:Y:S01]  /*10750*/  MUFU.TANH R20, R20 ;  /* 0x0000001400147308 */ /* 0x000e620000002400 */
[----:B------:R-:W-:-:S04]  /*10760*/  DEPBAR.LE SB0, 0x0 ;  /* 0x000080000000791a */ /* 0x000fc80000000000 */
[C---:B------:R-:W-:Y:S03]  /*10770*/  HMMA.16816.F32 R28, R24.reuse, R64, R28 ;  /* 0x00000040181c723c */ /* 0x040fe6000000181c */
[----:B------:R-:W2:Y:S05]  /*10780*/  MUFU.TANH R21, R21 ;  /* 0x0000001500157308 */ /* 0x000eaa0000002400 */
[C---:B------:R-:W-:Y:S03]  /*10790*/  HMMA.16816.F32 R40, R24.reuse, R66, R40 ;  /* 0x000000421828723c */ /* 0x040fe60000001828 */
[----:B------:R-:W2:Y:S05]  /*107a0*/  MUFU.TANH R12, R12 ;  /* 0x0000000c000c7308 */ /* 0x000eaa0000002400 */
[C---:B-1----:R-:W-:Y:S03]  /*107b0*/  HMMA.16816.F32 R56, R24.reuse, R4, R56 ;  /* 0x000000041838723c */ /* 0x042fe60000001838 */
[----:B------:R-:W1:Y:S04]  /*107c0*/  MUFU.TANH R13, R13 ;  /* 0x0000000d000d7308 */ /* 0x000e680000002400 */
[----:B------:R-:W-:Y:S01]  /*107d0*/  FMUL.FTZ R4, R15, c[0x0][0x320] ;  /* 0x0000c8000f047a20 */ /* 0x000fe20000410000 */
[----:B------:R-:W-:Y:S03]  /*107e0*/  HMMA.16816.F32 R68, R24, R6, R68 ;  /* 0x000000061844723c */ /* 0x000fe60000001844 */
[----:B------:R-:W1:Y:S05]  /*107f0*/  MUFU.TANH R14, R14 ;  /* 0x0000000e000e7308 */ /* 0x000e6a0000002400 */
[C---:B------:R-:W-:Y:S03]  /*10800*/  HMMA.16816.F32 R28, R8.reuse, R52, R28 ;  /* 0x00000034081c723c */ /* 0x040fe6000000181c */
[----:B------:R-:W1:Y:S05]  /*10810*/  MUFU.TANH R4, R4 ;  /* 0x0000000400047308 */ /* 0x000e6a0000002400 */
[C---:B------:R-:W-:Y:S08]  /*10820*/  HMMA.16816.F32 R40, R8.reuse, R54, R40 ;  /* 0x000000360828723c */ /* 0x040ff00000001828 */
[C---:B---3--:R-:W-:Y:S08]  /*10830*/  HMMA.16816.F32 R56, R8.reuse, R16, R56 ;  /* 0x000000100838723c */ /* 0x048ff00000001838 */
[----:B------:R-:W-:Y:S01]  /*10840*/  HMMA.16816.F32 R68, R8, R18, R68 ;  /* 0x000000120844723c */ /* 0x000fe20000001844 */
[----:B------:R-:W-:-:S02]  /*10850*/  FMUL.FTZ R15, R28, c[0x0][0x320] ;  /* 0x0000c8001c0f7a20 */ /* 0x000fc40000410000 */
[----:B------:R-:W-:Y:S02]  /*10860*/  FMUL.FTZ R5, R29, c[0x0][0x320] ;  /* 0x0000c8001d057a20 */ /* 0x000fe40000410000 */
[----:B------:R-:W-:Y:S02]  /*10870*/  FMUL.FTZ R6, R30, c[0x0][0x320] ;  /* 0x0000c8001e067a20 */ /* 0x000fe40000410000 */
[----:B------:R-:W-:Y:S01]  /*10880*/  FMUL.FTZ R31, R31, c[0x0][0x320] ;  /* 0x0000c8001f1f7a20 */ /* 0x000fe20000410000 */
[----:B------:R-:W3:Y:S01]  /*10890*/  MUFU.TANH R15, R15 ;  /* 0x0000000f000f7308 */ /* 0x000ee20000002400 */
        /* <DEDUP_REMOVED lines=12> */
[----:B------:R-:W-:Y:S02]  /*10960*/  FMUL.FTZ R70, R70, c[0x0][0x320] ;  /* 0x0000c80046467a20 */ /* 0x000fe40000410000 */
[----:B------:R-:W-:Y:S01]  /*10970*/  FMUL.FTZ R71, R71, c[0x0][0x320] ;  /* 0x0000c80047477a20 */ /* 0x000fe20000410000 */
[----:B------:R1:W1:Y:S08]  /*10980*/  MUFU.TANH R17, R31 ;  /* 0x0000001f00117308 */ /* 0x0002700000002400 */
[----:B------:R-:W1:Y:S08]  /*10990*/  MUFU.TANH R16, R16 ;  /* 0x0000001000107308 */ /* 0x000e700000002400 */
[----:B------:R-:W1:Y:S08]  /*109a0*/  MUFU.TANH R7, R7 ;  /* 0x0000000700077308 */ /* 0x000e700000002400 */
[----:B------:R-:W1:Y:S08]  /*109b0*/  MUFU.TANH R22, R22 ;  /* 0x0000001600167308 */ /* 0x000e700000002400 */
        /* <DEDUP_REMOVED lines=10> */
[----:B------:R-:W-:Y:S05]  /*10a60*/  @!P1 BRA `(.L_x_937) ;  /* 0x0000044000009947 */ /* 0x000fea0003800000 */
[----:B--234-:R-:W-:Y:S01]  /*10a70*/  ISETP.NE.AND P0, PT, R231, 0x1, PT ;  /* 0x00000001e700780c */ /* 0x01cfe20003f05270 */
[----:B------:R-:W-:Y:S01]  /*10a80*/  IMAD.MOV.U32 R233, RZ, RZ, RZ ;  /* 0x000000ffffe97224 */ /* 0x000fe200078e00ff */
[----:B------:R-:W-:-:S04]  /*10a90*/  IADD3 R234, R228, R85, R225 ;  /* 0x00000055e4ea7210 */ /* 0x000fc80007ffe0e1 */
[----:B------:R-:W-:-:S05]  /*10aa0*/  IADD3 R234, R234, -0x30, RZ ;  /* 0xffffffd0eaea7810 */ /* 0x000fca0007ffe0ff */
        /* <DEDUP_REMOVED lines=8> */
[----:B------:R-:W-:Y:S01]  /*10b30*/  IMAD.MOV R9, RZ, RZ, -R9 ;  /* 0x000000ffff097224 */ /* 0x000fe200078e0a09 */
[----:B------:R-:W-:Y:S01]  /*10b40*/  IADD3 R80, -R80, 0x30, RZ ;  /* 0x0000003050507810 */ /* 0x000fe20007ffe1ff */
[----:B------:R-:W-:Y:S01]  /*10b50*/  BSSY B0, `(.L_x_938) ;  /* 0x0000022000007945 */ /* 0x000fe20003800000 */
[----:B------:R-:W-:Y:S01]  /*10b60*/  ISETP.GE.AND P2, PT, R229, c[0x0][0x1d4], PT ;  /* 0x00007500e5007a0c */ /* 0x000fe20003f46270 */
[----:B------:R-:W-:-:S04]  /*10b70*/  IMAD R234, R9, c[0x0][0x2b8], R234 ;  /* 0x0000ae0009ea7a24 */ /* 0x000fc800078e02ea */
[----:B------:R-:W-:Y:S01]  /*10b80*/  IMAD.WIDE.U32 R10, R234, c[0x0][0x1e0], RZ ;  /* 0x00007800ea0a7a25 */ /* 0x000fe200078e00ff */
[----:B------:R-:W-:-:S03]  /*10b90*/  SHF.R.S32.HI R9, RZ, 0x1f, R234 ;  /* 0x0000001fff097819 */ /* 0x000fc600000114ea */
[----:B------:R-:W-:Y:S02]  /*10ba0*/  IMAD.MOV.U32 R24, RZ, RZ, R10 ;  /* 0x000000ffff187224 */ /* 0x000fe400078e000a */
[----:B------:R-:W-:-:S04]  /*10bb0*/  IMAD R9, R9, c[0x0][0x1e0], RZ ;  /* 0x0000780009097a24 */ /* 0x000fc800078e02ff */
[----:B------:R-:W-:-:S04]  /*10bc0*/  IMAD R9, R234, c[0x0][0x1e4], R9 ;  /* 0x00007900ea097a24 */ /* 0x000fc800078e0209 */
[----:B------:R-:W-:Y:S01]  /*10bd0*/  IMAD.IADD R25, R11, 0x1, R9 ;  /* 0x000000010b197824 */ /* 0x000fe200078e0209 */
[----:B--2---:R-:W-:-:S03]  /*10be0*/  SHF.R.S32.HI R9, RZ, 0x1f, R233 ;  /* 0x0000001fff097819 */ /* 0x004fc600000114e9 */
[----:B------:R-:W-:-:S04]  /*10bf0*/  IMAD.WIDE.U32 R18, R233, c[0x0][0x1f0], R24 ;  /* 0x00007c00e9127a25 */ /* 0x000fc800078e0018 */
[----:B------:R-:W-:Y:S01]  /*10c00*/  IMAD R10, R9, c[0x0][0x1f0], RZ ;  /* 0x00007c00090a7a24 */ /* 0x000fe200078e02ff */
[----:B------:R-:W-:-:S03]  /*10c10*/  IADD3 R9, P0, R86, R18, RZ ;  /* 0x0000001256097210 */ /* 0x000fc60007f1e0ff */
[----:B------:R-:W-:-:S05]  /*10c20*/  IMAD R10, R233, c[0x0][0x1f4], R10 ;  /* 0x00007d00e90a7a24 */ /* 0x000fca00078e020a */
[----:B------:R-:W-:Y:S02]  /*10c30*/  IADD3.X R18, R81, R19, R10, P0, !PT ;  /* 0x0000001351127210 */ /* 0x000fe400007fe40a */
[----:B------:R-:W-:-:S04]  /*10c40*/  LEA R10, P0, R9, c[0x0][0x1c8], 0x1 ;  /* 0x00007200090a7a11 */ /* 0x000fc800078008ff */
[----:B------:R-:W-:Y:S01]  /*10c50*/  LEA.HI.X R9, R9, c[0x0][0x1cc], R18, 0x1, P0 ;  /* 0x0000730009097a11 */ /* 0x000fe200000f0c12 */
[----:B------:R2:W3:Y:S01]  /*10c60*/  SHFL.IDX PT, R11, R10, RZ, 0x181f ;  /* 0x00181fff0a0b7589 */ /* 0x0004e200000e0000 */
[----:B------:R-:W-:-:S03]  /*10c70*/  ISETP.GE.AND P0, PT, R80, 0x1, PT ;  /* 0x000000015000780c */ /* 0x000fc60003f06270 */
[----:B------:R2:W4:Y:S10]  /*10c80*/  SHFL.IDX PT, R18, R9, RZ, 0x181f ;  /* 0x00181fff09127589 */ /* 0x00053400000e0000 */
[----:B------:R-:W-:Y:S05]  /*10c90*/  @!P0 BRA `(.L_x_939) ;  /* 0x000000d000008947 */ /* 0x000fea0003800000 */
[----:B---3--:R-:W-:-:S04]  /*10ca0*/  LEA R28, P0, R3, R11, 0x1 ;  /* 0x0000000b031c7211 */ /* 0x008fc800078008ff */
[----:B----4-:R-:W-:Y:S02]  /*10cb0*/  LEA.HI.X R29, R3, R18, R0, 0x1, P0 ;  /* 0x00000012031d7211 */ /* 0x010fe400000f0c00 */
        /* <DEDUP_REMOVED lines=9> */
[----:B-1----:R-:W-:-:S05]  /*10d50*/  LEA.HI.X R31, R238, R18, R89, 0x1, P0 ;  /* 0x00000012ee1f7211 */ /* 0x002fca00000f0c59 */
[----:B------:R3:W-:Y:S04]  /*10d60*/  LDGSTS.E.BYPASS.LTC128B.128 [R235+0xe880], [R30.64], !P4 ;  /* 0x0e8800001eeb7fae */ /* 0x0007e8000e101d50 */
.L_x_939:
[----:B------:R-:W-:Y:S05]  /*10d70*/  BSYNC B0 ;  /* 0x0000000000007941 */ /* 0x000fea0003800000 */
.L_x_938:
[----:B------:R-:W-:Y:S01]  /*10d80*/  ISETP.GE.AND P0, PT, R80, 0x21, PT ;  /* 0x000000215000780c */ /* 0x000fe20003f06270 */
[----:B--2---:R-:W2:Y:S01]  /*10d90*/  SHFL.IDX PT, R9, R9, 0x1, 0x181f ;  /* 0x00381f0009097f89 */ /* 0x004ea200000e0000 */
[----:B------:R-:W-:Y:S03]  /*10da0*/  BSSY B0, `(.L_x_937) ;  /* 0x0000010000007945 */ /* 0x000fe60003800000 */
[----:B---3--:R3:W4:Y:S08]  /*10db0*/  SHFL.IDX PT, R11, R10, 0x1, 0x181f ;  /* 0x00381f000a0b7f89 */ /* 0x00873000000e0000 */
[----:B------:R-:W-:Y:S05]  /*10dc0*/  @!P0 BRA `(.L_x_940) ;  /* 0x000000d000008947 */ /* 0x000fea0003800000 */
[----:B----4-:R-:W-:-:S04]  /*10dd0*/  LEA R18, P0, R3, R11, 0x1 ;  /* 0x0000000b03127211 */ /* 0x010fc800078008ff */
[----:B--2---:R-:W-:Y:S02]  /*10de0*/  LEA.HI.X R19, R3, R9, R0, 0x1, P0 ;  /* 0x0000000903137211 */ /* 0x004fe400000f0c00 */
[----:B------:R-:W-:-:S03]  /*10df0*/  LEA R24, P0, R88, R11, 0x1 ;  /* 0x0000000b58187211 */ /* 0x000fc600078008ff */
[----:B------:R-:W-:Y:S01]  /*10e00*/  @!PT LDS RZ, [RZ] ;  /* 0x00000000fffff984 */ /* 0x000fe20000000800 */
[----:B------:R2:W-:Y:S01]  /*10e10*/  LDGSTS.E.BYPASS.LTC128B.128 [R235+0xb080], [R18.64], !P6 ;  /* 0x0b08000012eb7fae */ /* 0x0005e2000f101d50 */
[----:B------:R-:W-:Y:S02]  /*10e20*/  LEA.HI.X R25, R88, R9, R93, 0x1, P0 ;  /* 0x0000000958197211 */ /* 0x000fe400000f0c5d */
[----:B------:R-:W-:-:S03]  /*10e30*/  LEA R26, P0, R84, R11, 0x1 ;  /* 0x0000000b541a7211 */ /* 0x000fc600078008ff */
[----:B------:R2:W-:Y:S01]  /*10e40*/  LDGSTS.E.BYPASS.LTC128B.128 [R235+0xc880], [R24.64], !P2 ;  /* 0x0c88000018eb7fae */ /* 0x0005e2000d101d50 */
[----:B------:R-:W-:Y:S02]  /*10e50*/  LEA.HI.X R27, R84, R9, R91, 0x1, P0 ;  /* 0x00000009541b7211 */ /* 0x000fe400000f0c5b */
[----:B---3--:R-:W-:-:S03]  /*10e60*/  LEA R10, P0, R238, R11, 0x1 ;  /* 0x0000000bee0a7211 */ /* 0x008fc600078008ff */
[----:B------:R2:W-:Y:S01]  /*10e70*/  LDGSTS.E.BYPASS.LTC128B.128 [R235+0xe080], [R26.64], !P5 ;  /* 0x0e0800001aeb7fae */ /* 0x0005e2000e901d50 */
[----:B------:R-:W-:-:S05]  /*10e80*/  LEA.HI.X R11, R238, R9, R89, 0x1, P0 ;  /* 0x00000009ee0b7211 */ /* 0x000fca00000f0c59 */
[----:B------:R2:W-:Y:S04]  /*10e90*/  LDGSTS.E.BYPASS.LTC128B.128 [R235+0xf880], [R10.64], !P4 ;  /* 0x0f8800000aeb7fae */ /* 0x0005e8000e101d50 */
.L_x_940:
[----:B------:R-:W-:Y:S05]  /*10ea0*/  BSYNC B0 ;  /* 0x0000000000007941 */ /* 0x000fea0003800000 */
.L_x_937:
[----:B--234-:R-:W-:Y:S01]  /*10eb0*/  LOP3.LUT R3, R82, 0xffffffe0, RZ, 0xc0, !PT ;  /* 0xffffffe052037812 */ /* 0x01cfe200078ec0ff */
[----:B------:R-:W-:Y:S01]  /*10ec0*/  IMAD.SHL.U32 R215, R2, 0x2, RZ ;  /* 0x0000000202d77824 */ /* 0x000fe200078e00ff */
[----:B------:R-:W0:Y:S03]  /*10ed0*/  LDGDEPBAR ;  /* 0x00000000000079af */ /* 0x000e260000000000 */
[----:B------:R-:W-:Y:S01]  /*10ee0*/  IMAD.IADD R3, R224, 0x1, -R3 ;  /* 0x00000001e0037824 */ /* 0x000fe200078e0a03 */
[----:B------:R-:W-:Y:S01]  /*10ef0*/  LDSM.16.MT88.4 R148, [R215+0x4080] ;  /* 0x00408000d794783b */ /* 0x000fe20000004200 */
[--C-:B------:R-:W-:Y:S02]  /*10f00*/  IMAD R214, R221, 0x2, R215.reuse ;  /* 0x00000002ddd67824 */ /* 0x100fe400078e02d7 */
[C---:B------:R-:W-:Y:S01]  /*10f10*/  IMAD R213, R219.reuse, 0x2, R215 ;  /* 0x00000002dbd57824 */ /* 0x040fe200078e02d7 */
[----:B------:R-:W-:Y:S01]  /*10f20*/  SHF.R.S32.HI R0, RZ, 0x1f, R3 ;  /* 0x0000001fff007819 */ /* 0x000fe20000011403 */
[----:B------:R-:W-:Y:S01]  /*10f30*/  IMAD R212, R219, 0x2, R214 ;  /* 0x00000002dbd47824 */ /* 0x000fe200078e02d6 */
[----:B------:R-:W-:Y:S02]  /*10f40*/  LDSM.16.MT88.4 R140, [R214+0x4080] ;  /* 0x00408000d68c783b */ /* 0x000fe40000004200 */
[----:B------:R-:W-:-:S02]  /*10f50*/  LEA.HI R0, R0, R3, RZ, 0x2 ;  /* 0x0000000300007211 */ /* 0x000fc400078f10ff */
[----:B------:R-:W-:Y:S02]  /*10f60*/  LDSM.16.MT88.4 R132, [R213+0x4080] ;  /* 0x00408000d584783b */ /* 0x000fe40000004200 */
[----:B------:R-:W-:Y:S02]  /*10f70*/  LOP3.LUT R0, R0, 0x7ffffffc, RZ, 0xc0, !PT ;  /* 0x7ffffffc00007812 */ /* 0x000fe400078ec0ff */
[----:B-1----:R-:W-:Y:S03]  /*10f80*/  LDSM.16.MT88.4 R40, [R215+0x5880] ;  /* 0x00588000d728783b */ /* 0x002fe60000004200 */
        /* <DEDUP_REMOVED lines=10> */
[----:B------:R-:W-:Y:S03]  /*11030*/  LDSM.16.MT88.4 R88, [R213+0x7080] ;  /* 0x00708000d558783b */ /* 0x000fe60000004200 */
[----:B------:R-:W-:Y:S01]  /*11040*/  FSEL R21, R21, -INF , P0 ;  /* 0xff80000015157808 */ /* 0x000fe20000000000 */
[----:B------:R-:W-:Y:S01]  /*11050*/  LDSM.16.MT88.4 R96, [R212+0x7080] ;  /* 0x00708000d460783b */ /* 0x000fe20000004200 */
[----:B------:R-:W-:Y:S02]  /*11060*/  FSEL R33, R33, -INF , P0 ;  /* 0xff80000021217808 */ /* 0x000fe40000000000 */
[----:B------:R-:W-:Y:S01]  /*11070*/  ISETP.GT.AND P0, PT, R83, 0x8, PT ;  /* 0x000000085300780c */ /* 0x000fe20003f04270 */
        /* <DEDUP_REMOVED lines=18> */
[----:B------:R-:W-:Y:S02]  /*111a0*/  FMNMX.FTZ R5, R32, R33, !PT ;  /* 0x0000002120057209 */ /* 0x000fe40007810000 */
[----:B------:R-:W-:Y:S02]  /*111b0*/  FSEL R17, R17, -INF , P0 ;  /* 0xff80000011117808 */ /* 0x000fe40000000000 */
[----:B------:R-:W-:-:S02]  /*111c0*/  FMNMX.FTZ R5, R12, R5, !PT ;  /* 0x000000050c057209 */ /* 0x000fc40007810000 */
[C---:B------:R-:W-:Y:S02]  /*111d0*/  ISETP.GT.AND P0, PT, R83.reuse, 0x18, PT ;  /* 0x000000185300780c */ /* 0x040fe40003f04270 */
[----:B------:R-:W-:Y:S02]  /*111e0*/  FMNMX.FTZ R5, R14, R5, !PT ;  /* 0x000000050e057209 */ /* 0x000fe40007810000 */
[----:B------:R-:W-:Y:S02]  /*111f0*/  FSEL R15, R22, -INF , P0 ;  /* 0xff800000160f7808 */ /* 0x000fe40000000000 */
[----:B------:R-:W-:Y:S02]  /*11200*/  FSEL R10, R16, -INF , P0 ;  /* 0xff800000100a7808 */ /* 0x000fe40000000000 */
[----:B------:R-:W-:Y:S02]  /*11210*/  ISETP.GT.AND P0, PT, R83, 0x19, PT ;  /* 0x000000195300780c */ /* 0x000fe40003f04270 */
[----:B------:R-:W-:-:S02]  /*11220*/  FMNMX.FTZ R5, R6, R5, !PT ;  /* 0x0000000506057209 */ /* 0x000fc40007810000 */
[----:B------:R-:W-:Y:S02]  /*11230*/  FSEL R13, R8, -INF , P0 ;  /* 0xff800000080d7808 */ /* 0x000fe40000000000 */
[----:B------:R-:W-:Y:S02]  /*11240*/  FSEL R8, R7, -INF , P0 ;  /* 0xff80000007087808 */ /* 0x000fe40000000000 */
[----:B------:R-:W-:Y:S02]  /*11250*/  FMNMX.FTZ R5, R4, R5, !PT ;  /* 0x0000000504057209 */ /* 0x000fe40007810000 */
[----:B------:R-:W-:Y:S02]  /*11260*/  ISETP.GT.AND P0, PT, R83, 0x20, PT ;  /* 0x000000205300780c */ /* 0x000fe40003f04270 */
[----:B------:R-:W-:Y:S02]  /*11270*/  FMNMX.FTZ R5, R10, R5, !PT ;  /* 0x000000050a057209 */ /* 0x000fe40007810000 */
[----:B------:R-:W-:-:S02]  /*11280*/  FSEL R181, R181, -INF , P0 ;  /* 0xff800000b5b57808 */ /* 0x000fc40000000000 */
[----:B------:R-:W-:Y:S02]  /*11290*/  FSEL R196, R196, -INF , P0 ;  /* 0xff800000c4c47808 */ /* 0x000fe40000000000 */
[----:B------:R-:W-:Y:S02]  /*112a0*/  ISETP.GT.AND P0, PT, R83, 0x21, PT ;  /* 0x000000215300780c */ /* 0x000fe40003f04270 */
[----:B------:R-:W-:Y:S02]  /*112b0*/  FMNMX.FTZ R5, R8, R5, !PT ;  /* 0x0000000508057209 */ /* 0x000fe40007810000 */
[----:B------:R-:W-:Y:S02]  /*112c0*/  FSEL R179, R179, -INF , P0 ;  /* 0xff800000b3b37808 */ /* 0x000fe40000000000 */
[----:B------:R-:W-:Y:S02]  /*112d0*/  FSEL R198, R198, -INF , P0 ;  /* 0xff800000c6c67808 */ /* 0x000fe40000000000 */
[----:B------:R-:W-:-:S02]  /*112e0*/  ISETP.GT.AND P0, PT, R83, 0x28, PT ;  /* 0x000000285300780c */ /* 0x000fc40003f04270 */
[----:B------:R-:W-:Y:S02]  /*112f0*/  FMNMX.FTZ R5, R196, R5, !PT ;  /* 0x00000005c4057209 */ /* 0x000fe40007810000 */
[----:B------:R-:W-:Y:S02]  /*11300*/  FSEL R177, R177, -INF , P0 ;  /* 0xff800000b1b17808 */ /* 0x000fe40000000000 */
[----:B------:R-:W-:Y:S02]  /*11310*/  FSEL R182, R182, -INF , P0 ;  /* 0xff800000b6b67808 */ /* 0x000fe40000000000 */
[----:B------:R-:W-:Y:S02]  /*11320*/  ISETP.GT.AND P0, PT, R83, 0x29, PT ;  /* 0x000000295300780c */ /* 0x000fe40003f04270 */
[----:B------:R-:W-:Y:S01]  /*11330*/  FMNMX.FTZ R5, R198, R5, !PT ;  /* 0x00000005c6057209 */ /* 0x000fe20007810000 */
[----:B------:R-:W-:Y:S01]  /*11340*/  LDSM.16.MT88.4 R80, [R214+0x7080] ;  /* 0x00708000d650783b */ /* 0x000fe20000004200 */
[----:B------:R-:W-:-:S02]  /*11350*/  FSEL R180, R180, -INF , P0 ;  /* 0xff800000b4b47808 */ /* 0x000fc40000000000 */
        /* <DEDUP_REMOVED lines=14> */
[----:B------:R-:W1:Y:S02]  /*11440*/  SHFL.BFLY PT, R0, R3, 0x1, 0x1f ;  /* 0x0c201f0003007f89 */ /* 0x000e6400000e0000 */
[----:B-1----:R-:W-:Y:S02]  /*11450*/  FMNMX.FTZ R0, R3, R0, !PT ;  /* 0x0000000003007209 */ /* 0x002fe40007810000 */
[----:B------:R-:W-:Y:S02]  /*11460*/  FMNMX.FTZ R3, R177, R16, !PT ;  /* 0x00000010b1037209 */ /* 0x000fe40007810000 */
[C---:B------:R-:W-:Y:S01]  /*11470*/  FSETP.NEU.FTZ.AND P0, PT, R0.reuse, -INF , PT ;  /* 0xff8000000000780b */ /* 0x040fe20003f1d000 */
[----:B------:R-:W-:Y:S01]  /*11480*/  FMUL.FTZ R183, R0, c[0x0][0x2d0] ;  /* 0x0000b40000b77a20 */ /* 0x000fe20000410000 */
[----:B------:R-:W-:-:S04]  /*11490*/  FMNMX.FTZ R3, R176, R3, !PT ;  /* 0x00000003b0037209 */ /* 0x000fc80007810000 */
[----:B------:R-:W-:Y:S01]  /*114a0*/  FSEL R183, R183, RZ, P0 ;  /* 0x000000ffb7b77208 */ /* 0x000fe20000000000 */
[----:B------:R-:W1:Y:S04]  /*114b0*/  SHFL.BFLY PT, R16, R3, 0x2, 0x1f ;  /* 0x0c401f0003107f89 */ /* 0x000e6800000e0000 */
[--C-:B------:R-:W-:Y:S02]  /*114c0*/  FFMA.FTZ R184, R32, c[0x0][0x2d0], -R183.reuse ;  /* 0x0000b40020b87a23 */ /* 0x100fe400000108b7 */
[--C-:B------:R-:W-:Y:S02]  /*114d0*/  FFMA.FTZ R157, R33, c[0x0][0x2d0], -R183.reuse ;  /* 0x0000b400219d7a23 */ /* 0x100fe400000108b7 */
[--C-:B------:R-:W-:Y:S01]  /*114e0*/  FFMA.FTZ R158, R12, c[0x0][0x2d0], -R183.reuse ;  /* 0x0000b4000c9e7a23 */ /* 0x100fe200000108b7 */
[----:B------:R-:W-:Y:S01]  /*114f0*/  LDSM.16.MT88.4 R32, [R212+0x4080] ;  /* 0x00408000d420783b */ /* 0x000fe20000004200 */
[--C-:B------:R-:W-:Y:S01]  /*11500*/  FFMA.FTZ R190, R6, c[0x0][0x2d0], -R183.reuse ;  /* 0x0000b40006be7a23 */ /* 0x100fe200000108b7 */
[----:B------:R-:W-:Y:S01]  /*11510*/  MUFU.EX2 R184, R184 ;  /* 0x000000b800b87308 */ /* 0x000fe20000000800 */
[----:B------:R-:W-:-:S02]  /*11520*/  FFMA.FTZ R189, R4, c[0x0][0x2d0], -R183 ;  /* 0x0000b40004bd7a23 */ /* 0x000fc400000108b7 */
[----:B------:R-:W-:Y:S01]  /*11530*/  LDSM.16.MT88.4 R4, [R212+0x8880] ;  /* 0x00888000d404783b */ /* 0x000fe20000004200 */
[--C-:B------:R-:W-:Y:S02]  /*11540*/  FFMA.FTZ R191, R10, c[0x0][0x2d0], -R183.reuse ;  /* 0x0000b4000abf7a23 */ /* 0x100fe400000108b7 */
[--C-:B------:R-:W-:Y:S02]  /*11550*/  FFMA.FTZ R188, R8, c[0x0][0x2d0], -R183.reuse ;  /* 0x0000b40008bc7a23 */ /* 0x100fe400000108b7 */
[----:B------:R-:W2:Y:S01]  /*11560*/  MUFU.EX2 R157, R157 ;  /* 0x0000009d009d7308 */ /* 0x000ea20000000800 */
[--C-:B------:R-:W-:Y:S02]  /*11570*/  FFMA.FTZ R197, R198, c[0x0][0x2d0], -R183.reuse ;  /* 0x0000b400c6c57a23 */ /* 0x100fe400000108b7 */
[--C-:B------:R-:W-:Y:S01]  /*11580*/  FFMA.FTZ R196, R196, c[0x0][0x2d0], -R183.reuse ;  /* 0x0000b400c4c47a23 */ /* 0x100fe200000108b7 */
[----:B-1----:R-:W-:Y:S01]  /*11590*/  FMNMX.FTZ R16, R3, R16, !PT ;  /* 0x0000001003107209 */ /* 0x002fe20007810000 */
[----:B------:R-:W-:-:S03]  /*115a0*/  FFMA.FTZ R3, R14, c[0x0][0x2d0], -R183 ;  /* 0x0000b4000e037a23 */ /* 0x000fc600000108b7 */
[----:B------:R-:W-:Y:S01]  /*115b0*/  MUFU.EX2 R158, R158 ;  /* 0x0000009e009e7308 */ /* 0x000fe20000000800 */
[--C-:B------:R-:W-:Y:S01]  /*115c0*/  FFMA.FTZ R199, R182, c[0x0][0x2d0], -R183.reuse ;  /* 0x0000b400b6c77a23 */ /* 0x100fe200000108b7 */
[----:B------:R-:W1:Y:S01]  /*115d0*/  SHFL.BFLY PT, R159, R16, 0x1, 0x1f ;  /* 0x0c201f00109f7f89 */ /* 0x000e6200000e0000 */
[----:B------:R-:W-:-:S05]  /*115e0*/  FFMA.FTZ R248, R180, c[0x0][0x2d0], -R183 ;  /* 0x0000b400b4f87a23 */ /* 0x000fca00000108b7 */
[----:B------:R-:W3:Y:S01]  /*115f0*/  MUFU.EX2 R3, R3 ;  /* 0x0000000300037308 */ /* 0x000ee20000000800 */
[----:B--2---:R-:W-:Y:S01]  /*11600*/  F2FP.PACK_AB R128, R157, R184 ;  /* 0x000000b89d80723e */ /* 0x004fe200000000ff */
[----:B------:R-:W-:-:S06]  /*11610*/  FADD.FTZ R157, R184, R157 ;  /* 0x0000009db89d7221 */ /* 0x000fcc0000010000 */
[----:B------:R-:W-:Y:S01]  /*11620*/  MUFU.EX2 R190, R190 ;  /* 0x000000be00be7308 */ /* 0x000fe20000000800 */
[----:B---3--:R-:W-:-:S07]  /*11630*/  F2FP.PACK_AB R130, R3, R158 ;  /* 0x0000009e0382723e */ /* 0x008fce00000000ff */
[----:B------:R-:W-:Y:S01]  /*11640*/  MUFU.EX2 R189, R189 ;  /* 0x000000bd00bd7308 */ /* 0x000fe20000000800 */
[----:B-1----:R-:W-:Y:S01]  /*11650*/  FMNMX.FTZ R159, R159, R16, !PT ;  /* 0x000000109f9f7209 */ /* 0x002fe20007810000 */
[----:B------:R-:W-:-:S03]  /*11660*/  FADD.FTZ R158, R158, R157 ;  /* 0x0000009d9e9e7221 */ /* 0x000fc60000010000 */
[C---:B------:R-:W-:Y:S01]  /*11670*/  FSETP.NEU.FTZ.AND P0, PT, R159.reuse, -INF , PT ;  /* 0xff8000009f00780b */ /* 0x040fe20003f1d000 */
[----:B------:R-:W-:Y:S02]  /*11680*/  FMUL.FTZ R178, R159, c[0x0][0x2d0] ;  /* 0x0000b4009fb27a20 */ /* 0x000fe40000410000 */
[----:B------:R-:W-:Y:S01]  /*11690*/  MUFU.EX2 R191, R191 ;  /* 0x000000bf00bf7308 */ /* 0x000fe20000000800 */
[----:B------:R-:W-:Y:S02]  /*116a0*/  FADD.FTZ R3, R3, R158 ;  /* 0x0000009e03037221 */ /* 0x000fe40000010000 */
[----:B------:R-:W-:-:S05]  /*116b0*/  FSEL R178, R178, RZ, P0 ;  /* 0x000000ffb2b27208 */ /* 0x000fca0000000000 */
[--C-:B------:R-:W-:Y:S01]  /*116c0*/  FFMA.FTZ R187, R20, c[0x0][0x2d0], -R178.reuse ;  /* 0x0000b40014bb7a23 */ /* 0x100fe200000108b2 */
[----:B------:R-:W-:Y:S01]  /*116d0*/  MUFU.EX2 R188, R188 ;  /* 0x000000bc00bc7308 */ /* 0x000fe20000000800 */
[--C-:B------:R-:W-:Y:S02]  /*116e0*/  FFMA.FTZ R186, R21, c[0x0][0x2d0], -R178.reuse ;  /* 0x0000b40015ba7a23 */ /* 0x100fe400000108b2 */
[--C-:B------:R-:W-:Y:S01]  /*116f0*/  FFMA.FTZ R185, R19, c[0x0][0x2d0], -R178.reuse ;  /* 0x0000b40013b97a23 */ /* 0x100fe200000108b2 */
[----:B------:R-:W-:Y:S01]  /*11700*/  LDSM.16.MT88.4 R20, [R214+0x7880] ;  /* 0x00788000d614783b */ /* 0x000fe20000004200 */
[--C-:B------:R-:W-:Y:S02]  /*11710*/  FFMA.FTZ R2, R11, c[0x0][0x2d0], -R178.reuse ;  /* 0x0000b4000b027a23 */ /* 0x100fe400000108b2 */
[--C-:B------:R-:W-:Y:S01]  /*11720*/  FFMA.FTZ R194, R9, c[0x0][0x2d0], -R178.reuse ;  /* 0x0000b40009c27a23 */ /* 0x100fe200000108b2 */
[----:B------:R-:W-:Y:S01]  /*11730*/  MUFU.EX2 R187, R187 ;  /* 0x000000bb00bb7308 */ /* 0x000fe20000000800 */
[----:B------:R-:W1:Y:S01]  /*11740*/  LDSM.16.MT88.4 R8, [R215+0x4880] ;  /* 0x00488000d708783b */ /* 0x000e620000004200 */
[----:B------:R-:W-:-:S02]  /*11750*/  FFMA.FTZ R193, R17, c[0x0][0x2d0], -R178 ;  /* 0x0000b40011c17a23 */ /* 0x000fc400000108b2 */
[--C-:B------:R-:W-:Y:S01]  /*11760*/  FFMA.FTZ R195, R15, c[0x0][0x2d0], -R178.reuse ;  /* 0x0000b4000fc37a23 */ /* 0x100fe200000108b2 */
[----:B------:R-:W2:Y:S01]  /*11770*/  LDSM.16.MT88.4 R16, [R214+0x4880] ;  /* 0x00488000d610783b */ /* 0x000ea20000004200 */
[--C-:B------:R-:W-:Y:S02]  /*11780*/  FFMA.FTZ R192, R13, c[0x0][0x2d0], -R178.reuse ;  /* 0x0000b4000dc07a23 */ /* 0x100fe400000108b2 */
[----:B------:R-:W3:Y:S01]  /*11790*/  MUFU.EX2 R186, R186 ;  /* 0x000000ba00ba7308 */ /* 0x000ee20000000800 */
[----:B------:R-:W4:Y:S01]  /*117a0*/  LDSM.16.MT88.4 R12, [R213+0x4880] ;  /* 0x00488000d50c783b */ /* 0x000f220000004200 */
[--C-:B------:R-:W-:Y:S02]  /*117b0*/  FFMA.FTZ R198, R181, c[0x0][0x2d0], -R178.reuse ;  /* 0x0000b400b5c67a23 */ /* 0x100fe400000108b2 */
[--C-:B------:R-:W-:Y:S01]  /*117c0*/  FFMA.FTZ R239, R179, c[0x0][0x2d0], -R178.reuse ;  /* 0x0000b400b3ef7a23 */ /* 0x100fe200000108b2 */
[----:B------:R-:W-:Y:S01]  /*117d0*/  LDSM.16.MT88.4 R180, [R215+0x6880] ;  /* 0x00688000d7b4783b */ /* 0x000fe20000004200 */
[----:B------:R-:W-:-:S02]  /*117e0*/  FFMA.FTZ R222, R177, c[0x0][0x2d0], -R178 ;  /* 0x0000b400b1de7a23 */ /* 0x000fc400000108b2 */
[----:B------:R-:W-:Y:S01]  /*117f0*/  MUFU.EX2 R185, R185 ;  /* 0x000000b900b97308 */ /* 0x000fe20000000800 */
[----:B------:R-:W-:Y:S02]  /*11800*/  FFMA.FTZ R247, R176, c[0x0][0x2d0], -R178 ;  /* 0x0000b400b0f77a23 */ /* 0x000fe400000108b2 */
[----:B------:R-:W-:Y:S05]  /*11810*/  LDSM.16.MT88.4 R176, [R213+0x6880] ;  /* 0x00688000d5b0783b */ /* 0x000fea0000004200 */
        /* <DEDUP_REMOVED lines=11> */
[----:B------:R-:W5:Y:S06]  /*118d0*/  MUFU.EX2 R192, R192 ;  /* 0x000000c000c07308 */ /* 0x000f6c0000000800 */
[C---:B------:R-:W-:Y:S02]  /*118e0*/  HMMA.16816.F32 R144, R128.reuse, R140, RZ ;  /* 0x0000008c8090723c */ /* 0x040fe400000018ff */
[----:B------:R-:W-:Y:S06]  /*118f0*/  MUFU.EX2 R196, R196 ;  /* 0x000000c400c47308 */ /* 0x000fec0000000800 */
[C---:B------:R-:W-:Y:S02]  /*11900*/  HMMA.16816.F32 R136, R128.reuse, R132, RZ ;  /* 0x000000848088723c */ /* 0x040fe400000018ff */
[----:B------:R-:W1:Y:S06]  /*11910*/  MUFU.EX2 R197, R197 ;  /* 0x000000c500c57308 */ /* 0x000e6c0000000800 */
        /* <DEDUP_REMOVED lines=33> */
[----:B------:R-:W-:Y:S01]  /*11b30*/  F2FP.PACK_AB R4, R189, R190 ;  /* 0x000000bebd04723e */ /* 0x000fe200000000ff */
[----:B------:R-:W-:Y:S01]  /*11b40*/  HMMA.16816.F32 R128, R128, R6, RZ ;  /* 0x000000068080723c */ /* 0x000fe200000018ff */
[----:B---3--:R-:W-:Y:S01]  /*11b50*/  F2FP.PACK_AB R5, R193, R194 ;  /* 0x000000c2c105723e */ /* 0x008fe200000000ff */
[----:B------:R-:W-:-:S02]  /*11b60*/  FADD.FTZ R190, R190, R3 ;  /* 0x00000003bebe7221 */ /* 0x000fc40000010000 */
[----:B------:R-:W-:Y:S02]  /*11b70*/  FADD.FTZ R194, R194, R185 ;  /* 0x000000b9c2c27221 */ /* 0x000fe40000010000 */
[----:B------:R-:W-:Y:S01]  /*11b80*/  FADD.FTZ R190, R189, R190 ;  /* 0x000000bebdbe7221 */ /* 0x000fe20000010000 */
[----:B------:R-:W-:Y:S01]  /*11b90*/  F2FP.PACK_AB R6, R188, R191 ;  /* 0x000000bfbc06723e */ /* 0x000fe200000000ff */
[----:B------:R-:W-:Y:S01]  /*11ba0*/  FADD.FTZ R194, R193, R194 ;  /* 0x000000c2c1c27221 */ /* 0x000fe20000010000 */
[----:B-----5:R-:W-:Y:S01]  /*11bb0*/  F2FP.PACK_AB R7, R192, R195 ;  /* 0x000000c3c007723e */ /* 0x020fe200000000ff */
[----:B------:R-:W-:Y:S02]  /*11bc0*/  FADD.FTZ R191, R191, R190 ;  /* 0x000000bebfbf7221 */ /* 0x000fe40000010000 */
[----:B------:R-:W-:Y:S02]  /*11bd0*/  FADD.FTZ R195, R195, R194 ;  /* 0x000000c2c3c37221 */ /* 0x000fe40000010000 */
[----:B------:R-:W-:-:S02]  /*11be0*/  FADD.FTZ R191, R188, R191 ;  /* 0x000000bfbcbf7221 */ /* 0x000fc40000010000 */
[----:B-1----:R-:W-:Y:S01]  /*11bf0*/  HMMA.16816.F32 R152, R4, R8, R152 ;  /* 0x000000080498723c */ /* 0x002fe20000001898 */
[----:B------:R-:W-:-:S07]  /*11c00*/  FADD.FTZ R195, R192, R195 ;  /* 0x000000c3c0c37221 */ /* 0x000fce0000010000 */
[C---:B------:R-:W-:Y:S01]  /*11c10*/  HMMA.16816.F32 R148, R4.reuse, R10, R148 ;  /* 0x0000000a0494723c */ /* 0x040fe20000001894 */
[----:B------:R-:W1:Y:S07]  /*11c20*/  LDSM.16.MT88.4 R8, [R212+0x6080] ;  /* 0x00608000d408783b */ /* 0x000e6e0000004200 */
[C---:B--2---:R-:W-:Y:S08]  /*11c30*/  HMMA.16816.F32 R144, R4.reuse, R16, R144 ;  /* 0x000000100490723c */ /* 0x044ff00000001890 */
[C---:B------:R-:W-:Y:S01]  /*11c40*/  HMMA.16816.F32 R140, R4.reuse, R18, R140 ;  /* 0x00000012048c723c */ /* 0x040fe2000000188c */
[----:B------:R-:W-:Y:S07]  /*11c50*/  LDSM.16.MT88.4 R16, [R213+0x7880] ;  /* 0x00788000d510783b */ /* 0x000fee0000004200 */
[C---:B----4-:R-:W-:Y:S08]  /*11c60*/  HMMA.16816.F32 R136, R4.reuse, R12, R136 ;  /* 0x0000000c0488723c */ /* 0x050ff00000001888 */
[C---:B------:R-:W-:Y:S01]  /*11c70*/  HMMA.16816.F32 R132, R4.reuse, R14, R132 ;  /* 0x0000000e0484723c */ /* 0x040fe20000001884 */
[----:B------:R-:W-:Y:S07]  /*11c80*/  LDSM.16.MT88.4 R12, [R212+0x7880] ;  /* 0x00788000d40c783b */ /* 0x000fee0000004200 */
[C---:B------:R-:W-:Y:S08]  /*11c90*/  HMMA.16816.F32 R44, R4.reuse, R164, R44 ;  /* 0x000000a4042c723c */ /* 0x040ff0000000182c */
        /* <DEDUP_REMOVED lines=14> */
[C---:B------:R-:W-:Y:S08]  /*11d80*/  HMMA.16816.F32 R28, R4.reuse, R172, R28 ;  /* 0x000000ac041c723c */ /* 0x040ff0000000181c */
[C---:B------:R-:W-:Y:S01]  /*11d90*/  HMMA.16816.F32 R32, R4.reuse, R174, R32 ;  /* 0x000000ae0420723c */ /* 0x040fe20000001820 */
[----:B------:R-:W-:Y:S07]  /*11da0*/  LDSM.16.MT88.4 R172, [R212+0x6880] ;  /* 0x00688000d4ac783b */ /* 0x000fee0000004200 */
[C---:B------:R-:W-:Y:S08]  /*11db0*/  HMMA.16816.F32 R36, R4.reuse, R168, R36 ;  /* 0x000000a80424723c */ /* 0x040ff00000001824 */
[C---:B------:R-:W-:Y:S01]  /*11dc0*/  HMMA.16816.F32 R40, R4.reuse, R170, R40 ;  /* 0x000000aa0428723c */ /* 0x040fe20000001828 */
[----:B------:R-:W-:Y:S07]  /*11dd0*/  LDSM.16.MT88.4 R168, [R215+0x8080] ;  /* 0x00808000d7a8783b */ /* 0x000fee0000004200 */
[C---:B------:R-:W-:Y:S08]  /*11de0*/  HMMA.16816.F32 R76, R4.reuse, R20, R76 ;  /* 0x00000014044c723c */ /* 0x040ff0000000184c */
[C---:B------:R-:W-:Y:S01]  /*11df0*/  HMMA.16816.F32 R80, R4.reuse, R22, R80 ;  /* 0x000000160450723c */ /* 0x040fe20000001850 */
[----:B------:R-:W5:Y:S07]  /*11e00*/  LDSM.16.MT88.4 R20, [R215+0x5080] ;  /* 0x00508000d714783b */ /* 0x000f6e0000004200 */
[C---:B------:R-:W-:Y:S08]  /*11e10*/  HMMA.16816.F32 R84, R4.reuse, R16, R84 ;  /* 0x000000100454723c */ /* 0x040ff00000001854 */
[C---:B------:R-:W-:Y:S01]  /*11e20*/  HMMA.16816.F32 R88, R4.reuse, R18, R88 ;  /* 0x000000120458723c */ /* 0x040fe20000001858 */
[----:B------:R-:W1:Y:S07]  /*11e30*/  LDSM.16.MT88.4 R16, [R213+0x5080] ;  /* 0x00508000d510783b */ /* 0x000e6e0000004200 */
[C---:B------:R-:W-:Y:S08]  /*11e40*/  HMMA.16816.F32 R92, R4.reuse, R12, R92 ;  /* 0x0000000c045c723c */ /* 0x040ff0000000185c */
[C---:B------:R-:W-:Y:S01]  /*11e50*/  HMMA.16816.F32 R96, R4.reuse, R14, R96 ;  /* 0x0000000e0460723c */ /* 0x040fe20000001860 */
[----:B------:R-:W1:Y:S07]  /*11e60*/  LDSM.16.MT88.4 R12, [R212+0x5080] ;  /* 0x00508000d40c783b */ /* 0x000e6e0000004200 */
[C---:B--2---:R-:W-:Y:S08]  /*11e70*/  HMMA.16816.F32 R108, R4.reuse, R164, R108 ;  /* 0x000000a4046c723c */ /* 0x044ff0000000186c */
[C---:B------:R-:W-:Y:S01]  /*11e80*/  HMMA.16816.F32 R112, R4.reuse, R166, R112 ;  /* 0x000000a60470723c */ /* 0x040fe20000001870 */
[----:B------:R-:W-:Y:S07]  /*11e90*/  LDSM.16.MT88.4 R164, [R214+0x8080] ;  /* 0x00808000d6a4783b */ /* 0x000fee0000004200 */
[C---:B---3--:R-:W-:Y:S08]  /*11ea0*/  HMMA.16816.F32 R116, R4.reuse, R160, R116 ;  /* 0x000000a00474723c */ /* 0x048ff00000001874 */
[C---:B------:R-:W-:Y:S01]  /*11eb0*/  HMMA.16816.F32 R120, R4.reuse, R162, R120 ;  /* 0x000000a20478723c */ /* 0x040fe20000001878 */
[----:B------:R-:W-:Y:S07]  /*11ec0*/  LDSM.16.MT88.4 R160, [R213+0x8080] ;  /* 0x00808000d5a0783b */ /* 0x000fee0000004200 */
[C---:B----4-:R-:W-:Y:S08]  /*11ed0*/  HMMA.16816.F32 R124, R4.reuse, R24, R124 ;  /* 0x00000018047c723c */ /* 0x050ff0000000187c */
[----:B------:R-:W-:Y:S01]  /*11ee0*/  HMMA.16816.F32 R128, R4, R26, R128 ;  /* 0x0000001a0480723c */ /* 0x000fe20000001880 */
[----:B------:R-:W-:Y:S06]  /*11ef0*/  LDSM.16.MT88.4 R24, [R212+0x8080] ;  /* 0x00808000d418783b */ /* 0x000fec0000004200 */
        /* <DEDUP_REMOVED lines=12> */
[----:B------:R-:W-:-:S03]  /*11fc0*/  FADD.FTZ R247, R247, R222 ;  /* 0x000000def7f77221 */ /* 0x000fc60000010000 */
[C---:B------:R-:W-:Y:S01]  /*11fd0*/  HMMA.16816.F32 R140, R4.reuse, R10, R140 ;  /* 0x0000000a048c723c */ /* 0x040fe2000000188c */
[----:B------:R-:W1:Y:S07]  /*11fe0*/  LDSM.16.MT88.4 R8, [R214+0x6880] ;  /* 0x00688000d608783b */ /* 0x000e6e0000004200 */
[C---:B-----5:R-:W-:Y:S08]  /*11ff0*/  HMMA.16816.F32 R152, R4.reuse, R20, R152 ;  /* 0x000000140498723c */ /* 0x060ff00000001898 */
        /* <DEDUP_REMOVED lines=25> */
[C---:B--2---:R-:W-:Y:S08]  /*12190*/  HMMA.16816.F32 R100, R4.reuse, R20, R100 ;  /* 0x000000140464723c */ /* 0x044ff00000001864 */
[C---:B------:R-:W-:Y:S08]  /*121a0*/  HMMA.16816.F32 R104, R4.reuse, R22, R104 ;  /* 0x000000160468723c */ /* 0x040ff00000001868 */
[C---:B---3--:R-:W-:Y:S08]  /*121b0*/  HMMA.16816.F32 R108, R4.reuse, R16, R108 ;  /* 0x00000010046c723c */ /* 0x048ff0000000186c */
[C---:B------:R-:W-:Y:S08]  /*121c0*/  HMMA.16816.F32 R112, R4.reuse, R18, R112 ;  /* 0x000000120470723c */ /* 0x040ff00000001870 */
[C---:B----4-:R-:W-:Y:S08]  /*121d0*/  HMMA.16816.F32 R116, R4.reuse, R12, R116 ;  /* 0x0000000c0474723c */ /* 0x050ff00000001874 */
[C---:B------:R-:W-:Y:S08]  /*121e0*/  HMMA.16816.F32 R120, R4.reuse, R14, R120 ;  /* 0x0000000e0478723c */ /* 0x040ff00000001878 */
[C---:B-1----:R-:W-:Y:S08]  /*121f0*/  HMMA.16816.F32 R124, R4.reuse, R8, R124 ;  /* 0x00000008047c723c */ /* 0x042ff0000000187c */
[----:B------:R-:W-:Y:S01]  /*12200*/  HMMA.16816.F32 R128, R4, R10, R128 ;  /* 0x0000000a0480723c */ /* 0x000fe20000001880 */
[----:B------:R-:W-:Y:S07]  /*12210*/  @!P1 BRA `(.L_x_941) ;  /* 0x0000306000009947 */ /* 0x000fee0003800000 */
[----:B------:R-:W1:Y:S01]  /*12220*/  S2R R3, SR_TID.X ;  /* 0x0000000000037919 */ /* 0x000e620000002100 */
[----:B------:R-:W-:-:S02]  /*12230*/  IADD3 R246, R156, -0x2, RZ ;  /* 0xfffffffe9cf67810 */ /* 0x000fc40007ffe0ff */
[----:B-1----:R-:W-:-:S04]  /*12240*/  SHF.R.S32.HI R2, RZ, 0x1f, R3 ;  /* 0x0000001fff027819 */ /* 0x002fc80000011403 */
[----:B------:R-:W-:-:S04]  /*12250*/  LEA.HI R239, R2, R3, RZ, 0x3 ;  /* 0x0000000302ef7211 */ /* 0x000fc800078f18ff */
[----:B------:R-:W-:Y:S02]  /*12260*/  LOP3.LUT R2, R239, 0xfffffff8, RZ, 0xc0, !PT ;  /* 0xfffffff8ef027812 */ /* 0x000fe400078ec0ff */
[----:B------:R-:W-:-:S03]  /*12270*/  SHF.R.S32.HI R239, RZ, 0x3, R239 ;  /* 0x00000003ffef7819 */ /* 0x000fc600000114ef */
[----:B------:R-:W-:Y:S01]  /*12280*/  IMAD.IADD R2, R3, 0x1, -R2 ;  /* 0x0000000103027824 */ /* 0x000fe200078e0a02 */
[----:B------:R-:W-:-:S03]  /*12290*/  IADD3 R239, -R239, 0x30, RZ ;  /* 0x00000030efef7810 */ /* 0x000fc60007ffe1ff */
[----:B------:R-:W-:-:S05]  /*122a0*/  IMAD.SHL.U32 R241, R2, 0x8, RZ ;  /* 0x0000000802f17824 */ /* 0x000fca00078e00ff */
[C---:B------:R-:W-:Y:S02]  /*122b0*/  IADD3 R4, R241.reuse, 0x40, RZ ;  /* 0x00000040f1047810 */ /* 0x040fe40007ffe0ff */
[----:B------:R-:W-:Y:S02]  /*122c0*/  IADD3 R2, R241, 0x80, RZ ;  /* 0x00000080f1027810 */ /* 0x000fe40007ffe0ff */
[----:B------:R-:W-:Y:S02]  /*122d0*/  SHF.R.S32.HI R243, RZ, 0x1f, R4 ;  /* 0x0000001ffff37819 */ /* 0x000fe40000011404 */
[----:B------:R-:W-:Y:S02]  /*122e0*/  SHF.R.S32.HI R245, RZ, 0x1f, R2 ;  /* 0x0000001ffff57819 */ /* 0x000fe40000011402 */
[----:B------:R-:W-:Y:S02]  /*122f0*/  LEA.HI R243, R243, R4, RZ, 0x3 ;  /* 0x00000004f3f37211 */ /* 0x000fe400078f18ff */
[----:B------:R-:W-:-:S02]  /*12300*/  LEA.HI R245, R245, R2, RZ, 0x3 ;  /* 0x00000002f5f57211 */ /* 0x000fc400078f18ff */
[----:B------:R-:W-:Y:S02]  /*12310*/  LOP3.LUT R243, R243, 0xfffffff8, RZ, 0xc0, !PT ;  /* 0xfffffff8f3f37812 */ /* 0x000fe400078ec0ff */
[----:B------:R-:W-:Y:S02]  /*12320*/  LOP3.LUT R245, R245, 0xfffffff8, RZ, 0xc0, !PT ;  /* 0xfffffff8f5f57812 */ /* 0x000fe400078ec0ff */
[----:B------:R-:W-:Y:S02]  /*12330*/  SHF.R.S32.HI R240, RZ, 0x1f, R241 ;  /* 0x0000001ffff07819 */ /* 0x000fe400000114f1 */
[----:B------:R-:W-:Y:S02]  /*12340*/  SHF.R.S32.HI R242, RZ, 0x1f, R243 ;  /* 0x0000001ffff27819 */ /* 0x000fe400000114f3 */
[----:B------:R-:W-:Y:S02]  /*12350*/  SHF.R.S32.HI R244, RZ, 0x1f, R245 ;  /* 0x0000001ffff47819 */ /* 0x000fe400000114f5 */
[C---:B------:R-:W-:Y:S01]  /*12360*/  SHF.L.U64.HI R240, R241.reuse, 0x1, R240 ;  /* 0x00000001f1f07819 */ /* 0x040fe200000102f0 */
[----:B------:R-:W-:Y:S01]  /*12370*/  IMAD.SHL.U32 R241, R241, 0x2, RZ ;  /* 0x00000002f1f17824 */ /* 0x000fe200078e00ff */
[C---:B------:R-:W-:Y:S01]  /*12380*/  SHF.L.U64.HI R242, R243.reuse, 0x1, R242 ;  /* 0x00000001f3f27819 */ /* 0x040fe200000102f2 */
[----:B------:R-:W-:Y:S01]  /*12390*/  IMAD.SHL.U32 R243, R243, 0x2, RZ ;  /* 0x00000002f3f37824 */ /* 0x000fe200078e00ff */
[C---:B------:R-:W-:Y:S01]  /*123a0*/  SHF.L.U64.HI R244, R245.reuse, 0x1, R244 ;  /* 0x00000001f5f47819 */ /* 0x040fe200000102f4 */
[----:B------:R-:W-:-:S02]  /*123b0*/  IMAD.SHL.U32 R245, R245, 0x2, RZ ;  /* 0x00000002f5f57824 */ /* 0x000fc400078e00ff */
.L_x_946:
[----:B------:R-:W-:Y:S01]  /*123c0*/  SHF.R.S32.HI R5, RZ, 0x1f, R234 ;  /* 0x0000001fff057819 */ /* 0x000fe200000114ea */
[C---:B------:R-:W-:Y:S01]  /*123d0*/  IMAD.WIDE.U32 R8, R234.reuse, c[0x0][0x208], RZ ;  /* 0x00008200ea087a25 */ /* 0x040fe200078e00ff */
[----:B------:R-:W-:Y:S01]  /*123e0*/  SHF.R.S32.HI R249, RZ, 0x1f, R223 ;  /* 0x0000001ffff97819 */ /* 0x000fe200000114df */
[----:B------:R-:W-:Y:S04]  /*123f0*/  DEPBAR.LE SB0, 0x0 ;  /* 0x000080000000791a */ /* 0x000fe80000000000 */
[----:B------:R-:W-:Y:S01]  /*12400*/  BAR.SYNC.DEFER_BLOCKING 0x0 ;  /* 0x0000000000007b1d */ /* 0x000fe20000010000 */
[----:B------:R-:W-:Y:S01]  /*12410*/  IMAD R5, R5, c[0x0][0x208], RZ ;  /* 0x0000820005057a24 */ /* 0x000fe200078e02ff */
[----:B------:R-:W-:Y:S01]  /*12420*/  SHF.R.S32.HI R6, RZ, 0x1f, R233 ;  /* 0x0000001fff067819 */ /* 0x000fe200000114e9 */
[----:B------:R-:W-:Y:S01]  /*12430*/  IMAD.WIDE.U32 R10, R223, c[0x0][0x210], RZ ;  /* 0x00008400df0a7a25 */ /* 0x000fe200078e00ff */
[----:B------:R-:W-:Y:S02]  /*12440*/  ISETP.GE.AND P1, PT, R229, c[0x0][0x1d4], PT ;  /* 0x00007500e5007a0c */ /* 0x000fe40003f26270 */
[----:B------:R-:W-:Y:S01]  /*12450*/  SHF.R.S32.HI R251, RZ, 0x1f, R238 ;  /* 0x0000001ffffb7819 */ /* 0x000fe200000114ee */
[----:B------:R-:W-:Y:S01]  /*12460*/  IMAD R5, R234, c[0x0][0x20c], R5 ;  /* 0x00008300ea057a24 */ /* 0x000fe200078e0205 */
[----:B------:R-:W-:Y:S01]  /*12470*/  MOV R3, R0 ;  /* 0x0000000000037202 */ /* 0x000fe20000000f00 */
[----:B------:R-:W-:Y:S02]  /*12480*/  IMAD R6, R6, c[0x0][0x218], RZ ;  /* 0x0000860006067a24 */ /* 0x000fe400078e02ff */
[----:B------:R-:W-:Y:S02]  /*12490*/  IMAD.IADD R9, R9, 0x1, R5 ;  /* 0x0000000109097824 */ /* 0x000fe400078e0205 */
[----:B------:R-:W-:Y:S02]  /*124a0*/  IMAD R5, R249, c[0x0][0x210], RZ ;  /* 0x00008400f9057a24 */ /* 0x000fe400078e02ff */
[----:B------:R-:W-:Y:S04]  /*124b0*/  IMAD.WIDE.U32 R8, R233, c[0x0][0x218], R8 ;  /* 0x00008600e9087a25 */ /* 0x000fe800078e0008 */
[----:B------:R-:W-:Y:S01]  /*124c0*/  IMAD R5, R223, c[0x0][0x214], R5 ;  /* 0x00008500df057a24 */ /* 0x000fe200078e0205 */
[----:B------:R-:W-:Y:S01]  /*124d0*/  IADD3 R4, P0, R10, R8, RZ ;  /* 0x000000080a047210 */ /* 0x000fe20007f1e0ff */
[----:B------:R-:W-:Y:S02]  /*124e0*/  IMAD R6, R233, c[0x0][0x21c], R6 ;  /* 0x00008700e9067a24 */ /* 0x000fe400078e0206 */
[----:B------:R-:W-:Y:S01]  /*124f0*/  IMAD.IADD R5, R11, 0x1, R5 ;  /* 0x000000010b057824 */ /* 0x000fe200078e0205 */
[----:B------:R-:W-:Y:S01]  /*12500*/  LDSM.16.M88.4 R160, [R218] ;  /* 0x00000000daa0783b */ /* 0x000fe20000000200 */
[----:B------:R-:W-:Y:S01]  /*12510*/  IMAD R158, R221, 0x2, R218 ;  /* 0x00000002dd9e7824 */ /* 0x000fe200078e02da */
[----:B------:R-:W-:Y:S01]  /*12520*/  ULDC.64 UR4, c[0x0][0x118] ;  /* 0x0000460000047ab9 */ /* 0x000fe20000000a00 */
[----:B------:R-:W-:Y:S01]  /*12530*/  BSSY B0, `(.L_x_942) ;  /* 0x0000031000007945 */ /* 0x000fe20003800000 */
[----:B------:R-:W-:Y:S01]  /*12540*/  LDSM.16.M88.4 R164, [R217+0xa080] ;  /* 0x00a08000d9a4783b */ /* 0x000fe20000000200 */
[----:B------:R-:W-:Y:S02]  /*12550*/  IADD3.X R5, R5, R9, R6, P0, !PT ;  /* 0x0000000905057210 */ /* 0x000fe400007fe406 */
[C---:B------:R-:W-:Y:S01]  /*12560*/  LEA R2, P0, R4.reuse, c[0x0][0x1f8], 0x1 ;  /* 0x00007e0004027a11 */ /* 0x040fe200078008ff */
[----:B------:R-:W-:Y:S03]  /*12570*/  LDSM.16.M88.4 R168, [R217+0xa880] ;  /* 0x00a88000d9a8783b */ /* 0x000fe60000000200 */
[----:B------:R-:W-:Y:S01]  /*12580*/  LEA.HI.X R10, R4, c[0x0][0x1fc], R5, 0x1, P0 ;  /* 0x00007f00040a7a11 */ /* 0x000fe200000f0c05 */
[----:B------:R-:W-:Y:S04]  /*12590*/  LDSM.16.M88.4 R24, [R217+0xb080] ;  /* 0x00b08000d918783b */ /* 0x000fe80000000200 */
[----:B------:R-:W1:Y:S04]  /*125a0*/  SHFL.IDX PT, R4, R2, RZ, 0x181f ;  /* 0x00181fff02047589 */ /* 0x000e6800000e0000 */
[----:B------:R-:W-:Y:S04]  /*125b0*/  LDSM.16.M88.4 R172, [R158] ;  /* 0x000000009eac783b */ /* 0x000fe80000000200 */
[----:B------:R-:W2:Y:S04]  /*125c0*/  SHFL.IDX PT, R5, R10, RZ, 0x181f ;  /* 0x00181fff0a057589 */ /* 0x000ea800000e0000 */
[----:B------:R3:W4:Y:S04]  /*125d0*/  LDSM.16.M88.4 R176, [R216] ;  /* 0x00000000d8b0783b */ /* 0x0007280000000200 */
[----:B------:R3:W3:Y:S04]  /*125e0*/  LDSM.16.M88.4 R180, [R211] ;  /* 0x00000000d3b4783b */ /* 0x0006e80000000200 */
[----:B------:R3:W3:Y:S01]  /*125f0*/  LDSM.16.M88.4 R184, [R210] ;  /* 0x00000000d2b8783b */ /* 0x0006e20000000200 */
[C---:B-1----:R-:W-:Y:S05]  /*12600*/  IADD3 R12, P0, R4.reuse, R241, RZ ;  /* 0x000000f1040c7210 */ /* 0x042fea0007f1e0ff */
[C---:B--2---:R-:W-:Y:S01]  /*12610*/  IMAD.X R13, R5.reuse, 0x1, R240, P0 ;  /* 0x00000001050d7824 */ /* 0x044fe200000e06f0 */
[C---:B------:R-:W-:Y:S04]  /*12620*/  IADD3 R8, P0, R4.reuse, R243, RZ ;  /* 0x000000f304087210 */ /* 0x040fe80007f1e0ff */
[----:B------:R-:W-:Y:S01]  /*12630*/  @!PT LDS RZ, [RZ] ;  /* 0x00000000fffff984 */ /* 0x000fe20000000800 */
[----:B------:R-:W-:Y:S01]  /*12640*/  @!PT LDS RZ, [RZ] ;  /* 0x00000000fffff984 */ /* 0x000fe20000000800 */
[----:B------:R-:W-:Y:S01]  /*12650*/  @!PT LDS RZ, [RZ] ;  /* 0x00000000fffff984 */ /* 0x000fe20000000800 */
[----:B------:R1:W-:Y:S01]  /*12660*/  LDGSTS.E.BYPASS.LTC128B.128 [R235+0x4080], [R12.64], !P6 ;  /* 0x040800000ceb7fae */ /* 0x0003e2000f101d44 */
[C---:B------:R-:W-:Y:S02]  /*12670*/  IADD3.X R9, R5.reuse, R242, RZ, P0, !PT ;  /* 0x000000f205097210 */ /* 0x040fe400007fe4ff */
[----:B------:R-:W-:Y:S03]  /*12680*/  IADD3 R6, P0, R4, R245, RZ ;  /* 0x000000f504067210 */ /* 0x000fe60007f1e0ff */
[----:B------:R1:W-:Y:S01]  /*12690*/  LDGSTS.E.BYPASS.LTC128B.128 [R235+0x5880], [R8.64], !P1 ;  /* 0x0588000008eb7fae */ /* 0x0003e2000c901d44 */
[----:B------:R-:W-:Y:S01]  /*126a0*/  ISETP.GT.AND P1, PT, R224, 0x7f, PT ;  /* 0x0000007fe000780c */ /* 0x000fe20003f24270 */
[----:B------:R-:W-:Y:S01]  /*126b0*/  IMAD.X R7, R5, 0x1, R244, P0 ;  /* 0x0000000105077824 */ /* 0x000fe200000e06f4 */
[C---:B------:R-:W-:Y:S04]  /*126c0*/  LEA R4, P0, R238.reuse, R4, 0x1 ;  /* 0x00000004ee047211 */ /* 0x040fe800078008ff */
[----:B------:R1:W-:Y:S01]  /*126d0*/  LDGSTS.E.BYPASS.LTC128B.128 [R235+0x7080], [R6.64], !P5 ;  /* 0x0708000006eb7fae */ /* 0x0003e2000e901d44 */
[----:B------:R-:W-:Y:S05]  /*126e0*/  LEA.HI.X R5, R238, R5, R251, 0x1, P0 ;  /* 0x00000005ee057211 */ /* 0x000fea00000f0cfb */
[----:B------:R1:W-:Y:S01]  /*126f0*/  LDGSTS.E.BYPASS.LTC128B.128 [R235+0x8880], [R4.64], !P4 ;  /* 0x0888000004eb7fae */ /* 0x0003e2000e101d44 */
[----:B------:R-:W-:-:S05]  /*12700*/  @P1 BRA `(.L_x_943) ;  /* 0x0000013000001947 */ /* 0x000fca0003800000 */
[----:B----4-:R-:W-:-:S05]  /*12710*/  BRA.DIV ~URZ, `(.L_x_944) ;  /* 0x00005de27f007947 */ /* 0x010fca000b800000 */
[----:B-1----:R1:W2:Y:S04]  /*12720*/  SHFL.IDX PT, R5, R10, 0x1, 0x181f ;  /* 0x00381f000a057f89 */ /* 0x0022a800000e0000 */
[----:B------:R1:W4:Y:S02]  /*12730*/  SHFL.IDX PT, R9, R2, 0x1, 0x181f ;  /* 0x00381f0002097f89 */ /* 0x00032400000e0000 */
.L_x_965:
[----:B----4-:R-:W-:Y:S02]  /*12740*/  IADD3 R12, P0, R9, R241, RZ ;  /* 0x000000f1090c7210 */ /* 0x010fe40007f1e0ff */
[----:B------:R-:W-:Y:S03]  /*12750*/  ISETP.GE.AND P1, PT, R229, c[0x0][0x1d4], PT ;  /* 0x00007500e5007a0c */ /* 0x000fe60003f26270 */
[----:B--2---:R-:W-:Y:S01]  /*12760*/  IMAD.X R13, R5, 0x1, R240, P0 ;  /* 0x00000001050d7824 */ /* 0x004fe200000e06f0 */
[----:B-1----:R-:W-:Y:S04]  /*12770*/  IADD3 R10, P0, R9, R243, RZ ;  /* 0x000000f3090a7210 */ /* 0x002fe80007f1e0ff */
[----:B------:R-:W-:Y:S01]  /*12780*/  @!PT LDS RZ, [RZ] ;  /* 0x00000000fffff984 */ /* 0x000fe20000000800 */
[----:B------:R-:W-:Y:S01]  /*12790*/  @!PT LDS RZ, [RZ] ;  /* 0x00000000fffff984 */ /* 0x000fe20000000800 */
[----:B------:R-:W-:Y:S01]  /*127a0*/  @!PT LDS RZ, [RZ] ;  /* 0x00000000fffff984 */ /* 0x000fe20000000800 */
[----:B------:R1:W-:Y:S01]  /*127b0*/  LDGSTS.E.BYPASS.LTC128B.128 [R235+0x5080], [R12.64], !P6 ;  /* 0x050800000ceb7fae */ /* 0x0003e2000f101d44 */
[----:B------:R-:W-:Y:S01]  /*127c0*/  IMAD.X R11, R5, 0x1, R242, P0 ;  /* 0x00000001050b7824 */ /* 0x000fe200000e06f2 */
[----:B------:R-:W-:Y:S04]  /*127d0*/  IADD3 R6, P0, R9, R245, RZ ;  /* 0x000000f509067210 */ /* 0x000fe80007f1e0ff */
[----:B------:R1:W-:Y:S01]  /*127e0*/  LDGSTS.E.BYPASS.LTC128B.128 [R235+0x6880], [R10.64], !P1 ;  /* 0x068800000aeb7fae */ /* 0x0003e2000c901d44 */
[----:B------:R-:W-:Y:S01]  /*127f0*/  IMAD.X R7, R5, 0x1, R244, P0 ;  /* 0x0000000105077824 */ /* 0x000fe200000e06f4 */
[C---:B------:R-:W-:Y:S04]  /*12800*/  LEA R4, P0, R238.reuse, R9, 0x1 ;  /* 0x00000009ee047211 */ /* 0x040fe800078008ff */
[----:B------:R1:W-:Y:S01]  /*12810*/  LDGSTS.E.BYPASS.LTC128B.128 [R235+0x8080], [R6.64], !P5 ;  /* 0x0808000006eb7fae */ /* 0x0003e2000e901d44 */
[----:B------:R-:W-:Y:S05]  /*12820*/  LEA.HI.X R5, R238, R5, R251, 0x1, P0 ;  /* 0x00000005ee057211 */ /* 0x000fea00000f0cfb */
[----:B------:R1:W-:Y:S03]  /*12830*/  LDGSTS.E.BYPASS.LTC128B.128 [R235+0x9880], [R4.64], !P4 ;  /* 0x0988000004eb7fae */ /* 0x0003e6000e101d44 */
.L_x_943:
[----:B----4-:R-:W-:Y:S05]  /*12840*/  BSYNC B0 ;  /* 0x0000000000007941 */ /* 0x010fea0003800000 */
.L_x_942:
[----:B------:R-:W0:Y:S01]  /*12850*/  LDGDEPBAR ;  /* 0x00000000000079af */ /* 0x000e220000000000 */
[----:B------:R-:W-:Y:S01]  /*12860*/  WARPSYNC 0xffffffff ;  /* 0xffffffff00007948 */ /* 0x000fe20003800000 */
[C---:B-1----:R-:W-:Y:S03]  /*12870*/  HMMA.16816.F32 R4, R160.reuse, R164, RZ ;  /* 0x000000a4a004723c */ /* 0x042fe600000018ff */
[----:B------:R-:W-:Y:S02]  /*12880*/  ISETP.GE.AND P0, PT, R246, 0x1, PT ;  /* 0x00000001f600780c */ /* 0x000fe40003f06270 */
[----:B------:R-:W-:Y:S01]  /*12890*/  LDSM.16.M88.4 R196, [R209] ;  /* 0x00000000d1c4783b */ /* 0x000fe20000000200 */
[C---:B------:R-:W-:Y:S02]  /*128a0*/  LEA R222, R219.reuse, R218, 0x1 ;  /* 0x000000dadbde7211 */ /* 0x040fe400078e08ff */
[C---:B------:R-:W-:Y:S01]  /*128b0*/  HMMA.16816.F32 R8, R160.reuse, R166, RZ ;  /* 0x000000a6a008723c */ /* 0x040fe200000018ff */
[----:B------:R-:W-:Y:S03]  /*128c0*/  LEA R2, R220, R217, 0x1 ;  /* 0x000000d9dc027211 */ /* 0x000fe600078e08ff */
[----:B------:R-:W-:Y:S01]  /*128d0*/  LDSM.16.M88.4 R188, [R222] ;  /* 0x00000000debc783b */ /* 0x000fe20000000200 */
[----:B------:R-:W-:Y:S03]  /*128e0*/  LEA R156, R219, R158, 0x1 ;  /* 0x0000009edb9c7211 */ /* 0x000fe600078e08ff */
[C---:B------:R-:W-:Y:S03]  /*128f0*/  HMMA.16816.F32 R12, R160.reuse, R168, RZ ;  /* 0x000000a8a00c723c */ /* 0x040fe600000018ff */
[----:B------:R-:W1:Y:S05]  /*12900*/  LDSM.16.M88.4 R192, [R2+0xa080] ;  /* 0x00a0800002c0783b */ /* 0x000e6a0000000200 */
[C---:B------:R-:W-:Y:S02]  /*12910*/  HMMA.16816.F32 R16, R160.reuse, R170, RZ ;  /* 0x000000aaa010723c */ /* 0x040fe400000018ff */
[----:B------:R-:W-:Y:S06]  /*12920*/  LDSM.16.M88.4 R164, [R2+0xb080] ;  /* 0x00b0800002a4783b */ /* 0x000fec0000000200 */
[C---:B------:R-:W-:Y:S01]  /*12930*/  HMMA.16816.F32 R20, R160.reuse, R24, RZ ;  /* 0x00000018a014723c */ /* 0x040fe200000018ff */
[----:B------:R-:W-:Y:S07]  /*12940*/  LDSM.16.M88.4 R168, [R156] ;  /* 0x000000009ca8783b */ /* 0x000fee0000000200 */
[----:B------:R-:W-:Y:S01]  /*12950*/  HMMA.16816.F32 R24, R160, R26, RZ ;  /* 0x0000001aa018723c */ /* 0x000fe200000018ff */
[----:B------:R-:W2:Y:S07]  /*12960*/  LDSM.16.M88.4 R160, [R2+0xa880] ;  /* 0x00a8800002a0783b */ /* 0x000eae0000000200 */
[C---:B------:R-:W-:Y:S08]  /*12970*/  HMMA.16816.F32 R4, R172.reuse, R176, R4 ;  /* 0x000000b0ac04723c */ /* 0x040ff00000001804 */
[C---:B------:R-:W-:Y:S01]  /*12980*/  HMMA.16816.F32 R8, R172.reuse, R178, R8 ;  /* 0x000000b2ac08723c */ /* 0x040fe20000001808 */
[----:B------:R-:W-:Y:S07]  /*12990*/  LDSM.16.M88.4 R176, [R209+0x1000] ;  /* 0x00100000d1b0783b */ /* 0x000fee0000000200 */
[C---:B---3--:R-:W-:Y:S08]  /*129a0*/  HMMA.16816.F32 R12, R172.reuse, R180, R12 ;  /* 0x000000b4ac0c723c */ /* 0x048ff0000000180c */
[C---:B------:R-:W-:Y:S01]  /*129b0*/  HMMA.16816.F32 R16, R172.reuse, R182, R16 ;  /* 0x000000b6ac10723c */ /* 0x040fe20000001810 */
[----:B------:R-:W-:Y:S07]  /*129c0*/  LDSM.16.M88.4 R180, [R218+0x4000] ;  /* 0x00400000dab4783b */ /* 0x000fee0000000200 */
[C---:B------:R-:W-:Y:S08]  /*129d0*/  HMMA.16816.F32 R20, R172.reuse, R184, R20 ;  /* 0x000000b8ac14723c */ /* 0x040ff00000001814 */
[----:B------:R-:W-:Y:S01]  /*129e0*/  HMMA.16816.F32 R24, R172, R186, R24 ;  /* 0x000000baac18723c */ /* 0x000fe20000001818 */
[----:B------:R-:W3:Y:S07]  /*129f0*/  LDSM.16.M88.4 R172, [R209+0x800] ;  /* 0x00080000d1ac783b */ /* 0x000eee0000000200 */
[C---:B-1----:R-:W-:Y:S01]  /*12a00*/  HMMA.16816.F32 R4, R188.reuse, R192, R4 ;  /* 0x000000c0bc04723c */ /* 0x042fe20000001804 */
[----:B------:R-:W1:Y:S07]  /*12a10*/  LDSM.16.M88.4 R184, [R217+0xb880] ;  /* 0x00b88000d9b8783b */ /* 0x000e6e0000000200 */
[C---:B------:R-:W-:Y:S01]  /*12a20*/  HMMA.16816.F32 R8, R188.reuse, R194, R8 ;  /* 0x000000c2bc08723c */ /* 0x040fe20000001808 */
[----:B------:R-:W-:Y:S07]  /*12a30*/  LDSM.16.M88.4 R192, [R208] ;  /* 0x00000000d0c0783b */ /* 0x000fee0000000200 */
[C---:B--2---:R-:W-:Y:S08]  /*12a40*/  HMMA.16816.F32 R12, R188.reuse, R160, R12 ;  /* 0x000000a0bc0c723c */ /* 0x044ff0000000180c */
[C---:B------:R-:W-:Y:S01]  /*12a50*/  HMMA.16816.F32 R16, R188.reuse, R162, R16 ;  /* 0x000000a2bc10723c */ /* 0x040fe20000001810 */
[----:B------:R-:W2:Y:S07]  /*12a60*/  LDSM.16.M88.4 R160, [R217+0xc080] ;  /* 0x00c08000d9a0783b */ /* 0x000eae0000000200 */
[C---:B------:R-:W-:Y:S08]  /*12a70*/  HMMA.16816.F32 R20, R188.reuse, R164, R20 ;  /* 0x000000a4bc14723c */ /* 0x040ff00000001814 */
[----:B------:R-:W-:Y:S01]  /*12a80*/  HMMA.16816.F32 R24, R188, R166, R24 ;  /* 0x000000a6bc18723c */ /* 0x000fe20000001818 */
[----:B------:R-:W4:Y:S07]  /*12a90*/  LDSM.16.M88.4 R164, [R217+0xc880] ;  /* 0x00c88000d9a4783b */ /* 0x000f2e0000000200 */
[C---:B------:R-:W-:Y:S01]  /*12aa0*/  HMMA.16816.F32 R4, R168.reuse, R196, R4 ;  /* 0x000000c4a804723c */ /* 0x040fe20000001804 */
[----:B------:R-:W5:Y:S07]  /*12ab0*/  LDSM.16.M88.4 R188, [R158+0x4000] ;  /* 0x004000009ebc783b */ /* 0x000f6e0000000200 */
[C---:B------:R-:W-:Y:S01]  /*12ac0*/  HMMA.16816.F32 R8, R168.reuse, R198, R8 ;  /* 0x000000c6a808723c */ /* 0x040fe20000001808 */
[----:B------:R-:W-:Y:S07]  /*12ad0*/  LDSM.16.M88.4 R196, [R2+0xb880] ;  /* 0x00b8800002c4783b */ /* 0x000fee0000000200 */
[C---:B---3--:R-:W-:Y:S08]  /*12ae0*/  HMMA.16816.F32 R12, R168.reuse, R172, R12 ;  /* 0x000000aca80c723c */ /* 0x048ff0000000180c */
[C---:B------:R-:W-:Y:S01]  /*12af0*/  HMMA.16816.F32 R16, R168.reuse, R174, R16 ;  /* 0x000000aea810723c */ /* 0x040fe20000001810 */
[----:B------:R-:W-:Y:S07]  /*12b00*/  LDSM.16.M88.4 R172, [R206] ;  /* 0x00000000ceac783b */ /* 0x000fee0000000200 */
[C---:B------:R-:W-:Y:S08]  /*12b10*/  HMMA.16816.F32 R20, R168.reuse, R176, R20 ;  /* 0x000000b0a814723c */ /* 0x040ff00000001814 */
[----:B------:R-:W-:Y:S01]  /*12b20*/  HMMA.16816.F32 R24, R168, R178, R24 ;  /* 0x000000b2a818723c */ /* 0x000fe20000001818 */
[----:B------:R-:W3:Y:S07]  /*12b30*/  LDSM.16.M88.4 R168, [R207] ;  /* 0x00000000cfa8783b */ /* 0x000eee0000000200 */
[C---:B-1----:R-:W-:Y:S01]  /*12b40*/  HMMA.16816.F32 R4, R180.reuse, R184, R4 ;  /* 0x000000b8b404723c */ /* 0x042fe20000001804 */
[----:B------:R-:W1:Y:S07]  /*12b50*/  LDSM.16.M88.4 R176, [R222+0x4000] ;  /* 0x00400000deb0783b */ /* 0x000e6e0000000200 */
[C---:B------:R-:W-:Y:S01]  /*12b60*/  HMMA.16816.F32 R8, R180.reuse, R186, R8 ;  /* 0x000000bab408723c */ /* 0x040fe20000001808 */
[----:B------:R-:W-:Y:S07]  /*12b70*/  LDSM.16.M88.4 R184, [R209+0x1800] ;  /* 0x00180000d1b8783b */ /* 0x000fee0000000200 */
[C---:B--2---:R-:W-:Y:S08]  /*12b80*/  HMMA.16816.F32 R12, R180.reuse, R160, R12 ;  /* 0x000000a0b40c723c */ /* 0x044ff0000000180c */
[C---:B------:R-:W-:Y:S01]  /*12b90*/  HMMA.16816.F32 R16, R180.reuse, R162, R16 ;  /* 0x000000a2b410723c */ /* 0x040fe20000001810 */
[----:B------:R-:W2:Y:S07]  /*12ba0*/  LDSM.16.M88.4 R160, [R2+0xc080] ;  /* 0x00c0800002a0783b */ /* 0x000eae0000000200 */
[C---:B----4-:R-:W-:Y:S08]  /*12bb0*/  HMMA.16816.F32 R20, R180.reuse, R164, R20 ;  /* 0x000000a4b414723c */ /* 0x050ff00000001814 */
[----:B------:R-:W-:Y:S01]  /*12bc0*/  HMMA.16816.F32 R24, R180, R166, R24 ;  /* 0x000000a6b418723c */ /* 0x000fe20000001818 */
[----:B------:R-:W4:Y:S07]  /*12bd0*/  LDSM.16.M88.4 R164, [R2+0xc880] ;  /* 0x00c8800002a4783b */ /* 0x000f2e0000000200 */
[C---:B-----5:R-:W-:Y:S01]  /*12be0*/  HMMA.16816.F32 R4, R188.reuse, R192, R4 ;  /* 0x000000c0bc04723c */ /* 0x060fe20000001804 */
[----:B------:R-:W5:Y:S07]  /*12bf0*/  LDSM.16.M88.4 R180, [R156+0x4000] ;  /* 0x004000009cb4783b */ /* 0x000f6e0000000200 */
[C---:B------:R-:W-:Y:S01]  /*12c00*/  HMMA.16816.F32 R8, R188.reuse, R194, R8 ;  /* 0x000000c2bc08723c */ /* 0x040fe20000001808 */
[----:B------:R-:W-:Y:S07]  /*12c10*/  LDSM.16.M88.4 R192, [R217+0xd080] ;  /* 0x00d08000d9c0783b */ /* 0x000fee0000000200 */
[C---:B---3--:R-:W-:Y:S08]  /*12c20*/  HMMA.16816.F32 R12, R188.reuse, R168, R12 ;  /* 0x000000a8bc0c723c */ /* 0x048ff0000000180c */
[C---:B------:R-:W-:Y:S01]  /*12c30*/  HMMA.16816.F32 R16, R188.reuse, R170, R16 ;  /* 0x000000aabc10723c */ /* 0x040fe20000001810 */
[----:B------:R-:W3:Y:S07]  /*12c40*/  LDSM.16.M88.4 R168, [R209+0x2000] ;  /* 0x00200000d1a8783b */ /* 0x000eee0000000200 */
        /* <DEDUP_REMOVED lines=19> */
[----:B------:R-:W3:Y:S07]  /*12d80*/  LDSM.16.M88.4 R168, [R204] ;  /* 0x00000000cca8783b */ /* 0x000eee0000000200 */
        /* <DEDUP_REMOVED lines=43> */
[----:B------:R-:W3:Y:S01]  /*13040*/  LDSM.16.M88.4 R188, [R222+0xc000] ;  /* 0x00c00000debc783b */ /* 0x000ee20000000200 */
[C---:B-1----:R-:W-:Y:S08]  /*13050*/  HMMA.16816.F32 R4, R176.reuse, R196, R4 ;  /* 0x000000c4b004723c */ /* 0x042ff00000001804 */
[C---:B------:R-:W-:Y:S01]  /*13060*/  HMMA.16816.F32 R8, R176.reuse, R198, R8 ;  /* 0x000000c6b008723c */ /* 0x040fe20000001808 */
[----:B------:R-:W-:Y:S07]  /*13070*/  LDSM.16.M88.4 R196, [R209+0x4800] ;  /* 0x00480000d1c4783b */ /* 0x000fee0000000200 */
[C---:B--2---:R-:W-:Y:S08]  /*13080*/  HMMA.16816.F32 R12, R176.reuse, R160, R12 ;  /* 0x000000a0b00c723c */ /* 0x044ff0000000180c */
[C---:B------:R-:W-:Y:S01]  /*13090*/  HMMA.16816.F32 R16, R176.reuse, R162, R16 ;  /* 0x000000a2b010723c */ /* 0x040fe20000001810 */
[----:B------:R-:W1:Y:S07]  /*130a0*/  LDSM.16.M88.4 R160, [R2+0xf080] ;  /* 0x00f0800002a0783b */ /* 0x000e6e0000000200 */
[C---:B----4-:R-:W-:Y:S08]  /*130b0*/  HMMA.16816.F32 R20, R176.reuse, R164, R20 ;  /* 0x000000a4b014723c */ /* 0x050ff00000001814 */
[----:B------:R-:W-:Y:S01]  /*130c0*/  HMMA.16816.F32 R24, R176, R166, R24 ;  /* 0x000000a6b018723c */ /* 0x000fe20000001818 */
[----:B------:R-:W2:Y:S07]  /*130d0*/  LDSM.16.M88.4 R164, [R2+0xf880] ;  /* 0x00f8800002a4783b */ /* 0x000eae0000000200 */
[----:B------:R-:W4:Y:S01]  /*130e0*/  LDSM.16.M88.4 R176, [R156+0xc000] ;  /* 0x00c000009cb0783b */ /* 0x000f220000000200 */
[C---:B-----5:R-:W-:Y:S08]  /*130f0*/  HMMA.16816.F32 R4, R180.reuse, R184, R4 ;  /* 0x000000b8b404723c */ /* 0x060ff00000001804 */
[C---:B------:R-:W-:Y:S08]  /*13100*/  HMMA.16816.F32 R8, R180.reuse, R186, R8 ;  /* 0x000000bab408723c */ /* 0x040ff00000001808 */
[C---:B---3--:R-:W-:Y:S08]  /*13110*/  HMMA.16816.F32 R12, R180.reuse, R168, R12 ;  /* 0x000000a8b40c723c */ /* 0x048ff0000000180c */
[C---:B------:R-:W-:Y:S08]  /*13120*/  HMMA.16816.F32 R16, R180.reuse, R170, R16 ;  /* 0x000000aab410723c */ /* 0x040ff00000001810 */
[C---:B------:R-:W-:Y:S08]  /*13130*/  HMMA.16816.F32 R20, R180.reuse, R172, R20 ;  /* 0x000000acb414723c */ /* 0x040ff00000001814 */
[----:B------:R-:W-:Y:S08]  /*13140*/  HMMA.16816.F32 R24, R180, R174, R24 ;  /* 0x000000aeb418723c */ /* 0x000ff00000001818 */
[C---:B------:R-:W-:Y:S08]  /*13150*/  HMMA.16816.F32 R4, R188.reuse, R192, R4 ;  /* 0x000000c0bc04723c */ /* 0x040ff00000001804 */
[C---:B------:R-:W-:Y:S08]  /*13160*/  HMMA.16816.F32 R8, R188.reuse, R194, R8 ;  /* 0x000000c2bc08723c */ /* 0x040ff00000001808 */
[C---:B-1----:R-:W-:Y:S08]  /*13170*/  HMMA.16816.F32 R12, R188.reuse, R160, R12 ;  /* 0x000000a0bc0c723c */ /* 0x042ff0000000180c */
[C---:B------:R-:W-:Y:S01]  /*13180*/  HMMA.16816.F32 R16, R188.reuse, R162, R16 ;  /* 0x000000a2bc10723c */ /* 0x040fe20000001810 */
[----:B------:R-:W1:Y:S07]  /*13190*/  LDSM.16.M88.4 R160, [R209+0x5000] ;  /* 0x00500000d1a0783b */ /* 0x000e6e0000000200 */
[C---:B--2---:R-:W-:Y:S08]  /*131a0*/  HMMA.16816.F32 R20, R188.reuse, R164, R20 ;  /* 0x000000a4bc14723c */ /* 0x044ff00000001814 */
[----:B------:R-:W-:Y:S01]  /*131b0*/  HMMA.16816.F32 R24, R188, R166, R24 ;  /* 0x000000a6bc18723c */ /* 0x000fe20000001818 */
[----:B------:R-:W2:Y:S01]  /*131c0*/  LDSM.16.M88.4 R164, [R209+0x5800] ;  /* 0x00580000d1a4783b */ /* 0x000ea20000000200 */
[----:B------:R-:W-:Y:S06]  /*131d0*/  DEPBAR.LE SB0, 0x0 ;  /* 0x000080000000791a */ /* 0x000fec0000000000 */
[----:B------:R-:W-:Y:S01]  /*131e0*/  BAR.SYNC.DEFER_BLOCKING 0x0 ;  /* 0x0000000000007b1d */ /* 0x000fe20000010000 */
[C---:B----4-:R-:W-:Y:S08]  /*131f0*/  HMMA.16816.F32 R4, R176.reuse, R196, R4 ;  /* 0x000000c4b004723c */ /* 0x050ff00000001804 */
[C---:B------:R-:W-:Y:S08]  /*13200*/  HMMA.16816.F32 R8, R176.reuse, R198, R8 ;  /* 0x000000c6b008723c */ /* 0x040ff00000001808 */
[C---:B-1----:R-:W-:Y:S08]  /*13210*/  HMMA.16816.F32 R12, R176.reuse, R160, R12 ;  /* 0x000000a0b00c723c */ /* 0x042ff0000000180c */
[C---:B------:R-:W-:Y:S04]  /*13220*/  HMMA.16816.F32 R16, R176.reuse, R162, R16 ;  /* 0x000000a2b010723c */ /* 0x040fe80000001810 */
[----:B------:R-:W-:Y:S02]  /*13230*/  FMUL.FTZ R157, R4, c[0x0][0x320] ;  /* 0x0000c800049d7a20 */ /* 0x000fe40000410000 */
[----:B------:R-:W-:Y:S02]  /*13240*/  FMUL.FTZ R156, R6, c[0x0][0x320] ;  /* 0x0000c800069c7a20 */ /* 0x000fe40000410000 */
[----:B------:R1:W3:Y:S01]  /*13250*/  MUFU.TANH R169, R157 ;  /* 0x0000009d00a97308 */ /* 0x0002e20000002400 */
[C---:B--2---:R-:W-:Y:S03]  /*13260*/  HMMA.16816.F32 R20, R176.reuse, R164, R20 ;  /* 0x000000a4b014723c */ /* 0x044fe60000001814 */
[----:B------:R-:W-:Y:S02]  /*13270*/  FMUL.FTZ R181, R5, c[0x0][0x320] ;  /* 0x0000c80005b57a20 */ /* 0x000fe40000410000 */
[----:B------:R-:W-:Y:S02]  /*13280*/  FMUL.FTZ R252, R7, c[0x0][0x320] ;  /* 0x0000c80007fc7a20 */ /* 0x000fe40000410000 */
[----:B------:R-:W-:Y:S01]  /*13290*/  FMUL.FTZ R180, R8, c[0x0][0x320] ;  /* 0x0000c80008b47a20 */ /* 0x000fe20000410000 */
[----:B------:R-:W-:Y:S01]  /*132a0*/  HMMA.16816.F32 R24, R176, R166, R24 ;  /* 0x000000a6b018723c */ /* 0x000fe20000001818 */
[----:B------:R2:W4:Y:S03]  /*132b0*/  MUFU.TANH R6, R156 ;  /* 0x0000009c00067308 */ /* 0x0005260000002400 */
[----:B------:R-:W-:Y:S02]  /*132c0*/  FMUL.FTZ R184, R9, c[0x0][0x320] ;  /* 0x0000c80009b87a20 */ /* 0x000fe40000410000 */
[----:B------:R-:W-:Y:S02]  /*132d0*/  FMUL.FTZ R250, R12, c[0x0][0x320] ;  /* 0x0000c8000cfa7a20 */ /* 0x000fe40000410000 */
[----:B------:R-:W-:Y:S03]  /*132e0*/  FMUL.FTZ R198, R13, c[0x0][0x320] ;  /* 0x0000c8000dc67a20 */ /* 0x000fe60000410000 */
[----:B------:R-:W3:Y:S01]  /*132f0*/  MUFU.TANH R181, R181 ;  /* 0x000000b500b57308 */ /* 0x000ee20000002400 */
[----:B------:R-:W-:Y:S02]  /*13300*/  FMUL.FTZ R174, R14, c[0x0][0x320] ;  /* 0x0000c8000eae7a20 */ /* 0x000fe40000410000 */
[----:B------:R-:W-:Y:S02]  /*13310*/  FMUL.FTZ R172, R15, c[0x0][0x320] ;  /* 0x0000c8000fac7a20 */ /* 0x000fe40000410000 */
[----:B-1----:R-:W-:Y:S02]  /*13320*/  FMUL.FTZ R157, R10, c[0x0][0x320] ;  /* 0x0000c8000a9d7a20 */ /* 0x002fe40000410000 */
[----:B------:R-:W-:Y:S02]  /*13330*/  FMUL.FTZ R170, R16, c[0x0][0x320] ;  /* 0x0000c80010aa7a20 */ /* 0x000fe40000410000 */
[----:B------:R-:W-:Y:S01]  /*13340*/  FMUL.FTZ R196, R20, c[0x0][0x320] ;  /* 0x0000c80014c47a20 */ /* 0x000fe20000410000 */
[----:B------:R-:W1:Y:S01]  /*13350*/  MUFU.TANH R252, R252 ;  /* 0x000000fc00fc7308 */ /* 0x000e620000002400 */
[----:B------:R-:W-:Y:S02]  /*13360*/  FMUL.FTZ R17, R17, c[0x0][0x320] ;  /* 0x0000c80011117a20 */ /* 0x000fe40000410000 */
[----:B------:R-:W-:Y:S02]  /*13370*/  FMUL.FTZ R185, R24, c[0x0][0x320] ;  /* 0x0000c80018b97a20 */ /* 0x000fe40000410000 */
[----:B--2---:R-:W-:Y:S02]  /*13380*/  FMUL.FTZ R156, R11, c[0x0][0x320] ;  /* 0x0000c8000b9c7a20 */ /* 0x004fe40000410000 */
[----:B------:R-:W-:Y:S02]  /*13390*/  FMUL.FTZ R18, R18, c[0x0][0x320] ;  /* 0x0000c80012127a20 */ /* 0x000fe40000410000 */
[----:B------:R-:W-:Y:S01]  /*133a0*/  FMUL.FTZ R19, R19, c[0x0][0x320] ;  /* 0x0000c80013137a20 */ /* 0x000fe20000410000 */
[----:B------:R-:W2:Y:S01]  /*133b0*/  MUFU.TANH R180, R180 ;  /* 0x000000b400b47308 */ /* 0x000ea20000002400 */
[----:B------:R-:W-:Y:S02]  /*133c0*/  FMUL.FTZ R21, R21, c[0x0][0x320] ;  /* 0x0000c80015157a20 */ /* 0x000fe40000410000 */
[----:B------:R-:W-:Y:S02]  /*133d0*/  FMUL.FTZ R22, R22, c[0x0][0x320] ;  /* 0x0000c80016167a20 */ /* 0x000fe40000410000 */
[----:B------:R-:W-:Y:S02]  /*133e0*/  FMUL.FTZ R23, R23, c[0x0][0x320] ;  /* 0x0000c80017177a20 */ /* 0x000fe40000410000 */
[----:B------:R-:W-:Y:S02]  /*133f0*/  FMUL.FTZ R25, R25, c[0x0][0x320] ;  /* 0x0000c80019197a20 */ /* 0x000fe40000410000 */
[----:B------:R-:W-:Y:S01]  /*13400*/  FMUL.FTZ R26, R26, c[0x0][0x320] ;  /* 0x0000c8001a1a7a20 */ /* 0x000fe20000410000 */
[----:B------:R-:W1:Y:S01]  /*13410*/  MUFU.TANH R184, R184 ;  /* 0x000000b800b87308 */ /* 0x000e620000002400 */
[----:B------:R-:W-:Y:S09]  /*13420*/  FMUL.FTZ R27, R27, c[0x0][0x320] ;  /* 0x0000c8001b1b7a20 */ /* 0x000ff20000410000 */
[----:B------:R1:W1:Y:S10]  /*13430*/  MUFU.TANH R189, R157 ;  /* 0x0000009d00bd7308 */ /* 0x0002740000002400 */
[----:B------:R1:W1:Y:S10]  /*13440*/  MUFU.TANH R9, R156 ;  /* 0x0000009c00097308 */ /* 0x0002740000002400 */
[----:B------:R-:W1:Y:S10]  /*13450*/  MUFU.TANH R250, R250 ;  /* 0x000000fa00fa7308 */ /* 0x000e740000002400 */
        /* <DEDUP_REMOVED lines=15> */
[----:B------:R-:W-:-:S05]  /*13550*/  @!P0 BRA `(.L_x_945) ;  /* 0x0000040000008947 */ /* 0x000fca0003800000 */
[----:B--234-:R-:W-:Y:S01]  /*13560*/  IMAD R5, R246, 0x30, R225 ;  /* 0x00000030f6057824 */ /* 0x01cfe200078e02e1 */
[----:B------:R-:W-:Y:S01]  /*13570*/  ISETP.NE.AND P1, PT, R231, 0x1, PT ;  /* 0x00000001e700780c */ /* 0x000fe20003f25270 */
[----:B------:R-:W-:Y:S03]  /*13580*/  IMAD.MOV.U32 R233, RZ, RZ, RZ ;  /* 0x000000ffffe97224 */ /* 0x000fe600078e00ff */
[----:B------:R-:W-:Y:S05]  /*13590*/  IADD3 R234, R5, -0x30, R228 ;  /* 0xffffffd005ea7810 */ /* 0x000fea0007ffe0e4 */
[----:B------:R-:W-:Y:S04]  /*135a0*/  IMAD.MOV.U32 R5, RZ, RZ, R234 ;  /* 0x000000ffff057224 */ /* 0x000fe800078e00ea */
[----:B------:R-:W-:Y:S05]  /*135b0*/  @P1 IMAD.HI.U32 R2, R234, c[0x0][0x2bc], RZ ;  /* 0x0000af00ea021a27 */ /* 0x000fea00078e00ff */
[----:B------:R-:W-:Y:S02]  /*135c0*/  @P1 SHF.R.U32.HI R5, RZ, c[0x0][0x2c0], R2 ;  /* 0x0000b000ff051a19 */ /* 0x000fe40000011602 */
[----:B------:R-:W-:Y:S02]  /*135d0*/  ISETP.GE.AND P1, PT, R239, 0x1, PT ;  /* 0x00000001ef00780c */ /* 0x000fe40003f26270 */
[C---:B------:R-:W-:Y:S04]  /*135e0*/  @!P3 IADD3 R7, P0, R5.reuse, R236, RZ ;  /* 0x000000ec0507b210 */ /* 0x040fe80007f1e0ff */
[----:B------:R-:W-:Y:S01]  /*135f0*/  @!P3 LEA.HI.X.SX32 R2, R5, R232, 0x1, P0 ;  /* 0x000000e80502b211 */ /* 0x000fe200000f0eff */
[----:B------:R-:W-:Y:S01]  /*13600*/  IMAD.MOV R5, RZ, RZ, -R5 ;  /* 0x000000ffff057224 */ /* 0x000fe200078e0a05 */
[----:B------:R-:W-:Y:S03]  /*13610*/  @!P3 LEA R12, P0, R7, c[0x0][0x2a0], 0x2 ;  /* 0x0000a800070cba11 */ /* 0x000fe600078010ff */
[----:B------:R-:W-:Y:S01]  /*13620*/  IMAD R234, R5, c[0x0][0x2b8], R234 ;  /* 0x0000ae0005ea7a24 */ /* 0x000fe200078e02ea */
[----:B------:R-:W-:Y:S01]  /*13630*/  @!P3 LEA.HI.X R13, R7, c[0x0][0x2a4], R2, 0x2, P0 ;  /* 0x0000a900070dba11 */ /* 0x000fe200000f1402 */
[----:B------:R-:W-:Y:S02]  /*13640*/  IMAD R7, R249, c[0x0][0x1e8], RZ ;  /* 0x00007a00f9077a24 */ /* 0x000fe400078e02ff */
[C---:B------:R-:W-:Y:S01]  /*13650*/  IMAD.WIDE.U32 R10, R234.reuse, c[0x0][0x1e0], RZ ;  /* 0x00007800ea0a7a25 */ /* 0x040fe200078e00ff */
[----:B------:R-:W-:Y:S01]  /*13660*/  SHF.R.S32.HI R5, RZ, 0x1f, R234 ;  /* 0x0000001fff057819 */ /* 0x000fe200000114ea */
[----:B------:R2:W3:Y:S02]  /*13670*/  @!P3 LDG.E R233, [R12.64] ;  /* 0x000000040ce9b981 */ /* 0x0004e4000c1e1900 */
[----:B------:R-:W-:Y:S02]  /*13680*/  IMAD R7, R223, c[0x0][0x1ec], R7 ;  /* 0x00007b00df077a24 */ /* 0x000fe400078e0207 */
[----:B------:R-:W-:Y:S04]  /*13690*/  IMAD R5, R5, c[0x0][0x1e0], RZ ;  /* 0x0000780005057a24 */ /* 0x000fe800078e02ff */
[----:B------:R-:W-:Y:S04]  /*136a0*/  IMAD R5, R234, c[0x0][0x1e4], R5 ;  /* 0x00007900ea057a24 */ /* 0x000fe800078e0205 */
[----:B------:R-:W-:Y:S02]  /*136b0*/  IMAD.IADD R11, R11, 0x1, R5 ;  /* 0x000000010b0b7824 */ /* 0x000fe400078e0205 */
[----:B--2---:R-:W-:Y:S04]  /*136c0*/  IMAD.WIDE.U32 R12, R223, c[0x0][0x1e8], RZ ;  /* 0x00007a00df0c7a25 */ /* 0x004fe800078e00ff */
[----:B------:R-:W-:Y:S01]  /*136d0*/  IMAD.IADD R7, R13, 0x1, R7 ;  /* 0x000000010d077824 */ /* 0x000fe200078e0207 */
[----:B---3--:R-:W-:Y:S01]  /*136e0*/  SHF.R.S32.HI R8, RZ, 0x1f, R233 ;  /* 0x0000001fff087819 */ /* 0x008fe200000114e9 */
[C---:B------:R-:W-:Y:S04]  /*136f0*/  IMAD.WIDE.U32 R10, R233.reuse, c[0x0][0x1f0], R10 ;  /* 0x00007c00e90a7a25 */ /* 0x040fe800078e000a */
[----:B------:R-:W-:Y:S01]  /*13700*/  IMAD R8, R8, c[0x0][0x1f0], RZ ;  /* 0x00007c0008087a24 */ /* 0x000fe200078e02ff */
[----:B------:R-:W-:Y:S03]  /*13710*/  IADD3 R5, P0, R12, R10, RZ ;  /* 0x0000000a0c057210 */ /* 0x000fe60007f1e0ff */
[----:B------:R-:W-:Y:S05]  /*13720*/  IMAD R8, R233, c[0x0][0x1f4], R8 ;  /* 0x00007d00e9087a24 */ /* 0x000fea00078e0208 */
[----:B------:R-:W-:Y:S02]  /*13730*/  IADD3.X R8, R7, R11, R8, P0, !PT ;  /* 0x0000000b07087210 */ /* 0x000fe400007fe408 */
[C---:B------:R-:W-:Y:S04]  /*13740*/  LEA R4, P0, R5.reuse, c[0x0][0x1c8], 0x1 ;  /* 0x0000720005047a11 */ /* 0x040fe800078008ff */
[----:B------:R-:W-:Y:S02]  /*13750*/  LEA.HI.X R2, R5, c[0x0][0x1cc], R8, 0x1, P0 ;  /* 0x0000730005027a11 */ /* 0x000fe400000f0c08 */
[----:B------:R-:W2:Y:S04]  /*13760*/  SHFL.IDX PT, R8, R4, RZ, 0x181f ;  /* 0x00181fff04087589 */ /* 0x000ea800000e0000 */
[----:B------:R-:W3:Y:S04]  /*13770*/  SHFL.IDX PT, R5, R2, RZ, 0x181f ;  /* 0x00181fff02057589 */ /* 0x000ee800000e0000 */
[----:B------:R-:W4:Y:S01]  /*13780*/  SHFL.IDX PT, R4, R4, 0x1, 0x181f ;  /* 0x00381f0004047f89 */ /* 0x000f2200000e0000 */
[C---:B--2---:R-:W-:Y:S05]  /*13790*/  @P1 IADD3 R14, P0, R8.reuse, R241, RZ ;  /* 0x000000f1080e1210 */ /* 0x044fea0007f1e0ff */
[C---:B---3--:R-:W-:Y:S01]  /*137a0*/  @P1 IMAD.X R15, R5.reuse, 0x1, R240, P0 ;  /* 0x00000001050f1824 */ /* 0x048fe200000e06f0 */
[C---:B------:R-:W-:Y:S04]  /*137b0*/  @P1 IADD3 R12, P0, R8.reuse, R243, RZ ;  /* 0x000000f3080c1210 */ /* 0x040fe80007f1e0ff */
[----:B------:R2:W-:Y:S01]  /*137c0*/  @P1 LDGSTS.E.BYPASS.LTC128B.128 [R235+0xa080], [R14.64], !P6 ;  /* 0x0a0800000eeb1fae */ /* 0x0005e2000f101d44 */
[C---:B------:R-:W-:Y:S01]  /*137d0*/  @P1 IMAD.X R13, R5.reuse, 0x1, R242, P0 ;  /* 0x00000001050d1824 */ /* 0x040fe200000e06f2 */
[----:B------:R-:W-:Y:S05]  /*137e0*/  @P1 IADD3 R10, P0, R8, R245, RZ ;  /* 0x000000f5080a1210 */ /* 0x000fea0007f1e0ff */
[----:B------:R-:W-:Y:S01]  /*137f0*/  @P1 IMAD.X R11, R5, 0x1, R244, P0 ;  /* 0x00000001050b1824 */ /* 0x000fe200000e06f4 */
[C---:B------:R-:W-:Y:S04]  /*13800*/  @P1 LEA R16, P0, R238.reuse, R8, 0x1 ;  /* 0x00000008ee101211 */ /* 0x040fe800078008ff */
[C-C-:B-1----:R-:W-:Y:S02]  /*13810*/  @P1 LEA.HI.X R17, R238.reuse, R5, R251.reuse, 0x1, P0 ;  /* 0x00000005ee111211 */ /* 0x142fe400000f0cfb */
[----:B------:R-:W1:Y:S01]  /*13820*/  SHFL.IDX PT, R5, R2, 0x1, 0x181f ;  /* 0x00381f0002057f89 */ /* 0x000e6200000e0000 */
[----:B------:R-:W-:Y:S11]  /*13830*/  ISETP.GE.AND P0, PT, R239, 0x21, PT ;  /* 0x00000021ef00780c */ /* 0x000ff60003f06270 */
[----:B------:R-:W-:Y:S02]  /*13840*/  @!UPT UIADD3 URZ, URZ, URZ, URZ ;  /* 0x0000003f3f3ff290 */ /* 0x000fe4000fffe03f */
[C---:B----4-:R-:W-:Y:S04]  /*13850*/  @P0 LEA R18, P2, R238.reuse, R4, 0x1 ;  /* 0x00000004ee120211 */ /* 0x050fe800078408ff */
[----:B-1----:R-:W-:Y:S02]  /*13860*/  @P0 LEA.HI.X R19, R238, R5, R251, 0x1, P2 ;  /* 0x00000005ee130211 */ /* 0x002fe400010f0cfb */
[C---:B------:R-:W-:Y:S05]  /*13870*/  @P0 IADD3 R22, P2, R4.reuse, R241, RZ ;  /* 0x000000f104160210 */ /* 0x040fea0007f5e0ff */
[C---:B------:R-:W-:Y:S01]  /*13880*/  @P0 IMAD.X R23, R5.reuse, 0x1, R240, P2 ;  /* 0x0000000105170824 */ /* 0x040fe200010e06f0 */
[C---:B------:R-:W-:Y:S05]  /*13890*/  @P0 IADD3 R20, P2, R4.reuse, R243, RZ ;  /* 0x000000f304140210 */ /* 0x040fea0007f5e0ff */
[C---:B------:R-:W-:Y:S01]  /*138a0*/  @P0 IMAD.X R21, R5.reuse, 0x1, R242, P2 ;  /* 0x0000000105150824 */ /* 0x040fe200010e06f2 */
[----:B------:R-:W-:Y:S05]  /*138b0*/  @P0 IADD3 R24, P2, R4, R245, RZ ;  /* 0x000000f504180210 */ /* 0x000fea0007f5e0ff */
[----:B------:R-:W-:Y:S01]  /*138c0*/  @P0 IMAD.X R25, R5, 0x1, R244, P2 ;  /* 0x0000000105190824 */ /* 0x000fe200010e06f4 */
[----:B------:R-:W-:Y:S11]  /*138d0*/  ISETP.GE.AND P2, PT, R229, c[0x0][0x1d4], PT ;  /* 0x00007500e5007a0c */ /* 0x000ff60003f46270 */
[----:B------:R-:W-:Y:S02]  /*138e0*/  @!UPT UIADD3 URZ, URZ, URZ, URZ ;  /* 0x0000003f3f3ff290 */ /* 0x000fe4000fffe03f */
[----:B------:R2:W-:Y:S04]  /*138f0*/  @P1 LDGSTS.E.BYPASS.LTC128B.128 [R235+0xb880], [R12.64], !P2 ;  /* 0x0b8800000ceb1fae */ /* 0x0005e8000d101d44 */
[----:B------:R2:W-:Y:S04]  /*13900*/  @P1 LDGSTS.E.BYPASS.LTC128B.128 [R235+0xd080], [R10.64], !P5 ;  /* 0x0d0800000aeb1fae */ /* 0x0005e8000e901d44 */
[----:B------:R2:W-:Y:S04]  /*13910*/  @P1 LDGSTS.E.BYPASS.LTC128B.128 [R235+0xe880], [R16.64], !P4 ;  /* 0x0e88000010eb1fae */ /* 0x0005e8000e101d44 */
[----:B------:R2:W-:Y:S04]  /*13920*/  @P0 LDGSTS.E.BYPASS.LTC128B.128 [R235+0xb080], [R22.64], !P6 ;  /* 0x0b08000016eb0fae */ /* 0x0005e8000f101d44 */
[----:B------:R2:W-:Y:S04]  /*13930*/  @P0 LDGSTS.E.BYPASS.LTC128B.128 [R235+0xc880], [R20.64], !P2 ;  /* 0x0c88000014eb0fae */ /* 0x0005e8000d101d44 */
[----:B------:R2:W-:Y:S04]  /*13940*/  @P0 LDGSTS.E.BYPASS.LTC128B.128 [R235+0xe080], [R24.64], !P5 ;  /* 0x0e08000018eb0fae */ /* 0x0005e8000e901d44 */
[----:B------:R2:W-:Y:S02]  /*13950*/  @P0 LDGSTS.E.BYPASS.LTC128B.128 [R235+0xf880], [R18.64], !P4 ;  /* 0x0f88000012eb0fae */ /* 0x0005e4000e101d44 */
.L_x_945:
[----:B--234-:R-:W-:Y:S01]  /*13960*/  FMNMX.FTZ R2, R169, R0, !PT ;  /* 0x00000000a9027209 */ /* 0x01cfe20007810000 */
[----:B-1----:R-:W-:Y:S01]  /*13970*/  LDSM.16.MT88.4 R20, [R214+0x4080] ;  /* 0x00408000d614783b */ /* 0x002fe20000004200 */
        /* <DEDUP_REMOVED lines=27> */
[----:B------:R-:W-:Y:S01]  /*13b30*/  ISETP.GT.AND P0, PT, R246, RZ, PT ;  /* 0x000000fff600720c */ /* 0x000fe20003f04270 */
[----:B------:R-:W-:Y:S08]  /*13b40*/  SHFL.BFLY PT, R11, R10, 0x2, 0x1f ;  /* 0x0c401f000a0b7f89 */ /* 0x000ff000000e0000 */
[----:B------:R-:W1:Y:S02]  /*13b50*/  SHFL.BFLY PT, R7, R4, 0x2, 0x1f ;  /* 0x0c401f0004077f89 */ /* 0x000e6400000e0000 */
[----:B-1----:R-:W-:Y:S02]  /*13b60*/  FMNMX.FTZ R5, R4, R7, !PT ;  /* 0x0000000704057209 */ /* 0x002fe40007810000 */
[----:B------:R-:W-:Y:S04]  /*13b70*/  FMNMX.FTZ R8, R10, R11, !PT ;  /* 0x0000000b0a087209 */ /* 0x000fe80007810000 */
[----:B------:R-:W1:Y:S08]  /*13b80*/  SHFL.BFLY PT, R156, R5, 0x1, 0x1f ;  /* 0x0c201f00059c7f89 */ /* 0x000e7000000e0000 */
[----:B------:R-:W2:Y:S01]  /*13b90*/  SHFL.BFLY PT, R11, R8, 0x1, 0x1f ;  /* 0x0c201f00080b7f89 */ /* 0x000ea200000e0000 */
[----:B-1----:R-:W-:Y:S02]  /*13ba0*/  FMNMX.FTZ R156, R156, R5, !PT ;  /* 0x000000059c9c7209 */ /* 0x002fe40007810000 */
[----:B--2---:R-:W-:Y:S05]  /*13bb0*/  FMNMX.FTZ R0, R8, R11, !PT ;  /* 0x0000000b08007209 */ /* 0x004fea0007810000 */
[C---:B------:R-:W-:Y:S02]  /*13bc0*/  FMUL.FTZ R186, R0.reuse, c[0x0][0x2d0] ;  /* 0x0000b40000ba7a20 */ /* 0x040fe40000410000 */
[----:B------:R-:W-:Y:S02]  /*13bd0*/  FADD.FTZ R2, -R0, R3 ;  /* 0x0000000300027221 */ /* 0x000fe40000010100 */
[--C-:B------:R-:W-:Y:S02]  /*13be0*/  FFMA.FTZ R179, R184, c[0x0][0x2d0], -R186.reuse ;  /* 0x0000b400b8b37a23 */ /* 0x100fe400000108ba */
[----:B------:R-:W-:Y:S02]  /*13bf0*/  FMUL.FTZ R184, R156, c[0x0][0x2d0] ;  /* 0x0000b4009cb87a20 */ /* 0x000fe40000410000 */
[----:B------:R-:W-:Y:S02]  /*13c00*/  FMUL.FTZ R3, R2, c[0x0][0x2d0] ;  /* 0x0000b40002037a20 */ /* 0x000fe40000410000 */
[----:B------:R-:W-:Y:S01]  /*13c10*/  FADD.FTZ R2, -R156, R159 ;  /* 0x0000009f9c027221 */ /* 0x000fe20000010100 */
[----:B------:R-:W-:Y:S01]  /*13c20*/  MUFU.EX2 R179, R179 ;  /* 0x000000b300b37308 */ /* 0x000fe20000000800 */
[----:B------:R-:W-:Y:S02]  /*13c30*/  FFMA.FTZ R182, R169, c[0x0][0x2d0], -R186 ;  /* 0x0000b400a9b67a23 */ /* 0x000fe400000108ba */
[----:B------:R-:W-:Y:S02]  /*13c40*/  FFMA.FTZ R159, R9, c[0x0][0x2d0], -R184 ;  /* 0x0000b400099f7a23 */ /* 0x000fe400000108b8 */
[--C-:B------:R-:W-:Y:S02]  /*13c50*/  FFMA.FTZ R181, R181, c[0x0][0x2d0], -R186.reuse ;  /* 0x0000b400b5b57a23 */ /* 0x100fe400000108ba */
[----:B------:R-:W-:Y:S02]  /*13c60*/  FFMA.FTZ R180, R180, c[0x0][0x2d0], -R186 ;  /* 0x0000b400b4b47a23 */ /* 0x000fe400000108ba */
[--C-:B------:R-:W-:Y:S01]  /*13c70*/  FFMA.FTZ R178, R6, c[0x0][0x2d0], -R184.reuse ;  /* 0x0000b40006b27a23 */ /* 0x100fe200000108b8 */
[----:B------:R-:W1:Y:S01]  /*13c80*/  MUFU.EX2 R3, R3 ;  /* 0x0000000300037308 */ /* 0x000e620000000800 */
[--C-:B------:R-:W-:Y:S02]  /*13c90*/  FFMA.FTZ R177, R252, c[0x0][0x2d0], -R184.reuse ;  /* 0x0000b400fcb17a23 */ /* 0x100fe400000108b8 */
[--C-:B------:R-:W-:Y:S02]  /*13ca0*/  FFMA.FTZ R176, R189, c[0x0][0x2d0], -R184.reuse ;  /* 0x0000b400bdb07a23 */ /* 0x100fe400000108b8 */
[----:B------:R-:W-:Y:S02]  /*13cb0*/  FMUL.FTZ R4, R2, c[0x0][0x2d0] ;  /* 0x0000b40002047a20 */ /* 0x000fe40000410000 */
[--C-:B------:R-:W-:Y:S02]  /*13cc0*/  FFMA.FTZ R190, R174, c[0x0][0x2d0], -R184.reuse ;  /* 0x0000b400aebe7a23 */ /* 0x100fe400000108b8 */
[----:B------:R-:W-:Y:S01]  /*13cd0*/  FFMA.FTZ R191, R172, c[0x0][0x2d0], -R184 ;  /* 0x0000b400acbf7a23 */ /* 0x000fe200000108b8 */
[----:B------:R2:W3:Y:S01]  /*13ce0*/  MUFU.EX2 R2, R4 ;  /* 0x0000000400027308 */ /* 0x0004e20000000800 */
[--C-:B------:R-:W-:Y:S02]  /*13cf0*/  FFMA.FTZ R193, R170, c[0x0][0x2d0], -R186.reuse ;  /* 0x0000b400aac17a23 */ /* 0x100fe400000108ba */
[----:B------:R-:W-:Y:S02]  /*13d00*/  FFMA.FTZ R192, R175, c[0x0][0x2d0], -R186 ;  /* 0x0000b400afc07a23 */ /* 0x000fe400000108ba */
[--C-:B------:R-:W-:Y:S02]  /*13d10*/  FFMA.FTZ R194, R173, c[0x0][0x2d0], -R184.reuse ;  /* 0x0000b400adc27a23 */ /* 0x100fe400000108b8 */
[----:B------:R-:W-:Y:S01]  /*13d20*/  LDSM.16.MT88.4 R172, [R215+0x7880] ;  /* 0x00788000d7ac783b */ /* 0x000fe20000004200 */
[----:B------:R-:W-:Y:S02]  /*13d30*/  FFMA.FTZ R195, R171, c[0x0][0x2d0], -R184 ;  /* 0x0000b400abc37a23 */ /* 0x000fe400000108b8 */
[----:B------:R-:W-:Y:S01]  /*13d40*/  MUFU.EX2 R182, R182 ;  /* 0x000000b600b67308 */ /* 0x000fe20000000800 */
        /* <DEDUP_REMOVED lines=8> */
[C---:B------:R-:W-:Y:S02]  /*13dd0*/  FMUL.FTZ R17, R3.reuse, R141 ;  /* 0x0000008d03117220 */ /* 0x040fe40000410000 */
[C---:B--2---:R-:W-:Y:S02]  /*13de0*/  FMUL.FTZ R4, R3.reuse, R152 ;  /* 0x0000009803047220 */ /* 0x044fe40000410000 */
[C---:B---3--:R-:W-:Y:S02]  /*13df0*/  FMUL.FTZ R6, R2.reuse, R154 ;  /* 0x0000009a02067220 */ /* 0x048fe40000410000 */
[C---:B------:R-:W-:Y:S01]  /*13e00*/  FMUL.FTZ R7, R2.reuse, R155 ;  /* 0x0000009b02077220 */ /* 0x040fe20000410000 */
[----:B------:R-:W2:Y:S01]  /*13e10*/  MUFU.EX2 R180, R180 ;  /* 0x000000b400b47308 */ /* 0x000ea20000000800 */
[C---:B------:R-:W-:Y:S02]  /*13e20*/  FMUL.FTZ R10, R2.reuse, R150 ;  /* 0x00000096020a7220 */ /* 0x040fe40000410000 */
[C---:B------:R-:W-:Y:S02]  /*13e30*/  FMUL.FTZ R11, R2.reuse, R151 ;  /* 0x00000097020b7220 */ /* 0x040fe40000410000 */
[C---:B------:R-:W-:Y:S01]  /*13e40*/  FMUL.FTZ R18, R2.reuse, R142 ;  /* 0x0000008e02127220 */ /* 0x040fe20000410000 */
[----:B------:R-:W-:Y:S01]  /*13e50*/  LDSM.16.MT88.4 R148, [R213+0x4880] ;  /* 0x00488000d594783b */ /* 0x000fe20000004200 */
[C---:B------:R-:W-:Y:S02]  /*13e60*/  FMUL.FTZ R19, R2.reuse, R143 ;  /* 0x0000008f02137220 */ /* 0x040fe40000410000 */
[C---:B------:R-:W-:Y:S01]  /*13e70*/  FMUL.FTZ R24, R3.reuse, R132 ;  /* 0x0000008403187220 */ /* 0x040fe20000410000 */
[----:B------:R-:W-:Y:S01]  /*13e80*/  MUFU.EX2 R178, R178 ;  /* 0x000000b200b27308 */ /* 0x000fe20000000800 */
[----:B------:R-:W-:Y:S02]  /*13e90*/  FMUL.FTZ R25, R3, R133 ;  /* 0x0000008503197220 */ /* 0x000fe40000410000 */
[C---:B------:R-:W-:Y:S01]  /*13ea0*/  FMUL.FTZ R26, R2.reuse, R134 ;  /* 0x00000086021a7220 */ /* 0x040fe20000410000 */
[----:B-1----:R-:W-:Y:S01]  /*13eb0*/  F2FP.PACK_AB R152, R181, R182 ;  /* 0x000000b6b598723e */ /* 0x002fe200000000ff */
[----:B------:R-:W-:Y:S01]  /*13ec0*/  LDSM.16.MT88.4 R140, [R213+0x5880] ;  /* 0x00588000d58c783b */ /* 0x000fe20000004200 */
[C---:B------:R-:W-:Y:S02]  /*13ed0*/  FMUL.FTZ R27, R2.reuse, R135 ;  /* 0x00000087021b7220 */ /* 0x040fe40000410000 */
[C---:B------:R-:W-:Y:S02]  /*13ee0*/  FMUL.FTZ R28, R3.reuse, R28 ;  /* 0x0000001c031c7220 */ /* 0x040fe40000410000 */
[----:B------:R-:W1:Y:S01]  /*13ef0*/  MUFU.EX2 R177, R177 ;  /* 0x000000b100b17308 */ /* 0x000e620000000800 */
[----:B------:R-:W-:Y:S02]  /*13f00*/  FMUL.FTZ R29, R3, R29 ;  /* 0x0000001d031d7220 */ /* 0x000fe40000410000 */
[----:B------:R-:W-:Y:S01]  /*13f10*/  LDSM.16.MT88.4 R132, [R214+0x5880] ;  /* 0x00588000d684783b */ /* 0x000fe20000004200 */
        /* <DEDUP_REMOVED lines=45> */
[----:B------:R-:W4:Y:S01]  /*141f0*/  MUFU.EX2 R192, R192 ;  /* 0x000000c000c07308 */ /* 0x000f220000000800 */
        /* <DEDUP_REMOVED lines=9> */
[----:B------:R-:W5:Y:S01]  /*14290*/  LDSM.16.MT88.4 R136, [R215+0x5880] ;  /* 0x00588000d788783b */ /* 0x000f620000004200 */
[C---:B------:R-:W-:Y:S01]  /*142a0*/  FMUL.FTZ R60, R3.reuse, R60 ;  /* 0x0000003c033c7220 */ /* 0x040fe20000410000 */
[----:B------:R-:W1:Y:S01]  /*142b0*/  MUFU.EX2 R195, R195 ;  /* 0x000000c300c37308 */ /* 0x000e620000000800 */
        /* <DEDUP_REMOVED lines=9> */
[C---:B---3--:R-:W-:Y:S04]  /*14350*/  HMMA.16816.F32 R28, R152.reuse, R144, R28 ;  /* 0x00000090981c723c */ /* 0x048fe8000000181c */
[C---:B------:R-:W-:Y:S02]  /*14360*/  FMUL.FTZ R67, R2.reuse, R67 ;  /* 0x0000004302437220 */ /* 0x040fe40000410000 */
[C---:B------:R-:W-:Y:S02]  /*14370*/  FMUL.FTZ R68, R3.reuse, R68 ;  /* 0x0000004403447220 */ /* 0x040fe40000410000 */
[C---:B------:R-:W-:Y:S01]  /*14380*/  HMMA.16816.F32 R32, R152.reuse, R146, R32 ;  /* 0x000000929820723c */ /* 0x040fe20000001820 */
[----:B------:R-:W-:Y:S03]  /*14390*/  LDSM.16.MT88.4 R144, [R214+0x4880] ;  /* 0x00488000d690783b */ /* 0x000fe60000004200 */
[C---:B------:R-:W-:Y:S02]  /*143a0*/  FMUL.FTZ R69, R3.reuse, R69 ;  /* 0x0000004503457220 */ /* 0x040fe40000410000 */
[C---:B------:R-:W-:Y:S02]  /*143b0*/  FMUL.FTZ R70, R2.reuse, R70 ;  /* 0x0000004602467220 */ /* 0x040fe40000410000 */
[C---:B------:R-:W-:Y:S01]  /*143c0*/  FMUL.FTZ R71, R2.reuse, R71 ;  /* 0x0000004702477220 */ /* 0x040fe20000410000 */
[C---:B-----5:R-:W-:Y:S03]  /*143d0*/  HMMA.16816.F32 R36, R152.reuse, R136, R36 ;  /* 0x000000889824723c */ /* 0x060fe60000001824 */
[C---:B------:R-:W-:Y:S02]  /*143e0*/  FMUL.FTZ R72, R3.reuse, R72 ;  /* 0x0000004803487220 */ /* 0x040fe40000410000 */
[C---:B------:R-:W-:Y:S02]  /*143f0*/  FMUL.FTZ R73, R3.reuse, R73 ;  /* 0x0000004903497220 */ /* 0x040fe40000410000 */
[C---:B------:R-:W-:Y:S01]  /*14400*/  FMUL.FTZ R74, R2.reuse, R74 ;  /* 0x0000004a024a7220 */ /* 0x040fe20000410000 */
        /* <DEDUP_REMOVED lines=8> */
[----:B------:R-:W5:Y:S03]  /*14490*/  LDSM.16.MT88.4 R132, [R215+0x7080] ;  /* 0x00708000d784783b */ /* 0x000f660000004200 */
        /* <DEDUP_REMOVED lines=9> */
[C---:B------:R-:W-:Y:S01]  /*14530*/  FMUL.FTZ R85, R3.reuse, R85 ;  /* 0x0000005503557220 */ /* 0x040fe20000410000 */
[C---:B---3--:R-:W-:Y:S03]  /*14540*/  HMMA.16816.F32 R60, R152.reuse, R136, R60 ;  /* 0x00000088983c723c */ /* 0x048fe6000000183c */
[C---:B------:R-:W-:Y:S02]  /*14550*/  FMUL.FTZ R86, R2.reuse, R86 ;  /* 0x0000005602567220 */ /* 0x040fe40000410000 */
[C---:B------:R-:W-:Y:S02]  /*14560*/  FMUL.FTZ R87, R2.reuse, R87 ;  /* 0x0000005702577220 */ /* 0x040fe40000410000 */
[C---:B------:R-:W-:Y:S01]  /*14570*/  FMUL.FTZ R88, R3.reuse, R88 ;  /* 0x0000005803587220 */ /* 0x040fe20000410000 */
[C---:B------:R-:W-:Y:S01]  /*14580*/  HMMA.16816.F32 R64, R152.reuse, R138, R64 ;  /* 0x0000008a9840723c */ /* 0x040fe20000001840 */
[----:B------:R-:W3:Y:S03]  /*14590*/  LDSM.16.MT88.4 R136, [R213+0x7080] ;  /* 0x00708000d588783b */ /* 0x000ee60000004200 */
[C---:B------:R-:W-:Y:S02]  /*145a0*/  FMUL.FTZ R89, R3.reuse, R89 ;  /* 0x0000005903597220 */ /* 0x040fe40000410000 */
[C---:B------:R-:W-:Y:S02]  /*145b0*/  FMUL.FTZ R90, R2.reuse, R90 ;  /* 0x0000005a025a7220 */ /* 0x040fe40000410000 */
[C---:B-----5:R-:W-:Y:S04]  /*145c0*/  HMMA.16816.F32 R68, R152.reuse, R132, R68 ;  /* 0x000000849844723c */ /* 0x060fe80000001844 */
[C---:B------:R-:W-:Y:S02]  /*145d0*/  FMUL.FTZ R91, R2.reuse, R91 ;  /* 0x0000005b025b7220 */ /* 0x040fe40000410000 */
[C---:B------:R-:W-:Y:S02]  /*145e0*/  FMUL.FTZ R92, R3.reuse, R92 ;  /* 0x0000005c035c7220 */ /* 0x040fe40000410000 */
[C---:B------:R-:W-:Y:S01]  /*145f0*/  HMMA.16816.F32 R72, R152.reuse, R134, R72 ;  /* 0x000000869848723c */ /* 0x040fe20000001848 */
[----:B------:R-:W5:Y:S03]  /*14600*/  LDSM.16.MT88.4 R132, [R212+0x7080] ;  /* 0x00708000d484783b */ /* 0x000f660000004200 */
        /* <DEDUP_REMOVED lines=44> */
[C---:B-----5:R-:W-:Y:S03]  /*148d0*/  HMMA.16816.F32 R116, R152.reuse, R132, R116 ;  /* 0x000000849874723c */ /* 0x060fe60000001874 */
[C---:B------:R-:W-:Y:S02]  /*148e0*/  FMUL.FTZ R122, R2.reuse, R122 ;  /* 0x0000007a027a7220 */ /* 0x040fe40000410000 */
[C---:B------:R-:W-:Y:S02]  /*148f0*/  FMUL.FTZ R123, R2.reuse, R123 ;  /* 0x0000007b027b7220 */ /* 0x040fe40000410000 */
[----:B------:R-:W-:Y:S01]  /*14900*/  FMUL.FTZ R124, R3, R124 ;  /* 0x0000007c037c7220 */ /* 0x000fe20000410000 */
[----:B------:R-:W-:Y:S01]  /*14910*/  F2FP.PACK_AB R132, R189, R188 ;  /* 0x000000bcbd84723e */ /* 0x000fe200000000ff */
[----:B------:R-:W-:Y:S03]  /*14920*/  FMUL.FTZ R125, R3, R125 ;  /* 0x0000007d037d7220 */ /* 0x000fe60000410000 */
[C---:B------:R-:W-:Y:S03]  /*14930*/  HMMA.16816.F32 R120, R152.reuse, R134, R120 ;  /* 0x000000869878723c */ /* 0x040fe60000001878 */
[C---:B------:R-:W-:Y:S01]  /*14940*/  FMUL.FTZ R126, R2.reuse, R126 ;  /* 0x0000007e027e7220 */ /* 0x040fe20000410000 */
[----:B--2---:R-:W-:Y:S01]  /*14950*/  F2FP.PACK_AB R133, R191, R190 ;  /* 0x000000bebf85723e */ /* 0x004fe200000000ff */
[----:B------:R-:W-:Y:S02]  /*14960*/  FMUL.FTZ R127, R2, R127 ;  /* 0x0000007f027f7220 */ /* 0x000fe40000410000 */
[C---:B------:R-:W-:Y:S01]  /*14970*/  FMUL.FTZ R128, R3.reuse, R128 ;  /* 0x0000008003807220 */ /* 0x040fe20000410000 */
[----:B----4-:R-:W-:Y:S01]  /*14980*/  F2FP.PACK_AB R134, R192, R193 ;  /* 0x000000c1c086723e */ /* 0x010fe200000000ff */
[----:B------:R-:W-:Y:S03]  /*14990*/  FMUL.FTZ R129, R3, R129 ;  /* 0x0000008103817220 */ /* 0x000fe60000410000 */
[C---:B-1----:R-:W-:Y:S03]  /*149a0*/  HMMA.16816.F32 R124, R152.reuse, R140, R124 ;  /* 0x0000008c987c723c */ /* 0x042fe6000000187c */
[C---:B------:R-:W-:Y:S01]  /*149b0*/  FMUL.FTZ R130, R2.reuse, R130 ;  /* 0x0000008202827220 */ /* 0x040fe20000410000 */
[----:B------:R-:W-:Y:S01]  /*149c0*/  F2FP.PACK_AB R135, R195, R194 ;  /* 0x000000c2c387723e */ /* 0x000fe200000000ff */
[----:B------:R-:W-:Y:S02]  /*149d0*/  FMUL.FTZ R131, R2, R131 ;  /* 0x0000008302837220 */ /* 0x000fe40000410000 */
[--C-:B------:R-:W-:Y:S02]  /*149e0*/  FFMA.FTZ R196, R196, c[0x0][0x2d0], -R186.reuse ;  /* 0x0000b400c4c47a23 */ /* 0x100fe400000108ba */
[----:B------:R-:W-:Y:S03]  /*149f0*/  FFMA.FTZ R199, R199, c[0x0][0x2d0], -R186 ;  /* 0x0000b400c7c77a23 */ /* 0x000fe600000108ba */
[----:B------:R-:W-:Y:S01]  /*14a00*/  HMMA.16816.F32 R128, R152, R142, R128 ;  /* 0x0000008e9880723c */ /* 0x000fe20000001880 */
[----:B------:R-:W1:Y:S01]  /*14a10*/  LDSM.16.MT88.4 R140, [R215+0x6080] ;  /* 0x00608000d78c783b */ /* 0x000e620000004200 */
[----:B------:R-:W-:Y:S01]  /*14a20*/  MUFU.EX2 R196, R196 ;  /* 0x000000c400c47308 */ /* 0x000fe20000000800 */
[--C-:B------:R-:W-:Y:S02]  /*14a30*/  FFMA.FTZ R197, R197, c[0x0][0x2d0], -R184.reuse ;  /* 0x0000b400c5c57a23 */ /* 0x100fe400000108b8 */
[----:B------:R-:W-:Y:S02]  /*14a40*/  FFMA.FTZ R198, R187, c[0x0][0x2d0], -R184 ;  /* 0x0000b400bbc67a23 */ /* 0x000fe400000108b8 */
[--C-:B------:R-:W-:Y:S01]  /*14a50*/  FFMA.FTZ R185, R185, c[0x0][0x2d0], -R186.reuse ;  /* 0x0000b400b9b97a23 */ /* 0x100fe200000108ba */
[C---:B---3--:R-:W-:Y:S01]  /*14a60*/  HMMA.16816.F32 R4, R132.reuse, R136, R4 ;  /* 0x000000888404723c */ /* 0x048fe20000001804 */
[----:B------:R-:W2:Y:S03]  /*14a70*/  LDSM.16.MT88.4 R152, [R214+0x6080] ;  /* 0x00608000d698783b */ /* 0x000ea60000004200 */
[----:B------:R-:W3:Y:S01]  /*14a80*/  MUFU.EX2 R199, R199 ;  /* 0x000000c700c77308 */ /* 0x000ee20000000800 */
[----:B------:R-:W-:Y:S02]  /*14a90*/  FFMA.FTZ R186, R183, c[0x0][0x2d0], -R186 ;  /* 0x0000b400b7ba7a23 */ /* 0x000fe400000108ba */
[--C-:B------:R-:W-:Y:S01]  /*14aa0*/  FFMA.FTZ R158, R158, c[0x0][0x2d0], -R184.reuse ;  /* 0x0000b4009e9e7a23 */ /* 0x100fe200000108b8 */
[C---:B------:R-:W-:Y:S01]  /*14ab0*/  HMMA.16816.F32 R8, R132.reuse, R138, R8 ;  /* 0x0000008a8408723c */ /* 0x040fe20000001808 */
[----:B------:R-:W4:Y:S03]  /*14ac0*/  LDSM.16.MT88.4 R136, [R214+0x7880] ;  /* 0x00788000d688783b */ /* 0x000f260000004200 */
[----:B------:R-:W-:Y:S02]  /*14ad0*/  FFMA.FTZ R184, R157, c[0x0][0x2d0], -R184 ;  /* 0x0000b4009db87a23 */ /* 0x000fe400000108b8 */
[----:B------:R-:W-:Y:S01]  /*14ae0*/  MUFU.EX2 R197, R197 ;  /* 0x000000c500c57308 */ /* 0x000fe20000000800 */
[----:B------:R-:W-:Y:S01]  /*14af0*/  FFMA.FTZ R182, R3, R248, R182 ;  /* 0x000000f803b67223 */ /* 0x000fe200000100b6 */
[C---:B------:R-:W-:Y:S04]  /*14b00*/  HMMA.16816.F32 R12, R132.reuse, R144, R12 ;  /* 0x00000090840c723c */ /* 0x040fe8000000180c */
[----:B------:R-:W-:Y:S02]  /*14b10*/  FFMA.FTZ R178, R2, R247, R178 ;  /* 0x000000f702b27223 */ /* 0x000fe400000100b2 */
[----:B------:R-:W-:Y:S02]  /*14b20*/  FADD.FTZ R181, R181, R182 ;  /* 0x000000b6b5b57221 */ /* 0x000fe40000010000 */
[C---:B------:R-:W-:Y:S01]  /*14b30*/  HMMA.16816.F32 R16, R132.reuse, R146, R16 ;  /* 0x000000928410723c */ /* 0x040fe20000001810 */
[----:B------:R-:W5:Y:S01]  /*14b40*/  LDSM.16.MT88.4 R144, [R213+0x7880] ;  /* 0x00788000d590783b */ /* 0x000f620000004200 */
[----:B------:R-:W1:Y:S02]  /*14b50*/  MUFU.EX2 R198, R198 ;  /* 0x000000c600c67308 */ /* 0x000e640000000800 */
[----:B------:R-:W-:Y:S02]  /*14b60*/  FADD.FTZ R177, R177, R178 ;  /* 0x000000b2b1b17221 */ /* 0x000fe40000010000 */
[----:B------:R-:W-:Y:S02]  /*14b70*/  FADD.FTZ R180, R180, R181 ;  /* 0x000000b5b4b47221 */ /* 0x000fe40000010000 */
[C---:B------:R-:W-:Y:S04]  /*14b80*/  HMMA.16816.F32 R20, R132.reuse, R148, R20 ;  /* 0x000000948414723c */ /* 0x040fe80000001814 */
[----:B------:R-:W-:Y:S01]  /*14b90*/  MUFU.EX2 R185, R185 ;  /* 0x000000b900b97308 */ /* 0x000fe20000000800 */
[----:B------:R-:W-:Y:S02]  /*14ba0*/  FADD.FTZ R176, R176, R177 ;  /* 0x000000b1b0b07221 */ /* 0x000fe40000010000 */
[----:B------:R-:W-:Y:S01]  /*14bb0*/  FADD.FTZ R179, R179, R180 ;  /* 0x000000b4b3b37221 */ /* 0x000fe20000010000 */
[C---:B------:R-:W-:Y:S01]  /*14bc0*/  HMMA.16816.F32 R24, R132.reuse, R150, R24 ;  /* 0x000000968418723c */ /* 0x040fe20000001818 */
[----:B------:R-:W-:Y:S03]  /*14bd0*/  LDSM.16.MT88.4 R148, [R215+0x9080] ;  /* 0x00908000d794783b */ /* 0x000fe60000004200 */
[----:B------:R-:W-:Y:S02]  /*14be0*/  FADD.FTZ R159, R159, R176 ;  /* 0x000000b09f9f7221 */ /* 0x000fe40000010000 */
[----:B------:R-:W2:Y:S01]  /*14bf0*/  MUFU.EX2 R186, R186 ;  /* 0x000000ba00ba7308 */ /* 0x000ea20000000800 */
[----:B------:R-:W-:Y:S01]  /*14c00*/  FADD.FTZ R2, R188, R179 ;  /* 0x000000b3bc027221 */ /* 0x000fe20000010000 */
[C---:B------:R-:W-:Y:S04]  /*14c10*/  HMMA.16816.F32 R28, R132.reuse, R160, R28 ;  /* 0x000000a0841c723c */ /* 0x040fe8000000181c */
[----:B------:R-:W-:Y:S01]  /*14c20*/  FADD.FTZ R190, R190, R159 ;  /* 0x0000009fbebe7221 */ /* 0x000fe20000010000 */
[----:B------:R-:W-:Y:S01]  /*14c30*/  MOV R159, R156 ;  /* 0x0000009c009f7202 */ /* 0x000fe20000000f00 */
[----:B------:R-:W-:Y:S01]  /*14c40*/  FADD.FTZ R2, R189, R2 ;  /* 0x00000002bd027221 */ /* 0x000fe20000010000 */
[----:B---3--:R-:W-:Y:S01]  /*14c50*/  F2FP.PACK_AB R160, R199, R196 ;  /* 0x000000c4c7a0723e */ /* 0x008fe200000000ff */
[C---:B------:R-:W-:Y:S01]  /*14c60*/  HMMA.16816.F32 R32, R132.reuse, R162, R32 ;  /* 0x000000a28420723c */ /* 0x040fe20000001820 */
[----:B------:R-:W-:Y:S03]  /*14c70*/  MUFU.EX2 R158, R158 ;  /* 0x0000009e009e7308 */ /* 0x000fe60000000800 */
[----:B-1----:R-:W-:Y:S01]  /*14c80*/  F2FP.PACK_AB R161, R198, R197 ;  /* 0x000000c5c6a1723e */ /* 0x002fe200000000ff */
[----:B------:R-:W-:Y:S02]  /*14c90*/  FADD.FTZ R191, R191, R190 ;  /* 0x000000bebfbf7221 */ /* 0x000fe40000010000 */
[----:B------:R-:W-:Y:S01]  /*14ca0*/  FADD.FTZ R3, R193, R2 ;  /* 0x00000002c1037221 */ /* 0x000fe20000010000 */
[C---:B------:R-:W-:Y:S03]  /*14cb0*/  HMMA.16816.F32 R36, R132.reuse, R140, R36 ;  /* 0x0000008c8424723c */ /* 0x040fe60000001824 */
[----:B------:R-:W1:Y:S01]  /*14cc0*/  MUFU.EX2 R157, R184 ;  /* 0x000000b8009d7308 */ /* 0x000e620000000800 */
[----:B------:R-:W-:Y:S01]  /*14cd0*/  FADD.FTZ R194, R194, R191 ;  /* 0x000000bfc2c27221 */ /* 0x000fe20000010000 */
[----:B--2---:R-:W-:Y:S01]  /*14ce0*/  F2FP.PACK_AB R162, R186, R185 ;  /* 0x000000b9baa2723e */ /* 0x004fe200000000ff */
[----:B------:R-:W-:Y:S02]  /*14cf0*/  FADD.FTZ R3, R192, R3 ;  /* 0x00000003c0037221 */ /* 0x000fe40000010000 */
[C---:B------:R-:W-:Y:S01]  /*14d00*/  HMMA.16816.F32 R40, R132.reuse, R142, R40 ;  /* 0x0000008e8428723c */ /* 0x040fe20000001828 */
[----:B------:R-:W2:Y:S03]  /*14d10*/  LDSM.16.MT88.4 R140, [R212+0x7880] ;  /* 0x00788000d48c783b */ /* 0x000ea60000004200 */
[----:B------:R-:W-:Y:S02]  /*14d20*/  FADD.FTZ R194, R195, R194 ;  /* 0x000000c2c3c27221 */ /* 0x000fe40000010000 */
[----:B------:R-:W-:Y:S02]  /*14d30*/  FADD.FTZ R2, R196, R3 ;  /* 0x00000003c4027221 */ /* 0x000fe40000010000 */
[C---:B------:R-:W-:Y:S04]  /*14d40*/  HMMA.16816.F32 R44, R132.reuse, R152, R44 ;  /* 0x00000098842c723c */ /* 0x040fe8000000182c */
[----:B------:R-:W-:Y:S02]  /*14d50*/  FADD.FTZ R197, R197, R194 ;  /* 0x000000c2c5c57221 */ /* 0x000fe40000010000 */
[----:B------:R-:W-:Y:S02]  /*14d60*/  FADD.FTZ R2, R199, R2 ;  /* 0x00000002c7027221 */ /* 0x000fe40000010000 */
[C---:B------:R-:W-:Y:S04]  /*14d70*/  HMMA.16816.F32 R48, R132.reuse, R154, R48 ;  /* 0x0000009a8430723c */ /* 0x040fe80000001830 */
[----:B-1----:R-:W-:Y:S01]  /*14d80*/  F2FP.PACK_AB R163, R157, R158 ;  /* 0x0000009e9da3723e */ /* 0x002fe200000000ff */
[----:B------:R-:W-:Y:S02]  /*14d90*/  FADD.FTZ R197, R198, R197 ;  /* 0x000000c5c6c57221 */ /* 0x000fe40000010000 */
[----:B------:R-:W-:Y:S01]  /*14da0*/  FADD.FTZ R185, R185, R2 ;  /* 0x00000002b9b97221 */ /* 0x000fe20000010000 */
[C---:B------:R-:W-:Y:S04]  /*14db0*/  HMMA.16816.F32 R52, R132.reuse, R164, R52 ;  /* 0x000000a48434723c */ /* 0x040fe80000001834 */
[----:B------:R-:W-:Y:S01]  /*14dc0*/  IADD3 R2, R246, -0x1, RZ ;  /* 0xfffffffff6027810 */ /* 0x000fe20007ffe0ff */
[----:B------:R-:W-:Y:S02]  /*14dd0*/  FADD.FTZ R158, R158, R197 ;  /* 0x000000c59e9e7221 */ /* 0x000fe40000010000 */
[----:B------:R-:W-:Y:S01]  /*14de0*/  FADD.FTZ R248, R186, R185 ;  /* 0x000000b9baf87221 */ /* 0x000fe20000010000 */
[C---:B------:R-:W-:Y:S01]  /*14df0*/  HMMA.16816.F32 R56, R132.reuse, R166, R56 ;  /* 0x000000a68438723c */ /* 0x040fe20000001838 */
[----:B------:R-:W-:Y:S03]  /*14e00*/  LDSM.16.MT88.4 R164, [R213+0x5080] ;  /* 0x00508000d5a4783b */ /* 0x000fe60000004200 */
[----:B------:R-:W-:Y:S01]  /*14e10*/  FADD.FTZ R247, R157, R158 ;  /* 0x0000009e9df77221 */ /* 0x000fe20000010000 */
[----:B------:R-:W-:Y:S03]  /*14e20*/  MOV R246, R2 ;  /* 0x0000000200f67202 */ /* 0x000fe60000000f00 */
[C---:B------:R-:W-:Y:S08]  /*14e30*/  HMMA.16816.F32 R60, R132.reuse, R168, R60 ;  /* 0x000000a8843c723c */ /* 0x040ff0000000183c */
[C---:B------:R-:W-:Y:S01]  /*14e40*/  HMMA.16816.F32 R64, R132.reuse, R170, R64 ;  /* 0x000000aa8440723c */ /* 0x040fe20000001840 */
[----:B------:R-:W-:Y:S07]  /*14e50*/  LDSM.16.MT88.4 R168, [R212+0x5080] ;  /* 0x00508000d4a8783b */ /* 0x000fee0000004200 */
[C---:B------:R-:W-:Y:S08]  /*14e60*/  HMMA.16816.F32 R68, R132.reuse, R172, R68 ;  /* 0x000000ac8444723c */ /* 0x040ff00000001844 */
[C---:B------:R-:W-:Y:S01]  /*14e70*/  HMMA.16816.F32 R72, R132.reuse, R174, R72 ;  /* 0x000000ae8448723c */ /* 0x040fe20000001848 */
[----:B------:R-:W-:Y:S07]  /*14e80*/  LDSM.16.MT88.4 R172, [R212+0x8080] ;  /* 0x00808000d4ac783b */ /* 0x000fee0000004200 */
[C---:B----4-:R-:W-:Y:S08]  /*14e90*/  HMMA.16816.F32 R76, R132.reuse, R136, R76 ;  /* 0x00000088844c723c */ /* 0x050ff0000000184c */
[C---:B------:R-:W-:Y:S01]  /*14ea0*/  HMMA.16816.F32 R80, R132.reuse, R138, R80 ;  /* 0x0000008a8450723c */ /* 0x040fe20000001850 */
[----:B------:R-:W1:Y:S07]  /*14eb0*/  LDSM.16.MT88.4 R136, [R214+0x9080] ;  /* 0x00908000d688783b */ /* 0x000e6e0000004200 */
[C---:B-----5:R-:W-:Y:S08]  /*14ec0*/  HMMA.16816.F32 R84, R132.reuse, R144, R84 ;  /* 0x000000908454723c */ /* 0x060ff00000001854 */
        /* <DEDUP_REMOVED lines=12> */
[C---:B------:R-:W-:Y:S08]  /*14f90*/  HMMA.16816.F32 R120, R132.reuse, R146, R120 ;  /* 0x000000928478723c */ /* 0x040ff00000001878 */
[C---:B--2---:R-:W-:Y:S08]  /*14fa0*/  HMMA.16816.F32 R124, R132.reuse, R140, R124 ;  /* 0x0000008c847c723c */ /* 0x044ff0000000187c */
[----:B------:R-:W-:Y:S08]  /*14fb0*/  HMMA.16816.F32 R128, R132, R142, R128 ;  /* 0x0000008e8480723c */ /* 0x000ff00000001880 */
[C---:B----4-:R-:W-:Y:S01]  /*14fc0*/  HMMA.16816.F32 R152, R160.reuse, R148, R4 ;  /* 0x00000094a098723c */ /* 0x050fe20000001804 */
[----:B------:R-:W2:Y:S07]  /*14fd0*/  LDSM.16.MT88.4 R4, [R215+0x6880] ;  /* 0x00688000d704783b */ /* 0x000eae0000004200 */
[C---:B------:R-:W-:Y:S01]  /*14fe0*/  HMMA.16816.F32 R148, R160.reuse, R150, R8 ;  /* 0x00000096a094723c */ /* 0x040fe20000001808 */
[----:B------:R-:W3:Y:S07]  /*14ff0*/  LDSM.16.MT88.4 R8, [R214+0x6880] ;  /* 0x00688000d608783b */ /* 0x000eee0000004200 */
[C---:B-1----:R-:W-:Y:S01]  /*15000*/  HMMA.16816.F32 R144, R160.reuse, R136, R12 ;  /* 0x00000088a090723c */ /* 0x042fe2000000180c */
[----:B------:R-:W1:Y:S07]  /*15010*/  LDSM.16.MT88.4 R12, [R213+0x6880] ;  /* 0x00688000d50c783b */ /* 0x000e6e0000004200 */
[C---:B------:R-:W-:Y:S01]  /*15020*/  HMMA.16816.F32 R140, R160.reuse, R138, R16 ;  /* 0x0000008aa08c723c */ /* 0x040fe20000001810 */
[----:B------:R-:W4:Y:S07]  /*15030*/  LDSM.16.MT88.4 R16, [R212+0x6880] ;  /* 0x00688000d410783b */ /* 0x000f2e0000004200 */
[C---:B------:R-:W-:Y:S01]  /*15040*/  HMMA.16816.F32 R136, R160.reuse, R164, R20 ;  /* 0x000000a4a088723c */ /* 0x040fe20000001814 */
[----:B------:R-:W5:Y:S07]  /*15050*/  LDSM.16.MT88.4 R20, [R215+0x8080] ;  /* 0x00808000d714783b */ /* 0x000f6e0000004200 */
[C---:B------:R-:W-:Y:S01]  /*15060*/  HMMA.16816.F32 R132, R160.reuse, R166, R24 ;  /* 0x000000a6a084723c */ /* 0x040fe20000001818 */
[----:B------:R-:W1:Y:S07]  /*15070*/  LDSM.16.MT88.4 R24, [R214+0x8080] ;  /* 0x00808000d618783b */ /* 0x000e6e0000004200 */
[C---:B------:R-:W-:Y:S01]  /*15080*/  HMMA.16816.F32 R28, R160.reuse, R168, R28 ;  /* 0x000000a8a01c723c */ /* 0x040fe2000000181c */
[----:B------:R-:W1:Y:S07]  /*15090*/  LDSM.16.MT88.4 R164, [R213+0x8080] ;  /* 0x00808000d5a4783b */ /* 0x000e6e0000004200 */
        /* <DEDUP_REMOVED lines=12> */
[C---:B------:R-:W-:Y:S08]  /*15160*/  HMMA.16816.F32 R64, R160.reuse, R18, R64 ;  /* 0x00000012a040723c */ /* 0x040ff00000001840 */
[C---:B-----5:R-:W-:Y:S08]  /*15170*/  HMMA.16816.F32 R68, R160.reuse, R20, R68 ;  /* 0x00000014a044723c */ /* 0x060ff00000001844 */
        /* <DEDUP_REMOVED lines=13> */
[C---:B-1----:R-:W-:Y:S08]  /*15250*/  HMMA.16816.F32 R124, R160.reuse, R12, R124 ;  /* 0x0000000ca07c723c */ /* 0x042ff0000000187c */
[----:B------:R-:W-:Y:S01]  /*15260*/  HMMA.16816.F32 R128, R160, R14, R128 ;  /* 0x0000000ea080723c */ /* 0x000fe20000001880 */
[----:B------:R-:W-:-:S07]  /*15270*/  @P0 BRA `(.L_x_946) ;  /* 0xffffd14000000947 */ /* 0x000fce000383ffff */
.L_x_941:
        /* <DEDUP_REMOVED lines=10> */
[----:B-1----:R-:W-:Y:S02]  /*15320*/  FADD.FTZ R5, R6, R5 ;  /* 0x0000000506057221 */ /* 0x002fe40000010000 */
[----:B--2---:R-:W-:-:S03]  /*15330*/  FADD.FTZ R2, R2, R7 ;  /* 0x0000000702027221 */ /* 0x004fc60000010000 */
[----:B------:R-:W-:Y:S02]  /*15340*/  FSETP.NE.FTZ.AND P1, PT, R5, RZ, PT ;  /* 0x000000ff0500720b */ /* 0x000fe40003f35000 */
[----:B------:R-:W-:-:S11]  /*15350*/  FSETP.NE.FTZ.AND P0, PT, R2, RZ, PT ;  /* 0x000000ff0200720b */ /* 0x000fd60003f15000 */
[----:B------:R-:W1:Y:S01]  /*15360*/  @P1 MUFU.RCP R4, R5 ;  /* 0x0000000500041308 */ /* 0x000e620000001000 */
[----:B------:R-:W-:Y:S02]  /*15370*/  @P1 MOV R12, 0x3f317218 ;  /* 0x3f317218000c1802 */ /* 0x000fe40000000f00 */
[----:B------:R-:W-:-:S03]  /*15380*/  @P0 MOV R15, 0x3f317218 ;  /* 0x3f317218000f0802 */ /* 0x000fc60000000f00 */
[----:B------:R-:W-:Y:S02]  /*15390*/  @P1 FMUL.FTZ R12, R12, c[0x0][0x2d0] ;  /* 0x0000b4000c0c1a20 */ /* 0x000fe40000410000 */
[----:B------:R-:W2:Y:S08]  /*153a0*/  @P0 MUFU.LG2 R10, R2 ;  /* 0x00000002000a0308 */ /* 0x000eb00000000c00 */
[----:B------:R-:W3:Y:S01]  /*153b0*/  @P1 MUFU.LG2 R5, R5 ;  /* 0x0000000500051308 */ /* 0x000ee20000000c00 */
[----:B-1----:R-:W-:-:S02]  /*153c0*/  FMUL.FTZ R152, R4, R152 ;  /* 0x0000009804987220 */ /* 0x002fc40000410000 */
[C---:B------:R-:W-:Y:S02]  /*153d0*/  FMUL.FTZ R153, R4.reuse, R153 ;  /* 0x0000009904997220 */ /* 0x040fe40000410000 */
[C---:B------:R-:W-:Y:S02]  /*153e0*/  FMUL.FTZ R148, R4.reuse, R148 ;  /* 0x0000009404947220 */ /* 0x040fe40000410000 */
[----:B------:R-:W-:Y:S01]  /*153f0*/  FMUL.FTZ R149, R4, R149 ;  /* 0x0000009504957220 */ /* 0x000fe20000410000 */
[----:B------:R1:W4:Y:S01]  /*15400*/  @P0 MUFU.RCP R3, R2 ;  /* 0x0000000200030308 */ /* 0x0003220000001000 */
[----:B--2---:R-:W-:Y:S02]  /*15410*/  @P0 FMUL.FTZ R14, R10, 0.69314718246459960938 ;  /* 0x3f3172180a0e0820 */ /* 0x004fe40000410000 */
[----:B------:R-:W-:Y:S02]  /*15420*/  @P0 FMUL.FTZ R10, R15, c[0x0][0x2d0] ;  /* 0x0000b4000f0a0a20 */ /* 0x000fe40000410000 */
[----:B------:R-:W-:-:S02]  /*15430*/  FMUL.FTZ R144, R4, R144 ;  /* 0x0000009004907220 */ /* 0x000fc40000410000 */
[C---:B------:R-:W-:Y:S02]  /*15440*/  FMUL.FTZ R145, R4.reuse, R145 ;  /* 0x0000009104917220 */ /* 0x040fe40000410000 */
[----:B---3--:R-:W-:Y:S02]  /*15450*/  @P1 FMUL.FTZ R5, R5, 0.69314718246459960938 ;  /* 0x3f31721805051820 */ /* 0x008fe40000410000 */
[C---:B------:R-:W-:Y:S02]  /*15460*/  FMUL.FTZ R140, R4.reuse, R140 ;  /* 0x0000008c048c7220 */ /* 0x040fe40000410000 */
[C---:B------:R-:W-:Y:S02]  /*15470*/  FMUL.FTZ R141, R4.reuse, R141 ;  /* 0x0000008d048d7220 */ /* 0x040fe40000410000 */
[C---:B------:R-:W-:Y:S01]  /*15480*/  FMUL.FTZ R136, R4.reuse, R136 ;  /* 0x0000008804887220 */ /* 0x040fe20000410000 */
[----:B-1----:R-:W-:Y:S01]  /*15490*/  MOV R2, 0xff800000 ;  /* 0xff80000000027802 */ /* 0x002fe20000000f00 */
        /* <DEDUP_REMOVED lines=55> */
[C---:B----4-:R-:W-:Y:S02]  /*15810*/  FMUL.FTZ R154, R3.reuse, R154 ;  /* 0x0000009a039a7220 */ /* 0x050fe40000410000 */
        /* <DEDUP_REMOVED lines=65> */
.L_x_875:
[----:B------:R-:W-:Y:S01]  /*15c30*/  ULDC.64 UR4, c[0x0][0x118] ;  /* 0x0000460000047ab9 */ /* 0x000fe20000000a00 */
[----:B------:R-:W-:Y:S01]  /*15c40*/  SHF.R.S32.HI R0, RZ, 0x1f, R223 ;  /* 0x0000001fff007819 */ /* 0x000fe200000114df */
[----:B------:R-:W-:Y:S05]  /*15c50*/  @P2 BRA `(.L_x_947) ;  /* 0x00001a8000002947 */ /* 0x000fea0003800000 */
[----:B------:R-:W1:Y:S01]  /*15c60*/  S2R R5, SR_TID.X ;  /* 0x0000000000057919 */ /* 0x000e620000002100 */
[----:B------:R-:W-:-:S02]  /*15c70*/  F2FP.PACK_AB R6, R7, R6 ;  /* 0x000000060706723e */ /* 0x000fc400000000ff */
[----:B------:R-:W-:Y:S01]  /*15c80*/  F2FP.PACK_AB R4, R13, R4 ;  /* 0x000000040d04723e */ /* 0x000fe200000000ff */
[----:B------:R-:W-:Y:S01]  /*15c90*/  BAR.SYNC.DEFER_BLOCKING 0x1, 0x100 ;  /* 0x0044000000007b1d */ /* 0x000fe20000010000 */
        /* <DEDUP_REMOVED lines=10> */
[----:B-1----:R-:W-:-:S02]  /*15d40*/  SHF.R.S32.HI R10, RZ, 0x1f, R5 ;  /* 0x0000001fff0a7819 */ /* 0x002fc40000011405 */
[----:B------:R-:W-:Y:S02]  /*15d50*/  F2FP.PACK_AB R132, R133, R132 ;  /* 0x000000848584723e */ /* 0x000fe400000000ff */
[CC--:B------:R-:W-:Y:S02]  /*15d60*/  LEA.HI R12, R10.reuse, R5.reuse, RZ, 0x2 ;  /* 0x000000050a0c7211 */ /* 0x0c0fe400078f10ff */
[----:B------:R-:W-:Y:S02]  /*15d70*/  LEA.HI R7, R10, R5, RZ, 0x5 ;  /* 0x000000050a077211 */ /* 0x000fe400078f28ff */
[--C-:B------:R-:W-:Y:S02]  /*15d80*/  SHF.R.S32.HI R15, RZ, 0x2, R12.reuse ;  /* 0x00000002ff0f7819 */ /* 0x100fe4000001140c */
[----:B------:R-:W-:Y:S02]  /*15d90*/  SHF.R.S32.HI R14, RZ, 0x1f, R12 ;  /* 0x0000001fff0e7819 */ /* 0x000fe4000001140c */
[----:B------:R-:W-:-:S02]  /*15da0*/  LOP3.LUT R12, R12, 0xfffffffc, RZ, 0xc0, !PT ;  /* 0xfffffffc0c0c7812 */ /* 0x000fc400078ec0ff */
[----:B------:R-:W-:Y:S02]  /*15db0*/  LEA.HI R14, R14, R15, RZ, 0x3 ;  /* 0x0000000f0e0e7211 */ /* 0x000fe400078f18ff */
[----:B------:R-:W-:Y:S01]  /*15dc0*/  SHF.R.S32.HI R13, RZ, 0x5, R7 ;  /* 0x00000005ff0d7819 */ /* 0x000fe20000011407 */
[----:B------:R-:W-:Y:S01]  /*15dd0*/  IMAD.IADD R12, R5, 0x1, -R12 ;  /* 0x00000001050c7824 */ /* 0x000fe200078e0a0c */
[----:B------:R-:W-:Y:S02]  /*15de0*/  LOP3.LUT R14, R14, 0xfffffff8, RZ, 0xc0, !PT ;  /* 0xfffffff80e0e7812 */ /* 0x000fe400078ec0ff */
[----:B------:R-:W-:Y:S01]  /*15df0*/  F2FP.PACK_AB R134, R135, R134 ;  /* 0x000000868786723e */ /* 0x000fe200000000ff */
[----:B------:R-:W-:Y:S01]  /*15e00*/  IMAD R16, R13, 0x200, R12 ;  /* 0x000002000d107824 */ /* 0x000fe200078e020c */
[----:B------:R-:W-:Y:S01]  /*15e10*/  F2FP.PACK_AB R28, R29, R28 ;  /* 0x0000001c1d1c723e */ /* 0x000fe200000000ff */
[----:B------:R-:W-:Y:S01]  /*15e20*/  IMAD.IADD R14, R15, 0x1, -R14 ;  /* 0x000000010f0e7824 */ /* 0x000fe200078e0a0e */
[----:B------:R-:W-:-:S02]  /*15e30*/  F2FP.PACK_AB R30, R31, R30 ;  /* 0x0000001e1f1e723e */ /* 0x000fc400000000ff */
[----:B------:R-:W-:Y:S01]  /*15e40*/  F2FP.PACK_AB R32, R33, R32 ;  /* 0x000000202120723e */ /* 0x000fe200000000ff */
[C---:B------:R-:W-:Y:S01]  /*15e50*/  IMAD.SHL.U32 R15, R14.reuse, 0x40, RZ ;  /* 0x000000400e0f7824 */ /* 0x040fe200078e00ff */
[----:B------:R-:W-:Y:S02]  /*15e60*/  LOP3.LUT R17, R14, 0x1, RZ, 0xc0, !PT ;  /* 0x000000010e117812 */ /* 0x000fe400078ec0ff */
[----:B------:R-:W-:Y:S02]  /*15e70*/  F2FP.PACK_AB R34, R35, R34 ;  /* 0x000000222322723e */ /* 0x000fe400000000ff */
[----:B------:R-:W-:Y:S02]  /*15e80*/  LOP3.LUT R15, R15, 0x1c0, RZ, 0xc0, !PT ;  /* 0x000001c00f0f7812 */ /* 0x000fe400078ec0ff */
[----:B------:R-:W-:Y:S02]  /*15e90*/  ISETP.NE.U32.AND P0, PT, R17, 0x1, PT ;  /* 0x000000011100780c */ /* 0x000fe40003f05070 */
[----:B------:R-:W-:-:S02]  /*15ea0*/  LEA.HI R15, R15, R15, RZ, 0x1d ;  /* 0x0000000f0f0f7211 */ /* 0x000fc400078fe8ff */
[----:B------:R-:W-:Y:S01]  /*15eb0*/  R2P PR, R14, 0x6 ;  /* 0x000000060e007804 */ /* 0x000fe20000000000 */
[----:B------:R-:W-:Y:S01]  /*15ec0*/  IMAD.MOV.U32 R14, RZ, RZ, 0x20 ;  /* 0x00000020ff0e7424 */ /* 0x000fe200078e00ff */
[----:B------:R-:W-:Y:S01]  /*15ed0*/  F2FP.PACK_AB R36, R37, R36 ;  /* 0x000000242524723e */ /* 0x000fe200000000ff */
[----:B------:R-:W-:Y:S01]  /*15ee0*/  IMAD.U32 R15, R16, 0x2, R15 ;  /* 0x00000002100f7824 */ /* 0x000fe200078e000f */
[----:B------:R-:W-:Y:S02]  /*15ef0*/  F2FP.PACK_AB R38, R39, R38 ;  /* 0x000000262726723e */ /* 0x000fe400000000ff */
[----:B------:R-:W-:Y:S01]  /*15f00*/  SEL R14, R14, 0xffffffe0, !P1 ;  /* 0xffffffe00e0e7807 */ /* 0x000fe20004800000 */
[----:B------:R-:W-:Y:S01]  /*15f10*/  IMAD.SHL.U32 R15, R15, 0x2, RZ ;  /* 0x000000020f0f7824 */ /* 0x000fe200078e00ff */
[----:B------:R-:W-:Y:S02]  /*15f20*/  F2FP.PACK_AB R40, R41, R40 ;  /* 0x000000282928723e */ /* 0x000fe400000000ff */
[----:B------:R-:W-:Y:S01]  /*15f30*/  F2FP.PACK_AB R42, R43, R42 ;  /* 0x0000002a2b2a723e */ /* 0x000fe200000000ff */
[C---:B------:R-:W-:Y:S01]  /*15f40*/  IMAD.IADD R19, R15.reuse, 0x1, R14 ;  /* 0x000000010f137824 */ /* 0x040fe200078e020e */
[C---:B------:R-:W-:Y:S01]  /*15f50*/  IADD3 R16, R15.reuse, 0x80, RZ ;  /* 0x000000800f107810 */ /* 0x040fe20007ffe0ff */
[----:B------:R-:W-:Y:S01]  /*15f60*/  STS [R15+0x80], R152 ;  /* 0x000080980f007388 */ /* 0x000fe20000000800 */
[----:B------:R-:W-:-:S02]  /*15f70*/  IADD3 R17, R15, 0x70, RZ ;  /* 0x000000700f117810 */ /* 0x000fc40007ffe0ff */
[----:B------:R-:W-:Y:S01]  /*15f80*/  @P0 IADD3 R17, R16, 0x10, RZ ;  /* 0x0000001010110810 */ /* 0x000fe20007ffe0ff */
[----:B------:R-:W-:Y:S01]  /*15f90*/  IMAD.MOV.U32 R16, RZ, RZ, 0x40 ;  /* 0x00000040ff107424 */ /* 0x000fe200078e00ff */
[----:B------:R-:W-:Y:S01]  /*15fa0*/  STS [R15+0x480], R154 ;  /* 0x0004809a0f007388 */ /* 0x000fe20000000800 */
[----:B------:R-:W-:Y:S02]  /*15fb0*/  F2FP.PACK_AB R44, R45, R44 ;  /* 0x0000002c2d2c723e */ /* 0x000fe400000000ff */
[--C-:B------:R-:W-:Y:S01]  /*15fc0*/  IMAD.IADD R21, R14, 0x1, R17.reuse ;  /* 0x000000010e157824 */ /* 0x100fe200078e0211 */
[----:B------:R-:W-:Y:S01]  /*15fd0*/  SEL R16, R16, 0xffffffc0, !P2 ;  /* 0xffffffc010107807 */ /* 0x000fe20005000000 */
[----:B------:R-:W-:Y:S01]  /*15fe0*/  STS [R17], R148 ;  /* 0x0000009411007388 */ /* 0x000fe20000000800 */
[----:B------:R-:W-:Y:S02]  /*15ff0*/  F2FP.PACK_AB R46, R47, R46 ;  /* 0x0000002e2f2e723e */ /* 0x000fe400000000ff */
[----:B------:R-:W-:Y:S01]  /*16000*/  F2FP.PACK_AB R48, R49, R48 ;  /* 0x000000303130723e */ /* 0x000fe200000000ff */
[--C-:B------:R-:W-:Y:S01]  /*16010*/  IMAD.IADD R23, R15, 0x1, R16.reuse ;  /* 0x000000010f177824 */ /* 0x100fe200078e0210 */
[----:B------:R-:W-:Y:S01]  /*16020*/  STS [R17+0x400], R150 ;  /* 0x0004009611007388 */ /* 0x000fe20000000800 */
        /* <DEDUP_REMOVED lines=62> */
[----:B------:R-:W-:Y:S01]  /*16410*/  ISETP.NE.U32.AND P1, PT, RZ, c[0x0][0x508], PT ;  /* 0x00014200ff007a0c */ /* 0x000fe20003f25070 */
[----:B------:R-:W-:Y:S01]  /*16420*/  STS [R23+0x4080], R52 ;  /* 0x0040803417007388 */ /* 0x000fe20000000800 */
[----:B------:R-:W-:Y:S02]  /*16430*/  ISETP.NE.U32.AND P0, PT, RZ, c[0x0][0x500], PT ;  /* 0x00014000ff007a0c */ /* 0x000fe40003f05070 */
[----:B------:R-:W-:Y:S01]  /*16440*/  ISETP.NE.AND.EX P1, PT, RZ, c[0x0][0x50c], PT, P1 ;  /* 0x00014300ff007a0c */ /* 0x000fe20003f25310 */
[----:B------:R-:W-:Y:S01]  /*16450*/  STS [R23+0x4480], R54 ;  /* 0x0044803617007388 */ /* 0x000fe20000000800 */
[----:B------:R-:W-:-:S03]  /*16460*/  ISETP.NE.AND.EX P0, PT, RZ, c[0x0][0x504], PT, P0 ;  /* 0x00014100ff007a0c */ /* 0x000fc60003f05300 */
        /* <DEDUP_REMOVED lines=25> */
[----:B------:R2:W-:Y:S04]  /*16600*/  STS [R17+0xc400], R106 ;  /* 0x00c4006a11007388 */ /* 0x0005e80000000800 */
[----:B------:R-:W-:Y:S04]  /*16610*/  STS [R19+0xc080], R108 ;  /* 0x00c0806c13007388 */ /* 0x000fe80000000800 */
[----:B------:R3:W-:Y:S04]  /*16620*/  STS [R19+0xc480], R110 ;  /* 0x00c4806e13007388 */ /* 0x0007e80000000800 */
[----:B------:R4:W-:Y:S01]  /*16630*/  STS [R21+0xc000], R112 ;  /* 0x00c0007015007388 */ /* 0x0009e20000000800 */
[----:B-1----:R-:W-:-:S03]  /*16640*/  IMAD.MOV.U32 R9, RZ, RZ, 0x4 ;  /* 0x00000004ff097424 */ /* 0x002fc600078e00ff */
[----:B------:R4:W-:Y:S04]  /*16650*/  STS [R21+0xc400], R114 ;  /* 0x00c4007215007388 */ /* 0x0009e80000000800 */
[----:B------:R4:W-:Y:S04]  /*16660*/  STS [R23+0xc080], R116 ;  /* 0x00c0807417007388 */ /* 0x0009e80000000800 */
[----:B------:R4:W-:Y:S01]  /*16670*/  STS [R23+0xc480], R118 ;  /* 0x00c4807617007388 */ /* 0x0009e20000000800 */
[----:B--2---:R-:W-:-:S03]  /*16680*/  IMAD.WIDE R16, R226, R9, c[0x0][0x500] ;  /* 0x00014000e2107625 */ /* 0x004fc600078e0209 */
[----:B------:R4:W-:Y:S04]  /*16690*/  STS [R25+0xc000], R120 ;  /* 0x00c0007819007388 */ /* 0x0009e80000000800 */
[----:B------:R4:W-:Y:S04]  /*166a0*/  STS [R25+0xc400], R122 ;  /* 0x00c4007a19007388 */ /* 0x0009e80000000800 */
[----:B------:R4:W-:Y:S04]  /*166b0*/  STS [R27+0xc080], R124 ;  /* 0x00c0807c1b007388 */ /* 0x0009e80000000800 */
[----:B------:R4:W-:Y:S04]  /*166c0*/  STS [R27+0xc480], R126 ;  /* 0x00c4807e1b007388 */ /* 0x0009e80000000800 */
[----:B------:R4:W-:Y:S04]  /*166d0*/  STS [R29+0xc000], R128 ;  /* 0x00c000801d007388 */ /* 0x0009e80000000800 */
[----:B------:R4:W-:Y:S04]  /*166e0*/  STS [R29+0xc400], R3 ;  /* 0x00c400031d007388 */ /* 0x0009e80000000800 */
[----:B------:R-:W-:Y:S01]  /*166f0*/  BAR.SYNC.DEFER_BLOCKING 0x1, 0x100 ;  /* 0x0044000000007b1d */ /* 0x000fe20000010000 */
[----:B------:R-:W-:-:S02]  /*16700*/  IMAD.MOV.U32 R4, RZ, RZ, c[0x0][0x388] ;  /* 0x0000e200ff047624 */ /* 0x000fc400078e00ff */
[----:B---3--:R-:W-:-:S03]  /*16710*/  @P1 IMAD.WIDE R18, R226, R9, c[0x0][0x508] ;  /* 0x00014200e2121625 */ /* 0x008fc600078e0209 */
[----:B------:R-:W2:Y:S04]  /*16720*/  @P0 LDG.E R11, [R16.64] ;  /* 0x00000004100b0981 */ /* 0x000ea8000c1e1900 */
[----:B------:R4:W5:Y:S01]  /*16730*/  @P1 LDG.E R4, [R18.64] ;  /* 0x0000000412041981 */ /* 0x000962000c1e1900 */
[----:B------:R-:W-:Y:S02]  /*16740*/  CS2R R14, SRZ ;  /* 0x00000000000e7805 */ /* 0x000fe4000001ff00 */
[--C-:B--2---:R-:W-:Y:S01]  /*16750*/  @P0 SHF.R.S32.HI R15, RZ, 0x1f, R11.reuse ;  /* 0x0000001fff0f0819 */ /* 0x104fe2000001140b */
[----:B------:R-:W-:Y:S01]  /*16760*/  @P0 IMAD.MOV.U32 R14, RZ, RZ, R11 ;  /* 0x000000ffff0e0224 */ /* 0x000fe200078e000b */
[----:B------:R-:W-:Y:S05]  /*16770*/  @P1 BRA `(.L_x_948) ;  /* 0x0000004000001947 */ /* 0x000fea0003800000 */
[----:B----4-:R-:W-:Y:S05]  /*16780*/  @!P0 BRA `(.L_x_948) ;  /* 0x0000003000008947 */ /* 0x010fea0003800000 */
[----:B-----5:R-:W2:Y:S04]  /*16790*/  LDG.E R4, [R16.64] ;  /* 0x0000000410047981 */ /* 0x020ea8000c1e1900 */
[----:B------:R-:W2:Y:S02]  /*167a0*/  LDG.E R3, [R16.64+0x4] ;  /* 0x0000040410037981 */ /* 0x000ea4000c1e1900 */
[----:B--2---:R-:W-:-:S02]  /*167b0*/  IADD3 R4, -R4, R3, RZ ;  /* 0x0000000304047210 */ /* 0x004fc40007ffe1ff */
.L_x_948:
[----:B----4-:R-:W-:Y:S01]  /*167c0*/  LOP3.LUT R6, R7, 0xffffffe0, RZ, 0xc0, !PT ;  /* 0xffffffe007067812 */ /* 0x010fe200078ec0ff */
[----:B------:R-:W1:Y:S01]  /*167d0*/  S2R R72, SR_CTAID.X ;  /* 0x0000000000487919 */ /* 0x000e620000002500 */
[----:B------:R-:W-:Y:S01]  /*167e0*/  SHF.R.S32.HI R16, RZ, 0x1f, R13 ;  /* 0x0000001fff107819 */ /* 0x000fe2000001140d */
[----:B------:R-:W-:Y:S01]  /*167f0*/  IMAD.MOV.U32 R7, RZ, RZ, c[0x0][0x4e8] ;  /* 0x00013a00ff077624 */ /* 0x000fe200078e00ff */
[----:B------:R-:W-:Y:S01]  /*16800*/  LEA.HI R9, R12, R12, RZ, 0x1 ;  /* 0x0000000c0c097211 */ /* 0x000fe200078f08ff */
[----:B------:R-:W-:Y:S01]  /*16810*/  IMAD.IADD R6, R5, 0x1, -R6 ;  /* 0x0000000105067824 */ /* 0x000fe200078e0a06 */
[----:B------:R-:W-:Y:S01]  /*16820*/  LEA.HI R16, R16, R13, RZ, 0x3 ;  /* 0x0000000d10107211 */ /* 0x000fe200078f18ff */
[----:B------:R-:W-:Y:S01]  /*16830*/  IMAD.MOV.U32 R19, RZ, RZ, R15 ;  /* 0x000000ffff137224 */ /* 0x000fe200078e000f */
[----:B------:R-:W-:Y:S01]  /*16840*/  LOP3.LUT R9, R9, 0x1ffffffe, RZ, 0xc0, !PT ;  /* 0x1ffffffe09097812 */ /* 0x000fe200078ec0ff */
[----:B------:R-:W-:Y:S01]  /*16850*/  BSSY B0, `(.L_x_949) ;  /* 0x000008b000007945 */ /* 0x000fe20003800000 */
[----:B------:R-:W-:-:S02]  /*16860*/  SHF.R.S32.HI R3, RZ, 0x1f, R6 ;  /* 0x0000001fff037819 */ /* 0x000fc40000011406 */
[----:B------:R-:W-:Y:S01]  /*16870*/  LOP3.LUT R16, R16, 0xffffff8, RZ, 0xc0, !PT ;  /* 0x0ffffff810107812 */ /* 0x000fe200078ec0ff */
[----:B------:R-:W-:Y:S01]  /*16880*/  IMAD.IADD R12, R12, 0x1, -R9 ;  /* 0x000000010c0c7824 */ /* 0x000fe200078e0a09 */
[----:B------:R-:W-:Y:S02]  /*16890*/  LEA.HI R3, R3, R6, RZ, 0x2 ;  /* 0x0000000603037211 */ /* 0x000fe400078f10ff */
[----:B------:R-:W-:Y:S02]  /*168a0*/  IADD3 R13, R13, -R16, RZ ;  /* 0x800000100d0d7210 */ /* 0x000fe40007ffe0ff */
[----:B------:R-:W-:Y:S02]  /*168b0*/  SHF.R.S32.HI R16, RZ, 0x2, R3 ;  /* 0x00000002ff107819 */ /* 0x000fe40000011403 */
[----:B------:R-:W-:Y:S01]  /*168c0*/  ISETP.NE.AND P1, PT, R7, 0x1, PT ;  /* 0x000000010700780c */ /* 0x000fe20003f25270 */
[----:B------:R-:W-:Y:S01]  /*168d0*/  IMAD R7, R15, c[0x0][0x3a0], RZ ;  /* 0x0000e8000f077a24 */ /* 0x000fe200078e02ff */
[----:B------:R-:W-:Y:S01]  /*168e0*/  LOP3.LUT P2, RZ, R6, 0x3, RZ, 0xc0, !PT ;  /* 0x0000000306ff7812 */ /* 0x000fe2000784c0ff */
[----:B------:R-:W-:Y:S01]  /*168f0*/  IMAD R3, R13, 0x10, R16 ;  /* 0x000000100d037824 */ /* 0x000fe200078e0210 */
[----:B------:R-:W-:Y:S01]  /*16900*/  MOV R18, R14 ;  /* 0x0000000e00127202 */ /* 0x000fe20000000f00 */
[----:B------:R-:W-:Y:S01]  /*16910*/  IMAD R6, R0, c[0x0][0x490], RZ ;  /* 0x0001240000067a24 */ /* 0x000fe200078e02ff */
[-C--:B------:R-:W-:Y:S01]  /*16920*/  LEA.HI R17, R10, R5.reuse, RZ, 0x3 ;  /* 0x000000050a117211 */ /* 0x080fe200078f18ff */
[----:B------:R-:W-:Y:S01]  /*16930*/  IMAD R9, R12, 0x8, R3 ;  /* 0x000000080c097824 */ /* 0x000fe200078e0203 */
[----:B------:R-:W-:Y:S01]  /*16940*/  LEA.HI R10, R10, R5, RZ, 0x6 ;  /* 0x000000050a0a7211 */ /* 0x000fe200078f30ff */
[----:B------:R-:W-:-:S03]  /*16950*/  IMAD.WIDE.U32 R18, R223, c[0x0][0x490], R18 ;  /* 0x00012400df127a25 */ /* 0x000fc600078e0012 */
[----:B-1----:R-:W-:Y:S01]  /*16960*/  LEA R9, R72, R9, 0x7 ;  /* 0x0000000948097211 */ /* 0x002fe200078e38ff */
[----:B------:R-:W-:Y:S01]  /*16970*/  IMAD R11, R223, c[0x0][0x494], R6 ;  /* 0x00012500df0b7a24 */ /* 0x000fe200078e0206 */
[----:B------:R-:W-:Y:S01]  /*16980*/  LOP3.LUT R6, R17, 0xfffffff8, RZ, 0xc0, !PT ;  /* 0xfffffff811067812 */ /* 0x000fe200078ec0ff */
[C---:B------:R-:W-:Y:S01]  /*16990*/  IMAD R7, R14.reuse, c[0x0][0x3a4], R7 ;  /* 0x0000e9000e077a24 */ /* 0x040fe200078e0207 */
[----:B------:R-:W-:Y:S01]  /*169a0*/  SHF.R.S32.HI R17, RZ, 0x3, R17 ;  /* 0x00000003ff117819 */ /* 0x000fe20000011411 */
[----:B------:R-:W-:Y:S01]  /*169b0*/  IMAD.WIDE.U32 R12, R14, c[0x0][0x3a0], RZ ;  /* 0x0000e8000e0c7a25 */ /* 0x000fe200078e00ff */
[----:B------:R-:W-:-:S03]  /*169c0*/  SHF.L.U32 R10, R10, 0x3, RZ ;  /* 0x000000030a0a7819 */ /* 0x000fc600000006ff */
[----:B------:R-:W-:Y:S01]  /*169d0*/  IMAD.IADD R19, R19, 0x1, R11 ;  /* 0x0000000113137824 */ /* 0x000fe200078e020b */
[----:B------:R-:W-:Y:S01]  /*169e0*/  IADD3 R13, R13, R7, RZ ;  /* 0x000000070d0d7210 */ /* 0x000fe20007ffe0ff */
[----:B------:R-:W-:-:S04]  /*169f0*/  @P1 IMAD.HI.U32 R11, R9, c[0x0][0x4ec], RZ ;  /* 0x00013b00090b1a27 */ /* 0x000fc800078e00ff */
[----:B------:R-:W-:Y:S01]  /*16a00*/  IMAD.IADD R6, R5, 0x1, -R6 ;  /* 0x0000000105067824 */ /* 0x000fe200078e0a06 */
[----:B------:R-:W-:Y:S01]  /*16a10*/  SHF.R.S32.HI R5, RZ, 0x1f, R226 ;  /* 0x0000001fff057819 */ /* 0x000fe200000114e2 */
[----:B------:R-:W-:Y:S01]  /*16a20*/  IMAD.MOV.U32 R7, RZ, RZ, R9 ;  /* 0x000000ffff077224 */ /* 0x000fe200078e0009 */
[----:B------:R-:W-:Y:S01]  /*16a30*/  @P1 SHF.R.U32.HI R7, RZ, c[0x0][0x4f0], R11 ;  /* 0x00013c00ff071a19 */ /* 0x000fe2000001160b */
[----:B------:R-:W-:Y:S01]  /*16a40*/  IMAD R14, R0, c[0x0][0x3e8], RZ ;  /* 0x0000fa00000e7a24 */ /* 0x000fe200078e02ff */
[----:B------:R-:W-:Y:S01]  /*16a50*/  SEL R226, R226, RZ, !P0 ;  /* 0x000000ffe2e27207 */ /* 0x000fe20004000000 */
[----:B------:R-:W-:Y:S01]  /*16a60*/  IMAD.WIDE.U32 R12, R223, c[0x0][0x3e8], R12 ;  /* 0x0000fa00df0c7a25 */ /* 0x000fe200078e000c */
[----:B------:R-:W-:Y:S02]  /*16a70*/  SEL R5, R5, RZ, !P0 ;  /* 0x000000ff05057207 */ /* 0x000fe40004000000 */
[----:B------:R-:W-:Y:S01]  /*16a80*/  LEA R23, R6, R17, 0x5 ;  /* 0x0000001106177211 */ /* 0x000fe200078e28ff */
[----:B------:R-:W-:-:S02]  /*16a90*/  IMAD.MOV R0, RZ, RZ, -R7 ;  /* 0x000000ffff007224 */ /* 0x000fc400078e0a07 */
[----:B------:R-:W-:Y:S02]  /*16aa0*/  IMAD R15, R223, c[0x0][0x3ec], R14 ;  /* 0x0000fb00df0f7a24 */ /* 0x000fe400078e020e */
[----:B------:R-:W-:-:S03]  /*16ab0*/  IMAD.WIDE.U32 R18, R226, c[0x0][0x498], R18 ;  /* 0x00012600e2127a25 */ /* 0x000fc600078e0012 */
[----:B------:R-:W-:Y:S01]  /*16ac0*/  IADD3 R13, R13, R15, RZ ;  /* 0x0000000f0d0d7210 */ /* 0x000fe20007ffe0ff */
[----:B------:R-:W-:Y:S01]  /*16ad0*/  IMAD R11, R0, c[0x0][0x4e8], R9 ;  /* 0x00013a00000b7a24 */ /* 0x000fe200078e0209 */
[----:B------:R-:W-:Y:S01]  /*16ae0*/  IADD3 R20, P0, R7, R18, RZ ;  /* 0x0000001207147210 */ /* 0x000fe20007f1e0ff */
[----:B------:R-:W-:Y:S01]  /*16af0*/  IMAD R21, R5, c[0x0][0x498], RZ ;  /* 0x0001260005157a24 */ /* 0x000fe200078e02ff */
[----:B------:R-:W-:Y:S01]  /*16b00*/  SHF.R.S32.HI R15, RZ, 0x1f, R7 ;  /* 0x0000001fff0f7819 */ /* 0x000fe20000011407 */
[----:B------:R-:W-:Y:S01]  /*16b10*/  IMAD.SHL.U32 R0, R17, 0x40, RZ ;  /* 0x0000004011007824 */ /* 0x000fe200078e00ff */
[----:B------:R-:W-:Y:S01]  /*16b20*/  SHF.R.S32.HI R18, RZ, 0x1f, R11 ;  /* 0x0000001fff127819 */ /* 0x000fe2000001140b */
[----:B------:R-:W-:Y:S02]  /*16b30*/  IMAD R14, R226, c[0x0][0x49c], R21 ;  /* 0x00012700e20e7a24 */ /* 0x000fe400078e0215 */
[----:B------:R-:W-:Y:S02]  /*16b40*/  IMAD R9, R72, 0x80, R23 ;  /* 0x0000008048097824 */ /* 0x000fe400078e0217 */
[----:B------:R-:W-:Y:S01]  /*16b50*/  IMAD R18, R18, c[0x0][0x488], RZ ;  /* 0x0001220012127a24 */ /* 0x000fe200078e02ff */
[----:B------:R-:W-:Y:S01]  /*16b60*/  IADD3.X R21, R15, R19, R14, P0, !PT ;  /* 0x000000130f157210 */ /* 0x000fe200007fe40e */
[----:B------:R-:W-:Y:S01]  /*16b70*/  @P1 IMAD.HI.U32 R16, R9, c[0x0][0x4ec], RZ ;  /* 0x00013b0009101a27 */ /* 0x000fe200078e00ff */
[----:B------:R-:W-:-:S03]  /*16b80*/  LOP3.LUT R15, R0, 0x1c0, RZ, 0xc0, !PT ;  /* 0x000001c0000f7812 */ /* 0x000fc600078ec0ff */
[----:B------:R-:W-:Y:S02]  /*16b90*/  IMAD.SHL.U32 R0, R6, 0x8, RZ ;  /* 0x0000000806007824 */ /* 0x000fe400078e00ff */
[----:B------:R-:W-:-:S03]  /*16ba0*/  IMAD.WIDE.U32 R20, R11, c[0x0][0x488], R20 ;  /* 0x000122000b147a25 */ /* 0x000fc600078e0014 */
[----:B------:R-:W-:Y:S01]  /*16bb0*/  LOP3.LUT R6, R15, 0x38, R0, 0xf8, !PT ;  /* 0x000000380f067812 */ /* 0x000fe200078ef800 */
[----:B------:R-:W-:Y:S01]  /*16bc0*/  IMAD R18, R11, c[0x0][0x48c], R18 ;  /* 0x000123000b127a24 */ /* 0x000fe200078e0212 */
[----:B------:R-:W-:Y:S01]  /*16bd0*/  LEA R14, P0, R20, c[0x0][0x450], 0x2 ;  /* 0x00011400140e7a11 */ /* 0x000fe200078010ff */
[----:B------:R-:W-:Y:S01]  /*16be0*/  IMAD R11, R5, c[0x0][0x3f0], RZ ;  /* 0x0000fc00050b7a24 */ /* 0x000fe200078e02ff */
[----:B------:R-:W-:Y:S01]  /*16bf0*/  SHF.R.U32.HI R5, RZ, 0x3, R15 ;  /* 0x00000003ff057819 */ /* 0x000fe2000001160f */
[----:B------:R-:W-:Y:S01]  /*16c00*/  IMAD.MOV.U32 R7, RZ, RZ, R9 ;  /* 0x000000ffff077224 */ /* 0x000fe200078e0009 */
[----:B------:R-:W-:Y:S01]  /*16c10*/  IADD3 R15, R21, R18, RZ ;  /* 0x00000012150f7210 */ /* 0x000fe20007ffe0ff */
[----:B------:R-:W-:Y:S01]  /*16c20*/  SHFL.IDX PT, R32, R14, 0x1, 0x1c1f ;  /* 0x003c1f000e207f89 */ /* 0x000fe200000e0000 */
[----:B------:R-:W-:Y:S01]  /*16c30*/  @P1 SHF.R.U32.HI R7, RZ, c[0x0][0x4f0], R16 ;  /* 0x00013c00ff071a19 */ /* 0x000fe20000011610 */
[----:B------:R-:W-:Y:S01]  /*16c40*/  IMAD R11, R226, c[0x0][0x3f4], R11 ;  /* 0x0000fd00e20b7a24 */ /* 0x000fe200078e020b */
[----:B------:R-:W-:Y:S01]  /*16c50*/  LEA.HI.X R15, R20, c[0x0][0x454], R15, 0x2, P0 ;  /* 0x00011500140f7a11 */ /* 0x000fe200000f140f */
[----:B------:R-:W-:Y:S01]  /*16c60*/  SHFL.IDX PT, R18, R14, RZ, 0x1c1f ;  /* 0x001c1fff0e127589 */ /* 0x000fe200000e0000 */
[----:B------:R-:W-:Y:S01]  /*16c70*/  IMAD R20, R72, 0x80, R3 ;  /* 0x0000008048147824 */ /* 0x000fe200078e0203 */
[----:B------:R-:W-:Y:S01]  /*16c80*/  LOP3.LUT R5, R6, R5, RZ, 0x3c, !PT ;  /* 0x0000000506057212 */ /* 0x000fe200078e3cff */
[----:B------:R-:W-:Y:S01]  /*16c90*/  IMAD.WIDE.U32 R12, R226, c[0x0][0x3f0], R12 ;  /* 0x0000fc00e20c7a25 */ /* 0x000fe200078e000c */
[----:B------:R-:W1:Y:S01]  /*16ca0*/  SHFL.IDX PT, R19, R15, RZ, 0x1c1f ;  /* 0x001c1fff0f137589 */ /* 0x000e6200000e0000 */
[----:B------:R-:W-:-:S02]  /*16cb0*/  SHF.R.S32.HI R16, RZ, 0x1f, R7 ;  /* 0x0000001fff107819 */ /* 0x000fc40000011407 */
[----:B------:R-:W-:Y:S01]  /*16cc0*/  IMAD.MOV R6, RZ, RZ, -R7 ;  /* 0x000000ffff067224 */ /* 0x000fe200078e0a07 */
[----:B------:R-:W2:Y:S01]  /*16cd0*/  SHFL.IDX PT, R33, R15, 0x1, 0x1c1f ;  /* 0x003c1f000f217f89 */ /* 0x000ea200000e0000 */
[----:B-----5:R-:W-:Y:S01]  /*16ce0*/  IMAD R3, R4, c[0x0][0x4e8], RZ ;  /* 0x00013a0004037a24 */ /* 0x020fe200078e02ff */
[----:B------:R-:W-:Y:S01]  /*16cf0*/  IADD3 R4, R20, 0x8, RZ ;  /* 0x0000000814047810 */ /* 0x000fe20007ffe0ff */
[----:B------:R-:W-:Y:S01]  /*16d00*/  IMAD R6, R6, c[0x0][0x4e8], R9 ;  /* 0x00013a0006067a24 */ /* 0x000fe200078e0209 */
[----:B------:R-:W-:Y:S01]  /*16d10*/  IADD3 R13, R13, R11, RZ ;  /* 0x0000000b0d0d7210 */ /* 0x000fe20007ffe0ff */
[----:B------:R-:W-:Y:S01]  /*16d20*/  IMAD R16, R16, c[0x0][0x3e0], RZ ;  /* 0x0000f80010107a24 */ /* 0x000fe200078e02ff */
[-C--:B------:R-:W-:Y:S02]  /*16d30*/  ISETP.GE.OR P1, PT, R20, R3.reuse, P2 ;  /* 0x000000031400720c */ /* 0x080fe40001726670 */
[----:B------:R-:W-:Y:S01]  /*16d40*/  ISETP.GE.OR P0, PT, R4, R3, P2 ;  /* 0x000000030400720c */ /* 0x000fe20001706670 */
[----:B------:R-:W-:Y:S01]  /*16d50*/  IMAD R16, R7, c[0x0][0x3e4], R16 ;  /* 0x0000f90007107a24 */ /* 0x000fe200078e0210 */
[----:B------:R-:W-:Y:S01]  /*16d60*/  LOP3.LUT R5, R5, 0x7ffffe00, R10, 0xf8, !PT ;  /* 0x7ffffe0005057812 */ /* 0x000fe200078ef80a */
[----:B------:R-:W-:Y:S01]  /*16d70*/  IMAD.WIDE.U32 R12, R7, c[0x0][0x3e0], R12 ;  /* 0x0000f800070c7a25 */ /* 0x000fe200078e000c */
[----:B------:R-:W-:-:S02]  /*16d80*/  SHF.R.S32.HI R7, RZ, 0x1f, R6 ;  /* 0x0000001fff077819 */ /* 0x000fc40000011406 */
[----:B------:R-:W-:Y:S01]  /*16d90*/  SHF.L.U32 R76, R5, 0x1, RZ ;  /* 0x00000001054c7819 */ /* 0x000fe200000006ff */
[----:B------:R-:W-:Y:S01]  /*16da0*/  IMAD.IADD R13, R13, 0x1, R16 ;  /* 0x000000010d0d7824 */ /* 0x000fe200078e0210 */
[----:B------:R-:W-:Y:S01]  /*16db0*/  LEA R72, R72, R17, 0x7 ;  /* 0x0000001148487211 */ /* 0x000fe200078e38ff */
[----:B------:R-:W-:Y:S02]  /*16dc0*/  IMAD R7, R7, c[0x0][0x3d8], RZ ;  /* 0x0000f60007077a24 */ /* 0x000fe400078e02ff */
[C---:B------:R-:W-:Y:S01]  /*16dd0*/  IMAD.WIDE.U32 R74, R6.reuse, c[0x0][0x3d8], R12 ;  /* 0x0000f600064a7a25 */ /* 0x040fe200078e000c */
[----:B-1----:R1:W-:Y:S03]  /*16de0*/  @!P1 ST.E [R18.64], R2 ;  /* 0x0000000212009985 */ /* 0x0023e6000c101904 */
[----:B------:R-:W-:Y:S01]  /*16df0*/  IMAD R16, R6, c[0x0][0x3dc], R7 ;  /* 0x0000f70006107a24 */ /* 0x000fe200078e0207 */
[----:B--2---:R1:W-:Y:S03]  /*16e00*/  @!P0 ST.E [R32.64], R8 ;  /* 0x0000000820008985 */ /* 0x0043e6000c101904 */
[----:B------:R-:W-:Y:S01]  /*16e10*/  IMAD.IADD R16, R75, 0x1, R16 ;  /* 0x000000014b107824 */ /* 0x000fe200078e0210 */
[----:B------:R1:W2:Y:S01]  /*16e20*/  LDS.128 R60, [R76+0x1080] ;  /* 0x001080004c3c7984 */ /* 0x0002a20000000c00 */
[----:B------:R-:W-:-:S03]  /*16e30*/  LEA R75, P0, R74, c[0x0][0x380], 0x1 ;  /* 0x0000e0004a4b7a11 */ /* 0x000fc600078008ff */
[----:B------:R1:W3:Y:S01]  /*16e40*/  LDS.128 R56, [R76+0x2080] ;  /* 0x002080004c387984 */ /* 0x0002e20000000c00 */
[----:B------:R-:W-:Y:S02]  /*16e50*/  LEA.HI.X R74, R74, c[0x0][0x384], R16, 0x1, P0 ;  /* 0x0000e1004a4a7a11 */ /* 0x000fe400000f0c10 */
[----:B------:R-:W-:Y:S01]  /*16e60*/  ISETP.GE.AND P0, PT, R72, R3, PT ;  /* 0x000000034800720c */ /* 0x000fe20003f06270 */
        /* <DEDUP_REMOVED lines=22> */
[----:B------:R4:W5:Y:S01]  /*16fd0*/  LDS.128 R16, [R76+0xc080] ;  /* 0x00c080004c107984 */ /* 0x0009620000000c00 */
        /* <DEDUP_REMOVED lines=9> */
[----:B----4-:R-:W-:Y:S01]  /*17070*/  @!P3 IMAD.WIDE R76, R0, 0x2, R78 ;  /* 0x00000002004cb825 */ /* 0x010fe200078e024e */
[----:B------:R-:W-:-:S03]  /*17080*/  @!P0 LOP3.LUT R2, R2, 0xfffffff8, RZ, 0xc0, !PT ;  /* 0xfffffff802028812 */ /* 0x000fc600078ec0ff */
[--C-:B------:R-:W-:Y:S01]  /*17090*/  @!P2 IMAD.WIDE R70, R70, 0x2, R78.reuse ;  /* 0x000000024646a825 */ /* 0x100fe200078e024e */
[----:B--2---:R2:W-:Y:S03]  /*170a0*/  @!P3 ST.E.128 [R76.64], R64 ;  /* 0x000000404c00b985 */ /* 0x0045e6000c101d04 */
[--C-:B------:R-:W-:Y:S01]  /*170b0*/  @!P1 IMAD.WIDE R68, R68, 0x2, R78.reuse ;  /* 0x0000000244449825 */ /* 0x100fe200078e024e */
[----:B---3--:R2:W-:Y:S03]  /*170c0*/  @!P2 ST.E.128 [R70.64], R48 ;  /* 0x000000304600a985 */ /* 0x0085e6000c101d04 */
[----:B------:R-:W-:Y:S01]  /*170d0*/  @!P0 IMAD.WIDE R78, R2, 0x2, R78 ;  /* 0x00000002024e8825 */ /* 0x000fe200078e024e */
[----:B-1----:R2:W-:Y:S04]  /*170e0*/  @!P1 ST.E.128 [R68.64], R32 ;  /* 0x0000002044009985 */ /* 0x0025e8000c101d04 */
[----:B-----5:R2:W-:Y:S02]  /*170f0*/  @!P0 ST.E.128 [R78.64], R16 ;  /* 0x000000104e008985 */ /* 0x0205e4000c101d04 */
.L_x_950:
[----:B--234-:R-:W-:Y:S05]  /*17100*/  BSYNC B0 ;  /* 0x0000000000007941 */ /* 0x01cfea0003800000 */
.L_x_949:
        /* <DEDUP_REMOVED lines=30> */
.L_x_952:
[----:B------:R-:W-:Y:S05]  /*172f0*/  BSYNC B0 ;  /* 0x0000000000007941 */ /* 0x000fea0003800000 */
.L_x_951:
        /* <DEDUP_REMOVED lines=30> */
.L_x_954:
[----:B------:R-:W-:Y:S05]  /*174e0*/  BSYNC B0 ;  /* 0x0000000000007941 */ /* 0x000fea0003800000 */
.L_x_953:
        /* <DEDUP_REMOVED lines=31> */
.L_x_947:
[----:B------:R-:W-:Y:S01]  /*176e0*/  ISETP.NE.U32.AND P1, PT, RZ, c[0x0][0x508], PT ;  /* 0x00014200ff007a0c */ /* 0x000fe20003f25070 */
[----:B------:R-:W-:Y:S01]  /*176f0*/  IMAD.MOV.U32 R9, RZ, RZ, 0x4 ;  /* 0x00000004ff097424 */ /* 0x000fe200078e00ff */
[----:B------:R-:W-:Y:S02]  /*17700*/  ISETP.NE.U32.AND P0, PT, RZ, c[0x0][0x500], PT ;  /* 0x00014000ff007a0c */ /* 0x000fe40003f05070 */
[----:B------:R-:W-:Y:S01]  /*17710*/  ISETP.NE.AND.EX P1, PT, RZ, c[0x0][0x50c], PT, P1 ;  /* 0x00014300ff007a0c */ /* 0x000fe20003f25310 */
[----:B------:R-:W-:Y:S01]  /*17720*/  IMAD.WIDE R6, R226, R9, c[0x0][0x500] ;  /* 0x00014000e2067625 */ /* 0x000fe200078e0209 */
[----:B------:R-:W-:-:S03]  /*17730*/  ISETP.NE.AND.EX P0, PT, RZ, c[0x0][0x504], PT, P0 ;  /* 0x00014100ff007a0c */ /* 0x000fc60003f05300 */
[----:B------:R-:W-:-:S08]  /*17740*/  IMAD.MOV.U32 R3, RZ, RZ, c[0x0][0x388] ;  /* 0x0000e200ff037624 */ /* 0x000fd000078e00ff */
[----:B------:R-:W-:Y:S02]  /*17750*/  @P1 IMAD.WIDE R8, R226, R9, c[0x0][0x508] ;  /* 0x00014200e2081625 */ /* 0x000fe400078e0209 */
[----:B------:R-:W2:Y:S04]  /*17760*/  @P0 LDG.E R5, [R6.64] ;  /* 0x0000000406050981 */ /* 0x000ea8000c1e1900 */
[----:B------:R1:W5:Y:S01]  /*17770*/  @P1 LDG.E R3, [R8.64] ;  /* 0x0000000408031981 */ /* 0x000362000c1e1900 */
[----:B------:R-:W-:Y:S02]  /*17780*/  CS2R R10, SRZ ;  /* 0x00000000000a7805 */ /* 0x000fe4000001ff00 */
[--C-:B--2---:R-:W-:Y:S01]  /*17790*/  @P0 SHF.R.S32.HI R11, RZ, 0x1f, R5.reuse ;  /* 0x0000001fff0b0819 */ /* 0x104fe20000011405 */
[----:B------:R-:W-:Y:S01]  /*177a0*/  @P0 IMAD.MOV.U32 R10, RZ, RZ, R5 ;  /* 0x000000ffff0a0224 */ /* 0x000fe200078e0005 */
[----:B------:R-:W-:Y:S05]  /*177b0*/  @P1 BRA `(.L_x_955) ;  /* 0x0000004000001947 */ /* 0x000fea0003800000 */
[----:B-1----:R-:W-:Y:S05]  /*177c0*/  @!P0 BRA `(.L_x_955) ;  /* 0x0000003000008947 */ /* 0x002fea0003800000 */
[----:B-----5:R-:W2:Y:S04]  /*177d0*/  LDG.E R3, [R6.64] ;  /* 0x0000000406037981 */ /* 0x020ea8000c1e1900 */
[----:B------:R-:W2:Y:S02]  /*177e0*/  LDG.E R2, [R6.64+0x4] ;  /* 0x0000040406027981 */ /* 0x000ea4000c1e1900 */
[----:B--2---:R-:W-:-:S02]  /*177f0*/  IADD3 R3, -R3, R2, RZ ;  /* 0x0000000203037210 */ /* 0x004fc40007ffe1ff */
.L_x_955:
[----:B-1----:R-:W1:Y:S01]  /*17800*/  S2R R2, SR_TID.X ;  /* 0x0000000000027919 */ /* 0x002e620000002100 */
[----:B------:R-:W-:Y:S01]  /*17810*/  SHF.R.S32.HI R5, RZ, 0x1f, R226 ;  /* 0x0000001fff057819 */ /* 0x000fe200000114e2 */
[----:B------:R-:W-:Y:S01]  /*17820*/  BSSY B0, `(.L_x_956) ;  /* 0x0000027000007945 */ /* 0x000fe20003800000 */
[----:B------:R-:W-:-:S02]  /*17830*/  SEL R226, R226, RZ, !P0 ;  /* 0x000000ffe2e27207 */ /* 0x000fc40004000000 */
[----:B------:R-:W-:Y:S02]  /*17840*/  SEL R5, R5, RZ, !P0 ;  /* 0x000000ff05057207 */ /* 0x000fe40004000000 */
[----:B-1----:R-:W-:-:S13]  /*17850*/  ISETP.GE.AND P1, PT, R2, 0x80, PT ;  /* 0x000000800200780c */ /* 0x002fda0003f26270 */
[----:B------:R-:W-:Y:S05]  /*17860*/  @P1 BRA `(.L_x_957) ;  /* 0x0000022000001947 */ /* 0x000fea0003800000 */
[----:B------:R-:W1:Y:S01]  /*17870*/  S2R R9, SR_CTAID.X ;  /* 0x0000000000097919 */ /* 0x000e620000002500 */
[----:B-----5:R-:W-:Y:S01]  /*17880*/  IMAD R7, R3, c[0x0][0x4e8], RZ ;  /* 0x00013a0003077a24 */ /* 0x020fe200078e02ff */
[----:B-1----:R-:W-:-:S04]  /*17890*/  LEA R8, R9, R2, 0x7 ;  /* 0x0000000209087211 */ /* 0x002fc800078e38ff */
[----:B------:R-:W-:-:S13]  /*178a0*/  ISETP.GE.AND P0, PT, R8, R7, PT ;  /* 0x000000070800720c */ /* 0x000fda0003f06270 */
[----:B------:R-:W-:Y:S05]  /*178b0*/  @P0 BRA `(.L_x_957) ;  /* 0x000001d000000947 */ /* 0x000fea0003800000 */
[----:B------:R-:W-:Y:S01]  /*178c0*/  MOV R4, c[0x0][0x4e8] ;  /* 0x00013a0000047a02 */ /* 0x000fe20000000f00 */
[----:B------:R-:W-:Y:S01]  /*178d0*/  IMAD.MOV.U32 R12, RZ, RZ, R10 ;  /* 0x000000ffff0c7224 */ /* 0x000fe200078e000a */
[----:B------:R-:W-:Y:S02]  /*178e0*/  MOV R13, R11 ;  /* 0x0000000b000d7202 */ /* 0x000fe40000000f00 */
[----:B------:R-:W-:Y:S01]  /*178f0*/  ISETP.NE.AND P0, PT, R4, 0x1, PT ;  /* 0x000000010400780c */ /* 0x000fe20003f05270 */
[----:B------:R-:W-:Y:S01]  /*17900*/  IMAD R4, R0, c[0x0][0x490], RZ ;  /* 0x0001240000047a24 */ /* 0x000fe200078e02ff */
[----:B------:R-:W-:Y:S01]  /*17910*/  MOV R7, R8 ;  /* 0x0000000800077202 */ /* 0x000fe20000000f00 */
[----:B------:R-:W-:-:S04]  /*17920*/  IMAD.WIDE.U32 R12, R223, c[0x0][0x490], R12 ;  /* 0x00012400df0c7a25 */ /* 0x000fc800078e000c */
[----:B------:R-:W-:Y:S02]  /*17930*/  IMAD R4, R223, c[0x0][0x494], R4 ;  /* 0x00012500df047a24 */ /* 0x000fe400078e0204 */
[----:B------:R-:W-:Y:S02]  /*17940*/  IMAD.MOV.U32 R14, RZ, RZ, R12 ;  /* 0x000000ffff0e7224 */ /* 0x000fe400078e000c */
[----:B------:R-:W-:Y:S02]  /*17950*/  IMAD.IADD R15, R4, 0x1, R13 ;  /* 0x00000001040f7824 */ /* 0x000fe400078e020d */
[----:B------:R-:W-:-:S04]  /*17960*/  @P0 IMAD.HI.U32 R6, R8, c[0x0][0x4ec], RZ ;  /* 0x00013b0008060a27 */ /* 0x000fc800078e00ff */
[----:B------:R-:W-:Y:S01]  /*17970*/  IMAD R13, R5, c[0x0][0x498], RZ ;  /* 0x00012600050d7a24 */ /* 0x000fe200078e02ff */
[----:B------:R-:W-:Y:S01]  /*17980*/  @P0 SHF.R.U32.HI R7, RZ, c[0x0][0x4f0], R6 ;  /* 0x00013c00ff070a19 */ /* 0x000fe20000011606 */
[----:B------:R-:W-:-:S03]  /*17990*/  IMAD.WIDE.U32 R14, R226, c[0x0][0x498], R14 ;  /* 0x00012600e20e7a25 */ /* 0x000fc600078e000e */
[C---:B------:R-:W-:Y:S01]  /*179a0*/  IADD3 R9, -R7.reuse, RZ, RZ ;  /* 0x000000ff07097210 */ /* 0x040fe20007ffe1ff */
[----:B------:R-:W-:Y:S01]  /*179b0*/  IMAD R13, R226, c[0x0][0x49c], R13 ;  /* 0x00012700e20d7a24 */ /* 0x000fe200078e020d */
[----:B------:R-:W-:Y:S02]  /*179c0*/  SHF.R.S32.HI R4, RZ, 0x1f, R7 ;  /* 0x0000001fff047819 */ /* 0x000fe40000011407 */
[----:B------:R-:W-:Y:S01]  /*179d0*/  IADD3 R12, P0, R7, R14, RZ ;  /* 0x0000000e070c7210 */ /* 0x000fe20007f1e0ff */
[----:B------:R-:W-:-:S03]  /*179e0*/  IMAD R9, R9, c[0x0][0x4e8], R8 ;  /* 0x00013a0009097a24 */ /* 0x000fc600078e0208 */
[----:B------:R-:W-:Y:S02]  /*179f0*/  IADD3.X R13, R4, R15, R13, P0, !PT ;  /* 0x0000000f040d7210 */ /* 0x000fe400007fe40d */
[----:B------:R-:W-:Y:S02]  /*17a00*/  SHF.R.S32.HI R6, RZ, 0x1f, R9 ;  /* 0x0000001fff067819 */ /* 0x000fe40000011409 */
[----:B------:R-:W-:Y:S01]  /*17a10*/  MOV R4, 0xff800000 ;  /* 0xff80000000047802 */ /* 0x000fe20000000f00 */
[----:B------:R-:W-:-:S04]  /*17a20*/  IMAD.WIDE.U32 R12, R9, c[0x0][0x488], R12 ;  /* 0x00012200090c7a25 */ /* 0x000fc800078e000c */
[----:B------:R-:W-:-:S04]  /*17a30*/  IMAD R6, R6, c[0x0][0x488], RZ ;  /* 0x0001220006067a24 */ /* 0x000fc800078e02ff */
[----:B------:R-:W-:Y:S01]  /*17a40*/  IMAD R7, R9, c[0x0][0x48c], R6 ;  /* 0x0001230009077a24 */ /* 0x000fe200078e0206 */
[----:B------:R-:W-:-:S04]  /*17a50*/  LEA R6, P0, R12, c[0x0][0x450], 0x2 ;  /* 0x000114000c067a11 */ /* 0x000fc800078010ff */
[----:B------:R-:W-:-:S04]  /*17a60*/  IADD3 R7, R13, R7, RZ ;  /* 0x000000070d077210 */ /* 0x000fc80007ffe0ff */
[----:B------:R-:W-:-:S05]  /*17a70*/  LEA.HI.X R7, R12, c[0x0][0x454], R7, 0x2, P0 ;  /* 0x000115000c077a11 */ /* 0x000fca00000f1407 */
[----:B------:R1:W-:Y:S02]  /*17a80*/  STG.E [R6.64], R4 ;  /* 0x0000000406007986 */ /* 0x0003e4000c101904 */
.L_x_957:
[----:B------:R-:W-:Y:S05]  /*17a90*/  BSYNC B0 ;  /* 0x0000000000007941 */ /* 0x000fea0003800000 */
.L_x_956:
[----:B-1----:R-:W1:Y:S01]  /*17aa0*/  S2R R6, SR_CTAID.X ;  /* 0x0000000000067919 */ /* 0x002e620000002500 */
[----:B------:R-:W-:Y:S01]  /*17ab0*/  SHF.R.S32.HI R7, RZ, 0x1f, R2 ;  /* 0x0000001fff077819 */ /* 0x000fe20000011402 */
[----:B------:R-:W-:Y:S01]  /*17ac0*/  IMAD R9, R11, c[0x0][0x3a0], RZ ;  /* 0x0000e8000b097a24 */ /* 0x000fe200078e02ff */
[----:B------:R-:W-:Y:S01]  /*17ad0*/  BSSY B0, `(.L_x_958) ;  /* 0x0000045000007945 */ /* 0x000fe20003800000 */
[----:B------:R-:W-:Y:S01]  /*17ae0*/  IMAD R0, R0, c[0x0][0x3e8], RZ ;  /* 0x0000fa0000007a24 */ /* 0x000fe200078e02ff */
[-C--:B------:R-:W-:Y:S01]  /*17af0*/  LEA.HI R8, R7, R2.reuse, RZ, 0x3 ;  /* 0x0000000207087211 */ /* 0x080fe200078f18ff */
[C---:B------:R-:W-:Y:S01]  /*17b00*/  IMAD R4, R10.reuse, c[0x0][0x3a4], R9 ;  /* 0x0000e9000a047a24 */ /* 0x040fe200078e0209 */
[----:B------:R-:W-:Y:S01]  /*17b10*/  MOV R7, c[0x0][0x4e8] ;  /* 0x00013a0000077a02 */ /* 0x000fe20000000f00 */
[----:B------:R-:W-:Y:S01]  /*17b20*/  IMAD.WIDE.U32 R10, R10, c[0x0][0x3a0], RZ ;  /* 0x0000e8000a0a7a25 */ /* 0x000fe200078e00ff */
[----:B------:R-:W-:Y:S02]  /*17b30*/  LOP3.LUT R9, R8, 0xfffffff8, RZ, 0xc0, !PT ;  /* 0xfffffff808097812 */ /* 0x000fe400078ec0ff */
[----:B------:R-:W-:Y:S01]  /*17b40*/  ISETP.NE.AND P0, PT, R7, 0x1, PT ;  /* 0x000000010700780c */ /* 0x000fe20003f05270 */
[----:B------:R-:W-:Y:S01]  /*17b50*/  IMAD.IADD R13, R11, 0x1, R4 ;  /* 0x000000010b0d7824 */ /* 0x000fe200078e0204 */
[----:B------:R-:W-:Y:S01]  /*17b60*/  IADD3 R11, -R9, R2, RZ ;  /* 0x00000002090b7210 */ /* 0x000fe20007ffe1ff */
[----:B------:R-:W-:Y:S01]  /*17b70*/  IMAD.MOV.U32 R12, RZ, RZ, R10 ;  /* 0x000000ffff0c7224 */ /* 0x000fe200078e000a */
[----:B------:R-:W-:Y:S01]  /*17b80*/  SHF.R.S32.HI R8, RZ, 0x3, R8 ;  /* 0x00000003ff087819 */ /* 0x000fe20000011408 */
[----:B------:R-:W-:-:S02]  /*17b90*/  IMAD R0, R223, c[0x0][0x3ec], R0 ;  /* 0x0000fb00df007a24 */ /* 0x000fc400078e0200 */
[----:B------:R-:W-:Y:S01]  /*17ba0*/  IMAD.WIDE.U32 R12, R223, c[0x0][0x3e8], R12 ;  /* 0x0000fa00df0c7a25 */ /* 0x000fe200078e000c */
[CC--:B------:R-:W-:Y:S02]  /*17bb0*/  LEA R7, R11.reuse, R8.reuse, 0x5 ;  /* 0x000000080b077211 */ /* 0x0c0fe400078e28ff */
[----:B------:R-:W-:Y:S01]  /*17bc0*/  SHF.L.U32 R11, R11, 0x3, RZ ;  /* 0x000000030b0b7819 */ /* 0x000fe200000006ff */
[----:B------:R-:W-:Y:S01]  /*17bd0*/  IMAD R5, R5, c[0x0][0x3f0], RZ ;  /* 0x0000fc0005057a24 */ /* 0x000fe200078e02ff */
[----:B------:R-:W-:Y:S01]  /*17be0*/  IADD3 R13, R0, R13, RZ ;  /* 0x0000000d000d7210 */ /* 0x000fe20007ffe0ff */
[C---:B-1----:R-:W-:Y:S01]  /*17bf0*/  IMAD R7, R6.reuse, 0x80, R7 ;  /* 0x0000008006077824 */ /* 0x042fe200078e0207 */
[----:B------:R-:W-:Y:S01]  /*17c00*/  LEA R6, R6, R8, 0x7 ;  /* 0x0000000806067211 */ /* 0x000fe200078e38ff */
[----:B------:R-:W-:Y:S01]  /*17c10*/  IMAD R5, R226, c[0x0][0x3f4], R5 ;  /* 0x0000fd00e2057a24 */ /* 0x000fe200078e0205 */
[----:B------:R-:W-:Y:S01]  /*17c20*/  IADD3 R10, R11, 0x40, RZ ;  /* 0x000000400b0a7810 */ /* 0x000fe20007ffe0ff */
[----:B------:R-:W-:Y:S01]  /*17c30*/  @P0 IMAD.HI.U32 R0, R7, c[0x0][0x4ec], RZ ;  /* 0x00013b0007000a27 */ /* 0x000fe200078e00ff */
[----:B------:R-:W-:-:S02]  /*17c40*/  MOV R2, R7 ;  /* 0x0000000700027202 */ /* 0x000fc40000000f00 */
[C---:B------:R-:W-:Y:S01]  /*17c50*/  IADD3 R9, R11.reuse, 0x80, RZ ;  /* 0x000000800b097810 */ /* 0x040fe20007ffe0ff */
[----:B------:R-:W-:Y:S01]  /*17c60*/  IMAD.WIDE.U32 R12, R226, c[0x0][0x3f0], R12 ;  /* 0x0000fc00e20c7a25 */ /* 0x000fe200078e000c */
[----:B------:R-:W-:Y:S02]  /*17c70*/  @P0 SHF.R.U32.HI R2, RZ, c[0x0][0x4f0], R0 ;  /* 0x00013c00ff020a19 */ /* 0x000fe40000011600 */
[----:B------:R-:W-:Y:S02]  /*17c80*/  IADD3 R8, R11, 0xc0, RZ ;  /* 0x000000c00b087810 */ /* 0x000fe40007ffe0ff */
[--C-:B------:R-:W-:Y:S01]  /*17c90*/  SHF.R.S32.HI R4, RZ, 0x1f, R2.reuse ;  /* 0x0000001fff047819 */ /* 0x100fe20000011402 */
[----:B------:R-:W-:Y:S01]  /*17ca0*/  IMAD.MOV R0, RZ, RZ, -R2 ;  /* 0x000000ffff007224 */ /* 0x000fe200078e0a02 */
[----:B------:R-:W-:-:S03]  /*17cb0*/  IADD3 R13, R13, R5, RZ ;  /* 0x000000050d0d7210 */ /* 0x000fc60007ffe0ff */
[----:B------:R-:W-:Y:S02]  /*17cc0*/  IMAD R5, R4, c[0x0][0x3e0], RZ ;  /* 0x0000f80004057a24 */ /* 0x000fe400078e02ff */
[----:B------:R-:W-:Y:S02]  /*17cd0*/  IMAD R0, R0, c[0x0][0x4e8], R7 ;  /* 0x00013a0000007a24 */ /* 0x000fe400078e0207 */
[----:B------:R-:W-:-:S04]  /*17ce0*/  IMAD.WIDE.U32 R12, R2, c[0x0][0x3e0], R12 ;  /* 0x0000f800020c7a25 */ /* 0x000fc800078e000c */
[----:B------:R-:W-:Y:S01]  /*17cf0*/  IMAD R5, R2, c[0x0][0x3e4], R5 ;  /* 0x0000f90002057a24 */ /* 0x000fe200078e0205 */
[----:B------:R-:W-:Y:S01]  /*17d00*/  SHF.R.S32.HI R2, RZ, 0x1f, R0 ;  /* 0x0000001fff027819 */ /* 0x000fe20000011400 */
[----:B-----5:R-:W-:-:S03]  /*17d10*/  IMAD R7, R3, c[0x0][0x4e8], RZ ;  /* 0x00013a0003077a24 */ /* 0x020fc600078e02ff */
[----:B------:R-:W-:Y:S01]  /*17d20*/  IADD3 R13, R13, R5, RZ ;  /* 0x000000050d0d7210 */ /* 0x000fe20007ffe0ff */
[----:B------:R-:W-:-:S04]  /*17d30*/  IMAD R5, R2, c[0x0][0x3d8], RZ ;  /* 0x0000f60002057a24 */ /* 0x000fc800078e02ff */
[C---:B------:R-:W-:Y:S02]  /*17d40*/  IMAD R5, R0.reuse, c[0x0][0x3dc], R5 ;  /* 0x0000f70000057a24 */ /* 0x040fe400078e0205 */
[----:B------:R-:W-:-:S04]  /*17d50*/  IMAD.WIDE.U32 R12, R0, c[0x0][0x3d8], R12 ;  /* 0x0000f600000c7a25 */ /* 0x000fc800078e000c */
[----:B------:R-:W-:Y:S01]  /*17d60*/  IMAD.IADD R5, R13, 0x1, R5 ;  /* 0x000000010d057824 */ /* 0x000fe200078e0205 */
        /* <DEDUP_REMOVED lines=27> */
.L_x_959:
[----:B------:R-:W-:Y:S05]  /*17f20*/  BSYNC B0 ;  /* 0x0000000000007941 */ /* 0x000fea0003800000 */
.L_x_958:
[----:B--2---:R-:W-:Y:S01]  /*17f30*/  IADD3 R4, R6, 0x20, RZ ;  /* 0x0000002006047810 */ /* 0x004fe20007ffe0ff */
[----:B------:R2:W4:Y:S01]  /*17f40*/  SHFL.IDX PT, R13, R0, 0x1, 0x181f ;  /* 0x00381f00000d7f89 */ /* 0x00052200000e0000 */
        /* <DEDUP_REMOVED lines=8> */
[----:B---3--:R-:W-:Y:S02]  /*17fd0*/  @!P2 SHF.R.S32.HI R5, RZ, 0x1f, R10 ;  /* 0x0000001fff05a819 */ /* 0x008fe4000001140a */
        /* <DEDUP_REMOVED lines=16> */
.L_x_961:
[----:B------:R-:W-:Y:S05]  /*180e0*/  BSYNC B0 ;  /* 0x0000000000007941 */ /* 0x000fea0003800000 */
.L_x_960:
[----:B-1----:R-:W-:Y:S01]  /*180f0*/  IADD3 R4, R6, 0x40, RZ ;  /* 0x0000004006047810 */ /* 0x002fe20007ffe0ff */
[----:B----4-:R1:W4:Y:S01]  /*18100*/  SHFL.IDX PT, R13, R0, 0x2, 0x181f ;  /* 0x00581f00000d7f89 */ /* 0x01032200000e0000 */
[----:B------:R-:W-:Y:S02]  /*18110*/  BSSY B0, `(.L_x_962) ;  /* 0x0000019000007945 */ /* 0x000fe40003800000 */
[----:B------:R-:W-:Y:S01]  /*18120*/  ISETP.GE.AND P0, PT, R4, R7, PT ;  /* 0x000000070400720c */ /* 0x000fe20003f06270 */
[----:B------:R1:W2:-:S12]  /*18130*/  SHFL.IDX PT, R12, R2, 0x2, 0x181f ;  /* 0x00581f00020c7f89 */ /* 0x00029800000e0000 */
        /* <DEDUP_REMOVED lines=9> */
[----:B--2-4-:R-:W-:Y:S01]  /*181d0*/  @!P3 IMAD.WIDE R14, R11, 0x2, R12 ;  /* 0x000000020b0eb825 */ /* 0x014fe200078e020c */
        /* <DEDUP_REMOVED lines=12> */
.L_x_963:
[----:B------:R-:W-:Y:S05]  /*182a0*/  BSYNC B0 ;  /* 0x0000000000007941 */ /* 0x000fea0003800000 */
.L_x_962:
[----:B------:R-:W-:Y:S01]  /*182b0*/  IADD3 R6, R6, 0x60, RZ ;  /* 0x0000006006067810 */ /* 0x000fe20007ffe0ff */
[----:B------:R1:W4:Y:S03]  /*182c0*/  SHFL.IDX PT, R3, R0, 0x3, 0x181f ;  /* 0x00781f0000037f89 */ /* 0x00032600000e0000 */
[----:B------:R-:W-:Y:S01]  /*182d0*/  ISETP.GE.AND P0, PT, R6, R7, PT ;  /* 0x000000070600720c */ /* 0x000fe20003f06270 */
[----:B-12---:R-:W1:-:S12]  /*182e0*/  SHFL.IDX PT, R2, R2, 0x3, 0x181f ;  /* 0x00781f0002027f89 */ /* 0x006e5800000e0000 */
[----:B------:R-:W-:Y:S05]  /*182f0*/  @P0 EXIT ;  /* 0x000000000000094d */ /* 0x000fea0003800000 */
[----:B------:R-:W-:Y:S02]  /*18300*/  ISETP.GE.AND P1, PT, R10, c[0x0][0x3c8], PT ;  /* 0x0000f2000a007a0c */ /* 0x000fe40003f26270 */
[----:B------:R-:W-:Y:S02]  /*18310*/  ISETP.GE.AND P0, PT, R9, c[0x0][0x3c8], PT ;  /* 0x0000f20009007a0c */ /* 0x000fe40003f06270 */
[----:B------:R-:W-:-:S09]  /*18320*/  ISETP.GE.AND P2, PT, R11, c[0x0][0x3c8], PT ;  /* 0x0000f2000b007a0c */ /* 0x000fd20003f46270 */
[----:B---3--:R-:W-:Y:S02]  /*18330*/  @!P1 SHF.R.S32.HI R5, RZ, 0x1f, R10 ;  /* 0x0000001fff059819 */ /* 0x008fe4000001140a */
        /* <DEDUP_REMOVED lines=19> */
.L_x_936:
[----:B------:R-:W-:Y:S02]  /*18470*/  MOV R9, 0x1 ;  /* 0x0000000100097802 */ /* 0x000fe40000000f00 */
[----:B------:R-:W-:Y:S02]  /*18480*/  MOV R8, 0x184a0 ;  /* 0x000184a000087802 */ /* 0x000fe40000000f00 */
[----:B-1----:R-:W-:Y:S05]  /*18490*/  CALL.REL.NOINC `($__internal_4_$__cuda_sm70_shflsync_idx_p) ;  /* 0x000000f000007944 */ /* 0x002fea0003c00000 */
[----:B--2---:R-:W-:Y:S01]  /*184a0*/  IMAD.MOV.U32 R30, RZ, RZ, R9 ;  /* 0x000000ffff1e7224 */ /* 0x004fe200078e0009 */
[----:B-1----:R-:W-:Y:S01]  /*184b0*/  MOV R10, R28 ;  /* 0x0000001c000a7202 */ /* 0x002fe20000000f00 */
[----:B------:R-:W-:Y:S01]  /*184c0*/  IMAD.MOV.U32 R9, RZ, RZ, 0x1 ;  /* 0x00000001ff097424 */ /* 0x000fe200078e00ff */
[----:B------:R-:W-:Y:S02]  /*184d0*/  MOV R8, 0x184f0 ;  /* 0x000184f000087802 */ /* 0x000fe40000000f00 */
[----:B------:R-:W-:Y:S05]  /*184e0*/  CALL.REL.NOINC `($__internal_4_$__cuda_sm70_shflsync_idx_p) ;  /* 0x000000a000007944 */ /* 0x000fea0003c00000 */
[----:B-12---:R-:W-:Y:S05]  /*184f0*/  BRA `(.L_x_964) ;  /* 0xffff765000007947 */ /* 0x006fea000383ffff */
.L_x_944:
[----:B-1----:R-:W-:Y:S02]  /*18500*/  MOV R9, 0x1 ;  /* 0x0000000100097802 */ /* 0x002fe40000000f00 */
[----:B------:R-:W-:Y:S02]  /*18510*/  MOV R8, 0x18530 ;  /* 0x0001853000087802 */ /* 0x000fe40000000f00 */
[----:B---3--:R-:W-:Y:S05]  /*18520*/  CALL.REL.NOINC `($__internal_4_$__cuda_sm70_shflsync_idx_p) ;  /* 0x0000006000007944 */ /* 0x008fea0003c00000 */
[----:B-1----:R-:W-:Y:S01]  /*18530*/  MOV R10, R2 ;  /* 0x00000002000a7202 */ /* 0x002fe20000000f00 */
[----:B--2---:R-:W-:Y:S01]  /*18540*/  IMAD.MOV.U32 R5, RZ, RZ, R9 ;  /* 0x000000ffff057224 */ /* 0x004fe200078e0009 */
[----:B------:R-:W-:Y:S01]  /*18550*/  MOV R8, 0x18580 ;  /* 0x0001858000087802 */ /* 0x000fe20000000f00 */
[----:B------:R-:W-:Y:S02]  /*18560*/  IMAD.MOV.U32 R9, RZ, RZ, 0x1 ;  /* 0x00000001ff097424 */ /* 0x000fe400078e00ff */
[----:B------:R-:W-:Y:S05]  /*18570*/  CALL.REL.NOINC `($__internal_4_$__cuda_sm70_shflsync_idx_p) ;  /* 0x0000001000007944 */ /* 0x000fea0003c00000 */
[----:B-12---:R-:W-:-:S05]  /*18580*/  BRA `(.L_x_965) ;  /* 0xffffa1b000007947 */ /* 0x006fca000383ffff */
        .weak           $__internal_4_$__cuda_sm70_shflsync_idx_p
        .type           $__internal_4_$__cuda_sm70_shflsync_idx_p,@function
        .size           $__internal_4_$__cuda_sm70_shflsync_idx_p,(.L_x_3547 - $__internal_4_$__cuda_sm70_shflsync_idx_p)
$__internal_4_$__cuda_sm70_shflsync_idx_p:
[----:B------:R-:W-:Y:S01]  /*18590*/  MOV R16, R8 ;  /* 0x0000000800107202 */ /* 0x000fe20000000f00 */
[----:B------:R-:W-:Y:S04]  /*185a0*/  WARPSYNC R227 ;  /* 0x000000e300007348 */ /* 0x000fe80003800000 */
[----:B------:R-:W-:Y:S01]  /*185b0*/  MOV R17, 0x0 ;  /* 0x0000000000117802 */ /* 0x000fe20000000f00 */
[----:B------:R1:W2:Y:S03]  /*185c0*/  SHFL.IDX PT, R9, R10, R9, R230 ;  /* 0x000000090a097389 */ /* 0x0002a600000e00e6 */
[----:B------:R-:W-:Y:S05]  /*185d0*/  RET.REL.NODEC R16 `(_ZN7cutlass13device_kernelIN5flash19enable_sm80_to_sm89INS1_16FlashAttnFwdSm80INS1_25CollectiveMainloopFwdSm80ILi8ELi1ELb0EN4cute5tupleIJNS5_1CILi128EEENS7_ILi48EEENS7_ILi256EEEEEELi256ENS_6half_tEfNS_4arch4Sm80ELb0ELb0ELb1ELb1ELb1ELb1ELb1ELb0EEENS1_21CollectiveEpilogueFwdINS6_IJS8_SA_S9_EEENS6_IJNS7_ILi1EEESI_SI_EEESC_SE_Li256ELb1ELb1ELb0ELb0EEENS1_19SingleTileSchedulerILb1ELb0ELb1ELi128EEEEEEEEEvNT_6ParamsE) ;  /* 0xfffe7a2010007950 */ /* 0x000fea0003c3ffff */
.L_x_966:
        /* <DEDUP_REMOVED lines=10> */
.L_x_3547:


//--------------------- .text._ZN7cutlass13device_kernelIN5flash19enable_sm80_to_sm89INS1_16FlashAttnFwdSm80INS1_25CollectiveMainloopFwdSm80ILi8ELi1ELb0EN4cute5tupleIJNS5_1CILi128EEENS7_ILi64EEENS7_ILi256EEEEEELi256ENS_6half_tEfNS_4arch4Sm80ELb0ELb1ELb1ELb0ELb1ELb0ELb1ELb0EEENS1_21CollectiveEpilogueFwdINS6_IJS8_SA_S9_EEENS6_IJNS7_ILi1EEESI_SI_EEESC_SE_Li256ELb0ELb1ELb0ELb0EEENS1_19SingleTileSchedulerILb0ELb0ELb1ELi128EEEEEEEEEvNT_6ParamsE --------------------------
	.section	.text._ZN7cutlass13device_kernelIN5flash19enable_sm80_to_sm89INS1_16FlashAttnFwdSm80INS1_25CollectiveMainloopFwdSm80ILi8ELi1ELb0EN4cute5tupleIJNS5_1CILi128EEENS7_ILi64EEENS7_ILi256EEEEEELi256ENS_6half_tEfNS_4arch4Sm80ELb0ELb1ELb1ELb0ELb1ELb0ELb1ELb0EEENS1_21CollectiveEpilogueFwdINS6_IJS8_SA_S9_EEENS6_IJNS7_ILi1EEESI_SI_EEESC_SE_Li256ELb0ELb1ELb0ELb0EEENS1_19SingleTileSchedulerILb0ELb0ELb1ELi128EEEEEEEEEvNT_6ParamsE,"ax",@progbits
	.sectioninfo	@"SHI_REGISTERS=255"
	.align	128
.text._ZN7cutlass13device_kernelIN5flash19enable_sm80_to_sm89INS1_16FlashAttnFwdSm80INS1_25CollectiveMainloopFwdSm80ILi8ELi1ELb0EN4cute5tupleIJNS5_1CILi128EEENS7_ILi64EEENS7_ILi256EEEEEELi256ENS_6half_tEfNS_4arch4Sm80ELb0ELb1ELb1ELb0ELb1ELb0ELb1ELb0EEENS1_21CollectiveEpilogueFwdINS6_IJS8_SA_S9_EEENS6_IJNS7_ILi1EEESI_SI_EEESC_SE_Li256ELb0ELb1ELb0ELb0EEENS1_19SingleTileSchedulerILb0ELb0ELb1ELi128EEEEEEEEEvNT_6ParamsE:
        .type           _ZN7cutlass13device_kernelIN5flash19enable_sm80_to_sm89INS1_16FlashAttnFwdSm80INS1_25CollectiveMainloopFwdSm80ILi8ELi1ELb0EN4cute5tupleIJNS5_1CILi128EEENS7_ILi64EEENS7_ILi256EEEEEELi256ENS_6half_tEfNS_4arch4Sm80ELb0ELb1ELb1ELb0ELb1ELb0ELb1ELb0EEENS1_21CollectiveEpilogueFwdINS6_IJS8_SA_S9_EEENS6_IJNS7_ILi1EEESI_SI_EEESC_SE_Li256ELb0ELb1ELb0ELb0EEENS1_19SingleTileSchedulerILb0ELb0ELb1ELi128EEEEEEEEEvNT_6ParamsE,@function
        .size           _ZN7cutlass13device_kernelIN5flash19enable_sm80_to_sm89INS1_16FlashAttnFwdSm80INS1_25CollectiveMainloopFwdSm80ILi8ELi1ELb0EN4cute5tupleIJNS5_1CILi128EEENS7_ILi64EEENS7_ILi256EEEEEELi256ENS_6half_tEfNS_4arch4Sm80ELb0ELb1ELb1ELb0ELb1ELb0ELb1ELb0EEENS1_21CollectiveEpilogueFwdINS6_IJS8_SA_S9_EEENS6_IJNS7_ILi1EEESI_SI_EEESC_SE_Li256ELb0ELb1ELb0ELb0EEENS1_19SingleTileSchedulerILb0ELb0ELb1ELi128EEEEEEEEEvNT_6ParamsE,(.L_x_3549 - _ZN7cutlass13device_kernelIN5flash19enable_sm80_to_sm89INS1_16FlashAttnFwdSm80INS1_25CollectiveMainloopFwdSm80ILi8ELi1ELb0EN4cute5tupleIJNS5_1CILi128EEENS7_ILi64EEENS7_ILi256EEEEEELi256ENS_6half_tEfNS_4arch4Sm80ELb0ELb1ELb1ELb0ELb1ELb0ELb1ELb0EEENS1_21CollectiveEpilogueFwdINS6_IJS8_SA_S9_EEENS6_IJNS7_ILi1EEESI_SI_EEESC_SE_Li256ELb0ELb1ELb0ELb0EEENS1_19SingleTileSchedulerILb0ELb0ELb1ELi128EEEEEEEEEvNT_6ParamsE)
        .other          _ZN7cutlass13device_kernelIN5flash19enable_sm80_to_sm89INS1_16FlashAttnFwdSm80INS1_25CollectiveMainloopFwdSm80ILi8ELi1ELb0EN4cute5tupleIJNS5_1CILi128EEENS7_ILi64EEENS7_ILi256EEEEEELi256ENS_6half_tEfNS_4arch4Sm80ELb0ELb1ELb1ELb0ELb1ELb0ELb1ELb0EEENS1_21CollectiveEpilogueFwdINS6_IJS8_SA_S9_EEENS6_IJNS7_ILi1EEESI_SI_EEESC_SE_Li256ELb0ELb1ELb0ELb0EEENS1_19SingleTileSchedulerILb0ELb0ELb1ELi128EEEEEEEEEvNT_6ParamsE,@"STO_CUDA_ENTRY STV_DEFAULT"
_ZN7cutlass13device_kernelIN5flash19enable_sm80_to_sm89INS1_16FlashAttnFwdSm80INS1_25CollectiveMainloopFwdSm80ILi8ELi1ELb0EN4cute5tupleIJNS5_1CILi128EEENS7_ILi64EEENS7_ILi256EEEEEELi256ENS_6half_tEfNS_4arch4Sm80ELb0ELb1ELb1ELb0ELb1ELb0ELb1ELb0EEENS1_21CollectiveEpilogueFwdINS6_IJS8_SA_S9_EEENS6_IJNS7_ILi1EEESI_SI_EEESC_SE_Li256ELb0ELb1ELb0ELb0EEENS1_19SingleTileSchedulerILb0ELb0ELb1ELi128EEEEEEEEEvNT_6ParamsE:
        /* <DEDUP_REMOVED lines=20> */
[----:B------:R-:W-:Y:S01]  /*0140*/  UMOV UR13, 0x1 ;  /* 0x00000001000d7882 */ /* 0x000fe20000000000 */
[----:B------:R-:W3:Y:S01]  /*0150*/  S2UR UR9, SR_CTAID.Y ;  /* 0x00000000000979c3 */ /* 0x000ee20000002600 */
[----:B------:R-:W4:Y:S01]  /*0160*/  S2R R105, SR_TID.X ;  /* 0x0000000000697919 */ /* 0x000f220000002100 */
[----:B------:R-:W-:-:S02]  /*0170*/  ULDC UR8, c[0x0][0x1d0] ;  /* 0x0000740000087ab9 */ /* 0x000fc40000000800 */
[----:B------:R-:W-:Y:S02]  /*0180*/  ULDC UR14, c[0x0][0x168] ;  /* 0x00005a00000e7ab9 */ /* 0x000fe40000000800 */
[----:B-1----:R-:W-:-:S04]  /*0190*/  USHF.L.U32 UR25, UR25, 0x7, URZ ;  /* 0x0000000719197899 */ /* 0x002fc8000800063f */
[----:B------:R-:W-:Y:S02]  /*01a0*/  @UP2 UIADD3 UR10, UR25, 0x7f, URZ ;  /* 0x0000007f190a2890 */ /* 0x000fe4000fffe03f */
[----:B------:R-:W-:Y:S02]  /*01b0*/  UIADD3 UR7, UR25, 0x7f, URZ ;  /* 0x0000007f19077890 */ /* 0x000fe4000fffe03f */
[----:B------:R-:W-:Y:S02]  /*01c0*/  UIMAD.WIDE.U32 UR10, UR10, UR4, URZ ;  /* 0x000000040a0a72a5 */ /* 0x000fe4000f8e003f */
[----:B---3--:R-:W-:Y:S02]  /*01d0*/  USHF.R.S32.HI UR18, URZ, 0x1f, UR9 ;  /* 0x0000001f3f127899 */ /* 0x008fe40008011409 */
[----:B------:R-:W-:-:S03]  /*01e0*/  @UP2 USHF.R.U32.HI UR7, URZ, UR5, UR11 ;  /* 0x000000053f072299 */ /* 0x000fc6000801160b */
[----:B------:R-:W-:Y:S02]  /*01f0*/  ULDC.64 UR4, c[0x0][0x328] ;  /* 0x0000ca0000047ab9 */ /* 0x000fe40000000a00 */
[----:B------:R-:W-:Y:S02]  /*0200*/  UISETP.LE.AND UP1, UPT, UR13, UR5, UPT ;  /* 0x000000050d00728c */ /* 0x000fe4000bf23270 */
[----:B------:R-:W-:Y:S02]  /*0210*/  UMOV UR10, URZ ;  /* 0x0000003f000a7c82 */ /* 0x000fe40008000000 */
[----:B------:R-:W-:Y:S02]  /*0220*/  ULDC UR11, c[0x0][0x2ac] ;  /* 0x0000ab00000b7ab9 */ /* 0x000fe40000000800 */
[----:B------:R-:W-:-:S04]  /*0230*/  UIMAD UR8, UR11, UR8, URZ ;  /* 0x000000080b0872a4 */ /* 0x000fc8000f8e023f */
[----:B------:R-:W-:-:S04]  /*0240*/  UIADD3 UR14, UR8, -UR14, UR13 ;  /* 0x8000000e080e7290 */ /* 0x000fc8000fffe00d */
[----:B------:R-:W-:-:S04]  /*0250*/  UIADD3 UR5, UR14, UR7, URZ ;  /* 0x000000070e057290 */ /* 0x000fc8000fffe03f */
        /* <DEDUP_REMOVED lines=16> */
.L_x_968:
[----:B------:R-:W-:Y:S02]  /*0360*/  ULDC UR4, c[0x0][0x32c] ;  /* 0x0000cb0000047ab9 */ /* 0x000fe40000000800 */
[----:B------:R-:W-:-:S03]  /*0370*/  UISETP.NE.AND UP0, UPT, UR13, UR4, UPT ;  /* 0x000000040d00728c */ /* 0x000fc6000bf05270 */
[----:B------:R-:W-:Y:S02]  /*0380*/  ULDC.64 UR4, c[0x0][0x330] ;  /* 0x0000cc0000047ab9 */ /* 0x000fe40000000a00 */
[----:B------:R-:W-:-:S07]  /*0390*/  UIMAD.WIDE.U32 UR20, UR14, UR4, URZ ;  /* 0x000000040e1472a5 */ /* 0x000fce000f8e003f */
[----:B------:R-:W-:Y:S02]  /*03a0*/  @UP0 UMOV UR13, UR21 ;  /* 0x00000015000d0c82 */ /* 0x000fe40008000000 */
[----:B------:R-:W-:Y:S02]  /*03b0*/  @UP0 USHF.R.U32.HI UR14, URZ, UR5, UR13 ;  /* 0x000000053f0e0299 */ /* 0x000fe4000801160d */
.L_x_969:
[----:B------:R-:W-:Y:S02]  /*03c0*/  ULDC UR4, c[0x0][0x32c] ;  /* 0x0000cb0000047ab9 */ /* 0x000fe40000000800 */
[----:B------:R-:W-:-:S04]  /*03d0*/  UIMAD UR4, UR14, UR4, UR4 ;  /* 0x000000040e0472a4 */ /* 0x000fc8000f8e0204 */
[----:B------:R-:W-:-:S04]  /*03e0*/  UISETP.LT.AND UP0, UPT, UR7, UR4, UPT ;  /* 0x000000040700728c */ /* 0x000fc8000bf01270 */
[----:B------:R-:W-:Y:S02]  /*03f0*/  USEL UR7, UR7, UR4, UP0 ;  /* 0x0000000407077287 */ /* 0x000fe40008000000 */
.L_x_967:
[----:B----4-:R-:W-:Y:S01]  /*0400*/  UIADD3 UR13, UR8, 0x3f, URZ ;  /* 0x0000003f080d7890 */ /* 0x010fe2000fffe03f */
[----:B------:R-:W-:Y:S01]  /*0410*/  PLOP3.LUT P0, PT, PT, PT, UP1, 0x40, 0x0 ;  /* 0x000000000000781c */ /* 0x000fe20003f0e818 */
[----:B------:R-:W-:Y:S02]  /*0420*/  UIADD3 UR14, UR7, 0x3f, URZ ;  /* 0x0000003f070e7890 */ /* 0x000fe4000fffe03f */
[----:B------:R-:W-:Y:S02]  /*0430*/  ULDC.64 UR4, c[0x0][0x2c8] ;  /* 0x0000b20000047ab9 */ /* 0x000fe40000000a00 */
[----:B------:R-:W-:Y:S02]  /*0440*/  UIMAD.WIDE.U32 UR20, UR25, UR4, URZ ;  /* 0x00000004191472a5 */ /* 0x000fe4000f8e003f */
[----:B------:R-:W-:Y:S02]  /*0450*/  USHF.R.S32.HI UR15, URZ, 0x1f, UR13 ;  /* 0x0000001f3f0f7899 */ /* 0x000fe4000801140d */
[----:B------:R-:W-:-:S02]  /*0460*/  USHF.R.S32.HI UR7, URZ, 0x1f, UR14 ;  /* 0x0000001f3f077899 */ /* 0x000fc4000801140e */
[----:B------:R-:W-:Y:S02]  /*0470*/  UMOV UR4, UR25 ;  /* 0x0000001900047c82 */ /* 0x000fe40008000000 */
[----:B------:R-:W-:Y:S02]  /*0480*/  @UP2 USHF.R.U32.HI UR4, URZ, UR5, UR21 ;  /* 0x000000053f042299 */ /* 0x000fe40008011615 */
[----:B------:R-:W-:Y:S02]  /*0490*/  ULEA.HI UR5, UR15, UR13, URZ, 0x6 ;  /* 0x0000000d0f057291 */ /* 0x000fe4000f8f303f */
[----:B------:R-:W-:Y:S02]  /*04a0*/  ULEA.HI UR21, UR7, UR14, URZ, 0x6 ;  /* 0x0000000e07157291 */ /* 0x000fe4000f8f303f */
[----:B------:R-:W-:Y:S02]  /*04b0*/  ULDC UR24, c[0x0][0x168] ;  /* 0x00005a0000187ab9 */ /* 0x000fe40000000800 */
[----:B------:R-:W-:-:S02]  /*04c0*/  USHF.R.S32.HI UR5, URZ, 0x6, UR5 ;  /* 0x000000063f057899 */ /* 0x000fc40008011405 */
[----:B------:R-:W-:Y:S02]  /*04d0*/  USHF.R.S32.HI UR21, URZ, 0x6, UR21 ;  /* 0x000000063f157899 */ /* 0x000fe40008011415 */
[----:B------:R-:W-:Y:S02]  /*04e0*/  UIADD3 UR24, UR8, -UR24, URZ ;  /* 0x8000001808187290 */ /* 0x000fe4000fffe03f */
[----:B------:R-:W-:Y:S02]  /*04f0*/  UISETP.LT.AND UP0, UPT, UR5, UR21, UPT ;  /* 0x000000150500728c */ /* 0x000fe4000bf01270 */
[----:B------:R-:W-:Y:S02]  /*0500*/  UIADD3 UR4, UR24, UR4, URZ ;  /* 0x0000000418047290 */ /* 0x000fe4000fffe03f */
[----:B------:R-:W-:Y:S02]  /*0510*/  ULDC UR7, c[0x0][0x324] ;  /* 0x0000c90000077ab9 */ /* 0x000fe40000000800 */
        /* <DEDUP_REMOVED lines=15> */
.L_x_971:
[----:B------:R-:W-:Y:S02]  /*0610*/  ULDC UR4, c[0x0][0x32c] ;  /* 0x0000cb0000047ab9 */ /* 0x000fe40000000800 */
[----:B------:R-:W-:-:S03]  /*0620*/  UISETP.NE.AND UP0, UPT, UR4, 0x1, UPT ;  /* 0x000000010400788c */ /* 0x000fc6000bf05270 */
[----:B------:R-:W-:Y:S02]  /*0630*/  ULDC.64 UR4, c[0x0][0x330] ;  /* 0x0000cc0000047ab9 */ /* 0x000fe40000000a00 */
[----:B------:R-:W-:-:S06]  /*0640*/  UIMAD.WIDE.U32 UR14, UR13, UR4, URZ ;  /* 0x000000040d0e72a5 */ /* 0x000fcc000f8e003f */
[----:B------:R-:W-:Y:S02]  /*0650*/  @UP0 USHF.R.U32.HI UR13, URZ, UR5, UR15 ;  /* 0x000000053f0d0299 */ /* 0x000fe4000801160f */
.L_x_972:
[----:B------:R-:W-:Y:S02]  /*0660*/  ULDC UR4, c[0x0][0x32c] ;  /* 0x0000cb0000047ab9 */ /* 0x000fe40000000800 */
[----:B------:R-:W-:-:S04]  /*0670*/  UIMAD UR4, UR13, UR4, URZ ;  /* 0x000000040d0472a4 */ /* 0x000fc8000f8e023f */
[----:B------:R-:W-:-:S04]  /*0680*/  UISETP.LT.AND UP0, UPT, UR7, UR4, UPT ;  /* 0x000000040700728c */ /* 0x000fc8000bf01270 */
[----:B------:R-:W-:-:S04]  /*0690*/  USEL UR7, UR7, UR4, !UP0 ;  /* 0x0000000407077287 */ /* 0x000fc8000c000000 */
.L_x_970:
[----:B------:R-:W-:Y:S01]  /*06a0*/  USHF.R.S32.HI UR4, URZ, 0x1f, UR7 ;  /* 0x0000001f3f047899 */ /* 0x000fe20008011407 */
[----:B------:R-:W-:Y:S01]  /*06b0*/  PLOP3.LUT P2, PT, PT, PT, PT, 0x80, 0x0 ;  /* 0x000000000000781c */ /* 0x000fe20003f4f070 */
[----:B------:R-:W-:Y:S01]  /*06c0*/  CS2R R130, SRZ ;  /* 0x0000000000827805 */ /* 0x000fe2000001ff00 */
[----:B------:R-:W-:Y:S01]  /*06d0*/  IMAD.MOV.U32 R23, RZ, RZ, RZ ;  /* 0x000000ffff177224 */ /* 0x000fe200078e00ff */
[----:B------:R-:W-:Y:S01]  /*06e0*/  ULEA.HI UR7, UR4, UR7, URZ, 0x6 ;  /* 0x0000000704077291 */ /* 0x000fe2000f8f303f */
[----:B------:R-:W-:Y:S01]  /*06f0*/  IMAD.MOV.U32 R128, RZ, RZ, RZ ;  /* 0x000000ffff807224 */ /* 0x000fe200078e00ff */
[----:B------:R-:W-:Y:S01]  /*0700*/  CS2R R126, SRZ ;  /* 0x00000000007e7805 */ /* 0x000fe2000001ff00 */
[----:B------:R-:W-:Y:S01]  /*0710*/  CS2R R24, SRZ ;  /* 0x0000000000187805 */ /* 0x000fe2000001ff00 */
[----:B------:R-:W-:Y:S01]  /*0720*/  USHF.R.S32.HI UR7, URZ, 0x6, UR7 ;  /* 0x000000063f077899 */ /* 0x000fe20008011407 */
[----:B------:R-:W-:Y:S01]  /*0730*/  MOV R124, RZ ;  /* 0x000000ff007c7202 */ /* 0x000fe20000000f00 */
[----:B------:R-:W-:Y:S01]  /*0740*/  CS2R R122, SRZ ;  /* 0x00000000007a7805 */ /* 0x000fe2000001ff00 */
[----:B------:R-:W-:Y:S01]  /*0750*/  IMAD.MOV.U32 R120, RZ, RZ, RZ ;  /* 0x000000ffff787224 */ /* 0x000fe200078e00ff */
[----:B------:R-:W-:Y:S01]  /*0760*/  UISETP.LT.AND UP0, UPT, URZ, UR7, UPT ;  /* 0x000000073f00728c */ /* 0x000fe2000bf01270 */
[----:B------:R-:W-:Y:S01]  /*0770*/  CS2R R118, SRZ ;  /* 0x0000000000767805 */ /* 0x000fe2000001ff00 */
[----:B------:R-:W-:Y:S01]  /*0780*/  CS2R R26, SRZ ;  /* 0x00000000001a7805 */ /* 0x000fe2000001ff00 */
[----:B------:R-:W-:Y:S01]  /*0790*/  MOV R116, RZ ;  /* 0x000000ff00747202 */ /* 0x000fe20000000f00 */
[----:B------:R-:W-:Y:S01]  /*07a0*/  USEL UR7, URZ, UR7, !UP0 ;  /* 0x000000073f077287 */ /* 0x000fe2000c000000 */
[----:B------:R-:W-:Y:S01]  /*07b0*/  CS2R R114, SRZ ;  /* 0x0000000000727805 */ /* 0x000fe2000001ff00 */
[----:B------:R-:W-:Y:S01]  /*07c0*/  IMAD.MOV.U32 R112, RZ, RZ, RZ ;  /* 0x000000ffff707224 */ /* 0x000fe200078e00ff */
[----:B------:R-:W-:Y:S01]  /*07d0*/  CS2R R110, SRZ ;  /* 0x00000000006e7805 */ /* 0x000fe2000001ff00 */
[----:B------:R-:W-:Y:S01]  /*07e0*/  UISETP.GT.AND UP0, UPT, UR21, UR7, UPT ;  /* 0x000000071500728c */ /* 0x000fe2000bf04270 */
[----:B------:R-:W-:Y:S01]  /*07f0*/  CS2R R28, SRZ ;  /* 0x00000000001c7805 */ /* 0x000fe2000001ff00 */
[----:B------:R-:W-:Y:S01]  /*0800*/  MOV R108, RZ ;  /* 0x000000ff006c7202 */ /* 0x000fe20000000f00 */
[----:B------:R-:W-:Y:S01]  /*0810*/  CS2R R106, SRZ ;  /* 0x00000000006a7805 */ /* 0x000fe2000001ff00 */
[----:B------:R-:W-:Y:S01]  /*0820*/  IMAD.MOV.U32 R104, RZ, RZ, RZ ;  /* 0x000000ffff687224 */ /* 0x000fe200078e00ff */
[----:B------:R-:W-:Y:S01]  /*0830*/  CS2R R102, SRZ ;  /* 0x0000000000667805 */ /* 0x000fe2000001ff00 */
[----:B------:R-:W-:Y:S01]  /*0840*/  PLOP3.LUT P0, PT, PT, PT, UP0, 0x80, 0x0 ;  /* 0x000000000000781c */ /* 0x000fe20003f0f008 */
        /* <DEDUP_REMOVED lines=63> */
[----:B-1----:R-:W-:Y:S02]  /*0c40*/  IMAD.U32 R2, RZ, RZ, UR4 ;  /* 0x00000004ff027e24 */ /* 0x002fe4000f8e00ff */
[----:B------:R-:W-:Y:S01]  /*0c50*/  IMAD.U32 R3, RZ, RZ, UR5 ;  /* 0x00000005ff037e24 */ /* 0x000fe2000f8e00ff */
[----:B------:R-:W-:Y:S01]  /*0c60*/  SHF.R.S32.HI R101, RZ, 0x1f, R105 ;  /* 0x0000001fff657819 */ /* 0x000fe20000011469 */
[----:B------:R-:W-:Y:S02]  /*0c70*/  ULDC.64 UR4, c[0x0][0x1b8] ;  /* 0x00006e0000047ab9 */ /* 0x000fe40000000a00 */
[----:B------:R-:W-:Y:S01]  /*0c80*/  UIMAD UR13, UR18, UR4, URZ ;  /* 0x00000004120d72a4 */ /* 0x000fe2000f8e023f */
[----:B------:R1:W3:Y:S01]  /*0c90*/  @P0 LDG.E R9, [R2.64] ;  /* 0x0000001002090981 */ /* 0x0002e2000c1e1900 */
[----:B------:R-:W-:Y:S01]  /*0ca0*/  PLOP3.LUT P2, PT, PT, PT, UP2, 0x80, 0x0 ;  /* 0x000000000000781c */ /* 0x000fe20003f4f028 */
[----:B------:R-:W-:Y:S01]  /*0cb0*/  UIMAD.WIDE.U32 UR22, UR9, UR4, URZ ;  /* 0x00000004091672a5 */ /* 0x000fe2000f8e003f */
[----:B------:R-:W-:Y:S01]  /*0cc0*/  PLOP3.LUT P1, PT, PT, PT, UP2, 0x80, 0x0 ;  /* 0x000000000000781c */ /* 0x000fe20003f2f028 */
[----:B------:R-:W-:Y:S01]  /*0cd0*/  UIMAD UR13, UR9, UR5, UR13 ;  /* 0x00000005090d72a4 */ /* 0x000fe2000f8e020d */
[----:B------:R-:W-:Y:S01]  /*0ce0*/  IMAD.MOV.U32 R240, RZ, RZ, RZ ;  /* 0x000000fffff07224 */ /* 0x000fe200078e00ff */
[----:B------:R-:W-:-:S02]  /*0cf0*/  USHF.R.S32.HI UR14, URZ, 0x1f, UR6 ;  /* 0x0000001f3f0e7899 */ /* 0x000fc40008011406 */
[----:B------:R-:W-:Y:S02]  /*0d00*/  ULDC.64 UR4, c[0x0][0x1c0] ;  /* 0x0000700000047ab9 */ /* 0x000fe40000000a00 */
[----:B------:R-:W-:Y:S02]  /*0d10*/  UIADD3 UR23, UR23, UR13, URZ ;  /* 0x0000000d17177290 */ /* 0x000fe4000fffe03f */
[----:B------:R-:W-:Y:S02]  /*0d20*/  UIMAD UR14, UR14, UR4, URZ ;  /* 0x000000040e0e72a4 */ /* 0x000fe4000f8e023f */
[----:B------:R-:W-:Y:S02]  /*0d30*/  UIMAD.WIDE.U32 UR22, UR6, UR4, UR22 ;  /* 0x00000004061672a5 */ /* 0x000fe4000f8e0016 */
[----:B------:R-:W-:Y:S02]  /*0d40*/  UIMAD UR5, UR6, UR5, UR14 ;  /* 0x00000005060572a4 */ /* 0x000fe4000f8e020e */
[----:B------:R-:W-:-:S02]  /*0d50*/  ULDC UR4, c[0x0][0x168] ;  /* 0x00005a0000047ab9 */ /* 0x000fc40000000800 */
[----:B------:R-:W-:Y:S02]  /*0d60*/  UIADD3 UR5, UR23, UR5, URZ ;  /* 0x0000000517057290 */ /* 0x000fe4000fffe03f */
[----:B------:R-:W-:Y:S02]  /*0d70*/  UIMAD UR12, UR12, UR4, URZ ;  /* 0x000000040c0c72a4 */ /* 0x000fe4000f8e023f */
[----:B------:R-:W-:Y:S01]  /*0d80*/  UIADD3 UR26, UR21, -0x1, URZ ;  /* 0xffffffff151a7890 */ /* 0x000fe2000fffe03f */
[----:B-1----:R-:W-:Y:S01]  /*0d90*/  LEA.HI R2, R101, R105, RZ, 0x3 ;  /* 0x0000006965027211 */ /* 0x002fe200078f18ff */
[----:B------:R-:W-:Y:S02]  /*0da0*/  IMAD.U32 R3, RZ, RZ, UR23 ;  /* 0x00000017ff037e24 */ /* 0x000fe4000f8e00ff */
[----:B------:R-:W-:Y:S01]  /*0db0*/  IMAD.U32 R3, RZ, RZ, UR5 ;  /* 0x00000005ff037e24 */ /* 0x000fe2000f8e00ff */
[----:B------:R-:W-:Y:S01]  /*0dc0*/  LOP3.LUT R0, R2, 0xfffffff8, RZ, 0xc0, !PT ;  /* 0xfffffff802007812 */ /* 0x000fe200078ec0ff */
[----:B------:R-:W-:Y:S01]  /*0dd0*/  USHF.L.U32 UR20, UR26, 0x6, URZ ;  /* 0x000000061a147899 */ /* 0x000fe2000800063f */
[----:B------:R-:W-:Y:S01]  /*0de0*/  SHF.R.S32.HI R18, RZ, 0x3, R2 ;  /* 0x00000003ff127819 */ /* 0x000fe20000011402 */
[----:B------:R-:W-:Y:S01]  /*0df0*/  IMAD.U32 R2, RZ, RZ, UR22 ;  /* 0x00000016ff027e24 */ /* 0x000fe2000f8e00ff */
[----:B------:R-:W-:Y:S01]  /*0e00*/  ULDC.64 UR4, c[0x0][0x2b0] ;  /* 0x0000ac0000047ab9 */ /* 0x000fe20000000a00 */
[----:B------:R-:W-:Y:S01]  /*0e10*/  IMAD.IADD R26, R105, 0x1, -R0 ;  /* 0x00000001691a7824 */ /* 0x000fe200078e0a00 */
[----:B------:R-:W-:-:S03]  /*0e20*/  IADD3 R16, R18, UR25, RZ ;  /* 0x0000001912107c10 */ /* 0x000fc6000fffe0ff */
[----:B------:R-:W-:Y:S01]  /*0e30*/  IMAD R251, R26, 0x20, R18 ;  /* 0x000000201afb7824 */ /* 0x000fe200078e0212 */
[----:B------:R-:W-:Y:S01]  /*0e40*/  ISETP.GE.AND P3, PT, R16, UR12, PT ;  /* 0x0000000c10007c0c */ /* 0x000fe2000bf66270 */
[----:B------:R-:W-:Y:S01]  /*0e50*/  IMAD.SHL.U32 R252, R26, 0x8, RZ ;  /* 0x000000081afc7824 */ /* 0x000fe200078e00ff */
[----:B------:R-:W-:Y:S02]  /*0e60*/  IADD3 R17, R16, 0x40, RZ ;  /* 0x0000004010117810 */ /* 0x000fe40007ffe0ff */
[----:B------:R-:W-:Y:S02]  /*0e70*/  IADD3 R5, R251, UR25, RZ ;  /* 0x00000019fb057c10 */ /* 0x000fe4000fffe0ff */
[C---:B------:R-:W-:Y:S02]  /*0e80*/  IADD3 R42, R252.reuse, 0x40, RZ ;  /* 0x00000040fc2a7810 */ /* 0x040fe40007ffe0ff */
[C---:B------:R-:W-:Y:S01]  /*0e90*/  IADD3 R27, R252.reuse, 0x80, RZ ;  /* 0x00000080fc1b7810 */ /* 0x040fe20007ffe0ff */
[----:B------:R-:W-:Y:S01]  /*0ea0*/  @P2 IMAD.HI.U32 R0, R5, c[0x0][0x2c8], RZ ;  /* 0x0000b20005002a27 */ /* 0x000fe200078e00ff */
[----:B------:R-:W-:-:S02]  /*0eb0*/  IADD3 R43, R252, 0xc0, RZ ;  /* 0x000000c0fc2b7810 */ /* 0x000fc40007ffe0ff */
[----:B------:R-:W-:Y:S01]  /*0ec0*/  ISETP.GE.AND P5, PT, R42, c[0x0][0x198], PT ;  /* 0x000066002a007a0c */ /* 0x000fe20003fa6270 */
[----:B------:R-:W-:Y:S01]  /*0ed0*/  IMAD.MOV.U32 R4, RZ, RZ, R5 ;  /* 0x000000ffff047224 */ /* 0x000fe200078e0005 */
[----:B------:R-:W-:Y:S02]  /*0ee0*/  @P1 SHF.R.U32.HI R4, RZ, c[0x0][0x2cc], R0 ;  /* 0x0000b300ff041a19 */ /* 0x000fe40000011600 */
[----:B------:R-:W-:Y:S02]  /*0ef0*/  ISETP.GE.AND P4, PT, R27, c[0x0][0x198], PT ;  /* 0x000066001b007a0c */ /* 0x000fe40003f86270 */
[--C-:B------:R-:W-:Y:S01]  /*0f00*/  SHF.R.S32.HI R6, RZ, 0x1f, R4.reuse ;  /* 0x0000001fff067819 */ /* 0x100fe20000011404 */
[----:B------:R-:W-:Y:S01]  /*0f10*/  IMAD.MOV R0, RZ, RZ, -R4 ;  /* 0x000000ffff007224 */ /* 0x000fe200078e0a04 */
[----:B------:R-:W-:Y:S01]  /*0f20*/  ISETP.GE.AND P2, PT, R43, c[0x0][0x198], PT ;  /* 0x000066002b007a0c */ /* 0x000fe20003f46270 */
[----:B------:R-:W-:Y:S01]  /*0f30*/  IMAD.WIDE.U32 R2, R4, c[0x0][0x1b0], R2 ;  /* 0x00006c0004027a25 */ /* 0x000fe200078e0002 */
[----:B------:R-:W-:-:S03]  /*0f40*/  ISETP.GE.AND P6, PT, R17, UR12, PT ;  /* 0x0000000c11007c0c */ /* 0x000fc6000bfc6270 */
[----:B------:R-:W-:Y:S02]  /*0f50*/  IMAD R6, R6, c[0x0][0x1b0], RZ ;  /* 0x00006c0006067a24 */ /* 0x000fe400078e02ff */
[----:B------:R-:W-:Y:S02]  /*0f60*/  IMAD R5, R0, c[0x0][0x2c4], R5 ;  /* 0x0000b10000057a24 */ /* 0x000fe400078e0205 */
[----:B------:R-:W-:Y:S02]  /*0f70*/  IMAD.SHL.U32 R0, R18, 0x40, RZ ;  /* 0x0000004012007824 */ /* 0x000fe400078e00ff */
[----:B------:R-:W-:Y:S01]  /*0f80*/  IMAD R4, R4, c[0x0][0x1b4], R6 ;  /* 0x00006d0004047a24 */ /* 0x000fe200078e0206 */
[----:B------:R-:W-:Y:S02]  /*0f90*/  SHF.R.S32.HI R6, RZ, 0x1f, R5 ;  /* 0x0000001fff067819 */ /* 0x000fe40000011405 */
[----:B------:R-:W-:Y:S01]  /*0fa0*/  LOP3.LUT R0, R0, 0x1c0, RZ, 0xc0, !PT ;  /* 0x000001c000007812 */ /* 0x000fe200078ec0ff */
[----:B------:R-:W-:-:S02]  /*0fb0*/  IMAD.IADD R3, R3, 0x1, R4 ;  /* 0x0000000103037824 */ /* 0x000fc400078e0204 */
[----:B------:R-:W-:Y:S01]  /*0fc0*/  IMAD R4, R6, c[0x0][0x1a8], RZ ;  /* 0x00006a0006047a24 */ /* 0x000fe200078e02ff */
[----:B------:R-:W-:Y:S01]  /*0fd0*/  SHF.R.U32.HI R7, RZ, 0x3, R0 ;  /* 0x00000003ff077819 */ /* 0x000fe20000011600 */
[----:B------:R-:W-:Y:S01]  /*0fe0*/  IMAD.WIDE.U32 R2, R5, c[0x0][0x1a8], R2 ;  /* 0x00006a0005027a25 */ /* 0x000fe200078e0002 */
[----:B------:R-:W-:-:S03]  /*0ff0*/  LOP3.LUT R6, R0, 0x38, R252, 0xf8, !PT ;  /* 0x0000003800067812 */ /* 0x000fc600078ef8fc */
[----:B------:R-:W-:Y:S01]  /*1000*/  IMAD R0, R5, c[0x0][0x1ac], R4 ;  /* 0x00006b0005007a24 */ /* 0x000fe200078e0204 */
[----:B------:R-:W-:Y:S02]  /*1010*/  LOP3.LUT R5, R6, R7, RZ, 0x3c, !PT ;  /* 0x0000000706057212 */ /* 0x000fe400078e3cff */
[----:B------:R-:W-:Y:S01]  /*1020*/  LEA.HI R6, R101, R105, RZ, 0x6 ;  /* 0x0000006965067211 */ /* 0x000fe200078f30ff */
[----:B------:R-:W-:Y:S01]  /*1030*/  IMAD.IADD R0, R3, 0x1, R0 ;  /* 0x0000000103007824 */ /* 0x000fe200078e0200 */
[----:B------:R-:W-:Y:S02]  /*1040*/  LEA R15, P1, R2, c[0x0][0x160], 0x1 ;  /* 0x00005800020f7a11 */ /* 0x000fe400078208ff */
[----:B------:R-:W-:Y:S01]  /*1050*/  IADD3 R4, R16, 0x20, RZ ;  /* 0x0000002010047810 */ /* 0x000fe20007ffe0ff */
[----:B------:R-:W-:Y:S01]  /*1060*/  IMAD.SHL.U32 R3, R6, 0x8, RZ ;  /* 0x0000000806037824 */ /* 0x000fe200078e00ff */
[----:B------:R-:W-:Y:S02]  /*1070*/  LEA.HI.X R14, R2, c[0x0][0x164], R0, 0x1, P1 ;  /* 0x00005900020e7a11 */ /* 0x000fe400008f0c00 */
[----:B------:R-:W-:Y:S01]  /*1080*/  ISETP.GE.AND P1, PT, R4, UR12, PT ;  /* 0x0000000c04007c0c */ /* 0x000fe2000bf26270 */
[----:B------:R-:W-:Y:S01]  /*1090*/  SHFL.IDX PT, R2, R15, 0x1, 0x181f ;  /* 0x00381f000f027f89 */ /* 0x000fe200000e0000 */
[----:B------:R-:W-:-:S02]  /*10a0*/  LOP3.LUT R8, R5, 0xfffffe00, R3, 0xf8, !PT ;  /* 0xfffffe0005087812 */ /* 0x000fc400078ef803 */
[----:B------:R-:W-:Y:S01]  /*10b0*/  SHF.R.S32.HI R7, RZ, 0x1f, R42 ;  /* 0x0000001fff077819 */ /* 0x000fe2000001142a */
[----:B------:R-:W-:Y:S01]  /*10c0*/  SHFL.IDX PT, R4, R15, RZ, 0x181f ;  /* 0x00181fff0f047589 */ /* 0x000fe200000e0000 */
[----:B------:R-:W-:Y:S01]  /*10d0*/  SHF.R.S32.HI R6, RZ, 0x1f, R27 ;  /* 0x0000001fff067819 */ /* 0x000fe2000001141b */
[----:B------:R-:W-:Y:S01]  /*10e0*/  IMAD.SHL.U32 R239, R8, 0x2, RZ ;  /* 0x0000000208ef7824 */ /* 0x000fe200078e00ff */
[----:B------:R-:W-:Y:S01]  /*10f0*/  SHF.R.S32.HI R0, RZ, 0x1f, R43 ;  /* 0x0000001fff007819 */ /* 0x000fe2000001142b */
[----:B------:R-:W1:Y:S01]  /*1100*/  SHFL.IDX PT, R5, R14, RZ, 0x181f ;  /* 0x00181fff0e057589 */ /* 0x000e6200000e0000 */
[----:B------:R-:W-:Y:S02]  /*1110*/  LEA.HI R7, R7, R42, RZ, 0x3 ;  /* 0x0000002a07077211 */ /* 0x000fe400078f18ff */
[----:B------:R-:W-:Y:S01]  /*1120*/  LEA.HI R6, R6, R27, RZ, 0x3 ;  /* 0x0000001b06067211 */ /* 0x000fe200078f18ff */
[----:B------:R-:W4:Y:S01]  /*1130*/  SHFL.IDX PT, R3, R14, 0x1, 0x181f ;  /* 0x00381f000e037f89 */ /* 0x000f2200000e0000 */
[----:B------:R-:W-:-:S02]  /*1140*/  LEA.HI R0, R0, R43, RZ, 0x3 ;  /* 0x0000002b00007211 */ /* 0x000fc400078f18ff */
[----:B------:R-:W-:Y:S02]  /*1150*/  LOP3.LUT R107, R7, 0xfffffff8, RZ, 0xc0, !PT ;  /* 0xfffffff8076b7812 */ /* 0x000fe400078ec0ff */
[----:B------:R-:W-:Y:S01]  /*1160*/  LOP3.LUT R104, R6, 0xfffffff8, RZ, 0xc0, !PT ;  /* 0xfffffff806687812 */ /* 0x000fe200078ec0ff */
[----:B------:R-:W-:Y:S01]  /*1170*/  SHFL.IDX PT, R7, R14, 0x2, 0x181f ;  /* 0x00581f000e077f89 */ /* 0x000fe200000e0000 */
[----:B------:R-:W-:Y:S01]  /*1180*/  LOP3.LUT R250, R0, 0xfffffff8, RZ, 0xc0, !PT ;  /* 0xfffffff800fa7812 */ /* 0x000fe200078ec0ff */
[----:B------:R-:W-:Y:S02]  /*1190*/  IMAD.MOV.U32 R0, RZ, RZ, c[0x0][0x2b8] ;  /* 0x0000ae00ff007624 */ /* 0x000fe400078e00ff */
[----:B------:R-:W5:Y:S01]  /*11a0*/  SHFL.IDX PT, R6, R15, 0x2, 0x181f ;  /* 0x00581f000f067f89 */ /* 0x000f6200000e0000 */
[----:B-1----:R-:W-:-:S04]  /*11b0*/  @!P3 IMAD.WIDE R12, R252, 0x2, R4 ;  /* 0x00000002fc0cb825 */ /* 0x002fc800078e0204 */
[----:B------:R-:W-:Y:S01]  /*11c0*/  @!P3 IMAD.WIDE R10, R107, 0x2, R4 ;  /* 0x000000026b0ab825 */ /* 0x000fe200078e0204 */
[----:B---3--:R1:W3:Y:S01]  /*11d0*/  @P0 R2UR UR14, R9 ;  /* 0x00000000090e03c2 */ /* 0x0082e200000e0000 */
[----:B------:R-:W-:Y:S01]  /*11e0*/  ISETP.GE.AND P0, PT, R252, c[0x0][0x198], PT ;  /* 0x00006600fc007a0c */ /* 0x000fe20003f06270 */
[----:B---3--:R-:W-:Y:S02]  /*11f0*/  @!UP0 UMOV UR14, UR6 ;  /* 0x00000006000e8c82 */ /* 0x008fe40008000000 */
[----:B------:R-:W-:-:S04]  /*1200*/  USHF.R.S32.HI UR6, URZ, 0x1f, UR14 ;  /* 0x0000001f3f067899 */ /* 0x000fc8000801140e */
[----:B------:R-:W-:-:S04]  /*1210*/  UIMAD UR6, UR6, UR4, URZ ;  /* 0x00000004060672a4 */ /* 0x000fc8000f8e023f */
[----:B------:R-:W-:Y:S02]  /*1220*/  UIMAD UR6, UR14, UR5, UR6 ;  /* 0x000000050e0672a4 */ /* 0x000fe4000f8e0206 */
[----:B------:R3:W-:Y:S04]  /*1230*/  @!P3 LDGSTS.E.BYPASS.LTC128B.128 [R239+0x10100], [R12.64], !P0 ;  /* 0x101000000cefbfae */ /* 0x0007e8000c101d50 */
[----:B------:R4:W-:Y:S01]  /*1240*/  @!P3 LDGSTS.E.BYPASS.LTC128B.128 [R239+0x14100], [R10.64], !P5 ;  /* 0x141000000aefbfae */ /* 0x0009e2000e901d50 */
[----:B-1----:R-:W-:-:S04]  /*1250*/  @!P3 IMAD.WIDE R8, R104, 0x2, R4 ;  /* 0x000000026808b825 */ /* 0x002fc800078e0204 */
[----:B------:R-:W-:Y:S01]  /*1260*/  @!P3 IMAD.WIDE R4, R250, 0x2, R4 ;  /* 0x00000002fa04b825 */ /* 0x000fe200078e0204 */
[----:B------:R1:W-:Y:S04]  /*1270*/  @!P3 LDGSTS.E.BYPASS.LTC128B.128 [R239+0x18100], [R8.64], !P4 ;  /* 0x1810000008efbfae */ /* 0x0003e8000e101d50 */
[----:B------:R2:W-:Y:S01]  /*1280*/  @!P3 LDGSTS.E.BYPASS.LTC128B.128 [R239+0x1c100], [R4.64], !P2 ;  /* 0x1c10000004efbfae */ /* 0x0005e2000d101d50 */
[----:B------:R-:W-:Y:S02]  /*1290*/  ISETP.NE.AND P3, PT, R0, 0x1, PT ;  /* 0x000000010000780c */ /* 0x000fe40003f65270 */
[----:B------:R-:W-:Y:S01]  /*12a0*/  IADD3 R0, R16, 0x60, RZ ;  /* 0x0000006010007810 */ /* 0x000fe20007ffe0ff */
[----:B----4-:R-:W-:-:S05]  /*12b0*/  @!P1 IMAD.WIDE R10, R252, 0x2, R2 ;  /* 0x00000002fc0a9825 */ /* 0x010fca00078e0202 */
[----:B------:R5:W-:Y:S01]  /*12c0*/  @!P1 LDGSTS.E.BYPASS.LTC128B.128 [R239+0x11100], [R10.64], !P0 ;  /* 0x111000000aef9fae */ /* 0x000be2000c101d50 */
[----:B-1----:R-:W-:-:S04]  /*12d0*/  @!P1 IMAD.WIDE R8, R107, 0x2, R2 ;  /* 0x000000026b089825 */ /* 0x002fc800078e0202 */
[--C-:B--2---:R-:W-:Y:S01]  /*12e0*/  @!P1 IMAD.WIDE R4, R104, 0x2, R2.reuse ;  /* 0x0000000268049825 */ /* 0x104fe200078e0202 */
[----:B------:R1:W-:Y:S03]  /*12f0*/  @!P1 LDGSTS.E.BYPASS.LTC128B.128 [R239+0x15100], [R8.64], !P5 ;  /* 0x1510000008ef9fae */ /* 0x0003e6000e901d50 */
[----:B------:R-:W-:Y:S01]  /*1300*/  @!P1 IMAD.WIDE R2, R250, 0x2, R2 ;  /* 0x00000002fa029825 */ /* 0x000fe200078e0202 */
[----:B------:R2:W-:Y:S04]  /*1310*/  @!P1 LDGSTS.E.BYPASS.LTC128B.128 [R239+0x19100], [R4.64], !P4 ;  /* 0x1910000004ef9fae */ /* 0x0005e8000e101d50 */
[----:B------:R4:W-:Y:S01]  /*1320*/  @!P1 LDGSTS.E.BYPASS.LTC128B.128 [R239+0x1d100], [R2.64], !P2 ;  /* 0x1d10000002ef9fae */ /* 0x0009e2000d101d50 */
[----:B------:R-:W-:Y:S01]  /*1330*/  ISETP.GE.AND P1, PT, R0, UR12, PT ;  /* 0x0000000c00007c0c */ /* 0x000fe2000bf26270 */
[----:B------:R-:W-:Y:S01]  /*1340*/  UIMAD.WIDE.U32 UR12, UR14, UR4, URZ ;  /* 0x000000040e0c72a5 */ /* 0x000fe2000f8e003f */
[----:B------:R-:W-:-:S02]  /*1350*/  IADD3 R0, R251, UR20, RZ ;  /* 0x00000014fb007c10 */ /* 0x000fc4000fffe0ff */
[----:B------:R-:W-:Y:S02]  /*1360*/  ULDC.64 UR4, c[0x0][0x210] ;  /* 0x0000840000047ab9 */ /* 0x000fe40000000a00 */
[----:B------:R-:W-:Y:S01]  /*1370*/  UIADD3 UR6, UR13, UR6, URZ ;  /* 0x000000060d067290 */ /* 0x000fe2000fffe03f */
[----:B-----5:R-:W-:-:S04]  /*1380*/  @!P6 IMAD.WIDE R10, R107, 0x2, R6 ;  /* 0x000000026b0ae825 */ /* 0x020fc800078e0206 */
[----:B-1----:R-:W-:-:S04]  /*1390*/  @!P6 IMAD.WIDE R8, R104, 0x2, R6 ;  /* 0x000000026808e825 */ /* 0x002fc800078e0206 */
[--C-:B--2---:R-:W-:Y:S01]  /*13a0*/  @!P6 IMAD.WIDE R4, R252, 0x2, R6.reuse ;  /* 0x00000002fc04e825 */ /* 0x104fe200078e0206 */
[----:B----4-:R-:W-:Y:S03]  /*13b0*/  SHFL.IDX PT, R2, R15, 0x3, 0x181f ;  /* 0x00781f000f027f89 */ /* 0x010fe600000e0000 */
[----:B------:R-:W-:Y:S01]  /*13c0*/  @!P6 IMAD.WIDE R6, R250, 0x2, R6 ;  /* 0x00000002fa06e825 */ /* 0x000fe200078e0206 */
[----:B------:R-:W1:Y:S04]  /*13d0*/  SHFL.IDX PT, R3, R14, 0x3, 0x181f ;  /* 0x00781f000e037f89 */ /* 0x000e6800000e0000 */
[----:B------:R1:W-:Y:S04]  /*13e0*/  @!P6 LDGSTS.E.BYPASS.LTC128B.128 [R239+0x12100], [R4.64], !P0 ;  /* 0x1210000004efefae */ /* 0x0003e8000c101d50 */
[----:B------:R2:W-:Y:S04]  /*13f0*/  @!P6 LDGSTS.E.BYPASS.LTC128B.128 [R239+0x16100], [R10.64], !P5 ;  /* 0x161000000aefefae */ /* 0x0005e8000e901d50 */
[----:B------:R4:W-:Y:S04]  /*1400*/  @!P6 LDGSTS.E.BYPASS.LTC128B.128 [R239+0x1a100], [R8.64], !P4 ;  /* 0x1a10000008efefae */ /* 0x0009e8000e101d50 */
[----:B------:R5:W-:Y:S01]  /*1410*/  @!P6 LDGSTS.E.BYPASS.LTC128B.128 [R239+0x1e100], [R6.64], !P2 ;  /* 0x1e10000006efefae */ /* 0x000be2000d101d50 */
[----:B------:R-:W-:-:S04]  /*1420*/  ISETP.GE.AND P6, PT, R0, UR8, PT ;  /* 0x0000000800007c0c */ /* 0x000fc8000bfc6270 */
[----:B------:R-:W-:Y:S01]  /*1430*/  ISETP.GT.OR P6, PT, R251, 0x3f, P6 ;  /* 0x0000003ffb00780c */ /* 0x000fe200037c4670 */
[----:B-1----:R-:W-:-:S04]  /*1440*/  @!P1 IMAD.WIDE R4, R252, 0x2, R2 ;  /* 0x00000002fc049825 */ /* 0x002fc800078e0202 */
[--C-:B--2---:R-:W-:Y:S01]  /*1450*/  @!P1 IMAD.WIDE R10, R107, 0x2, R2.reuse ;  /* 0x000000026b0a9825 */ /* 0x104fe200078e0202 */
[----:B------:R1:W-:Y:S03]  /*1460*/  @!P1 LDGSTS.E.BYPASS.LTC128B.128 [R239+0x13100], [R4.64], !P0 ;  /* 0x1310000004ef9fae */ /* 0x0003e6000c101d50 */
[--C-:B----4-:R-:W-:Y:S01]  /*1470*/  @!P1 IMAD.WIDE R8, R104, 0x2, R2.reuse ;  /* 0x0000000268089825 */ /* 0x110fe200078e0202 */
[----:B------:R2:W-:Y:S03]  /*1480*/  @!P1 LDGSTS.E.BYPASS.LTC128B.128 [R239+0x17100], [R10.64], !P5 ;  /* 0x171000000aef9fae */ /* 0x0005e6000e901d50 */
[----:B------:R-:W-:Y:S01]  /*1490*/  @!P1 IMAD.WIDE R2, R250, 0x2, R2 ;  /* 0x00000002fa029825 */ /* 0x000fe200078e0202 */
[----:B-----5:R-:W-:Y:S01]  /*14a0*/  IADD3 R7, R0, UR10, RZ ;  /* 0x0000000a00077c10 */ /* 0x020fe2000fffe0ff */
[----:B------:R4:W-:Y:S04]  /*14b0*/  @!P1 LDGSTS.E.BYPASS.LTC128B.128 [R239+0x1b100], [R8.64], !P4 ;  /* 0x1b10000008ef9fae */ /* 0x0009e8000e101d50 */
[----:B------:R5:W-:Y:S01]  /*14c0*/  @!P1 LDGSTS.E.BYPASS.LTC128B.128 [R239+0x1f100], [R2.64], !P2 ;  /* 0x1f10000002ef9fae */ /* 0x000be2000d101d50 */
[----:B------:R-:W-:-:S03]  /*14d0*/  @P3 IMAD.HI.U32 R0, R7, c[0x0][0x2bc], RZ ;  /* 0x0000af0007003a27 */ /* 0x000fc600078e00ff */
[----:B------:R-:W0:Y:S01]  /*14e0*/  LDGDEPBAR ;  /* 0x00000000000079af */ /* 0x000e220000000000 */
[----:B------:R-:W-:Y:S01]  /*14f0*/  IMAD.MOV.U32 R6, RZ, RZ, R7 ;  /* 0x000000ffff067224 */ /* 0x000fe200078e0007 */
[----:B------:R-:W-:-:S04]  /*1500*/  @P3 SHF.R.U32.HI R6, RZ, c[0x0][0x2c0], R0 ;  /* 0x0000b000ff063a19 */ /* 0x000fc80000011600 */
[----:B------:R-:W-:-:S04]  /*1510*/  @!P6 IADD3 R0, P0, R6, UR12, RZ ;  /* 0x0000000c0600ec10 */ /* 0x000fc8000ff1e0ff */
[----:B-1----:R-:W-:Y:S02]  /*1520*/  @!P6 LEA.HI.X.SX32 R5, R6, UR6, 0x1, P0 ;  /* 0x000000060605ec11 */ /* 0x002fe400080f0eff */
[----:B------:R-:W-:-:S04]  /*1530*/  @!P6 LEA R4, P0, R0, c[0x0][0x2a0], 0x2 ;  /* 0x0000a8000004ea11 */ /* 0x000fc800078010ff */
[----:B------:R-:W-:Y:S01]  /*1540*/  @!P6 LEA.HI.X R5, R0, c[0x0][0x2a4], R5, 0x2, P0 ;  /* 0x0000a9000005ea11 */ /* 0x000fe200000f1405 */
[----:B------:R-:W-:Y:S06]  /*1550*/  BAR.SYNC.DEFER_BLOCKING 0x0 ;  /* 0x0000000000007b1d */ /* 0x000fec0000010000 */
[----:B------:R1:W2:Y:S01]  /*1560*/  @!P6 LDG.E R240, [R4.64] ;  /* 0x0000001004f0e981 */ /* 0x0002a2000c1e1900 */
[----:B------:R-:W-:Y:S01]  /*1570*/  IMAD.MOV R0, RZ, RZ, -R6 ;  /* 0x000000ffff007224 */ /* 0x000fe200078e0a06 */
[----:B------:R-:W-:Y:S01]  /*1580*/  UIMAD UR19, UR18, UR4, URZ ;  /* 0x00000004121372a4 */ /* 0x000fe2000f8e023f */
[----:B------:R-:W-:Y:S01]  /*1590*/  IMAD.U32 R96, RZ, RZ, UR20 ;  /* 0x00000014ff607e24 */ /* 0x000fe2000f8e00ff */
[----:B------:R-:W-:Y:S01]  /*15a0*/  UIMAD.WIDE.U32 UR14, UR9, UR4, URZ ;  /* 0x00000004090e72a5 */ /* 0x000fe2000f8e003f */
[----:B------:R-:W-:Y:S01]  /*15b0*/  IMAD R242, R0, c[0x0][0x2b8], R7 ;  /* 0x0000ae0000f27a24 */ /* 0x000fe200078e0207 */
[----:B------:R-:W-:Y:S01]  /*15c0*/  UIMAD UR19, UR9, UR5, UR19 ;  /* 0x00000005091372a4 */ /* 0x000fe2000f8e0213 */
[----:B------:R-:W-:Y:S01]  /*15d0*/  ISETP.GE.AND P6, PT, R42, c[0x0][0x1d4], PT ;  /* 0x000075002a007a0c */ /* 0x000fe20003fc6270 */
[----:B------:R-:W-:Y:S01]  /*15e0*/  UISETP.GT.AND UP0, UPT, UR26, UR7, UPT ;  /* 0x000000071a00728c */ /* 0x000fe2000bf04270 */
[----:B------:R-:W-:Y:S01]  /*15f0*/  IADD3 R14, -R18, UR8, -R96 ;  /* 0x00000008120e7c10 */ /* 0x000fe2000fffe960 */
[----:B------:R-:W-:Y:S01]  /*1600*/  UIADD3 UR19, UR15, UR19, URZ ;  /* 0x000000130f137290 */ /* 0x000fe2000fffe03f */
[----:B------:R-:W-:Y:S01]  /*1610*/  SHF.R.S32.HI R0, RZ, 0x1f, R242 ;  /* 0x0000001fff007819 */ /* 0x000fe200000114f2 */
[----:B------:R-:W-:Y:S01]  /*1620*/  ULDC.64 UR4, c[0x0][0x1e8] ;  /* 0x00007a0000047ab9 */ /* 0x000fe20000000a00 */
[----:B------:R-:W-:Y:S01]  /*1630*/  ISETP.GE.AND P5, PT, R27, c[0x0][0x1d4], PT ;  /* 0x000075001b007a0c */ /* 0x000fe20003fa6270 */
[----:B------:R-:W-:Y:S01]  /*1640*/  UIMAD UR18, UR18, UR4, URZ ;  /* 0x00000004121272a4 */ /* 0x000fe2000f8e023f */
[----:B------:R-:W-:Y:S01]  /*1650*/  ISETP.GE.AND P4, PT, R252, c[0x0][0x1d4], PT ;  /* 0x00007500fc007a0c */ /* 0x000fe20003f86270 */
[C---:B-----5:R-:W-:Y:S01]  /*1660*/  IMAD R2, R0.reuse, c[0x0][0x1e0], RZ ;  /* 0x0000780000027a24 */ /* 0x060fe200078e02ff */
[----:B------:R-:W-:Y:S01]  /*1670*/  UIMAD.WIDE.U32 UR22, UR9, UR4, URZ ;  /* 0x00000004091672a5 */ /* 0x000fe2000f8e003f */
[----:B------:R-:W-:Y:S01]  /*1680*/  IMAD R6, R0, c[0x0][0x208], RZ ;  /* 0x0000820000067a24 */ /* 0x000fe200078e02ff */
[----:B------:R-:W-:Y:S01]  /*1690*/  UIMAD UR18, UR9, UR5, UR18 ;  /* 0x00000005091272a4 */ /* 0x000fe2000f8e0212 */
[C---:B------:R-:W-:Y:S01]  /*16a0*/  IMAD R0, R242.reuse, c[0x0][0x1e4], R2 ;  /* 0x00007900f2007a24 */ /* 0x040fe200078e0202 */
[----:B------:R-:W-:Y:S01]  /*16b0*/  ISETP.GE.AND P4, PT, R43, c[0x0][0x1d4], PT ;  /* 0x000075002b007a0c */ /* 0x000fe20003f86270 */
[----:B------:R-:W-:Y:S01]  /*16c0*/  IMAD.WIDE.U32 R2, R242, c[0x0][0x208], RZ ;  /* 0x00008200f2027a25 */ /* 0x000fe200078e00ff */
[----:B------:R-:W-:Y:S01]  /*16d0*/  UIADD3 UR18, UR23, UR18, URZ ;  /* 0x0000001217127290 */ /* 0x000fe2000fffe03f */
[----:B---3--:R-:W-:-:S02]  /*16e0*/  LEA.HI R12, R101, R105, RZ, 0x4 ;  /* 0x00000069650c7211 */ /* 0x008fc400078f20ff */
[C---:B-1----:R-:W-:Y:S01]  /*16f0*/  IMAD.WIDE.U32 R4, R242.reuse, c[0x0][0x1e0], RZ ;  /* 0x00007800f2047a25 */ /* 0x042fe200078e00ff */
[----:B------:R-:W-:Y:S02]  /*1700*/  LEA.HI R100, R101, R105, RZ, 0x5 ;  /* 0x0000006965647211 */ /* 0x000fe400078f28ff */
[----:B------:R-:W-:Y:S01]  /*1710*/  SHF.R.S32.HI R108, RZ, 0x1f, R107 ;  /* 0x0000001fff6c7819 */ /* 0x000fe2000001146b */
[----:B------:R-:W-:Y:S01]  /*1720*/  IMAD R6, R242, c[0x0][0x20c], R6 ;  /* 0x00008300f2067a24 */ /* 0x000fe200078e0206 */
[----:B------:R-:W-:Y:S01]  /*1730*/  SHF.R.S32.HI R99, RZ, 0x5, R100 ;  /* 0x00000005ff637819 */ /* 0x000fe20000011464 */
[----:B------:R-:W-:Y:S01]  /*1740*/  IMAD.IADD R5, R5, 0x1, R0 ;  /* 0x0000000105057824 */ /* 0x000fe200078e0200 */
[----:B------:R-:W-:Y:S01]  /*1750*/  SHF.R.S32.HI R106, RZ, 0x1f, R104 ;  /* 0x0000001fff6a7819 */ /* 0x000fe20000011468 */
[----:B------:R-:W-:Y:S01]  /*1760*/  IMAD.IADD R3, R3, 0x1, R6 ;  /* 0x0000000103037824 */ /* 0x000fe200078e0206 */
[----:B------:R-:W-:Y:S01]  /*1770*/  STL [R1+0x14], R108 ;  /* 0x0000146c01007387 */ /* 0x000fe20000100800 */
[----:B------:R-:W-:-:S02]  /*1780*/  SHF.R.S32.HI R109, RZ, 0x1f, R252 ;  /* 0x0000001fff6d7819 */ /* 0x000fc400000114fc */
[----:B------:R-:W-:Y:S01]  /*1790*/  SEL R102, RZ, 0x10, P4 ;  /* 0x00000010ff667807 */ /* 0x000fe20002000000 */
[----:B------:R-:W-:Y:S01]  /*17a0*/  STL [R1+0x18], R106 ;  /* 0x0000186a01007387 */ /* 0x000fe20000100800 */
[----:B------:R-:W-:Y:S02]  /*17b0*/  SHF.R.S32.HI R103, RZ, 0x1f, R250 ;  /* 0x0000001fff677819 */ /* 0x000fe400000114fa */
[----:B------:R-:W-:Y:S02]  /*17c0*/  IADD3 R241, R239, 0x100, RZ ;  /* 0x00000100eff17810 */ /* 0x000fe40007ffe0ff */
[----:B--2---:R-:W-:Y:S01]  /*17d0*/  SHF.R.S32.HI R0, RZ, 0x1f, R240 ;  /* 0x0000001fff007819 */ /* 0x004fe200000114f0 */
[----:B------:R-:W-:-:S04]  /*17e0*/  IMAD.WIDE.U32 R2, R240, c[0x0][0x218], R2 ;  /* 0x00008600f0027a25 */ /* 0x000fc800078e0002 */
[----:B----4-:R-:W-:Y:S01]  /*17f0*/  IMAD R8, R0, c[0x0][0x218], RZ ;  /* 0x0000860000087a24 */ /* 0x010fe200078e02ff */
[----:B------:R-:W-:Y:S01]  /*1800*/  IADD3 R7, P0, R2, UR14, RZ ;  /* 0x0000000e02077c10 */ /* 0x000fe2000ff1e0ff */
[----:B------:R-:W-:Y:S02]  /*1810*/  IMAD R0, R0, c[0x0][0x1f0], RZ ;  /* 0x00007c0000007a24 */ /* 0x000fe400078e02ff */
[C---:B------:R-:W-:Y:S02]  /*1820*/  IMAD R8, R240.reuse, c[0x0][0x21c], R8 ;  /* 0x00008700f0087a24 */ /* 0x040fe400078e0208 */
[C---:B------:R-:W-:Y:S02]  /*1830*/  IMAD R9, R240.reuse, c[0x0][0x1f4], R0 ;  /* 0x00007d00f0097a24 */ /* 0x040fe400078e0200 */
[----:B------:R-:W-:Y:S01]  /*1840*/  IMAD.WIDE.U32 R4, R240, c[0x0][0x1f0], R4 ;  /* 0x00007c00f0047a25 */ /* 0x000fe200078e0004 */
[----:B------:R-:W-:Y:S02]  /*1850*/  IADD3.X R0, R3, UR19, R8, P0, !PT ;  /* 0x0000001303007c10 */ /* 0x000fe400087fe408 */
[----:B------:R-:W-:-:S02]  /*1860*/  LEA R2, P0, R7, c[0x0][0x1f8], 0x1 ;  /* 0x00007e0007027a11 */ /* 0x000fc400078008ff */
[----:B------:R-:W-:Y:S02]  /*1870*/  IADD3 R6, P1, R4, UR22, RZ ;  /* 0x0000001604067c10 */ /* 0x000fe4000ff3e0ff */
[----:B------:R-:W-:Y:S01]  /*1880*/  LEA.HI.X R0, R7, c[0x0][0x1fc], R0, 0x1, P0 ;  /* 0x00007f0007007a11 */ /* 0x000fe200000f0c00 */
[----:B------:R-:W1:Y:S01]  /*1890*/  SHFL.IDX PT, R16, R2, RZ, 0x181f ;  /* 0x00181fff02107589 */ /* 0x000e6200000e0000 */
[----:B------:R-:W-:Y:S02]  /*18a0*/  IADD3.X R4, R5, UR18, R9, P1, !PT ;  /* 0x0000001205047c10 */ /* 0x000fe40008ffe409 */
[C---:B------:R-:W-:Y:S01]  /*18b0*/  LEA R11, P1, R6.reuse, c[0x0][0x1c8], 0x1 ;  /* 0x00007200060b7a11 */ /* 0x040fe200078208ff */
[----:B------:R-:W2:Y:S03]  /*18c0*/  SHFL.IDX PT, R17, R0, RZ, 0x181f ;  /* 0x00181fff00117589 */ /* 0x000ea600000e0000 */
[----:B------:R-:W-:Y:S01]  /*18d0*/  LEA.HI.X R10, R6, c[0x0][0x1cc], R4, 0x1, P1 ;  /* 0x00007300060a7a11 */ /* 0x000fe200008f0c04 */
[----:B------:R-:W3:Y:S01]  /*18e0*/  SHFL.IDX PT, R19, R2, 0x1, 0x181f ;  /* 0x00381f0002137f89 */ /* 0x000ee200000e0000 */
[----:B------:R-:W-:Y:S01]  /*18f0*/  IMAD.WIDE R6, R252, 0x2, RZ ;  /* 0x00000002fc067825 */ /* 0x000fe200078e02ff */
[----:B------:R-:W-:-:S02]  /*1900*/  ISETP.GE.AND P1, PT, R14, 0x1, PT ;  /* 0x000000010e00780c */ /* 0x000fc40003f26270 */
[----:B------:R-:W4:Y:S01]  /*1910*/  SHFL.IDX PT, R20, R0, 0x1, 0x181f ;  /* 0x00381f0000147f89 */ /* 0x000f2200000e0000 */
[----:B------:R-:W-:-:S03]  /*1920*/  IMAD.WIDE R4, R107, 0x2, RZ ;  /* 0x000000026b047825 */ /* 0x000fc600078e02ff */
[----:B------:R-:W-:Y:S04]  /*1930*/  SHFL.IDX PT, R2, R11, RZ, 0x181f ;  /* 0x00181fff0b027589 */ /* 0x000fe800000e0000 */
[----:B------:R-:W5:Y:S01]  /*1940*/  SHFL.IDX PT, R3, R10, RZ, 0x181f ;  /* 0x00181fff0a037589 */ /* 0x000f6200000e0000 */
[----:B-1----:R-:W-:-:S05]  /*1950*/  IADD3 R40, P2, R16, R6, RZ ;  /* 0x0000000610287210 */ /* 0x002fca0007f5e0ff */
[----:B--2---:R-:W-:Y:S01]  /*1960*/  IMAD.X R41, R17, 0x1, R7, P2 ;  /* 0x0000000111297824 */ /* 0x004fe200010e0607 */
[----:B------:R-:W-:Y:S02]  /*1970*/  IADD3 R38, P2, R16, R4, RZ ;  /* 0x0000000410267210 */ /* 0x000fe40007f5e0ff */
[----:B---3--:R-:W-:-:S03]  /*1980*/  IADD3 R36, P0, R6, R19, RZ ;  /* 0x0000001306247210 */ /* 0x008fc60007f1e0ff */
[----:B------:R-:W-:Y:S01]  /*1990*/  IMAD.X R39, R17, 0x1, R5, P2 ;  /* 0x0000000111277824 */ /* 0x000fe200010e0605 */
[----:B------:R-:W-:Y:S01]  /*19a0*/  ISETP.GE.AND P2, PT, R252, c[0x0][0x1d4], PT ;  /* 0x00007500fc007a0c */ /* 0x000fe20003f46270 */
[----:B----4-:R-:W-:Y:S01]  /*19b0*/  IMAD.X R37, R7, 0x1, R20, P0 ;  /* 0x0000000107257824 */ /* 0x010fe200000e0614 */
[----:B------:R-:W-:Y:S02]  /*19c0*/  IADD3 R30, P0, R4, R19, RZ ;  /* 0x00000013041e7210 */ /* 0x000fe40007f1e0ff */
[----:B------:R-:W-:-:S03]  /*19d0*/  LOP3.LUT R0, R12, 0xfffffff0, RZ, 0xc0, !PT ;  /* 0xfffffff00c007812 */ /* 0x000fc600078ec0ff */
[----:B------:R-:W-:Y:S02]  /*19e0*/  IMAD.X R31, R5, 0x1, R20, P0 ;  /* 0x00000001051f7824 */ /* 0x000fe400000e0614 */
[----:B-----5:R-:W-:-:S04]  /*19f0*/  @P1 IMAD.WIDE R6, R252, 0x2, R2 ;  /* 0x00000002fc061825 */ /* 0x020fc800078e0202 */
[--C-:B------:R-:W-:Y:S01]  /*1a00*/  @P1 IMAD.WIDE R8, R107, 0x2, R2.reuse ;  /* 0x000000026b081825 */ /* 0x100fe200078e0202 */
[----:B------:R1:W-:Y:S03]  /*1a10*/  @P1 LDGSTS.E.BYPASS.LTC128B.128 [R239+0x8100], [R6.64], !P2 ;  /* 0x0810000006ef1fae */ /* 0x0003e6000d101d50 */
[----:B------:R-:W-:Y:S01]  /*1a20*/  @P1 IMAD.WIDE R4, R250, 0x2, R2 ;  /* 0x00000002fa041825 */ /* 0x000fe200078e0202 */
[----:B------:R2:W-:Y:S03]  /*1a30*/  @P1 LDGSTS.E.BYPASS.LTC128B.128 [R239+0xa100], [R8.64], !P6 ;  /* 0x0a10000008ef1fae */ /* 0x0005e6000f101d50 */
[----:B------:R-:W-:-:S05]  /*1a40*/  IMAD.IADD R0, R105, 0x1, -R0 ;  /* 0x0000000169007824 */ /* 0x000fca00078e0a00 */
[----:B------:R-:W-:-:S04]  /*1a50*/  SHF.R.S32.HI R15, RZ, 0x1f, R0 ;  /* 0x0000001fff0f7819 */ /* 0x000fc80000011400 */
[----:B------:R-:W-:Y:S01]  /*1a60*/  LEA.HI R15, R15, R0, RZ, 0x3 ;  /* 0x000000000f0f7211 */ /* 0x000fe200078f18ff */
[----:B-1----:R-:W-:Y:S02]  /*1a70*/  @P1 IMAD.WIDE R6, R104, 0x2, R2 ;  /* 0x0000000268061825 */ /* 0x002fe400078e0202 */
[----:B------:R-:W-:Y:S02]  /*1a80*/  SHFL.IDX PT, R2, R11, 0x1, 0x181f ;  /* 0x00381f000b027f89 */ /* 0x000fe400000e0000 */
[----:B--2---:R-:W-:Y:S02]  /*1a90*/  IMAD.SHL.U32 R8, R18, 0x8, RZ ;  /* 0x0000000812087824 */ /* 0x004fe400078e00ff */
[----:B------:R1:W2:Y:S04]  /*1aa0*/  SHFL.IDX PT, R3, R10, 0x1, 0x181f ;  /* 0x00381f000a037f89 */ /* 0x0002a800000e0000 */
[----:B------:R3:W-:Y:S04]  /*1ab0*/  @P1 LDGSTS.E.BYPASS.LTC128B.128 [R239+0xc100], [R6.64], !P5 ;  /* 0x0c10000006ef1fae */ /* 0x0007e8000e901d50 */
[----:B------:R4:W-:Y:S01]  /*1ac0*/  @P1 LDGSTS.E.BYPASS.LTC128B.128 [R239+0xe100], [R4.64], !P4 ;  /* 0x0e10000004ef1fae */ /* 0x0009e2000e101d50 */
[----:B------:R-:W-:-:S02]  /*1ad0*/  ISETP.GT.AND P1, PT, R14, 0x20, PT ;  /* 0x000000200e00780c */ /* 0x000fc40003f24270 */
[----:B---3--:R-:W-:Y:S01]  /*1ae0*/  SHF.R.S32.HI R7, RZ, 0x4, R12 ;  /* 0x00000004ff077819 */ /* 0x008fe2000001140c */
[----:B------:R-:W-:-:S03]  /*1af0*/  IMAD.SHL.U32 R6, R26, 0x40, RZ ;  /* 0x000000401a067824 */ /* 0x000fc600078e00ff */
[----:B------:R-:W-:Y:S01]  /*1b00*/  LEA.HI R9, R12, R7, RZ, 0x1 ;  /* 0x000000070c097211 */ /* 0x000fe200078f08ff */
[----:B----4-:R-:W-:Y:S01]  /*1b10*/  IMAD.WIDE R4, R104, 0x2, RZ ;  /* 0x0000000268047825 */ /* 0x010fe200078e02ff */
[----:B------:R-:W-:Y:S02]  /*1b20*/  LOP3.LUT R6, R6, 0x1c0, RZ, 0xc0, !PT ;  /* 0x000001c006067812 */ /* 0x000fe400078ec0ff */
[----:B-1----:R-:W-:Y:S02]  /*1b30*/  LOP3.LUT R10, R9, 0xfffffffe, RZ, 0xc0, !PT ;  /* 0xfffffffe090a7812 */ /* 0x002fe400078ec0ff */
[----:B------:R-:W-:Y:S02]  /*1b40*/  LOP3.LUT R9, R6, 0x8, R8, 0xf8, !PT ;  /* 0x0000000806097812 */ /* 0x000fe400078ef808 */
[----:B------:R-:W-:Y:S01]  /*1b50*/  LOP3.LUT R8, R15, 0xfffffff8, RZ, 0xc0, !PT ;  /* 0xfffffff80f087812 */ /* 0x000fe200078ec0ff */
[----:B------:R-:W-:Y:S01]  /*1b60*/  IMAD.IADD R12, R7, 0x1, -R10 ;  /* 0x00000001070c7824 */ /* 0x000fe200078e0a0a */
[----:B------:R-:W-:Y:S01]  /*1b70*/  SHF.R.U32.HI R6, RZ, 0x3, R6 ;  /* 0x00000003ff067819 */ /* 0x000fe20000011606 */
[----:B--2---:R-:W-:Y:S01]  /*1b80*/  @P1 IMAD.WIDE R10, R252, 0x2, R2 ;  /* 0x00000002fc0a1825 */ /* 0x004fe200078e0202 */
[----:B------:R-:W-:-:S02]  /*1b90*/  IADD3 R28, P0, R16, R4, RZ ;  /* 0x00000004101c7210 */ /* 0x000fc40007f1e0ff */
[----:B------:R-:W-:Y:S01]  /*1ba0*/  LOP3.LUT R13, R9, R6, RZ, 0x3c, !PT ;  /* 0x00000006090d7212 */ /* 0x000fe200078e3cff */
[----:B------:R-:W-:Y:S01]  /*1bb0*/  IMAD.IADD R18, R0, 0x1, -R8 ;  /* 0x0000000100127824 */ /* 0x000fe200078e0a08 */
[----:B------:R1:W-:Y:S01]  /*1bc0*/  @P1 LDGSTS.E.BYPASS.LTC128B.128 [R239+0x9100], [R10.64], !P2 ;  /* 0x091000000aef1fae */ /* 0x0003e2000d101d50 */
[----:B------:R-:W-:-:S04]  /*1bd0*/  @P1 IMAD.WIDE R8, R107, 0x2, R2 ;  /* 0x000000026b081825 */ /* 0x000fc800078e0202 */
[--C-:B------:R-:W-:Y:S01]  /*1be0*/  @P1 IMAD.WIDE R6, R104, 0x2, R2.reuse ;  /* 0x0000000268061825 */ /* 0x100fe200078e0202 */
[----:B------:R1:W-:Y:S03]  /*1bf0*/  @P1 LDGSTS.E.BYPASS.LTC128B.128 [R239+0xb100], [R8.64], !P6 ;  /* 0x0b10000008ef1fae */ /* 0x0003e6000f101d50 */
[----:B------:R-:W-:Y:S01]  /*1c00*/  @P1 IMAD.WIDE R2, R250, 0x2, R2 ;  /* 0x00000002fa021825 */ /* 0x000fe200078e0202 */
[----:B------:R2:W-:Y:S03]  /*1c10*/  @P1 LDGSTS.E.BYPASS.LTC128B.128 [R239+0xd100], [R6.64], !P5 ;  /* 0x0d10000006ef1fae */ /* 0x0005e6000e901d50 */
[----:B------:R-:W-:Y:S01]  /*1c20*/  IMAD R0, R12, 0x200, R13 ;  /* 0x000002000c007824 */ /* 0x000fe200078e020d */
[----:B------:R3:W-:Y:S01]  /*1c30*/  @P1 LDGSTS.E.BYPASS.LTC128B.128 [R239+0xf100], [R2.64], !P4 ;  /* 0x0f10000002ef1fae */ /* 0x0007e2000e101d50 */
[----:B------:R-:W-:Y:S01]  /*1c40*/  IMAD.X R29, R17, 0x1, R5, P0 ;  /* 0x00000001111d7824 */ /* 0x000fe200000e0605 */
[----:B------:R-:W-:Y:S01]  /*1c50*/  IADD3 R24, P0, R4, R19, RZ ;  /* 0x0000001304187210 */ /* 0x000fe20007f1e0ff */
[----:B------:R-:W-:Y:S01]  /*1c60*/  IMAD.SHL.U32 R212, R0, 0x2, RZ ;  /* 0x0000000200d47824 */ /* 0x000fe200078e00ff */
[----:B------:R-:W0:Y:S01]  /*1c70*/  LDGDEPBAR ;  /* 0x00000000000079af */ /* 0x000e220000000000 */
[----:B------:R-:W-:Y:S01]  /*1c80*/  LOP3.LUT P1, RZ, R26, 0x2, RZ, 0xc0, !PT ;  /* 0x000000021aff7812 */ /* 0x000fe2000782c0ff */
[----:B------:R-:W-:-:S02]  /*1c90*/  IMAD.SHL.U32 R4, R12, 0x8, RZ ;  /* 0x000000080c047824 */ /* 0x000fc400078e00ff */
[----:B------:R-:W-:Y:S01]  /*1ca0*/  IMAD.X R25, R5, 0x1, R20, P0 ;  /* 0x0000000105197824 */ /* 0x000fe200000e0614 */
[----:B------:R-:W-:Y:S01]  /*1cb0*/  IADD3 R223, R212, 0x8120, RZ ;  /* 0x00008120d4df7810 */ /* 0x000fe20007ffe0ff */
[----:B------:R-:W-:-:S05]  /*1cc0*/  IMAD.SHL.U32 R5, R15, 0x40, RZ ;  /* 0x000000400f057824 */ /* 0x000fca00078e00ff */
[----:B------:R-:W-:Y:S01]  /*1cd0*/  LOP3.LUT R98, R5, 0xfffffe00, RZ, 0xc0, !PT ;  /* 0xfffffe0005627812 */ /* 0x000fe200078ec0ff */
[----:B---3--:R-:W-:Y:S01]  /*1ce0*/  IMAD.SHL.U32 R2, R18, 0x40, RZ ;  /* 0x0000004012027824 */ /* 0x008fe200078e00ff */
[----:B------:R-:W-:-:S04]  /*1cf0*/  DEPBAR.LE SB0, 0x1 ;  /* 0x000080400000791a */ /* 0x000fc80000000000 */
[----:B------:R-:W-:Y:S01]  /*1d00*/  LOP3.LUT R0, R2, 0x1c0, RZ, 0xc0, !PT ;  /* 0x000001c002007812 */ /* 0x000fe200078ec0ff */
[----:B------:R-:W-:Y:S01]  /*1d10*/  IMAD.WIDE R2, R250, 0x2, RZ ;  /* 0x00000002fa027825 */ /* 0x000fe200078e02ff */
[----:B------:R-:W-:-:S04]  /*1d20*/  DEPBAR.LE SB0, 0x0 ;  /* 0x000080000000791a */ /* 0x000fc80000000000 */
[----:B------:R-:W-:Y:S01]  /*1d30*/  BAR.SYNC.DEFER_BLOCKING 0x0 ;  /* 0x0000000000007b1d */ /* 0x000fe20000010000 */
[----:B--2---:R-:W-:Y:S02]  /*1d40*/  IADD3 R6, P0, R16, R2, RZ ;  /* 0x0000000210067210 */ /* 0x004fe40007f1e0ff */
[----:B------:R-:W-:Y:S02]  /*1d50*/  LOP3.LUT R5, R0, 0x8, R4, 0xf8, !PT ;  /* 0x0000000800057812 */ /* 0x000fe400078ef804 */
[----:B------:R-:W-:Y:S01]  /*1d60*/  IADD3 R4, R212, 0x8100, RZ ;  /* 0x00008100d4047810 */ /* 0x000fe20007ffe0ff */
[----:B------:R-:W-:Y:S01]  /*1d70*/  IMAD.X R7, R17, 0x1, R3, P0 ;  /* 0x0000000111077824 */ /* 0x000fe200000e0603 */
[----:B------:R-:W-:Y:S02]  /*1d80*/  SHF.R.U32.HI R0, RZ, 0x3, R0 ;  /* 0x00000003ff007819 */ /* 0x000fe40000011600 */
[----:B------:R-:W-:Y:S01]  /*1d90*/  IADD3 R12, P0, R2, R19, RZ ;  /* 0x00000013020c7210 */ /* 0x000fe20007f1e0ff */
[----:B------:R-:W-:Y:S01]  /*1da0*/  IMAD.MOV.U32 R2, RZ, RZ, 0x40 ;  /* 0x00000040ff027424 */ /* 0x000fe200078e00ff */
[----:B------:R-:W-:Y:S01]  /*1db0*/  @P1 IADD3 R223, R4, -0x20, RZ ;  /* 0xffffffe004df1810 */ /* 0x000fe20007ffe0ff */
[----:B------:R-:W-:Y:S01]  /*1dc0*/  IMAD.MOV.U32 R4, RZ, RZ, 0x10 ;  /* 0x00000010ff047424 */ /* 0x000fe200078e00ff */
[----:B------:R-:W-:Y:S01]  /*1dd0*/  LOP3.LUT R97, R5, R0, RZ, 0x3c, !PT ;  /* 0x0000000005617212 */ /* 0x000fe200078e3cff */
[----:B------:R-:W-:Y:S01]  /*1de0*/  IMAD R0, R99, 0x400, R98 ;  /* 0x0000040063007824 */ /* 0x000fe200078e0262 */
[----:B------:R-:W-:Y:S01]  /*1df0*/  R2P PR, R18, 0x6 ;  /* 0x0000000612007804 */ /* 0x000fe20000000000 */
[----:B------:R-:W-:Y:S01]  /*1e00*/  IMAD.X R13, R3, 0x1, R20, P0 ;  /* 0x00000001030d7824 */ /* 0x000fe200000e0614 */
[----:B------:R-:W-:Y:S01]  /*1e10*/  ISETP.GE.AND P0, PT, R252, c[0x0][0x1d4], PT ;  /* 0x00007500fc007a0c */ /* 0x000fe20003f06270 */
[----:B------:R-:W-:Y:S01]  /*1e20*/  IMAD.IADD R0, R97, 0x1, R0 ;  /* 0x0000000161007824 */ /* 0x000fe200078e0200 */
[----:B------:R-:W-:-:S02]  /*1e30*/  IADD3 R238, R223, 0x800, RZ ;  /* 0x00000800dfee7810 */ /* 0x000fc40007ffe0ff */
[----:B------:R-:W-:Y:S01]  /*1e40*/  ISETP.LT.OR P0, PT, R14, 0x1, P0 ;  /* 0x000000010e00780c */ /* 0x000fe20000701670 */
[----:B------:R-:W-:Y:S01]  /*1e50*/  IMAD.SHL.U32 R219, R0, 0x2, RZ ;  /* 0x0000000200db7824 */ /* 0x000fe200078e00ff */
[----:B------:R-:W-:Y:S01]  /*1e60*/  SEL R4, R4, 0xfffffff0, !P1 ;  /* 0xfffffff004047807 */ /* 0x000fe20004800000 */
[----:B------:R-:W-:Y:S01]  /*1e70*/  LDSM.16.M88.4 R20, [R212+0x8100] ;  /* 0x00810000d414783b */ /* 0x000fe20000000200 */
[----:B------:R-:W-:Y:S01]  /*1e80*/  ISETP.GE.AND P1, PT, R42, c[0x0][0x1d4], PT ;  /* 0x000075002a007a0c */ /* 0x000fe20003f26270 */
[----:B------:R-:W-:Y:S01]  /*1e90*/  IMAD.MOV.U32 R0, RZ, RZ, 0x20 ;  /* 0x00000020ff007424 */ /* 0x000fe200078e00ff */
[C---:B------:R-:W-:Y:S01]  /*1ea0*/  IADD3 R237, R223.reuse, 0x1000, RZ ;  /* 0x00001000dfed7810 */ /* 0x040fe20007ffe0ff */
[----:B------:R-:W-:Y:S01]  /*1eb0*/  IMAD R220, R4, 0x2, R219 ;  /* 0x0000000204dc7824 */ /* 0x000fe200078e02db */
[----:B-1----:R-:W-:Y:S01]  /*1ec0*/  LDSM.16.M88.4 R8, [R219+0x10100] ;  /* 0x01010000db08783b */ /* 0x002fe20000000200 */
[C---:B------:R-:W-:Y:S02]  /*1ed0*/  IADD3 R236, R223.reuse, 0x1800, RZ ;  /* 0x00001800dfec7810 */ /* 0x040fe40007ffe0ff */
[----:B------:R-:W-:Y:S01]  /*1ee0*/  SEL R0, R0, 0xffffffe0, !P2 ;  /* 0xffffffe000007807 */ /* 0x000fe20005000000 */
[----:B------:R-:W-:Y:S01]  /*1ef0*/  LDSM.16.M88.4 R16, [R220+0x10100] ;  /* 0x01010000dc10783b */ /* 0x000fe20000000200 */
[----:B------:R-:W-:-:S02]  /*1f00*/  IADD3 R235, R223, 0x2000, RZ ;  /* 0x00002000dfeb7810 */ /* 0x000fc40007ffe0ff */
[C---:B------:R-:W-:Y:S01]  /*1f10*/  IADD3 R234, R223.reuse, 0x2800, RZ ;  /* 0x00002800dfea7810 */ /* 0x040fe20007ffe0ff */
[----:B------:R-:W-:Y:S01]  /*1f20*/  LDSM.16.M88.4 R32, [R212+0x8900] ;  /* 0x00890000d420783b */ /* 0x000fe20000000200 */
[C---:B------:R-:W-:Y:S01]  /*1f30*/  IMAD R222, R0.reuse, 0x2, R219 ;  /* 0x0000000200de7824 */ /* 0x040fe200078e02db */
[C---:B------:R-:W-:Y:S01]  /*1f40*/  IADD3 R233, R223.reuse, 0x3000, RZ ;  /* 0x00003000dfe97810 */ /* 0x040fe20007ffe0ff */
[----:B------:R-:W-:Y:S01]  /*1f50*/  IMAD R221, R0, 0x2, R220 ;  /* 0x0000000200dd7824 */ /* 0x000fe200078e02dc */
[----:B------:R-:W1:Y:S01]  /*1f60*/  LDSM.16.M88.4 R44, [R212+0x9100] ;  /* 0x00910000d42c783b */ /* 0x000e620000000200 */
[C---:B------:R-:W-:Y:S02]  /*1f70*/  IADD3 R232, R223.reuse, 0x3800, RZ ;  /* 0x00003800dfe87810 */ /* 0x040fe40007ffe0ff */
[C---:B------:R-:W-:Y:S01]  /*1f80*/  IADD3 R231, R223.reuse, 0x4000, RZ ;  /* 0x00004000dfe77810 */ /* 0x040fe20007ffe0ff */
[----:B------:R-:W2:Y:S01]  /*1f90*/  LDSM.16.M88.4 R48, [R212+0x9900] ;  /* 0x00990000d430783b */ /* 0x000ea20000000200 */
[----:B------:R-:W-:-:S02]  /*1fa0*/  IADD3 R230, R223, 0x4800, RZ ;  /* 0x00004800dfe67810 */ /* 0x000fc40007ffe0ff */
[C---:B------:R-:W-:Y:S01]  /*1fb0*/  IADD3 R229, R223.reuse, 0x5000, RZ ;  /* 0x00005000dfe57810 */ /* 0x040fe20007ffe0ff */
[----:B------:R-:W-:Y:S01]  /*1fc0*/  LDSM.16.M88.4 R60, [R223] ;  /* 0x00000000df3c783b */ /* 0x000fe20000000200 */
[C---:B------:R-:W-:Y:S02]  /*1fd0*/  IADD3 R228, R223.reuse, 0x5800, RZ ;  /* 0x00005800dfe47810 */ /* 0x040fe40007ffe0ff */
[C---:B------:R-:W-:Y:S01]  /*1fe0*/  IADD3 R227, R223.reuse, 0x6000, RZ ;  /* 0x00006000dfe37810 */ /* 0x040fe20007ffe0ff */
[----:B------:R-:W-:Y:S01]  /*1ff0*/  LDSM.16.M88.4 R72, [R223+0x800] ;  /* 0x00080000df48783b */ /* 0x000fe20000000200 */
[C---:B------:R-:W-:Y:S02]  /*2000*/  IADD3 R226, R223.reuse, 0x6800, RZ ;  /* 0x00006800dfe27810 */ /* 0x040fe40007ffe0ff */
[C---:B------:R-:W-:Y:S01]  /*2010*/  IADD3 R225, R223.reuse, 0x7000, RZ ;  /* 0x00007000dfe17810 */ /* 0x040fe20007ffe0ff */
[----:B------:R-:W-:Y:S01]  /*2020*/  LDSM.16.M88.4 R76, [R223+0x1000] ;  /* 0x00100000df4c783b */ /* 0x000fe20000000200 */
[----:B------:R-:W-:-:S03]  /*2030*/  IADD3 R224, R223, 0x7800, RZ ;  /* 0x00007800dfe07810 */ /* 0x000fc60007ffe0ff */
[----:B------:R-:W3:Y:S04]  /*2040*/  LDSM.16.M88.4 R80, [R223+0x1800] ;  /* 0x00180000df50783b */ /* 0x000ee80000000200 */
[----:B------:R-:W-:Y:S01]  /*2050*/  @!PT LDS RZ, [RZ] ;  /* 0x00000000fffff984 */ /* 0x000fe20000000800 */
[----:B------:R-:W-:Y:S01]  /*2060*/  @!PT LDS RZ, [RZ] ;  /* 0x00000000fffff984 */ /* 0x000fe20000000800 */
[----:B------:R-:W-:Y:S01]  /*2070*/  @!PT LDS RZ, [RZ] ;  /* 0x00000000fffff984 */ /* 0x000fe20000000800 */
[----:B------:R4:W-:Y:S01]  /*2080*/  LDGSTS.E.BYPASS.LTC128B.128 [R239+0x100], [R40.64], !P0 ;  /* 0x0010000028ef7fae */ /* 0x0009e2000c101d50 */
[----:B------:R-:W-:Y:S02]  /*2090*/  ISETP.LT.OR P0, PT, R14, 0x1, P1 ;  /* 0x000000010e00780c */ /* 0x000fe40000f01670 */
[----:B------:R-:W-:-:S11]  /*20a0*/  ISETP.GE.AND P1, PT, R27, c[0x0][0x1d4], PT ;  /* 0x000075001b007a0c */ /* 0x000fd60003f26270 */
[----:B------:R5:W-:Y:S01]  /*20b0*/  LDGSTS.E.BYPASS.LTC128B.128 [R239+0x2100], [R38.64], !P0 ;  /* 0x0210000026ef7fae */ /* 0x000be2000c101d50 */
[----:B------:R-:W-:Y:S01]  /*20c0*/  ISETP.LT.OR P0, PT, R14, 0x1, P1 ;  /* 0x000000010e00780c */ /* 0x000fe20000f01670 */
[----:B-1----:R-:W-:Y:S01]  /*20d0*/  HMMA.16816.F32 R56, R8, R44, RZ ;  /* 0x0000002c0838723c */ /* 0x002fe200000018ff */
[----:B------:R-:W-:-:S07]  /*20e0*/  ISETP.GE.AND P1, PT, R43, c[0x0][0x1d4], PT ;  /* 0x000075002b007a0c */ /* 0x000fce0003f26270 */
[----:B--2---:R-:W-:Y:S04]  /*20f0*/  HMMA.16816.F32 R52, R8, R48, RZ ;  /* 0x000000300834723c */ /* 0x004fe800000018ff */
[----:B------:R1:W-:Y:S01]  /*2100*/  LDGSTS.E.BYPASS.LTC128B.128 [R239+0x4100], [R28.64], !P0 ;  /* 0x041000001cef7fae */ /* 0x0003e2000c101d50 */
[C---:B------:R-:W-:Y:S02]  /*2110*/  ISETP.LT.OR P0, PT, R14.reuse, 0x1, P1 ;  /* 0x000000010e00780c */ /* 0x040fe40000f01670 */
[----:B------:R-:W-:-:S11]  /*2120*/  ISETP.LT.OR P1, PT, R14, 0x21, P1 ;  /* 0x000000210e00780c */ /* 0x000fd60000f21670 */
[----:B------:R2:W-:Y:S01]  /*2130*/  LDGSTS.E.BYPASS.LTC128B.128 [R239+0x6100], [R6.64], !P0 ;  /* 0x0610000006ef7fae */ /* 0x0005e2000c101d50 */
[----:B------:R-:W-:-:S04]  /*2140*/  ISETP.GE.AND P0, PT, R252, c[0x0][0x1d4], PT ;  /* 0x00007500fc007a0c */ /* 0x000fc80003f06270 */
[----:B------:R-:W-:Y:S01]  /*2150*/  ISETP.LT.OR P0, PT, R14, 0x21, P0 ;  /* 0x000000210e00780c */ /* 0x000fe20000701670 */
[----:B---3--:R-:W-:Y:S11]  /*2160*/  HMMA.16816.F32 R52, R16, R80, R52 ;  /* 0x000000501034723c */ /* 0x008ff60000001834 */
[----:B------:R-:W-:Y:S01]  /*2170*/  @!UPT UIADD3 URZ, URZ, URZ, URZ ;  /* 0x0000003f3f3ff290 */ /* 0x000fe2000fffe03f */
[----:B------:R5:W-:Y:S01]  /*2180*/  LDGSTS.E.BYPASS.LTC128B.128 [R239+0x1100], [R36.64], !P0 ;  /* 0x0110000024ef7fae */ /* 0x000be2000c101d50 */
[----:B------:R-:W-:-:S04]  /*2190*/  ISETP.GE.AND P0, PT, R42, c[0x0][0x1d4], PT ;  /* 0x000075002a007a0c */ /* 0x000fc80003f06270 */
[----:B------:R-:W-:Y:S11]  /*21a0*/  ISETP.LT.OR P0, PT, R14, 0x21, P0 ;  /* 0x000000210e00780c */ /* 0x000ff60000701670 */
[----:B------:R-:W-:Y:S02]  /*21b0*/  @!UPT UIADD3 URZ, URZ, URZ, URZ ;  /* 0x0000003f3f3ff290 */ /* 0x000fe4000fffe03f */
[----:B------:R1:W-:Y:S01]  /*21c0*/  LDGSTS.E.BYPASS.LTC128B.128 [R239+0x3100], [R30.64], !P0 ;  /* 0x031000001eef7fae */ /* 0x0003e2000c101d50 */
[----:B------:R-:W-:-:S04]  /*21d0*/  ISETP.GE.AND P0, PT, R27, c[0x0][0x1d4], PT ;  /* 0x000075001b007a0c */ /* 0x000fc80003f06270 */
[----:B------:R-:W-:Y:S01]  /*21e0*/  ISETP.LT.OR P0, PT, R14, 0x21, P0 ;  /* 0x000000210e00780c */ /* 0x000fe20000701670 */
[C---:B-----5:R-:W-:Y:S08]  /*21f0*/  HMMA.16816.F32 R36, R8.reuse, R32, RZ ;  /* 0x000000200824723c */ /* 0x060ff000000018ff */
[----:B------:R-:W-:Y:S04]  /*2200*/  HMMA.16816.F32 R32, R8, R34, RZ ;  /* 0x000000220820723c */ /* 0x000fe800000018ff */
[----:B------:R3:W-:Y:S01]  /*2210*/  LDGSTS.E.BYPASS.LTC128B.128 [R239+0x5100], [R24.64], !P0 ;  /* 0x0510000018ef7fae */ /* 0x0007e2000c101d50 */
[----:B------:R-:W-:-:S03]  /*2220*/  LOP3.LUT P0, RZ, R26, 0x4, RZ, 0xc0, !PT ;  /* 0x000000041aff7812 */ /* 0x000fc6000780c0ff */
[----:B------:R5:W-:Y:S01]  /*2230*/  LDGSTS.E.BYPASS.LTC128B.128 [R239+0x7100], [R12.64], !P1 ;  /* 0x071000000cef7fae */ /* 0x000be2000c901d50 */
[----:B------:R-:W-:Y:S02]  /*2240*/  SEL R2, R2, 0xffffffc0, !P0 ;  /* 0xffffffc002027807 */ /* 0x000fe40004000000 */
[----:B------:R-:W-:Y:S01]  /*2250*/  PLOP3.LUT P0, PT, PT, PT, UP0, 0x40, 0x0 ;  /* 0x000000000000781c */ /* 0x000fe20003f0e808 */
[----:B------:R-:W0:Y:S01]  /*2260*/  LDGDEPBAR ;  /* 0x00000000000079af */ /* 0x000e220000000000 */
[----:B-1----:R-:W-:Y:S01]  /*2270*/  HMMA.16816.F32 R28, R8, R20, RZ ;  /* 0x00000014081c723c */ /* 0x002fe200000018ff */
[----:B------:R-:W-:Y:S01]  /*2280*/  IMAD.IADD R218, R212, 0x1, R2 ;  /* 0x00000001d4da7824 */ /* 0x000fe200078e0202 */
[----:B------:R-:W-:Y:S01]  /*2290*/  ISETP.GT.AND P1, PT, R251, 0x3f, PT ;  /* 0x0000003ffb00780c */ /* 0x000fe20003f24270 */
[----:B------:R-:W-:-:S03]  /*22a0*/  IMAD.IADD R217, R2, 0x1, R223 ;  /* 0x0000000102d97824 */ /* 0x000fc600078e02df */
[----:B------:R-:W-:Y:S02]  /*22b0*/  LDSM.16.M88.4 R68, [R218+0x8100] ;  /* 0x00810000da44783b */ /* 0x000fe40000000200 */
[----:B------:R-:W-:Y:S02]  /*22c0*/  HMMA.16816.F32 R20, R8, R22, RZ ;  /* 0x000000160814723c */ /* 0x000fe400000018ff */
[----:B------:R-:W-:Y:S04]  /*22d0*/  LDSM.16.M88.4 R64, [R218+0x9100] ;  /* 0x00910000da40783b */ /* 0x000fe80000000200 */
[----:B------:R-:W-:Y:S02]  /*22e0*/  LDSM.16.M88.4 R84, [R218+0x9900] ;  /* 0x00990000da54783b */ /* 0x000fe40000000200 */
[----:B------:R-:W-:Y:S02]  /*22f0*/  HMMA.16816.F32 R36, R16, R72, R36 ;  /* 0x000000481024723c */ /* 0x000fe40000001824 */
[----:B------:R-:W-:Y:S04]  /*2300*/  LDSM.16.M88.4 R88, [R217] ;  /* 0x00000000d958783b */ /* 0x000fe80000000200 */
[----:B-----5:R-:W1:Y:S02]  /*2310*/  LDSM.16.M88.4 R12, [R222+0x10100] ;  /* 0x01010000de0c783b */ /* 0x020e640000000200 */
[C---:B---3--:R-:W-:Y:S02]  /*2320*/  HMMA.16816.F32 R24, R8.reuse, R46, RZ ;  /* 0x0000002e0818723c */ /* 0x048fe400000018ff */
[----:B------:R-:W-:Y:S06]  /*2330*/  LDSM.16.M88.4 R92, [R217+0x2800] ;  /* 0x00280000d95c783b */ /* 0x000fec0000000200 */
[----:B------:R-:W-:Y:S01]  /*2340*/  HMMA.16816.F32 R44, R8, R50, RZ ;  /* 0x00000032082c723c */ /* 0x000fe200000018ff */
[----:B------:R-:W3:Y:S07]  /*2350*/  LDSM.16.M88.4 R48, [R218+0x8900] ;  /* 0x00890000da30783b */ /* 0x000eee0000000200 */
[C---:B------:R-:W-:Y:S08]  /*2360*/  HMMA.16816.F32 R8, R16.reuse, R60, R28 ;  /* 0x0000003c1008723c */ /* 0x040ff0000000181c */
[C---:B------:R-:W-:Y:S01]  /*2370*/  HMMA.16816.F32 R32, R16.reuse, R74, R32 ;  /* 0x0000004a1020723c */ /* 0x040fe20000001820 */
[----:B------:R-:W-:Y:S07]  /*2380*/  LDSM.16.M88.4 R72, [R212+0xb100] ;  /* 0x00b10000d448783b */ /* 0x000fee0000000200 */
[C---:B----4-:R-:W-:Y:S01]  /*2390*/  HMMA.16816.F32 R40, R16.reuse, R62, R20 ;  /* 0x0000003e1028723c */ /* 0x050fe20000001814 */
[----:B------:R-:W4:Y:S07]  /*23a0*/  LDSM.16.M88.4 R20, [R221+0x10100] ;  /* 0x01010000dd14783b */ /* 0x000f2e0000000200 */
[C---:B------:R-:W-:Y:S08]  /*23b0*/  HMMA.16816.F32 R28, R16.reuse, R76, R56 ;  /* 0x0000004c101c723c */ /* 0x040ff00000001838 */
[C---:B------:R-:W-:Y:S01]  /*23c0*/  HMMA.16816.F32 R24, R16.reuse, R78, R24 ;  /* 0x0000004e1018723c */ /* 0x040fe20000001818 */
[----:B------:R-:W5:Y:S07]  /*23d0*/  LDSM.16.M88.4 R76, [R217+0x800] ;  /* 0x00080000d94c783b */ /* 0x000f6e0000000200 */
[----:B------:R-:W-:Y:S01]  /*23e0*/  HMMA.16816.F32 R16, R16, R82, R44 ;  /* 0x000000521010723c */ /* 0x000fe2000000182c */
[----:B------:R-:W2:Y:S07]  /*23f0*/  LDSM.16.M88.4 R80, [R217+0x1000] ;  /* 0x00100000d950783b */ /* 0x000eae0000000200 */
[C---:B-1----:R-:W-:Y:S08]  /*2400*/  HMMA.16816.F32 R8, R12.reuse, R68, R8 ;  /* 0x000000440c08723c */ /* 0x042ff00000001808 */
[C---:B---3--:R-:W-:Y:S08]  /*2410*/  HMMA.16816.F32 R60, R12.reuse, R48, R36 ;  /* 0x000000300c3c723c */ /* 0x048ff00000001824 */
[C---:B------:R-:W-:Y:S01]  /*2420*/  HMMA.16816.F32 R56, R12.reuse, R50, R32 ;  /* 0x000000320c38723c */ /* 0x040fe20000001820 */
[----:B------:R-:W-:Y:S07]  /*2430*/  LDSM.16.M88.4 R32, [R212+0xa100] ;  /* 0x00a10000d420783b */ /* 0x000fee0000000200 */
[C---:B------:R-:W-:Y:S08]  /*2440*/  HMMA.16816.F32 R48, R12.reuse, R64, R28 ;  /* 0x000000400c30723c */ /* 0x040ff0000000181c */
[C---:B------:R-:W-:Y:S01]  /*2450*/  HMMA.16816.F32 R44, R12.reuse, R70, R40 ;  /* 0x000000460c2c723c */ /* 0x040fe20000001828 */
[----:B------:R-:W-:Y:S07]  /*2460*/  LDSM.16.M88.4 R68, [R212+0xa900] ;  /* 0x00a90000d444783b */ /* 0x000fee0000000200 */
[C---:B------:R-:W-:Y:S01]  /*2470*/  HMMA.16816.F32 R28, R12.reuse, R86, R16 ;  /* 0x000000560c1c723c */ /* 0x040fe20000001810 */
[----:B------:R-:W1:Y:S07]  /*2480*/  LDSM.16.M88.4 R16, [R217+0x1800] ;  /* 0x00180000d910783b */ /* 0x000e6e0000000200 */
[C---:B------:R-:W-:Y:S08]  /*2490*/  HMMA.16816.F32 R40, R12.reuse, R66, R24 ;  /* 0x000000420c28723c */ /* 0x040ff00000001818 */
[----:B------:R-:W-:Y:S01]  /*24a0*/  HMMA.16816.F32 R64, R12, R84, R52 ;  /* 0x000000540c40723c */ /* 0x000fe20000001834 */
[----:B------:R-:W-:Y:S04]  /*24b0*/  LDSM.16.M88.4 R12, [R220+0x14100] ;  /* 0x01410000dc0c783b */ /* 0x000fe80000000200 */
[----:B------:R-:W-:Y:S03]  /*24c0*/  LDSM.16.M88.4 R84, [R223+0x2000] ;  /* 0x00200000df54783b */ /* 0x000fe60000000200 */
[C---:B----4-:R-:W-:Y:S01]  /*24d0*/  HMMA.16816.F32 R24, R20.reuse, R88, R8 ;  /* 0x000000581418723c */ /* 0x050fe20000001808 */
[----:B------:R-:W3:Y:S07]  /*24e0*/  LDSM.16.M88.4 R8, [R219+0x14100] ;  /* 0x01410000db08783b */ /* 0x000eee0000000200 */
[C---:B------:R-:W-:Y:S01]  /*24f0*/  HMMA.16816.F32 R36, R20.reuse, R90, R44 ;  /* 0x0000005a1424723c */ /* 0x040fe2000000182c */
[----:B------:R-:W-:Y:S07]  /*2500*/  LDSM.16.M88.4 R88, [R217+0x2000] ;  /* 0x00200000d958783b */ /* 0x000fee0000000200 */
[C---:B-----5:R-:W-:Y:S08]  /*2510*/  HMMA.16816.F32 R44, R20.reuse, R76, R60 ;  /* 0x0000004c142c723c */ /* 0x060ff0000000183c */
[C---:B------:R-:W-:Y:S01]  /*2520*/  HMMA.16816.F32 R56, R20.reuse, R78, R56 ;  /* 0x0000004e1438723c */ /* 0x040fe20000001838 */
[----:B------:R-:W4:Y:S07]  /*2530*/  LDSM.16.M88.4 R76, [R212+0xb900] ;  /* 0x00b90000d44c783b */ /* 0x000f2e0000000200 */
[C---:B--2---:R-:W-:Y:S08]  /*2540*/  HMMA.16816.F32 R52, R20.reuse, R80, R48 ;  /* 0x000000501434723c */ /* 0x044ff00000001830 */
[C---:B------:R-:W-:Y:S01]  /*2550*/  HMMA.16816.F32 R48, R20.reuse, R82, R40 ;  /* 0x000000521430723c */ /* 0x040fe20000001828 */
[----:B------:R-:W2:Y:S07]  /*2560*/  LDSM.16.M88.4 R80, [R223+0x2800] ;  /* 0x00280000df50783b */ /* 0x000eae0000000200 */
[C---:B-1----:R-:W-:Y:S08]  /*2570*/  HMMA.16816.F32 R60, R20.reuse, R16, R64 ;  /* 0x00000010143c723c */ /* 0x042ff00000001840 */
[----:B------:R-:W-:Y:S08]  /*2580*/  HMMA.16816.F32 R20, R20, R18, R28 ;  /* 0x000000121414723c */ /* 0x000ff0000000181c */
[C---:B---3--:R-:W-:Y:S08]  /*2590*/  HMMA.16816.F32 R16, R8.reuse, R32, R24 ;  /* 0x000000200810723c */ /* 0x048ff00000001818 */
[C---:B------:R-:W-:Y:S01]  /*25a0*/  HMMA.16816.F32 R64, R8.reuse, R72, R52 ;  /* 0x000000480840723c */ /* 0x040fe20000001834 */
[----:B------:R-:W1:Y:S07]  /*25b0*/  LDSM.16.M88.4 R52, [R223+0x3000] ;  /* 0x00300000df34783b */ /* 0x000e6e0000000200 */
[C---:B------:R-:W-:Y:S08]  /*25c0*/  HMMA.16816.F32 R24, R8.reuse, R34, R36 ;  /* 0x000000220818723c */ /* 0x040ff00000001824 */
[C---:B------:R-:W-:Y:S08]  /*25d0*/  HMMA.16816.F32 R40, R8.reuse, R70, R56 ;  /* 0x000000460828723c */ /* 0x040ff00000001838 */
[C---:B------:R-:W-:Y:S01]  /*25e0*/  HMMA.16816.F32 R28, R8.reuse, R68, R44 ;  /* 0x00000044081c723c */ /* 0x040fe2000000182c */
[----:B------:R-:W-:Y:S04]  /*25f0*/  LDSM.16.M88.4 R68, [R218+0xa100] ;  /* 0x00a10000da44783b */ /* 0x000fe80000000200 */
[----:B------:R-:W-:Y:S03]  /*2600*/  LDSM.16.M88.4 R44, [R223+0x3800] ;  /* 0x00380000df2c783b */ /* 0x000fe60000000200 */
[C---:B------:R-:W-:Y:S01]  /*2610*/  HMMA.16816.F32 R48, R8.reuse, R74, R48 ;  /* 0x0000004a0830723c */ /* 0x040fe20000001830 */
[----:B------:R-:W-:Y:S07]  /*2620*/  LDSM.16.M88.4 R72, [R218+0xa900] ;  /* 0x00a90000da48783b */ /* 0x000fee0000000200 */
[C---:B----4-:R-:W-:Y:S08]  /*2630*/  HMMA.16816.F32 R56, R8.reuse, R76, R60 ;  /* 0x0000004c0838723c */ /* 0x050ff0000000183c */
[----:B------:R-:W-:Y:S01]  /*2640*/  HMMA.16816.F32 R36, R8, R78, R20 ;  /* 0x0000004e0824723c */ /* 0x000fe20000001814 */
[----:B------:R-:W3:Y:S04]  /*2650*/  LDSM.16.M88.4 R8, [R222+0x14100] ;  /* 0x01410000de08783b */ /* 0x000ee80000000200 */
[----:B------:R-:W4:Y:S03]  /*2660*/  LDSM.16.M88.4 R76, [R218+0xb100] ;  /* 0x00b10000da4c783b */ /* 0x000f260000000200 */
[C---:B------:R-:W-:Y:S01]  /*2670*/  HMMA.16816.F32 R32, R12.reuse, R84, R16 ;  /* 0x000000540c20723c */ /* 0x040fe20000001810 */
[----:B------:R-:W-:Y:S07]  /*2680*/  LDSM.16.M88.4 R16, [R221+0x14100] ;  /* 0x01410000dd10783b */ /* 0x000fee0000000200 */
[C---:B--2---:R-:W-:Y:S08]  /*2690*/  HMMA.16816.F32 R20, R12.reuse, R80, R28 ;  /* 0x000000500c14723c */ /* 0x044ff0000000181c */
[C---:B------:R-:W-:Y:S01]  /*26a0*/  HMMA.16816.F32 R24, R12.reuse, R86, R24 ;  /* 0x000000560c18723c */ /* 0x040fe20000001818 */
[----:B------:R-:W2:Y:S07]  /*26b0*/  LDSM.16.M88.4 R84, [R218+0xb900] ;  /* 0x00b90000da54783b */ /* 0x000eae0000000200 */
[C---:B------:R-:W-:Y:S01]  /*26c0*/  HMMA.16816.F32 R28, R12.reuse, R82, R40 ;  /* 0x000000520c1c723c */ /* 0x040fe20000001828 */
[----:B------:R-:W-:Y:S07]  /*26d0*/  LDSM.16.M88.4 R80, [R217+0x3800] ;  /* 0x00380000d950783b */ /* 0x000fee0000000200 */
[C---:B-1----:R-:W-:Y:S08]  /*26e0*/  HMMA.16816.F32 R60, R12.reuse, R52, R64 ;  /* 0x000000340c3c723c */ /* 0x042ff00000001840 */
[----:B------:R-:W-:Y:S01]  /*26f0*/  HMMA.16816.F32 R48, R12, R54, R48 ;  /* 0x000000360c30723c */ /* 0x000fe20000001830 */
[----:B------:R-:W-:Y:S07]  /*2700*/  LDSM.16.M88.4 R52, [R212+0xc900] ;  /* 0x00c90000d434783b */ /* 0x000fee0000000200 */
[----:B---3--:R-:W-:Y:S01]  /*2710*/  HMMA.16816.F32 R40, R8, R68, R32 ;  /* 0x000000440828723c */ /* 0x008fe20000001820 */
[----:B------:R-:W1:Y:S07]  /*2720*/  LDSM.16.M88.4 R32, [R217+0x3000] ;  /* 0x00300000d920783b */ /* 0x000e6e0000000200 */
[C---:B------:R-:W-:Y:S08]  /*2730*/  HMMA.16816.F32 R56, R12.reuse, R44, R56 ;  /* 0x0000002c0c38723c */ /* 0x040ff00000001838 */
[----:B------:R-:W-:Y:S08]  /*2740*/  HMMA.16816.F32 R44, R12, R46, R36 ;  /* 0x0000002e0c2c723c */ /* 0x000ff00000001824 */
[C---:B------:R-:W-:Y:S08]  /*2750*/  HMMA.16816.F32 R36, R8.reuse, R70, R24 ;  /* 0x000000460824723c */ /* 0x040ff00000001818 */
[C---:B------:R-:W-:Y:S08]  /*2760*/  HMMA.16816.F32 R12, R8.reuse, R72, R20 ;  /* 0x00000048080c723c */ /* 0x040ff00000001814 */
[C---:B------:R-:W-:Y:S08]  /*2770*/  HMMA.16816.F32 R28, R8.reuse, R74, R28 ;  /* 0x0000004a081c723c */ /* 0x040ff0000000181c */
[C---:B----4-:R-:W-:Y:S08]  /*2780*/  HMMA.16816.F32 R24, R8.reuse, R76, R60 ;  /* 0x0000004c0818723c */ /* 0x050ff0000000183c */
[C---:B------:R-:W-:Y:S01]  /*2790*/  HMMA.16816.F32 R20, R8.reuse, R78, R48 ;  /* 0x0000004e0814723c */ /* 0x040fe20000001830 */
[----:B------:R-:W-:Y:S07]  /*27a0*/  LDSM.16.M88.4 R76, [R223+0x4000] ;  /* 0x00400000df4c783b */ /* 0x000fee0000000200 */
[C---:B--2---:R-:W-:Y:S08]  /*27b0*/  HMMA.16816.F32 R56, R8.reuse, R84, R56 ;  /* 0x000000540838723c */ /* 0x044ff00000001838 */
[----:B------:R-:W-:Y:S01]  /*27c0*/  HMMA.16816.F32 R72, R8, R86, R44 ;  /* 0x000000560848723c */ /* 0x000fe2000000182c */
[----:B------:R-:W-:Y:S04]  /*27d0*/  LDSM.16.M88.4 R8, [R219+0x18100] ;  /* 0x01810000db08783b */ /* 0x000fe80000000200 */
[----:B------:R-:W-:Y:S03]  /*27e0*/  LDSM.16.M88.4 R84, [R217+0x5800] ;  /* 0x00580000d954783b */ /* 0x000fe60000000200 */
[C---:B------:R-:W-:Y:S01]  /*27f0*/  HMMA.16816.F32 R68, R16.reuse, R88, R40 ;  /* 0x000000581044723c */ /* 0x040fe20000001828 */
[----:B------:R-:W2:Y:S07]  /*2800*/  LDSM.16.M88.4 R40, [R212+0xc100] ;  /* 0x00c10000d428783b */ /* 0x000eae0000000200 */
[C---:B------:R-:W-:Y:S01]  /*2810*/  HMMA.16816.F32 R64, R16.reuse, R90, R36 ;  /* 0x0000005a1040723c */ /* 0x040fe20000001824 */
[----:B------:R-:W3:Y:S04]  /*2820*/  LDSM.16.M88.4 R36, [R212+0xd100] ;  /* 0x00d10000d424783b */ /* 0x000ee80000000200 */
[----:B------:R-:W-:Y:S03]  /*2830*/  LDSM.16.M88.4 R88, [R218+0xf900] ;  /* 0x00f90000da58783b */ /* 0x000fe60000000200 */
[C---:B------:R-:W-:Y:S08]  /*2840*/  HMMA.16816.F32 R48, R16.reuse, R94, R28 ;  /* 0x0000005e1030723c */ /* 0x040ff0000000181c */
[C---:B-1----:R-:W-:Y:S08]  /*2850*/  HMMA.16816.F32 R44, R16.reuse, R32, R24 ;  /* 0x00000020102c723c */ /* 0x042ff00000001818 */
[C---:B------:R-:W-:Y:S01]  /*2860*/  HMMA.16816.F32 R28, R16.reuse, R34, R20 ;  /* 0x00000022101c723c */ /* 0x040fe20000001814 */
[----:B------:R-:W1:Y:S07]  /*2870*/  LDSM.16.M88.4 R32, [R212+0xd900] ;  /* 0x00d90000d420783b */ /* 0x000e6e0000000200 */
[C---:B------:R-:W-:Y:S01]  /*2880*/  HMMA.16816.F32 R60, R16.reuse, R92, R12 ;  /* 0x0000005c103c723c */ /* 0x040fe2000000180c */
[----:B------:R-:W4:Y:S07]  /*2890*/  LDSM.16.M88.4 R12, [R220+0x18100] ;  /* 0x01810000dc0c783b */ /* 0x000f2e0000000200 */
[C---:B------:R-:W-:Y:S08]  /*28a0*/  HMMA.16816.F32 R24, R16.reuse, R80, R56 ;  /* 0x000000501018723c */ /* 0x040ff00000001838 */
[----:B------:R-:W-:Y:S01]  /*28b0*/  HMMA.16816.F32 R20, R16, R82, R72 ;  /* 0x000000521014723c */ /* 0x000fe20000001848 */
[----:B------:R-:W5:Y:S04]  /*28c0*/  LDSM.16.M88.4 R80, [R223+0x4800] ;  /* 0x00480000df50783b */ /* 0x000f680000000200 */
[----:B------:R-:W-:Y:S03]  /*28d0*/  LDSM.16.M88.4 R72, [R223+0x5800] ;  /* 0x00580000df48783b */ /* 0x000fe60000000200 */
[C---:B--2---:R-:W-:Y:S01]  /*28e0*/  HMMA.16816.F32 R16, R8.reuse, R40, R68 ;  /* 0x000000280810723c */ /* 0x044fe20000001844 */
[----:B------:R-:W2:Y:S07]  /*28f0*/  LDSM.16.M88.4 R68, [R223+0x5000] ;  /* 0x00500000df44783b */ /* 0x000eae0000000200 */
[C---:B------:R-:W-:Y:S01]  /*2900*/  HMMA.16816.F32 R40, R8.reuse, R42, R64 ;  /* 0x0000002a0828723c */ /* 0x040fe20000001840 */
[----:B------:R-:W-:Y:S07]  /*2910*/  LDSM.16.M88.4 R64, [R218+0xd100] ;  /* 0x00d10000da40783b */ /* 0x000fee0000000200 */
[C---:B------:R-:W-:Y:S08]  /*2920*/  HMMA.16816.F32 R60, R8.reuse, R52, R60 ;  /* 0x00000034083c723c */ /* 0x040ff0000000183c */
[C---:B------:R-:W-:Y:S08]  /*2930*/  HMMA.16816.F32 R56, R8.reuse, R54, R48 ;  /* 0x000000360838723c */ /* 0x040ff00000001830 */
[C---:B---3--:R-:W-:Y:S08]  /*2940*/  HMMA.16816.F32 R52, R8.reuse, R36, R44 ;  /* 0x000000240834723c */ /* 0x048ff0000000182c */
[C---:B------:R-:W-:Y:S01]  /*2950*/  HMMA.16816.F32 R48, R8.reuse, R38, R28 ;  /* 0x000000260830723c */ /* 0x040fe2000000181c */
[----:B------:R-:W-:Y:S07]  /*2960*/  LDSM.16.M88.4 R36, [R218+0xc900] ;  /* 0x00c90000da24783b */ /* 0x000fee0000000200 */
[C---:B-1----:R-:W-:Y:S01]  /*2970*/  HMMA.16816.F32 R44, R8.reuse, R32, R24 ;  /* 0x00000020082c723c */ /* 0x042fe20000001818 */
[----:B------:R-:W-:Y:S07]  /*2980*/  LDSM.16.M88.4 R24, [R218+0xc100] ;  /* 0x00c10000da18783b */ /* 0x000fee0000000200 */
[----:B------:R-:W-:Y:S01]  /*2990*/  HMMA.16816.F32 R28, R8, R34, R20 ;  /* 0x00000022081c723c */ /* 0x000fe20000001814 */
[----:B------:R-:W1:Y:S07]  /*29a0*/  LDSM.16.M88.4 R8, [R222+0x18100] ;  /* 0x01810000de08783b */ /* 0x000e6e0000000200 */
[C---:B----4-:R-:W-:Y:S08]  /*29b0*/  HMMA.16816.F32 R20, R12.reuse, R76, R16 ;  /* 0x0000004c0c14723c */ /* 0x050ff00000001810 */
[C---:B------:R-:W-:Y:S01]  /*29c0*/  HMMA.16816.F32 R16, R12.reuse, R78, R40 ;  /* 0x0000004e0c10723c */ /* 0x040fe20000001828 */
[----:B------:R-:W3:Y:S07]  /*29d0*/  LDSM.16.M88.4 R76, [R218+0xd900] ;  /* 0x00d90000da4c783b */ /* 0x000eee0000000200 */
[C---:B-----5:R-:W-:Y:S08]  /*29e0*/  HMMA.16816.F32 R32, R12.reuse, R80, R60 ;  /* 0x000000500c20723c */ /* 0x060ff0000000183c */
[C---:B------:R-:W-:Y:S01]  /*29f0*/  HMMA.16816.F32 R56, R12.reuse, R82, R56 ;  /* 0x000000520c38723c */ /* 0x040fe20000001838 */
[----:B------:R-:W-:Y:S07]  /*2a00*/  LDSM.16.M88.4 R80, [R223+0x6000] ;  /* 0x00600000df50783b */ /* 0x000fee0000000200 */
[C---:B--2---:R-:W-:Y:S08]  /*2a10*/  HMMA.16816.F32 R52, R12.reuse, R68, R52 ;  /* 0x000000440c34723c */ /* 0x044ff00000001834 */
[C---:B------:R-:W-:Y:S08]  /*2a20*/  HMMA.16816.F32 R60, R12.reuse, R70, R48 ;  /* 0x000000460c3c723c */ /* 0x040ff00000001830 */
[C---:B------:R-:W-:Y:S01]  /*2a30*/  HMMA.16816.F32 R68, R12.reuse, R72, R44 ;  /* 0x000000480c44723c */ /* 0x040fe2000000182c */
[----:B------:R-:W-:Y:S07]  /*2a40*/  LDSM.16.M88.4 R44, [R217+0x4000] ;  /* 0x00400000d92c783b */ /* 0x000fee0000000200 */
[----:B------:R-:W-:Y:S01]  /*2a50*/  HMMA.16816.F32 R48, R12, R74, R28 ;  /* 0x0000004a0c30723c */ /* 0x000fe2000000181c */
[----:B------:R-:W2:Y:S07]  /*2a60*/  LDSM.16.M88.4 R12, [R221+0x18100] ;  /* 0x01810000dd0c783b */ /* 0x000eae0000000200 */
[C---:B-1----:R-:W-:Y:S08]  /*2a70*/  HMMA.16816.F32 R40, R8.reuse, R24, R20 ;  /* 0x000000180828723c */ /* 0x042ff00000001814 */
[C---:B------:R-:W-:Y:S08]  /*2a80*/  HMMA.16816.F32 R16, R8.reuse, R26, R16 ;  /* 0x0000001a0810723c */ /* 0x040ff00000001810 */
[C---:B------:R-:W-:Y:S01]  /*2a90*/  HMMA.16816.F32 R28, R8.reuse, R36, R32 ;  /* 0x00000024081c723c */ /* 0x040fe20000001820 */
[----:B------:R-:W1:Y:S07]  /*2aa0*/  LDSM.16.M88.4 R32, [R217+0x4800] ;  /* 0x00480000d920783b */ /* 0x000e6e0000000200 */
[C---:B------:R-:W-:Y:S01]  /*2ab0*/  HMMA.16816.F32 R24, R8.reuse, R38, R56 ;  /* 0x000000260818723c */ /* 0x040fe20000001838 */
[----:B------:R-:W4:Y:S07]  /*2ac0*/  LDSM.16.M88.4 R36, [R217+0x5000] ;  /* 0x00500000d924783b */ /* 0x000f2e0000000200 */
[C---:B------:R-:W-:Y:S01]  /*2ad0*/  HMMA.16816.F32 R20, R8.reuse, R64, R52 ;  /* 0x000000400814723c */ /* 0x040fe20000001834 */
[----:B------:R-:W-:Y:S07]  /*2ae0*/  LDSM.16.M88.4 R52, [R212+0xe900] ;  /* 0x00e90000d434783b */ /* 0x000fee0000000200 */
[C---:B------:R-:W-:Y:S01]  /*2af0*/  HMMA.16816.F32 R56, R8.reuse, R66, R60 ;  /* 0x000000420838723c */ /* 0x040fe2000000183c */
[----:B------:R-:W-:Y:S07]  /*2b00*/  LDSM.16.M88.4 R60, [R212+0xe100] ;  /* 0x00e10000d43c783b */ /* 0x000fee0000000200 */
[C---:B---3--:R-:W-:Y:S08]  /*2b10*/  HMMA.16816.F32 R68, R8.reuse, R76, R68 ;  /* 0x0000004c0844723c */ /* 0x048ff00000001844 */
[----:B------:R-:W-:Y:S01]  /*2b20*/  HMMA.16816.F32 R76, R8, R78, R48 ;  /* 0x0000004e084c723c */ /* 0x000fe20000001830 */
[----:B------:R-:W3:Y:S07]  /*2b30*/  LDSM.16.M88.4 R8, [R219+0x1c100] ;  /* 0x01c10000db08783b */ /* 0x000eee0000000200 */
[C---:B--2---:R-:W-:Y:S01]  /*2b40*/  HMMA.16816.F32 R72, R12.reuse, R44, R40 ;  /* 0x0000002c0c48723c */ /* 0x044fe20000001828 */
[----:B------:R-:W2:Y:S07]  /*2b50*/  LDSM.16.M88.4 R40, [R212+0xf100] ;  /* 0x00f10000d428783b */ /* 0x000eae0000000200 */
[C---:B------:R-:W-:Y:S01]  /*2b60*/  HMMA.16816.F32 R64, R12.reuse, R46, R16 ;  /* 0x0000002e0c40723c */ /* 0x040fe20000001810 */
[----:B------:R-:W-:Y:S07]  /*2b70*/  LDSM.16.M88.4 R16, [R220+0x1c100] ;  /* 0x01c10000dc10783b */ /* 0x000fee0000000200 */
[C---:B-1----:R-:W-:Y:S08]  /*2b80*/  HMMA.16816.F32 R48, R12.reuse, R32, R28 ;  /* 0x000000200c30723c */ /* 0x042ff0000000181c */
[C---:B------:R-:W-:Y:S08]  /*2b90*/  HMMA.16816.F32 R44, R12.reuse, R34, R24 ;  /* 0x000000220c2c723c */ /* 0x040ff00000001818 */
[C---:B----4-:R-:W-:Y:S08]  /*2ba0*/  HMMA.16816.F32 R32, R12.reuse, R36, R20 ;  /* 0x000000240c20723c */ /* 0x050ff00000001814 */
[C---:B------:R-:W-:Y:S01]  /*2bb0*/  HMMA.16816.F32 R28, R12.reuse, R38, R56 ;  /* 0x000000260c1c723c */ /* 0x040fe20000001838 */
[----:B------:R-:W1:Y:S07]  /*2bc0*/  LDSM.16.M88.4 R36, [R212+0xf900] ;  /* 0x00f90000d424783b */ /* 0x000e6e0000000200 */
[C---:B------:R-:W-:Y:S08]  /*2bd0*/  HMMA.16816.F32 R24, R12.reuse, R84, R68 ;  /* 0x000000540c18723c */ /* 0x040ff00000001844 */
[----:B------:R-:W-:Y:S01]  /*2be0*/  HMMA.16816.F32 R20, R12, R86, R76 ;  /* 0x000000560c14723c */ /* 0x000fe2000000184c */
[----:B------:R-:W-:Y:S04]  /*2bf0*/  LDSM.16.M88.4 R76, [R223+0x7800] ;  /* 0x00780000df4c783b */ /* 0x000fe80000000200 */
[----:B------:R-:W-:Y:S03]  /*2c00*/  LDSM.16.M88.4 R84, [R217+0x6000] ;  /* 0x00600000d954783b */ /* 0x000fe60000000200 */
[C---:B---3--:R-:W-:Y:S01]  /*2c10*/  HMMA.16816.F32 R12, R8.reuse, R60, R72 ;  /* 0x0000003c080c723c */ /* 0x048fe20000001848 */
[----:B------:R-:W-:Y:S07]  /*2c20*/  LDSM.16.M88.4 R72, [R223+0x7000] ;  /* 0x00700000df48783b */ /* 0x000fee0000000200 */
[C---:B------:R-:W-:Y:S08]  /*2c30*/  HMMA.16816.F32 R68, R8.reuse, R52, R48 ;  /* 0x000000340844723c */ /* 0x040ff00000001830 */
[C---:B------:R-:W-:Y:S01]  /*2c40*/  HMMA.16816.F32 R56, R8.reuse, R62, R64 ;  /* 0x0000003e0838723c */ /* 0x040fe20000001840 */
[----:B------:R-:W3:Y:S07]  /*2c50*/  LDSM.16.M88.4 R64, [R223+0x6800] ;  /* 0x00680000df40783b */ /* 0x000eee0000000200 */
[C---:B------:R-:W-:Y:S08]  /*2c60*/  HMMA.16816.F32 R52, R8.reuse, R54, R44 ;  /* 0x000000360834723c */ /* 0x040ff0000000182c */
[C---:B--2---:R-:W-:Y:S01]  /*2c70*/  HMMA.16816.F32 R48, R8.reuse, R40, R32 ;  /* 0x000000280830723c */ /* 0x044fe20000001820 */
[----:B------:R-:W-:Y:S07]  /*2c80*/  LDSM.16.M88.4 R32, [R218+0xe100] ;  /* 0x00e10000da20783b */ /* 0x000fee0000000200 */
[C---:B------:R-:W-:Y:S01]  /*2c90*/  HMMA.16816.F32 R44, R8.reuse, R42, R28 ;  /* 0x0000002a082c723c */ /* 0x040fe2000000181c */
[----:B------:R-:W-:Y:S07]  /*2ca0*/  LDSM.16.M88.4 R28, [R218+0xe900] ;  /* 0x00e90000da1c783b */ /* 0x000fee0000000200 */
[----:B-1----:R-:W-:Y:S08]  /*2cb0*/  HMMA.16816.F32 R40, R8, R36, R24 ;  /* 0x000000240828723c */ /* 0x002ff00000001818 */
[----:B------:R-:W-:Y:S01]  /*2cc0*/  HMMA.16816.F32 R24, R16, R80, R12 ;  /* 0x000000501018723c */ /* 0x000fe2000000180c */
[----:B------:R-:W1:Y:S07]  /*2cd0*/  LDSM.16.M88.4 R12, [R222+0x1c100] ;  /* 0x01c10000de0c783b */ /* 0x000e6e0000000200 */
[----:B------:R-:W-:Y:S01]  /*2ce0*/  HMMA.16816.F32 R36, R8, R38, R20 ;  /* 0x000000260824723c */ /* 0x000fe20000001814 */
[----:B------:R-:W2:Y:S07]  /*2cf0*/  LDSM.16.M88.4 R8, [R221+0x1c100] ;  /* 0x01c10000dd08783b */ /* 0x000eae0000000200 */
[C---:B------:R-:W-:Y:S01]  /*2d00*/  HMMA.16816.F32 R20, R16.reuse, R82, R56 ;  /* 0x000000521014723c */ /* 0x040fe20000001838 */
[----:B------:R-:W4:Y:S07]  /*2d10*/  LDSM.16.M88.4 R80, [R218+0xf100] ;  /* 0x00f10000da50783b */ /* 0x000f2e0000000200 */
[C---:B---3--:R-:W-:Y:S08]  /*2d20*/  HMMA.16816.F32 R68, R16.reuse, R64, R68 ;  /* 0x000000401044723c */ /* 0x048ff00000001844 */
[C---:B------:R-:W-:Y:S08]  /*2d30*/  HMMA.16816.F32 R64, R16.reuse, R66, R52 ;  /* 0x000000421040723c */ /* 0x040ff00000001834 */
[----:B------:R-:W-:Y:S08]  /*2d40*/  HMMA.16816.F32 R52, R16, R76, R40 ;  /* 0x0000004c1034723c */ /* 0x000ff00000001828 */
[----:B-1----:R-:W-:Y:S08]  /*2d50*/  HMMA.16816.F32 R40, R12, R32, R24 ;  /* 0x000000200c28723c */ /* 0x002ff00000001818 */
[C---:B------:R-:W-:Y:S08]  /*2d60*/  HMMA.16816.F32 R60, R16.reuse, R72, R48 ;  /* 0x00000048103c723c */ /* 0x040ff00000001830 */
[C---:B------:R-:W-:Y:S01]  /*2d70*/  HMMA.16816.F32 R48, R16.reuse, R78, R36 ;  /* 0x0000004e1030723c */ /* 0x040fe20000001824 */
[----:B------:R-:W1:Y:S07]  /*2d80*/  LDSM.16.M88.4 R76, [R217+0x6800] ;  /* 0x00680000d94c783b */ /* 0x000e6e0000000200 */
[----:B------:R-:W-:Y:S01]  /*2d90*/  HMMA.16816.F32 R56, R16, R74, R44 ;  /* 0x0000004a1038723c */ /* 0x000fe2000000182c */
[----:B------:R-:W3:Y:S04]  /*2da0*/  LDSM.16.M88.4 R72, [R217+0x7000] ;  /* 0x00700000d948783b */ /* 0x000ee80000000200 */
[----:B------:R-:W5:Y:S01]  /*2db0*/  LDSM.16.M88.4 R44, [R217+0x7800] ;  /* 0x00780000d92c783b */ /* 0x000f620000000200 */
[----:B------:R-:W-:-:S04]  /*2dc0*/  DEPBAR.LE SB0, 0x0 ;  /* 0x000080000000791a */ /* 0x000fc80000000000 */
[----:B--2---:R-:W-:Y:S08]  /*2dd0*/  HMMA.16816.F32 R40, R8, R84, R40 ;  /* 0x000000540828723c */ /* 0x004ff00000001828 */
[C---:B------:R-:W-:Y:S08]  /*2de0*/  HMMA.16816.F32 R36, R12.reuse, R34, R20 ;  /* 0x000000220c24723c */ /* 0x040ff00000001814 */
[C---:B------:R-:W-:Y:S08]  /*2df0*/  HMMA.16816.F32 R32, R12.reuse, R28, R68 ;  /* 0x0000001c0c20723c */ /* 0x040ff00000001844 */
[----:B------:R-:W-:Y:S01]  /*2e00*/  HMMA.16816.F32 R28, R12, R30, R64 ;  /* 0x0000001e0c1c723c */ /* 0x000fe20000001840 */
[----:B------:R-:W-:-:S07]  /*2e10*/  FMUL.FTZ R2, R40, c[0x0][0x320] ;  /* 0x0000c80028027a20 */ /* 0x000fce0000410000 */
[C---:B----4-:R-:W-:Y:S08]  /*2e20*/  HMMA.16816.F32 R24, R12.reuse, R80, R60 ;  /* 0x000000500c18723c */ /* 0x050ff0000000183c */
[C---:B------:R-:W-:Y:S08]  /*2e30*/  HMMA.16816.F32 R20, R12.reuse, R82, R56 ;  /* 0x000000520c14723c */ /* 0x040ff00000001838 */
[C---:B------:R-:W-:Y:S08]  /*2e40*/  HMMA.16816.F32 R16, R12.reuse, R88, R52 ;  /* 0x000000580c10723c */ /* 0x040ff00000001834 */
[----:B------:R-:W-:Y:S08]  /*2e50*/  HMMA.16816.F32 R12, R12, R90, R48 ;  /* 0x0000005a0c0c723c */ /* 0x000ff00000001830 */
[C---:B-1----:R-:W-:Y:S08]  /*2e60*/  HMMA.16816.F32 R52, R8.reuse, R76, R32 ;  /* 0x0000004c0834723c */ /* 0x042ff00000001820 */
[C---:B------:R-:W-:Y:S01]  /*2e70*/  HMMA.16816.F32 R76, R8.reuse, R78, R28 ;  /* 0x0000004e084c723c */ /* 0x040fe2000000181c */
[----:B------:R1:W2:Y:S07]  /*2e80*/  MUFU.TANH R28, R2 ;  /* 0x00000002001c7308 */ /* 0x0002ae0000002400 */
[C---:B---3--:R-:W-:Y:S08]  /*2e90*/  HMMA.16816.F32 R48, R8.reuse, R72, R24 ;  /* 0x000000480830723c */ /* 0x048ff00000001818 */
[----:B------:R-:W-:Y:S01]  /*2ea0*/  HMMA.16816.F32 R84, R8, R86, R36 ;  /* 0x000000560854723c */ /* 0x000fe20000001824 */
[----:B-1----:R-:W-:-:S04]  /*2eb0*/  FMUL.FTZ R2, R41, c[0x0][0x320] ;  /* 0x0000c80029027a20 */ /* 0x002fc80000410000 */
[----:B------:R1:W3:Y:S03]  /*2ec0*/  MUFU.TANH R27, R2 ;  /* 0x00000002001b7308 */ /* 0x0002e60000002400 */
[C---:B-----5:R-:W-:Y:S08]  /*2ed0*/  HMMA.16816.F32 R36, R8.reuse, R44, R16 ;  /* 0x0000002c0824723c */ /* 0x060ff00000001810 */
[----:B------:R-:W-:Y:S01]  /*2ee0*/  HMMA.16816.F32 R32, R8, R74, R20 ;  /* 0x0000004a0820723c */ /* 0x000fe20000001814 */
[----:B-1----:R-:W-:-:S07]  /*2ef0*/  FMUL.FTZ R2, R42, c[0x0][0x320] ;  /* 0x0000c8002a027a20 */ /* 0x002fce0000410000 */
[----:B------:R-:W-:Y:S01]  /*2f00*/  HMMA.16816.F32 R44, R8, R46, R12 ;  /* 0x0000002e082c723c */ /* 0x000fe2000000180c */
[----:B------:R1:W4:Y:S01]  /*2f10*/  MUFU.TANH R31, R2 ;  /* 0x00000002001f7308 */ /* 0x0003220000002400 */
[----:B------:R-:W-:Y:S06]  /*2f20*/  BAR.SYNC.DEFER_BLOCKING 0x0 ;  /* 0x0000000000007b1d */ /* 0x000fec0000010000 */
[----:B------:R-:W-:Y:S05]  /*2f30*/  @P0 BRA `(.L_x_974) ;  /* 0x000004f000000947 */ /* 0x000fea0003800000 */
[----:B--23--:R-:W-:Y:S01]  /*2f40*/  IADD3 R3, R251, UR10, R96 ;  /* 0x0000000afb037c10 */ /* 0x00cfe2000fffe060 */
[----:B------:R-:W-:-:S03]  /*2f50*/  IMAD.MOV.U32 R240, RZ, RZ, RZ ;  /* 0x000000fffff07224 */ /* 0x000fc600078e00ff */
[----:B------:R-:W-:-:S05]  /*2f60*/  IADD3 R3, R3, -0x40, RZ ;  /* 0xffffffc003037810 */ /* 0x000fca0007ffe0ff */
[----:B------:R-:W-:-:S04]  /*2f70*/  @P3 IMAD.HI.U32 R5, R3, c[0x0][0x2bc], RZ ;  /* 0x0000af0003053a27 */ /* 0x000fc800078e00ff */
[----:B-1----:R-:W-:Y:S01]  /*2f80*/  IMAD.MOV.U32 R2, RZ, RZ, R3 ;  /* 0x000000ffff027224 */ /* 0x002fe200078e0003 */
[----:B------:R-:W-:-:S04]  /*2f90*/  @P3 SHF.R.U32.HI R2, RZ, c[0x0][0x2c0], R5 ;  /* 0x0000b000ff023a19 */ /* 0x000fc80000011605 */
[----:B------:R-:W-:-:S04]  /*2fa0*/  @!P1 IADD3 R5, P0, R2, UR12, RZ ;  /* 0x0000000c02059c10 */ /* 0x000fc8000ff1e0ff */
[----:B------:R-:W-:Y:S02]  /*2fb0*/  @!P1 LEA.HI.X.SX32 R7, R2, UR6, 0x1, P0 ;  /* 0x0000000602079c11 */ /* 0x000fe400080f0eff */
[----:B------:R-:W-:-:S04]  /*2fc0*/  @!P1 LEA R6, P0, R5, c[0x0][0x2a0], 0x2 ;  /* 0x0000a80005069a11 */ /* 0x000fc800078010ff */
[----:B------:R-:W-:-:S05]  /*2fd0*/  @!P1 LEA.HI.X R7, R5, c[0x0][0x2a4], R7, 0x2, P0 ;  /* 0x0000a90005079a11 */ /* 0x000fca00000f1407 */
[----:B------:R1:W2:Y:S01]  /*2fe0*/  @!P1 LDG.E R240, [R6.64] ;  /* 0x0000001006f09981 */ /* 0x0002a2000c1e1900 */
[----:B------:R-:W-:Y:S01]  /*2ff0*/  IMAD.MOV R2, RZ, RZ, -R2 ;  /* 0x000000ffff027224 */ /* 0x000fe200078e0a02 */
[C---:B------:R-:W-:Y:S01]  /*3000*/  ISETP.GE.AND P2, PT, R252.reuse, c[0x0][0x1d4], PT ;  /* 0x00007500fc007a0c */ /* 0x040fe20003f46270 */
[----:B------:R-:W-:Y:S01]  /*3010*/  IMAD.SHL.U32 R11, R252, 0x2, RZ ;  /* 0x00000002fc0b7824 */ /* 0x000fe200078e00ff */
[----:B------:R-:W-:Y:S01]  /*3020*/  SEL R26, RZ, 0x10, P6 ;  /* 0x00000010ff1a7807 */ /* 0x000fe20003000000 */
[----:B------:R-:W-:Y:S01]  /*3030*/  IMAD R242, R2, c[0x0][0x2b8], R3 ;  /* 0x0000ae0002f27a24 */ /* 0x000fe200078e0203 */
[----:B------:R-:W-:Y:S01]  /*3040*/  SEL R24, RZ, 0x10, P2 ;  /* 0x00000010ff187807 */ /* 0x000fe20001000000 */
[----:B------:R-:W-:Y:S01]  /*3050*/  IMAD.SHL.U32 R20, R104, 0x2, RZ ;  /* 0x0000000268147824 */ /* 0x000fe200078e00ff */
[----:B------:R-:W-:Y:S01]  /*3060*/  IADD3 R10, -R26, 0x10, RZ ;  /* 0x000000101a0a7810 */ /* 0x000fe20007ffe1ff */
[----:B------:R-:W-:Y:S01]  /*3070*/  IMAD.SHL.U32 R22, R250, 0x2, RZ ;  /* 0x00000002fa167824 */ /* 0x000fe200078e00ff */
[----:B------:R-:W-:-:S02]  /*3080*/  SHF.R.S32.HI R2, RZ, 0x1f, R242 ;  /* 0x0000001fff027819 */ /* 0x000fc400000114f2 */
[----:B------:R-:W-:Y:S02]  /*3090*/  LOP3.LUT R10, R10, 0xf, RZ, 0xc0, !PT ;  /* 0x0000000f0a0a7812 */ /* 0x000fe400078ec0ff */
[----:B------:R-:W-:Y:S01]  /*30a0*/  SEL R25, RZ, 0x10, P5 ;  /* 0x00000010ff197807 */ /* 0x000fe20002800000 */
[----:B------:R-:W-:Y:S01]  /*30b0*/  IMAD R5, R2, c[0x0][0x1e0], RZ ;  /* 0x0000780002057a24 */ /* 0x000fe200078e02ff */
[----:B------:R-:W-:Y:S01]  /*30c0*/  SHF.L.U64.HI R9, R107, 0x1, R108 ;  /* 0x000000016b097819 */ /* 0x000fe2000001026c */
[----:B------:R-:W-:Y:S01]  /*30d0*/  IMAD.WIDE.U32 R2, R242, c[0x0][0x1e0], RZ ;  /* 0x00007800f2027a25 */ /* 0x000fe200078e00ff */
[----:B------:R-:W-:Y:S02]  /*30e0*/  SHF.L.U64.HI R21, R104, 0x1, R106 ;  /* 0x0000000168157819 */ /* 0x000fe4000001026a */
[----:B------:R-:W-:Y:S01]  /*30f0*/  SHF.L.U64.HI R23, R250, 0x1, R103 ;  /* 0x00000001fa177819 */ /* 0x000fe20000010267 */
[----:B------:R-:W-:-:S04]  /*3100*/  IMAD R5, R242, c[0x0][0x1e4], R5 ;  /* 0x00007900f2057a24 */ /* 0x000fc800078e0205 */
[----:B------:R-:W-:Y:S01]  /*3110*/  IMAD.IADD R3, R3, 0x1, R5 ;  /* 0x0000000103037824 */ /* 0x000fe200078e0205 */
[----:B-1----:R-:W-:-:S04]  /*3120*/  IADD3 R7, -R24, 0x10, RZ ;  /* 0x0000001018077810 */ /* 0x002fc80007ffe1ff */
[----:B------:R-:W-:Y:S02]  /*3130*/  LOP3.LUT R8, R7, 0xf, RZ, 0xc0, !PT ;  /* 0x0000000f07087812 */ /* 0x000fe400078ec0ff */
[----:B------:R-:W-:Y:S02]  /*3140*/  SHF.L.U64.HI R7, R252, 0x1, R109 ;  /* 0x00000001fc077819 */ /* 0x000fe4000001026d */
[----:B--2---:R-:W-:Y:S01]  /*3150*/  SHF.R.S32.HI R5, RZ, 0x1f, R240 ;  /* 0x0000001fff057819 */ /* 0x004fe200000114f0 */
[----:B------:R-:W-:-:S04]  /*3160*/  IMAD.WIDE.U32 R2, R240, c[0x0][0x1f0], R2 ;  /* 0x00007c00f0027a25 */ /* 0x000fc800078e0002 */
[----:B------:R-:W-:Y:S01]  /*3170*/  IMAD R5, R5, c[0x0][0x1f0], RZ ;  /* 0x00007c0005057a24 */ /* 0x000fe200078e02ff */
[----:B------:R-:W-:-:S03]  /*3180*/  IADD3 R2, P0, R2, UR22, RZ ;  /* 0x0000001602027c10 */ /* 0x000fc6000ff1e0ff */
[----:B------:R-:W-:-:S05]  /*3190*/  IMAD R5, R240, c[0x0][0x1f4], R5 ;  /* 0x00007d00f0057a24 */ /* 0x000fca00078e0205 */
[----:B------:R-:W-:Y:S02]  /*31a0*/  IADD3.X R3, R3, UR18, R5, P0, !PT ;  /* 0x0000001203037c10 */ /* 0x000fe400087fe405 */
[----:B------:R-:W-:-:S04]  /*31b0*/  LEA R6, P0, R2, c[0x0][0x1c8], 0x1 ;  /* 0x0000720002067a11 */ /* 0x000fc800078008ff */
[----:B------:R-:W-:Y:S02]  /*31c0*/  LEA.HI.X R5, R2, c[0x0][0x1cc], R3, 0x1, P0 ;  /* 0x0000730002057a11 */ /* 0x000fe400000f0c03 */
[----:B------:R-:W1:Y:S04]  /*31d0*/  SHFL.IDX PT, R2, R6, 0x1, 0x181f ;  /* 0x00381f0006027f89 */ /* 0x000e6800000e0000 */
[----:B------:R-:W2:Y:S01]  /*31e0*/  SHFL.IDX PT, R3, R5, 0x1, 0x181f ;  /* 0x00381f0005037f89 */ /* 0x000ea200000e0000 */
[----:B-1----:R-:W-:Y:S01]  /*31f0*/  IADD3 R18, P2, P0, R8, R2, R11 ;  /* 0x0000000208127210 */ /* 0x002fe2000785e00b */
[----:B------:R-:W-:-:S03]  /*3200*/  IMAD.SHL.U32 R8, R107, 0x2, RZ ;  /* 0x000000026b087824 */ /* 0x000fc600078e00ff */
[-C--:B--2---:R-:W-:Y:S02]  /*3210*/  IADD3.X R19, RZ, R3.reuse, R7, P2, P0 ;  /* 0x00000003ff137210 */ /* 0x084fe400017e0407 */
        /* <DEDUP_REMOVED lines=12> */
[----:B------:R-:W-:Y:S02]  /*32e0*/  ISETP.GE.AND P2, PT, R252, c[0x0][0x1d4], PT ;  /* 0x00007500fc007a0c */ /* 0x000fe40003f46270 */
[----:B-1----:R-:W-:-:S05]  /*32f0*/  IADD3 R10, P0, R2, R11, RZ ;  /* 0x0000000b020a7210 */ /* 0x002fca0007f1e0ff */
[----:B--2---:R-:W-:Y:S01]  /*3300*/  IMAD.X R11, R3, 0x1, R7, P0 ;  /* 0x00000001030b7824 */ /* 0x004fe200000e0607 */
[----:B------:R-:W-:-:S05]  /*3310*/  IADD3 R8, P0, R2, R8, RZ ;  /* 0x0000000802087210 */ /* 0x000fca0007f1e0ff */
        /* <DEDUP_REMOVED lines=17> */
.L_x_974:
[----:B-123--:R-:W-:Y:S01]  /*3430*/  FMUL.FTZ R2, R84, c[0x0][0x320] ;  /* 0x0000c80054027a20 */ /* 0x00efe20000410000 */
[----:B------:R-:W-:Y:S01]  /*3440*/  LOP3.LUT R3, R100, 0xffffffe0, RZ, 0xc0, !PT ;  /* 0xffffffe064037812 */ /* 0x000fe200078ec0ff */
[----:B------:R-:W-:Y:S01]  /*3450*/  UIADD3 UR4, UR8, 0x1, -UR20 ;  /* 0x0000000108047890 */ /* 0x000fe2000fffe814 */
[----:B------:R-:W-:Y:S01]  /*3460*/  LEA.HI R5, R101, R105, RZ, 0x2 ;  /* 0x0000006965057211 */ /* 0x000fe200078f10ff */
[----:B------:R1:W2:Y:S01]  /*3470*/  MUFU.TANH R25, R2 ;  /* 0x0000000200197308 */ /* 0x0002a20000002400 */
[----:B------:R-:W-:Y:S01]  /*3480*/  SHF.R.S32.HI R6, RZ, 0x1f, R99 ;  /* 0x0000001fff067819 */ /* 0x000fe20000011463 */
[----:B------:R-:W-:Y:S01]  /*3490*/  ULDC UR5, c[0x0][0x324] ;  /* 0x0000c90000057ab9 */ /* 0x000fe20000000800 */
[----:B------:R-:W-:Y:S01]  /*34a0*/  LOP3.LUT R5, R5, 0xfffffffc, RZ, 0xc0, !PT ;  /* 0xfffffffc05057812 */ /* 0x000fe200078ec0ff */
[----:B------:R-:W0:Y:S01]  /*34b0*/  LDGDEPBAR ;  /* 0x00000000000079af */ /* 0x000e220000000000 */
[----:B------:R-:W-:Y:S02]  /*34c0*/  LEA.HI R6, R6, R99, RZ, 0x3 ;  /* 0x0000006306067211 */ /* 0x000fe400078f18ff */
[----:B------:R-:W-:-:S02]  /*34d0*/  PLOP3.LUT P0, PT, PT, PT, UP2, 0x80, 0x0 ;  /* 0x000000000000781c */ /* 0x000fc40003f0f028 */
[----:B------:R-:W-:-:S04]  /*34e0*/  LOP3.LUT R6, R6, 0xffffff8, RZ, 0xc0, !PT ;  /* 0x0ffffff806067812 */ /* 0x000fc800078ec0ff */
[----:B------:R-:W-:Y:S01]  /*34f0*/  IADD3 R9, -R6, R99, RZ ;  /* 0x0000006306097210 */ /* 0x000fe20007ffe1ff */
[----:B-1----:R-:W-:-:S04]  /*3500*/  FMUL.FTZ R2, R85, c[0x0][0x320] ;  /* 0x0000c80055027a20 */ /* 0x002fc80000410000 */
[----:B------:R1:W3:Y:S02]  /*3510*/  MUFU.TANH R24, R2 ;  /* 0x0000000200187308 */ /* 0x0002e40000002400 */
[----:B-1----:R-:W-:-:S06]  /*3520*/  FMUL.FTZ R2, R52, c[0x0][0x320] ;  /* 0x0000c80034027a20 */ /* 0x002fcc0000410000 */
[----:B------:R1:W4:Y:S02]  /*3530*/  MUFU.TANH R23, R2 ;  /* 0x0000000200177308 */ /* 0x0003240000002400 */
[----:B-1----:R-:W-:-:S06]  /*3540*/  FMUL.FTZ R2, R53, c[0x0][0x320] ;  /* 0x0000c80035027a20 */ /* 0x002fcc0000410000 */
[----:B------:R1:W1:Y:S02]  /*3550*/  MUFU.TANH R22, R2 ;  /* 0x0000000200167308 */ /* 0x0002640000002400 */
[----:B-1----:R-:W-:-:S06]  /*3560*/  FMUL.FTZ R2, R76, c[0x0][0x320] ;  /* 0x0000c8004c027a20 */ /* 0x002fcc0000410000 */
[----:B------:R1:W1:Y:S02]  /*3570*/  MUFU.TANH R21, R2 ;  /* 0x0000000200157308 */ /* 0x0002640000002400 */
[----:B-1----:R-:W-:Y:S02]  /*3580*/  IMAD.IADD R2, R105, 0x1, -R3 ;  /* 0x0000000169027824 */ /* 0x002fe400078e0a03 */
[----:B------:R-:W-:-:S03]  /*3590*/  FMUL.FTZ R3, R77, c[0x0][0x320] ;  /* 0x0000c8004d037a20 */ /* 0x000fc60000410000 */
[----:B------:R-:W-:Y:S01]  /*35a0*/  SHF.R.S32.HI R7, RZ, 0x1f, R2 ;  /* 0x0000001fff077819 */ /* 0x000fe20000011402 */
[----:B------:R1:W1:Y:S02]  /*35b0*/  MUFU.TANH R20, R3 ;  /* 0x0000000300147308 */ /* 0x0002640000002400 */
[----:B-1----:R-:W-:Y:S01]  /*35c0*/  IMAD.IADD R3, R105, 0x1, -R5 ;  /* 0x0000000169037824 */ /* 0x002fe200078e0a05 */
[----:B------:R-:W-:Y:S01]  /*35d0*/  LEA.HI R5, R7, R2, RZ, 0x2 ;  /* 0x0000000207057211 */ /* 0x000fe200078f10ff */
[----:B------:R-:W-:-:S03]  /*35e0*/  FMUL.FTZ R7, R48, c[0x0][0x320] ;  /* 0x0000c80030077a20 */ /* 0x000fc60000410000 */
[----:B------:R-:W-:Y:S01]  /*35f0*/  LEA.HI R8, R3, R3, RZ, 0x1 ;  /* 0x0000000303087211 */ /* 0x000fe200078f08ff */
[----:B------:R1:W1:Y:S01]  /*3600*/  MUFU.TANH R19, R7 ;  /* 0x0000000700137308 */ /* 0x0002620000002400 */
[----:B------:R-:W-:Y:S02]  /*3610*/  LEA.HI.SX32 R6, R5, UR25, 0x1e ;  /* 0x0000001905067c11 */ /* 0x000fe4000f8ff2ff */
[----:B------:R-:W-:-:S05]  /*3620*/  LOP3.LUT R8, R8, 0x1ffffffe, RZ, 0xc0, !PT ;  /* 0x1ffffffe08087812 */ /* 0x000fca00078ec0ff */
[----:B------:R-:W-:Y:S02]  /*3630*/  IMAD.IADD R3, R3, 0x1, -R8 ;  /* 0x0000000103037824 */ /* 0x000fe400078e0a08 */
[----:B-1----:R-:W-:Y:S02]  /*3640*/  IMAD R7, R9, 0x10, R6 ;  /* 0x0000001009077824 */ /* 0x002fe400078e0206 */
[----:B------:R-:W-:-:S03]  /*3650*/  FMUL.FTZ R6, R49, c[0x0][0x320] ;  /* 0x0000c80031067a20 */ /* 0x000fc60000410000 */
[----:B------:R-:W-:Y:S01]  /*3660*/  LEA R10, R3, R7, 0x3 ;  /* 0x00000007030a7211 */ /* 0x000fe200078e18ff */
[----:B------:R-:W-:Y:S01]  /*3670*/  FMUL.FTZ R3, R32, c[0x0][0x320] ;  /* 0x0000c80020037a20 */ /* 0x000fe20000410000 */
[----:B------:R1:W1:Y:S03]  /*3680*/  MUFU.TANH R18, R6 ;  /* 0x0000000600127308 */ /* 0x0002660000002400 */
[----:B------:R-:W-:Y:S01]  /*3690*/  IMAD.MOV.U32 R7, RZ, RZ, R10 ;  /* 0x000000ffff077224 */ /* 0x000fe200078e000a */
[----:B------:R5:W-:Y:S04]  /*36a0*/  STL [R1+0xc], R10 ;  /* 0x00000c0a01007387 */ /* 0x000be80000100800 */
[----:B------:R2:W2:Y:S01]  /*36b0*/  MUFU.TANH R17, R3 ;  /* 0x0000000300117308 */ /* 0x0004a20000002400 */
[----:B-1----:R-:W-:Y:S01]  /*36c0*/  @P0 IMAD.HI.U32 R6, R10, c[0x0][0x2c8], RZ ;  /* 0x0000b2000a060a27 */ /* 0x002fe200078e00ff */
[----:B------:R-:W-:-:S03]  /*36d0*/  PLOP3.LUT P0, PT, PT, PT, UP2, 0x80, 0x0 ;  /* 0x000000000000781c */ /* 0x000fc60003f0f028 */
[----:B--2---:R-:W-:-:S04]  /*36e0*/  FMUL.FTZ R3, R33, c[0x0][0x320] ;  /* 0x0000c80021037a20 */ /* 0x004fc80000410000 */
[----:B------:R1:W2:Y:S06]  /*36f0*/  MUFU.TANH R16, R3 ;  /* 0x0000000300107308 */ /* 0x0002ac0000002400 */
[----:B------:R-:W-:Y:S02]  /*3700*/  @P0 SHF.R.U32.HI R7, RZ, c[0x0][0x2cc], R6 ;  /* 0x0000b300ff070a19 */ /* 0x000fe40000011606 */
[----:B------:R-:W-:-:S03]  /*3710*/  PLOP3.LUT P0, PT, PT, PT, UP1, 0x40, 0x0 ;  /* 0x000000000000781c */ /* 0x000fc60003f0e818 */
[----:B------:R-:W2:Y:S01]  /*3720*/  SHFL.IDX PT, R6, R7, RZ, 0x1c1f ;  /* 0x001c1fff07067589 */ /* 0x000ea200000e0000 */
[----:B-1----:R-:W-:-:S04]  /*3730*/  FMUL.FTZ R3, R36, c[0x0][0x320] ;  /* 0x0000c80024037a20 */ /* 0x002fc80000410000 */
[----:B------:R1:W1:Y:S02]  /*3740*/  MUFU.TANH R15, R3 ;  /* 0x00000003000f7308 */ /* 0x0002640000002400 */
[----:B-1----:R-:W-:-:S06]  /*3750*/  FMUL.FTZ R3, R37, c[0x0][0x320] ;  /* 0x0000c80025037a20 */ /* 0x002fcc0000410000 */
[----:B------:R1:W1:Y:S02]  /*3760*/  MUFU.TANH R14, R3 ;  /* 0x00000003000e7308 */ /* 0x0002640000002400 */
[----:B-1----:R-:W-:Y:S01]  /*3770*/  LOP3.LUT R3, R5, 0x7ffffffc, RZ, 0xc0, !PT ;  /* 0x7ffffffc05037812 */ /* 0x002fe200078ec0ff */
[----:B------:R-:W-:-:S04]  /*3780*/  FMUL.FTZ R5, R44, c[0x0][0x320] ;  /* 0x0000c8002c057a20 */ /* 0x000fc80000410000 */
[----:B------:R-:W-:Y:S01]  /*3790*/  IMAD.IADD R3, R2, 0x1, -R3 ;  /* 0x0000000102037824 */ /* 0x000fe200078e0a03 */
[----:B------:R-:W-:Y:S01]  /*37a0*/  MOV R2, UR4 ;  /* 0x0000000400027c02 */ /* 0x000fe20008000f00 */
[----:B------:R-:W-:Y:S01]  /*37b0*/  ULDC UR4, c[0x0][0x1d0] ;  /* 0x0000740000047ab9 */ /* 0x000fe20000000800 */
[----:B------:R2:W1:Y:S01]  /*37c0*/  MUFU.TANH R13, R5 ;  /* 0x00000005000d7308 */ /* 0x0004620000002400 */
[----:B------:R-:W-:Y:S01]  /*37d0*/  IMAD.SHL.U32 R32, R3, 0x2, RZ ;  /* 0x0000000203207824 */ /* 0x000fe200078e00ff */
[----:B------:R-:W-:Y:S01]  /*37e0*/  UIMAD UR4, UR11, UR4, -UR20 ;  /* 0x000000040b0472a4 */ /* 0x000fe2000f8e0a14 */
[----:B------:R-:W-:Y:S01]  /*37f0*/  FMUL.FTZ R3, R45, c[0x0][0x320] ;  /* 0x0000c8002d037a20 */ /* 0x000fe20000410000 */
[----:B------:R-:W-:Y:S02]  /*3800*/  ULOP3.LUT UR20, URZ, UR5, URZ, 0x33, !UPT ;  /* 0x000000053f147292 */ /* 0x000fe4000f8e333f */
[----:B------:R1:W-:Y:S01]  /*3810*/  STL [R1+0x8], R32 ;  /* 0x0000082001007387 */ /* 0x0003e20000100800 */
[----:B------:R-:W-:Y:S01]  /*3820*/  IADD3 R2, R2, -c[0x0][0x168], -R32 ;  /* 0x80005a0002027a10 */ /* 0x000fe20007ffe820 */
[----:B------:R3:W1:Y:S01]  /*3830*/  MUFU.TANH R12, R3 ;  /* 0x00000003000c7308 */ /* 0x0006620000002400 */
[----:B-----5:R-:W-:-:S02]  /*3840*/  IADD3 R10, -R32, UR4, RZ ;  /* 0x00000004200a7c10 */ /* 0x020fc4000fffe1ff */
[C---:B------:R-:W-:Y:S02]  /*3850*/  IADD3 R9, R2.reuse, c[0x0][0x328], RZ ;  /* 0x0000ca0002097a10 */ /* 0x040fe40007ffe0ff */
[----:B------:R-:W-:Y:S01]  /*3860*/  IADD3 R11, R2, UR20, RZ ;  /* 0x00000014020b7c10 */ /* 0x000fe2000fffe0ff */
[----:B------:R-:W-:Y:S01]  /*3870*/  IMAD.IADD R2, R98, 0x1, R97 ;  /* 0x0000000162027824 */ /* 0x000fe200078e0261 */
[----:B--2---:R-:W-:-:S04]  /*3880*/  IADD3 R5, R9, R6, RZ ;  /* 0x0000000609057210 */ /* 0x004fc80007ffe0ff */
[----:B------:R-:W-:Y:S02]  /*3890*/  IMNMX R5, R5, R10, PT ;  /* 0x0000000a05057217 */ /* 0x000fe40003800200 */
[----:B---3--:R-:W-:Y:S01]  /*38a0*/  IADD3 R3, R11, R6, RZ ;  /* 0x000000060b037210 */ /* 0x008fe20007ffe0ff */
[----:B------:R-:W-:Y:S05]  /*38b0*/  @P0 BRA `(.L_x_975) ;  /* 0x0000016000000947 */ /* 0x000fea0003800000 */
[----:B----4-:R-:W-:Y:S01]  /*38c0*/  IMAD.U32 R8, RZ, RZ, UR8 ;  /* 0x00000008ff087e24 */ /* 0x010fe2000f8e00ff */
        /* <DEDUP_REMOVED lines=11> */
.L_x_977:
[----:B------:R-:W-:-:S04]  /*3980*/  MOV R8, c[0x0][0x32c] ;  /* 0x0000cb0000087a02 */ /* 0x000fc80000000f00 */
[----:B------:R-:W-:-:S13]  /*3990*/  ISETP.NE.AND P0, PT, R8, 0x1, PT ;  /* 0x000000010800780c */ /* 0x000fda0003f05270 */
[----:B------:R-:W-:-:S05]  /*39a0*/  @P0 IMAD.HI.U32 R8, R6, c[0x0][0x330], RZ ;  /* 0x0000cc0006080a27 */ /* 0x000fca00078e00ff */
[----:B------:R-:W-:Y:S02]  /*39b0*/  @P0 SHF.R.U32.HI R6, RZ, c[0x0][0x334], R8 ;  /* 0x0000cd00ff060a19 */ /* 0x000fe40000011608 */
.L_x_978:
[----:B------:R-:W-:Y:S05]  /*39c0*/  BSYNC B0 ;  /* 0x0000000000007941 */ /* 0x000fea0003800000 */
.L_x_976:
[----:B------:R-:W-:-:S04]  /*39d0*/  IMAD R6, R6, c[0x0][0x32c], -R96 ;  /* 0x0000cb0006067a24 */ /* 0x000fc800078e0a60 */
[----:B------:R-:W-:-:S05]  /*39e0*/  IMAD.IADD R6, R6, 0x1, -R32 ;  /* 0x0000000106067824 */ /* 0x000fca00078e0a20 */
[----:B------:R-:W-:Y:S02]  /*39f0*/  IADD3 R8, R6, c[0x0][0x32c], RZ ;  /* 0x0000cb0006087a10 */ /* 0x000fe40007ffe0ff */
[----:B------:R-:W-:Y:S02]  /*3a00*/  IMNMX R3, R3, R6, !PT ;  /* 0x0000000603037217 */ /* 0x000fe40007800200 */
[----:B------:R-:W-:Y:S02]  /*3a10*/  IMNMX R5, R5, R8, PT ;  /* 0x0000000805057217 */ /* 0x000fe40003800200 */
.L_x_975:
[----:B----4-:R-:W-:Y:S01]  /*3a20*/  ISETP.LT.AND P2, PT, RZ, UR21, PT ;  /* 0x00000015ff007c0c */ /* 0x010fe2000bf41270 */
[----:B------:R-:W2:Y:S03]  /*3a30*/  SHFL.IDX PT, R6, R7, 0x1, 0x1c1f ;  /* 0x003c1f0007067f89 */ /* 0x000ea600000e0000 */
[----:B------:R-:W-:-:S04]  /*3a40*/  ISETP.GT.AND P0, PT, R3, RZ, P2 ;  /* 0x000000ff0300720c */ /* 0x000fc80001704270 */
        /* <DEDUP_REMOVED lines=43> */
[----:B-1----:R-:W-:Y:S02]  /*3d00*/  FSEL R189, R13, -INF , !P0 ;  /* 0xff8000000dbd7808 */ /* 0x002fe40004000000 */
[----:B------:R-:W-:Y:S01]  /*3d10*/  ISETP.GT.AND P0, PT, R3, 0x39, P2 ;  /* 0x000000390300780c */ /* 0x000fe20001704270 */
[----:B------:R-:W-:-:S03]  /*3d20*/  FMUL.FTZ R3, R51, c[0x0][0x320] ;  /* 0x0000c80033037a20 */ /* 0x000fc60000410000 */
[----:B------:R-:W-:Y:S01]  /*3d30*/  ISETP.LT.OR P0, PT, R5, 0x3a, P0 ;  /* 0x0000003a0500780c */ /* 0x000fe20000701670 */
[----:B------:R1:W3:Y:S03]  /*3d40*/  MUFU.TANH R25, R3 ;  /* 0x0000000300197308 */ /* 0x0002e60000002400 */
[----:B------:R-:W-:Y:S02]  /*3d50*/  FSEL R5, R12, -INF , !P0 ;  /* 0xff8000000c057808 */ /* 0x000fe40004000000 */
[----:B------:R-:W-:-:S03]  /*3d60*/  PLOP3.LUT P0, PT, PT, PT, UP1, 0x40, 0x0 ;  /* 0x000000000000781c */ /* 0x000fc60003f0e818 */
[----:B------:R2:W-:Y:S01]  /*3d70*/  STL [R1+0x10], R5 ;  /* 0x0000100501007387 */ /* 0x0005e20000100800 */
[----:B-1----:R-:W-:-:S04]  /*3d80*/  FMUL.FTZ R3, R86, c[0x0][0x320] ;  /* 0x0000c80056037a20 */ /* 0x002fc80000410000 */
[----:B------:R1:W4:Y:S01]  /*3d90*/  MUFU.TANH R23, R3 ;  /* 0x0000000300177308 */ /* 0x0003220000002400 */
[----:B--2---:R-:W-:Y:S02]  /*3da0*/  IMAD.IADD R5, R9, 0x1, R6 ;  /* 0x0000000109057824 */ /* 0x004fe400078e0206 */
[----:B-1----:R-:W-:-:S03]  /*3db0*/  FMUL.FTZ R3, R87, c[0x0][0x320] ;  /* 0x0000c80057037a20 */ /* 0x002fc60000410000 */
[----:B------:R-:W-:Y:S02]  /*3dc0*/  IMNMX R5, R5, R10, PT ;  /* 0x0000000a05057217 */ /* 0x000fe40003800200 */
[----:B------:R1:W2:Y:S02]  /*3dd0*/  MUFU.TANH R22, R3 ;  /* 0x0000000300167308 */ /* 0x0002a40000002400 */
[----:B-1----:R-:W-:-:S06]  /*3de0*/  FMUL.FTZ R3, R34, c[0x0][0x320] ;  /* 0x0000c80022037a20 */ /* 0x002fcc0000410000 */
[----:B------:R1:W1:Y:S02]  /*3df0*/  MUFU.TANH R21, R3 ;  /* 0x0000000300157308 */ /* 0x0002640000002400 */
        /* <DEDUP_REMOVED lines=22> */
[----:B-1----:R-:W-:Y:S01]  /*3f60*/  IMAD.IADD R3, R11, 0x1, R6 ;  /* 0x000000010b037824 */ /* 0x002fe200078e0206 */
[----:B------:R-:W-:Y:S05]  /*3f70*/  @P0 BRA `(.L_x_979) ;  /* 0x0000016000000947 */ /* 0x000fea0003800000 */
[----:B--234-:R-:W-:Y:S01]  /*3f80*/  IMAD.U32 R7, RZ, RZ, UR8 ;  /* 0x00000008ff077e24 */ /* 0x01cfe2000f8e00ff */
        /* <DEDUP_REMOVED lines=11> */
.L_x_981:
[----:B------:R-:W-:-:S04]  /*4040*/  MOV R7, c[0x0][0x32c] ;  /* 0x0000cb0000077a02 */ /* 0x000fc80000000f00 */
[----:B------:R-:W-:-:S13]  /*4050*/  ISETP.NE.AND P0, PT, R7, 0x1, PT ;  /* 0x000000010700780c */ /* 0x000fda0003f05270 */
[----:B------:R-:W-:-:S05]  /*4060*/  @P0 IMAD.HI.U32 R7, R6, c[0x0][0x330], RZ ;  /* 0x0000cc0006070a27 */ /* 0x000fca00078e00ff */
[----:B------:R-:W-:Y:S02]  /*4070*/  @P0 SHF.R.U32.HI R6, RZ, c[0x0][0x334], R7 ;  /* 0x0000cd00ff060a19 */ /* 0x000fe40000011607 */
.L_x_982:
[----:B------:R-:W-:Y:S05]  /*4080*/  BSYNC B0 ;  /* 0x0000000000007941 */ /* 0x000fea0003800000 */
.L_x_980:
[----:B------:R-:W-:-:S04]  /*4090*/  IMAD R6, R6, c[0x0][0x32c], -R96 ;  /* 0x0000cb0006067a24 */ /* 0x000fc800078e0a60 */
[----:B------:R-:W-:-:S05]  /*40a0*/  IMAD.IADD R6, R6, 0x1, -R32 ;  /* 0x0000000106067824 */ /* 0x000fca00078e0a20 */
[----:B------:R-:W-:Y:S02]  /*40b0*/  IADD3 R7, R6, c[0x0][0x32c], RZ ;  /* 0x0000cb0006077a10 */ /* 0x000fe40007ffe0ff */
[----:B------:R-:W-:Y:S02]  /*40c0*/  IMNMX R3, R3, R6, !PT ;  /* 0x0000000603037217 */ /* 0x000fe40007800200 */
[----:B------:R-:W-:Y:S02]  /*40d0*/  IMNMX R5, R5, R7, PT ;  /* 0x0000000705057217 */ /* 0x000fe40003800200 */
.L_x_979:
[----:B--234-:R-:W-:Y:S01]  /*40e0*/  STL [R1+0x28], R219 ;  /* 0x000028db01007387 */ /* 0x01cfe20000100800 */
[----:B------:R-:W-:Y:S02]  /*40f0*/  ISETP.GT.AND P0, PT, R3, 0x1, P2 ;  /* 0x000000010300780c */ /* 0x000fe40001704270 */
[----:B------:R-:W-:Y:S01]  /*4100*/  FMNMX.FTZ R132, R26, R27, !PT ;  /* 0x0000001b1a847209 */ /* 0x000fe20007810000 */
[----:B------:R1:W-:Y:S01]  /*4110*/  STL [R1+0x24], R218 ;  /* 0x000024da01007387 */ /* 0x0003e20000100800 */
[----:B------:R-:W-:Y:S01]  /*4120*/  IMAD.SHL.U32 R213, R2, 0x2, RZ ;  /* 0x0000000202d57824 */ /* 0x000fe200078e00ff */
[----:B------:R-:W-:-:S02]  /*4130*/  ULDC.64 UR4, c[0x0][0x2c8] ;  /* 0x0000b20000047ab9 */ /* 0x000fc40000000a00 */
[----:B-1----:R-:W2:Y:S01]  /*4140*/  LDL.LU R218, [R1+0x10] ;  /* 0x0000100001da7983 */ /* 0x002ea20000300800 */
[----:B------:R-:W-:Y:S01]  /*4150*/  ISETP.LT.OR P0, PT, R5, 0x2, P0 ;  /* 0x000000020500780c */ /* 0x000fe20000701670 */
[----:B------:R-:W-:Y:S01]  /*4160*/  IMAD R214, R4, 0x2, R213 ;  /* 0x0000000204d67824 */ /* 0x000fe200078e02d5 */
[----:B------:R-:W-:Y:S01]  /*4170*/  FMNMX.FTZ R132, R28, R132, !PT ;  /* 0x000000841c847209 */ /* 0x000fe20007810000 */
[----:B------:R-:W-:Y:S01]  /*4180*/  STL [R1+0x20], R217 ;  /* 0x000020d901007387 */ /* 0x000fe20000100800 */
[----:B------:R-:W-:Y:S01]  /*4190*/  FSEL R12, R12, -INF , !P0 ;  /* 0xff8000000c0c7808 */ /* 0x000fe20004000000 */
[----:B------:R-:W-:Y:S01]  /*41a0*/  IMAD R215, R0, 0x2, R214 ;  /* 0x0000000200d77824 */ /* 0x000fe200078e02d6 */
[----:B------:R-:W-:Y:S01]  /*41b0*/  ISETP.GT.AND P0, PT, R3, 0x8, P2 ;  /* 0x000000080300780c */ /* 0x000fe20001704270 */
[----:B------:R-:W-:Y:S01]  /*41c0*/  STL [R1+0x1c], R212 ;  /* 0x00001cd401007387 */ /* 0x000fe20000100800 */
[----:B------:R-:W-:Y:S02]  /*41d0*/  FMNMX.FTZ R132, R29, R132, !PT ;  /* 0x000000841d847209 */ /* 0x000fe40007810000 */
[----:B------:R-:W-:Y:S01]  /*41e0*/  ISETP.LT.OR P0, PT, R5, 0x9, P0 ;  /* 0x000000090500780c */ /* 0x000fe20000701670 */
[----:B------:R-:W-:Y:S01]  /*41f0*/  LDSM.16.MT88.4 R40, [R213+0x100] ;  /* 0x00010000d528783b */ /* 0x000fe20000004200 */
[----:B------:R-:W-:-:S02]  /*4200*/  FMNMX.FTZ R132, R72, R132, !PT ;  /* 0x0000008448847209 */ /* 0x000fc40007810000 */
[----:B------:R-:W-:Y:S01]  /*4210*/  FSEL R11, R23, -INF , !P0 ;  /* 0xff800000170b7808 */ /* 0x000fe20004000000 */
[----:B------:R-:W-:Y:S01]  /*4220*/  LDSM.16.MT88.4 R36, [R215+0x2100] ;  /* 0x00210000d724783b */ /* 0x000fe20000004200 */
[----:B------:R-:W-:Y:S02]  /*4230*/  ISETP.GT.AND P0, PT, R3, 0x9, P2 ;  /* 0x000000090300780c */ /* 0x000fe40001704270 */
[----:B------:R-:W-:Y:S01]  /*4240*/  FMNMX.FTZ R132, R74, R132, !PT ;  /* 0x000000844a847209 */ /* 0x000fe20007810000 */
[----:B------:R-:W-:Y:S01]  /*4250*/  LDSM.16.MT88.4 R52, [R213+0x4100] ;  /* 0x00410000d534783b */ /* 0x000fe20000004200 */
[----:B------:R-:W-:Y:S02]  /*4260*/  ISETP.LT.OR P0, PT, R5, 0xa, P0 ;  /* 0x0000000a0500780c */ /* 0x000fe40000701670 */
[----:B------:R-:W-:Y:S01]  /*4270*/  FMNMX.FTZ R132, R73, R132, !PT ;  /* 0x0000008449847209 */ /* 0x000fe20007810000 */
[----:B------:R-:W-:Y:S01]  /*4280*/  LDSM.16.MT88.4 R48, [R214+0x4100] ;  /* 0x00410000d630783b */ /* 0x000fe20000004200 */
[----:B------:R-:W-:-:S02]  /*4290*/  FSEL R24, R22, -INF , !P0 ;  /* 0xff80000016187808 */ /* 0x000fc40004000000 */
[----:B------:R-:W-:Y:S02]  /*42a0*/  ISETP.GT.AND P0, PT, R3, 0x10, P2 ;  /* 0x000000100300780c */ /* 0x000fe40001704270 */
[----:B------:R-:W-:Y:S02]  /*42b0*/  FMNMX.FTZ R132, R75, R132, !PT ;  /* 0x000000844b847209 */ /* 0x000fe40007810000 */
[----:B------:R-:W-:Y:S02]  /*42c0*/  ISETP.LT.OR P0, PT, R5, 0x11, P0 ;  /* 0x000000110500780c */ /* 0x000fe40000701670 */
[----:B------:R-:W-:Y:S02]  /*42d0*/  FMNMX.FTZ R132, R165, R132, !PT ;  /* 0x00000084a5847209 */ /* 0x000fe40007810000 */
[----:B------:R-:W-:Y:S02]  /*42e0*/  FSEL R57, R15, -INF , !P0 ;  /* 0xff8000000f397808 */ /* 0x000fe40004000000 */
[----:B------:R-:W-:-:S02]  /*42f0*/  ISETP.GT.AND P0, PT, R3, 0x11, P2 ;  /* 0x000000110300780c */ /* 0x000fc40001704270 */
[----:B------:R-:W-:Y:S02]  /*4300*/  FMNMX.FTZ R132, R166, R132, !PT ;  /* 0x00000084a6847209 */ /* 0x000fe40007810000 */
[----:B------:R-:W-:Y:S02]  /*4310*/  ISETP.LT.OR P0, PT, R5, 0x12, P0 ;  /* 0x000000120500780c */ /* 0x000fe40000701670 */
[----:B------:R-:W-:Y:S02]  /*4320*/  FMNMX.FTZ R132, R167, R132, !PT ;  /* 0x00000084a7847209 */ /* 0x000fe40007810000 */
[----:B------:R-:W-:Y:S02]  /*4330*/  FSEL R56, R14, -INF , !P0 ;  /* 0xff8000000e387808 */ /* 0x000fe40004000000 */
[----:B------:R-:W-:Y:S02]  /*4340*/  ISETP.GT.AND P0, PT, R3, 0x18, P2 ;  /* 0x000000180300780c */ /* 0x000fe40001704270 */
[----:B------:R-:W-:-:S02]  /*4350*/  FMNMX.FTZ R132, R188, R132, !PT ;  /* 0x00000084bc847209 */ /* 0x000fc40007810000 */
[----:B------:R-:W-:Y:S02]  /*4360*/  ISETP.LT.OR P0, PT, R5, 0x19, P0 ;  /* 0x000000190500780c */ /* 0x000fe40000701670 */
[----:B------:R-:W-:Y:S02]  /*4370*/  FMNMX.FTZ R132, R243, R132, !PT ;  /* 0x00000084f3847209 */ /* 0x000fe40007810000 */
[----:B------:R-:W-:Y:S02]  /*4380*/  FSEL R58, R19, -INF , !P0 ;  /* 0xff800000133a7808 */ /* 0x000fe40004000000 */
[----:B------:R-:W-:Y:S02]  /*4390*/  ISETP.GT.AND P0, PT, R3, 0x19, P2 ;  /* 0x000000190300780c */ /* 0x000fe40001704270 */
[----:B------:R-:W-:Y:S02]  /*43a0*/  FMNMX.FTZ R132, R190, R132, !PT ;  /* 0x00000084be847209 */ /* 0x000fe40007810000 */
[----:B------:R-:W-:-:S02]  /*43b0*/  ISETP.LT.OR P0, PT, R5, 0x1a, P0 ;  /* 0x0000001a0500780c */ /* 0x000fc40000701670 */
[----:B------:R-:W-:Y:S02]  /*43c0*/  FMNMX.FTZ R132, R189, R132, !PT ;  /* 0x00000084bd847209 */ /* 0x000fe40007810000 */
[----:B------:R-:W-:Y:S02]  /*43d0*/  FSEL R59, R18, -INF , !P0 ;  /* 0xff800000123b7808 */ /* 0x000fe40004000000 */
[----:B------:R-:W-:Y:S02]  /*43e0*/  ISETP.GT.AND P0, PT, R3, 0x20, P2 ;  /* 0x000000200300780c */ /* 0x000fe40001704270 */
[----:B------:R-:W-:Y:S02]  /*43f0*/  LEA R216, R0, R213, 0x1 ;  /* 0x000000d500d87211 */ /* 0x000fe400078e08ff */
[----:B------:R-:W-:-:S03]  /*4400*/  ISETP.LT.OR P0, PT, R5, 0x21, P0 ;  /* 0x000000210500780c */ /* 0x000fc60000701670 */
[----:B------:R-:W-:Y:S01]  /*4410*/  LDSM.16.MT88.4 R44, [R216+0x4100] ;  /* 0x00410000d82c783b */ /* 0x000fe20000004200 */
        /* <DEDUP_REMOVED lines=10> */
[----:B------:R-:W-:Y:S01]  /*44c0*/  ISETP.GT.AND P0, PT, R3, 0x30, P2 ;  /* 0x000000300300780c */ /* 0x000fe20001704270 */
[----:B------:R-:W-:Y:S03]  /*44d0*/  LDSM.16.MT88.4 R20, [R214+0x100] ;  /* 0x00010000d614783b */ /* 0x000fe60000004200 */
        /* <DEDUP_REMOVED lines=9> */
[----:B------:R-:W-:-:S04]  /*4570*/  ISETP.GT.AND P0, PT, R3, RZ, P2 ;  /* 0x000000ff0300720c */ /* 0x000fc80001704270 */
[----:B------:R-:W-:-:S04]  /*4580*/  ISETP.LT.OR P0, PT, R5, 0x1, P0 ;  /* 0x000000010500780c */ /* 0x000fc80000701670 */
[----:B------:R-:W-:Y:S02]  /*4590*/  FSEL R10, R31, -INF , !P0 ;  /* 0xff8000001f0a7808 */ /* 0x000fe40004000000 */
[----:B------:R-:W-:Y:S02]  /*45a0*/  ISETP.GT.AND P0, PT, R3, 0x39, P2 ;  /* 0x000000390300780c */ /* 0x000fe40001704270 */
[----:B------:R-:W-:Y:S02]  /*45b0*/  FMNMX.FTZ R6, R10, R12, !PT ;  /* 0x0000000c0a067209 */ /* 0x000fe40007810000 */
[----:B------:R-:W-:Y:S02]  /*45c0*/  ISETP.LT.OR P0, PT, R5, 0x3a, P0 ;  /* 0x0000003a0500780c */ /* 0x000fe40000701670 */
[----:B------:R-:W-:Y:S02]  /*45d0*/  FMNMX.FTZ R6, R11, R6, !PT ;  /* 0x000000060b067209 */ /* 0x000fe40007810000 */
[----:B------:R-:W-:-:S02]  /*45e0*/  FSEL R249, R30, -INF , !P0 ;  /* 0xff8000001ef97808 */ /* 0x000fc40004000000 */
[----:B------:R-:W-:-:S04]  /*45f0*/  FMNMX.FTZ R6, R24, R6, !PT ;  /* 0x0000000618067209 */ /* 0x000fc80007810000 */
        /* <DEDUP_REMOVED lines=11> */
[----:B------:R-:W-:-:S05]  /*46b0*/  FMNMX.FTZ R3, R249, R3, !PT ;  /* 0x00000003f9037209 */ /* 0x000fca0007810000 */
[----:B------:R-:W1:Y:S02]  /*46c0*/  SHFL.BFLY PT, R5, R3, 0x2, 0x1f ;  /* 0x0c401f0003057f89 */ /* 0x000e6400000e0000 */
[----:B-1----:R-:W-:Y:S02]  /*46d0*/  FMNMX.FTZ R3, R3, R5, !PT ;  /* 0x0000000503037209 */ /* 0x002fe40007810000 */
[----:B--2---:R-:W-:-:S05]  /*46e0*/  FMNMX.FTZ R132, R218, R132, !PT ;  /* 0x00000084da847209 */ /* 0x004fca0007810000 */
[----:B------:R-:W1:Y:S02]  /*46f0*/  SHFL.BFLY PT, R7, R132, 0x2, 0x1f ;  /* 0x0c401f0084077f89 */ /* 0x000e6400000e0000 */
[----:B-1----:R-:W-:-:S05]  /*4700*/  FMNMX.FTZ R132, R132, R7, !PT ;  /* 0x0000000784847209 */ /* 0x002fca0007810000 */
[----:B------:R-:W1:Y:S02]  /*4710*/  SHFL.BFLY PT, R6, R132, 0x1, 0x1f ;  /* 0x0c201f0084067f89 */ /* 0x000e6400000e0000 */
[----:B-1----:R-:W-:Y:S02]  /*4720*/  FMNMX.FTZ R132, R132, R6, !PT ;  /* 0x0000000684847209 */ /* 0x002fe40007810000 */
[----:B------:R-:W1:Y:S02]  /*4730*/  SHFL.BFLY PT, R6, R3, 0x1, 0x1f ;  /* 0x0c201f0003067f89 */ /* 0x000e6400000e0000 */
[C---:B------:R-:W-:Y:S01]  /*4740*/  FSETP.NEU.FTZ.AND P0, PT, R132.reuse, -INF , PT ;  /* 0xff8000008400780b */ /* 0x040fe20003f1d000 */
[----:B------:R-:W-:-:S05]  /*4750*/  FMUL.FTZ R9, R132, c[0x0][0x2d0] ;  /* 0x0000b40084097a20 */ /* 0x000fca0000410000 */
[----:B------:R-:W-:-:S05]  /*4760*/  FSEL R9, R9, RZ, P0 ;  /* 0x000000ff09097208 */ /* 0x000fca0000000000 */
[----:B------:R-:W-:-:S04]  /*4770*/  FFMA.FTZ R5, R26, c[0x0][0x2d0], -R9 ;  /* 0x0000b4001a057a23 */ /* 0x000fc80000010809 */
[----:B------:R2:W-:Y:S01]  /*4780*/  MUFU.EX2 R32, R5 ;  /* 0x0000000500207308 */ /* 0x0005e20000000800 */
[----:B-1----:R-:W-:-:S04]  /*4790*/  FMNMX.FTZ R3, R3, R6, !PT ;  /* 0x0000000603037209 */ /* 0x002fc80007810000 */
[C---:B------:R-:W-:Y:S01]  /*47a0*/  FSETP.NEU.FTZ.AND P0, PT, R3.reuse, -INF , PT ;  /* 0xff8000000300780b */ /* 0x040fe20003f1d000 */
[----:B------:R-:W-:Y:S02]  /*47b0*/  FMUL.FTZ R8, R3, c[0x0][0x2d0] ;  /* 0x0000b40003087a20 */ /* 0x000fe40000410000 */
[----:B--2---:R-:W-:-:S03]  /*47c0*/  FFMA.FTZ R5, R27, c[0x0][0x2d0], -R9 ;  /* 0x0000b4001b057a23 */ /* 0x004fc60000010809 */
[----:B------:R-:W-:Y:S01]  /*47d0*/  FSEL R8, R8, RZ, P0 ;  /* 0x000000ff08087208 */ /* 0x000fe20000000000 */
[----:B------:R1:W-:Y:S04]  /*47e0*/  MUFU.EX2 R171, R5 ;  /* 0x0000000500ab7308 */ /* 0x0003e80000000800 */
[--C-:B------:R-:W-:Y:S02]  /*47f0*/  FFMA.FTZ R2, R12, c[0x0][0x2d0], -R8.reuse ;  /* 0x0000b4000c027a23 */ /* 0x100fe40000010808 */
[----:B------:R-:W2:Y:S01]  /*4800*/  LDSM.16.MT88.4 R12, [R215+0x100] ;  /* 0x00010000d70c783b */ /* 0x000ea20000004200 */
[----:B------:R-:W-:-:S03]  /*4810*/  FFMA.FTZ R0, R24, c[0x0][0x2d0], -R8 ;  /* 0x0000b40018007a23 */ /* 0x000fc60000010808 */
[----:B------:R-:W3:Y:S01]  /*4820*/  LDSM.16.MT88.4 R24, [R216+0x2100] ;  /* 0x00210000d818783b */ /* 0x000ee20000004200 */
[----:B------:R4:W-:Y:S01]  /*4830*/  MUFU.EX2 R179, R0 ;  /* 0x0000000000b37308 */ /* 0x0009e20000000800 */
[----:B-1----:R-:W-:-:S07]  /*4840*/  FFMA.FTZ R5, R28, c[0x0][0x2d0], -R9 ;  /* 0x0000b4001c057a23 */ /* 0x002fce0000010809 */
[----:B------:R1:W-:Y:S01]  /*4850*/  MUFU.EX2 R212, R5 ;  /* 0x0000000500d47308 */ /* 0x0003e20000000800 */
[----:B----4-:R-:W-:-:S07]  /*4860*/  FFMA.FTZ R0, R72, c[0x0][0x2d0], -R9 ;  /* 0x0000b40048007a23 */ /* 0x010fce0000010809 */
[----:B------:R4:W-:Y:S01]  /*4870*/  MUFU.EX2 R217, R0 ;  /* 0x0000000000d97308 */ /* 0x0009e20000000800 */
[--C-:B-1----:R-:W-:Y:S02]  /*4880*/  FFMA.FTZ R5, R29, c[0x0][0x2d0], -R9.reuse ;  /* 0x0000b4001d057a23 */ /* 0x102fe40000010809 */
[----:B------:R-:W-:Y:S05]  /*4890*/  LDSM.16.MT88.4 R28, [R214+0x2100] ;  /* 0x00210000d61c783b */ /* 0x000fea0000004200 */
[----:B------:R1:W1:Y:S01]  /*48a0*/  MUFU.EX2 R219, R5 ;  /* 0x0000000500db7308 */ /* 0x0002620000000800 */
[----:B----4-:R-:W-:-:S07]  /*48b0*/  FFMA.FTZ R0, R74, c[0x0][0x2d0], -R9 ;  /* 0x0000b4004a007a23 */ /* 0x010fce0000010809 */
[----:B------:R4:W-:Y:S01]  /*48c0*/  MUFU.EX2 R168, R0 ;  /* 0x0000000000a87308 */ /* 0x0009e20000000800 */
[----:B-1----:R-:W-:Y:S01]  /*48d0*/  FFMA.FTZ R5, R10, c[0x0][0x2d0], -R8 ;  /* 0x0000b4000a057a23 */ /* 0x002fe20000010808 */
[----:B------:R-:W-:-:S06]  /*48e0*/  F2FP.PACK_AB R6, R219, R212 ;  /* 0x000000d4db06723e */ /* 0x000fcc00000000ff */
[----:B------:R1:W-:Y:S01]  /*48f0*/  MUFU.EX2 R10, R2 ;  /* 0x00000002000a7308 */ /* 0x0003e20000000800 */
[----:B----4-:R-:W-:-:S07]  /*4900*/  FFMA.FTZ R0, R73, c[0x0][0x2d0], -R9 ;  /* 0x0000b40049007a23 */ /* 0x010fce0000010809 */
[----:B------:R-:W4:Y:S01]  /*4910*/  MUFU.EX2 R191, R5 ;  /* 0x0000000500bf7308 */ /* 0x000f220000000800 */
[----:B-1----:R-:W-:-:S07]  /*4920*/  FFMA.FTZ R2, R11, c[0x0][0x2d0], -R8 ;  /* 0x0000b4000b027a23 */ /* 0x002fce0000010808 */
[----:B------:R1:W-:Y:S01]  /*4930*/  MUFU.EX2 R170, R0 ;  /* 0x0000000000aa7308 */ /* 0x0003e20000000800 */
[----:B----4-:R-:W-:-:S07]  /*4940*/  F2FP.PACK_AB R5, R10, R191 ;  /* 0x000000bf0a05723e */ /* 0x010fce00000000ff */
[----:B------:R4:W2:Y:S01]  /*4950*/  MUFU.EX2 R183, R2 ;  /* 0x0000000200b77308 */ /* 0x0008a20000000800 */
[----:B-1----:R-:W-:-:S07]  /*4960*/  FFMA.FTZ R0, R75, c[0x0][0x2d0], -R9 ;  /* 0x0000b4004b007a23 */ /* 0x002fce0000010809 */
[----:B------:R1:W1:Y:S01]  /*4970*/  MUFU.EX2 R181, R0 ;  /* 0x0000000000b57308 */ /* 0x0002620000000800 */
[----:B----4-:R-:W-:Y:S01]  /*4980*/  IMAD.MOV.U32 R2, RZ, RZ, R32 ;  /* 0x000000ffff027224 */ /* 0x010fe200078e0020 */
[----:B--2---:R-:W-:Y:S01]  /*4990*/  F2FP.PACK_AB R7, R179, R183 ;  /* 0x000000b7b307723e */ /* 0x004fe200000000ff */
[----:B------:R-:W-:Y:S03]  /*49a0*/  LDSM.16.MT88.4 R32, [R213+0x2100] ;  /* 0x00210000d520783b */ /* 0x000fe60000004200 */
[----:B------:R-:W-:-:S07]  /*49b0*/  F2FP.PACK_AB R4, R171, R2 ;  /* 0x00000002ab04723e */ /* 0x000fce00000000ff */
[----:B------:R-:W-:Y:S01]  /*49c0*/  HMMA.16816.F32 R100, R4, R12, RZ ;  /* 0x0000000c0464723c */ /* 0x000fe200000018ff */
[----:B-1----:R-:W-:-:S04]  /*49d0*/  FFMA.FTZ R0, R57, c[0x0][0x2d0], -R8 ;  /* 0x0000b40039007a23 */ /* 0x002fc80000010808 */
[----:B------:R1:W-:Y:S03]  /*49e0*/  MUFU.EX2 R11, R0 ;  /* 0x00000000000b7308 */ /* 0x0003e60000000800 */
[C---:B------:R-:W-:Y:S01]  /*49f0*/  HMMA.16816.F32 R80, R4.reuse, R14, RZ ;  /* 0x0000000e0450723c */ /* 0x040fe200000018ff */
[----:B------:R-:W2:Y:S07]  /*4a00*/  LDSM.16.MT88.4 R12, [R215+0x4100] ;  /* 0x00410000d70c783b */ /* 0x000eae0000004200 */
[----:B------:R-:W-:Y:S01]  /*4a10*/  HMMA.16816.F32 R108, R4, R20, RZ ;  /* 0x00000014046c723c */ /* 0x000fe200000018ff */
[----:B-1----:R-:W-:-:S07]  /*4a20*/  FFMA.FTZ R0, R56, c[0x0][0x2d0], -R8 ;  /* 0x0000b40038007a23 */ /* 0x002fce0000010808 */
[C---:B------:R-:W-:Y:S01]  /*4a30*/  HMMA.16816.F32 R84, R4.reuse, R22, RZ ;  /* 0x000000160454723c */ /* 0x040fe200000018ff */
[----:B------:R-:W-:Y:S01]  /*4a40*/  LDSM.16.MT88.4 R20, [R216+0x6100] ;  /* 0x00610000d814783b */ /* 0x000fe20000004200 */
[----:B------:R1:W4:Y:S06]  /*4a50*/  MUFU.EX2 R180, R0 ;  /* 0x0000000000b47308 */ /* 0x00032c0000000800 */
[C---:B------:R-:W-:Y:S08]  /*4a60*/  HMMA.16816.F32 R104, R4.reuse, R16, RZ ;  /* 0x000000100468723c */ /* 0x040ff000000018ff */
[----:B------:R-:W-:Y:S01]  /*4a70*/  HMMA.16816.F32 R120, R4, R18, RZ ;  /* 0x000000120478723c */ /* 0x000fe200000018ff */
[----:B------:R-:W4:Y:S01]  /*4a80*/  LDSM.16.MT88.4 R16, [R213+0x6100] ;  /* 0x00610000d510783b */ /* 0x000f220000004200 */
[----:B-1----:R-:W-:-:S04]  /*4a90*/  FFMA.FTZ R0, R58, c[0x0][0x2d0], -R8 ;  /* 0x0000b4003a007a23 */ /* 0x002fc80000010808 */
[----:B------:R1:W-:Y:S02]  /*4aa0*/  MUFU.EX2 R182, R0 ;  /* 0x0000000000b67308 */ /* 0x0003e40000000800 */
[C---:B---3--:R-:W-:Y:S08]  /*4ab0*/  HMMA.16816.F32 R96, R4.reuse, R24, RZ ;  /* 0x000000180460723c */ /* 0x048ff000000018ff */
[----:B------:R-:W-:Y:S01]  /*4ac0*/  HMMA.16816.F32 R64, R4, R26, RZ ;  /* 0x0000001a0440723c */ /* 0x000fe200000018ff */
[----:B------:R-:W3:Y:S01]  /*4ad0*/  LDSM.16.MT88.4 R24, [R214+0x6100] ;  /* 0x00610000d618783b */ /* 0x000ee20000004200 */
[----:B-1----:R-:W-:-:S06]  /*4ae0*/  FFMA.FTZ R0, R59, c[0x0][0x2d0], -R8 ;  /* 0x0000b4003b007a23 */ /* 0x002fcc0000010808 */
[C---:B--2---:R-:W-:Y:S01]  /*4af0*/  HMMA.16816.F32 R140, R4.reuse, R12, RZ ;  /* 0x0000000c048c723c */ /* 0x044fe200000018ff */
[----:B------:R-:W1:Y:S07]  /*4b00*/  MUFU.EX2 R176, R0 ;  /* 0x0000000000b07308 */ /* 0x000e6e0000000800 */
[C---:B------:R-:W-:Y:S01]  /*4b10*/  HMMA.16816.F32 R136, R4.reuse, R14, RZ ;  /* 0x0000000e0488723c */ /* 0x040fe200000018ff */
[----:B------:R-:W2:Y:S07]  /*4b20*/  LDSM.16.MT88.4 R12, [R215+0x6100] ;  /* 0x00610000d70c783b */ /* 0x000eae0000004200 */
[C---:B------:R-:W-:Y:S08]  /*4b30*/  HMMA.16816.F32 R60, R4.reuse, R32, RZ ;  /* 0x00000020043c723c */ /* 0x040ff000000018ff */
[C---:B------:R-:W-:Y:S01]  /*4b40*/  HMMA.16816.F32 R76, R4.reuse, R34, RZ ;  /* 0x00000022044c723c */ /* 0x040fe200000018ff */
        /* <DEDUP_REMOVED lines=9> */
[C---:B------:R-:W-:Y:S01]  /*4be0*/  HMMA.16816.F32 R68, R4.reuse, R30, RZ ;  /* 0x0000001e0444723c */ /* 0x040fe200000018ff */
[----:B------:R-:W1:Y:S07]  /*4bf0*/  LDSM.16.MT88.4 R28, [R214+0x900] ;  /* 0x00090000d61c783b */ /* 0x000e6e0000004200 */
[C---:B------:R-:W-:Y:S08]  /*4c00*/  HMMA.16816.F32 R52, R4.reuse, R54, RZ ;  /* 0x000000360434723c */ /* 0x040ff000000018ff */
[C---:B------:R-:W-:Y:S08]  /*4c10*/  HMMA.16816.F32 R48, R4.reuse, R50, RZ ;  /* 0x000000320430723c */ /* 0x040ff000000018ff */
[C---:B------:R-:W-:Y:S08]  /*4c20*/  HMMA.16816.F32 R44, R4.reuse, R46, RZ ;  /* 0x0000002e042c723c */ /* 0x040ff000000018ff */
[C---:B----4-:R-:W-:Y:S08]  /*4c30*/  HMMA.16816.F32 R144, R4.reuse, R16, RZ ;  /* 0x000000100490723c */ /* 0x050ff000000018ff */
[C---:B------:R-:W-:Y:S01]  /*4c40*/  HMMA.16816.F32 R148, R4.reuse, R18, RZ ;  /* 0x000000120494723c */ /* 0x040fe200000018ff */
[----:B------:R-:W4:Y:S07]  /*4c50*/  LDSM.16.MT88.4 R16, [R215+0x900] ;  /* 0x00090000d710783b */ /* 0x000f2e0000004200 */
[C---:B---3--:R-:W-:Y:S08]  /*4c60*/  HMMA.16816.F32 R152, R4.reuse, R24, RZ ;  /* 0x000000180498723c */ /* 0x048ff000000018ff */
[C---:B------:R-:W-:Y:S08]  /*4c70*/  HMMA.16816.F32 R156, R4.reuse, R26, RZ ;  /* 0x0000001a049c723c */ /* 0x040ff000000018ff */
[C---:B------:R-:W-:Y:S08]  /*4c80*/  HMMA.16816.F32 R160, R4.reuse, R20, RZ ;  /* 0x0000001404a0723c */ /* 0x040ff000000018ff */
[C---:B------:R-:W-:Y:S01]  /*4c90*/  HMMA.16816.F32 R56, R4.reuse, R22, RZ ;  /* 0x000000160438723c */ /* 0x040fe200000018ff */
[----:B------:R-:W3:Y:S07]  /*4ca0*/  LDSM.16.MT88.4 R20, [R216+0x900] ;  /* 0x00090000d814783b */ /* 0x000eee0000004200 */
[C---:B--2---:R-:W-:Y:S08]  /*4cb0*/  HMMA.16816.F32 R184, R4.reuse, R12, RZ ;  /* 0x0000000c04b8723c */ /* 0x044ff000000018ff */
[----:B------:R-:W-:Y:S01]  /*4cc0*/  HMMA.16816.F32 R192, R4, R14, RZ ;  /* 0x0000000e04c0723c */ /* 0x000fe200000018ff */
[----:B------:R-:W2:Y:S06]  /*4cd0*/  LDSM.16.MT88.4 R12, [R213+0x2900] ;  /* 0x00290000d50c783b */ /* 0x000eac0000004200 */
[----:B------:R-:W-:-:S02]  /*4ce0*/  F2FP.PACK_AB R4, R168, R217 ;  /* 0x000000d9a804723e */ /* 0x000fc400000000ff */
[----:B------:R-:W-:Y:S02]  /*4cf0*/  F2FP.PACK_AB R6, R181, R170 ;  /* 0x000000aab506723e */ /* 0x000fe400000000ff */
[----:B------:R-:W-:Y:S02]  /*4d00*/  F2FP.PACK_AB R5, R180, R11 ;  /* 0x0000000bb405723e */ /* 0x000fe400000000ff */
[----:B-1----:R-:W-:-:S07]  /*4d10*/  F2FP.PACK_AB R7, R176, R182 ;  /* 0x000000b6b007723e */ /* 0x002fce00000000ff */
[C---:B------:R-:W-:Y:S04]  /*4d20*/  HMMA.16816.F32 R24, R4.reuse, R32, R112 ;  /* 0x000000200418723c */ /* 0x040fe80000001870 */
[----:B------:R-:W-:Y:S01]  /*4d30*/  MOV R177, R192 ;  /* 0x000000c000b17202 */ /* 0x000fe20000000f00 */
[----:B------:R-:W-:Y:S01]  /*4d40*/  IMAD.MOV.U32 R174, RZ, RZ, R193 ;  /* 0x000000ffffae7224 */ /* 0x000fe200078e00c1 */
[----:B------:R-:W-:Y:S01]  /*4d50*/  MOV R172, R195 ;  /* 0x000000c300ac7202 */ /* 0x000fe20000000f00 */
[----:B------:R-:W-:Y:S01]  /*4d60*/  IMAD.MOV.U32 R173, RZ, RZ, R194 ;  /* 0x000000ffffad7224 */ /* 0x000fe200078e00c2 */
[C---:B------:R-:W-:Y:S08]  /*4d70*/  HMMA.16816.F32 R32, R4.reuse, R34, R124 ;  /* 0x000000220420723c */ /* 0x040ff0000000187c */
[C---:B------:R-:W-:Y:S08]  /*4d80*/  HMMA.16816.F32 R200, R4.reuse, R28, R108 ;  /* 0x0000001c04c8723c */ /* 0x040ff0000000186c */
[----:B------:R-:W-:Y:S01]  /*4d90*/  IMAD.MOV.U32 R113, RZ, RZ, R27 ;  /* 0x000000ffff717224 */ /* 0x000fe200078e001b */
[----:B------:R-:W-:Y:S01]  /*4da0*/  MOV R248, R24 ;  /* 0x0000001800f87202 */ /* 0x000fe20000000f00 */
[----:B------:R-:W-:Y:S01]  /*4db0*/  IMAD.MOV.U32 R112, RZ, RZ, R26 ;  /* 0x000000ffff707224 */ /* 0x000fe200078e001a */
[C---:B------:R-:W-:Y:S01]  /*4dc0*/  HMMA.16816.F32 R192, R4.reuse, R30, R84 ;  /* 0x0000001e04c0723c */ /* 0x040fe20000001854 */
[----:B------:R-:W-:Y:S01]  /*4dd0*/  IMAD.MOV.U32 R75, RZ, RZ, R25 ;  /* 0x000000ffff4b7224 */ /* 0x000fe200078e0019 */
[----:B------:R-:W-:Y:S03]  /*4de0*/  LDSM.16.MT88.4 R28, [R216+0x2900] ;  /* 0x00290000d81c783b */ /* 0x000fe60000004200 */
[----:B------:R-:W-:Y:S01]  /*4df0*/  IMAD.MOV.U32 R74, RZ, RZ, R33 ;  /* 0x000000ffff4a7224 */ /* 0x000fe200078e0021 */
[----:B------:R-:W1:Y:S01]  /*4e00*/  LDSM.16.MT88.4 R24, [R214+0x2900] ;  /* 0x00290000d618783b */ /* 0x000e620000004200 */
[----:B------:R-:W-:Y:S01]  /*4e10*/  MOV R73, R34 ;  /* 0x0000002200497202 */ /* 0x000fe20000000f00 */
[C---:B----4-:R-:W-:Y:S01]  /*4e20*/  HMMA.16816.F32 R108, R4.reuse, R18, R80 ;  /* 0x00000012046c723c */ /* 0x050fe20000001850 */
[----:B------:R-:W-:Y:S01]  /*4e30*/  IMAD.MOV.U32 R72, RZ, RZ, R35 ;  /* 0x000000ffff487224 */ /* 0x000fe200078e0023 */
[----:B------:R-:W-:Y:S01]  /*4e40*/  MOV R87, R183 ;  /* 0x000000b700577202 */ /* 0x000fe20000000f00 */
[----:B------:R-:W-:Y:S01]  /*4e50*/  IMAD.MOV.U32 R0, RZ, RZ, R32 ;  /* 0x000000ffff007224 */ /* 0x000fe200078e0020 */
[----:B------:R-:W-:Y:S01]  /*4e60*/  MOV R84, R180 ;  /* 0x000000b400547202 */ /* 0x000fe20000000f00 */
[----:B------:R-:W4:Y:S01]  /*4e70*/  LDSM.16.MT88.4 R32, [R215+0x2900] ;  /* 0x00290000d720783b */ /* 0x000f220000004200 */
[----:B------:R-:W-:Y:S01]  /*4e80*/  IMAD.MOV.U32 R86, RZ, RZ, R182 ;  /* 0x000000ffff567224 */ /* 0x000fe200078e00b6 */
[----:B------:R-:W-:Y:S01]  /*4e90*/  MOV R81, R176 ;  /* 0x000000b000517202 */ /* 0x000fe20000000f00 */
[----:B---3--:R-:W-:Y:S01]  /*4ea0*/  HMMA.16816.F32 R104, R4, R20, R104 ;  /* 0x000000140468723c */ /* 0x008fe20000001868 */
[----:B------:R-:W-:-:S02]  /*4eb0*/  IMAD.MOV.U32 R83, RZ, RZ, R113 ;  /* 0x000000ffff537224 */ /* 0x000fc400078e0071 */
[----:B------:R-:W-:Y:S02]  /*4ec0*/  IMAD.MOV.U32 R82, RZ, RZ, R112 ;  /* 0x000000ffff527224 */ /* 0x000fe400078e0070 */
[----:B------:R-:W-:Y:S02]  /*4ed0*/  IMAD.MOV.U32 R85, RZ, RZ, R181 ;  /* 0x000000ffff557224 */ /* 0x000fe400078e00b5 */
[----:B------:R-:W-:Y:S01]  /*4ee0*/  IMAD.MOV.U32 R80, RZ, RZ, R177 ;  /* 0x000000ffff507224 */ /* 0x000fe200078e00b1 */
[C---:B------:R-:W-:Y:S01]  /*4ef0*/  HMMA.16816.F32 R244, R4.reuse, R22, R120 ;  /* 0x0000001604f4723c */ /* 0x040fe20000001878 */
[----:B------:R-:W3:Y:S07]  /*4f00*/  LDSM.16.MT88.4 R20, [R213+0x4900] ;  /* 0x00490000d514783b */ /* 0x000eee0000004200 */
[C---:B------:R-:W-:Y:S01]  /*4f10*/  HMMA.16816.F32 R196, R4.reuse, R16, R100 ;  /* 0x0000001004c4723c */ /* 0x040fe20000001864 */
[----:B------:R-:W3:Y:S06]  /*4f20*/  LDSM.16.MT88.4 R16, [R214+0x4900] ;  /* 0x00490000d610783b */ /* 0x000eec0000004200 */
[----:B------:R-:W-:Y:S01]  /*4f30*/  IMAD.MOV.U32 R100, RZ, RZ, R175 ;  /* 0x000000ffff647224 */ /* 0x000fe200078e00af */
[----:B--2---:R-:W-:Y:S01]  /*4f40*/  HMMA.16816.F32 R112, R4, R12, R60 ;  /* 0x0000000c0470723c */ /* 0x004fe2000000183c */
[----:B------:R-:W-:Y:S01]  /*4f50*/  MOV R102, R179 ;  /* 0x000000b300667202 */ /* 0x000fe20000000f00 */
[----:B------:R-:W-:Y:S01]  /*4f60*/  IMAD.MOV.U32 R101, RZ, RZ, R178 ;  /* 0x000000ffff657224 */ /* 0x000fe200078e00b2 */
[----:B------:R-:W-:-:S04]  /*4f70*/  MOV R103, R168 ;  /* 0x000000a800677202 */ /* 0x000fc80000000f00 */
[----:B------:R-:W-:Y:S01]  /*4f80*/  IMAD.MOV.U32 R61, RZ, RZ, R174 ;  /* 0x000000ffff3d7224 */ /* 0x000fe200078e00ae */
[----:B------:R-:W-:Y:S01]  /*4f90*/  HMMA.16816.F32 R124, R4, R14, R76 ;  /* 0x0000000e047c723c */ /* 0x000fe2000000184c */
[----:B------:R-:W2:Y:S01]  /*4fa0*/  LDSM.16.MT88.4 R12, [R216+0x4900] ;  /* 0x00490000d80c783b */ /* 0x000ea20000004200 */
[----:B------:R-:W-:Y:S01]  /*4fb0*/  MOV R62, R173 ;  /* 0x000000ad003e7202 */ /* 0x000fe20000000f00 */
[----:B------:R-:W-:-:S05]  /*4fc0*/  IMAD.MOV.U32 R63, RZ, RZ, R172 ;  /* 0x000000ffff3f7224 */ /* 0x000fca00078e00ac */
[C---:B-1----:R-:W-:Y:S08]  /*4fd0*/  HMMA.16816.F32 R120, R4.reuse, R24, R40 ;  /* 0x000000180478723c */ /* 0x042ff00000001828 */
[C---:B------:R-:W-:Y:S01]  /*4fe0*/  HMMA.16816.F32 R208, R4.reuse, R26, R68 ;  /* 0x0000001a04d0723c */ /* 0x040fe20000001844 */
[----:B------:R-:W1:Y:S07]  /*4ff0*/  LDSM.16.MT88.4 R24, [R215+0x4900] ;  /* 0x00490000d718783b */ /* 0x000e6e0000004200 */
[C---:B------:R-:W-:Y:S08]  /*5000*/  HMMA.16816.F32 R96, R4.reuse, R28, R96 ;  /* 0x0000001c0460723c */ /* 0x040ff00000001860 */
[C---:B----4-:R-:W-:Y:S08]  /*5010*/  HMMA.16816.F32 R180, R4.reuse, R32, R92 ;  /* 0x0000002004b4723c */ /* 0x050ff0000000185c */
[C---:B---3--:R-:W-:Y:S08]  /*5020*/  HMMA.16816.F32 R172, R4.reuse, R20, R88 ;  /* 0x0000001404ac723c */ /* 0x048ff00000001858 */
[----:B------:R-:W-:Y:S01]  /*5030*/  HMMA.16816.F32 R92, R4, R18, R48 ;  /* 0x00000012045c723c */ /* 0x000fe20000001830 */
[----:B------:R-:W-:Y:S01]  /*5040*/  IMAD.MOV.U32 R43, RZ, RZ, R96 ;  /* 0x000000ffff2b7224 */ /* 0x000fe200078e0060 */
[----:B------:R-:W-:Y:S01]  /*5050*/  MOV R42, R97 ;  /* 0x00000061002a7202 */ /* 0x000fe20000000f00 */
[----:B------:R-:W-:-:S02]  /*5060*/  IMAD.MOV.U32 R41, RZ, RZ, R98 ;  /* 0x000000ffff297224 */ /* 0x000fc400078e0062 */
[----:B------:R-:W-:Y:S02]  /*5070*/  IMAD.MOV.U32 R40, RZ, RZ, R99 ;  /* 0x000000ffff287224 */ /* 0x000fe400078e0063 */
[----:B------:R-:W-:Y:S01]  /*5080*/  MOV R19, R75 ;  /* 0x0000004b00137202 */ /* 0x000fe20000000f00 */
[----:B--2---:R-:W-:Y:S01]  /*5090*/  HMMA.16816.F32 R88, R4, R12, R128 ;  /* 0x0000000c0458723c */ /* 0x004fe20000001880 */
[----:B------:R-:W-:-:S06]  /*50a0*/  IMAD.MOV.U32 R18, RZ, RZ, R248 ;  /* 0x000000ffff127224 */ /* 0x000fcc00078e00f8 */
[----:B------:R-:W-:Y:S01]  /*50b0*/  IMAD.MOV.U32 R128, RZ, RZ, R74 ;  /* 0x000000ffff807224 */ /* 0x000fe200078e004a */
[----:B------:R-:W-:Y:S01]  /*50c0*/  MOV R130, R72 ;  /* 0x0000004800827202 */ /* 0x000fe20000000f00 */
[----:B------:R-:W-:Y:S01]  /*50d0*/  IMAD.MOV.U32 R129, RZ, RZ, R73 ;  /* 0x000000ffff817224 */ /* 0x000fe200078e0049 */
[C---:B------:R-:W-:Y:S01]  /*50e0*/  HMMA.16816.F32 R204, R4.reuse, R30, R64 ;  /* 0x0000001e04cc723c */ /* 0x040fe20000001840 */
[----:B------:R-:W2:Y:S07]  /*50f0*/  LDSM.16.MT88.4 R28, [R213+0x6900] ;  /* 0x00690000d51c783b */ /* 0x000eae0000004200 */
[C---:B------:R-:W-:Y:S01]  /*5100*/  HMMA.16816.F32 R72, R4.reuse, R14, R44 ;  /* 0x0000000e0448723c */ /* 0x040fe2000000182c */
[----:B------:R-:W3:Y:S06]  /*5110*/  LDSM.16.MT88.4 R12, [R216+0x6900] ;  /* 0x00690000d80c783b */ /* 0x000eec0000004200 */
[----:B------:R-:W-:Y:S01]  /*5120*/  IMAD.MOV.U32 R47, RZ, RZ, R0 ;  /* 0x000000ffff2f7224 */ /* 0x000fe200078e0000 */
[C---:B------:R-:W-:Y:S01]  /*5130*/  HMMA.16816.F32 R176, R4.reuse, R34, R116 ;  /* 0x0000002204b0723c */ /* 0x040fe20000001874 */
[----:B------:R-:W-:Y:S01]  /*5140*/  FFMA.FTZ R0, R165, c[0x0][0x2d0], -R9 ;  /* 0x0000b400a5007a23 */ /* 0x000fe20000010809 */
[----:B------:R-:W-:Y:S03]  /*5150*/  LDSM.16.MT88.4 R32, [R215+0x6900] ;  /* 0x00690000d720783b */ /* 0x000fe60000004200 */
[----:B------:R4:W-:Y:S02]  /*5160*/  MUFU.EX2 R45, R0 ;  /* 0x00000000002d7308 */ /* 0x0009e40000000800 */
[----:B------:R-:W-:Y:S01]  /*5170*/  MOV R118, R171 ;  /* 0x000000ab00767202 */ /* 0x000fe20000000f00 */
[----:B------:R-:W-:Y:S01]  /*5180*/  IMAD.MOV.U32 R117, RZ, RZ, R170 ;  /* 0x000000ffff757224 */ /* 0x000fe200078e00aa */
[----:B------:R-:W-:Y:S01]  /*5190*/  HMMA.16816.F32 R96, R4, R16, R36 ;  /* 0x000000100460723c */ /* 0x000fe20000001824 */
[----:B------:R-:W-:-:S02]  /*51a0*/  IMAD.MOV.U32 R116, RZ, RZ, R169 ;  /* 0x000000ffff747224 */ /* 0x000fc400078e00a9 */
[----:B------:R-:W-:Y:S01]  /*51b0*/  IMAD.MOV.U32 R119, RZ, RZ, R81 ;  /* 0x000000ffff777224 */ /* 0x000fe200078e0051 */
[----:B------:R-:W-:-:S03]  /*51c0*/  MOV R165, R117 ;  /* 0x0000007500a57202 */ /* 0x000fc60000000f00 */
[----:B------:R-:W-:Y:S01]  /*51d0*/  IMAD.MOV.U32 R36, RZ, RZ, R80 ;  /* 0x000000ffff247224 */ /* 0x000fe200078e0050 */
[C---:B------:R-:W-:Y:S01]  /*51e0*/  HMMA.16816.F32 R168, R4.reuse, R22, R52 ;  /* 0x0000001604a8723c */ /* 0x040fe20000001834 */
[----:B------:R-:W3:Y:S01]  /*51f0*/  LDSM.16.MT88.4 R20, [R214+0x6900] ;  /* 0x00690000d614783b */ /* 0x000ee20000004200 */
[----:B------:R-:W-:Y:S01]  /*5200*/  MOV R16, R82 ;  /* 0x0000005200107202 */ /* 0x000fe20000000f00 */
[----:B------:R-:W-:Y:S01]  /*5210*/  IMAD.MOV.U32 R17, RZ, RZ, R83 ;  /* 0x000000ffff117224 */ /* 0x000fe200078e0053 */
[----:B------:R-:W-:Y:S01]  /*5220*/  MOV R39, R63 ;  /* 0x0000003f00277202 */ /* 0x000fe20000000f00 */
[----:B----4-:R-:W-:Y:S02]  /*5230*/  FFMA.FTZ R0, R166, c[0x0][0x2d0], -R9 ;  /* 0x0000b400a6007a23 */ /* 0x010fe40000010809 */
[----:B------:R-:W-:Y:S01]  /*5240*/  IMAD.MOV.U32 R38, RZ, RZ, R62 ;  /* 0x000000ffff267224 */ /* 0x000fe200078e003e */
[----:B-1----:R-:W-:Y:S01]  /*5250*/  HMMA.16816.F32 R52, R4, R24, R140 ;  /* 0x000000180434723c */ /* 0x002fe2000000188c */
[----:B------:R1:W4:Y:S01]  /*5260*/  MUFU.EX2 R46, R0 ;  /* 0x00000000002e7308 */ /* 0x0003220000000800 */
[----:B------:R-:W-:-:S05]  /*5270*/  IMAD.MOV.U32 R37, RZ, RZ, R61 ;  /* 0x000000ffff257224 */ /* 0x000fca00078e003d */
[----:B------:R-:W-:Y:S01]  /*5280*/  MOV R140, R18 ;  /* 0x00000012008c7202 */ /* 0x000fe20000000f00 */
[C---:B------:R-:W-:Y:S01]  /*5290*/  HMMA.16816.F32 R80, R4.reuse, R26, R136 ;  /* 0x0000001a0450723c */ /* 0x040fe20000001888 */
[----:B------:R-:W3:Y:S01]  /*52a0*/  LDSM.16.MT88.4 R24, [R213+0x1100] ;  /* 0x00110000d518783b */ /* 0x000ee20000004200 */
[----:B------:R-:W-:Y:S01]  /*52b0*/  IMAD.MOV.U32 R141, RZ, RZ, R19 ;  /* 0x000000ffff8d7224 */ /* 0x000fe200078e0013 */
[----:B------:R-:W-:Y:S01]  /*52c0*/  MOV R143, R17 ;  /* 0x00000011008f7202 */ /* 0x000fe20000000f00 */
[----:B------:R-:W-:Y:S02]  /*52d0*/  IMAD.MOV.U32 R142, RZ, RZ, R16 ;  /* 0x000000ffff8e7224 */ /* 0x000fe400078e0010 */
[----:B------:R-:W-:Y:S01]  /*52e0*/  LDSM.16.MT88.4 R16, [R215+0x1100] ;  /* 0x00110000d710783b */ /* 0x000fe20000004200 */
[----:B------:R-:W-:Y:S01]  /*52f0*/  IMAD.MOV.U32 R136, RZ, RZ, R118 ;  /* 0x000000ffff887224 */ /* 0x000fe200078e0076 */
[----:B--2---:R-:W-:Y:S01]  /*5300*/  HMMA.16816.F32 R76, R4, R30, R148 ;  /* 0x0000001e044c723c */ /* 0x004fe20000001894 */
[----:B-1----:R-:W-:Y:S01]  /*5310*/  FFMA.FTZ R0, R167, c[0x0][0x2d0], -R9 ;  /* 0x0000b400a7007a23 */ /* 0x002fe20000010809 */
[----:B------:R-:W-:Y:S01]  /*5320*/  MOV R138, R42 ;  /* 0x0000002a008a7202 */ /* 0x000fe20000000f00 */
[----:B------:R-:W-:-:S02]  /*5330*/  IMAD.MOV.U32 R137, RZ, RZ, R43 ;  /* 0x000000ffff897224 */ /* 0x000fc400078e002b */
[----:B------:R1:W2:Y:S01]  /*5340*/  MUFU.EX2 R44, R0 ;  /* 0x00000000002c7308 */ /* 0x0002a20000000800 */
[----:B------:R-:W-:Y:S01]  /*5350*/  IMAD.MOV.U32 R118, RZ, RZ, R243 ;  /* 0x000000ffff767224 */ /* 0x000fe200078e00f3 */
[----:B------:R-:W-:Y:S01]  /*5360*/  MOV R149, R128 ;  /* 0x0000008000957202 */ /* 0x000fe20000000f00 */
[C---:B---3--:R-:W-:Y:S01]  /*5370*/  HMMA.16816.F32 R60, R4.reuse, R12, R160 ;  /* 0x0000000c043c723c */ /* 0x048fe200000018a0 */
[----:B------:R-:W-:Y:S02]  /*5380*/  IMAD.MOV.U32 R148, RZ, RZ, R47 ;  /* 0x000000ffff947224 */ /* 0x000fe400078e002f */
[----:B------:R-:W-:Y:S02]  /*5390*/  IMAD.MOV.U32 R47, RZ, RZ, R39 ;  /* 0x000000ffff2f7224 */ /* 0x000fe400078e0027 */
[----:B------:R-:W-:Y:S01]  /*53a0*/  IMAD.MOV.U32 R150, RZ, RZ, R129 ;  /* 0x000000ffff967224 */ /* 0x000fe200078e0081 */
[----:B------:R-:W-:Y:S01]  /*53b0*/  MOV R129, R84 ;  /* 0x0000005400817202 */ /* 0x000fe20000000f00 */
[----:B----4-:R-:W-:Y:S01]  /*53c0*/  IMAD.MOV.U32 R162, RZ, RZ, R46 ;  /* 0x000000ffffa27224 */ /* 0x010fe200078e002e */
[----:B------:R-:W-:Y:S01]  /*53d0*/  MOV R163, R45 ;  /* 0x0000002d00a37202 */ /* 0x000fe20000000f00 */
[----:B------:R-:W-:Y:S01]  /*53e0*/  HMMA.16816.F32 R64, R4, R20, R152 ;  /* 0x000000140440723c */ /* 0x000fe20000001898 */
[----:B------:R-:W-:Y:S01]  /*53f0*/  IMAD.MOV.U32 R45, RZ, RZ, R37 ;  /* 0x000000ffff2d7224 */ /* 0x000fe200078e0025 */
[----:B------:R-:W-:Y:S01]  /*5400*/  MOV R46, R38 ;  /* 0x00000026002e7202 */ /* 0x000fe20000000f00 */
[----:B------:R-:W-:Y:S01]  /*5410*/  IMAD.MOV.U32 R151, RZ, RZ, R130 ;  /* 0x000000ffff977224 */ /* 0x000fe200078e0082 */
[----:B------:R-:W-:Y:S01]  /*5420*/  MOV R37, R87 ;  /* 0x0000005700257202 */ /* 0x000fe20000000f00 */
[----:B-1----:R-:W-:-:S02]  /*5430*/  FFMA.FTZ R0, R188, c[0x0][0x2d0], -R9 ;  /* 0x0000b400bc007a23 */ /* 0x002fc40000010809 */
[----:B--2---:R-:W-:Y:S01]  /*5440*/  IMAD.MOV.U32 R161, RZ, RZ, R44 ;  /* 0x000000ffffa17224 */ /* 0x004fe200078e002c */
[C---:B------:R-:W-:Y:S01]  /*5450*/  HMMA.16816.F32 R48, R4.reuse, R22, R156 ;  /* 0x000000160430723c */ /* 0x040fe2000000189c */
[----:B------:R1:W2:Y:S01]  /*5460*/  MUFU.EX2 R131, R0 ;  /* 0x0000000000837308 */ /* 0x0002a20000000800 */
[----:B------:R-:W-:Y:S01]  /*5470*/  IMAD.MOV.U32 R44, RZ, RZ, R36 ;  /* 0x000000ffff2c7224 */ /* 0x000fe200078e0024 */
[----:B------:R-:W3:Y:S01]  /*5480*/  LDSM.16.MT88.4 R20, [R214+0x1100] ;  /* 0x00110000d614783b */ /* 0x000ee20000004200 */
[----:B------:R-:W-:Y:S02]  /*5490*/  IMAD.MOV.U32 R130, RZ, RZ, R85 ;  /* 0x000000ffff827224 */ /* 0x000fe400078e0055 */
[----:B------:R-:W-:Y:S02]  /*54a0*/  IMAD.MOV.U32 R36, RZ, RZ, R86 ;  /* 0x000000ffff247224 */ /* 0x000fe400078e0056 */
[----:B------:R-:W-:Y:S01]  /*54b0*/  HMMA.16816.F32 R68, R4, R28, R144 ;  /* 0x0000001c0444723c */ /* 0x000fe20000001890 */
[----:B------:R-:W-:-:S02]  /*54c0*/  IMAD.MOV.U32 R139, RZ, RZ, R41 ;  /* 0x000000ffff8b7224 */ /* 0x000fc400078e0029 */
[----:B------:R-:W-:Y:S02]  /*54d0*/  IMAD.MOV.U32 R128, RZ, RZ, R40 ;  /* 0x000000ffff807224 */ /* 0x000fe400078e0028 */
[----:B------:R-:W-:Y:S01]  /*54e0*/  IMAD.MOV.U32 R38, RZ, RZ, R219 ;  /* 0x000000ffff267224 */ /* 0x000fe200078e00db */
[----:B------:R-:W-:Y:S01]  /*54f0*/  LDSM.16.MT88.4 R40, [R216+0x1100] ;  /* 0x00110000d828783b */ /* 0x000fe20000004200 */
[----:B-1----:R-:W-:Y:S01]  /*5500*/  FFMA.FTZ R0, R133, c[0x0][0x2d0], -R8 ;  /* 0x0000b40085007a23 */ /* 0x002fe20000010808 */
[C---:B------:R-:W-:Y:S02]  /*5510*/  HMMA.16816.F32 R84, R4.reuse, R14, R56 ;  /* 0x0000000e0454723c */ /* 0x040fe40000001838 */
[----:B------:R-:W1:Y:S01]  /*5520*/  LDSM.16.MT88.4 R12, [R213+0x3100] ;  /* 0x00310000d50c783b */ /* 0x000e620000004200 */
[----:B------:R-:W-:Y:S01]  /*5530*/  IMAD.MOV.U32 R39, RZ, RZ, R218 ;  /* 0x000000ffff277224 */ /* 0x000fe200078e00da */
[----:B------:R4:W-:Y:S04]  /*5540*/  MUFU.EX2 R248, R0 ;  /* 0x0000000000f87308 */ /* 0x0009e80000000800 */
[----:B------:R-:W-:Y:S01]  /*5550*/  HMMA.16816.F32 R44, R4, R34, R44 ;  /* 0x00000022042c723c */ /* 0x000fe2000000182c */
[----:B------:R-:W-:Y:S01]  /*5560*/  MOV R146, R136 ;  /* 0x0000008800927202 */ /* 0x000fe20000000f00 */
[----:B------:R-:W-:-:S02]  /*5570*/  IMAD.MOV.U32 R145, RZ, RZ, R129 ;  /* 0x000000ffff917224 */ /* 0x000fc400078e0081 */
[----:B------:R-:W-:Y:S02]  /*5580*/  IMAD.MOV.U32 R154, RZ, RZ, R36 ;  /* 0x000000ffff9a7224 */ /* 0x000fe400078e0024 */
[----:B------:R-:W-:Y:S02]  /*5590*/  IMAD.MOV.U32 R117, RZ, RZ, R212 ;  /* 0x000000ffff757224 */ /* 0x000fe400078e00d4 */
[----:B------:R-:W-:Y:S01]  /*55a0*/  IMAD.MOV.U32 R188, RZ, RZ, R101 ;  /* 0x000000ffffbc7224 */ /* 0x000fe200078e0065 */
[----:B------:R-:W-:Y:S01]  /*55b0*/  MOV R144, R130 ;  /* 0x0000008200907202 */ /* 0x000fe20000000f00 */
[----:B------:R-:W-:Y:S01]  /*55c0*/  IMAD.MOV.U32 R147, RZ, RZ, R116 ;  /* 0x000000ffff937224 */ /* 0x000fe200078e0074 */
[----:B------:R1:W5:Y:S01]  /*55d0*/  LDL.LU R219, [R1+0x28] ;  /* 0x0000280001db7983 */ /* 0x0003620000300800 */
[----:B----4-:R-:W-:Y:S01]  /*55e0*/  FFMA.FTZ R0, R134, c[0x0][0x2d0], -R8 ;  /* 0x0000b40086007a23 */ /* 0x010fe20000010808 */
[----:B------:R-:W-:Y:S01]  /*55f0*/  HMMA.16816.F32 R56, R4, R32, R184 ;  /* 0x000000200438723c */ /* 0x000fe200000018b8 */
[----:B------:R-:W-:Y:S01]  /*5600*/  IMAD.MOV.U32 R136, RZ, RZ, R137 ;  /* 0x000000ffff887224 */ /* 0x000fe200078e0089 */
[----:B------:R-:W4:Y:S01]  /*5610*/  LDSM.16.MT88.4 R32, [R214+0x3100] ;  /* 0x00310000d620783b */ /* 0x000f220000004200 */
[----:B------:R2:W1:Y:S01]  /*5620*/  MUFU.EX2 R243, R0 ;  /* 0x0000000000f37308 */ /* 0x0004620000000800 */
[----:B------:R-:W-:-:S02]  /*5630*/  IMAD.MOV.U32 R129, RZ, RZ, R37 ;  /* 0x000000ffff817224 */ /* 0x000fc400078e0025 */
[----:B------:R-:W-:Y:S01]  /*5640*/  IMAD.MOV.U32 R152, RZ, RZ, R39 ;  /* 0x000000ffff987224 */ /* 0x000fe200078e0027 */
[----:B------:R-:W-:Y:S01]  /*5650*/  MOV R116, R217 ;  /* 0x000000d900747202 */ /* 0x000fe20000000f00 */
[----:B------:R-:W-:Y:S01]  /*5660*/  IMAD.MOV.U32 R155, RZ, RZ, R147 ;  /* 0x000000ffff9b7224 */ /* 0x000fe200078e0093 */
[----:B------:R-:W-:Y:S01]  /*5670*/  MOV R153, R117 ;  /* 0x0000007500997202 */ /* 0x000fe20000000f00 */
[----:B------:R-:W-:Y:S01]  /*5680*/  IMAD.MOV.U32 R160, RZ, RZ, R119 ;  /* 0x000000ffffa07224 */ /* 0x000fe200078e0077 */
[----:B------:R3:W5:Y:S01]  /*5690*/  LDL.LU R218, [R1+0x24] ;  /* 0x0000240001da7983 */ /* 0x0007620000300800 */
[----:B--2---:R-:W-:Y:S01]  /*56a0*/  FFMA.FTZ R0, R164, c[0x0][0x2d0], -R8 ;  /* 0x0000b400a4007a23 */ /* 0x004fe20000010808 */
[----:B------:R-:W-:Y:S02]  /*56b0*/  F2FP.PACK_AB R4, R162, R163 ;  /* 0x000000a3a204723e */ /* 0x000fe400000000ff */
[----:B------:R-:W-:Y:S01]  /*56c0*/  F2FP.PACK_AB R6, R131, R161 ;  /* 0x000000a18306723e */ /* 0x000fe200000000ff */
[----:B------:R2:W-:Y:S01]  /*56d0*/  MUFU.EX2 R134, R0 ;  /* 0x0000000000867308 */ /* 0x0005e20000000800 */
[----:B-1----:R-:W-:Y:S01]  /*56e0*/  F2FP.PACK_AB R5, R243, R248 ;  /* 0x000000f8f305723e */ /* 0x002fe200000000ff */
[----:B------:R-:W-:Y:S01]  /*56f0*/  IMAD.MOV.U32 R137, RZ, RZ, R138 ;  /* 0x000000ffff897224 */ /* 0x000fe200078e008a */
[----:B------:R1:W5:Y:S01]  /*5700*/  LDL.LU R217, [R1+0x20] ;  /* 0x0000200001d97983 */ /* 0x0003620000300800 */
[----:B--2---:R-:W-:Y:S01]  /*5710*/  FFMA.FTZ R0, R135, c[0x0][0x2d0], -R8 ;  /* 0x0000b40087007a23 */ /* 0x004fe20000010808 */
[----:B------:R-:W-:Y:S01]  /*5720*/  MOV R138, R139 ;  /* 0x0000008b008a7202 */ /* 0x000fe20000000f00 */
[----:B------:R-:W-:Y:S01]  /*5730*/  IMAD.MOV.U32 R147, RZ, RZ, R165 ;  /* 0x000000ffff937224 */ /* 0x000fe200078e00a5 */
[----:B------:R1:W5:Y:S01]  /*5740*/  LDL.LU R212, [R1+0x1c] ;  /* 0x00001c0001d47983 */ /* 0x0003620000300800 */
[----:B------:R-:W2:Y:S01]  /*5750*/  MUFU.EX2 R133, R0 ;  /* 0x0000000000857308 */ /* 0x000ea20000000800 */
[----:B------:R-:W-:Y:S01]  /*5760*/  IMAD.MOV.U32 R139, RZ, RZ, R128 ;  /* 0x000000ffff8b7224 */ /* 0x000fe200078e0080 */
[----:B------:R-:W-:Y:S01]  /*5770*/  MOV R128, R38 ;  /* 0x0000002600807202 */ /* 0x000fe20000000f00 */
[----:B------:R-:W-:Y:S01]  /*5780*/  IMAD.MOV.U32 R130, RZ, RZ, R116 ;  /* 0x000000ffff827224 */ /* 0x000fe200078e0074 */
[----:B------:R-:W1:Y:S01]  /*5790*/  LDSM.16.MT88.4 R36, [R215+0x3100] ;  /* 0x00310000d724783b */ /* 0x000e620000004200 */
[----:B------:R-:W-:Y:S01]  /*57a0*/  MOV R135, R100 ;  /* 0x0000006400877202 */ /* 0x000fe20000000f00 */
[----:B------:R-:W-:Y:S01]  /*57b0*/  UIMAD.WIDE.U32 UR26, UR25, UR4, URZ ;  /* 0x00000004191a72a5 */ /* 0x000fe2000f8e003f */
[----:B------:R-:W-:Y:S01]  /*57c0*/  PLOP3.LUT P0, PT, PT, PT, UP1, 0x40, 0x0 ;  /* 0x000000000000781c */ /* 0x000fe20003f0e818 */
[----:B------:R-:W-:-:S02]  /*57d0*/  UIADD3 UR21, UR21, -0x2, URZ ;  /* 0xfffffffe15157890 */ /* 0x000fc4000fffe03f */
[----:B------:R-:W-:-:S04]  /*57e0*/  @UP2 USHF.R.U32.HI UR25, URZ, UR5, UR27 ;  /* 0x000000053f192299 */ /* 0x000fc8000801161b */
[----:B------:R-:W-:Y:S01]  /*57f0*/  UIADD3 UR4, UR24, UR25, URZ ;  /* 0x0000001918047290 */ /* 0x000fe2000fffe03f */
[----:B--2---:R-:W-:Y:S01]  /*5800*/  F2FP.PACK_AB R7, R133, R134 ;  /* 0x000000868507723e */ /* 0x004fe200000000ff */
[----:B------:R-:W-:Y:S01]  /*5810*/  IMAD.MOV.U32 R0, RZ, RZ, R118 ;  /* 0x000000ffff007224 */ /* 0x000fe200078e0076 */
[----:B------:R-:W-:Y:S02]  /*5820*/  ULDC UR25, c[0x0][0x328] ;  /* 0x0000ca0000197ab9 */ /* 0x000fe40000000800 */
[----:B------:R-:W-:Y:S01]  /*5830*/  UIADD3 UR25, UR4, UR25, URZ ;  /* 0x0000001904197290 */ /* 0x000fe2000fffe03f */
[----:B------:R-:W-:Y:S02]  /*5840*/  FFMA.FTZ R0, R0, c[0x0][0x2d0], -R9 ;  /* 0x0000b40000007a23 */ /* 0x000fe40000010809 */
[C---:B------:R-:W-:Y:S08]  /*5850*/  HMMA.16816.F32 R28, R4.reuse, R26, R148 ;  /* 0x0000001a041c723c */ /* 0x040ff00000001894 */
[C---:B------:R-:W-:Y:S01]  /*5860*/  HMMA.16816.F32 R140, R4.reuse, R24, R140 ;  /* 0x00000018048c723c */ /* 0x040fe2000000188c */
[----:B------:R-:W-:Y:S07]  /*5870*/  LDSM.16.MT88.4 R24, [R213+0x5100] ;  /* 0x00510000d518783b */ /* 0x000fee0000004200 */
[C---:B---3--:R-:W-:Y:S07]  /*5880*/  HMMA.16816.F32 R148, R4.reuse, R20, R200 ;  /* 0x000000140494723c */ /* 0x048fee00000018c8 */
[----:B------:R-:W-:Y:S01]  /*5890*/  IMAD.MOV.U32 R202, RZ, RZ, R102 ;  /* 0x000000ffffca7224 */ /* 0x000fe200078e0066 */
[----:B------:R-:W-:Y:S01]  /*58a0*/  MOV R187, R28 ;  /* 0x0000001c00bb7202 */ /* 0x000fe20000000f00 */
[----:B------:R-:W-:Y:S01]  /*58b0*/  IMAD.MOV.U32 R186, RZ, RZ, R29 ;  /* 0x000000ffffba7224 */ /* 0x000fe200078e001d */
[----:B------:R-:W-:Y:S01]  /*58c0*/  MOV R184, R31 ;  /* 0x0000001f00b87202 */ /* 0x000fe20000000f00 */
[----:B------:R-:W-:Y:S01]  /*58d0*/  IMAD.MOV.U32 R185, RZ, RZ, R30 ;  /* 0x000000ffffb97224 */ /* 0x000fe200078e001e */
[----:B------:R-:W-:Y:S01]  /*58e0*/  MOV R203, R103 ;  /* 0x0000006700cb7202 */ /* 0x000fe20000000f00 */
[----:B------:R-:W2:Y:S01]  /*58f0*/  LDSM.16.MT88.4 R28, [R216+0x3100] ;  /* 0x00310000d81c783b */ /* 0x000ea20000004200 */
[C---:B------:R-:W-:Y:S08]  /*5900*/  HMMA.16816.F32 R164, R4.reuse, R16, R196 ;  /* 0x0000001004a4723c */ /* 0x040ff000000018c4 */
[C---:B------:R-:W-:Y:S01]  /*5910*/  HMMA.16816.F32 R108, R4.reuse, R18, R108 ;  /* 0x00000012046c723c */ /* 0x040fe2000000186c */
[----:B------:R-:W3:Y:S07]  /*5920*/  LDSM.16.MT88.4 R16, [R214+0x5100] ;  /* 0x00510000d610783b */ /* 0x000eee0000004200 */
[C---:B------:R-:W-:Y:S01]  /*5930*/  HMMA.16816.F32 R100, R4.reuse, R22, R192 ;  /* 0x000000160464723c */ /* 0x040fe200000018c0 */
[----:B------:R-:W2:Y:S07]  /*5940*/  LDSM.16.MT88.4 R20, [R215+0x5100] ;  /* 0x00510000d714783b */ /* 0x000eae0000004200 */
[C---:B------:R-:W-:Y:S08]  /*5950*/  HMMA.16816.F32 R112, R4.reuse, R12, R112 ;  /* 0x0000000c0470723c */ /* 0x040ff00000001870 */
[C---:B------:R-:W-:Y:S01]  /*5960*/  HMMA.16816.F32 R116, R4.reuse, R14, R124 ;  /* 0x0000000e0474723c */ /* 0x040fe2000000187c */
[----:B------:R-:W2:Y:S07]  /*5970*/  LDSM.16.MT88.4 R12, [R216+0x5100] ;  /* 0x00510000d80c783b */ /* 0x000eae0000004200 */
[C---:B----4-:R-:W-:Y:S08]  /*5980*/  HMMA.16816.F32 R120, R4.reuse, R32, R120 ;  /* 0x000000200478723c */ /* 0x050ff00000001878 */
[C---:B------:R-:W-:Y:S08]  /*5990*/  HMMA.16816.F32 R124, R4.reuse, R34, R208 ;  /* 0x00000022047c723c */ /* 0x040ff000000018d0 */
[C---:B-1----:R-:W-:Y:S07]  /*59a0*/  HMMA.16816.F32 R32, R4.reuse, R36, R180 ;  /* 0x000000240420723c */ /* 0x042fee00000018b4 */
[----:B------:R-:W-:Y:S01]  /*59b0*/  MOV R181, R135 ;  /* 0x0000008700b57202 */ /* 0x000fe20000000f00 */
[----:B------:R-:W-:Y:S01]  /*59c0*/  HMMA.16816.F32 R156, R4, R40, R104 ;  /* 0x00000028049c723c */ /* 0x000fe20000001868 */
[----:B------:R-:W-:Y:S01]  /*59d0*/  IMAD.MOV.U32 R135, RZ, RZ, R188 ;  /* 0x000000ffff877224 */ /* 0x000fe200078e00bc */
[----:B------:R-:W-:Y:S01]  /*59e0*/  MOV R183, R202 ;  /* 0x000000ca00b77202 */ /* 0x000fe20000000f00 */
[----:B------:R-:W-:-:S02]  /*59f0*/  IMAD.MOV.U32 R182, RZ, RZ, R203 ;  /* 0x000000ffffb67224 */ /* 0x000fc400078e00cb */
[----:B------:R-:W-:-:S03]  /*5a00*/  IMAD.MOV.U32 R180, RZ, RZ, R187 ;  /* 0x000000ffffb47224 */ /* 0x000fc600078e00bb */
[C---:B------:R-:W-:Y:S08]  /*5a10*/  HMMA.16816.F32 R104, R4.reuse, R42, R244 ;  /* 0x0000002a0468723c */ /* 0x040ff000000018f4 */
[----:B--2---:R-:W-:Y:S01]  /*5a20*/  HMMA.16816.F32 R136, R4, R28, R136 ;  /* 0x0000001c0488723c */ /* 0x004fe20000001888 */
[----:B------:R-:W-:Y:S01]  /*5a30*/  IMAD.MOV.U32 R41, RZ, RZ, R32 ;  /* 0x000000ffff297224 */ /* 0x000fe200078e0020 */
[----:B------:R-:W-:Y:S01]  /*5a40*/  MOV R43, R34 ;  /* 0x00000022002b7202 */ /* 0x000fe20000000f00 */
[----:B------:R-:W-:-:S02]  /*5a50*/  IMAD.MOV.U32 R40, RZ, RZ, R33 ;  /* 0x000000ffff287224 */ /* 0x000fc400078e0021 */
[----:B------:R-:W-:-:S03]  /*5a60*/  IMAD.MOV.U32 R42, RZ, RZ, R35 ;  /* 0x000000ffff2a7224 */ /* 0x000fc600078e0023 */
[C---:B------:R-:W-:Y:S01]  /*5a70*/  HMMA.16816.F32 R204, R4.reuse, R30, R204 ;  /* 0x0000001e04cc723c */ /* 0x040fe200000018cc */
[----:B------:R-:W1:Y:S07]  /*5a80*/  LDSM.16.MT88.4 R28, [R213+0x7100] ;  /* 0x00710000d51c783b */ /* 0x000e6e0000004200 */
[C---:B------:R-:W-:Y:S07]  /*5a90*/  HMMA.16816.F32 R244, R4.reuse, R24, R172 ;  /* 0x0000001804f4723c */ /* 0x040fee00000018ac */
[----:B------:R-:W-:Y:S01]  /*5aa0*/  MOV R174, R190 ;  /* 0x000000be00ae7202 */ /* 0x000fe20000000f00 */
[----:B------:R-:W-:Y:S01]  /*5ab0*/  HMMA.16816.F32 R32, R4, R38, R176 ;  /* 0x000000260420723c */ /* 0x000fe200000018b0 */
[----:B------:R-:W-:-:S06]  /*5ac0*/  IMAD.MOV.U32 R175, RZ, RZ, R189 ;  /* 0x000000ffffaf7224 */ /* 0x000fcc00078e00bd */
[----:B------:R-:W-:Y:S01]  /*5ad0*/  MOV R176, R152 ;  /* 0x0000009800b07202 */ /* 0x000fe20000000f00 */
[C---:B---3--:R-:W-:Y:S01]  /*5ae0*/  HMMA.16816.F32 R196, R4.reuse, R18, R92 ;  /* 0x0000001204c4723c */ /* 0x048fe2000000185c */
[----:B------:R-:W-:Y:S01]  /*5af0*/  IMAD.MOV.U32 R152, RZ, RZ, R154 ;  /* 0x000000ffff987224 */ /* 0x000fe200078e009a */
[----:B------:R-:W-:Y:S01]  /*5b00*/  MOV R154, R155 ;  /* 0x0000009b009a7202 */ /* 0x000fe20000000f00 */
[----:B------:R-:W-:Y:S01]  /*5b10*/  IMAD.MOV.U32 R155, RZ, RZ, R191 ;  /* 0x000000ffff9b7224 */ /* 0x000fe200078e00bf */
[----:B------:R-:W-:Y:S01]  /*5b20*/  MOV R177, R181 ;  /* 0x000000b500b17202 */ /* 0x000fe20000000f00 */
[----:B------:R-:W-:Y:S01]  /*5b30*/  IMAD.MOV.U32 R178, RZ, RZ, R182 ;  /* 0x000000ffffb27224 */ /* 0x000fe200078e00b6 */
[----:B------:R-:W-:Y:S01]  /*5b40*/  MOV R181, R186 ;  /* 0x000000ba00b57202 */ /* 0x000fe20000000f00 */
[----:B------:R-:W-:Y:S01]  /*5b50*/  IMAD.MOV.U32 R182, RZ, RZ, R185 ;  /* 0x000000ffffb67224 */ /* 0x000fe200078e00b9 */
[----:B------:R-:W-:Y:S01]  /*5b60*/  HMMA.16816.F32 R92, R4, R20, R52 ;  /* 0x00000014045c723c */ /* 0x000fe20000001834 */
[----:B------:R2:W3:Y:S01]  /*5b70*/  MUFU.EX2 R53, R0 ;  /* 0x0000000000357308 */ /* 0x0004e20000000800 */
[----:B------:R-:W-:Y:S01]  /*5b80*/  MOV R179, R183 ;  /* 0x000000b700b37202 */ /* 0x000fe20000000f00 */
[----:B------:R-:W-:Y:S01]  /*5b90*/  IMAD.MOV.U32 R172, RZ, RZ, R181 ;  /* 0x000000ffffac7224 */ /* 0x000fe200078e00b5 */
[----:B------:R-:W-:-:S02]  /*5ba0*/  MOV R181, R163 ;  /* 0x000000a300b57202 */ /* 0x000fc40000000f00 */
[----:B------:R-:W-:Y:S02]  /*5bb0*/  MOV R163, R11 ;  /* 0x0000000b00a37202 */ /* 0x000fe40000000f00 */
[C---:B------:R-:W-:Y:S01]  /*5bc0*/  HMMA.16816.F32 R192, R4.reuse, R12, R88 ;  /* 0x0000000c04c0723c */ /* 0x040fe20000001858 */
[----:B------:R-:W-:Y:S01]  /*5bd0*/  MOV R183, R184 ;  /* 0x000000b800b77202 */ /* 0x000fe20000000f00 */
[----:B------:R-:W-:Y:S01]  /*5be0*/  IMAD.MOV.U32 R39, RZ, RZ, R32 ;  /* 0x000000ffff277224 */ /* 0x000fe200078e0020 */
[----:B------:R-:W-:Y:S01]  /*5bf0*/  MOV R38, R33 ;  /* 0x0000002100267202 */ /* 0x000fe20000000f00 */
[----:B------:R-:W-:Y:S01]  /*5c00*/  IMAD.MOV.U32 R37, RZ, RZ, R34 ;  /* 0x000000ffff257224 */ /* 0x000fe200078e0022 */
[----:B------:R-:W-:Y:S02]  /*5c10*/  MOV R36, R35 ;  /* 0x0000002300247202 */ /* 0x000fe40000000f00 */
[----:B------:R-:W-:Y:S01]  /*5c20*/  LDSM.16.MT88.4 R32, [R214+0x7100] ;  /* 0x00710000d620783b */ /* 0x000fe20000004200 */
[C---:B------:R-:W-:Y:S01]  /*5c30*/  HMMA.16816.F32 R188, R4.reuse, R14, R72 ;  /* 0x0000000e04bc723c */ /* 0x040fe20000001848 */
[----:B--2---:R-:W-:Y:S01]  /*5c40*/  FFMA.FTZ R0, R174, c[0x0][0x2d0], -R9 ;  /* 0x0000b400ae007a23 */ /* 0x004fe20000010809 */
[----:B------:R-:W-:Y:S01]  /*5c50*/  MOV R173, R182 ;  /* 0x000000b600ad7202 */ /* 0x000fe20000000f00 */
[----:B------:R-:W2:Y:S01]  /*5c60*/  LDSM.16.MT88.4 R12, [R215+0x7100] ;  /* 0x00710000d70c783b */ /* 0x000ea20000004200 */
[----:B------:R-:W-:Y:S01]  /*5c70*/  IMAD.MOV.U32 R174, RZ, RZ, R183 ;  /* 0x000000ffffae7224 */ /* 0x000fe200078e00b7 */
[----:B------:R4:W-:Y:S01]  /*5c80*/  MUFU.EX2 R52, R0 ;  /* 0x0000000000347308 */ /* 0x0009e20000000800 */
[----:B------:R-:W-:Y:S01]  /*5c90*/  IMAD.MOV.U32 R182, RZ, RZ, R152 ;  /* 0x000000ffffb67224 */ /* 0x000fe200078e0098 */
[----:B------:R-:W-:Y:S01]  /*5ca0*/  MOV R152, R146 ;  /* 0x0000009200987202 */ /* 0x000fe20000000f00 */
[C---:B------:R-:W-:Y:S01]  /*5cb0*/  HMMA.16816.F32 R200, R4.reuse, R26, R168 ;  /* 0x0000001a04c8723c */ /* 0x040fe200000018a8 */
[----:B------:R-:W-:Y:S01]  /*5cc0*/  IMAD.MOV.U32 R55, RZ, RZ, R173 ;  /* 0x000000ffff377224 */ /* 0x000fe200078e00ad */
[----:B------:R-:W-:Y:S01]  /*5cd0*/  MOV R72, R174 ;  /* 0x000000ae00487202 */ /* 0x000fe20000000f00 */
[----:B------:R-:W-:Y:S01]  /*5ce0*/  IMAD.MOV.U32 R75, RZ, RZ, R181 ;  /* 0x000000ffff4b7224 */ /* 0x000fe200078e00b5 */
[----:B------:R-:W-:Y:S01]  /*5cf0*/  MOV R183, R144 ;  /* 0x0000009000b77202 */ /* 0x000fe20000000f00 */
[----:B------:R-:W-:Y:S01]  /*5d00*/  IMAD.MOV.U32 R91, RZ, RZ, R161 ;  /* 0x000000ffff5b7224 */ /* 0x000fe200078e00a1 */
[----:B------:R-:W-:Y:S01]  /*5d10*/  MOV R88, R182 ;  /* 0x000000b600587202 */ /* 0x000fe20000000f00 */
[----:B------:R-:W-:Y:S01]  /*5d20*/  IMAD.MOV.U32 R168, RZ, RZ, R135 ;  /* 0x000000ffffa87224 */ /* 0x000fe200078e0087 */
[C---:B------:R-:W-:Y:S01]  /*5d30*/  HMMA.16816.F32 R208, R4.reuse, R16, R96 ;  /* 0x0000001004d0723c */ /* 0x040fe20000001860 */
[----:B------:R-:W2:Y:S01]  /*5d40*/  LDSM.16.MT88.4 R16, [R216+0x7100] ;  /* 0x00710000d810783b */ /* 0x000ea20000004200 */
[----:B------:R-:W-:Y:S01]  /*5d50*/  MOV R169, R178 ;  /* 0x000000b200a97202 */ /* 0x000fe20000000f00 */
[----:B------:R-:W-:Y:S01]  /*5d60*/  IMAD.MOV.U32 R170, RZ, RZ, R179 ;  /* 0x000000ffffaa7224 */ /* 0x000fe200078e00b3 */
[----:B------:R-:W-:Y:S01]  /*5d70*/  MOV R171, R180 ;  /* 0x000000b400ab7202 */ /* 0x000fe20000000f00 */
[----:B----4-:R-:W-:Y:S01]  /*5d80*/  FFMA.FTZ R0, R175, c[0x0][0x2d0], -R9 ;  /* 0x0000b400af007a23 */ /* 0x010fe20000010809 */
[----:B------:R-:W-:Y:S01]  /*5d90*/  MOV R175, R160 ;  /* 0x000000a000af7202 */ /* 0x000fe20000000f00 */
[----:B------:R-:W-:Y:S01]  /*5da0*/  IMAD.MOV.U32 R99, RZ, RZ, R169 ;  /* 0x000000ffff637224 */ /* 0x000fe200078e00a9 */
[----:B------:R-:W-:Y:S01]  /*5db0*/  HMMA.16816.F32 R184, R4, R22, R80 ;  /* 0x0000001604b8723c */ /* 0x000fe20000001850 */
[----:B------:R4:W2:Y:S01]  /*5dc0*/  MUFU.EX2 R54, R0 ;  /* 0x0000000000367308 */ /* 0x0008a20000000800 */
[----:B------:R-:W-:Y:S01]  /*5dd0*/  MOV R98, R170 ;  /* 0x000000aa00627202 */ /* 0x000fe20000000f00 */
[----:B------:R-:W-:Y:S01]  /*5de0*/  IMAD.MOV.U32 R73, RZ, RZ, R175 ;  /* 0x000000ffff497224 */ /* 0x000fe200078e00af */
[----:B------:R-:W-:Y:S01]  /*5df0*/  MOV R170, R41 ;  /* 0x0000002900aa7202 */ /* 0x000fe20000000f00 */
[----:B------:R-:W-:-:S02]  /*5e00*/  IMAD.MOV.U32 R169, RZ, RZ, R153 ;  /* 0x000000ffffa97224 */ /* 0x000fc400078e0099 */
[----:B---3--:R-:W-:Y:S01]  /*5e10*/  MOV R83, R53 ;  /* 0x0000003500537202 */ /* 0x008fe20000000f00 */
[----:B------:R-:W-:Y:S01]  /*5e20*/  IMAD.MOV.U32 R53, RZ, RZ, R171 ;  /* 0x000000ffff357224 */ /* 0x000fe200078e00ab */
[C---:B-1----:R-:W-:Y:S01]  /*5e30*/  HMMA.16816.F32 R24, R4.reuse, R28, R68 ;  /* 0x0000001c0418723c */ /* 0x042fe20000001844 */
[----:B------:R-:W-:Y:S02]  /*5e40*/  IMAD.MOV.U32 R171, RZ, RZ, R40 ;  /* 0x000000ffffab7224 */ /* 0x000fe400078e0028 */
[----:B------:R-:W-:Y:S02]  /*5e50*/  IMAD.MOV.U32 R180, RZ, RZ, R162 ;  /* 0x000000ffffb47224 */ /* 0x000fe400078e00a2 */
[----:B------:R-:W-:Y:S02]  /*5e60*/  IMAD.MOV.U32 R160, RZ, RZ, R145 ;  /* 0x000000ffffa07224 */ /* 0x000fe400078e0091 */
[----:B------:R-:W-:Y:S01]  /*5e70*/  MOV R71, R73 ;  /* 0x0000004900477202 */ /* 0x000fe20000000f00 */
[----:B----4-:R-:W-:Y:S01]  /*5e80*/  FFMA.FTZ R0, R176, c[0x0][0x2d0], -R9 ;  /* 0x0000b400b0007a23 */ /* 0x010fe20000010809 */
[C---:B------:R-:W-:Y:S01]  /*5e90*/  HMMA.16816.F32 R28, R4.reuse, R30, R76 ;  /* 0x0000001e041c723c */ /* 0x040fe2000000184c */
[----:B------:R-:W-:Y:S01]  /*5ea0*/  MOV R73, R171 ;  /* 0x000000ab00497202 */ /* 0x000fe20000000f00 */
[----:B------:R-:W-:Y:S01]  /*5eb0*/  IMAD.MOV.U32 R162, RZ, RZ, R147 ;  /* 0x000000ffffa27224 */ /* 0x000fe200078e0093 */
[----:B------:R1:W3:Y:S01]  /*5ec0*/  MUFU.EX2 R135, R0 ;  /* 0x0000000000877308 */ /* 0x0002e20000000800 */
[----:B------:R-:W4:Y:S01]  /*5ed0*/  LDSM.16.MT88.4 R144, [R213+0x1900] ;  /* 0x00190000d590783b */ /* 0x000f220000004200 */
[----:B------:R-:W-:Y:S01]  /*5ee0*/  MOV R74, R180 ;  /* 0x000000b4004a7202 */ /* 0x000fe20000000f00 */
[----:B------:R-:W-:Y:S01]  /*5ef0*/  IMAD.MOV.U32 R89, RZ, RZ, R183 ;  /* 0x000000ffff597224 */ /* 0x000fe200078e00b7 */
[----:B------:R-:W-:Y:S01]  /*5f00*/  MOV R78, R55 ;  /* 0x00000037004e7202 */ /* 0x000fe20000000f00 */
[----:B------:R-:W-:Y:S01]  /*5f10*/  IMAD.MOV.U32 R79, RZ, RZ, R72 ;  /* 0x000000ffff4f7224 */ /* 0x000fe200078e0048 */
[----:B------:R-:W-:Y:S01]  /*5f20*/  MOV R55, R169 ;  /* 0x000000a900377202 */ /* 0x000fe20000000f00 */
[----:B------:R-:W-:Y:S01]  /*5f30*/  IMAD.MOV.U32 R72, RZ, RZ, R170 ;  /* 0x000000ffff487224 */ /* 0x000fe200078e00aa */
[C---:B--2---:R-:W-:Y:S01]  /*5f40*/  HMMA.16816.F32 R180, R4.reuse, R12, R56 ;  /* 0x0000000c04b4723c */ /* 0x044fe20000001838 */
[----:B------:R-:W-:Y:S01]  /*5f50*/  LDSM.16.MT88.4 R56, [R216+0x3900] ;  /* 0x00390000d838783b */ /* 0x000fe20000004200 */
[----:B------:R-:W-:Y:S01]  /*5f60*/  IMAD.MOV.U32 R70, RZ, RZ, R74 ;  /* 0x000000ffff467224 */ /* 0x000fe200078e004a */
[----:B------:R-:W-:Y:S01]  /*5f70*/  MOV R69, R75 ;  /* 0x0000004b00457202 */ /* 0x000fe20000000f00 */
[----:B------:R-:W-:Y:S01]  /*5f80*/  IMAD.MOV.U32 R80, RZ, RZ, R88 ;  /* 0x000000ffff507224 */ /* 0x000fe200078e0058 */
[----:B------:R-:W-:Y:S01]  /*5f90*/  MOV R81, R89 ;  /* 0x0000005900517202 */ /* 0x000fe20000000f00 */
[----:B------:R-:W-:Y:S01]  /*5fa0*/  IMAD.MOV.U32 R74, RZ, RZ, R43 ;  /* 0x000000ffff4a7224 */ /* 0x000fe200078e002b */
[----:B------:R-:W-:Y:S01]  /*5fb0*/  MOV R75, R42 ;  /* 0x0000002a004b7202 */ /* 0x000fe20000000f00 */
[----:B-1----:R-:W-:Y:S01]  /*5fc0*/  FFMA.FTZ R0, R177, c[0x0][0x2d0], -R8 ;  /* 0x0000b400b1007a23 */ /* 0x002fe20000010808 */
[C---:B------:R-:W-:Y:S01]  /*5fd0*/  HMMA.16816.F32 R20, R4.reuse, R32, R64 ;  /* 0x000000200414723c */ /* 0x040fe20000001840 */
[----:B------:R-:W-:Y:S01]  /*5fe0*/  MOV R90, R160 ;  /* 0x000000a0005a7202 */ /* 0x000fe20000000f00 */
[----:B------:R-:W-:Y:S01]  /*5ff0*/  IMAD.MOV.U32 R97, RZ, RZ, R163 ;  /* 0x000000ffff617224 */ /* 0x000fe200078e00a3 */
[----:B------:R1:W-:Y:S01]  /*6000*/  MUFU.EX2 R11, R0 ;  /* 0x00000000000b7308 */ /* 0x0003e20000000800 */
[----:B------:R-:W-:Y:S01]  /*6010*/  MOV R96, R162 ;  /* 0x000000a200607202 */ /* 0x000fe20000000f00 */
[----:B------:R-:W-:Y:S01]  /*6020*/  IMAD.MOV.U32 R68, RZ, RZ, R80 ;  /* 0x000000ffff447224 */ /* 0x000fe200078e0050 */
[----:B------:R-:W-:Y:S01]  /*6030*/  MOV R76, R53 ;  /* 0x00000035004c7202 */ /* 0x000fe20000000f00 */
[----:B------:R-:W-:Y:S01]  /*6040*/  IMAD.MOV.U32 R82, RZ, RZ, R90 ;  /* 0x000000ffff527224 */ /* 0x000fe200078e005a */
[C---:B------:R-:W-:Y:S01]  /*6050*/  HMMA.16816.F32 R32, R4.reuse, R34, R48 ;  /* 0x000000220420723c */ /* 0x040fe20000001830 */
[----:B------:R-:W-:Y:S01]  /*6060*/  LDSM.16.MT88.4 R48, [R214+0x3900] ;  /* 0x00390000d630783b */ /* 0x000fe20000004200 */
[----:B------:R-:W-:Y:S01]  /*6070*/  MOV R53, R97 ;  /* 0x0000006100357202 */ /* 0x000fe20000000f00 */
[----:B------:R-:W-:Y:S01]  /*6080*/  IMAD.MOV.U32 R90, RZ, RZ, R128 ;  /* 0x000000ffff5a7224 */ /* 0x000fe200078e0080 */
[----:B------:R-:W-:Y:S01]  /*6090*/  MOV R97, R131 ;  /* 0x0000008300617202 */ /* 0x000fe20000000f00 */
[----:B------:R-:W-:Y:S03]  /*60a0*/  LDSM.16.MT88.4 R160, [R216+0x1900] ;  /* 0x00190000d8a0783b */ /* 0x000fe60000004200 */
[----:B------:R-:W-:Y:S01]  /*60b0*/  HMMA.16816.F32 R176, R4, R16, R60 ;  /* 0x0000001004b0723c */ /* 0x000fe2000000183c */
[----:B------:R-:W-:Y:S01]  /*60c0*/  LDSM.16.MT88.4 R64, [R215+0x3900] ;  /* 0x00390000d740783b */ /* 0x000fe20000004200 */
[----:B-1----:R-:W-:-:S02]  /*60d0*/  FFMA.FTZ R0, R154, c[0x0][0x2d0], -R8 ;  /* 0x0000b4009a007a23 */ /* 0x002fc40000010808 */
[----:B------:R-:W-:Y:S01]  /*60e0*/  IMAD.MOV.U32 R154, RZ, RZ, R155 ;  /* 0x000000ffff9a7224 */ /* 0x000fe200078e009b */
[----:B------:R-:W-:Y:S02]  /*60f0*/  MOV R155, R10 ;  /* 0x0000000a009b7202 */ /* 0x000fe40000000f00 */
[----:B------:R-:W-:Y:S01]  /*6100*/  IMAD.MOV.U32 R60, RZ, RZ, R72 ;  /* 0x000000ffff3c7224 */ /* 0x000fe200078e0048 */
[----:B------:R1:W2:Y:S01]  /*6110*/  MUFU.EX2 R10, R0 ;  /* 0x00000000000a7308 */ /* 0x0002a20000000800 */
[----:B------:R-:W-:Y:S01]  /*6120*/  MOV R61, R73 ;  /* 0x00000049003d7202 */ /* 0x000fe20000000f00 */
[----:B------:R-:W-:Y:S01]  /*6130*/  IMAD.MOV.U32 R62, RZ, RZ, R74 ;  /* 0x000000ffff3e7224 */ /* 0x000fe200078e004a */
[----:B------:R-:W-:Y:S01]  /*6140*/  MOV R40, R154 ;  /* 0x0000009a00287202 */ /* 0x000fe20000000f00 */
[----:B------:R-:W-:Y:S01]  /*6150*/  IMAD.MOV.U32 R41, RZ, RZ, R155 ;  /* 0x000000ffff297224 */ /* 0x000fe200078e009b */
[----:B------:R-:W-:Y:S02]  /*6160*/  MOV R63, R75 ;  /* 0x0000004b003f7202 */ /* 0x000fe40000000f00 */
[----:B------:R-:W-:Y:S01]  /*6170*/  LDSM.16.MT88.4 R72, [R213+0x5900] ;  /* 0x00590000d548783b */ /* 0x000fe20000004200 */
[----:B------:R-:W-:Y:S01]  /*6180*/  IMAD.MOV.U32 R88, RZ, RZ, R40 ;  /* 0x000000ffff587224 */ /* 0x000fe200078e0028 */
[----:B------:R-:W-:-:S02]  /*6190*/  MOV R89, R41 ;  /* 0x0000002900597202 */ /* 0x000fc40000000f00 */
[----:B------:R-:W-:Y:S01]  /*61a0*/  LDSM.16.MT88.4 R40, [R213+0x3900] ;  /* 0x00390000d528783b */ /* 0x000fe20000004200 */
[--C-:B-1----:R-:W-:Y:S01]  /*61b0*/  FFMA.FTZ R0, R168, c[0x0][0x2d0], -R8.reuse ;  /* 0x0000b400a8007a23 */ /* 0x102fe20000010808 */
[----:B------:R-:W-:Y:S02]  /*61c0*/  MOV R168, R152 ;  /* 0x0000009800a87202 */ /* 0x000fe40000000f00 */
[----:B------:R-:W-:Y:S01]  /*61d0*/  LDSM.16.MT88.4 R152, [R214+0x1900] ;  /* 0x00190000d698783b */ /* 0x000fe20000004200 */
[----:B------:R1:W-:Y:S02]  /*61e0*/  MUFU.EX2 R9, R0 ;  /* 0x0000000000097308 */ /* 0x0003e40000000800 */
[----:B-1----:R-:W-:Y:S02]  /*61f0*/  FFMA.FTZ R0, R249, c[0x0][0x2d0], -R8 ;  /* 0x0000b400f9007a23 */ /* 0x002fe40000010808 */
[----:B------:R-:W-:Y:S01]  /*6200*/  IMAD.MOV.U32 R249, RZ, RZ, R54 ;  /* 0x000000fffff97224 */ /* 0x000fe200078e0036 */
[----:B------:R-:W-:-:S03]  /*6210*/  MOV R54, R172 ;  /* 0x000000ac00367202 */ /* 0x000fc60000000f00 */
[----:B------:R1:W1:Y:S01]  /*6220*/  MUFU.EX2 R8, R0 ;  /* 0x0000000000087308 */ /* 0x0002620000000800 */
[C---:B------:R-:W-:Y:S01]  /*6230*/  HMMA.16816.F32 R172, R4.reuse, R18, R84 ;  /* 0x0000001204ac723c */ /* 0x040fe20000001854 */
[----:B------:R-:W-:Y:S02]  /*6240*/  IMAD.MOV.U32 R77, RZ, RZ, R54 ;  /* 0x000000ffff4d7224 */ /* 0x000fe400078e0036 */
[----:B------:R-:W-:Y:S02]  /*6250*/  IMAD.MOV.U32 R54, RZ, RZ, R168 ;  /* 0x000000ffff367224 */ /* 0x000fe400078e00a8 */
[----:B------:R-:W4:Y:S03]  /*6260*/  LDSM.16.MT88.4 R168, [R215+0x1900] ;  /* 0x00190000d7a8783b */ /* 0x000f260000004200 */
[----:B------:R-:W-:Y:S01]  /*6270*/  HMMA.16816.F32 R16, R4, R14, R44 ;  /* 0x0000000e0410723c */ /* 0x000fe2000000182c */
[----:B------:R-:W-:Y:S01]  /*6280*/  MOV R87, R53 ;  /* 0x0000003500577202 */ /* 0x000fe20000000f00 */
[----:B------:R-:W-:Y:S01]  /*6290*/  IMAD.MOV.U32 R85, RZ, RZ, R98 ;  /* 0x000000ffff557224 */ /* 0x000fe200078e0062 */
[----:B------:R-:W-:-:S02]  /*62a0*/  MOV R86, R99 ;  /* 0x0000006300567202 */ /* 0x000fc40000000f00 */
[----:B------:R-:W-:Y:S02]  /*62b0*/  MOV R84, R97 ;  /* 0x0000006100547202 */ /* 0x000fe40000000f00 */
[----:B------:R-:W-:Y:S01]  /*62c0*/  IMAD.MOV.U32 R7, RZ, RZ, R52 ;  /* 0x000000ffff077224 */ /* 0x000fe200078e0034 */
[----:B------:R-:W-:Y:S01]  /*62d0*/  MOV R6, R83 ;  /* 0x0000005300067202 */ /* 0x000fe20000000f00 */
[----:B------:R-:W-:Y:S01]  /*62e0*/  IMAD.MOV.U32 R52, RZ, RZ, R96 ;  /* 0x000000ffff347224 */ /* 0x000fe200078e0060 */
[----:B------:R-:W-:Y:S01]  /*62f0*/  MOV R83, R91 ;  /* 0x0000005b00537202 */ /* 0x000fe20000000f00 */
[----:B------:R-:W-:Y:S01]  /*6300*/  IMAD.MOV.U32 R96, RZ, RZ, R130 ;  /* 0x000000ffff607224 */ /* 0x000fe200078e0082 */
[----:B------:R-:W-:Y:S01]  /*6310*/  MOV R91, R129 ;  /* 0x00000081005b7202 */ /* 0x000fe20000000f00 */
[----:B------:R-:W-:Y:S01]  /*6320*/  IMAD.MOV.U32 R4, RZ, RZ, R54 ;  /* 0x000000ffff047224 */ /* 0x000fe200078e0036 */
[----:B------:R-:W-:Y:S01]  /*6330*/  F2FP.PACK_AB R128, R7, R6 ;  /* 0x000000060780723e */ /* 0x000fe200000000ff */
[----:B------:R-:W-:Y:S01]  /*6340*/  IMAD.MOV.U32 R15, RZ, RZ, R90 ;  /* 0x000000ffff0f7224 */ /* 0x000fe200078e005a */
[----:B---3--:R-:W-:Y:S01]  /*6350*/  F2FP.PACK_AB R130, R135, R249 ;  /* 0x000000f98782723e */ /* 0x008fe200000000ff */
[----:B-1----:R-:W-:Y:S01]  /*6360*/  IMAD.MOV.U32 R0, RZ, RZ, R88 ;  /* 0x000000ffff007224 */ /* 0x002fe200078e0058 */
[----:B--2---:R-:W-:Y:S01]  /*6370*/  F2FP.PACK_AB R129, R10, R11 ;  /* 0x0000000b0a81723e */ /* 0x004fe200000000ff */
[----:B------:R-:W-:Y:S01]  /*6380*/  IMAD.MOV.U32 R13, RZ, RZ, R96 ;  /* 0x000000ffff0d7224 */ /* 0x000fe200078e0060 */
[----:B------:R-:W-:Y:S01]  /*6390*/  F2FP.PACK_AB R131, R8, R9 ;  /* 0x000000090883723e */ /* 0x000fe200000000ff */
[----:B------:R-:W-:Y:S01]  /*63a0*/  LDSM.16.MT88.4 R96, [R215+0x5900] ;  /* 0x00590000d760783b */ /* 0x000fe20000004200 */
[----:B------:R-:W-:-:S02]  /*63b0*/  MOV R5, R55 ;  /* 0x0000003700057202 */ /* 0x000fc40000000f00 */
[----:B------:R-:W-:Y:S02]  /*63c0*/  MOV R14, R89 ;  /* 0x00000059000e7202 */ /* 0x000fe40000000f00 */
[----:B------:R-:W-:Y:S01]  /*63d0*/  MOV R12, R91 ;  /* 0x0000005b000c7202 */ /* 0x000fe20000000f00 */
[C---:B----4-:R-:W-:Y:S01]  /*63e0*/  HMMA.16816.F32 R140, R128.reuse, R144, R140 ;  /* 0x00000090808c723c */ /* 0x050fe2000000188c */
[----:B------:R-:W-:Y:S07]  /*63f0*/  LDSM.16.MT88.4 R88, [R216+0x5900] ;  /* 0x00590000d858783b */ /* 0x000fee0000004200 */
[C---:B------:R-:W-:Y:S07]  /*6400*/  HMMA.16816.F32 R144, R128.reuse, R146, R76 ;  /* 0x000000928090723c */ /* 0x040fee000000184c */
[----:B------:R-:W-:Y:S01]  /*6410*/  IMAD.MOV.U32 R76, RZ, RZ, R52 ;  /* 0x000000ffff4c7224 */ /* 0x000fe200078e0034 */
[----:B------:R-:W-:Y:S01]  /*6420*/  HMMA.16816.F32 R164, R128, R168, R164 ;  /* 0x000000a880a4723c */ /* 0x000fe200000018a4 */
[----:B------:R-:W-:Y:S01]  /*6430*/  IMAD.MOV.U32 R78, RZ, RZ, R82 ;  /* 0x000000ffff4e7224 */ /* 0x000fe200078e0052 */
[----:B------:R-:W-:-:S02]  /*6440*/  MOV R79, R81 ;  /* 0x00000051004f7202 */ /* 0x000fc40000000f00 */
[----:B------:R-:W-:Y:S02]  /*6450*/  MOV R77, R83 ;  /* 0x00000053004d7202 */ /* 0x000fe40000000f00 */
[----:B------:R-:W1:Y:S02]  /*6460*/  LDSM.16.MT88.4 R80, [R214+0x5900] ;  /* 0x00590000d650783b */ /* 0x000e640000004200 */
[C---:B------:R-:W-:Y:S07]  /*6470*/  HMMA.16816.F32 R168, R128.reuse, R170, R108 ;  /* 0x000000aa80a8723c */ /* 0x040fee000000186c */
[----:B------:R-:W-:Y:S01]  /*6480*/  IMAD.MOV.U32 R110, RZ, RZ, R4 ;  /* 0x000000ffff6e7224 */ /* 0x000fe200078e0004 */
[----:B------:R-:W-:Y:S01]  /*6490*/  HMMA.16816.F32 R52, R128, R56, R136 ;  /* 0x000000388034723c */ /* 0x000fe20000001888 */
[----:B------:R-:W-:Y:S01]  /*64a0*/  MOV R111, R5 ;  /* 0x00000005006f7202 */ /* 0x000fe20000000f00 */
[----:B------:R-:W-:Y:S01]  /*64b0*/  IMAD.MOV.U32 R5, RZ, RZ, R84 ;  /* 0x000000ffff057224 */ /* 0x000fe200078e0054 */
[----:B------:R-:W-:Y:S01]  /*64c0*/  MOV R4, R13 ;  /* 0x0000000d00047202 */ /* 0x000fe20000000f00 */
[----:B------:R-:W-:-:S03]  /*64d0*/  FADD.FTZ R2, R2, R110 ;  /* 0x0000006e02027221 */ /* 0x000fc60000010000 */
[----:B------:R-:W-:Y:S01]  /*64e0*/  IMAD.MOV.U32 R136, RZ, RZ, R12 ;  /* 0x000000ffff887224 */ /* 0x000fe200078e000c */
[C---:B------:R-:W-:Y:S01]  /*64f0*/  HMMA.16816.F32 R56, R128.reuse, R58, R204 ;  /* 0x0000003a8038723c */ /* 0x040fe200000018cc */
[----:B------:R-:W-:Y:S01]  /*6500*/  FADD.FTZ R2, R111, R2 ;  /* 0x000000026f027221 */ /* 0x000fe20000010000 */
[----:B------:R-:W-:Y:S01]  /*6510*/  MOV R138, R79 ;  /* 0x0000004f008a7202 */ /* 0x000fe20000000f00 */
[----:B------:R-:W-:Y:S02]  /*6520*/  IMAD.MOV.U32 R137, RZ, RZ, R78 ;  /* 0x000000ffff897224 */ /* 0x000fe400078e004e */
[----:B------:R-:W-:Y:S02]  /*6530*/  IMAD.MOV.U32 R139, RZ, RZ, R68 ;  /* 0x000000ffff8b7224 */ /* 0x000fe400078e0044 */
[----:B------:R-:W-:Y:S01]  /*6540*/  IMAD.MOV.U32 R206, RZ, RZ, R14 ;  /* 0x000000ffffce7224 */ /* 0x000fe200078e000e */
[----:B------:R-:W-:Y:S01]  /*6550*/  HMMA.16816.F32 R148, R128, R152, R148 ;  /* 0x000000988094723c */ /* 0x000fe20000001894 */
[----:B------:R-:W-:-:S02]  /*6560*/  MOV R207, R15 ;  /* 0x0000000f00cf7202 */ /* 0x000fc40000000f00 */
[----:B------:R-:W-:Y:S01]  /*6570*/  FADD.FTZ R0, R0, R206 ;  /* 0x000000ce00007221 */ /* 0x000fe20000010000 */
[----:B------:R-:W-:Y:S02]  /*6580*/  LDSM.16.MT88.4 R12, [R215+0x7900] ;  /* 0x00790000d70c783b */ /* 0x000fe40000004200 */
[----:B------:R-:W-:Y:S02]  /*6590*/  FADD.FTZ R2, R207, R2 ;  /* 0x00000002cf027221 */ /* 0x000fe40000010000 */
[----:B------:R-:W-:Y:S01]  /*65a0*/  HMMA.16816.F32 R152, R128, R154, R100 ;  /* 0x0000009a8098723c */ /* 0x000fe20000001864 */
[----:B------:R-:W-:Y:S02]  /*65b0*/  FADD.FTZ R0, R136, R0 ;  /* 0x0000000088007221 */ /* 0x000fe40000010000 */
[----:B------:R-:W-:-:S04]  /*65c0*/  FADD.FTZ R4, R4, R2 ;  /* 0x0000000204047221 */ /* 0x000fc80000010000 */
[----:B------:R-:W-:Y:S01]  /*65d0*/  IMAD.MOV.U32 R100, RZ, RZ, R39 ;  /* 0x000000ffff647224 */ /* 0x000fe200078e0027 */
[----:B------:R-:W-:Y:S01]  /*65e0*/  MOV R101, R38 ;  /* 0x0000002600657202 */ /* 0x000fe20000000f00 */
[----:B------:R-:W-:Y:S01]  /*65f0*/  IMAD.MOV.U32 R102, RZ, RZ, R37 ;  /* 0x000000ffff667224 */ /* 0x000fe200078e0025 */
[----:B------:R-:W-:Y:S01]  /*6600*/  MOV R103, R36 ;  /* 0x0000002400677202 */ /* 0x000fe20000000f00 */
[C---:B------:R-:W-:Y:S01]  /*6610*/  HMMA.16816.F32 R44, R128.reuse, R48, R120 ;  /* 0x00000030802c723c */ /* 0x040fe20000001878 */
[----:B------:R-:W-:Y:S07]  /*6620*/  LDSM.16.MT88.4 R120, [R216+0x7900] ;  /* 0x00790000d878783b */ /* 0x000fee0000004200 */
[C---:B------:R-:W-:Y:S01]  /*6630*/  HMMA.16816.F32 R36, R128.reuse, R40, R112 ;  /* 0x000000288024723c */ /* 0x040fe20000001870 */
[----:B------:R-:W-:Y:S07]  /*6640*/  LDSM.16.MT88.4 R112, [R214+0x7900] ;  /* 0x00790000d670783b */ /* 0x000fee0000004200 */
[C---:B------:R-:W-:Y:S07]  /*6650*/  HMMA.16816.F32 R40, R128.reuse, R42, R116 ;  /* 0x0000002a8028723c */ /* 0x040fee0000001874 */
[----:B------:R-:W-:Y:S01]  /*6660*/  MOV R116, R85 ;  /* 0x0000005500747202 */ /* 0x000fe20000000f00 */
[----:B------:R-:W-:Y:S01]  /*6670*/  IMAD.MOV.U32 R117, RZ, RZ, R86 ;  /* 0x000000ffff757224 */ /* 0x000fe200078e0056 */
[----:B------:R-:W-:Y:S01]  /*6680*/  MOV R118, R87 ;  /* 0x0000005700767202 */ /* 0x000fe20000000f00 */
[----:B------:R-:W-:Y:S01]  /*6690*/  IMAD.MOV.U32 R119, RZ, RZ, R76 ;  /* 0x000000ffff777224 */ /* 0x000fe200078e004c */
[----:B------:R-:W-:Y:S01]  /*66a0*/  HMMA.16816.F32 R48, R128, R50, R124 ;  /* 0x000000328030723c */ /* 0x000fe2000000187c */
[----:B------:R-:W-:-:S02]  /*66b0*/  FADD.FTZ R2, R116, R0 ;  /* 0x0000000074027221 */ /* 0x000fc40000010000 */
[----:B------:R-:W-:Y:S02]  /*66c0*/  FADD.FTZ R0, R117, R4 ;  /* 0x0000000475007221 */ /* 0x000fe40000010000 */
[----:B------:R-:W-:Y:S02]  /*66d0*/  FADD.FTZ R2, R118, R2 ;  /* 0x0000000276027221 */ /* 0x000fe40000010000 */
[----:B------:R-:W-:Y:S01]  /*66e0*/  FADD.FTZ R0, R119, R0 ;  /* 0x0000000077007221 */ /* 0x000fe20000010000 */
[----:B------:R-:W-:Y:S01]  /*66f0*/  MOV R124, R69 ;  /* 0x00000045007c7202 */ /* 0x000fe20000000f00 */
[----:B------:R-:W-:Y:S01]  /*6700*/  FADD.FTZ R2, R137, R2 ;  /* 0x0000000289027221 */ /* 0x000fe20000010000 */
[----:B------:R-:W-:Y:S01]  /*6710*/  MOV R125, R71 ;  /* 0x00000047007d7202 */ /* 0x000fe20000000f00 */
[----:B------:R-:W-:Y:S01]  /*6720*/  FADD.FTZ R0, R138, R0 ;  /* 0x000000008a007221 */ /* 0x000fe20000010000 */
[----:B------:R-:W-:Y:S01]  /*6730*/  MOV R127, R77 ;  /* 0x0000004d007f7202 */ /* 0x000fe20000000f00 */
[----:B------:R-:W-:Y:S01]  /*6740*/  FADD.FTZ R2, R139, R2 ;  /* 0x000000028b027221 */ /* 0x000fe20000010000 */
[----:B------:R-:W-:Y:S01]  /*6750*/  HMMA.16816.F32 R156, R128, R160, R156 ;  /* 0x000000a0809c723c */ /* 0x000fe2000000189c */
[----:B------:R-:W-:-:S02]  /*6760*/  IMAD.MOV.U32 R126, RZ, RZ, R70 ;  /* 0x000000ffff7e7224 */ /* 0x000fc400078e0046 */
[----:B------:R-:W-:Y:S02]  /*6770*/  FADD.FTZ R0, R124, R0 ;  /* 0x000000007c007221 */ /* 0x000fe40000010000 */
[----:B------:R-:W-:Y:S02]  /*6780*/  FADD.FTZ R2, R125, R2 ;  /* 0x000000027d027221 */ /* 0x000fe40000010000 */
[----:B------:R-:W-:Y:S01]  /*6790*/  FADD.FTZ R0, R126, R0 ;  /* 0x000000007e007221 */ /* 0x000fe20000010000 */
[----:B------:R-:W-:Y:S01]  /*67a0*/  HMMA.16816.F32 R160, R128, R162, R104 ;  /* 0x000000a280a0723c */ /* 0x000fe20000001868 */
[----:B------:R-:W-:Y:S01]  /*67b0*/  FADD.FTZ R2, R248, R2 ;  /* 0x00000002f8027221 */ /* 0x000fe20000010000 */
[----:B------:R-:W2:Y:S01]  /*67c0*/  LDSM.16.MT88.4 R104, [R213+0x7900] ;  /* 0x00790000d568783b */ /* 0x000ea20000004200 */
[----:B------:R-:W-:Y:S02]  /*67d0*/  FADD.FTZ R0, R127, R0 ;  /* 0x000000007f007221 */ /* 0x000fe40000010000 */
[----:B------:R-:W-:-:S02]  /*67e0*/  FADD.FTZ R2, R243, R2 ;  /* 0x00000002f3027221 */ /* 0x000fc40000010000 */
[----:B------:R-:W-:Y:S01]  /*67f0*/  FADD.FTZ R0, R5, R0 ;  /* 0x0000000005007221 */ /* 0x000fe20000010000 */
[C---:B------:R-:W-:Y:S01]  /*6800*/  HMMA.16816.F32 R60, R128.reuse, R64, R60 ;  /* 0x00000040803c723c */ /* 0x040fe2000000183c */
[----:B------:R-:W-:Y:S02]  /*6810*/  FADD.FTZ R4, R134, R2 ;  /* 0x0000000286047221 */ /* 0x000fe40000010000 */
[----:B------:R-:W-:Y:S02]  /*6820*/  FADD.FTZ R2, R6, R0 ;  /* 0x0000000006027221 */ /* 0x000fe40000010000 */
[----:B------:R-:W-:Y:S02]  /*6830*/  FADD.FTZ R0, R133, R4 ;  /* 0x0000000485007221 */ /* 0x000fe40000010000 */
[----:B------:R-:W-:Y:S01]  /*6840*/  FADD.FTZ R2, R7, R2 ;  /* 0x0000000207027221 */ /* 0x000fe20000010000 */
[----:B------:R-:W-:Y:S01]  /*6850*/  HMMA.16816.F32 R64, R128, R66, R100 ;  /* 0x000000428040723c */ /* 0x000fe20000001864 */
[----:B------:R-:W-:-:S02]  /*6860*/  FADD.FTZ R0, R11, R0 ;  /* 0x000000000b007221 */ /* 0x000fc40000010000 */
[----:B------:R-:W-:Y:S02]  /*6870*/  FADD.FTZ R2, R249, R2 ;  /* 0x00000002f9027221 */ /* 0x000fe40000010000 */
[----:B------:R-:W-:Y:S02]  /*6880*/  FADD.FTZ R0, R10, R0 ;  /* 0x000000000a007221 */ /* 0x000fe40000010000 */
[----:B------:R-:W-:Y:S01]  /*6890*/  FADD.FTZ R2, R135, R2 ;  /* 0x0000000287027221 */ /* 0x000fe20000010000 */
[----:B------:R-:W-:Y:S01]  /*68a0*/  HMMA.16816.F32 R68, R128, R72, R244 ;  /* 0x000000488044723c */ /* 0x000fe200000018f4 */
[----:B------:R-:W-:-:S04]  /*68b0*/  FADD.FTZ R0, R9, R0 ;  /* 0x0000000009007221 */ /* 0x000fc80000010000 */
[----:B------:R-:W-:-:S03]  /*68c0*/  FADD.FTZ R0, R8, R0 ;  /* 0x0000000008007221 */ /* 0x000fc60000010000 */
[C---:B-1----:R-:W-:Y:S02]  /*68d0*/  HMMA.16816.F32 R76, R128.reuse, R80, R208 ;  /* 0x00000050804c723c */ /* 0x042fe400000018d0 */
[----:B------:R1:W-:Y:S04]  /*68e0*/  STL [R1+0x4], R0 ;  /* 0x0000040001007387 */ /* 0x0003e80000100800 */
[----:B------:R1:W-:Y:S02]  /*68f0*/  STL [R1], R2 ;  /* 0x0000000201007387 */ /* 0x0003e40000100800 */
        /* <DEDUP_REMOVED lines=15> */
[----:B-1----:R-:W-:Y:S01]  /*69f0*/  ISETP.LT.AND P0, PT, RZ, UR4, PT ;  /* 0x00000004ff007c0c */ /* 0x002fe2000bf01270 */
[----:B------:R-:W-:-:S02]  /*6a00*/  UIADD3 UR26, UR4, -0x1, URZ ;  /* 0xffffffff041a7890 */ /* 0x000fc4000fffe03f */
[----:B------:R-:W-:-:S10]  /*6a10*/  ULDC UR24, c[0x0][0x32c] ;  /* 0x0000cb0000187ab9 */ /* 0x000fd40000000800 */
[----:B------:R-:W-:Y:S05]  /*6a20*/  @P0 BRA `(.L_x_984) ;  /* 0x0000008000000947 */ /* 0x000fea0003800000 */
[----:B------:R-:W-:Y:S02]  /*6a30*/  UISETP.NE.AND UP0, UPT, UR24, 0x1, UPT ;  /* 0x000000011800788c */ /* 0x000fe4000bf05270 */
[----:B------:R-:W-:-:S03]  /*6a40*/  UIADD3 UR26, -UR4, URZ, URZ ;  /* 0x0000003f041a7290 */ /* 0x000fc6000fffe13f */
[----:B------:R-:W-:Y:S02]  /*6a50*/  ULDC.64 UR4, c[0x0][0x330] ;  /* 0x0000cc0000047ab9 */ /* 0x000fe40000000a00 */
[----:B------:R-:W-:-:S07]  /*6a60*/  UIMAD.WIDE.U32 UR28, UR26, UR4, URZ ;  /* 0x000000041a1c72a5 */ /* 0x000fce000f8e003f */
[----:B------:R-:W-:Y:S02]  /*6a70*/  @UP0 UMOV UR27, UR29 ;  /* 0x0000001d001b0c82 */ /* 0x000fe40008000000 */
[----:B------:R-:W-:-:S04]  /*6a80*/  @UP0 USHF.R.U32.HI UR26, URZ, UR5, UR27 ;  /* 0x000000053f1a0299 */ /* 0x000fc8000801161b */
[----:B------:R-:W-:Y:S01]  /*6a90*/  ULOP3.LUT UR26, URZ, UR26, URZ, 0x33, !UPT ;  /* 0x0000001a3f1a7292 */ /* 0x000fe2000f8e333f */
[----:B------:R-:W-:Y:S05]  /*6aa0*/  BRA `(.L_x_985) ;  /* 0x0000005000007947 */ /* 0x000fea0003800000 */
.L_x_984:
[----:B------:R-:W-:Y:S02]  /*6ab0*/  UISETP.NE.AND UP0, UPT, UR24, 0x1, UPT ;  /* 0x000000011800788c */ /* 0x000fe4000bf05270 */
[----:B------:R-:W-:Y:S02]  /*6ac0*/  ULDC.64 UR4, c[0x0][0x330] ;  /* 0x0000cc0000047ab9 */ /* 0x000fe40000000a00 */
[----:B------:R-:W-:-:S07]  /*6ad0*/  UIMAD.WIDE.U32 UR28, UR26, UR4, URZ ;  /* 0x000000041a1c72a5 */ /* 0x000fce000f8e003f */
[----:B------:R-:W-:Y:S02]  /*6ae0*/  @UP0 UMOV UR27, UR29 ;  /* 0x0000001d001b0c82 */ /* 0x000fe40008000000 */
[----:B------:R-:W-:Y:S02]  /*6af0*/  @UP0 USHF.R.U32.HI UR26, URZ, UR5, UR27 ;  /* 0x000000053f1a0299 */ /* 0x000fe4000801161b */
.L_x_985:
[----:B------:R-:W-:Y:S02]  /*6b00*/  ULDC UR4, c[0x0][0x32c] ;  /* 0x0000cb0000047ab9 */ /* 0x000fe40000000800 */
[----:B------:R-:W-:-:S04]  /*6b10*/  UIMAD UR4, UR26, UR24, UR4 ;  /* 0x000000181a0472a4 */ /* 0x000fc8000f8e0204 */
[----:B------:R-:W-:-:S04]  /*6b20*/  UISETP.LT.AND UP0, UPT, UR25, UR4, UPT ;  /* 0x000000041900728c */ /* 0x000fc8000bf01270 */
[----:B------:R-:W-:-:S04]  /*6b30*/  USEL UR25, UR25, UR4, UP0 ;  /* 0x0000000419197287 */ /* 0x000fc80008000000 */
.L_x_983:
[----:B-1----:R-:W-:-:S04]  /*6b40*/  USHF.R.S32.HI UR4, URZ, 0x1f, UR25 ;  /* 0x0000001f3f047899 */ /* 0x002fc80008011419 */
[----:B------:R-:W-:-:S04]  /*6b50*/  ULEA.HI UR4, UR4, UR25, URZ, 0x6 ;  /* 0x0000001904047291 */ /* 0x000fc8000f8f303f */
[----:B------:R-:W-:-:S04]  /*6b60*/  USHF.R.S32.HI UR4, URZ, 0x6, UR4 ;  /* 0x000000063f047899 */ /* 0x000fc80008011404 */
[----:B------:R-:W-:-:S04]  /*6b70*/  UISETP.LT.AND UP0, UPT, UR7, UR4, UPT ;  /* 0x000000040700728c */ /* 0x000fc8000bf01270 */
[----:B------:R-:W-:-:S04]  /*6b80*/  USEL UR4, UR7, UR4, !UP0 ;  /* 0x0000000407047287 */ /* 0x000fc8000c000000 */
[----:B------:R-:W-:-:S06]  /*6b90*/  UISETP.GE.AND UP0, UPT, UR21, UR4, UPT ;  /* 0x000000041500728c */ /* 0x000fcc000bf06270 */
[----:B------:R-:W-:-:S13]  /*6ba0*/  PLOP3.LUT P0, PT, PT, PT, UP0, 0x40, 0x0 ;  /* 0x000000000000781c */ /* 0x000fda0003f0e808 */
[----:B------:R-:W-:Y:S05]  /*6bb0*/  @P0 BRA `(.L_x_986) ;  /* 0x000047c000000947 */ /* 0x000fea0003800000 */
[----:B------:R-:W2:Y:S04]  /*6bc0*/  LDL R4, [R1+0x14] ;  /* 0x0000140001047983 */ /* 0x000ea80000100800 */
[----:B------:R-:W3:Y:S01]  /*6bd0*/  LDL R2, [R1+0x18] ;  /* 0x0000180001027983 */ /* 0x000ee20000100800 */
[----:B------:R-:W-:Y:S01]  /*6be0*/  SHF.R.S32.HI R0, RZ, 0x1f, R252 ;  /* 0x0000001fff007819 */ /* 0x000fe200000114fc */
[----:B------:R-:W-:Y:S01]  /*6bf0*/  IMAD.MOV.U32 R134, RZ, RZ, R3 ;  /* 0x000000ffff867224 */ /* 0x000fe200078e0003 */
[C---:B------:R-:W-:Y:S01]  /*6c00*/  IADD3 R5, R252.reuse, 0x40, RZ ;  /* 0x00000040fc057810 */ /* 0x040fe20007ffe0ff */
[----:B------:R-:W-:Y:S01]  /*6c10*/  IMAD.MOV.U32 R133, RZ, RZ, R132 ;  /* 0x000000ffff857224 */ /* 0x000fe200078e0084 */
[C---:B------:R-:W-:Y:S01]  /*6c20*/  SHF.L.U64.HI R210, R252.reuse, 0x1, R0 ;  /* 0x00000001fcd27819 */ /* 0x040fe20000010200 */
[C---:B------:R-:W-:Y:S01]  /*6c30*/  IMAD.SHL.U32 R3, R252.reuse, 0x2, RZ ;  /* 0x00000002fc037824 */ /* 0x040fe200078e00ff */
[----:B------:R-:W-:-:S02]  /*6c40*/  IADD3 R0, R252, 0x80, RZ ;  /* 0x00000080fc007810 */ /* 0x000fc40007ffe0ff */
[----:B------:R-:W-:Y:S02]  /*6c50*/  IADD3 R6, R252, 0x40, RZ ;  /* 0x00000040fc067810 */ /* 0x000fe40007ffe0ff */
[----:B------:R-:W-:Y:S02]  /*6c60*/  SHF.R.S32.HI R0, RZ, 0x1f, R0 ;  /* 0x0000001fff007819 */ /* 0x000fe40000011400 */
[----:B------:R-:W-:-:S04]  /*6c70*/  SHF.R.S32.HI R5, RZ, 0x1f, R5 ;  /* 0x0000001fff057819 */ /* 0x000fc80000011405 */
[----:B------:R-:W-:-:S04]  /*6c80*/  LEA.HI R5, R5, R6, RZ, 0x3 ;  /* 0x0000000605057211 */ /* 0x000fc800078f18ff */
[----:B------:R-:W-:-:S05]  /*6c90*/  LOP3.LUT R5, R5, 0xfffffff8, RZ, 0xc0, !PT ;  /* 0xfffffff805057812 */ /* 0x000fca00078ec0ff */
[C---:B------:R-:W-:Y:S02]  /*6ca0*/  IMAD.SHL.U32 R208, R5.reuse, 0x2, RZ ;  /* 0x0000000205d07824 */ /* 0x040fe400078e00ff */
[----:B--2---:R-:W-:Y:S02]  /*6cb0*/  IMAD.MOV.U32 R7, RZ, RZ, R4 ;  /* 0x000000ffff077224 */ /* 0x004fe400078e0004 */
[----:B---3--:R-:W-:Y:S01]  /*6cc0*/  IMAD.MOV.U32 R4, RZ, RZ, R2 ;  /* 0x000000ffff047224 */ /* 0x008fe200078e0002 */
[----:B------:R-:W-:Y:S02]  /*6cd0*/  IADD3 R2, R252, 0x80, RZ ;  /* 0x00000080fc027810 */ /* 0x000fe40007ffe0ff */
[----:B------:R-:W-:Y:S02]  /*6ce0*/  SHF.L.U64.HI R209, R5, 0x1, R7 ;  /* 0x0000000105d17819 */ /* 0x000fe40000010207 */
[----:B------:R-:W-:Y:S02]  /*6cf0*/  LEA.HI R0, R0, R2, RZ, 0x3 ;  /* 0x0000000200007211 */ /* 0x000fe400078f18ff */
[----:B------:R-:W-:-:S02]  /*6d00*/  SEL R2, RZ, 0x10, P6 ;  /* 0x00000010ff027807 */ /* 0x000fc40003000000 */
[----:B------:R-:W-:-:S04]  /*6d10*/  LOP3.LUT R0, R0, 0xfffffff8, RZ, 0xc0, !PT ;  /* 0xfffffff800007812 */ /* 0x000fc800078ec0ff */
[C---:B------:R-:W-:Y:S01]  /*6d20*/  SHF.L.U64.HI R207, R0.reuse, 0x1, R4 ;  /* 0x0000000100cf7819 */ /* 0x040fe20000010204 */
[----:B------:R-:W-:Y:S01]  /*6d30*/  IMAD.SHL.U32 R206, R0, 0x2, RZ ;  /* 0x0000000200ce7824 */ /* 0x000fe200078e00ff */
[----:B------:R-:W-:Y:S02]  /*6d40*/  SEL R0, RZ, 0x10, P5 ;  /* 0x00000010ff007807 */ /* 0x000fe40002800000 */
.L_x_997:
[----:B------:R-:W-:Y:S04]  /*6d50*/  DEPBAR.LE SB0, 0x0 ;  /* 0x000080000000791a */ /* 0x000fe80000000000 */
[----:B------:R-:W-:Y:S01]  /*6d60*/  BAR.SYNC.DEFER_BLOCKING 0x0 ;  /* 0x0000000000007b1d */ /* 0x000fe20000010000 */
[----:B------:R-:W-:Y:S01]  /*6d70*/  UISETP.GT.AND UP0, UPT, UR7, UR21, UPT ;  /* 0x000000150700728c */ /* 0x000fe2000bf04270 */
[----:B------:R-:W-:Y:S01]  /*6d80*/  SEL R204, RZ, 0x10, P4 ;  /* 0x00000010ffcc7807 */ /* 0x000fe20002000000 */
[----:B------:R-:W-:Y:S01]  /*6d90*/  IMAD.SHL.U32 R243, R252, 0x2, RZ ;  /* 0x00000002fcf37824 */ /* 0x000fe200078e00ff */
[----:B------:R-:W-:Y:S02]  /*6da0*/  SEL R205, RZ, 0x10, P5 ;  /* 0x00000010ffcd7807 */ /* 0x000fe40002800000 */
[----:B------:R-:W-:Y:S02]  /*6db0*/  SEL R211, RZ, 0x10, P6 ;  /* 0x00000010ffd37807 */ /* 0x000fe40003000000 */
[----:B------:R-:W-:Y:S02]  /*6dc0*/  PLOP3.LUT P0, PT, PT, PT, UP0, 0x80, 0x0 ;  /* 0x000000000000781c */ /* 0x000fe40003f0f008 */
[----:B------:R-:W-:Y:S01]  /*6dd0*/  SHF.R.S32.HI R244, RZ, 0x1f, R250 ;  /* 0x0000001ffff47819 */ /* 0x000fe200000114fa */
[----:B-1---5:R1:W2:Y:S04]  /*6de0*/  LDSM.16.M88.4 R32, [R219+0x10100] ;  /* 0x01010000db20783b */ /* 0x0222a80000000200 */
[----:B------:R1:W3:Y:S04]  /*6df0*/  LDSM.16.M88.4 R8, [R212+0x8100] ;  /* 0x00810000d408783b */ /* 0x0002e80000000200 */
[----:B------:R1:W4:Y:S04]  /*6e00*/  LDSM.16.M88.4 R16, [R212+0x8900] ;  /* 0x00890000d410783b */ /* 0x0003280000000200 */
[----:B------:R1:W1:Y:S04]  /*6e10*/  LDSM.16.M88.4 R24, [R212+0x9100] ;  /* 0x00910000d418783b */ /* 0x0002680000000200 */
[----:B------:R1:W1:Y:S04]  /*6e20*/  LDSM.16.M88.4 R136, [R212+0x9900] ;  /* 0x00990000d488783b */ /* 0x0002680000000200 */
[----:B------:R1:W1:Y:S04]  /*6e30*/  LDSM.16.M88.4 R172, [R220+0x10100] ;  /* 0x01010000dcac783b */ /* 0x0002680000000200 */
[----:B------:R1:W1:Y:S04]  /*6e40*/  LDSM.16.M88.4 R176, [R223] ;  /* 0x00000000dfb0783b */ /* 0x0002680000000200 */
[----:B------:R1:W1:Y:S04]  /*6e50*/  LDSM.16.M88.4 R180, [R238] ;  /* 0x00000000eeb4783b */ /* 0x0002680000000200 */
[----:B------:R1:W1:Y:S04]  /*6e60*/  LDSM.16.M88.4 R184, [R237] ;  /* 0x00000000edb8783b */ /* 0x0002680000000200 */
[----:B------:R1:W1:Y:S01]  /*6e70*/  LDSM.16.M88.4 R188, [R236] ;  /* 0x00000000ecbc783b */ /* 0x0002620000000200 */
[----:B------:R-:W-:-:S05]  /*6e80*/  @P0 BRA `(.L_x_987) ;  /* 0x0000037000000947 */ /* 0x000fca0003800000 */
[----:B------:R-:W-:Y:S01]  /*6e90*/  SHF.R.S32.HI R0, RZ, 0x1f, R242 ;  /* 0x0000001fff007819 */ /* 0x000fe200000114f2 */
[----:B------:R-:W-:Y:S01]  /*6ea0*/  IMAD.WIDE.U32 R2, R242, c[0x0][0x208], RZ ;  /* 0x00008200f2027a25 */ /* 0x000fe200078e00ff */
[----:B------:R-:W-:Y:S02]  /*6eb0*/  SHF.R.S32.HI R4, RZ, 0x1f, R240 ;  /* 0x0000001fff047819 */ /* 0x000fe400000114f0 */
[----:B------:R-:W-:Y:S01]  /*6ec0*/  IADD3 R30, -R211, 0x10, RZ ;  /* 0x00000010d31e7810 */ /* 0x000fe20007ffe1ff */
[----:B------:R-:W-:Y:S01]  /*6ed0*/  IMAD R0, R0, c[0x0][0x208], RZ ;  /* 0x0000820000007a24 */ /* 0x000fe200078e02ff */
[----:B------:R-:W-:Y:S01]  /*6ee0*/  IADD3 R28, -R205, 0x10, RZ ;  /* 0x00000010cd1c7810 */ /* 0x000fe20007ffe1ff */
[----:B------:R-:W-:Y:S01]  /*6ef0*/  IMAD R4, R4, c[0x0][0x218], RZ ;  /* 0x0000860004047a24 */ /* 0x000fe200078e02ff */
[----:B------:R-:W-:Y:S01]  /*6f00*/  LOP3.LUT R30, R30, 0xf, RZ, 0xc0, !PT ;  /* 0x0000000f1e1e7812 */ /* 0x000fe200078ec0ff */
[----:B------:R-:W-:Y:S01]  /*6f10*/  IMAD R0, R242, c[0x0][0x20c], R0 ;  /* 0x00008300f2007a24 */ /* 0x000fe200078e0200 */
[----:B------:R-:W-:Y:S01]  /*6f20*/  LOP3.LUT R28, R28, 0xf, RZ, 0xc0, !PT ;  /* 0x0000000f1c1c7812 */ /* 0x000fe200078ec0ff */
[----:B------:R-:W-:Y:S01]  /*6f30*/  IMAD R4, R240, c[0x0][0x21c], R4 ;  /* 0x00008700f0047a24 */ /* 0x000fe200078e0204 */
[----:B------:R-:W-:Y:S01]  /*6f40*/  IADD3 R22, -R204, 0x10, RZ ;  /* 0x00000010cc167810 */ /* 0x000fe20007ffe1ff */
[----:B------:R-:W-:Y:S01]  /*6f50*/  IMAD.IADD R3, R3, 0x1, R0 ;  /* 0x0000000103037824 */ /* 0x000fe200078e0200 */
[C---:B------:R-:W-:Y:S01]  /*6f60*/  SHF.L.U64.HI R6, R250.reuse, 0x1, R244 ;  /* 0x00000001fa067819 */ /* 0x040fe200000102f4 */
[----:B------:R-:W-:Y:S01]  /*6f70*/  IMAD.SHL.U32 R5, R250, 0x2, RZ ;  /* 0x00000002fa057824 */ /* 0x000fe200078e00ff */
[----:B------:R-:W-:Y:S01]  /*6f80*/  LOP3.LUT R22, R22, 0xf, RZ, 0xc0, !PT ;  /* 0x0000000f16167812 */ /* 0x000fe200078ec0ff */
[----:B------:R-:W-:Y:S05]  /*6f90*/  IMAD.WIDE.U32 R2, R240, c[0x0][0x218], R2 ;  /* 0x00008600f0027a25 */ /* 0x000fea00078e0002 */
[----:B------:R-:W-:Y:S04]  /*6fa0*/  IADD3 R0, P0, R2, UR14, RZ ;  /* 0x0000000e02007c10 */ /* 0x000fe8000ff1e0ff */
[----:B------:R-:W-:Y:S02]  /*6fb0*/  IADD3.X R4, R3, UR19, R4, P0, !PT ;  /* 0x0000001303047c10 */ /* 0x000fe400087fe404 */
[C---:B------:R-:W-:Y:S04]  /*6fc0*/  LEA R3, P0, R0.reuse, c[0x0][0x1f8], 0x1 ;  /* 0x00007e0000037a11 */ /* 0x040fe800078008ff */
[----:B------:R-:W-:Y:S02]  /*6fd0*/  LEA.HI.X R4, R0, c[0x0][0x1fc], R4, 0x1, P0 ;  /* 0x00007f0000047a11 */ /* 0x000fe400000f0c04 */
[----:B------:R-:W5:Y:S04]  /*6fe0*/  SHFL.IDX PT, R0, R3, 0x1, 0x181f ;  /* 0x00381f0003007f89 */ /* 0x000f6800000e0000 */
[----:B------:R-:W4:Y:S04]  /*6ff0*/  SHFL.IDX PT, R2, R4, 0x1, 0x181f ;  /* 0x00381f0004027f89 */ /* 0x000f2800000e0000 */
[----:B------:R-:W3:Y:S04]  /*7000*/  SHFL.IDX PT, R3, R3, RZ, 0x181f ;  /* 0x00181fff03037589 */ /* 0x000ee800000e0000 */
[----:B------:R-:W2:Y:S01]  /*7010*/  SHFL.IDX PT, R4, R4, RZ, 0x181f ;  /* 0x00181fff04047589 */ /* 0x000ea200000e0000 */
[----:B-----5:R-:W-:Y:S04]  /*7020*/  IADD3 R30, P2, P0, R30, R0, R208 ;  /* 0x000000001e1e7210 */ /* 0x020fe8000785e0d0 */
[----:B----4-:R-:W-:Y:S02]  /*7030*/  IADD3.X R31, RZ, R2, R209, P2, P0 ;  /* 0x00000002ff1f7210 */ /* 0x010fe400017e04d1 */
[----:B------:R-:W-:Y:S04]  /*7040*/  IADD3 R28, P2, P0, R28, R0, R206 ;  /* 0x000000001c1c7210 */ /* 0x000fe8000785e0ce */
[----:B------:R-:W-:Y:S02]  /*7050*/  IADD3.X R29, RZ, R2, R207, P2, P0 ;  /* 0x00000002ff1d7210 */ /* 0x000fe400017e04cf */
[----:B------:R-:W-:Y:S04]  /*7060*/  IADD3 R22, P2, P0, R22, R0, R5 ;  /* 0x0000000016167210 */ /* 0x000fe8000785e005 */
[--C-:B------:R-:W-:Y:S02]  /*7070*/  IADD3.X R23, RZ, R2, R6.reuse, P2, P0 ;  /* 0x00000002ff177210 */ /* 0x100fe400017e0406 */
[C---:B---3--:R-:W-:Y:S02]  /*7080*/  IADD3 R20, P0, R3.reuse, R5, RZ ;  /* 0x0000000503147210 */ /* 0x048fe40007f1e0ff */
[----:B------:R-:W-:Y:S03]  /*7090*/  ISETP.GE.AND P2, PT, R252, c[0x0][0x1d4], PT ;  /* 0x00007500fc007a0c */ /* 0x000fe60003f46270 */
[C---:B--2---:R-:W-:Y:S01]  /*70a0*/  IMAD.X R21, R4.reuse, 0x1, R6, P0 ;  /* 0x0000000104157824 */ /* 0x044fe200000e0606 */
[CC--:B------:R-:W-:Y:S05]  /*70b0*/  IADD3 R14, P0, R3.reuse, R243.reuse, RZ ;  /* 0x000000f3030e7210 */ /* 0x0c0fea0007f1e0ff */
[C-C-:B------:R-:W-:Y:S01]  /*70c0*/  IMAD.X R15, R4.reuse, 0x1, R210.reuse, P0 ;  /* 0x00000001040f7824 */ /* 0x140fe200000e06d2 */
[C---:B------:R-:W-:Y:S04]  /*70d0*/  IADD3 R12, P0, R3.reuse, R208, RZ ;  /* 0x000000d0030c7210 */ /* 0x040fe80007f1e0ff */
[----:B------:R2:W-:Y:S01]  /*70e0*/  LDGSTS.E.BYPASS.LTC128B.128 [R241], [R14.64], !P2 ;  /* 0x000000000ef17fae */ /* 0x0005e2000d101d50 */
[C---:B------:R-:W-:Y:S01]  /*70f0*/  IMAD.X R13, R4.reuse, 0x1, R209, P0 ;  /* 0x00000001040d7824 */ /* 0x040fe200000e06d1 */
[----:B------:R-:W-:Y:S04]  /*7100*/  IADD3 R6, P0, R3, R206, RZ ;  /* 0x000000ce03067210 */ /* 0x000fe80007f1e0ff */
[----:B------:R2:W-:Y:S01]  /*7110*/  LDGSTS.E.BYPASS.LTC128B.128 [R241+0x2000], [R12.64], !P6 ;  /* 0x020000000cf17fae */ /* 0x0005e2000f101d50 */
[----:B------:R-:W-:Y:S01]  /*7120*/  IMAD.X R7, R4, 0x1, R207, P0 ;  /* 0x0000000104077824 */ /* 0x000fe200000e06cf */
[----:B------:R-:W-:Y:S04]  /*7130*/  IADD3 R4, P0, R0, R243, RZ ;  /* 0x000000f300047210 */ /* 0x000fe80007f1e0ff */
[----:B------:R2:W-:Y:S01]  /*7140*/  LDGSTS.E.BYPASS.LTC128B.128 [R241+0x4000], [R6.64], !P5 ;  /* 0x0400000006f17fae */ /* 0x0005e2000e901d50 */
[----:B------:R-:W-:Y:S01]  /*7150*/  IMAD.X R5, R2, 0x1, R210, P0 ;  /* 0x0000000102057824 */ /* 0x000fe200000e06d2 */
[----:B------:R-:W-:Y:S02]  /*7160*/  ISETP.NE.U32.AND P0, PT, R211, RZ, PT ;  /* 0x000000ffd300720c */ /* 0x000fe40003f05070 */
[----:B------:R2:W-:Y:S04]  /*7170*/  LDGSTS.E.BYPASS.LTC128B.128 [R241+0x6000], [R20.64], !P4 ;  /* 0x0600000014f17fae */ /* 0x0005e8000e101d50 */
[----:B------:R2:W-:Y:S07]  /*7180*/  LDGSTS.E.BYPASS.LTC128B.128 [R241+0x1000], [R4.64], !P2 ;  /* 0x0100000004f17fae */ /* 0x0005ee000d101d50 */
[----:B------:R2:W-:Y:S01]  /*7190*/  LDGSTS.E.BYPASS.LTC128B.128.ZFILL [R241+0x3000], [R30.64], P0 ;  /* 0x030000001ef17fae */ /* 0x0005e20008141d50 */
[----:B------:R-:W-:Y:S11]  /*71a0*/  ISETP.NE.U32.AND P0, PT, R205, RZ, PT ;  /* 0x000000ffcd00720c */ /* 0x000ff60003f05070 */
[----:B------:R-:W-:Y:S02]  /*71b0*/  @!UPT UIADD3 URZ, URZ, URZ, URZ ;  /* 0x0000003f3f3ff290 */ /* 0x000fe4000fffe03f */
[----:B------:R2:W-:Y:S01]  /*71c0*/  LDGSTS.E.BYPASS.LTC128B.128.ZFILL [R241+0x5000], [R28.64], P0 ;  /* 0x050000001cf17fae */ /* 0x0005e20008141d50 */
[----:B------:R-:W-:Y:S11]  /*71d0*/  ISETP.NE.U32.AND P0, PT, R204, RZ, PT ;  /* 0x000000ffcc00720c */ /* 0x000ff60003f05070 */
[----:B------:R-:W-:Y:S02]  /*71e0*/  @!UPT UIADD3 URZ, URZ, URZ, URZ ;  /* 0x0000003f3f3ff290 */ /* 0x000fe4000fffe03f */
[----:B------:R2:W-:Y:S02]  /*71f0*/  LDGSTS.E.BYPASS.LTC128B.128.ZFILL [R241+0x7000], [R22.64], P0 ;  /* 0x0700000016f17fae */ /* 0x0005e40008141d50 */
.L_x_987:
[C---:B--23--:R-:W-:Y:S01]  /*7200*/  HMMA.16816.F32 R4, R32.reuse, R8, RZ ;  /* 0x000000082004723c */ /* 0x04cfe200000018ff */
[----:B------:R-:W-:Y:S01]  /*7210*/  LDSM.16.M88.4 R192, [R218+0x8100] ;  /* 0x00810000dac0783b */ /* 0x000fe20000000200 */
[----:B------:R-:W-:Y:S06]  /*7220*/  UISETP.GT.AND UP0, UPT, UR21, UR7, UPT ;  /* 0x000000071500728c */ /* 0x000fec000bf04270 */
[C---:B------:R-:W-:Y:S01]  /*7230*/  HMMA.16816.F32 R8, R32.reuse, R10, RZ ;  /* 0x0000000a2008723c */ /* 0x040fe200000018ff */
[----:B------:R-:W0:Y:S01]  /*7240*/  LDGDEPBAR ;  /* 0x00000000000079af */ /* 0x000e220000000000 */
[----:B------:R-:W-:Y:S06]  /*7250*/  PLOP3.LUT P0, PT, PT, PT, UP0, 0x40, 0x0 ;  /* 0x000000000000781c */ /* 0x000fec0003f0e808 */
[C---:B----4-:R-:W-:Y:S01]  /*7260*/  HMMA.16816.F32 R12, R32.reuse, R16, RZ ;  /* 0x00000010200c723c */ /* 0x050fe200000018ff */
[----:B------:R-:W-:Y:S07]  /*7270*/  LDSM.16.M88.4 R196, [R218+0x8900] ;  /* 0x00890000dac4783b */ /* 0x000fee0000000200 */
[C---:B------:R-:W-:Y:S01]  /*7280*/  HMMA.16816.F32 R16, R32.reuse, R18, RZ ;  /* 0x000000122010723c */ /* 0x040fe200000018ff */
[----:B------:R-:W-:Y:S07]  /*7290*/  LDSM.16.M88.4 R200, [R217] ;  /* 0x00000000d9c8783b */ /* 0x000fee0000000200 */
[C---:B-1----:R-:W-:Y:S08]  /*72a0*/  HMMA.16816.F32 R20, R32.reuse, R24, RZ ;  /* 0x000000182014723c */ /* 0x042ff000000018ff */
[C---:B------:R-:W-:Y:S08]  /*72b0*/  HMMA.16816.F32 R24, R32.reuse, R26, RZ ;  /* 0x0000001a2018723c */ /* 0x040ff000000018ff */
[C---:B------:R-:W-:Y:S08]  /*72c0*/  HMMA.16816.F32 R28, R32.reuse, R136, RZ ;  /* 0x00000088201c723c */ /* 0x040ff000000018ff */
[----:B------:R-:W-:Y:S01]  /*72d0*/  HMMA.16816.F32 R32, R32, R138, RZ ;  /* 0x0000008a2020723c */ /* 0x000fe200000018ff */
        /* <DEDUP_REMOVED lines=11> */
[----:B------:R-:W-:Y:S01]  /*7390*/  HMMA.16816.F32 R32, R172, R190, R32 ;  /* 0x000000beac20723c */ /* 0x000fe20000001820 */
[----:B------:R-:W5:Y:S07]  /*73a0*/  LDSM.16.M88.4 R172, [R217+0x800] ;  /* 0x00080000d9ac783b */ /* 0x000f6e0000000200 */
[C---:B-1----:R-:W-:Y:S01]  /*73b0*/  HMMA.16816.F32 R4, R136.reuse, R192, R4 ;  /* 0x000000c08804723c */ /* 0x042fe20000001804 */
[----:B------:R-:W-:Y:S07]  /*73c0*/  LDSM.16.M88.4 R188, [R217+0x1800] ;  /* 0x00180000d9bc783b */ /* 0x000fee0000000200 */
        /* <DEDUP_REMOVED lines=10> */
[----:B------:R-:W2:Y:S07]  /*7470*/  LDSM.16.M88.4 R136, [R212+0xa900] ;  /* 0x00a90000d488783b */ /* 0x000eae0000000200 */
[C---:B----4-:R-:W-:Y:S01]  /*7480*/  HMMA.16816.F32 R4, R184.reuse, R200, R4 ;  /* 0x000000c8b804723c */ /* 0x050fe20000001804 */
[----:B------:R-:W3:Y:S07]  /*7490*/  LDSM.16.M88.4 R180, [R212+0xb100] ;  /* 0x00b10000d4b4783b */ /* 0x000eee0000000200 */
[C---:B------:R-:W-:Y:S01]  /*74a0*/  HMMA.16816.F32 R8, R184.reuse, R202, R8 ;  /* 0x000000cab808723c */ /* 0x040fe20000001808 */
[----:B------:R-:W4:Y:S07]  /*74b0*/  LDSM.16.M88.4 R200, [R212+0xb900] ;  /* 0x00b90000d4c8783b */ /* 0x000f2e0000000200 */
[C---:B-----5:R-:W-:Y:S08]  /*74c0*/  HMMA.16816.F32 R12, R184.reuse, R172, R12 ;  /* 0x000000acb80c723c */ /* 0x060ff0000000180c */
[C---:B------:R-:W-:Y:S01]  /*74d0*/  HMMA.16816.F32 R16, R184.reuse, R174, R16 ;  /* 0x000000aeb810723c */ /* 0x040fe20000001810 */
[----:B------:R-:W-:Y:S07]  /*74e0*/  LDSM.16.M88.4 R172, [R220+0x14100] ;  /* 0x01410000dcac783b */ /* 0x000fee0000000200 */
[C---:B-1----:R-:W-:Y:S08]  /*74f0*/  HMMA.16816.F32 R20, R184.reuse, R176, R20 ;  /* 0x000000b0b814723c */ /* 0x042ff00000001814 */
[C---:B------:R-:W-:Y:S01]  /*7500*/  HMMA.16816.F32 R24, R184.reuse, R178, R24 ;  /* 0x000000b2b818723c */ /* 0x040fe20000001818 */
[----:B------:R-:W1:Y:S07]  /*7510*/  LDSM.16.M88.4 R176, [R235] ;  /* 0x00000000ebb0783b */ /* 0x000e6e0000000200 */
[C---:B------:R-:W-:Y:S08]  /*7520*/  HMMA.16816.F32 R28, R184.reuse, R188, R28 ;  /* 0x000000bcb81c723c */ /* 0x040ff0000000181c */
[----:B------:R-:W-:Y:S01]  /*7530*/  HMMA.16816.F32 R32, R184, R190, R32 ;  /* 0x000000beb820723c */ /* 0x000fe20000001820 */
[----:B------:R-:W5:Y:S07]  /*7540*/  LDSM.16.M88.4 R184, [R234] ;  /* 0x00000000eab8783b */ /* 0x000f6e0000000200 */
[C---:B------:R-:W-:Y:S01]  /*7550*/  HMMA.16816.F32 R4, R192.reuse, R196, R4 ;  /* 0x000000c4c004723c */ /* 0x040fe20000001804 */
[----:B------:R-:W1:Y:S07]  /*7560*/  LDSM.16.M88.4 R188, [R233] ;  /* 0x00000000e9bc783b */ /* 0x000e6e0000000200 */
[C---:B------:R-:W-:Y:S01]  /*7570*/  HMMA.16816.F32 R8, R192.reuse, R198, R8 ;  /* 0x000000c6c008723c */ /* 0x040fe20000001808 */
[----:B------:R-:W1:Y:S07]  /*7580*/  LDSM.16.M88.4 R196, [R232] ;  /* 0x00000000e8c4783b */ /* 0x000e6e0000000200 */
[C---:B--2---:R-:W-:Y:S08]  /*7590*/  HMMA.16816.F32 R12, R192.reuse, R136, R12 ;  /* 0x00000088c00c723c */ /* 0x044ff0000000180c */
[C---:B------:R-:W-:Y:S01]  /*75a0*/  HMMA.16816.F32 R16, R192.reuse, R138, R16 ;  /* 0x0000008ac010723c */ /* 0x040fe20000001810 */
[----:B------:R-:W-:Y:S07]  /*75b0*/  LDSM.16.M88.4 R136, [R222+0x14100] ;  /* 0x01410000de88783b */ /* 0x000fee0000000200 */
[C---:B---3--:R-:W-:Y:S08]  /*75c0*/  HMMA.16816.F32 R20, R192.reuse, R180, R20 ;  /* 0x000000b4c014723c */ /* 0x048ff00000001814 */
[C---:B------:R-:W-:Y:S01]  /*75d0*/  HMMA.16816.F32 R24, R192.reuse, R182, R24 ;  /* 0x000000b6c018723c */ /* 0x040fe20000001818 */
[----:B------:R-:W2:Y:S07]  /*75e0*/  LDSM.16.M88.4 R180, [R218+0xa100] ;  /* 0x00a10000dab4783b */ /* 0x000eae0000000200 */
[C---:B----4-:R-:W-:Y:S08]  /*75f0*/  HMMA.16816.F32 R28, R192.reuse, R200, R28 ;  /* 0x000000c8c01c723c */ /* 0x050ff0000000181c */
[----:B------:R-:W-:Y:S01]  /*7600*/  HMMA.16816.F32 R32, R192, R202, R32 ;  /* 0x000000cac020723c */ /* 0x000fe20000001820 */
[----:B------:R-:W3:Y:S07]  /*7610*/  LDSM.16.M88.4 R192, [R218+0xa900] ;  /* 0x00a90000dac0783b */ /* 0x000eee0000000200 */
[C---:B-1----:R-:W-:Y:S01]  /*7620*/  HMMA.16816.F32 R4, R172.reuse, R176, R4 ;  /* 0x000000b0ac04723c */ /* 0x042fe20000001804 */
[----:B------:R-:W-:Y:S07]  /*7630*/  LDSM.16.M88.4 R200, [R217+0x3800] ;  /* 0x00380000d9c8783b */ /* 0x000fee0000000200 */
[C---:B------:R-:W-:Y:S01]  /*7640*/  HMMA.16816.F32 R8, R172.reuse, R178, R8 ;  /* 0x000000b2ac08723c */ /* 0x040fe20000001808 */
[----:B------:R-:W1:Y:S07]  /*7650*/  LDSM.16.M88.4 R176, [R218+0xb100] ;  /* 0x00b10000dab0783b */ /* 0x000e6e0000000200 */
[C---:B-----5:R-:W-:Y:S08]  /*7660*/  HMMA.16816.F32 R12, R172.reuse, R184, R12 ;  /* 0x000000b8ac0c723c */ /* 0x060ff0000000180c */
        /* <DEDUP_REMOVED lines=8> */
[C---:B--2---:R-:W-:Y:S01]  /*76f0*/  HMMA.16816.F32 R4, R136.reuse, R180, R4 ;  /* 0x000000b48804723c */ /* 0x044fe20000001804 */
[----:B------:R-:W-:Y:S07]  /*7700*/  LDSM.16.M88.4 R196, [R217+0x3000] ;  /* 0x00300000d9c4783b */ /* 0x000fee0000000200 */
[C---:B------:R-:W-:Y:S01]  /*7710*/  HMMA.16816.F32 R8, R136.reuse, R182, R8 ;  /* 0x000000b68808723c */ /* 0x040fe20000001808 */
[----:B------:R-:W2:Y:S07]  /*7720*/  LDSM.16.M88.4 R180, [R217+0x2800] ;  /* 0x00280000d9b4783b */ /* 0x000eae0000000200 */
[C---:B---3--:R-:W-:Y:S08]  /*7730*/  HMMA.16816.F32 R12, R136.reuse, R192, R12 ;  /* 0x000000c0880c723c */ /* 0x048ff0000000180c */
[C---:B------:R-:W-:Y:S01]  /*7740*/  HMMA.16816.F32 R16, R136.reuse, R194, R16 ;  /* 0x000000c28810723c */ /* 0x040fe20000001810 */
[----:B------:R-:W-:Y:S07]  /*7750*/  LDSM.16.M88.4 R192, [R220+0x18100] ;  /* 0x01810000dcc0783b */ /* 0x000fee0000000200 */
[C---:B-1----:R-:W-:Y:S08]  /*7760*/  HMMA.16816.F32 R20, R136.reuse, R176, R20 ;  /* 0x000000b08814723c */ /* 0x042ff00000001814 */
[C---:B------:R-:W-:Y:S01]  /*7770*/  HMMA.16816.F32 R24, R136.reuse, R178, R24 ;  /* 0x000000b28818723c */ /* 0x040fe20000001818 */
[----:B------:R-:W-:Y:S07]  /*7780*/  LDSM.16.M88.4 R176, [R212+0xc100] ;  /* 0x00c10000d4b0783b */ /* 0x000fee0000000200 */
[C---:B----4-:R-:W-:Y:S08]  /*7790*/  HMMA.16816.F32 R28, R136.reuse, R184, R28 ;  /* 0x000000b8881c723c */ /* 0x050ff0000000181c */
[----:B------:R-:W-:Y:S01]  /*77a0*/  HMMA.16816.F32 R32, R136, R186, R32 ;  /* 0x000000ba8820723c */ /* 0x000fe20000001820 */
[----:B------:R-:W1:Y:S07]  /*77b0*/  LDSM.16.M88.4 R136, [R219+0x18100] ;  /* 0x01810000db88783b */ /* 0x000e6e0000000200 */
[C---:B-----5:R-:W-:Y:S01]  /*77c0*/  HMMA.16816.F32 R4, R172.reuse, R188, R4 ;  /* 0x000000bcac04723c */ /* 0x060fe20000001804 */
[----:B------:R-:W3:Y:S07]  /*77d0*/  LDSM.16.M88.4 R184, [R212+0xc900] ;  /* 0x00c90000d4b8783b */ /* 0x000eee0000000200 */
[C---:B------:R-:W-:Y:S01]  /*77e0*/  HMMA.16816.F32 R8, R172.reuse, R190, R8 ;  /* 0x000000beac08723c */ /* 0x040fe20000001808 */
[----:B------:R-:W-:Y:S07]  /*77f0*/  LDSM.16.M88.4 R188, [R212+0xd900] ;  /* 0x00d90000d4bc783b */ /* 0x000fee0000000200 */
[C---:B--2---:R-:W-:Y:S08]  /*7800*/  HMMA.16816.F32 R12, R172.reuse, R180, R12 ;  /* 0x000000b4ac0c723c */ /* 0x044ff0000000180c */
[C---:B------:R-:W-:Y:S01]  /*7810*/  HMMA.16816.F32 R16, R172.reuse, R182, R16 ;  /* 0x000000b6ac10723c */ /* 0x040fe20000001810 */
[----:B------:R-:W2:Y:S07]  /*7820*/  LDSM.16.M88.4 R180, [R212+0xd100] ;  /* 0x00d10000d4b4783b */ /* 0x000eae0000000200 */
[C---:B------:R-:W-:Y:S08]  /*7830*/  HMMA.16816.F32 R20, R172.reuse, R196, R20 ;  /* 0x000000c4ac14723c */ /* 0x040ff00000001814 */
[C---:B------:R-:W-:Y:S01]  /*7840*/  HMMA.16816.F32 R24, R172.reuse, R198, R24 ;  /* 0x000000c6ac18723c */ /* 0x040fe20000001818 */
[----:B------:R-:W4:Y:S07]  /*7850*/  LDSM.16.M88.4 R196, [R231] ;  /* 0x00000000e7c4783b */ /* 0x000f2e0000000200 */
[C---:B------:R-:W-:Y:S08]  /*7860*/  HMMA.16816.F32 R28, R172.reuse, R200, R28 ;  /* 0x000000c8ac1c723c */ /* 0x040ff0000000181c */
[----:B------:R-:W-:Y:S01]  /*7870*/  HMMA.16816.F32 R32, R172, R202, R32 ;  /* 0x000000caac20723c */ /* 0x000fe20000001820 */
[----:B------:R-:W5:Y:S07]  /*7880*/  LDSM.16.M88.4 R172, [R230] ;  /* 0x00000000e6ac783b */ /* 0x000f6e0000000200 */
[C---:B-1----:R-:W-:Y:S01]  /*7890*/  HMMA.16816.F32 R4, R136.reuse, R176, R4 ;  /* 0x000000b08804723c */ /* 0x042fe20000001804 */
[----:B------:R-:W-:Y:S07]  /*78a0*/  LDSM.16.M88.4 R200, [R228] ;  /* 0x00000000e4c8783b */ /* 0x000fee0000000200 */
[C---:B------:R-:W-:Y:S01]  /*78b0*/  HMMA.16816.F32 R8, R136.reuse, R178, R8 ;  /* 0x000000b28808723c */ /* 0x040fe20000001808 */
[----:B------:R-:W1:Y:S07]  /*78c0*/  LDSM.16.M88.4 R176, [R229] ;  /* 0x00000000e5b0783b */ /* 0x000e6e0000000200 */
[C---:B---3--:R-:W-:Y:S08]  /*78d0*/  HMMA.16816.F32 R12, R136.reuse, R184, R12 ;  /* 0x000000b8880c723c */ /* 0x048ff0000000180c */
[C---:B------:R-:W-:Y:S01]  /*78e0*/  HMMA.16816.F32 R16, R136.reuse, R186, R16 ;  /* 0x000000ba8810723c */ /* 0x040fe20000001810 */
[----:B------:R-:W-:Y:S07]  /*78f0*/  LDSM.16.M88.4 R184, [R218+0xc900] ;  /* 0x00c90000dab8783b */ /* 0x000fee0000000200 */
[C---:B--2---:R-:W-:Y:S08]  /*7900*/  HMMA.16816.F32 R20, R136.reuse, R180, R20 ;  /* 0x000000b48814723c */ /* 0x044ff00000001814 */
[C---:B------:R-:W-:Y:S01]  /*7910*/  HMMA.16816.F32 R24, R136.reuse, R182, R24 ;  /* 0x000000b68818723c */ /* 0x040fe20000001818 */
[----:B------:R-:W-:Y:S07]  /*7920*/  LDSM.16.M88.4 R180, [R218+0xc100] ;  /* 0x00c10000dab4783b */ /* 0x000fee0000000200 */
[C---:B------:R-:W-:Y:S08]  /*7930*/  HMMA.16816.F32 R28, R136.reuse, R188, R28 ;  /* 0x000000bc881c723c */ /* 0x040ff0000000181c */
        /* <DEDUP_REMOVED lines=11> */
[----:B------:R-:W1:Y:S07]  /*79f0*/  LDSM.16.M88.4 R176, [R217+0x4000] ;  /* 0x00400000d9b0783b */ /* 0x000e6e0000000200 */
[C---:B------:R-:W-:Y:S08]  /*7a00*/  HMMA.16816.F32 R28, R192.reuse, R200, R28 ;  /* 0x000000c8c01c723c */ /* 0x040ff0000000181c */
[----:B------:R-:W-:Y:S01]  /*7a10*/  HMMA.16816.F32 R32, R192, R202, R32 ;  /* 0x000000cac020723c */ /* 0x000fe20000001820 */
[----:B------:R-:W5:Y:S07]  /*7a20*/  LDSM.16.M88.4 R192, [R217+0x4800] ;  /* 0x00480000d9c0783b */ /* 0x000f6e0000000200 */
[C---:B--2---:R-:W-:Y:S01]  /*7a30*/  HMMA.16816.F32 R4, R136.reuse, R180, R4 ;  /* 0x000000b48804723c */ /* 0x044fe20000001804 */
[----:B------:R-:W-:Y:S07]  /*7a40*/  LDSM.16.M88.4 R200, [R212+0xe100] ;  /* 0x00e10000d4c8783b */ /* 0x000fee0000000200 */
[C---:B------:R-:W-:Y:S01]  /*7a50*/  HMMA.16816.F32 R8, R136.reuse, R182, R8 ;  /* 0x000000b68808723c */ /* 0x040fe20000001808 */
[----:B------:R-:W2:Y:S07]  /*7a60*/  LDSM.16.M88.4 R180, [R217+0x5000] ;  /* 0x00500000d9b4783b */ /* 0x000eae0000000200 */
[C---:B------:R-:W-:Y:S08]  /*7a70*/  HMMA.16816.F32 R12, R136.reuse, R184, R12 ;  /* 0x000000b8880c723c */ /* 0x040ff0000000180c */
[C---:B------:R-:W-:Y:S01]  /*7a80*/  HMMA.16816.F32 R16, R136.reuse, R186, R16 ;  /* 0x000000ba8810723c */ /* 0x040fe20000001810 */
[----:B------:R-:W2:Y:S07]  /*7a90*/  LDSM.16.M88.4 R184, [R217+0x5800] ;  /* 0x00580000d9b8783b */ /* 0x000eae0000000200 */
[C---:B---3--:R-:W-:Y:S08]  /*7aa0*/  HMMA.16816.F32 R20, R136.reuse, R188, R20 ;  /* 0x000000bc8814723c */ /* 0x048ff00000001814 */
[C---:B------:R-:W-:Y:S01]  /*7ab0*/  HMMA.16816.F32 R24, R136.reuse, R190, R24 ;  /* 0x000000be8818723c */ /* 0x040fe20000001818 */
[----:B------:R-:W3:Y:S07]  /*7ac0*/  LDSM.16.M88.4 R188, [R219+0x1c100] ;  /* 0x01c10000dbbc783b */ /* 0x000eee0000000200 */
[C---:B----4-:R-:W-:Y:S08]  /*7ad0*/  HMMA.16816.F32 R28, R136.reuse, R196, R28 ;  /* 0x000000c4881c723c */ /* 0x050ff0000000181c */
[----:B------:R-:W-:Y:S01]  /*7ae0*/  HMMA.16816.F32 R32, R136, R198, R32 ;  /* 0x000000c68820723c */ /* 0x000fe20000001820 */
[----:B------:R-:W4:Y:S07]  /*7af0*/  LDSM.16.M88.4 R136, [R212+0xe900] ;  /* 0x00e90000d488783b */ /* 0x000f2e0000000200 */
[C---:B-1----:R-:W-:Y:S01]  /*7b00*/  HMMA.16816.F32 R4, R172.reuse, R176, R4 ;  /* 0x000000b0ac04723c */ /* 0x042fe20000001804 */
[----:B------:R-:W-:Y:S07]  /*7b10*/  LDSM.16.M88.4 R196, [R225] ;  /* 0x00000000e1c4783b */ /* 0x000fee0000000200 */
[C---:B------:R-:W-:Y:S01]  /*7b20*/  HMMA.16816.F32 R8, R172.reuse, R178, R8 ;  /* 0x000000b2ac08723c */ /* 0x040fe20000001808 */
[----:B------:R-:W1:Y:S07]  /*7b30*/  LDSM.16.M88.4 R176, [R212+0xf100] ;  /* 0x00f10000d4b0783b */ /* 0x000e6e0000000200 */
[C---:B-----5:R-:W-:Y:S08]  /*7b40*/  HMMA.16816.F32 R12, R172.reuse, R192, R12 ;  /* 0x000000c0ac0c723c */ /* 0x060ff0000000180c */
[C---:B------:R-:W-:Y:S01]  /*7b50*/  HMMA.16816.F32 R16, R172.reuse, R194, R16 ;  /* 0x000000c2ac10723c */ /* 0x040fe20000001810 */
[----:B------:R-:W5:Y:S07]  /*7b60*/  LDSM.16.M88.4 R192, [R212+0xf900] ;  /* 0x00f90000d4c0783b */ /* 0x000f6e0000000200 */
[C---:B--2---:R-:W-:Y:S08]  /*7b70*/  HMMA.16816.F32 R20, R172.reuse, R180, R20 ;  /* 0x000000b4ac14723c */ /* 0x044ff00000001814 */
[C---:B------:R-:W-:Y:S01]  /*7b80*/  HMMA.16816.F32 R24, R172.reuse, R182, R24 ;  /* 0x000000b6ac18723c */ /* 0x040fe20000001818 */
[----:B------:R-:W-:Y:S07]  /*7b90*/  LDSM.16.M88.4 R180, [R227] ;  /* 0x00000000e3b4783b */ /* 0x000fee0000000200 */
[C---:B------:R-:W-:Y:S08]  /*7ba0*/  HMMA.16816.F32 R28, R172.reuse, R184, R28 ;  /* 0x000000b8ac1c723c */ /* 0x040ff0000000181c */
[----:B------:R-:W-:Y:S01]  /*7bb0*/  HMMA.16816.F32 R32, R172, R186, R32 ;  /* 0x000000baac20723c */ /* 0x000fe20000001820 */
[----:B------:R-:W2:Y:S07]  /*7bc0*/  LDSM.16.M88.4 R172, [R220+0x1c100] ;  /* 0x01c10000dcac783b */ /* 0x000eae0000000200 */
[C---:B---3--:R-:W-:Y:S01]  /*7bd0*/  HMMA.16816.F32 R4, R188.reuse, R200, R4 ;  /* 0x000000c8bc04723c */ /* 0x048fe20000001804 */
[----:B------:R-:W3:Y:S07]  /*7be0*/  LDSM.16.M88.4 R184, [R226] ;  /* 0x00000000e2b8783b */ /* 0x000eee0000000200 */
[C---:B------:R-:W-:Y:S01]  /*7bf0*/  HMMA.16816.F32 R8, R188.reuse, R202, R8 ;  /* 0x000000cabc08723c */ /* 0x040fe20000001808 */
[----:B------:R-:W2:Y:S07]  /*7c00*/  LDSM.16.M88.4 R200, [R224] ;  /* 0x00000000e0c8783b */ /* 0x000eae0000000200 */
[C---:B----4-:R-:W-:Y:S08]  /*7c10*/  HMMA.16816.F32 R12, R188.reuse, R136, R12 ;  /* 0x00000088bc0c723c */ /* 0x050ff0000000180c */
[C---:B------:R-:W-:Y:S01]  /*7c20*/  HMMA.16816.F32 R16, R188.reuse, R138, R16 ;  /* 0x0000008abc10723c */ /* 0x040fe20000001810 */
[----:B------:R-:W-:Y:S07]  /*7c30*/  LDSM.16.M88.4 R136, [R222+0x1c100] ;  /* 0x01c10000de88783b */ /* 0x000fee0000000200 */
[C---:B-1----:R-:W-:Y:S08]  /*7c40*/  HMMA.16816.F32 R20, R188.reuse, R176, R20 ;  /* 0x000000b0bc14723c */ /* 0x042ff00000001814 */
[C---:B------:R-:W-:Y:S01]  /*7c50*/  HMMA.16816.F32 R24, R188.reuse, R178, R24 ;  /* 0x000000b2bc18723c */ /* 0x040fe20000001818 */
[----:B------:R-:W1:Y:S07]  /*7c60*/  LDSM.16.M88.4 R176, [R218+0xe100] ;  /* 0x00e10000dab0783b */ /* 0x000e6e0000000200 */
[C---:B-----5:R-:W-:Y:S08]  /*7c70*/  HMMA.16816.F32 R28, R188.reuse, R192, R28 ;  /* 0x000000c0bc1c723c */ /* 0x060ff0000000181c */
[----:B------:R-:W-:Y:S01]  /*7c80*/  HMMA.16816.F32 R32, R188, R194, R32 ;  /* 0x000000c2bc20723c */ /* 0x000fe20000001820 */
[----:B------:R-:W-:Y:S07]  /*7c90*/  LDSM.16.M88.4 R188, [R218+0xf900] ;  /* 0x00f90000dabc783b */ /* 0x000fee0000000200 */
[C---:B--2---:R-:W-:Y:S01]  /*7ca0*/  HMMA.16816.F32 R4, R172.reuse, R180, R4 ;  /* 0x000000b4ac04723c */ /* 0x044fe20000001804 */
[----:B------:R-:W-:Y:S07]  /*7cb0*/  LDSM.16.M88.4 R192, [R221+0x1c100] ;  /* 0x01c10000ddc0783b */ /* 0x000fee0000000200 */
[C---:B------:R-:W-:Y:S01]  /*7cc0*/  HMMA.16816.F32 R8, R172.reuse, R182, R8 ;  /* 0x000000b6ac08723c */ /* 0x040fe20000001808 */
[----:B------:R-:W2:Y:S07]  /*7cd0*/  LDSM.16.M88.4 R180, [R218+0xe900] ;  /* 0x00e90000dab4783b */ /* 0x000eae0000000200 */
[C---:B---3--:R-:W-:Y:S08]  /*7ce0*/  HMMA.16816.F32 R12, R172.reuse, R184, R12 ;  /* 0x000000b8ac0c723c */ /* 0x048ff0000000180c */
[C---:B------:R-:W-:Y:S01]  /*7cf0*/  HMMA.16816.F32 R16, R172.reuse, R186, R16 ;  /* 0x000000baac10723c */ /* 0x040fe20000001810 */
[----:B------:R-:W3:Y:S07]  /*7d00*/  LDSM.16.M88.4 R184, [R218+0xf100] ;  /* 0x00f10000dab8783b */ /* 0x000eee0000000200 */
[C---:B------:R-:W-:Y:S08]  /*7d10*/  HMMA.16816.F32 R20, R172.reuse, R196, R20 ;  /* 0x000000c4ac14723c */ /* 0x040ff00000001814 */
[C---:B------:R-:W-:Y:S01]  /*7d20*/  HMMA.16816.F32 R24, R172.reuse, R198, R24 ;  /* 0x000000c6ac18723c */ /* 0x040fe20000001818 */
[----:B------:R-:W4:Y:S07]  /*7d30*/  LDSM.16.M88.4 R196, [R217+0x6000] ;  /* 0x00600000d9c4783b */ /* 0x000f2e0000000200 */
[C---:B------:R-:W-:Y:S08]  /*7d40*/  HMMA.16816.F32 R28, R172.reuse, R200, R28 ;  /* 0x000000c8ac1c723c */ /* 0x040ff0000000181c */
[----:B------:R-:W-:Y:S08]  /*7d50*/  HMMA.16816.F32 R32, R172, R202, R32 ;  /* 0x000000caac20723c */ /* 0x000ff00000001820 */
[C---:B-1----:R-:W-:Y:S08]  /*7d60*/  HMMA.16816.F32 R4, R136.reuse, R176, R4 ;  /* 0x000000b08804723c */ /* 0x042ff00000001804 */
[C---:B------:R-:W-:Y:S08]  /*7d70*/  HMMA.16816.F32 R8, R136.reuse, R178, R8 ;  /* 0x000000b28808723c */ /* 0x040ff00000001808 */
[C---:B--2---:R-:W-:Y:S08]  /*7d80*/  HMMA.16816.F32 R12, R136.reuse, R180, R12 ;  /* 0x000000b4880c723c */ /* 0x044ff0000000180c */
[C---:B------:R-:W-:Y:S08]  /*7d90*/  HMMA.16816.F32 R16, R136.reuse, R182, R16 ;  /* 0x000000b68810723c */ /* 0x040ff00000001810 */
[C---:B---3--:R-:W-:Y:S08]  /*7da0*/  HMMA.16816.F32 R20, R136.reuse, R184, R20 ;  /* 0x000000b88814723c */ /* 0x048ff00000001814 */
[C---:B------:R-:W-:Y:S08]  /*7db0*/  HMMA.16816.F32 R24, R136.reuse, R186, R24 ;  /* 0x000000ba8818723c */ /* 0x040ff00000001818 */
[C---:B------:R-:W-:Y:S08]  /*7dc0*/  HMMA.16816.F32 R28, R136.reuse, R188, R28 ;  /* 0x000000bc881c723c */ /* 0x040ff0000000181c */
[----:B------:R-:W-:Y:S01]  /*7dd0*/  HMMA.16816.F32 R32, R136, R190, R32 ;  /* 0x000000be8820723c */ /* 0x000fe20000001820 */
[----:B------:R-:W1:Y:S07]  /*7de0*/  LDSM.16.M88.4 R136, [R217+0x6800] ;  /* 0x00680000d988783b */ /* 0x000e6e0000000200 */
[C---:B----4-:R-:W-:Y:S08]  /*7df0*/  HMMA.16816.F32 R4, R192.reuse, R196, R4 ;  /* 0x000000c4c004723c */ /* 0x050ff00000001804 */
        /* <DEDUP_REMOVED lines=16> */
[----:B------:R-:W-:Y:S02]  /*7f00*/  FMUL.FTZ R12, R12, c[0x0][0x320] ;  /* 0x0000c8000c0c7a20 */ /* 0x000fe40000410000 */
[----:B------:R-:W-:Y:S02]  /*7f10*/  FMUL.FTZ R13, R13, c[0x0][0x320] ;  /* 0x0000c8000d0d7a20 */ /* 0x000fe40000410000 */
[----:B------:R-:W-:Y:S02]  /*7f20*/  FMUL.FTZ R14, R14, c[0x0][0x320] ;  /* 0x0000c8000e0e7a20 */ /* 0x000fe40000410000 */
[----:B------:R-:W-:Y:S02]  /*7f30*/  FMUL.FTZ R15, R15, c[0x0][0x320] ;  /* 0x0000c8000f0f7a20 */ /* 0x000fe40000410000 */
[----:B------:R-:W-:Y:S01]  /*7f40*/  FMUL.FTZ R16, R16, c[0x0][0x320] ;  /* 0x0000c80010107a20 */ /* 0x000fe20000410000 */
[----:B------:R-:W1:Y:S01]  /*7f50*/  MUFU.TANH R181, R8 ;  /* 0x0000000800b57308 */ /* 0x000e620000002400 */
[----:B------:R-:W-:Y:S02]  /*7f60*/  FMUL.FTZ R17, R17, c[0x0][0x320] ;  /* 0x0000c80011117a20 */ /* 0x000fe40000410000 */
[----:B------:R-:W-:Y:S02]  /*7f70*/  FMUL.FTZ R18, R18, c[0x0][0x320] ;  /* 0x0000c80012127a20 */ /* 0x000fe40000410000 */
[----:B------:R-:W-:Y:S05]  /*7f80*/  FMUL.FTZ R19, R19, c[0x0][0x320] ;  /* 0x0000c80013137a20 */ /* 0x000fea0000410000 */
[----:B------:R-:W1:Y:S01]  /*7f90*/  MUFU.TANH R178, R9 ;  /* 0x0000000900b27308 */ /* 0x000e620000002400 */
[----:B----4-:R-:W4:Y:S09]  /*7fa0*/  LDSM.16.M88.4 R4, [R217+0x7000] ;  /* 0x00700000d904783b */ /* 0x010f320000000200 */
[----:B------:R-:W1:Y:S10]  /*7fb0*/  MUFU.TANH R185, R10 ;  /* 0x0000000a00b97308 */ /* 0x000e740000002400 */
[----:B------:R5:W1:Y:S10]  /*7fc0*/  MUFU.TANH R184, R11 ;  /* 0x0000000b00b87308 */ /* 0x000a740000002400 */
[----:B------:R-:W1:Y:S10]  /*7fd0*/  MUFU.TANH R175, R12 ;  /* 0x0000000c00af7308 */ /* 0x000e740000002400 */
[----:B------:R-:W1:Y:S01]  /*7fe0*/  MUFU.TANH R174, R13 ;  /* 0x0000000d00ae7308 */ /* 0x000e620000002400 */
[----:B-----5:R-:W5:Y:S01]  /*7ff0*/  LDSM.16.M88.4 R8, [R217+0x7800] ;  /* 0x00780000d908783b */ /* 0x020f620000000200 */
[----:B------:R-:W-:Y:S04]  /*8000*/  DEPBAR.LE SB0, 0x0 ;  /* 0x000080000000791a */ /* 0x000fe80000000000 */
[C---:B----4-:R-:W-:Y:S04]  /*8010*/  HMMA.16816.F32 R20, R192.reuse, R4, R20 ;  /* 0x00000004c014723c */ /* 0x050fe80000001814 */
[----:B------:R-:W4:Y:S01]  /*8020*/  MUFU.TANH R180, R14 ;  /* 0x0000000e00b47308 */ /* 0x000f220000002400 */
[----:B------:R-:W-:Y:S03]  /*8030*/  BAR.SYNC.DEFER_BLOCKING 0x0 ;  /* 0x0000000000007b1d */ /* 0x000fe60000010000 */
[C---:B------:R-:W-:Y:S06]  /*8040*/  HMMA.16816.F32 R24, R192.reuse, R6, R24 ;  /* 0x00000006c018723c */ /* 0x040fec0000001818 */
[----:B------:R-:W1:Y:S10]  /*8050*/  MUFU.TANH R179, R15 ;  /* 0x0000000f00b37308 */ /* 0x000e740000002400 */
[----:B------:R-:W1:Y:S01]  /*8060*/  MUFU.TANH R173, R16 ;  /* 0x0000001000ad7308 */ /* 0x000e620000002400 */
[----:B------:R-:W-:Y:S02]  /*8070*/  FMUL.FTZ R20, R20, c[0x0][0x320] ;  /* 0x0000c80014147a20 */ /* 0x000fe40000410000 */
[----:B------:R-:W-:Y:S02]  /*8080*/  FMUL.FTZ R21, R21, c[0x0][0x320] ;  /* 0x0000c80015157a20 */ /* 0x000fe40000410000 */
[----:B------:R-:W-:Y:S02]  /*8090*/  FMUL.FTZ R22, R22, c[0x0][0x320] ;  /* 0x0000c80016167a20 */ /* 0x000fe40000410000 */
[----:B------:R-:W-:Y:S03]  /*80a0*/  FMUL.FTZ R23, R23, c[0x0][0x320] ;  /* 0x0000c80017177a20 */ /* 0x000fe60000410000 */
[----:B------:R-:W1:Y:S01]  /*80b0*/  MUFU.TANH R136, R20 ;  /* 0x0000001400887308 */ /* 0x000e620000002400 */
[----:B------:R-:W-:Y:S02]  /*80c0*/  FMUL.FTZ R24, R24, c[0x0][0x320] ;  /* 0x0000c80018187a20 */ /* 0x000fe40000410000 */
[----:B------:R-:W-:Y:S01]  /*80d0*/  FMUL.FTZ R27, R27, c[0x0][0x320] ;  /* 0x0000c8001b1b7a20 */ /* 0x000fe20000410000 */
[C---:B-----5:R-:W-:Y:S03]  /*80e0*/  HMMA.16816.F32 R28, R192.reuse, R8, R28 ;  /* 0x00000008c01c723c */ /* 0x060fe6000000181c */
[----:B------:R-:W-:Y:S03]  /*80f0*/  FMUL.FTZ R26, R26, c[0x0][0x320] ;  /* 0x0000c8001a1a7a20 */ /* 0x000fe60000410000 */
[----:B------:R5:W1:Y:S02]  /*8100*/  MUFU.TANH R135, R21 ;  /* 0x0000001500877308 */ /* 0x000a640000002400 */
[----:B------:R-:W-:Y:S08]  /*8110*/  HMMA.16816.F32 R32, R192, R10, R32 ;  /* 0x0000000ac020723c */ /* 0x000ff00000001820 */
[----:B------:R1:W1:Y:S10]  /*8120*/  MUFU.TANH R139, R22 ;  /* 0x00000016008b7308 */ /* 0x0002740000002400 */
[----:B------:R2:W2:Y:S06]  /*8130*/  MUFU.TANH R172, R23 ;  /* 0x0000001700ac7308 */ /* 0x0004ac0000002400 */
[----:B-----5:R-:W-:Y:S02]  /*8140*/  FMUL.FTZ R21, R32, c[0x0][0x320] ;  /* 0x0000c80020157a20 */ /* 0x020fe40000410000 */
[----:B------:R-:W-:Y:S02]  /*8150*/  FMUL.FTZ R20, R33, c[0x0][0x320] ;  /* 0x0000c80021147a20 */ /* 0x000fe40000410000 */
[----:B------:R5:W3:Y:S01]  /*8160*/  MUFU.TANH R132, R24 ;  /* 0x0000001800847308 */ /* 0x000ae20000002400 */
[----:B-1----:R-:W-:Y:S02]  /*8170*/  FMUL.FTZ R22, R29, c[0x0][0x320] ;  /* 0x0000c8001d167a20 */ /* 0x002fe40000410000 */
[----:B------:R-:W-:Y:S07]  /*8180*/  FMUL.FTZ R29, R35, c[0x0][0x320] ;  /* 0x0000c800231d7a20 */ /* 0x000fee0000410000 */
[----:B------:R1:W1:Y:S01]  /*8190*/  MUFU.TANH R138, R27 ;  /* 0x0000001b008a7308 */ /* 0x0002620000002400 */
[----:B--2---:R-:W-:Y:S02]  /*81a0*/  FMUL.FTZ R23, R28, c[0x0][0x320] ;  /* 0x0000c8001c177a20 */ /* 0x004fe40000410000 */
[----:B------:R-:W-:Y:S07]  /*81b0*/  FMUL.FTZ R28, R34, c[0x0][0x320] ;  /* 0x0000c800221c7a20 */ /* 0x000fee0000410000 */
[----:B------:R2:W2:Y:S01]  /*81c0*/  MUFU.TANH R137, R17 ;  /* 0x0000001100897308 */ /* 0x0004a20000002400 */
[----:B-----5:R-:W-:Y:S02]  /*81d0*/  FMUL.FTZ R24, R25, c[0x0][0x320] ;  /* 0x0000c80019187a20 */ /* 0x020fe40000410000 */
[----:B------:R-:W-:Y:S07]  /*81e0*/  FMUL.FTZ R25, R30, c[0x0][0x320] ;  /* 0x0000c8001e197a20 */ /* 0x000fee0000410000 */
[----:B------:R2:W2:Y:S01]  /*81f0*/  MUFU.TANH R177, R18 ;  /* 0x0000001200b17308 */ /* 0x0004a20000002400 */
[----:B-1----:R-:W-:Y:S09]  /*8200*/  FMUL.FTZ R27, R31, c[0x0][0x320] ;  /* 0x0000c8001f1b7a20 */ /* 0x002ff20000410000 */
[----:B------:R1:W1:Y:S10]  /*8210*/  MUFU.TANH R176, R19 ;  /* 0x0000001300b07308 */ /* 0x0002740000002400 */
        /* <DEDUP_REMOVED lines=11> */
[----:B--234-:R-:W-:Y:S01]  /*82d0*/  IADD3 R18, -R211, 0x10, RZ ;  /* 0x00000010d3127810 */ /* 0x01cfe20007ffe1ff */
[----:B------:R-:W-:Y:S01]  /*82e0*/  ULEA UR5, UR21, UR10, 0x6 ;  /* 0x0000000a15057291 */ /* 0x000fe2000f8e303f */
[----:B------:R-:W-:Y:S01]  /*82f0*/  IADD3 R16, -R205, 0x10, RZ ;  /* 0x00000010cd107810 */ /* 0x000fe20007ffe1ff */
[----:B------:R-:W-:Y:S01]  /*8300*/  IMAD.MOV.U32 R240, RZ, RZ, RZ ;  /* 0x000000fffff07224 */ /* 0x000fe200078e00ff */
[----:B------:R-:W-:Y:S02]  /*8310*/  LOP3.LUT R18, R18, 0xf, RZ, 0xc0, !PT ;  /* 0x0000000f12127812 */ /* 0x000fe400078ec0ff */
[----:B------:R-:W-:Y:S01]  /*8320*/  LOP3.LUT R16, R16, 0xf, RZ, 0xc0, !PT ;  /* 0x0000000f10107812 */ /* 0x000fe200078ec0ff */
[----:B------:R-:W-:Y:S01]  /*8330*/  IMAD.U32 R2, RZ, RZ, UR5 ;  /* 0x00000005ff027e24 */ /* 0x000fe2000f8e00ff */
[----:B------:R-:W-:Y:S02]  /*8340*/  IADD3 R14, -R204, 0x10, RZ ;  /* 0x00000010cc0e7810 */ /* 0x000fe40007ffe1ff */
[----:B------:R-:W-:Y:S02]  /*8350*/  SHF.L.U64.HI R6, R250, 0x1, R244 ;  /* 0x00000001fa067819 */ /* 0x000fe400000102f4 */
[----:B------:R-:W-:Y:S02]  /*8360*/  IADD3 R2, R2, -0x40, R251 ;  /* 0xffffffc002027810 */ /* 0x000fe40007ffe0fb */
[----:B------:R-:W-:Y:S03]  /*8370*/  LOP3.LUT R14, R14, 0xf, RZ, 0xc0, !PT ;  /* 0x0000000f0e0e7812 */ /* 0x000fe600078ec0ff */
        /* <DEDUP_REMOVED lines=8> */
[----:B------:R-:W-:Y:S03]  /*8400*/  @!P1 LEA.HI.X R5, R3, c[0x0][0x2a4], R5, 0x2, P0 ;  /* 0x0000a90003059a11 */ /* 0x000fe600000f1405 */
[----:B------:R-:W-:Y:S01]  /*8410*/  IMAD.WIDE.U32 R2, R242, c[0x0][0x1e0], RZ ;  /* 0x00007800f2027a25 */ /* 0x000fe200078e00ff */
[----:B------:R-:W-:Y:S01]  /*8420*/  SHF.R.S32.HI R0, RZ, 0x1f, R242 ;  /* 0x0000001fff007819 */ /* 0x000fe200000114f2 */
[----:B------:R2:W3:Y:S04]  /*8430*/  @!P1 LDG.E R240, [R4.64] ;  /* 0x0000001004f09981 */ /* 0x0004e8000c1e1900 */
[----:B------:R-:W-:Y:S04]  /*8440*/  IMAD R0, R0, c[0x0][0x1e0], RZ ;  /* 0x0000780000007a24 */ /* 0x000fe800078e02ff */
[----:B------:R-:W-:Y:S04]  /*8450*/  IMAD R0, R242, c[0x0][0x1e4], R0 ;  /* 0x00007900f2007a24 */ /* 0x000fe800078e0200 */
[----:B------:R-:W-:Y:S02]  /*8460*/  IMAD.IADD R3, R3, 0x1, R0 ;  /* 0x0000000103037824 */ /* 0x000fe400078e0200 */
[----:B--2---:R-:W-:Y:S01]  /*8470*/  IMAD.SHL.U32 R5, R250, 0x2, RZ ;  /* 0x00000002fa057824 */ /* 0x004fe200078e00ff */
[----:B---3--:R-:W-:Y:S01]  /*8480*/  SHF.R.S32.HI R4, RZ, 0x1f, R240 ;  /* 0x0000001fff047819 */ /* 0x008fe200000114f0 */
[----:B------:R-:W-:Y:S04]  /*8490*/  IMAD.WIDE.U32 R2, R240, c[0x0][0x1f0], R2 ;  /* 0x00007c00f0027a25 */ /* 0x000fe800078e0002 */
[----:B------:R-:W-:Y:S01]  /*84a0*/  IMAD R4, R4, c[0x0][0x1f0], RZ ;  /* 0x00007c0004047a24 */ /* 0x000fe200078e02ff */
[----:B------:R-:W-:Y:S03]  /*84b0*/  IADD3 R0, P0, R2, UR22, RZ ;  /* 0x0000001602007c10 */ /* 0x000fe6000ff1e0ff */
[----:B------:R-:W-:Y:S05]  /*84c0*/  IMAD R4, R240, c[0x0][0x1f4], R4 ;  /* 0x00007d00f0047a24 */ /* 0x000fea00078e0204 */
[----:B------:R-:W-:Y:S02]  /*84d0*/  IADD3.X R4, R3, UR18, R4, P0, !PT ;  /* 0x0000001203047c10 */ /* 0x000fe400087fe404 */
[C---:B------:R-:W-:Y:S04]  /*84e0*/  LEA R3, P0, R0.reuse, c[0x0][0x1c8], 0x1 ;  /* 0x0000720000037a11 */ /* 0x040fe800078008ff */
[----:B------:R-:W-:Y:S02]  /*84f0*/  LEA.HI.X R4, R0, c[0x0][0x1cc], R4, 0x1, P0 ;  /* 0x0000730000047a11 */ /* 0x000fe400000f0c04 */
[----:B------:R-:W2:Y:S04]  /*8500*/  SHFL.IDX PT, R0, R3, 0x1, 0x181f ;  /* 0x00381f0003007f89 */ /* 0x000ea800000e0000 */
[----:B------:R-:W3:Y:S04]  /*8510*/  SHFL.IDX PT, R2, R4, 0x1, 0x181f ;  /* 0x00381f0004027f89 */ /* 0x000ee800000e0000 */
[----:B------:R-:W4:Y:S04]  /*8520*/  SHFL.IDX PT, R3, R3, RZ, 0x181f ;  /* 0x00181fff03037589 */ /* 0x000f2800000e0000 */
[----:B------:R-:W5:Y:S01]  /*8530*/  SHFL.IDX PT, R4, R4, RZ, 0x181f ;  /* 0x00181fff04047589 */ /* 0x000f6200000e0000 */
[----:B--2---:R-:W-:Y:S04]  /*8540*/  IADD3 R18, P2, P0, R18, R0, R208 ;  /* 0x0000000012127210 */ /* 0x004fe8000785e0d0 */
[----:B-1-3--:R-:W-:Y:S02]  /*8550*/  IADD3.X R19, RZ, R2, R209, P2, P0 ;  /* 0x00000002ff137210 */ /* 0x00afe400017e04d1 */
[----:B------:R-:W-:Y:S04]  /*8560*/  IADD3 R16, P2, P0, R16, R0, R206 ;  /* 0x0000000010107210 */ /* 0x000fe8000785e0ce */
[----:B------:R-:W-:Y:S02]  /*8570*/  IADD3.X R17, RZ, R2, R207, P2, P0 ;  /* 0x00000002ff117210 */ /* 0x000fe400017e04cf */
[----:B------:R-:W-:Y:S04]  /*8580*/  IADD3 R14, P2, P0, R14, R0, R5 ;  /* 0x000000000e0e7210 */ /* 0x000fe8000785e005 */
[--C-:B------:R-:W-:Y:S02]  /*8590*/  IADD3.X R15, RZ, R2, R6.reuse, P2, P0 ;  /* 0x00000002ff0f7210 */ /* 0x100fe400017e0406 */
[C---:B----4-:R-:W-:Y:S02]  /*85a0*/  IADD3 R12, P0, R3.reuse, R5, RZ ;  /* 0x00000005030c7210 */ /* 0x050fe40007f1e0ff */
[----:B------:R-:W-:Y:S03]  /*85b0*/  ISETP.GE.AND P2, PT, R252, c[0x0][0x1d4], PT ;  /* 0x00007500fc007a0c */ /* 0x000fe60003f46270 */
[C---:B-----5:R-:W-:Y:S01]  /*85c0*/  IMAD.X R13, R4.reuse, 0x1, R6, P0 ;  /* 0x00000001040d7824 */ /* 0x060fe200000e0606 */
[CC--:B------:R-:W-:Y:S05]  /*85d0*/  IADD3 R10, P0, R3.reuse, R243.reuse, RZ ;  /* 0x000000f3030a7210 */ /* 0x0c0fea0007f1e0ff */
[C-C-:B------:R-:W-:Y:S01]  /*85e0*/  IMAD.X R11, R4.reuse, 0x1, R210.reuse, P0 ;  /* 0x00000001040b7824 */ /* 0x140fe200000e06d2 */
        /* <DEDUP_REMOVED lines=19> */
.L_x_988:
[----:B--234-:R-:W2:Y:S01]  /*8720*/  LDL R2, [R1+0xc] ;  /* 0x00000c0001027983 */ /* 0x01cea20000100800 */
[----:B------:R-:W-:Y:S01]  /*8730*/  PLOP3.LUT P0, PT, PT, PT, UP2, 0x80, 0x0 ;  /* 0x000000000000781c */ /* 0x000fe20003f0f028 */
[----:B------:R-:W-:Y:S02]  /*8740*/  USHF.L.U32 UR5, UR21, 0x6, URZ ;  /* 0x0000000615057899 */ /* 0x000fe4000800063f */
[----:B-1----:R-:W3:Y:S04]  /*8750*/  LDL R12, [R1+0x8] ;  /* 0x00000800010c7983 */ /* 0x002ee80000100800 */
[----:B------:R-:W-:Y:S01]  /*8760*/  IMAD.U32 R5, RZ, RZ, UR5 ;  /* 0x00000005ff057e24 */ /* 0x000fe2000f8e00ff */
[----:B------:R-:W0:Y:S05]  /*8770*/  LDGDEPBAR ;  /* 0x00000000000079af */ /* 0x000e2a0000000000 */
[----:B--2---:R-:W-:Y:S01]  /*8780*/  @P0 IMAD.HI.U32 R0, R2, c[0x0][0x2c8], RZ ;  /* 0x0000b20002000a27 */ /* 0x004fe200078e00ff */
[----:B------:R-:W-:Y:S03]  /*8790*/  PLOP3.LUT P0, PT, PT, PT, UP2, 0x80, 0x0 ;  /* 0x000000000000781c */ /* 0x000fe60003f0f028 */
[----:B------:R-:W-:Y:S02]  /*87a0*/  IMAD.MOV.U32 R4, RZ, RZ, R2 ;  /* 0x000000ffff047224 */ /* 0x000fe400078e0002 */
[----:B------:R-:W-:Y:S08]  /*87b0*/  IMAD.U32 R2, RZ, RZ, UR11 ;  /* 0x0000000bff027e24 */ /* 0x000ff0000f8e00ff */
[----:B------:R-:W-:Y:S02]  /*87c0*/  @P0 SHF.R.U32.HI R4, RZ, c[0x0][0x2cc], R0 ;  /* 0x0000b300ff040a19 */ /* 0x000fe40000011600 */
[----:B---3--:R-:W-:Y:S02]  /*87d0*/  IADD3 R0, -R12, 0x1, -R5 ;  /* 0x000000010c007810 */ /* 0x008fe40007ffe905 */
[----:B------:R-:W-:Y:S01]  /*87e0*/  PLOP3.LUT P0, PT, PT, PT, UP1, 0x40, 0x0 ;  /* 0x000000000000781c */ /* 0x000fe20003f0e818 */
[----:B------:R-:W1:Y:S02]  /*87f0*/  SHFL.IDX PT, R3, R4, RZ, 0x1c1f ;  /* 0x001c1fff04037589 */ /* 0x000e6400000e0000 */
[----:B------:R-:W-:Y:S05]  /*8800*/  IMAD R0, R2, c[0x0][0x1d0], R0 ;  /* 0x0000740002007a24 */ /* 0x000fea00078e0200 */
[----:B------:R-:W-:Y:S04]  /*8810*/  IADD3 R0, R0, -c[0x0][0x168], RZ ;  /* 0x80005a0000007a10 */ /* 0x000fe80007ffe0ff */
[C---:B------:R-:W-:Y:S02]  /*8820*/  IADD3 R7, R0.reuse, c[0x0][0x328], RZ ;  /* 0x0000ca0000077a10 */ /* 0x040fe40007ffe0ff */
[----:B------:R-:W-:Y:S03]  /*8830*/  IADD3 R6, R0, UR20, RZ ;  /* 0x0000001400067c10 */ /* 0x000fe6000fffe0ff */
[--C-:B-1----:R-:W-:Y:S02]  /*8840*/  IMAD.IADD R2, R7, 0x1, R3.reuse ;  /* 0x0000000107027824 */ /* 0x102fe400078e0203 */
        /* <DEDUP_REMOVED lines=17> */
.L_x_991:
[----:B------:R-:W-:Y:S04]  /*8960*/  MOV R8, c[0x0][0x32c] ;  /* 0x0000cb0000087a02 */ /* 0x000fe80000000f00 */
[----:B------:R-:W-:Y:S11]  /*8970*/  ISETP.NE.AND P0, PT, R8, 0x1, PT ;  /* 0x000000010800780c */ /* 0x000ff60003f05270 */
[----:B------:R-:W-:Y:S02]  /*8980*/  @!UPT UIADD3 URZ, URZ, URZ, URZ ;  /* 0x0000003f3f3ff290 */ /* 0x000fe4000fffe03f */
[----:B------:R-:W-:Y:S05]  /*8990*/  @P0 IMAD.HI.U32 R8, R3, c[0x0][0x330], RZ ;  /* 0x0000cc0003080a27 */ /* 0x000fea00078e00ff */
[----:B------:R-:W-:Y:S02]  /*89a0*/  @P0 SHF.R.U32.HI R3, RZ, c[0x0][0x334], R8 ;  /* 0x0000cd00ff030a19 */ /* 0x000fe40000011608 */
.L_x_992:
[----:B------:R-:W-:Y:S05]  /*89b0*/  BSYNC B0 ;  /* 0x0000000000007941 */ /* 0x000fea0003800000 */
.L_x_990:
[----:B------:R-:W-:Y:S04]  /*89c0*/  IMAD R3, R3, c[0x0][0x32c], -R5 ;  /* 0x0000cb0003037a24 */ /* 0x000fe800078e0a05 */
[----:B------:R-:W-:Y:S05]  /*89d0*/  IMAD.IADD R3, R3, 0x1, -R12 ;  /* 0x0000000103037824 */ /* 0x000fea00078e0a0c */
[----:B------:R-:W-:Y:S02]  /*89e0*/  IADD3 R8, R3, c[0x0][0x32c], RZ ;  /* 0x0000cb0003087a10 */ /* 0x000fe40007ffe0ff */
[----:B------:R-:W-:Y:S02]  /*89f0*/  IMNMX R0, R0, R3, !PT ;  /* 0x0000000300007217 */ /* 0x000fe40007800200 */
[----:B------:R-:W-:Y:S02]  /*8a00*/  IMNMX R2, R2, R8, PT ;  /* 0x0000000802027217 */ /* 0x000fe40003800200 */
.L_x_989:
[----:B------:R-:W-:Y:S01]  /*8a10*/  UISETP.GT.AND UP0, UPT, UR21, -0x1, UPT ;  /* 0xffffffff1500788c */ /* 0x000fe2000bf04270 */
[----:B------:R-:W1:Y:S05]  /*8a20*/  SHFL.IDX PT, R3, R4, 0x1, 0x1c1f ;  /* 0x003c1f0004037f89 */ /* 0x000e6a00000e0000 */
[----:B------:R-:W-:Y:S04]  /*8a30*/  PLOP3.LUT P0, PT, PT, PT, UP0, 0x80, 0x0 ;  /* 0x000000000000781c */ /* 0x000fe80003f0f008 */
[----:B------:R-:W-:Y:S04]  /*8a40*/  ISETP.GT.AND P0, PT, R0, RZ, P0 ;  /* 0x000000ff0000720c */ /* 0x000fe80000704270 */
        /* <DEDUP_REMOVED lines=59> */
[----:B------:R-:W-:Y:S01]  /*8e00*/  ISETP.GT.AND P0, PT, R0, 0x39, P0 ;  /* 0x000000390000780c */ /* 0x000fe20000704270 */
[--C-:B-1----:R-:W-:Y:S03]  /*8e10*/  IMAD.IADD R0, R6, 0x1, R3.reuse ;  /* 0x0000000106007824 */ /* 0x102fe600078e0203 */
[----:B------:R-:W-:Y:S01]  /*8e20*/  ISETP.LT.OR P0, PT, R2, 0x3a, P0 ;  /* 0x0000003a0200780c */ /* 0x000fe20000701670 */
[----:B------:R-:W-:Y:S03]  /*8e30*/  IMAD.IADD R2, R7, 0x1, R3 ;  /* 0x0000000107027824 */ /* 0x000fe600078e0203 */
[----:B------:R-:W-:Y:S02]  /*8e40*/  FSEL R201, R20, -INF , !P0 ;  /* 0xff80000014c97808 */ /* 0x000fe40004000000 */
[----:B------:R-:W-:Y:S11]  /*8e50*/  PLOP3.LUT P0, PT, PT, PT, UP1, 0x40, 0x0 ;  /* 0x000000000000781c */ /* 0x000ff60003f0e818 */
[----:B------:R-:W-:Y:S02]  /*8e60*/  @!UPT UIADD3 URZ, URZ, URZ, URZ ;  /* 0x0000003f3f3ff290 */ /* 0x000fe4000fffe03f */
        /* <DEDUP_REMOVED lines=16> */
.L_x_995:
[----:B------:R-:W-:Y:S04]  /*8f70*/  MOV R4, c[0x0][0x32c] ;  /* 0x0000cb0000047a02 */ /* 0x000fe80000000f00 */
[----:B------:R-:W-:Y:S11]  /*8f80*/  ISETP.NE.AND P0, PT, R4, 0x1, PT ;  /* 0x000000010400780c */ /* 0x000ff60003f05270 */
[----:B------:R-:W-:Y:S02]  /*8f90*/  @!UPT UIADD3 URZ, URZ, URZ, URZ ;  /* 0x0000003f3f3ff290 */ /* 0x000fe4000fffe03f */
[----:B------:R-:W-:Y:S05]  /*8fa0*/  @P0 IMAD.HI.U32 R4, R3, c[0x0][0x330], RZ ;  /* 0x0000cc0003040a27 */ /* 0x000fea00078e00ff */
[----:B------:R-:W-:Y:S02]  /*8fb0*/  @P0 SHF.R.U32.HI R3, RZ, c[0x0][0x334], R4 ;  /* 0x0000cd00ff030a19 */ /* 0x000fe40000011604 */
.L_x_996:
[----:B------:R-:W-:Y:S05]  /*8fc0*/  BSYNC B0 ;  /* 0x0000000000007941 */ /* 0x000fea0003800000 */
.L_x_994:
[----:B------:R-:W-:Y:S04]  /*8fd0*/  IMAD R5, R3, c[0x0][0x32c], -R5 ;  /* 0x0000cb0003057a24 */ /* 0x000fe800078e0a05 */
[----:B------:R-:W-:Y:S05]  /*8fe0*/  IMAD.IADD R5, R5, 0x1, -R12 ;  /* 0x0000000105057824 */ /* 0x000fea00078e0a0c */
[----:B------:R-:W-:Y:S02]  /*8ff0*/  IADD3 R3, R5, c[0x0][0x32c], RZ ;  /* 0x0000cb0005037a10 */ /* 0x000fe40007ffe0ff */
[----:B------:R-:W-:Y:S02]  /*9000*/  IMNMX R0, R0, R5, !PT ;  /* 0x0000000500007217 */ /* 0x000fe40007800200 */
[----:B------:R-:W-:Y:S02]  /*9010*/  IMNMX R2, R2, R3, PT ;  /* 0x0000000302027217 */ /* 0x000fe40003800200 */
.L_x_993:
[----:B------:R-:W-:Y:S01]  /*9020*/  PLOP3.LUT P0, PT, PT, PT, UP0, 0x80, 0x0 ;  /* 0x000000000000781c */ /* 0x000fe20003f0f008 */
[----:B------:R-:W-:Y:S01]  /*9030*/  LDSM.16.MT88.4 R20, [R214+0x100] ;  /* 0x00010000d614783b */ /* 0x000fe20000004200 */
[----:B------:R-:W-:Y:S02]  /*9040*/  FMNMX.FTZ R3, R8, R133, !PT ;  /* 0x0000008508037209 */ /* 0x000fe40007810000 */
[----:B------:R-:W-:Y:S02]  /*9050*/  ISETP.GT.AND P0, PT, R0, RZ, P0 ;  /* 0x000000ff0000720c */ /* 0x000fe40000704270 */
[----:B------:R-:W-:Y:S02]  /*9060*/  FMNMX.FTZ R3, R10, R3, !PT ;  /* 0x000000030a037209 */ /* 0x000fe40007810000 */
        /* <DEDUP_REMOVED lines=49> */
[----:B------:R-:W-:Y:S03]  /*9380*/  ISETP.LT.OR P0, PT, R2, 0x1a, P0 ;  /* 0x0000001a0200780c */ /* 0x000fe60000701670 */
[----:B------:R-:W1:Y:S01]  /*9390*/  SHFL.BFLY PT, R13, R3, 0x2, 0x1f ;  /* 0x0c401f00030d7f89 */ /* 0x000e6200000e0000 */
[----:B------:R-:W-:Y:S02]  /*93a0*/  FSEL R176, R176, -INF , !P0 ;  /* 0xff800000b0b07808 */ /* 0x000fe40004000000 */
[----:B------:R-:W-:Y:S02]  /*93b0*/  PLOP3.LUT P0, PT, PT, PT, UP0, 0x80, 0x0 ;  /* 0x000000000000781c */ /* 0x000fe40003f0f008 */
[----:B------:R-:W-:Y:S02]  /*93c0*/  FMNMX.FTZ R12, R176, R12, !PT ;  /* 0x0000000cb00c7209 */ /* 0x000fe40007810000 */
[----:B------:R-:W-:Y:S04]  /*93d0*/  ISETP.GT.AND P0, PT, R0, 0x20, P0 ;  /* 0x000000200000780c */ /* 0x000fe80000704270 */
[----:B------:R-:W-:Y:S04]  /*93e0*/  ISETP.LT.OR P0, PT, R2, 0x21, P0 ;  /* 0x000000210200780c */ /* 0x000fe80000701670 */
[----:B------:R-:W-:Y:S02]  /*93f0*/  FSEL R181, R139, -INF , !P0 ;  /* 0xff8000008bb57808 */ /* 0x000fe40004000000 */
[----:B------:R-:W-:Y:S02]  /*9400*/  PLOP3.LUT P0, PT, PT, PT, UP0, 0x80, 0x0 ;  /* 0x000000000000781c */ /* 0x000fe40003f0f008 */
[----:B------:R-:W-:Y:S02]  /*9410*/  FMNMX.FTZ R12, R181, R12, !PT ;  /* 0x0000000cb50c7209 */ /* 0x000fe40007810000 */
[----:B------:R-:W-:Y:S02]  /*9420*/  ISETP.GT.AND P0, PT, R0, 0x21, P0 ;  /* 0x000000210000780c */ /* 0x000fe40000704270 */
[----:B-1----:R-:W-:Y:S02]  /*9430*/  FMNMX.FTZ R3, R3, R13, !PT ;  /* 0x0000000d03037209 */ /* 0x002fe40007810000 */
        /* <DEDUP_REMOVED lines=13> */
[----:B------:R-:W-:Y:S01]  /*9510*/  FMUL.FTZ R172, R132, c[0x0][0x2d0] ;  /* 0x0000b40084ac7a20 */ /* 0x000fe20000410000 */
[----:B------:R-:W-:Y:S02]  /*9520*/  FSEL R187, R138, -INF , !P0 ;  /* 0xff8000008abb7808 */ /* 0x000fe40004000000 */
[----:B------:R-:W-:Y:S02]  /*9530*/  PLOP3.LUT P0, PT, PT, PT, UP0, 0x80, 0x0 ;  /* 0x000000000000781c */ /* 0x000fe40003f0f008 */
[----:B------:R-:W-:Y:S02]  /*9540*/  FMNMX.FTZ R12, R187, R12, !PT ;  /* 0x0000000cbb0c7209 */ /* 0x000fe40007810000 */
        /* <DEDUP_REMOVED lines=11> */
[----:B------:R-:W-:Y:S01]  /*9600*/  PLOP3.LUT P0, PT, PT, PT, UP0, 0x80, 0x0 ;  /* 0x000000000000781c */ /* 0x000fe20003f0f008 */
[----:B------:R-:W-:Y:S02]  /*9610*/  UISETP.GT.AND UP0, UPT, UR21, UR4, UPT ;  /* 0x000000041500728c */ /* 0x000fe4000bf04270 */
[----:B------:R-:W-:Y:S01]  /*9620*/  UIADD3 UR21, UR21, -0x1, URZ ;  /* 0xffffffff15157890 */ /* 0x000fe2000fffe03f */
[----:B------:R-:W-:Y:S02]  /*9630*/  ISETP.GT.AND P0, PT, R0, 0x39, P0 ;  /* 0x000000390000780c */ /* 0x000fe40000704270 */
[----:B------:R-:W-:Y:S02]  /*9640*/  FMNMX.FTZ R0, R195, R12, !PT ;  /* 0x0000000cc3007209 */ /* 0x000fe40007810000 */
[----:B------:R-:W-:Y:S01]  /*9650*/  ISETP.LT.OR P0, PT, R2, 0x3a, P0 ;  /* 0x0000003a0200780c */ /* 0x000fe20000701670 */
[----:B------:R-:W-:Y:S01]  /*9660*/  LDSM.16.MT88.4 R12, [R213+0x100] ;  /* 0x00010000d50c783b */ /* 0x000fe20000004200 */
[----:B------:R-:W-:Y:S02]  /*9670*/  FMNMX.FTZ R0, R196, R0, !PT ;  /* 0x00000000c4007209 */ /* 0x000fe40007810000 */
[----:B------:R-:W-:Y:S02]  /*9680*/  FSEL R135, R29, -INF , !P0 ;  /* 0xff8000001d877808 */ /* 0x000fe40004000000 */
[----:B------:R-:W-:Y:S02]  /*9690*/  FMNMX.FTZ R0, R197, R0, !PT ;  /* 0x00000000c5007209 */ /* 0x000fe40007810000 */
[----:B------:R-:W-:Y:S01]  /*96a0*/  FSETP.NEU.FTZ.AND P0, PT, R132, -INF , PT ;  /* 0xff8000008400780b */ /* 0x000fe20003f1d000 */
[----:B------:R-:W-:Y:S01]  /*96b0*/  LDSM.16.MT88.4 R28, [R216+0x100] ;  /* 0x00010000d81c783b */ /* 0x000fe20000004200 */
[----:B------:R-:W-:Y:S02]  /*96c0*/  FMNMX.FTZ R0, R135, R0, !PT ;  /* 0x0000000087007209 */ /* 0x000fe40007810000 */
[----:B------:R-:W-:Y:S05]  /*96d0*/  FSEL R172, R172, RZ, P0 ;  /* 0x000000ffacac7208 */ /* 0x000fea0000000000 */
[----:B------:R-:W1:Y:S01]  /*96e0*/  SHFL.BFLY PT, R2, R0, 0x2, 0x1f ;  /* 0x0c401f0000027f89 */ /* 0x000e6200000e0000 */
[--C-:B------:R-:W-:Y:S02]  /*96f0*/  FFMA.FTZ R8, R8, c[0x0][0x2d0], -R172.reuse ;  /* 0x0000b40008087a23 */ /* 0x100fe400000108ac */
[--C-:B------:R-:W-:Y:S02]  /*9700*/  FFMA.FTZ R10, R10, c[0x0][0x2d0], -R172.reuse ;  /* 0x0000b4000a0a7a23 */ /* 0x100fe400000108ac */
[--C-:B------:R-:W-:Y:S01]  /*9710*/  FFMA.FTZ R9, R9, c[0x0][0x2d0], -R172.reuse ;  /* 0x0000b40009097a23 */ /* 0x100fe200000108ac */
[----:B------:R-:W-:Y:S01]  /*9720*/  MUFU.EX2 R249, R8 ;  /* 0x0000000800f97308 */ /* 0x000fe20000000800 */
[----:B------:R-:W-:Y:S09]  /*9730*/  FFMA.FTZ R11, R11, c[0x0][0x2d0], -R172 ;  /* 0x0000b4000b0b7a23 */ /* 0x000ff200000108ac */
[----:B------:R-:W2:Y:S01]  /*9740*/  MUFU.EX2 R33, R10 ;  /* 0x0000000a00217308 */ /* 0x000ea20000000800 */
[----:B-1----:R-:W-:Y:S02]  /*9750*/  FMNMX.FTZ R2, R0, R2, !PT ;  /* 0x0000000200027209 */ /* 0x002fe40007810000 */
[----:B------:R-:W-:Y:S07]  /*9760*/  FSEL R0, R132, RZ, P0 ;  /* 0x000000ff84007208 */ /* 0x000fee0000000000 */
[----:B------:R-:W-:Y:S01]  /*9770*/  MUFU.EX2 R34, R9 ;  /* 0x0000000900227308 */ /* 0x000fe20000000800 */
[----:B------:R-:W1:Y:S01]  /*9780*/  SHFL.BFLY PT, R3, R2, 0x1, 0x1f ;  /* 0x0c201f0002037f89 */ /* 0x000e6200000e0000 */
[----:B------:R-:W-:Y:S04]  /*9790*/  FADD.FTZ R0, -R0, R133 ;  /* 0x0000008500007221 */ /* 0x000fe80000010100 */
[----:B------:R-:W-:Y:S04]  /*97a0*/  FMUL.FTZ R0, R0, c[0x0][0x2d0] ;  /* 0x0000b40000007a20 */ /* 0x000fe80000410000 */
[----:B------:R-:W3:Y:S01]  /*97b0*/  MUFU.EX2 R35, R11 ;  /* 0x0000000b00237308 */ /* 0x000ee20000000800 */
[----:B--2---:R-:W-:Y:S02]  /*97c0*/  F2FP.PACK_AB R136, R33, R249 ;  /* 0x000000f92188723e */ /* 0x004fe400000000ff */
[----:B-1----:R-:W-:Y:S07]  /*97d0*/  FMNMX.FTZ R3, R2, R3, !PT ;  /* 0x0000000302037209 */ /* 0x002fee0007810000 */
[----:B------:R1:W2:Y:S01]  /*97e0*/  MUFU.EX2 R2, R0 ;  /* 0x0000000000027308 */ /* 0x0002a20000000800 */
[C---:B------:R-:W-:Y:S01]  /*97f0*/  FSETP.NEU.FTZ.AND P0, PT, R3.reuse, -INF , PT ;  /* 0xff8000000300780b */ /* 0x040fe20003f1d000 */
[----:B------:R-:W-:Y:S01]  /*9800*/  FMUL.FTZ R133, R3, c[0x0][0x2d0] ;  /* 0x0000b40003857a20 */ /* 0x000fe20000410000 */
[----:B---3--:R-:W-:Y:S04]  /*9810*/  F2FP.PACK_AB R138, R35, R34 ;  /* 0x00000022238a723e */ /* 0x008fe800000000ff */
[----:B------:R-:W-:Y:S05]  /*9820*/  FSEL R133, R133, RZ, P0 ;  /* 0x000000ff85857208 */ /* 0x000fea0000000000 */
[--C-:B------:R-:W-:Y:S02]  /*9830*/  FFMA.FTZ R4, R4, c[0x0][0x2d0], -R133.reuse ;  /* 0x0000b40004047a23 */ /* 0x100fe40000010885 */
[--C-:B------:R-:W-:Y:S02]  /*9840*/  FFMA.FTZ R6, R6, c[0x0][0x2d0], -R133.reuse ;  /* 0x0000b40006067a23 */ /* 0x100fe40000010885 */
[--C-:B------:R-:W-:Y:S01]  /*9850*/  FFMA.FTZ R5, R5, c[0x0][0x2d0], -R133.reuse ;  /* 0x0000b40005057a23 */ /* 0x100fe20000010885 */
[----:B------:R3:W-:Y:S01]  /*9860*/  MUFU.EX2 R205, R4 ;  /* 0x0000000400cd7308 */ /* 0x0007e20000000800 */
[--C-:B------:R-:W-:Y:S01]  /*9870*/  FFMA.FTZ R7, R7, c[0x0][0x2d0], -R133.reuse ;  /* 0x0000b40007077a23 */ /* 0x100fe20000010885 */
[----:B-1----:R-:W-:Y:S01]  /*9880*/  FSEL R0, R3, RZ, P0 ;  /* 0x000000ff03007208 */ /* 0x002fe20000000000 */
[C---:B--2---:R-:W-:Y:S01]  /*9890*/  FMUL.FTZ R8, R2.reuse, R144 ;  /* 0x0000009002087220 */ /* 0x044fe20000410000 */
[----:B------:R-:W-:Y:S01]  /*98a0*/  PLOP3.LUT P0, PT, PT, PT, UP0, 0x80, 0x0 ;  /* 0x000000000000781c */ /* 0x000fe20003f0f008 */
[----:B------:R-:W-:Y:S05]  /*98b0*/  FMUL.FTZ R9, R2, R145 ;  /* 0x0000009102097220 */ /* 0x000fea0000410000 */
[----:B------:R-:W1:Y:S01]  /*98c0*/  MUFU.EX2 R204, R6 ;  /* 0x0000000600cc7308 */ /* 0x000e620000000800 */
[----:B------:R-:W-:Y:S02]  /*98d0*/  FADD.FTZ R0, -R0, R134 ;  /* 0x0000008600007221 */ /* 0x000fe40000010100 */
[----:B------:R-:W-:Y:S02]  /*98e0*/  FMUL.FTZ R16, R2, R152 ;  /* 0x0000009802107220 */ /* 0x000fe40000410000 */
[----:B------:R-:W-:Y:S02]  /*98f0*/  FMUL.FTZ R0, R0, c[0x0][0x2d0] ;  /* 0x0000b40000007a20 */ /* 0x000fe40000410000 */
[C---:B------:R-:W-:Y:S02]  /*9900*/  FMUL.FTZ R17, R2.reuse, R153 ;  /* 0x0000009902117220 */ /* 0x040fe40000410000 */
[C---:B------:R-:W-:Y:S01]  /*9910*/  FMUL.FTZ R24, R2.reuse, R160 ;  /* 0x000000a002187220 */ /* 0x040fe20000410000 */
[----:B------:R2:W-:Y:S01]  /*9920*/  MUFU.EX2 R203, R5 ;  /* 0x0000000500cb7308 */ /* 0x0005e20000000800 */
[C---:B------:R-:W-:Y:S02]  /*9930*/  FMUL.FTZ R25, R2.reuse, R161 ;  /* 0x000000a102197220 */ /* 0x040fe40000410000 */
[--C-:B------:R-:W-:Y:S02]  /*9940*/  FFMA.FTZ R134, R175, c[0x0][0x2d0], -R172.reuse ;  /* 0x0000b400af867a23 */ /* 0x100fe400000108ac */
[C---:B---3--:R-:W-:Y:S02]  /*9950*/  FMUL.FTZ R4, R2.reuse, R140 ;  /* 0x0000008c02047220 */ /* 0x048fe40000410000 */
[C---:B------:R-:W-:Y:S01]  /*9960*/  FMUL.FTZ R32, R2.reuse, R168 ;  /* 0x000000a802207220 */ /* 0x040fe20000410000 */
[----:B------:R-:W-:Y:S01]  /*9970*/  MOV R168, R33 ;  /* 0x0000002100a87202 */ /* 0x000fe20000000f00 */
[C---:B------:R-:W-:Y:S01]  /*9980*/  FMUL.FTZ R33, R2.reuse, R169 ;  /* 0x000000a902217220 */ /* 0x040fe20000410000 */
[----:B------:R-:W3:Y:S01]  /*9990*/  MUFU.EX2 R202, R7 ;  /* 0x0000000700ca7308 */ /* 0x000ee20000000800 */
[----:B------:R-:W-:Y:S01]  /*99a0*/  MOV R169, R34 ;  /* 0x0000002200a97202 */ /* 0x000fe20000000f00 */
[----:B------:R-:W-:Y:S01]  /*99b0*/  FMUL.FTZ R36, R2, R36 ;  /* 0x0000002402247220 */ /* 0x000fe20000410000 */
[----:B-1----:R-:W-:Y:S01]  /*99c0*/  F2FP.PACK_AB R137, R204, R205 ;  /* 0x000000cdcc89723e */ /* 0x002fe200000000ff */
[C---:B------:R-:W-:Y:S02]  /*99d0*/  FMUL.FTZ R37, R2.reuse, R37 ;  /* 0x0000002502257220 */ /* 0x040fe40000410000 */
[C---:B------:R-:W-:Y:S02]  /*99e0*/  FMUL.FTZ R40, R2.reuse, R40 ;  /* 0x0000002802287220 */ /* 0x040fe40000410000 */
[C---:B------:R-:W-:Y:S02]  /*99f0*/  FMUL.FTZ R41, R2.reuse, R41 ;  /* 0x0000002902297220 */ /* 0x040fe40000410000 */
[----:B------:R-:W1:Y:S01]  /*9a00*/  MUFU.EX2 R0, R0 ;  /* 0x0000000000007308 */ /* 0x000e620000000800 */
[C---:B------:R-:W-:Y:S02]  /*9a10*/  FMUL.FTZ R44, R2.reuse, R44 ;  /* 0x0000002c022c7220 */ /* 0x040fe40000410000 */
[C---:B------:R-:W-:Y:S02]  /*9a20*/  FMUL.FTZ R45, R2.reuse, R45 ;  /* 0x0000002d022d7220 */ /* 0x040fe40000410000 */
[C---:B--2---:R-:W-:Y:S02]  /*9a30*/  FMUL.FTZ R5, R2.reuse, R141 ;  /* 0x0000008d02057220 */ /* 0x044fe40000410000 */
[C---:B------:R-:W-:Y:S02]  /*9a40*/  FMUL.FTZ R48, R2.reuse, R48 ;  /* 0x0000003002307220 */ /* 0x040fe40000410000 */
[C---:B------:R-:W-:Y:S01]  /*9a50*/  FMUL.FTZ R49, R2.reuse, R49 ;  /* 0x0000003102317220 */ /* 0x040fe20000410000 */
[----:B------:R2:W-:Y:S01]  /*9a60*/  MUFU.EX2 R248, R134 ;  /* 0x0000008600f87308 */ /* 0x0005e20000000800 */
[C---:B------:R-:W-:Y:S02]  /*9a70*/  FMUL.FTZ R52, R2.reuse, R52 ;  /* 0x0000003402347220 */ /* 0x040fe40000410000 */
[----:B------:R-:W-:Y:S01]  /*9a80*/  FMUL.FTZ R53, R2, R53 ;  /* 0x0000003502357220 */ /* 0x000fe20000410000 */
[----:B---3--:R-:W-:Y:S01]  /*9a90*/  F2FP.PACK_AB R139, R202, R203 ;  /* 0x000000cbca8b723e */ /* 0x008fe200000000ff */
[C---:B------:R-:W-:Y:S02]  /*9aa0*/  FMUL.FTZ R56, R2.reuse, R56 ;  /* 0x0000003802387220 */ /* 0x040fe40000410000 */
[C---:B------:R-:W-:Y:S02]  /*9ab0*/  FMUL.FTZ R57, R2.reuse, R57 ;  /* 0x0000003902397220 */ /* 0x040fe40000410000 */
[C---:B------:R-:W-:Y:S02]  /*9ac0*/  FMUL.FTZ R60, R2.reuse, R60 ;  /* 0x0000003c023c7220 */ /* 0x040fe40000410000 */
[C---:B------:R-:W-:Y:S02]  /*9ad0*/  FMUL.FTZ R61, R2.reuse, R61 ;  /* 0x0000003d023d7220 */ /* 0x040fe40000410000 */
[----:B------:R-:W-:Y:S02]  /*9ae0*/  FMUL.FTZ R64, R2, R64 ;  /* 0x0000004002407220 */ /* 0x000fe40000410000 */
[C---:B-1----:R-:W-:Y:S02]  /*9af0*/  FMUL.FTZ R6, R0.reuse, R142 ;  /* 0x0000008e00067220 */ /* 0x042fe40000410000 */
[C---:B------:R-:W-:Y:S02]  /*9b00*/  FMUL.FTZ R7, R0.reuse, R143 ;  /* 0x0000008f00077220 */ /* 0x040fe40000410000 */
[----:B------:R-:W1:Y:S01]  /*9b10*/  LDSM.16.MT88.4 R140, [R215+0x100] ;  /* 0x00010000d78c783b */ /* 0x000e620000004200 */
[C---:B------:R-:W-:Y:S02]  /*9b20*/  FMUL.FTZ R10, R0.reuse, R146 ;  /* 0x00000092000a7220 */ /* 0x040fe40000410000 */
[C---:B------:R-:W-:Y:S02]  /*9b30*/  FMUL.FTZ R11, R0.reuse, R147 ;  /* 0x00000093000b7220 */ /* 0x040fe40000410000 */
[C---:B------:R-:W-:Y:S03]  /*9b40*/  HMMA.16816.F32 R4, R136.reuse, R12, R4 ;  /* 0x0000000c8804723c */ /* 0x040fe60000001804 */
[----:B------:R-:W3:Y:S02]  /*9b50*/  LDSM.16.MT88.4 R144, [R213+0x2100] ;  /* 0x00210000d590783b */ /* 0x000ee40000004200 */
[----:B------:R-:W-:Y:S02]  /*9b60*/  FMUL.FTZ R18, R0, R154 ;  /* 0x0000009a00127220 */ /* 0x000fe40000410000 */
[C---:B------:R-:W-:Y:S01]  /*9b70*/  FMUL.FTZ R12, R2.reuse, R148 ;  /* 0x00000094020c7220 */ /* 0x040fe20000410000 */
[C---:B------:R-:W-:Y:S04]  /*9b80*/  HMMA.16816.F32 R8, R136.reuse, R14, R8 ;  /* 0x0000000e8808723c */ /* 0x040fe80000001808 */
[----:B------:R-:W-:Y:S02]  /*9b90*/  FMUL.FTZ R13, R2, R149 ;  /* 0x00000095020d7220 */ /* 0x000fe40000410000 */
[C---:B------:R-:W-:Y:S02]  /*9ba0*/  FMUL.FTZ R19, R0.reuse, R155 ;  /* 0x0000009b00137220 */ /* 0x040fe40000410000 */
[C---:B------:R-:W-:Y:S01]  /*9bb0*/  FMUL.FTZ R14, R0.reuse, R150 ;  /* 0x00000096000e7220 */ /* 0x040fe20000410000 */
[----:B------:R-:W-:Y:S03]  /*9bc0*/  LDSM.16.MT88.4 R152, [R214+0x900] ;  /* 0x00090000d698783b */ /* 0x000fe60000004200 */
[C---:B------:R-:W-:Y:S02]  /*9bd0*/  FMUL.FTZ R15, R0.reuse, R151 ;  /* 0x00000097000f7220 */ /* 0x040fe40000410000 */
[C---:B------:R-:W-:Y:S02]  /*9be0*/  FMUL.FTZ R26, R0.reuse, R162 ;  /* 0x000000a2001a7220 */ /* 0x040fe40000410000 */
[----:B------:R-:W-:Y:S01]  /*9bf0*/  FMUL.FTZ R27, R0, R163 ;  /* 0x000000a3001b7220 */ /* 0x000fe20000410000 */
[----:B------:R-:W4:Y:S01]  /*9c00*/  LDSM.16.MT88.4 R148, [R214+0x2100] ;  /* 0x00210000d694783b */ /* 0x000f220000004200 */
[--C-:B--2---:R-:W-:Y:S01]  /*9c10*/  FFMA.FTZ R134, R174, c[0x0][0x2d0], -R172.reuse ;  /* 0x0000b400ae867a23 */ /* 0x104fe200000108ac */
[C---:B------:R-:W-:Y:S03]  /*9c20*/  HMMA.16816.F32 R12, R136.reuse, R20, R12 ;  /* 0x00000014880c723c */ /* 0x040fe6000000180c */
[C---:B------:R-:W-:Y:S01]  /*9c30*/  FMUL.FTZ R34, R0.reuse, R170 ;  /* 0x000000aa00227220 */ /* 0x040fe20000410000 */
[----:B------:R-:W-:Y:S01]  /*9c40*/  MOV R170, R35 ;  /* 0x0000002300aa7202 */ /* 0x000fe20000000f00 */
[----:B------:R-:W-:Y:S01]  /*9c50*/  FMUL.FTZ R35, R0, R171 ;  /* 0x000000ab00237220 */ /* 0x000fe20000410000 */
[----:B------:R-:W-:Y:S01]  /*9c60*/  LDSM.16.MT88.4 R160, [R213+0x4900] ;  /* 0x00490000d5a0783b */ /* 0x000fe20000004200 */
[C---:B------:R-:W-:Y:S01]  /*9c70*/  FMUL.FTZ R20, R2.reuse, R156 ;  /* 0x0000009c02147220 */ /* 0x040fe20000410000 */
[C---:B------:R-:W-:Y:S01]  /*9c80*/  HMMA.16816.F32 R16, R136.reuse, R22, R16 ;  /* 0x000000168810723c */ /* 0x040fe20000001810 */
[----:B------:R2:W5:Y:S03]  /*9c90*/  MUFU.EX2 R247, R134 ;  /* 0x0000008600f77308 */ /* 0x0005660000000800 */
[----:B------:R-:W-:Y:S02]  /*9ca0*/  FMUL.FTZ R21, R2, R157 ;  /* 0x0000009d02157220 */ /* 0x000fe40000410000 */
        /* <DEDUP_REMOVED lines=8> */
[----:B------:R-:W-:Y:S02]  /*9d30*/  FMUL.FTZ R46, R0, R46 ;  /* 0x0000002e002e7220 */ /* 0x000fe40000410000 */
[C---:B------:R-:W-:Y:S01]  /*9d40*/  FMUL.FTZ R28, R2.reuse, R164 ;  /* 0x000000a4021c7220 */ /* 0x040fe20000410000 */
[C---:B------:R-:W-:Y:S04]  /*9d50*/  HMMA.16816.F32 R24, R136.reuse, R30, R24 ;  /* 0x0000001e8818723c */ /* 0x040fe80000001818 */
[----:B------:R-:W-:Y:S02]  /*9d60*/  FMUL.FTZ R29, R2, R165 ;  /* 0x000000a5021d7220 */ /* 0x000fe40000410000 */
[C---:B------:R-:W-:Y:S02]  /*9d70*/  FMUL.FTZ R47, R0.reuse, R47 ;  /* 0x0000002f002f7220 */ /* 0x040fe40000410000 */
[C---:B------:R-:W-:Y:S04]  /*9d80*/  FMUL.FTZ R30, R0.reuse, R166 ;  /* 0x000000a6001e7220 */ /* 0x040fe80000410000 */
[C---:B------:R-:W-:Y:S02]  /*9d90*/  FMUL.FTZ R31, R0.reuse, R167 ;  /* 0x000000a7001f7220 */ /* 0x040fe40000410000 */
[----:B------:R-:W-:Y:S01]  /*9da0*/  LDSM.16.MT88.4 R164, [R214+0x4900] ;  /* 0x00490000d6a4783b */ /* 0x000fe20000004200 */
[--C-:B--2---:R-:W-:Y:S02]  /*9db0*/  FFMA.FTZ R134, R173, c[0x0][0x2d0], -R172.reuse ;  /* 0x0000b400ad867a23 */ /* 0x104fe400000108ac */
[C---:B------:R-:W-:Y:S02]  /*9dc0*/  FMUL.FTZ R50, R0.reuse, R50 ;  /* 0x0000003200327220 */ /* 0x040fe40000410000 */
[C---:B-1----:R-:W-:Y:S01]  /*9dd0*/  HMMA.16816.F32 R28, R136.reuse, R140, R28 ;  /* 0x0000008c881c723c */ /* 0x042fe2000000181c */
[----:B------:R1:W-:Y:S02]  /*9de0*/  MUFU.EX2 R246, R134 ;  /* 0x0000008600f67308 */ /* 0x0003e40000000800 */
[C---:B------:R-:W-:Y:S02]  /*9df0*/  FMUL.FTZ R51, R0.reuse, R51 ;  /* 0x0000003300337220 */ /* 0x040fe40000410000 */
[C---:B------:R-:W-:Y:S02]  /*9e00*/  FMUL.FTZ R54, R0.reuse, R54 ;  /* 0x0000003600367220 */ /* 0x040fe40000410000 */
[C---:B------:R-:W-:Y:S01]  /*9e10*/  FMUL.FTZ R55, R0.reuse, R55 ;  /* 0x0000003700377220 */ /* 0x040fe20000410000 */
[C---:B------:R-:W-:Y:S01]  /*9e20*/  HMMA.16816.F32 R32, R136.reuse, R142, R32 ;  /* 0x0000008e8820723c */ /* 0x040fe20000001820 */
[----:B------:R-:W2:Y:S03]  /*9e30*/  LDSM.16.MT88.4 R140, [R216+0x2100] ;  /* 0x00210000d88c783b */ /* 0x000ea60000004200 */
[C---:B------:R-:W-:Y:S02]  /*9e40*/  FMUL.FTZ R58, R0.reuse, R58 ;  /* 0x0000003a003a7220 */ /* 0x040fe40000410000 */
[C---:B------:R-:W-:Y:S02]  /*9e50*/  FMUL.FTZ R59, R0.reuse, R59 ;  /* 0x0000003b003b7220 */ /* 0x040fe40000410000 */
[C---:B---3--:R-:W-:Y:S04]  /*9e60*/  HMMA.16816.F32 R36, R136.reuse, R144, R36 ;  /* 0x000000908824723c */ /* 0x048fe80000001824 */
[C---:B------:R-:W-:Y:S02]  /*9e70*/  FMUL.FTZ R62, R0.reuse, R62 ;  /* 0x0000003e003e7220 */ /* 0x040fe40000410000 */
[----:B------:R-:W-:Y:S02]  /*9e80*/  FMUL.FTZ R63, R0, R63 ;  /* 0x0000003f003f7220 */ /* 0x000fe40000410000 */
[C---:B------:R-:W-:Y:S01]  /*9e90*/  HMMA.16816.F32 R40, R136.reuse, R146, R40 ;  /* 0x000000928828723c */ /* 0x040fe20000001828 */
[----:B------:R-:W3:Y:S03]  /*9ea0*/  LDSM.16.MT88.4 R144, [R215+0x2100] ;  /* 0x00210000d790783b */ /* 0x000ee60000004200 */
[--C-:B-1----:R-:W-:Y:S02]  /*9eb0*/  FFMA.FTZ R134, R178, c[0x0][0x2d0], -R172.reuse ;  /* 0x0000b400b2867a23 */ /* 0x102fe400000108ac */
[----:B------:R-:W-:Y:S02]  /*9ec0*/  FMUL.FTZ R65, R2, R65 ;  /* 0x0000004102417220 */ /* 0x000fe40000410000 */
[C---:B----4-:R-:W-:Y:S01]  /*9ed0*/  HMMA.16816.F32 R44, R136.reuse, R148, R44 ;  /* 0x00000094882c723c */ /* 0x050fe2000000182c */
[----:B------:R1:W4:Y:S03]  /*9ee0*/  MUFU.EX2 R245, R134 ;  /* 0x0000008600f57308 */ /* 0x0003260000000800 */
[C---:B------:R-:W-:Y:S02]  /*9ef0*/  FMUL.FTZ R66, R0.reuse, R66 ;  /* 0x0000004200427220 */ /* 0x040fe40000410000 */
[----:B------:R-:W-:Y:S02]  /*9f00*/  FMUL.FTZ R67, R0, R67 ;  /* 0x0000004300437220 */ /* 0x000fe40000410000 */
[C---:B------:R-:W-:Y:S01]  /*9f10*/  HMMA.16816.F32 R48, R136.reuse, R150, R48 ;  /* 0x000000968830723c */ /* 0x040fe20000001830 */
[----:B------:R-:W1:Y:S03]  /*9f20*/  LDSM.16.MT88.4 R148, [R213+0x4100] ;  /* 0x00410000d594783b */ /* 0x000e660000004200 */
[C---:B------:R-:W-:Y:S02]  /*9f30*/  FMUL.FTZ R68, R2.reuse, R68 ;  /* 0x0000004402447220 */ /* 0x040fe40000410000 */
[----:B------:R-:W-:Y:S02]  /*9f40*/  FMUL.FTZ R69, R2, R69 ;  /* 0x0000004502457220 */ /* 0x000fe40000410000 */
[C---:B------:R-:W-:Y:S01]  /*9f50*/  FMUL.FTZ R70, R0.reuse, R70 ;  /* 0x0000004600467220 */ /* 0x040fe20000410000 */
[C---:B--2---:R-:W-:Y:S03]  /*9f60*/  HMMA.16816.F32 R52, R136.reuse, R140, R52 ;  /* 0x0000008c8834723c */ /* 0x044fe60000001834 */
[----:B------:R-:W-:Y:S02]  /*9f70*/  FMUL.FTZ R71, R0, R71 ;  /* 0x0000004700477220 */ /* 0x000fe40000410000 */
[C---:B------:R-:W-:Y:S02]  /*9f80*/  FMUL.FTZ R72, R2.reuse, R72 ;  /* 0x0000004802487220 */ /* 0x040fe40000410000 */
[----:B------:R-:W-:Y:S01]  /*9f90*/  FMUL.FTZ R73, R2, R73 ;  /* 0x0000004902497220 */ /* 0x000fe20000410000 */
[C---:B------:R-:W-:Y:S01]  /*9fa0*/  HMMA.16816.F32 R56, R136.reuse, R142, R56 ;  /* 0x0000008e8838723c */ /* 0x040fe20000001838 */
[----:B------:R-:W2:Y:S03]  /*9fb0*/  LDSM.16.MT88.4 R140, [R214+0x4100] ;  /* 0x00410000d68c783b */ /* 0x000ea60000004200 */
[C---:B------:R-:W-:Y:S02]  /*9fc0*/  FMUL.FTZ R74, R0.reuse, R74 ;  /* 0x0000004a004a7220 */ /* 0x040fe40000410000 */
[----:B------:R-:W-:Y:S02]  /*9fd0*/  FMUL.FTZ R75, R0, R75 ;  /* 0x0000004b004b7220 */ /* 0x000fe40000410000 */
[C---:B---3--:R-:W-:Y:S04]  /*9fe0*/  HMMA.16816.F32 R60, R136.reuse, R144, R60 ;  /* 0x00000090883c723c */ /* 0x048fe8000000183c */
[C---:B------:R-:W-:Y:S02]  /*9ff0*/  FMUL.FTZ R76, R2.reuse, R76 ;  /* 0x0000004c024c7220 */ /* 0x040fe40000410000 */
[----:B------:R-:W-:Y:S02]  /*a000*/  FMUL.FTZ R77, R2, R77 ;  /* 0x0000004d024d7220 */ /* 0x000fe40000410000 */
[C---:B------:R-:W-:Y:S01]  /*a010*/  HMMA.16816.F32 R64, R136.reuse, R146, R64 ;  /* 0x000000928840723c */ /* 0x040fe20000001840 */
[----:B------:R-:W3:Y:S03]  /*a020*/  LDSM.16.MT88.4 R144, [R216+0x4100] ;  /* 0x00410000d890783b */ /* 0x000ee60000004200 */
[C---:B------:R-:W-:Y:S02]  /*a030*/  FMUL.FTZ R78, R0.reuse, R78 ;  /* 0x0000004e004e7220 */ /* 0x040fe40000410000 */
[----:B------:R-:W-:Y:S02]  /*a040*/  FMUL.FTZ R79, R0, R79 ;  /* 0x0000004f004f7220 */ /* 0x000fe40000410000 */
[C---:B-1----:R-:W-:Y:S04]  /*a050*/  HMMA.16816.F32 R68, R136.reuse, R148, R68 ;  /* 0x000000948844723c */ /* 0x042fe80000001844 */
[--C-:B------:R-:W-:Y:S02]  /*a060*/  FFMA.FTZ R134, R180, c[0x0][0x2d0], -R133.reuse ;  /* 0x0000b400b4867a23 */ /* 0x100fe40000010885 */
[C---:B------:R-:W-:Y:S02]  /*a070*/  FMUL.FTZ R80, R2.reuse, R80 ;  /* 0x0000005002507220 */ /* 0x040fe40000410000 */
[C---:B------:R-:W-:Y:S01]  /*a080*/  HMMA.16816.F32 R72, R136.reuse, R150, R72 ;  /* 0x000000968848723c */ /* 0x040fe20000001848 */
[----:B------:R-:W1:Y:S01]  /*a090*/  LDSM.16.MT88.4 R148, [R215+0x4100] ;  /* 0x00410000d794783b */ /* 0x000e620000004200 */
[----:B------:R3:W-:Y:S02]  /*a0a0*/  MUFU.EX2 R194, R134 ;  /* 0x0000008600c27308 */ /* 0x0007e40000000800 */
[----:B------:R-:W-:Y:S02]  /*a0b0*/  FMUL.FTZ R81, R2, R81 ;  /* 0x0000005102517220 */ /* 0x000fe40000410000 */
[C---:B------:R-:W-:Y:S02]  /*a0c0*/  FMUL.FTZ R82, R0.reuse, R82 ;  /* 0x0000005200527220 */ /* 0x040fe40000410000 */
[----:B------:R-:W-:Y:S01]  /*a0d0*/  FMUL.FTZ R83, R0, R83 ;  /* 0x0000005300537220 */ /* 0x000fe20000410000 */
[C---:B--2---:R-:W-:Y:S03]  /*a0e0*/  HMMA.16816.F32 R76, R136.reuse, R140, R76 ;  /* 0x0000008c884c723c */ /* 0x044fe6000000184c */
[C---:B------:R-:W-:Y:S02]  /*a0f0*/  FMUL.FTZ R84, R2.reuse, R84 ;  /* 0x0000005402547220 */ /* 0x040fe40000410000 */
[----:B------:R-:W-:Y:S02]  /*a100*/  FMUL.FTZ R85, R2, R85 ;  /* 0x0000005502557220 */ /* 0x000fe40000410000 */
[C---:B------:R-:W-:Y:S01]  /*a110*/  FMUL.FTZ R86, R0.reuse, R86 ;  /* 0x0000005600567220 */ /* 0x040fe20000410000 */
[C---:B------:R-:W-:Y:S01]  /*a120*/  HMMA.16816.F32 R80, R136.reuse, R142, R80 ;  /* 0x0000008e8850723c */ /* 0x040fe20000001850 */
[----:B------:R-:W2:Y:S03]  /*a130*/  LDSM.16.MT88.4 R140, [R213+0x6100] ;  /* 0x00610000d58c783b */ /* 0x000ea60000004200 */
[----:B------:R-:W-:Y:S02]  /*a140*/  FMUL.FTZ R87, R0, R87 ;  /* 0x0000005700577220 */ /* 0x000fe40000410000 */
[C---:B------:R-:W-:Y:S02]  /*a150*/  FMUL.FTZ R88, R2.reuse, R88 ;  /* 0x0000005802587220 */ /* 0x040fe40000410000 */
[----:B------:R-:W-:Y:S03]  /*a160*/  FMUL.FTZ R89, R2, R89 ;  /* 0x0000005902597220 */ /* 0x000fe60000410000 */
[C---:B---3--:R-:W-:Y:S03]  /*a170*/  HMMA.16816.F32 R84, R136.reuse, R144, R84 ;  /* 0x000000908854723c */ /* 0x048fe60000001854 */
[C---:B------:R-:W-:Y:S02]  /*a180*/  FMUL.FTZ R90, R0.reuse, R90 ;  /* 0x0000005a005a7220 */ /* 0x040fe40000410000 */
[----:B------:R-:W-:Y:S02]  /*a190*/  FMUL.FTZ R91, R0, R91 ;  /* 0x0000005b005b7220 */ /* 0x000fe40000410000 */
[--C-:B------:R-:W-:Y:S02]  /*a1a0*/  FFMA.FTZ R134, R179, c[0x0][0x2d0], -R133.reuse ;  /* 0x0000b400b3867a23 */ /* 0x100fe40000010885 */
[C---:B------:R-:W-:Y:S02]  /*a1b0*/  FMUL.FTZ R92, R2.reuse, R92 ;  /* 0x0000005c025c7220 */ /* 0x040fe40000410000 */
[----:B------:R3:W2:Y:S01]  /*a1c0*/  MUFU.EX2 R193, R134 ;  /* 0x0000008600c17308 */ /* 0x0006a20000000800 */
[C---:B------:R-:W-:Y:S01]  /*a1d0*/  HMMA.16816.F32 R88, R136.reuse, R146, R88 ;  /* 0x000000928858723c */ /* 0x040fe20000001858 */
[----:B------:R-:W4:Y:S02]  /*a1e0*/  LDSM.16.MT88.4 R144, [R214+0x6100] ;  /* 0x00610000d690783b */ /* 0x000f240000004200 */
[----:B------:R-:W-:Y:S02]  /*a1f0*/  FMUL.FTZ R93, R2, R93 ;  /* 0x0000005d025d7220 */ /* 0x000fe40000410000 */
[C---:B------:R-:W-:Y:S02]  /*a200*/  FMUL.FTZ R94, R0.reuse, R94 ;  /* 0x0000005e005e7220 */ /* 0x040fe40000410000 */
[----:B------:R-:W-:Y:S02]  /*a210*/  FMUL.FTZ R95, R0, R95 ;  /* 0x0000005f005f7220 */ /* 0x000fe40000410000 */
[C---:B------:R-:W-:Y:S03]  /*a220*/  FMUL.FTZ R96, R2.reuse, R96 ;  /* 0x0000006002607220 */ /* 0x040fe60000410000 */
[----:B------:R-:W-:Y:S02]  /*a230*/  FMUL.FTZ R97, R2, R97 ;  /* 0x0000006102617220 */ /* 0x000fe40000410000 */
[C---:B-1----:R-:W-:Y:S03]  /*a240*/  HMMA.16816.F32 R92, R136.reuse, R148, R92 ;  /* 0x00000094885c723c */ /* 0x042fe6000000185c */
[C---:B------:R-:W-:Y:S02]  /*a250*/  FMUL.FTZ R98, R0.reuse, R98 ;  /* 0x0000006200627220 */ /* 0x040fe40000410000 */
[----:B------:R-:W-:Y:S02]  /*a260*/  FMUL.FTZ R99, R0, R99 ;  /* 0x0000006300637220 */ /* 0x000fe40000410000 */
[C---:B------:R-:W-:Y:S02]  /*a270*/  FMUL.FTZ R100, R2.reuse, R100 ;  /* 0x0000006402647220 */ /* 0x040fe40000410000 */
[--C-:B---3--:R-:W-:Y:S03]  /*a280*/  FFMA.FTZ R134, R177, c[0x0][0x2d0], -R133.reuse ;  /* 0x0000b400b1867a23 */ /* 0x108fe60000010885 */
[C---:B------:R-:W-:Y:S01]  /*a290*/  HMMA.16816.F32 R96, R136.reuse, R150, R96 ;  /* 0x000000968860723c */ /* 0x040fe20000001860 */
[----:B------:R-:W1:Y:S01]  /*a2a0*/  LDSM.16.MT88.4 R148, [R216+0x6100] ;  /* 0x00610000d894783b */ /* 0x000e620000004200 */
[----:B------:R3:W-:Y:S01]  /*a2b0*/  MUFU.EX2 R192, R134 ;  /* 0x0000008600c07308 */ /* 0x0007e20000000800 */
[----:B------:R-:W-:Y:S02]  /*a2c0*/  FMUL.FTZ R101, R2, R101 ;  /* 0x0000006502657220 */ /* 0x000fe40000410000 */
[C---:B------:R-:W-:Y:S02]  /*a2d0*/  FMUL.FTZ R102, R0.reuse, R102 ;  /* 0x0000006600667220 */ /* 0x040fe40000410000 */
[----:B------:R-:W-:Y:S02]  /*a2e0*/  FMUL.FTZ R103, R0, R103 ;  /* 0x0000006700677220 */ /* 0x000fe40000410000 */
[C---:B------:R-:W-:Y:S03]  /*a2f0*/  FMUL.FTZ R104, R2.reuse, R104 ;  /* 0x0000006802687220 */ /* 0x040fe60000410000 */
[----:B------:R-:W-:Y:S02]  /*a300*/  FMUL.FTZ R105, R2, R105 ;  /* 0x0000006902697220 */ /* 0x000fe40000410000 */
        /* <DEDUP_REMOVED lines=9> */
[--C-:B---3--:R-:W-:Y:S02]  /*a3a0*/  FFMA.FTZ R134, R176, c[0x0][0x2d0], -R133.reuse ;  /* 0x0000b400b0867a23 */ /* 0x108fe40000010885 */
[----:B------:R-:W-:Y:S02]  /*a3b0*/  LDSM.16.MT88.4 R176, [R214+0x3900] ;  /* 0x00390000d6b0783b */ /* 0x000fe40000004200 */
[----:B------:R3:W1:Y:S01]  /*a3c0*/  MUFU.EX2 R191, R134 ;  /* 0x0000008600bf7308 */ /* 0x0006620000000800 */
[C---:B----4-:R-:W-:Y:S03]  /*a3d0*/  HMMA.16816.F32 R108, R136.reuse, R144, R108 ;  /* 0x00000090886c723c */ /* 0x050fe6000000186c */
[C---:B------:R-:W-:Y:S02]  /*a3e0*/  FMUL.FTZ R112, R2.reuse, R112 ;  /* 0x0000007002707220 */ /* 0x040fe40000410000 */
[----:B------:R-:W-:Y:S02]  /*a3f0*/  FMUL.FTZ R113, R2, R113 ;  /* 0x0000007102717220 */ /* 0x000fe40000410000 */
[C---:B------:R-:W-:Y:S02]  /*a400*/  FMUL.FTZ R114, R0.reuse, R114 ;  /* 0x0000007200727220 */ /* 0x040fe40000410000 */
[----:B------:R-:W-:Y:S03]  /*a410*/  FMUL.FTZ R115, R0, R115 ;  /* 0x0000007300737220 */ /* 0x000fe60000410000 */
[C---:B------:R-:W-:Y:S02]  /*a420*/  FMUL.FTZ R116, R2.reuse, R116 ;  /* 0x0000007402747220 */ /* 0x040fe40000410000 */
[----:B------:R-:W-:Y:S02]  /*a430*/  FMUL.FTZ R117, R2, R117 ;  /* 0x0000007502757220 */ /* 0x000fe40000410000 */
[C---:B------:R-:W-:Y:S01]  /*a440*/  HMMA.16816.F32 R112, R136.reuse, R146, R112 ;  /* 0x000000928870723c */ /* 0x040fe20000001870 */
[----:B------:R-:W4:Y:S02]  /*a450*/  LDSM.16.MT88.4 R144, [R213+0x900] ;  /* 0x00090000d590783b */ /* 0x000f240000004200 */
        /* <DEDUP_REMOVED lines=18> */
[--C-:B---3--:R-:W-:Y:S04]  /*a580*/  FFMA.FTZ R134, R182, c[0x0][0x2d0], -R172.reuse ;  /* 0x0000b400b6867a23 */ /* 0x108fe800000108ac */
[----:B------:R2:W-:Y:S01]  /*a590*/  MUFU.EX2 R244, R134 ;  /* 0x0000008600f47308 */ /* 0x0005e20000000800 */
[----:B------:R-:W-:Y:S01]  /*a5a0*/  HMMA.16816.F32 R128, R136, R142, R128 ;  /* 0x0000008e8880723c */ /* 0x000fe20000001880 */
[----:B------:R-:W3:Y:S06]  /*a5b0*/  LDSM.16.MT88.4 R140, [R213+0x2900] ;  /* 0x00290000d58c783b */ /* 0x000eec0000004200 */
[----:B-----5:R-:W-:Y:S02]  /*a5c0*/  F2FP.PACK_AB R136, R247, R248 ;  /* 0x000000f8f788723e */ /* 0x020fe400000000ff */
[----:B------:R-:W-:Y:S03]  /*a5d0*/  F2FP.PACK_AB R138, R245, R246 ;  /* 0x000000f6f58a723e */ /* 0x000fe600000000ff */
[----:B------:R-:W-:Y:S02]  /*a5e0*/  F2FP.PACK_AB R137, R193, R194 ;  /* 0x000000c2c189723e */ /* 0x000fe400000000ff */
[----:B------:R-:W-:Y:S07]  /*a5f0*/  F2FP.PACK_AB R139, R191, R192 ;  /* 0x000000c0bf8b723e */ /* 0x000fee00000000ff */
[C---:B----4-:R-:W-:Y:S03]  /*a600*/  HMMA.16816.F32 R4, R136.reuse, R144, R4 ;  /* 0x000000908804723c */ /* 0x050fe60000001804 */
[--C-:B--2---:R-:W-:Y:S04]  /*a610*/  FFMA.FTZ R134, R188, c[0x0][0x2d0], -R172.reuse ;  /* 0x0000b400bc867a23 */ /* 0x104fe800000108ac */
[----:B------:R2:W4:Y:S01]  /*a620*/  MUFU.EX2 R243, R134 ;  /* 0x0000008600f37308 */ /* 0x0005220000000800 */
[C---:B------:R-:W-:Y:S01]  /*a630*/  HMMA.16816.F32 R8, R136.reuse, R146, R8 ;  /* 0x000000928808723c */ /* 0x040fe20000001808 */
[----:B------:R-:W5:Y:S07]  /*a640*/  LDSM.16.MT88.4 R144, [R214+0x2900] ;  /* 0x00290000d690783b */ /* 0x000f6e0000004200 */
[C---:B------:R-:W-:Y:S08]  /*a650*/  HMMA.16816.F32 R12, R136.reuse, R152, R12 ;  /* 0x00000098880c723c */ /* 0x040ff0000000180c */
[C---:B------:R-:W-:Y:S01]  /*a660*/  HMMA.16816.F32 R16, R136.reuse, R154, R16 ;  /* 0x0000009a8810723c */ /* 0x040fe20000001810 */
[----:B------:R-:W-:Y:S03]  /*a670*/  LDSM.16.MT88.4 R152, [R215+0x2900] ;  /* 0x00290000d798783b */ /* 0x000fe60000004200 */
[--C-:B--2---:R-:W-:Y:S04]  /*a680*/  FFMA.FTZ R134, R189, c[0x0][0x2d0], -R172.reuse ;  /* 0x0000b400bd867a23 */ /* 0x104fe800000108ac */
[C---:B-1----:R-:W-:Y:S01]  /*a690*/  HMMA.16816.F32 R20, R136.reuse, R148, R20 ;  /* 0x000000948814723c */ /* 0x042fe20000001814 */
[----:B------:R1:W-:Y:S07]  /*a6a0*/  MUFU.EX2 R211, R134 ;  /* 0x0000008600d37308 */ /* 0x0003ee0000000800 */
[C---:B------:R-:W-:Y:S01]  /*a6b0*/  HMMA.16816.F32 R24, R136.reuse, R150, R24 ;  /* 0x000000968818723c */ /* 0x040fe20000001818 */
[----:B------:R-:W2:Y:S07]  /*a6c0*/  LDSM.16.MT88.4 R148, [R216+0x2900] ;  /* 0x00290000d894783b */ /* 0x000eae0000004200 */
[C---:B------:R-:W-:Y:S08]  /*a6d0*/  HMMA.16816.F32 R28, R136.reuse, R156, R28 ;  /* 0x0000009c881c723c */ /* 0x040ff0000000181c */
[C---:B------:R-:W-:Y:S01]  /*a6e0*/  HMMA.16816.F32 R32, R136.reuse, R158, R32 ;  /* 0x0000009e8820723c */ /* 0x040fe20000001820 */
[----:B------:R-:W4:Y:S03]  /*a6f0*/  LDSM.16.MT88.4 R156, [R216+0x4900] ;  /* 0x00490000d89c783b */ /* 0x000f260000004200 */
[--C-:B-1----:R-:W-:Y:S04]  /*a700*/  FFMA.FTZ R134, R190, c[0x0][0x2d0], -R172.reuse ;  /* 0x0000b400be867a23 */ /* 0x102fe800000108ac */
[C---:B---3--:R-:W-:Y:S01]  /*a710*/  HMMA.16816.F32 R36, R136.reuse, R140, R36 ;  /* 0x0000008c8824723c */ /* 0x048fe20000001824 */
[----:B------:R1:W3:Y:S07]  /*a720*/  MUFU.EX2 R190, R134 ;  /* 0x0000008600be7308 */ /* 0x0002ee0000000800 */
[C---:B------:R-:W-:Y:S01]  /*a730*/  HMMA.16816.F32 R40, R136.reuse, R142, R40 ;  /* 0x0000008e8828723c */ /* 0x040fe20000001828 */
[----:B------:R-:W3:Y:S07]  /*a740*/  LDSM.16.MT88.4 R140, [R215+0x4900] ;  /* 0x00490000d78c783b */ /* 0x000eee0000004200 */
[C---:B-----5:R-:W-:Y:S08]  /*a750*/  HMMA.16816.F32 R44, R136.reuse, R144, R44 ;  /* 0x00000090882c723c */ /* 0x060ff0000000182c */
[C---:B------:R-:W-:Y:S01]  /*a760*/  HMMA.16816.F32 R48, R136.reuse, R146, R48 ;  /* 0x000000928830723c */ /* 0x040fe20000001830 */
[----:B------:R-:W5:Y:S03]  /*a770*/  LDSM.16.MT88.4 R144, [R213+0x6900] ;  /* 0x00690000d590783b */ /* 0x000f660000004200 */
[--C-:B-1----:R-:W-:Y:S04]  /*a780*/  FFMA.FTZ R134, R181, c[0x0][0x2d0], -R133.reuse ;  /* 0x0000b400b5867a23 */ /* 0x102fe80000010885 */
[C---:B--2---:R-:W-:Y:S01]  /*a790*/  HMMA.16816.F32 R52, R136.reuse, R148, R52 ;  /* 0x000000948834723c */ /* 0x044fe20000001834 */
[----:B------:R1:W-:Y:S07]  /*a7a0*/  MUFU.EX2 R185, R134 ;  /* 0x0000008600b97308 */ /* 0x0003ee0000000800 */
[C---:B------:R-:W-:Y:S01]  /*a7b0*/  HMMA.16816.F32 R56, R136.reuse, R150, R56 ;  /* 0x000000968838723c */ /* 0x040fe20000001838 */
[----:B------:R-:W2:Y:S07]  /*a7c0*/  LDSM.16.MT88.4 R148, [R214+0x6900] ;  /* 0x00690000d694783b */ /* 0x000eae0000004200 */
[C---:B------:R-:W-:Y:S08]  /*a7d0*/  HMMA.16816.F32 R60, R136.reuse, R152, R60 ;  /* 0x00000098883c723c */ /* 0x040ff0000000183c */
[C---:B------:R-:W-:Y:S01]  /*a7e0*/  HMMA.16816.F32 R64, R136.reuse, R154, R64 ;  /* 0x0000009a8840723c */ /* 0x040fe20000001840 */
[----:B------:R-:W2:Y:S03]  /*a7f0*/  LDSM.16.MT88.4 R152, [R216+0x6900] ;  /* 0x00690000d898783b */ /* 0x000ea60000004200 */
[--C-:B-1----:R-:W-:Y:S04]  /*a800*/  FFMA.FTZ R134, R183, c[0x0][0x2d0], -R133.reuse ;  /* 0x0000b400b7867a23 */ /* 0x102fe80000010885 */
[C---:B------:R-:W-:Y:S01]  /*a810*/  HMMA.16816.F32 R68, R136.reuse, R160, R68 ;  /* 0x000000a08844723c */ /* 0x040fe20000001844 */
[----:B------:R1:W1:Y:S07]  /*a820*/  MUFU.EX2 R184, R134 ;  /* 0x0000008600b87308 */ /* 0x00026e0000000800 */
[C---:B------:R-:W-:Y:S01]  /*a830*/  HMMA.16816.F32 R72, R136.reuse, R162, R72 ;  /* 0x000000a28848723c */ /* 0x040fe20000001848 */
[----:B------:R-:W-:Y:S07]  /*a840*/  LDSM.16.MT88.4 R160, [R215+0x1100] ;  /* 0x00110000d7a0783b */ /* 0x000fee0000004200 */
[C---:B------:R-:W-:Y:S08]  /*a850*/  HMMA.16816.F32 R76, R136.reuse, R164, R76 ;  /* 0x000000a4884c723c */ /* 0x040ff0000000184c */
[C---:B------:R-:W-:Y:S01]  /*a860*/  HMMA.16816.F32 R80, R136.reuse, R166, R80 ;  /* 0x000000a68850723c */ /* 0x040fe20000001850 */
[----:B------:R-:W-:Y:S03]  /*a870*/  LDSM.16.MT88.4 R164, [R214+0x5100] ;  /* 0x00510000d6a4783b */ /* 0x000fe60000004200 */
[--C-:B-1----:R-:W-:Y:S04]  /*a880*/  FFMA.FTZ R134, R186, c[0x0][0x2d0], -R133.reuse ;  /* 0x0000b400ba867a23 */ /* 0x102fe80000010885 */
[C---:B----4-:R-:W-:Y:S01]  /*a890*/  HMMA.16816.F32 R84, R136.reuse, R156, R84 ;  /* 0x0000009c8854723c */ /* 0x050fe20000001854 */
[----:B------:R1:W-:Y:S07]  /*a8a0*/  MUFU.EX2 R183, R134 ;  /* 0x0000008600b77308 */ /* 0x0003ee0000000800 */
[C---:B------:R-:W-:Y:S01]  /*a8b0*/  HMMA.16816.F32 R88, R136.reuse, R158, R88 ;  /* 0x0000009e8858723c */ /* 0x040fe20000001858 */
[----:B------:R-:W-:Y:S07]  /*a8c0*/  LDSM.16.MT88.4 R156, [R214+0x1100] ;  /* 0x00110000d69c783b */ /* 0x000fee0000004200 */
[C---:B---3--:R-:W-:Y:S08]  /*a8d0*/  HMMA.16816.F32 R92, R136.reuse, R140, R92 ;  /* 0x0000008c885c723c */ /* 0x048ff0000000185c */
[C---:B------:R-:W-:Y:S01]  /*a8e0*/  HMMA.16816.F32 R96, R136.reuse, R142, R96 ;  /* 0x0000008e8860723c */ /* 0x040fe20000001860 */
[----:B------:R-:W3:Y:S03]  /*a8f0*/  LDSM.16.MT88.4 R140, [R215+0x6900] ;  /* 0x00690000d78c783b */ /* 0x000ee60000004200 */
[--C-:B-1----:R-:W-:Y:S04]  /*a900*/  FFMA.FTZ R134, R187, c[0x0][0x2d0], -R133.reuse ;  /* 0x0000b400bb867a23 */ /* 0x102fe80000010885 */
[C---:B-----5:R-:W-:Y:S01]  /*a910*/  HMMA.16816.F32 R100, R136.reuse, R144, R100 ;  /* 0x000000908864723c */ /* 0x060fe20000001864 */
[----:B------:R1:W4:Y:S07]  /*a920*/  MUFU.EX2 R182, R134 ;  /* 0x0000008600b67308 */ /* 0x00032e0000000800 */
[C---:B------:R-:W-:Y:S01]  /*a930*/  HMMA.16816.F32 R104, R136.reuse, R146, R104 ;  /* 0x000000928868723c */ /* 0x040fe20000001868 */
[----:B------:R-:W5:Y:S07]  /*a940*/  LDSM.16.MT88.4 R144, [R213+0x1100] ;  /* 0x00110000d590783b */ /* 0x000f6e0000004200 */
[C---:B--2---:R-:W-:Y:S08]  /*a950*/  HMMA.16816.F32 R108, R136.reuse, R148, R108 ;  /* 0x00000094886c723c */ /* 0x044ff0000000186c */
[C---:B------:R-:W-:Y:S01]  /*a960*/  HMMA.16816.F32 R112, R136.reuse, R150, R112 ;  /* 0x000000968870723c */ /* 0x040fe20000001870 */
[----:B------:R-:W2:Y:S03]  /*a970*/  LDSM.16.MT88.4 R148, [R216+0x1100] ;  /* 0x00110000d894783b */ /* 0x000ea60000004200 */
[--C-:B-1----:R-:W-:Y:S01]  /*a980*/  FFMA.FTZ R134, R198, c[0x0][0x2d0], -R172.reuse ;  /* 0x0000b400c6867a23 */ /* 0x102fe200000108ac */
[----:B------:R-:W-:Y:S03]  /*a990*/  MOV R198, R170 ;  /* 0x000000aa00c67202 */ /* 0x000fe60000000f00 */
[C---:B------:R-:W-:Y:S01]  /*a9a0*/  HMMA.16816.F32 R116, R136.reuse, R152, R116 ;  /* 0x000000988874723c */ /* 0x040fe20000001874 */
[----:B------:R1:W-:Y:S07]  /*a9b0*/  MUFU.EX2 R189, R134 ;  /* 0x0000008600bd7308 */ /* 0x0003ee0000000800 */
[C---:B------:R-:W-:Y:S01]  /*a9c0*/  HMMA.16816.F32 R120, R136.reuse, R154, R120 ;  /* 0x0000009a8878723c */ /* 0x040fe20000001878 */
[----:B------:R-:W-:Y:S07]  /*a9d0*/  LDSM.16.MT88.4 R152, [R216+0x3100] ;  /* 0x00310000d898783b */ /* 0x000fee0000004200 */
[C---:B---3--:R-:W-:Y:S08]  /*a9e0*/  HMMA.16816.F32 R124, R136.reuse, R140, R124 ;  /* 0x0000008c887c723c */ /* 0x048ff0000000187c */
[----:B------:R-:W-:Y:S01]  /*a9f0*/  HMMA.16816.F32 R128, R136, R142, R128 ;  /* 0x0000008e8880723c */ /* 0x000fe20000001880 */
[----:B------:R-:W3:Y:S03]  /*aa00*/  LDSM.16.MT88.4 R140, [R213+0x3100] ;  /* 0x00310000d58c783b */ /* 0x000ee60000004200 */
[--C-:B-1----:R-:W-:Y:S01]  /*aa10*/  FFMA.FTZ R134, R199, c[0x0][0x2d0], -R172.reuse ;  /* 0x0000b400c7867a23 */ /* 0x102fe200000108ac */
[----:B------:R-:W-:Y:S02]  /*aa20*/  MOV R199, R169 ;  /* 0x000000a900c77202 */ /* 0x000fe40000000f00 */
[----:B------:R-:W-:Y:S01]  /*aa30*/  F2FP.PACK_AB R136, R243, R244 ;  /* 0x000000f4f388723e */ /* 0x000fe200000000ff */
[----:B------:R1:W1:Y:S01]  /*aa40*/  MUFU.EX2 R188, R134 ;  /* 0x0000008600bc7308 */ /* 0x0002620000000800 */
[----:B------:R-:W-:Y:S03]  /*aa50*/  F2FP.PACK_AB R138, R190, R211 ;  /* 0x000000d3be8a723e */ /* 0x000fe600000000ff */
[----:B------:R-:W-:Y:S02]  /*aa60*/  F2FP.PACK_AB R137, R184, R185 ;  /* 0x000000b9b889723e */ /* 0x000fe400000000ff */
[----:B----4-:R-:W-:Y:S07]  /*aa70*/  F2FP.PACK_AB R139, R182, R183 ;  /* 0x000000b7b68b723e */ /* 0x010fee00000000ff */
[C---:B-----5:R-:W-:Y:S08]  /*aa80*/  HMMA.16816.F32 R4, R136.reuse, R144, R4 ;  /* 0x000000908804723c */ /* 0x060ff00000001804 */
[C---:B------:R-:W-:Y:S01]  /*aa90*/  HMMA.16816.F32 R8, R136.reuse, R146, R8 ;  /* 0x000000928808723c */ /* 0x040fe20000001808 */
[----:B------:R-:W4:Y:S03]  /*aaa0*/  LDSM.16.MT88.4 R144, [R214+0x3100] ;  /* 0x00310000d690783b */ /* 0x000f260000004200 */
[--C-:B-1----:R-:W-:Y:S01]  /*aab0*/  FFMA.FTZ R134, R200, c[0x0][0x2d0], -R172.reuse ;  /* 0x0000b400c8867a23 */ /* 0x102fe200000108ac */
[----:B------:R-:W-:Y:S01]  /*aac0*/  MOV R200, R168 ;  /* 0x000000a800c87202 */ /* 0x000fe20000000f00 */
[----:B------:R-:W-:Y:S02]  /*aad0*/  FFMA.FTZ R172, R201, c[0x0][0x2d0], -R172 ;  /* 0x0000b400c9ac7a23 */ /* 0x000fe400000108ac */
[C---:B------:R-:W-:Y:S01]  /*aae0*/  HMMA.16816.F32 R12, R136.reuse, R156, R12 ;  /* 0x0000009c880c723c */ /* 0x040fe2000000180c */
[----:B------:R-:W5:Y:S01]  /*aaf0*/  LDL.LU R201, [R1+0x4] ;  /* 0x0000040001c97983 */ /* 0x000f620000300800 */
[----:B------:R1:W-:Y:S03]  /*ab00*/  MUFU.EX2 R186, R172 ;  /* 0x000000ac00ba7308 */ /* 0x0003e60000000800 */
[----:B------:R-:W-:Y:S03]  /*ab10*/  LDSM.16.MT88.4 R168, [R215+0x1900] ;  /* 0x00190000d7a8783b */ /* 0x000fe60000004200 */
[C---:B------:R-:W-:Y:S04]  /*ab20*/  HMMA.16816.F32 R16, R136.reuse, R158, R16 ;  /* 0x0000009e8810723c */ /* 0x040fe80000001810 */
[----:B------:R3:W3:Y:S01]  /*ab30*/  MUFU.EX2 R187, R134 ;  /* 0x0000008600bb7308 */ /* 0x0006e20000000800 */
[----:B------:R-:W4:Y:S03]  /*ab40*/  LDSM.16.MT88.4 R156, [R215+0x3100] ;  /* 0x00310000d79c783b */ /* 0x000f260000004200 */
[C---:B--2---:R-:W-:Y:S08]  /*ab50*/  HMMA.16816.F32 R20, R136.reuse, R148, R20 ;  /* 0x000000948814723c */ /* 0x044ff00000001814 */
[C---:B------:R-:W-:Y:S01]  /*ab60*/  HMMA.16816.F32 R24, R136.reuse, R150, R24 ;  /* 0x000000968818723c */ /* 0x040fe20000001818 */
[----:B------:R-:W2:Y:S07]  /*ab70*/  LDSM.16.MT88.4 R148, [R213+0x5100] ;  /* 0x00510000d594783b */ /* 0x000eae0000004200 */
[C---:B------:R-:W-:Y:S01]  /*ab80*/  HMMA.16816.F32 R28, R136.reuse, R160, R28 ;  /* 0x000000a0881c723c */ /* 0x040fe2000000181c */
[----:B-1----:R-:W-:Y:S03]  /*ab90*/  LDSM.16.MT88.4 R172, [R213+0x3900] ;  /* 0x00390000d5ac783b */ /* 0x002fe60000004200 */
[--C-:B---3--:R-:W-:Y:S04]  /*aba0*/  FFMA.FTZ R134, R195, c[0x0][0x2d0], -R133.reuse ;  /* 0x0000b400c3867a23 */ /* 0x108fe80000010885 */
[C---:B------:R-:W-:Y:S01]  /*abb0*/  HMMA.16816.F32 R32, R136.reuse, R162, R32 ;  /* 0x000000a28820723c */ /* 0x040fe20000001820 */
[----:B------:R-:W3:Y:S01]  /*abc0*/  LDL.LU R195, [R1] ;  /* 0x0000000001c37983 */ /* 0x000ee20000300800 */
[----:B------:R1:W-:Y:S03]  /*abd0*/  MUFU.EX2 R181, R134 ;  /* 0x0000008600b57308 */ /* 0x0003e60000000800 */
[----:B------:R-:W2:Y:S03]  /*abe0*/  LDSM.16.MT88.4 R160, [R216+0x5100] ;  /* 0x00510000d8a0783b */ /* 0x000ea60000004200 */
[C---:B------:R-:W-:Y:S08]  /*abf0*/  HMMA.16816.F32 R36, R136.reuse, R140, R36 ;  /* 0x0000008c8824723c */ /* 0x040ff00000001824 */
[C---:B------:R-:W-:Y:S01]  /*ac00*/  HMMA.16816.F32 R40, R136.reuse, R142, R40 ;  /* 0x0000008e8828723c */ /* 0x040fe20000001828 */
[----:B------:R-:W2:Y:S07]  /*ac10*/  LDSM.16.MT88.4 R140, [R215+0x5100] ;  /* 0x00510000d78c783b */ /* 0x000eae0000004200 */
[C---:B----4-:R-:W-:Y:S04]  /*ac20*/  HMMA.16816.F32 R44, R136.reuse, R144, R44 ;  /* 0x00000090882c723c */ /* 0x050fe8000000182c */
[--C-:B-1----:R-:W-:Y:S04]  /*ac30*/  FFMA.FTZ R134, R196, c[0x0][0x2d0], -R133.reuse ;  /* 0x0000b400c4867a23 */ /* 0x102fe80000010885 */
[C---:B------:R-:W-:Y:S01]  /*ac40*/  HMMA.16816.F32 R48, R136.reuse, R146, R48 ;  /* 0x000000928830723c */ /* 0x040fe20000001830 */
[----:B------:R-:W1:Y:S01]  /*ac50*/  LDSM.16.MT88.4 R144, [R213+0x7100] ;  /* 0x00710000d590783b */ /* 0x000e620000004200 */
[----:B------:R4:W1:Y:S06]  /*ac60*/  MUFU.EX2 R180, R134 ;  /* 0x0000008600b47308 */ /* 0x00086c0000000800 */
[C---:B------:R-:W-:Y:S08]  /*ac70*/  HMMA.16816.F32 R52, R136.reuse, R152, R52 ;  /* 0x000000988834723c */ /* 0x040ff00000001834 */
[C---:B------:R-:W-:Y:S01]  /*ac80*/  HMMA.16816.F32 R56, R136.reuse, R154, R56 ;  /* 0x0000009a8838723c */ /* 0x040fe20000001838 */
[----:B------:R-:W-:Y:S07]  /*ac90*/  LDSM.16.MT88.4 R152, [R216+0x7100] ;  /* 0x00710000d898783b */ /* 0x000fee0000004200 */
[C---:B------:R-:W-:Y:S04]  /*aca0*/  HMMA.16816.F32 R60, R136.reuse, R156, R60 ;  /* 0x0000009c883c723c */ /* 0x040fe8000000183c */
[--C-:B----4-:R-:W-:Y:S02]  /*acb0*/  FFMA.FTZ R134, R197, c[0x0][0x2d0], -R133.reuse ;  /* 0x0000b400c5867a23 */ /* 0x110fe40000010885 */
[----:B------:R-:W-:Y:S02]  /*acc0*/  FFMA.FTZ R133, R135, c[0x0][0x2d0], -R133 ;  /* 0x0000b40087857a23 */ /* 0x000fe40000010885 */
[C---:B------:R-:W-:Y:S01]  /*acd0*/  HMMA.16816.F32 R64, R136.reuse, R158, R64 ;  /* 0x0000009e8840723c */ /* 0x040fe20000001840 */
[----:B------:R-:W-:Y:S01]  /*ace0*/  LDSM.16.MT88.4 R156, [R214+0x1900] ;  /* 0x00190000d69c783b */ /* 0x000fe20000004200 */
[----:B------:R-:W-:Y:S06]  /*acf0*/  MUFU.EX2 R134, R134 ;  /* 0x0000008600867308 */ /* 0x000fec0000000800 */
[C---:B--2---:R-:W-:Y:S04]  /*ad00*/  HMMA.16816.F32 R68, R136.reuse, R148, R68 ;  /* 0x000000948844723c */ /* 0x044fe80000001844 */
[----:B------:R-:W2:Y:S04]  /*ad10*/  MUFU.EX2 R133, R133 ;  /* 0x0000008500857308 */ /* 0x000ea80000000800 */
[C---:B------:R-:W-:Y:S01]  /*ad20*/  HMMA.16816.F32 R72, R136.reuse, R150, R72 ;  /* 0x000000968848723c */ /* 0x040fe20000001848 */
[----:B------:R-:W4:Y:S07]  /*ad30*/  LDSM.16.MT88.4 R148, [R214+0x7100] ;  /* 0x00710000d694783b */ /* 0x000f2e0000004200 */
[C---:B------:R-:W-:Y:S08]  /*ad40*/  HMMA.16816.F32 R76, R136.reuse, R164, R76 ;  /* 0x000000a4884c723c */ /* 0x040ff0000000184c */
[C---:B------:R-:W-:Y:S08]  /*ad50*/  HMMA.16816.F32 R80, R136.reuse, R166, R80 ;  /* 0x000000a68850723c */ /* 0x040ff00000001850 */
[C---:B------:R-:W-:Y:S08]  /*ad60*/  HMMA.16816.F32 R84, R136.reuse, R160, R84 ;  /* 0x000000a08854723c */ /* 0x040ff00000001854 */
[C---:B------:R-:W-:Y:S01]  /*ad70*/  HMMA.16816.F32 R88, R136.reuse, R162, R88 ;  /* 0x000000a28858723c */ /* 0x040fe20000001858 */
[----:B------:R-:W-:Y:S07]  /*ad80*/  LDSM.16.MT88.4 R160, [R216+0x1900] ;  /* 0x00190000d8a0783b */ /* 0x000fee0000004200 */
[C---:B------:R-:W-:Y:S08]  /*ad90*/  HMMA.16816.F32 R92, R136.reuse, R140, R92 ;  /* 0x0000008c885c723c */ /* 0x040ff0000000185c */
[C---:B------:R-:W-:Y:S01]  /*ada0*/  HMMA.16816.F32 R96, R136.reuse, R142, R96 ;  /* 0x0000008e8860723c */ /* 0x040fe20000001860 */
[----:B------:R-:W2:Y:S07]  /*adb0*/  LDSM.16.MT88.4 R140, [R215+0x7100] ;  /* 0x00710000d78c783b */ /* 0x000eae0000004200 */
[C---:B-1----:R-:W-:Y:S08]  /*adc0*/  HMMA.16816.F32 R100, R136.reuse, R144, R100 ;  /* 0x000000908864723c */ /* 0x042ff00000001864 */
[C---:B------:R-:W-:Y:S01]  /*add0*/  HMMA.16816.F32 R104, R136.reuse, R146, R104 ;  /* 0x000000928868723c */ /* 0x040fe20000001868 */
[----:B------:R-:W1:Y:S07]  /*ade0*/  LDSM.16.MT88.4 R144, [R213+0x1900] ;  /* 0x00190000d590783b */ /* 0x000e6e0000004200 */
[C---:B----4-:R-:W-:Y:S08]  /*adf0*/  HMMA.16816.F32 R108, R136.reuse, R148, R108 ;  /* 0x00000094886c723c */ /* 0x050ff0000000186c */
[C---:B------:R-:W-:Y:S08]  /*ae00*/  HMMA.16816.F32 R112, R136.reuse, R150, R112 ;  /* 0x000000968870723c */ /* 0x040ff00000001870 */
[C---:B------:R-:W-:Y:S08]  /*ae10*/  HMMA.16816.F32 R116, R136.reuse, R152, R116 ;  /* 0x000000988874723c */ /* 0x040ff00000001874 */
[C---:B------:R-:W-:Y:S08]  /*ae20*/  HMMA.16816.F32 R120, R136.reuse, R154, R120 ;  /* 0x0000009a8878723c */ /* 0x040ff00000001878 */
[C---:B--2---:R-:W-:Y:S08]  /*ae30*/  HMMA.16816.F32 R124, R136.reuse, R140, R124 ;  /* 0x0000008c887c723c */ /* 0x044ff0000000187c */
[----:B------:R-:W-:Y:S07]  /*ae40*/  HMMA.16816.F32 R128, R136, R142, R128 ;  /* 0x0000008e8880723c */ /* 0x000fee0000001880 */
[----:B------:R-:W-:Y:S02]  /*ae50*/  F2FP.PACK_AB R136, R188, R189 ;  /* 0x000000bdbc88723e */ /* 0x000fe400000000ff */
[----:B------:R-:W-:Y:S03]  /*ae60*/  F2FP.PACK_AB R138, R186, R187 ;  /* 0x000000bbba8a723e */ /* 0x000fe600000000ff */
[----:B------:R-:W-:Y:S02]  /*ae70*/  F2FP.PACK_AB R137, R180, R181 ;  /* 0x000000b5b489723e */ /* 0x000fe400000000ff */
[----:B------:R-:W-:Y:S07]  /*ae80*/  F2FP.PACK_AB R139, R133, R134 ;  /* 0x00000086858b723e */ /* 0x000fee00000000ff */
[C---:B-1----:R-:W-:Y:S01]  /*ae90*/  HMMA.16816.F32 R140, R136.reuse, R144, R4 ;  /* 0x00000090888c723c */ /* 0x042fe20000001804 */
[----:B------:R-:W1:Y:S07]  /*aea0*/  LDSM.16.MT88.4 R4, [R216+0x3900] ;  /* 0x00390000d804783b */ /* 0x000e6e0000004200 */
[C---:B------:R-:W-:Y:S01]  /*aeb0*/  HMMA.16816.F32 R144, R136.reuse, R146, R8 ;  /* 0x000000928890723c */ /* 0x040fe20000001808 */
[----:B------:R-:W2:Y:S07]  /*aec0*/  LDSM.16.MT88.4 R8, [R215+0x3900] ;  /* 0x00390000d708783b */ /* 0x000eae0000004200 */
[C---:B------:R-:W-:Y:S01]  /*aed0*/  HMMA.16816.F32 R148, R136.reuse, R156, R12 ;  /* 0x0000009c8894723c */ /* 0x040fe2000000180c */
[----:B------:R-:W4:Y:S07]  /*aee0*/  LDSM.16.MT88.4 R12, [R213+0x5900] ;  /* 0x00590000d50c783b */ /* 0x000f2e0000004200 */
[C---:B------:R-:W-:Y:S01]  /*aef0*/  HMMA.16816.F32 R152, R136.reuse, R158, R16 ;  /* 0x0000009e8898723c */ /* 0x040fe20000001810 */
[----:B------:R-:W1:Y:S07]  /*af00*/  LDSM.16.MT88.4 R16, [R214+0x5900] ;  /* 0x00590000d610783b */ /* 0x000e6e0000004200 */
[C---:B------:R-:W-:Y:S01]  /*af10*/  HMMA.16816.F32 R156, R136.reuse, R160, R20 ;  /* 0x000000a0889c723c */ /* 0x040fe20000001814 */
[----:B------:R-:W1:Y:S07]  /*af20*/  LDSM.16.MT88.4 R20, [R216+0x5900] ;  /* 0x00590000d814783b */ /* 0x000e6e0000004200 */
[C---:B------:R-:W-:Y:S01]  /*af30*/  HMMA.16816.F32 R160, R136.reuse, R162, R24 ;  /* 0x000000a288a0723c */ /* 0x040fe20000001818 */
[----:B------:R-:W1:Y:S07]  /*af40*/  LDSM.16.MT88.4 R24, [R215+0x5900] ;  /* 0x00590000d718783b */ /* 0x000e6e0000004200 */
[C---:B------:R-:W-:Y:S01]  /*af50*/  HMMA.16816.F32 R164, R136.reuse, R168, R28 ;  /* 0x000000a888a4723c */ /* 0x040fe2000000181c */
[----:B------:R-:W1:Y:S07]  /*af60*/  LDSM.16.MT88.4 R28, [R213+0x7900] ;  /* 0x00790000d51c783b */ /* 0x000e6e0000004200 */
[C---:B------:R-:W-:Y:S08]  /*af70*/  HMMA.16816.F32 R168, R136.reuse, R170, R32 ;  /* 0x000000aa88a8723c */ /* 0x040ff00000001820 */
[C---:B------:R-:W-:Y:S08]  /*af80*/  HMMA.16816.F32 R36, R136.reuse, R172, R36 ;  /* 0x000000ac8824723c */ /* 0x040ff00000001824 */
        /* <DEDUP_REMOVED lines=12> */
[C---:B------:R-:W-:Y:S07]  /*b050*/  HMMA.16816.F32 R76, R136.reuse, R16, R76 ;  /* 0x00000010884c723c */ /* 0x040fee000000184c */
[----:B---3--:R-:W-:Y:S01]  /*b060*/  FFMA.FTZ R16, R2, R195, R249 ;  /* 0x000000c302107223 */ /* 0x008fe200000100f9 */
[C---:B------:R-:W-:Y:S04]  /*b070*/  HMMA.16816.F32 R80, R136.reuse, R18, R80 ;  /* 0x000000128850723c */ /* 0x040fe80000001850 */
[----:B-----5:R-:W-:Y:S02]  /*b080*/  FFMA.FTZ R2, R0, R201, R205 ;  /* 0x000000c900027223 */ /* 0x020fe400000100cd */
        /* <DEDUP_REMOVED lines=19> */
[C---:B-1----:R-:W-:Y:S04]  /*b1c0*/  HMMA.16816.F32 R108, R136.reuse, R4, R108 ;  /* 0x00000004886c723c */ /* 0x042fe8000000186c */
        /* <DEDUP_REMOVED lines=11> */
[----:B------:R-:W-:Y:S01]  /*b280*/  FADD.FTZ R4, R182, R2 ;  /* 0x00000002b6047221 */ /* 0x000fe20000010000 */
[C---:B----4-:R-:W-:Y:S03]  /*b290*/  HMMA.16816.F32 R124, R136.reuse, R12, R124 ;  /* 0x0000000c887c723c */ /* 0x050fe6000000187c */
[----:B------:R-:W-:Y:S02]  /*b2a0*/  FADD.FTZ R2, R189, R0 ;  /* 0x00000000bd027221 */ /* 0x000fe40000010000 */
[----:B------:R-:W-:Y:S02]  /*b2b0*/  FADD.FTZ R0, R181, R4 ;  /* 0x00000004b5007221 */ /* 0x000fe40000010000 */
[----:B------:R-:W-:Y:S01]  /*b2c0*/  FADD.FTZ R2, R188, R2 ;  /* 0x00000002bc027221 */ /* 0x000fe20000010000 */
[----:B------:R-:W-:Y:S04]  /*b2d0*/  HMMA.16816.F32 R128, R136, R14, R128 ;  /* 0x0000000e8880723c */ /* 0x000fe80000001880 */
[----:B------:R-:W-:Y:S02]  /*b2e0*/  FADD.FTZ R0, R180, R0 ;  /* 0x00000000b4007221 */ /* 0x000fe40000010000 */
[----:B------:R-:W-:Y:S02]  /*b2f0*/  FADD.FTZ R2, R187, R2 ;  /* 0x00000002bb027221 */ /* 0x000fe40000010000 */
[----:B------:R-:W-:Y:S01]  /*b300*/  FADD.FTZ R0, R134, R0 ;  /* 0x0000000086007221 */ /* 0x000fe20000010000 */
[----:B------:R-:W-:Y:S03]  /*b310*/  MOV R134, R3 ;  /* 0x0000000300867202 */ /* 0x000fe60000000f00 */
[----:B------:R-:W-:Y:S02]  /*b320*/  FADD.FTZ R2, R186, R2 ;  /* 0x00000002ba027221 */ /* 0x000fe40000010000 */
[----:B------:R-:W-:Y:S01]  /*b330*/  FADD.FTZ R0, R133, R0 ;  /* 0x0000000085007221 */ /* 0x000fe20000010000 */
[----:B------:R-:W-:Y:S02]  /*b340*/  MOV R133, R132 ;  /* 0x0000008400857202 */ /* 0x000fe40000000f00 */
[----:B------:R1:W-:Y:S04]  /*b350*/  STL [R1], R2 ;  /* 0x0000000201007387 */ /* 0x0003e80000100800 */
[----:B------:R1:W-:Y:S01]  /*b360*/  STL [R1+0x4], R0 ;  /* 0x0000040001007387 */ /* 0x0003e20000100800 */
[----:B------:R-:W-:-:S05]  /*b370*/  @P0 BRA `(.L_x_997) ;  /* 0xffffb9d000000947 */ /* 0x000fca000383ffff */
.L_x_986:
[----:B------:R-:W2:Y:S01]  /*b380*/  S2UR UR24, SR_CTAID.X ;  /* 0x00000000001879c3 */ /* 0x000ea20000002500 */
[----:B------:R-:W-:Y:S01]  /*b390*/  ULDC UR25, c[0x0][0x168] ;  /* 0x00005a0000197ab9 */ /* 0x000fe20000000800 */
[----:B------:R-:W-:Y:S01]  /*b3a0*/  PLOP3.LUT P0, PT, PT, PT, UP1, 0x40, 0x0 ;  /* 0x000000000000781c */ /* 0x000fe20003f0e818 */
[----:B------:R-:W-:-:S02]  /*b3b0*/  ULDC.64 UR4, c[0x0][0x2c8] ;  /* 0x0000b20000047ab9 */ /* 0x000fc40000000a00 */
[----:B------:R-:W-:Y:S02]  /*b3c0*/  UIADD3 UR25, -UR25, 0x1, URZ ;  /* 0x0000000119197890 */ /* 0x000fe4000fffe13f */
[----:B--2---:R-:W-:-:S04]  /*b3d0*/  ULEA UR24, UR24, 0x7f, 0x7 ;  /* 0x0000007f18187891 */ /* 0x004fc8000f8e383f */
        /* <DEDUP_REMOVED lines=20> */
.L_x_999:
[----:B------:R-:W-:Y:S02]  /*b520*/  ULDC UR4, c[0x0][0x32c] ;  /* 0x0000cb0000047ab9 */ /* 0x000fe40000000800 */
[----:B------:R-:W-:-:S03]  /*b530*/  UISETP.NE.AND UP0, UPT, UR4, 0x1, UPT ;  /* 0x000000010400788c */ /* 0x000fc6000bf05270 */
[----:B------:R-:W-:Y:S02]  /*b540*/  ULDC.64 UR4, c[0x0][0x330] ;  /* 0x0000cc0000047ab9 */ /* 0x000fe40000000a00 */
[----:B------:R-:W-:-:S07]  /*b550*/  UIMAD.WIDE.U32 UR26, UR24, UR4, URZ ;  /* 0x00000004181a72a5 */ /* 0x000fce000f8e003f */
[----:B------:R-:W-:Y:S02]  /*b560*/  @UP0 UMOV UR25, UR27 ;  /* 0x0000001b00190c82 */ /* 0x000fe40008000000 */
[----:B------:R-:W-:Y:S02]  /*b570*/  @UP0 USHF.R.U32.HI UR24, URZ, UR5, UR25 ;  /* 0x000000053f180299 */ /* 0x000fe40008011619 */
.L_x_1000:
[----:B------:R-:W-:Y:S02]  /*b580*/  ULDC UR4, c[0x0][0x32c] ;  /* 0x0000cb0000047ab9 */ /* 0x000fe40000000800 */
[----:B------:R-:W-:-:S04]  /*b590*/  UIMAD UR4, UR24, UR4, URZ ;  /* 0x00000004180472a4 */ /* 0x000fc8000f8e023f */
[----:B------:R-:W-:-:S04]  /*b5a0*/  UISETP.LT.AND UP0, UPT, UR11, UR4, UPT ;  /* 0x000000040b00728c */ /* 0x000fc8000bf01270 */
[----:B------:R-:W-:-:S04]  /*b5b0*/  USEL UR11, UR11, UR4, !UP0 ;  /* 0x000000040b0b7287 */ /* 0x000fc8000c000000 */
.L_x_998:
        /* <DEDUP_REMOVED lines=11> */
[C---:B-1----:R-:W-:Y:S02]  /*b670*/  IADD3 R0, R252.reuse, 0x80, RZ ;  /* 0x00000080fc007810 */ /* 0x042fe40007ffe0ff */
[C---:B------:R-:W-:Y:S02]  /*b680*/  IADD3 R5, R252.reuse, 0x40, RZ ;  /* 0x00000040fc057810 */ /* 0x040fe40007ffe0ff */
[----:B------:R-:W-:Y:S02]  /*b690*/  IADD3 R2, R252, 0x80, RZ ;  /* 0x00000080fc027810 */ /* 0x000fe40007ffe0ff */
[----:B------:R-:W-:-:S02]  /*b6a0*/  SHF.R.S32.HI R0, RZ, 0x1f, R0 ;  /* 0x0000001fff007819 */ /* 0x000fc40000011400 */
[----:B------:R-:W-:Y:S02]  /*b6b0*/  IADD3 R6, R252, 0x40, RZ ;  /* 0x00000040fc067810 */ /* 0x000fe40007ffe0ff */
[----:B------:R-:W-:Y:S02]  /*b6c0*/  SHF.R.S32.HI R5, RZ, 0x1f, R5 ;  /* 0x0000001fff057819 */ /* 0x000fe40000011405 */
[----:B------:R-:W-:Y:S02]  /*b6d0*/  LEA.HI R0, R0, R2, RZ, 0x3 ;  /* 0x0000000200007211 */ /* 0x000fe400078f18ff */
[----:B------:R-:W-:Y:S02]  /*b6e0*/  LEA.HI R5, R5, R6, RZ, 0x3 ;  /* 0x0000000605057211 */ /* 0x000fe400078f18ff */
[----:B------:R-:W-:Y:S02]  /*b6f0*/  LOP3.LUT R0, R0, 0xfffffff8, RZ, 0xc0, !PT ;  /* 0xfffffff800007812 */ /* 0x000fe400078ec0ff */
[----:B------:R-:W-:-:S02]  /*b700*/  LOP3.LUT R5, R5, 0xfffffff8, RZ, 0xc0, !PT ;  /* 0xfffffff805057812 */ /* 0x000fc400078ec0ff */
[----:B------:R-:W-:Y:S01]  /*b710*/  SHF.R.S32.HI R208, RZ, 0x1f, R252 ;  /* 0x0000001fffd07819 */ /* 0x000fe200000114fc */
[----:B------:R-:W-:Y:S01]  /*b720*/  IMAD.MOV.U32 R134, RZ, RZ, R3 ;  /* 0x000000ffff867224 */ /* 0x000fe200078e0003 */
[----:B------:R-:W-:Y:S01]  /*b730*/  SEL R2, RZ, 0x10, P6 ;  /* 0x00000010ff027807 */ /* 0x000fe20003000000 */
[----:B------:R-:W-:Y:S01]  /*b740*/  IMAD.SHL.U32 R204, R0, 0x2, RZ ;  /* 0x0000000200cc7824 */ /* 0x000fe200078e00ff */
[C---:B------:R-:W-:Y:S01]  /*b750*/  SHF.L.U64.HI R208, R252.reuse, 0x1, R208 ;  /* 0x00000001fcd07819 */ /* 0x040fe200000102d0 */
[----:B------:R-:W-:Y:S02]  /*b760*/  IMAD.MOV.U32 R133, RZ, RZ, R132 ;  /* 0x000000ffff857224 */ /* 0x000fe400078e0084 */
[----:B------:R-:W-:Y:S02]  /*b770*/  IMAD.SHL.U32 R3, R252, 0x2, RZ ;  /* 0x00000002fc037824 */ /* 0x000fe400078e00ff */
[----:B------:R-:W-:Y:S01]  /*b780*/  IMAD.SHL.U32 R206, R5, 0x2, RZ ;  /* 0x0000000205ce7824 */ /* 0x000fe200078e00ff */
[----:B--2---:R-:W-:-:S02]  /*b790*/  SHF.L.U64.HI R205, R0, 0x1, R4 ;  /* 0x0000000100cd7819 */ /* 0x004fc40000010204 */
[----:B------:R-:W-:Y:S02]  /*b7a0*/  SEL R0, RZ, 0x10, P5 ;  /* 0x00000010ff007807 */ /* 0x000fe40002800000 */
[----:B---3--:R-:W-:Y:S02]  /*b7b0*/  SHF.L.U64.HI R207, R5, 0x1, R7 ;  /* 0x0000000105cf7819 */ /* 0x008fe40000010207 */
.L_x_1004:
        /* <DEDUP_REMOVED lines=75> */
.L_x_1002:
        /* <DEDUP_REMOVED lines=221> */
[----:B------:R1:W1:Y:S10]  /*ca40*/  MUFU.TANH R138, R12 ;  /* 0x0000000c008a7308 */ /* 0x0002740000002400 */
[----:B------:R1:W1:Y:S01]  /*ca50*/  MUFU.TANH R139, R13 ;  /* 0x0000000d008b7308 */ /* 0x0002620000002400 */
[----:B-----5:R-:W5:Y:S01]  /*ca60*/  LDSM.16.M88.4 R8, [R217+0x7800] ;  /* 0x00780000d908783b */ /* 0x020f620000000200 */
[----:B------:R-:W-:Y:S04]  /*ca70*/  DEPBAR.LE SB0, 0x0 ;  /* 0x000080000000791a */ /* 0x000fe80000000000 */
[C---:B----4-:R-:W-:Y:S04]  /*ca80*/  HMMA.16816.F32 R20, R192.reuse, R4, R20 ;  /* 0x00000004c014723c */ /* 0x050fe80000001814 */
[----:B------:R4:W1:Y:S01]  /*ca90*/  MUFU.TANH R179, R14 ;  /* 0x0000000e00b37308 */ /* 0x0008620000002400 */
[----:B------:R-:W-:Y:S03]  /*caa0*/  BAR.SYNC.DEFER_BLOCKING 0x0 ;  /* 0x0000000000007b1d */ /* 0x000fe60000010000 */
[C---:B------:R-:W-:Y:S06]  /*cab0*/  HMMA.16816.F32 R24, R192.reuse, R6, R24 ;  /* 0x00000006c018723c */ /* 0x040fec0000001818 */
[----:B------:R4:W1:Y:S10]  /*cac0*/  MUFU.TANH R180, R15 ;  /* 0x0000000f00b47308 */ /* 0x0008740000002400 */
[----:B------:R4:W1:Y:S01]  /*cad0*/  MUFU.TANH R181, R16 ;  /* 0x0000001000b57308 */ /* 0x0008620000002400 */
[----:B------:R-:W-:Y:S02]  /*cae0*/  FMUL.FTZ R20, R20, c[0x0][0x320] ;  /* 0x0000c80014147a20 */ /* 0x000fe40000410000 */
[----:B------:R-:W-:Y:S02]  /*caf0*/  FMUL.FTZ R21, R21, c[0x0][0x320] ;  /* 0x0000c80015157a20 */ /* 0x000fe40000410000 */
[----:B------:R-:W-:Y:S02]  /*cb00*/  FMUL.FTZ R22, R22, c[0x0][0x320] ;  /* 0x0000c80016167a20 */ /* 0x000fe40000410000 */
[----:B------:R-:W-:Y:S03]  /*cb10*/  FMUL.FTZ R23, R23, c[0x0][0x320] ;  /* 0x0000c80017177a20 */ /* 0x000fe60000410000 */
[----:B------:R4:W1:Y:S01]  /*cb20*/  MUFU.TANH R182, R17 ;  /* 0x0000001100b67308 */ /* 0x0008620000002400 */
[----:B------:R-:W-:Y:S02]  /*cb30*/  FMUL.FTZ R24, R24, c[0x0][0x320] ;  /* 0x0000c80018187a20 */ /* 0x000fe40000410000 */
[----:B------:R-:W-:Y:S01]  /*cb40*/  FMUL.FTZ R25, R25, c[0x0][0x320] ;  /* 0x0000c80019197a20 */ /* 0x000fe20000410000 */
[C---:B-----5:R-:W-:Y:S03]  /*cb50*/  HMMA.16816.F32 R28, R192.reuse, R8, R28 ;  /* 0x00000008c01c723c */ /* 0x060fe6000000181c */
[----:B------:R-:W-:Y:S02]  /*cb60*/  FMUL.FTZ R26, R26, c[0x0][0x320] ;  /* 0x0000c8001a1a7a20 */ /* 0x000fe40000410000 */
[----:B------:R-:W-:Y:S01]  /*cb70*/  FMUL.FTZ R27, R27, c[0x0][0x320] ;  /* 0x0000c8001b1b7a20 */ /* 0x000fe20000410000 */
[----:B------:R4:W1:Y:S02]  /*cb80*/  MUFU.TANH R183, R18 ;  /* 0x0000001200b77308 */ /* 0x0008640000002400 */
[----:B------:R-:W-:Y:S08]  /*cb90*/  HMMA.16816.F32 R32, R192, R10, R32 ;  /* 0x0000000ac020723c */ /* 0x000ff00000001820 */
[----:B------:R4:W1:Y:S08]  /*cba0*/  MUFU.TANH R184, R19 ;  /* 0x0000001300b87308 */ /* 0x0008700000002400 */
[----:B------:R-:W-:Y:S02]  /*cbb0*/  FMUL.FTZ R28, R28, c[0x0][0x320] ;  /* 0x0000c8001c1c7a20 */ /* 0x000fe40000410000 */
[----:B------:R4:W1:Y:S01]  /*cbc0*/  MUFU.TANH R185, R20 ;  /* 0x0000001400b97308 */ /* 0x0008620000002400 */
        /* <DEDUP_REMOVED lines=21> */
[----:B------:R4:W1:Y:S01]  /*cd20*/  MUFU.TANH R136, R0 ;  /* 0x0000000000887308 */ /* 0x0008620000002400 */
        /* <DEDUP_REMOVED lines=41> */
[----:B---3--:R-:W-:Y:S02]  /*cfc0*/  IADD3.X R19, RZ, R2, R207, P2, P0 ;  /* 0x00000002ff137210 */ /* 0x008fe400017e04cf */
[----:B------:R-:W-:Y:S04]  /*cfd0*/  IADD3 R16, P2, P0, R16, R0, R204 ;  /* 0x0000000010107210 */ /* 0x000fe8000785e0cc */
[----:B------:R-:W-:Y:S02]  /*cfe0*/  IADD3.X R17, RZ, R2, R205, P2, P0 ;  /* 0x00000002ff117210 */ /* 0x000fe400017e04cd */
[----:B------:R-:W-:Y:S04]  /*cff0*/  IADD3 R14, P2, P0, R14, R0, R5 ;  /* 0x000000000e0e7210 */ /* 0x000fe8000785e005 */
[--C-:B------:R-:W-:Y:S02]  /*d000*/  IADD3.X R15, RZ, R2, R6.reuse, P2, P0 ;  /* 0x00000002ff0f7210 */ /* 0x100fe400017e0406 */
[C---:B-1--4-:R-:W-:Y:S02]  /*d010*/  IADD3 R12, P0, R3.reuse, R5, RZ ;  /* 0x00000005030c7210 */ /* 0x052fe40007f1e0ff */
        /* <DEDUP_REMOVED lines=23> */
.L_x_1003:
[----:B--234-:R-:W-:Y:S01]  /*d190*/  FMNMX.FTZ R0, R172, R133, !PT ;  /* 0x00000085ac007209 */ /* 0x01cfe20007810000 */
[----:B-1----:R-:W-:Y:S01]  /*d1a0*/  LDSM.16.MT88.4 R12, [R213+0x100] ;  /* 0x00010000d50c783b */ /* 0x002fe20000004200 */
        /* <DEDUP_REMOVED lines=31> */
[----:B------:R-:W-:Y:S02]  /*d3a0*/  PLOP3.LUT P0, PT, PT, PT, UP0, 0x80, 0x0 ;  /* 0x000000000000781c */ /* 0x000fe40003f0f008 */
[----:B------:R-:W-:Y:S02]  /*d3b0*/  FMNMX.FTZ R132, R198, R0, !PT ;  /* 0x00000000c6847209 */ /* 0x000fe40007810000 */
[----:B------:R-:W-:Y:S02]  /*d3c0*/  FMNMX.FTZ R0, R195, R2, !PT ;  /* 0x00000002c3007209 */ /* 0x000fe40007810000 */
[----:B------:R-:W-:Y:S02]  /*d3d0*/  FMNMX.FTZ R132, R199, R132, !PT ;  /* 0x00000084c7847209 */ /* 0x000fe40007810000 */
[----:B------:R-:W-:Y:S03]  /*d3e0*/  FMNMX.FTZ R0, R135, R0, !PT ;  /* 0x0000000087007209 */ /* 0x000fe60007810000 */
[----:B------:R-:W-:Y:S01]  /*d3f0*/  SHFL.BFLY PT, R3, R132, 0x2, 0x1f ;  /* 0x0c401f0084037f89 */ /* 0x000fe200000e0000 */
[----:B------:R-:W-:Y:S07]  /*d400*/  FMNMX.FTZ R0, R136, R0, !PT ;  /* 0x0000000088007209 */ /* 0x000fee0007810000 */
        /* <DEDUP_REMOVED lines=11> */
[----:B------:R1:W-:Y:S01]  /*d4c0*/  MUFU.EX2 R172, R4 ;  /* 0x0000000400ac7308 */ /* 0x0003e20000000800 */
[----:B------:R-:W-:Y:S04]  /*d4d0*/  FMUL.FTZ R133, R3, c[0x0][0x2d0] ;  /* 0x0000b40003857a20 */ /* 0x000fe80000410000 */
[--C-:B------:R-:W-:Y:S02]  /*d4e0*/  FFMA.FTZ R6, R174, c[0x0][0x2d0], -R133.reuse ;  /* 0x0000b400ae067a23 */ /* 0x100fe40000010885 */
[--C-:B------:R-:W-:Y:S02]  /*d4f0*/  FFMA.FTZ R8, R178, c[0x0][0x2d0], -R133.reuse ;  /* 0x0000b400b2087a23 */ /* 0x100fe40000010885 */
[--C-:B------:R-:W-:Y:S01]  /*d500*/  FFMA.FTZ R135, R135, c[0x0][0x2d0], -R133.reuse ;  /* 0x0000b40087877a23 */ /* 0x100fe20000010885 */
[----:B------:R2:W3:Y:S10]  /*d510*/  MUFU.EX2 R2, R0 ;  /* 0x0000000000027308 */ /* 0x0004f40000000800 */
[----:B------:R-:W-:Y:S01]  /*d520*/  MUFU.EX2 R135, R135 ;  /* 0x0000008700877308 */ /* 0x000fe20000000800 */
[----:B-1----:R-:W-:Y:S09]  /*d530*/  FFMA.FTZ R4, R177, c[0x0][0x2d0], -R192 ;  /* 0x0000b400b1047a23 */ /* 0x002ff200000108c0 */
[----:B------:R1:W4:Y:S01]  /*d540*/  MUFU.EX2 R5, R4 ;  /* 0x0000000400057308 */ /* 0x0003220000000800 */
[----:B--2---:R-:W-:Y:S02]  /*d550*/  FADD.FTZ R0, -R3, R134 ;  /* 0x0000008603007221 */ /* 0x004fe40000010100 */
[----:B---3--:R-:W-:Y:S02]  /*d560*/  FMUL.FTZ R9, R2, R145 ;  /* 0x0000009102097220 */ /* 0x008fe40000410000 */
[----:B------:R-:W-:Y:S05]  /*d570*/  FMUL.FTZ R0, R0, c[0x0][0x2d0] ;  /* 0x0000b40000007a20 */ /* 0x000fea0000410000 */
[----:B------:R-:W-:Y:S01]  /*d580*/  MUFU.EX2 R177, R6 ;  /* 0x0000000600b17308 */ /* 0x000fe20000000800 */
[C---:B------:R-:W-:Y:S02]  /*d590*/  FMUL.FTZ R16, R2.reuse, R152 ;  /* 0x0000009802107220 */ /* 0x040fe40000410000 */
[C---:B------:R-:W-:Y:S02]  /*d5a0*/  FMUL.FTZ R17, R2.reuse, R153 ;  /* 0x0000009902117220 */ /* 0x040fe40000410000 */
[C---:B------:R-:W-:Y:S02]  /*d5b0*/  FMUL.FTZ R24, R2.reuse, R160 ;  /* 0x000000a002187220 */ /* 0x040fe40000410000 */
[----:B------:R-:W-:Y:S02]  /*d5c0*/  FMUL.FTZ R25, R2, R161 ;  /* 0x000000a102197220 */ /* 0x000fe40000410000 */
[--C-:B------:R-:W-:Y:S01]  /*d5d0*/  FFMA.FTZ R134, R138, c[0x0][0x2d0], -R192.reuse ;  /* 0x0000b4008a867a23 */ /* 0x100fe200000108c0 */
[----:B------:R-:W2:Y:S01]  /*d5e0*/  MUFU.EX2 R0, R0 ;  /* 0x0000000000007308 */ /* 0x000ea20000000800 */
[C---:B------:R-:W-:Y:S02]  /*d5f0*/  FMUL.FTZ R32, R2.reuse, R168 ;  /* 0x000000a802207220 */ /* 0x040fe40000410000 */
[C---:B------:R-:W-:Y:S02]  /*d600*/  FMUL.FTZ R33, R2.reuse, R169 ;  /* 0x000000a902217220 */ /* 0x040fe40000410000 */
[--C-:B-1----:R-:W-:Y:S01]  /*d610*/  FFMA.FTZ R4, R175, c[0x0][0x2d0], -R192.reuse ;  /* 0x0000b400af047a23 */ /* 0x102fe200000108c0 */
[----:B----4-:R-:W-:Y:S01]  /*d620*/  MOV R175, R5 ;  /* 0x0000000500af7202 */ /* 0x010fe20000000f00 */
        /* <DEDUP_REMOVED lines=8> */
[----:B------:R3:W-:Y:S01]  /*d6b0*/  MUFU.EX2 R247, R134 ;  /* 0x0000008600f77308 */ /* 0x0007e20000000800 */
[C---:B------:R-:W-:Y:S02]  /*d6c0*/  FMUL.FTZ R49, R2.reuse, R49 ;  /* 0x0000003102317220 */ /* 0x040fe40000410000 */
[----:B------:R-:W-:Y:S02]  /*d6d0*/  FMUL.FTZ R52, R2, R52 ;  /* 0x0000003402347220 */ /* 0x000fe40000410000 */
[C---:B--2---:R-:W-:Y:S02]  /*d6e0*/  FMUL.FTZ R6, R0.reuse, R142 ;  /* 0x0000008e00067220 */ /* 0x044fe40000410000 */
[C---:B------:R-:W-:Y:S02]  /*d6f0*/  FMUL.FTZ R10, R0.reuse, R146 ;  /* 0x00000092000a7220 */ /* 0x040fe40000410000 */
[C---:B------:R-:W-:Y:S02]  /*d700*/  FMUL.FTZ R11, R0.reuse, R147 ;  /* 0x00000093000b7220 */ /* 0x040fe40000410000 */
[C---:B------:R-:W-:Y:S02]  /*d710*/  FMUL.FTZ R18, R0.reuse, R154 ;  /* 0x0000009a00127220 */ /* 0x040fe40000410000 */
[C---:B------:R-:W-:Y:S01]  /*d720*/  FMUL.FTZ R19, R0.reuse, R155 ;  /* 0x0000009b00137220 */ /* 0x040fe20000410000 */
[----:B-1----:R-:W-:Y:S01]  /*d730*/  MOV R174, R7 ;  /* 0x0000000700ae7202 */ /* 0x002fe20000000f00 */
[--C-:B------:R-:W-:Y:S01]  /*d740*/  FFMA.FTZ R4, R137, c[0x0][0x2d0], -R192.reuse ;  /* 0x0000b40089047a23 */ /* 0x100fe200000108c0 */
[----:B------:R-:W-:Y:S01]  /*d750*/  LDSM.16.MT88.4 R152, [R214+0x2100] ;  /* 0x00210000d698783b */ /* 0x000fe20000004200 */
[----:B------:R1:W-:Y:S01]  /*d760*/  MUFU.EX2 R137, R8 ;  /* 0x0000000800897308 */ /* 0x0003e20000000800 */
[C---:B------:R-:W-:Y:S02]  /*d770*/  FMUL.FTZ R7, R0.reuse, R143 ;  /* 0x0000008f00077220 */ /* 0x040fe40000410000 */
[C---:B------:R-:W-:Y:S02]  /*d780*/  FMUL.FTZ R26, R0.reuse, R162 ;  /* 0x000000a2001a7220 */ /* 0x040fe40000410000 */
[C---:B------:R-:W-:Y:S02]  /*d790*/  FMUL.FTZ R27, R0.reuse, R163 ;  /* 0x000000a3001b7220 */ /* 0x040fe40000410000 */
[C---:B------:R-:W-:Y:S01]  /*d7a0*/  FMUL.FTZ R34, R0.reuse, R170 ;  /* 0x000000aa00227220 */ /* 0x040fe20000410000 */
[----:B------:R-:W-:Y:S01]  /*d7b0*/  LDSM.16.MT88.4 R160, [R215+0x900] ;  /* 0x00090000d7a0783b */ /* 0x000fe20000004200 */
[C---:B------:R-:W-:Y:S01]  /*d7c0*/  FMUL.FTZ R35, R0.reuse, R171 ;  /* 0x000000ab00237220 */ /* 0x040fe20000410000 */
[----:B------:R2:W4:Y:S01]  /*d7d0*/  MUFU.EX2 R5, R4 ;  /* 0x0000000400057308 */ /* 0x0005220000000800 */
[C---:B------:R-:W-:Y:S02]  /*d7e0*/  FMUL.FTZ R38, R0.reuse, R38 ;  /* 0x0000002600267220 */ /* 0x040fe40000410000 */
[C---:B------:R-:W-:Y:S02]  /*d7f0*/  FMUL.FTZ R39, R0.reuse, R39 ;  /* 0x0000002700277220 */ /* 0x040fe40000410000 */
[--C-:B---3--:R-:W-:Y:S01]  /*d800*/  FFMA.FTZ R134, R139, c[0x0][0x2d0], -R192.reuse ;  /* 0x0000b4008b867a23 */ /* 0x108fe200000108c0 */
[----:B------:R-:W-:Y:S01]  /*d810*/  LDSM.16.MT88.4 R168, [R214+0x4900] ;  /* 0x00490000d6a8783b */ /* 0x000fe20000004200 */
[C---:B------:R-:W-:Y:S02]  /*d820*/  FMUL.FTZ R42, R0.reuse, R42 ;  /* 0x0000002a002a7220 */ /* 0x040fe40000410000 */
[C---:B------:R-:W-:Y:S01]  /*d830*/  FMUL.FTZ R43, R0.reuse, R43 ;  /* 0x0000002b002b7220 */ /* 0x040fe20000410000 */
[----:B------:R3:W-:Y:S01]  /*d840*/  MUFU.EX2 R246, R134 ;  /* 0x0000008600f67308 */ /* 0x0007e20000000800 */
[C---:B------:R-:W-:Y:S02]  /*d850*/  FMUL.FTZ R46, R0.reuse, R46 ;  /* 0x0000002e002e7220 */ /* 0x040fe40000410000 */
[----:B------:R-:W-:Y:S02]  /*d860*/  FMUL.FTZ R47, R0, R47 ;  /* 0x0000002f002f7220 */ /* 0x000fe40000410000 */
[----:B-1----:R-:W-:Y:S02]  /*d870*/  FMUL.FTZ R8, R2, R144 ;  /* 0x0000009002087220 */ /* 0x002fe40000410000 */
[----:B------:R-:W1:Y:S01]  /*d880*/  LDSM.16.MT88.4 R144, [R215+0x100] ;  /* 0x00010000d790783b */ /* 0x000e620000004200 */
[C---:B------:R-:W-:Y:S02]  /*d890*/  FMUL.FTZ R50, R0.reuse, R50 ;  /* 0x0000003200327220 */ /* 0x040fe40000410000 */
[----:B------:R-:W-:Y:S02]  /*d8a0*/  FMUL.FTZ R51, R0, R51 ;  /* 0x0000003300337220 */ /* 0x000fe40000410000 */
[C---:B------:R-:W-:Y:S02]  /*d8b0*/  FMUL.FTZ R53, R2.reuse, R53 ;  /* 0x0000003502357220 */ /* 0x040fe40000410000 */
[--C-:B--2---:R-:W-:Y:S01]  /*d8c0*/  FFMA.FTZ R4, R173, c[0x0][0x2d0], -R133.reuse ;  /* 0x0000b400ad047a23 */ /* 0x104fe20000010885 */
[----:B----4-:R-:W-:Y:S01]  /*d8d0*/  MOV R178, R5 ;  /* 0x0000000500b27202 */ /* 0x010fe20000000f00 */
[----:B------:R-:W-:Y:S01]  /*d8e0*/  FMUL.FTZ R5, R2, R141 ;  /* 0x0000008d02057220 */ /* 0x000fe20000410000 */
[----:B------:R-:W-:Y:S01]  /*d8f0*/  F2FP.PACK_AB R141, R137, R177 ;  /* 0x000000b1898d723e */ /* 0x000fe200000000ff */
[----:B------:R2:W-:Y:S01]  /*d900*/  MUFU.EX2 R249, R4 ;  /* 0x0000000400f97308 */ /* 0x0005e20000000800 */
[----:B------:R-:W-:Y:S01]  /*d910*/  F2FP.PACK_AB R142, R178, R174 ;  /* 0x000000aeb28e723e */ /* 0x000fe200000000ff */
[C---:B------:R-:W-:Y:S02]  /*d920*/  FMUL.FTZ R54, R0.reuse, R54 ;  /* 0x0000003600367220 */ /* 0x040fe40000410000 */
[----:B------:R-:W-:Y:S02]  /*d930*/  FMUL.FTZ R55, R0, R55 ;  /* 0x0000003700377220 */ /* 0x000fe40000410000 */
[--C-:B---3--:R-:W-:Y:S02]  /*d940*/  FFMA.FTZ R134, R179, c[0x0][0x2d0], -R133.reuse ;  /* 0x0000b400b3867a23 */ /* 0x108fe40000010885 */
[C---:B------:R-:W-:Y:S02]  /*d950*/  FMUL.FTZ R56, R2.reuse, R56 ;  /* 0x0000003802387220 */ /* 0x040fe40000410000 */
[----:B------:R-:W-:Y:S01]  /*d960*/  FMUL.FTZ R57, R2, R57 ;  /* 0x0000003902397220 */ /* 0x000fe20000410000 */
[----:B------:R-:W-:Y:S01]  /*d970*/  MUFU.EX2 R245, R134 ;  /* 0x0000008600f57308 */ /* 0x000fe20000000800 */
[C---:B------:R-:W-:Y:S02]  /*d980*/  FMUL.FTZ R58, R0.reuse, R58 ;  /* 0x0000003a003a7220 */ /* 0x040fe40000410000 */
[----:B------:R-:W-:Y:S02]  /*d990*/  FMUL.FTZ R59, R0, R59 ;  /* 0x0000003b003b7220 */ /* 0x000fe40000410000 */
[C---:B------:R-:W-:Y:S02]  /*d9a0*/  FMUL.FTZ R60, R2.reuse, R60 ;  /* 0x0000003c023c7220 */ /* 0x040fe40000410000 */
[----:B------:R-:W-:Y:S02]  /*d9b0*/  FMUL.FTZ R61, R2, R61 ;  /* 0x0000003d023d7220 */ /* 0x000fe40000410000 */
[C---:B------:R-:W-:Y:S02]  /*d9c0*/  FMUL.FTZ R62, R0.reuse, R62 ;  /* 0x0000003e003e7220 */ /* 0x040fe40000410000 */
[----:B------:R-:W-:Y:S02]  /*d9d0*/  FMUL.FTZ R63, R0, R63 ;  /* 0x0000003f003f7220 */ /* 0x000fe40000410000 */
[--C-:B--2---:R-:W-:Y:S02]  /*d9e0*/  FFMA.FTZ R4, R176, c[0x0][0x2d0], -R133.reuse ;  /* 0x0000b400b0047a23 */ /* 0x104fe40000010885 */
[C---:B------:R-:W-:Y:S02]  /*d9f0*/  FMUL.FTZ R64, R2.reuse, R64 ;  /* 0x0000004002407220 */ /* 0x040fe40000410000 */
[----:B------:R-:W2:Y:S01]  /*da00*/  MUFU.EX2 R248, R4 ;  /* 0x0000000400f87308 */ /* 0x000ea20000000800 */
[----:B------:R-:W-:Y:S02]  /*da10*/  FMUL.FTZ R65, R2, R65 ;  /* 0x0000004102417220 */ /* 0x000fe40000410000 */
[C---:B------:R-:W-:Y:S02]  /*da20*/  FMUL.FTZ R66, R0.reuse, R66 ;  /* 0x0000004200427220 */ /* 0x040fe40000410000 */
        /* <DEDUP_REMOVED lines=9> */
[----:B------:R-:W-:Y:S01]  /*dac0*/  FMUL.FTZ R76, R2, R76 ;  /* 0x0000004c024c7220 */ /* 0x000fe20000410000 */
[----:B--2---:R-:W-:Y:S01]  /*dad0*/  F2FP.PACK_AB R143, R248, R249 ;  /* 0x000000f9f88f723e */ /* 0x004fe200000000ff */
[C---:B------:R-:W-:Y:S01]  /*dae0*/  FMUL.FTZ R4, R2.reuse, R140 ;  /* 0x0000008c02047220 */ /* 0x040fe20000410000 */
[----:B------:R-:W-:Y:S01]  /*daf0*/  F2FP.PACK_AB R140, R175, R172 ;  /* 0x000000acaf8c723e */ /* 0x000fe200000000ff */
[----:B------:R-:W-:Y:S02]  /*db00*/  FMUL.FTZ R77, R2, R77 ;  /* 0x0000004d024d7220 */ /* 0x000fe40000410000 */
[C---:B------:R-:W-:Y:S02]  /*db10*/  FMUL.FTZ R78, R0.reuse, R78 ;  /* 0x0000004e004e7220 */ /* 0x040fe40000410000 */
[----:B------:R-:W-:Y:S02]  /*db20*/  FMUL.FTZ R79, R0, R79 ;  /* 0x0000004f004f7220 */ /* 0x000fe40000410000 */
[C---:B------:R-:W-:Y:S05]  /*db30*/  HMMA.16816.F32 R4, R140.reuse, R12, R4 ;  /* 0x0000000c8c04723c */ /* 0x040fea0000001804 */
[C---:B------:R-:W-:Y:S02]  /*db40*/  FMUL.FTZ R80, R2.reuse, R80 ;  /* 0x0000005002507220 */ /* 0x040fe40000410000 */
[C---:B------:R-:W-:Y:S01]  /*db50*/  FMUL.FTZ R12, R2.reuse, R148 ;  /* 0x00000094020c7220 */ /* 0x040fe20000410000 */
[C---:B------:R-:W-:Y:S04]  /*db60*/  HMMA.16816.F32 R8, R140.reuse, R14, R8 ;  /* 0x0000000e8c08723c */ /* 0x040fe80000001808 */
[C---:B------:R-:W-:Y:S02]  /*db70*/  FMUL.FTZ R13, R2.reuse, R149 ;  /* 0x00000095020d7220 */ /* 0x040fe40000410000 */
[----:B------:R-:W-:Y:S02]  /*db80*/  FMUL.FTZ R81, R2, R81 ;  /* 0x0000005102517220 */ /* 0x000fe40000410000 */
[C---:B------:R-:W-:Y:S04]  /*db90*/  FMUL.FTZ R14, R0.reuse, R150 ;  /* 0x00000096000e7220 */ /* 0x040fe80000410000 */
[C---:B------:R-:W-:Y:S02]  /*dba0*/  FMUL.FTZ R15, R0.reuse, R151 ;  /* 0x00000097000f7220 */ /* 0x040fe40000410000 */
[----:B------:R-:W2:Y:S01]  /*dbb0*/  LDSM.16.MT88.4 R148, [R213+0x2100] ;  /* 0x00210000d594783b */ /* 0x000ea20000004200 */
[C---:B------:R-:W-:Y:S02]  /*dbc0*/  FMUL.FTZ R82, R0.reuse, R82 ;  /* 0x0000005200527220 */ /* 0x040fe40000410000 */
[----:B------:R-:W-:Y:S02]  /*dbd0*/  FMUL.FTZ R83, R0, R83 ;  /* 0x0000005300537220 */ /* 0x000fe40000410000 */
[C---:B------:R-:W-:Y:S03]  /*dbe0*/  HMMA.16816.F32 R12, R140.reuse, R20, R12 ;  /* 0x000000148c0c723c */ /* 0x040fe6000000180c */
[C---:B------:R-:W-:Y:S02]  /*dbf0*/  FMUL.FTZ R84, R2.reuse, R84 ;  /* 0x0000005402547220 */ /* 0x040fe40000410000 */
[C---:B------:R-:W-:Y:S02]  /*dc00*/  FMUL.FTZ R85, R2.reuse, R85 ;  /* 0x0000005502557220 */ /* 0x040fe40000410000 */
[C---:B------:R-:W-:Y:S01]  /*dc10*/  FMUL.FTZ R20, R2.reuse, R156 ;  /* 0x0000009c02147220 */ /* 0x040fe20000410000 */
[C---:B------:R-:W-:Y:S04]  /*dc20*/  HMMA.16816.F32 R16, R140.reuse, R22, R16 ;  /* 0x000000168c10723c */ /* 0x040fe80000001810 */
[----:B------:R-:W-:Y:S02]  /*dc30*/  FMUL.FTZ R21, R2, R157 ;  /* 0x0000009d02157220 */ /* 0x000fe40000410000 */
[C---:B------:R-:W-:Y:S02]  /*dc40*/  FMUL.FTZ R86, R0.reuse, R86 ;  /* 0x0000005600567220 */ /* 0x040fe40000410000 */
[C---:B------:R-:W-:Y:S04]  /*dc50*/  FMUL.FTZ R22, R0.reuse, R158 ;  /* 0x0000009e00167220 */ /* 0x040fe80000410000 */
[C---:B------:R-:W-:Y:S02]  /*dc60*/  FMUL.FTZ R23, R0.reuse, R159 ;  /* 0x0000009f00177220 */ /* 0x040fe40000410000 */
[----:B------:R-:W-:Y:S01]  /*dc70*/  LDSM.16.MT88.4 R156, [R214+0x900] ;  /* 0x00090000d69c783b */ /* 0x000fe20000004200 */
[----:B------:R-:W-:Y:S02]  /*dc80*/  FMUL.FTZ R87, R0, R87 ;  /* 0x0000005700577220 */ /* 0x000fe40000410000 */
[C---:B------:R-:W-:Y:S02]  /*dc90*/  FMUL.FTZ R88, R2.reuse, R88 ;  /* 0x0000005802587220 */ /* 0x040fe40000410000 */
[C---:B------:R-:W-:Y:S03]  /*dca0*/  HMMA.16816.F32 R20, R140.reuse, R28, R20 ;  /* 0x0000001c8c14723c */ /* 0x040fe60000001814 */
[----:B------:R-:W-:Y:S02]  /*dcb0*/  FMUL.FTZ R89, R2, R89 ;  /* 0x0000005902597220 */ /* 0x000fe40000410000 */
[----:B------:R-:W-:Y:S02]  /*dcc0*/  FMUL.FTZ R90, R0, R90 ;  /* 0x0000005a005a7220 */ /* 0x000fe40000410000 */
[C---:B------:R-:W-:Y:S01]  /*dcd0*/  FMUL.FTZ R28, R2.reuse, R164 ;  /* 0x000000a4021c7220 */ /* 0x040fe20000410000 */
[C---:B------:R-:W-:Y:S04]  /*dce0*/  HMMA.16816.F32 R24, R140.reuse, R30, R24 ;  /* 0x0000001e8c18723c */ /* 0x040fe80000001818 */
[----:B------:R-:W-:Y:S02]  /*dcf0*/  FMUL.FTZ R29, R2, R165 ;  /* 0x000000a5021d7220 */ /* 0x000fe40000410000 */
[C---:B------:R-:W-:Y:S02]  /*dd00*/  FMUL.FTZ R91, R0.reuse, R91 ;  /* 0x0000005b005b7220 */ /* 0x040fe40000410000 */
[C---:B------:R-:W-:Y:S04]  /*dd10*/  FMUL.FTZ R30, R0.reuse, R166 ;  /* 0x000000a6001e7220 */ /* 0x040fe80000410000 */
[----:B------:R-:W-:Y:S02]  /*dd20*/  FMUL.FTZ R31, R0, R167 ;  /* 0x000000a7001f7220 */ /* 0x000fe40000410000 */
[----:B------:R-:W-:Y:S01]  /*dd30*/  LDSM.16.MT88.4 R164, [R213+0x4900] ;  /* 0x00490000d5a4783b */ /* 0x000fe20000004200 */
[C---:B------:R-:W-:Y:S02]  /*dd40*/  FMUL.FTZ R92, R2.reuse, R92 ;  /* 0x0000005c025c7220 */ /* 0x040fe40000410000 */
[----:B------:R-:W-:Y:S02]  /*dd50*/  FMUL.FTZ R93, R2, R93 ;  /* 0x0000005d025d7220 */ /* 0x000fe40000410000 */
        /* <DEDUP_REMOVED lines=30> */
[----:B------:R-:W-:Y:S02]  /*df40*/  FMUL.FTZ R112, R2, R112 ;  /* 0x0000007002707220 */ /* 0x000fe40000410000 */
[C---:B--2---:R-:W-:Y:S04]  /*df50*/  HMMA.16816.F32 R60, R140.reuse, R148, R60 ;  /* 0x000000948c3c723c */ /* 0x044fe8000000183c */
[--C-:B------:R-:W-:Y:S02]  /*df60*/  FFMA.FTZ R134, R180, c[0x0][0x2d0], -R133.reuse ;  /* 0x0000b400b4867a23 */ /* 0x100fe40000010885 */
[----:B------:R-:W-:Y:S02]  /*df70*/  FMUL.FTZ R113, R2, R113 ;  /* 0x0000007102717220 */ /* 0x000fe40000410000 */
[C---:B------:R-:W-:Y:S01]  /*df80*/  HMMA.16816.F32 R64, R140.reuse, R150, R64 ;  /* 0x000000968c40723c */ /* 0x040fe20000001840 */
[----:B------:R2:W4:Y:S01]  /*df90*/  MUFU.EX2 R244, R134 ;  /* 0x0000008600f47308 */ /* 0x0005220000000800 */
[----:B------:R-:W5:Y:S02]  /*dfa0*/  LDSM.16.MT88.4 R148, [R216+0x4100] ;  /* 0x00410000d894783b */ /* 0x000f640000004200 */
        /* <DEDUP_REMOVED lines=9> */
[C---:B------:R-:W-:Y:S01]  /*e040*/  FMUL.FTZ R120, R2.reuse, R120 ;  /* 0x0000007802787220 */ /* 0x040fe20000410000 */
[C---:B-1----:R-:W-:Y:S03]  /*e050*/  HMMA.16816.F32 R76, R140.reuse, R144, R76 ;  /* 0x000000908c4c723c */ /* 0x042fe6000000184c */
[--C-:B--2---:R-:W-:Y:S02]  /*e060*/  FFMA.FTZ R134, R181, c[0x0][0x2d0], -R192.reuse ;  /* 0x0000b400b5867a23 */ /* 0x104fe400000108c0 */
[----:B------:R-:W-:Y:S02]  /*e070*/  FMUL.FTZ R121, R2, R121 ;  /* 0x0000007902797220 */ /* 0x000fe40000410000 */
[----:B------:R1:W-:Y:S01]  /*e080*/  MUFU.EX2 R243, R134 ;  /* 0x0000008600f37308 */ /* 0x0003e20000000800 */
[C---:B------:R-:W-:Y:S01]  /*e090*/  HMMA.16816.F32 R80, R140.reuse, R146, R80 ;  /* 0x000000928c50723c */ /* 0x040fe20000001850 */
[----:B------:R-:W2:Y:S03]  /*e0a0*/  LDSM.16.MT88.4 R144, [R213+0x6100] ;  /* 0x00610000d590783b */ /* 0x000ea60000004200 */
[C---:B------:R-:W-:Y:S02]  /*e0b0*/  FMUL.FTZ R122, R0.reuse, R122 ;  /* 0x0000007a007a7220 */ /* 0x040fe40000410000 */
[----:B------:R-:W-:Y:S02]  /*e0c0*/  FMUL.FTZ R123, R0, R123 ;  /* 0x0000007b007b7220 */ /* 0x000fe40000410000 */
[C---:B------:R-:W-:Y:S01]  /*e0d0*/  FMUL.FTZ R124, R2.reuse, R124 ;  /* 0x0000007c027c7220 */ /* 0x040fe20000410000 */
[C---:B-----5:R-:W-:Y:S03]  /*e0e0*/  HMMA.16816.F32 R84, R140.reuse, R148, R84 ;  /* 0x000000948c54723c */ /* 0x060fe60000001854 */
[----:B------:R-:W-:Y:S02]  /*e0f0*/  FMUL.FTZ R125, R2, R125 ;  /* 0x0000007d027d7220 */ /* 0x000fe40000410000 */
[C---:B------:R-:W-:Y:S02]  /*e100*/  FMUL.FTZ R126, R0.reuse, R126 ;  /* 0x0000007e007e7220 */ /* 0x040fe40000410000 */
[----:B------:R-:W-:Y:S01]  /*e110*/  FMUL.FTZ R127, R0, R127 ;  /* 0x0000007f007f7220 */ /* 0x000fe20000410000 */
[C---:B------:R-:W-:Y:S01]  /*e120*/  HMMA.16816.F32 R88, R140.reuse, R150, R88 ;  /* 0x000000968c58723c */ /* 0x040fe20000001858 */
[----:B------:R-:W5:Y:S03]  /*e130*/  LDSM.16.MT88.4 R148, [R214+0x6100] ;  /* 0x00610000d694783b */ /* 0x000f660000004200 */
[----:B------:R-:W-:Y:S02]  /*e140*/  FMUL.FTZ R128, R2, R128 ;  /* 0x0000008002807220 */ /* 0x000fe40000410000 */
[--C-:B-1----:R-:W-:Y:S02]  /*e150*/  FFMA.FTZ R134, R182, c[0x0][0x2d0], -R192.reuse ;  /* 0x0000b400b6867a23 */ /* 0x102fe400000108c0 */
[C---:B---3--:R-:W-:Y:S02]  /*e160*/  HMMA.16816.F32 R92, R140.reuse, R152, R92 ;  /* 0x000000988c5c723c */ /* 0x048fe4000000185c */
[----:B------:R1:W3:Y:S02]  /*e170*/  MUFU.EX2 R211, R134 ;  /* 0x0000008600d37308 */ /* 0x0002e40000000800 */
[----:B------:R-:W-:Y:S02]  /*e180*/  FMUL.FTZ R129, R2, R129 ;  /* 0x0000008102817220 */ /* 0x000fe40000410000 */
[C---:B------:R-:W-:Y:S02]  /*e190*/  FMUL.FTZ R130, R0.reuse, R130 ;  /* 0x0000008200827220 */ /* 0x040fe40000410000 */
[C---:B------:R-:W-:Y:S01]  /*e1a0*/  HMMA.16816.F32 R96, R140.reuse, R154, R96 ;  /* 0x0000009a8c60723c */ /* 0x040fe20000001860 */
[----:B------:R-:W3:Y:S03]  /*e1b0*/  LDSM.16.MT88.4 R152, [R216+0x6100] ;  /* 0x00610000d898783b */ /* 0x000ee60000004200 */
[----:B------:R-:W-:Y:S04]  /*e1c0*/  FMUL.FTZ R131, R0, R131 ;  /* 0x0000008300837220 */ /* 0x000fe80000410000 */
[C---:B--2---:R-:W-:Y:S08]  /*e1d0*/  HMMA.16816.F32 R100, R140.reuse, R144, R100 ;  /* 0x000000908c64723c */ /* 0x044ff00000001864 */
[C---:B------:R-:W-:Y:S01]  /*e1e0*/  HMMA.16816.F32 R104, R140.reuse, R146, R104 ;  /* 0x000000928c68723c */ /* 0x040fe20000001868 */
[----:B------:R-:W2:Y:S03]  /*e1f0*/  LDSM.16.MT88.4 R144, [R215+0x6100] ;  /* 0x00610000d790783b */ /* 0x000ea60000004200 */
[--C-:B-1----:R-:W-:Y:S04]  /*e200*/  FFMA.FTZ R134, R183, c[0x0][0x2d0], -R133.reuse ;  /* 0x0000b400b7867a23 */ /* 0x102fe80000010885 */
[----:B------:R1:W-:Y:S01]  /*e210*/  MUFU.EX2 R210, R134 ;  /* 0x0000008600d27308 */ /* 0x0003e20000000800 */
[C---:B-----5:R-:W-:Y:S08]  /*e220*/  HMMA.16816.F32 R108, R140.reuse, R148, R108 ;  /* 0x000000948c6c723c */ /* 0x060ff0000000186c */
[C---:B------:R-:W-:Y:S01]  /*e230*/  HMMA.16816.F32 R112, R140.reuse, R150, R112 ;  /* 0x000000968c70723c */ /* 0x040fe20000001870 */
[----:B------:R-:W5:Y:S07]  /*e240*/  LDSM.16.MT88.4 R148, [R213+0x900] ;  /* 0x00090000d594783b */ /* 0x000f6e0000004200 */
[C---:B---3--:R-:W-:Y:S04]  /*e250*/  HMMA.16816.F32 R116, R140.reuse, R152, R116 ;  /* 0x000000988c74723c */ /* 0x048fe80000001874 */
[--C-:B-1----:R-:W-:Y:S04]  /*e260*/  FFMA.FTZ R134, R184, c[0x0][0x2d0], -R133.reuse ;  /* 0x0000b400b8867a23 */ /* 0x102fe80000010885 */
[C---:B------:R-:W-:Y:S01]  /*e270*/  HMMA.16816.F32 R120, R140.reuse, R154, R120 ;  /* 0x0000009a8c78723c */ /* 0x040fe20000001878 */
[----:B------:R-:W1:Y:S01]  /*e280*/  LDSM.16.MT88.4 R152, [R216+0x900] ;  /* 0x00090000d898783b */ /* 0x000e620000004200 */
[----:B------:R3:W3:Y:S06]  /*e290*/  MUFU.EX2 R209, R134 ;  /* 0x0000008600d17308 */ /* 0x0006ec0000000800 */
[C---:B--2---:R-:W-:Y:S08]  /*e2a0*/  HMMA.16816.F32 R124, R140.reuse, R144, R124 ;  /* 0x000000908c7c723c */ /* 0x044ff0000000187c */
[----:B------:R-:W-:Y:S01]  /*e2b0*/  HMMA.16816.F32 R128, R140, R146, R128 ;  /* 0x000000928c80723c */ /* 0x000fe20000001880 */
[----:B------:R-:W2:Y:S06]  /*e2c0*/  LDSM.16.MT88.4 R144, [R213+0x2900] ;  /* 0x00290000d590783b */ /* 0x000eac0000004200 */
[----:B------:R-:W-:Y:S02]  /*e2d0*/  F2FP.PACK_AB R140, R246, R247 ;  /* 0x000000f7f68c723e */ /* 0x000fe400000000ff */
[----:B----4-:R-:W-:Y:S03]  /*e2e0*/  F2FP.PACK_AB R141, R244, R245 ;  /* 0x000000f5f48d723e */ /* 0x010fe600000000ff */
[----:B------:R-:W-:Y:S01]  /*e2f0*/  F2FP.PACK_AB R142, R211, R243 ;  /* 0x000000f3d38e723e */ /* 0x000fe200000000ff */
[--C-:B---3--:R-:W-:Y:S01]  /*e300*/  FFMA.FTZ R134, R185, c[0x0][0x2d0], -R192.reuse ;  /* 0x0000b400b9867a23 */ /* 0x108fe200000108c0 */
[----:B------:R-:W-:Y:S03]  /*e310*/  F2FP.PACK_AB R143, R209, R210 ;  /* 0x000000d2d18f723e */ /* 0x000fe600000000ff */
[----:B------:R3:W-:Y:S04]  /*e320*/  MUFU.EX2 R203, R134 ;  /* 0x0000008600cb7308 */ /* 0x0007e80000000800 */
[C---:B-----5:R-:W-:Y:S08]  /*e330*/  HMMA.16816.F32 R4, R140.reuse, R148, R4 ;  /* 0x000000948c04723c */ /* 0x060ff00000001804 */
[C---:B------:R-:W-:Y:S01]  /*e340*/  HMMA.16816.F32 R8, R140.reuse, R150, R8 ;  /* 0x000000968c08723c */ /* 0x040fe20000001808 */
[----:B------:R-:W4:Y:S07]  /*e350*/  LDSM.16.MT88.4 R148, [R214+0x2900] ;  /* 0x00290000d694783b */ /* 0x000f2e0000004200 */
[C---:B------:R-:W-:Y:S04]  /*e360*/  HMMA.16816.F32 R12, R140.reuse, R156, R12 ;  /* 0x0000009c8c0c723c */ /* 0x040fe8000000180c */
[--C-:B---3--:R-:W-:Y:S04]  /*e370*/  FFMA.FTZ R134, R186, c[0x0][0x2d0], -R192.reuse ;  /* 0x0000b400ba867a23 */ /* 0x108fe800000108c0 */
[C---:B------:R-:W-:Y:S01]  /*e380*/  HMMA.16816.F32 R16, R140.reuse, R158, R16 ;  /* 0x0000009e8c10723c */ /* 0x040fe20000001810 */
[----:B------:R-:W-:Y:S01]  /*e390*/  LDSM.16.MT88.4 R156, [R215+0x2900] ;  /* 0x00290000d79c783b */ /* 0x000fe20000004200 */
[----:B------:R3:W5:Y:S06]  /*e3a0*/  MUFU.EX2 R202, R134 ;  /* 0x0000008600ca7308 */ /* 0x00076c0000000800 */
[C---:B-1----:R-:W-:Y:S08]  /*e3b0*/  HMMA.16816.F32 R20, R140.reuse, R152, R20 ;  /* 0x000000988c14723c */ /* 0x042ff00000001814 */
[C---:B------:R-:W-:Y:S01]  /*e3c0*/  HMMA.16816.F32 R24, R140.reuse, R154, R24 ;  /* 0x0000009a8c18723c */ /* 0x040fe20000001818 */
[----:B------:R-:W1:Y:S07]  /*e3d0*/  LDSM.16.MT88.4 R152, [R216+0x2900] ;  /* 0x00290000d898783b */ /* 0x000e6e0000004200 */
[C---:B------:R-:W-:Y:S04]  /*e3e0*/  HMMA.16816.F32 R28, R140.reuse, R160, R28 ;  /* 0x000000a08c1c723c */ /* 0x040fe8000000181c */
[--C-:B---3--:R-:W-:Y:S04]  /*e3f0*/  FFMA.FTZ R134, R187, c[0x0][0x2d0], -R133.reuse ;  /* 0x0000b400bb867a23 */ /* 0x108fe80000010885 */
[C---:B------:R-:W-:Y:S01]  /*e400*/  HMMA.16816.F32 R32, R140.reuse, R162, R32 ;  /* 0x000000a28c20723c */ /* 0x040fe20000001820 */
[----:B------:R-:W3:Y:S01]  /*e410*/  LDSM.16.MT88.4 R160, [R216+0x4900] ;  /* 0x00490000d8a0783b */ /* 0x000ee20000004200 */
[----:B------:R1:W-:Y:S06]  /*e420*/  MUFU.EX2 R201, R134 ;  /* 0x0000008600c97308 */ /* 0x0003ec0000000800 */
[C---:B--2---:R-:W-:Y:S08]  /*e430*/  HMMA.16816.F32 R36, R140.reuse, R144, R36 ;  /* 0x000000908c24723c */ /* 0x044ff00000001824 */
        /* <DEDUP_REMOVED lines=9> */
[----:B------:R-:W1:Y:S07]  /*e4d0*/  LDSM.16.MT88.4 R152, [R214+0x6900] ;  /* 0x00690000d698783b */ /* 0x000e6e0000004200 */
[C---:B------:R-:W-:Y:S04]  /*e4e0*/  HMMA.16816.F32 R60, R140.reuse, R156, R60 ;  /* 0x0000009c8c3c723c */ /* 0x040fe8000000183c */
[--C-:B----4-:R-:W-:Y:S01]  /*e4f0*/  FFMA.FTZ R134, R189, c[0x0][0x2d0], -R192.reuse ;  /* 0x0000b400bd867a23 */ /* 0x110fe200000108c0 */
[----:B------:R-:W-:Y:S03]  /*e500*/  MOV R189, R178 ;  /* 0x000000b200bd7202 */ /* 0x000fe60000000f00 */
[C---:B------:R-:W-:Y:S01]  /*e510*/  HMMA.16816.F32 R64, R140.reuse, R158, R64 ;  /* 0x0000009e8c40723c */ /* 0x040fe20000001840 */
[----:B------:R-:W4:Y:S01]  /*e520*/  LDSM.16.MT88.4 R156, [R216+0x6900] ;  /* 0x00690000d89c783b */ /* 0x000f220000004200 */
[----:B------:R1:W-:Y:S06]  /*e530*/  MUFU.EX2 R188, R134 ;  /* 0x0000008600bc7308 */ /* 0x0003ec0000000800 */
[C---:B------:R-:W-:Y:S08]  /*e540*/  HMMA.16816.F32 R68, R140.reuse, R164, R68 ;  /* 0x000000a48c44723c */ /* 0x040ff00000001844 */
[C---:B------:R-:W-:Y:S01]  /*e550*/  HMMA.16816.F32 R72, R140.reuse, R166, R72 ;  /* 0x000000a68c48723c */ /* 0x040fe20000001848 */
[----:B------:R-:W-:Y:S07]  /*e560*/  LDSM.16.MT88.4 R164, [R215+0x1100] ;  /* 0x00110000d7a4783b */ /* 0x000fee0000004200 */
[C---:B------:R-:W-:Y:S04]  /*e570*/  HMMA.16816.F32 R76, R140.reuse, R168, R76 ;  /* 0x000000a88c4c723c */ /* 0x040fe8000000184c */
[--C-:B-1----:R-:W-:Y:S01]  /*e580*/  FFMA.FTZ R134, R190, c[0x0][0x2d0], -R192.reuse ;  /* 0x0000b400be867a23 */ /* 0x102fe200000108c0 */
[----:B------:R-:W-:Y:S03]  /*e590*/  MOV R190, R174 ;  /* 0x000000ae00be7202 */ /* 0x000fe60000000f00 */
[C---:B------:R-:W-:Y:S01]  /*e5a0*/  HMMA.16816.F32 R80, R140.reuse, R170, R80 ;  /* 0x000000aa8c50723c */ /* 0x040fe20000001850 */
[----:B------:R-:W-:Y:S01]  /*e5b0*/  LDSM.16.MT88.4 R168, [R214+0x5100] ;  /* 0x00510000d6a8783b */ /* 0x000fe20000004200 */
[----:B------:R1:W1:Y:S06]  /*e5c0*/  MUFU.EX2 R187, R134 ;  /* 0x0000008600bb7308 */ /* 0x00026c0000000800 */
[C---:B---3--:R-:W-:Y:S08]  /*e5d0*/  HMMA.16816.F32 R84, R140.reuse, R160, R84 ;  /* 0x000000a08c54723c */ /* 0x048ff00000001854 */
[C---:B------:R-:W-:Y:S01]  /*e5e0*/  HMMA.16816.F32 R88, R140.reuse, R162, R88 ;  /* 0x000000a28c58723c */ /* 0x040fe20000001858 */
[----:B------:R-:W-:Y:S07]  /*e5f0*/  LDSM.16.MT88.4 R160, [R214+0x1100] ;  /* 0x00110000d6a0783b */ /* 0x000fee0000004200 */
[C---:B--2---:R-:W-:Y:S04]  /*e600*/  HMMA.16816.F32 R92, R140.reuse, R144, R92 ;  /* 0x000000908c5c723c */ /* 0x044fe8000000185c */
[--C-:B-1----:R-:W-:Y:S01]  /*e610*/  FFMA.FTZ R134, R191, c[0x0][0x2d0], -R133.reuse ;  /* 0x0000b400bf867a23 */ /* 0x102fe20000010885 */
[----:B------:R-:W-:Y:S03]  /*e620*/  MOV R191, R137 ;  /* 0x0000008900bf7202 */ /* 0x000fe60000000f00 */
[C---:B------:R-:W-:Y:S01]  /*e630*/  HMMA.16816.F32 R96, R140.reuse, R146, R96 ;  /* 0x000000928c60723c */ /* 0x040fe20000001860 */
[----:B------:R-:W1:Y:S01]  /*e640*/  LDSM.16.MT88.4 R144, [R215+0x6900] ;  /* 0x00690000d790783b */ /* 0x000e620000004200 */
[----:B------:R2:W-:Y:S06]  /*e650*/  MUFU.EX2 R186, R134 ;  /* 0x0000008600ba7308 */ /* 0x0005ec0000000800 */
[C---:B------:R-:W-:Y:S08]  /*e660*/  HMMA.16816.F32 R100, R140.reuse, R148, R100 ;  /* 0x000000948c64723c */ /* 0x040ff00000001864 */
[C---:B------:R-:W-:Y:S01]  /*e670*/  HMMA.16816.F32 R104, R140.reuse, R150, R104 ;  /* 0x000000968c68723c */ /* 0x040fe20000001868 */
[----:B------:R-:W3:Y:S07]  /*e680*/  LDSM.16.MT88.4 R148, [R213+0x1100] ;  /* 0x00110000d594783b */ /* 0x000eee0000004200 */
[C---:B------:R-:W-:Y:S04]  /*e690*/  HMMA.16816.F32 R108, R140.reuse, R152, R108 ;  /* 0x000000988c6c723c */ /* 0x040fe8000000186c */
[--C-:B--2---:R-:W-:Y:S01]  /*e6a0*/  FFMA.FTZ R134, R196, c[0x0][0x2d0], -R133.reuse ;  /* 0x0000b400c4867a23 */ /* 0x104fe20000010885 */
[----:B------:R-:W-:Y:S03]  /*e6b0*/  MOV R196, R175 ;  /* 0x000000af00c47202 */ /* 0x000fe60000000f00 */
[C---:B------:R-:W-:Y:S01]  /*e6c0*/  HMMA.16816.F32 R112, R140.reuse, R154, R112 ;  /* 0x0000009a8c70723c */ /* 0x040fe20000001870 */
[----:B------:R-:W2:Y:S01]  /*e6d0*/  LDSM.16.MT88.4 R152, [R216+0x1100] ;  /* 0x00110000d898783b */ /* 0x000ea20000004200 */
[----:B------:R3:W2:Y:S06]  /*e6e0*/  MUFU.EX2 R185, R134 ;  /* 0x0000008600b97308 */ /* 0x0006ac0000000800 */
[C---:B----4-:R-:W-:Y:S08]  /*e6f0*/  HMMA.16816.F32 R116, R140.reuse, R156, R116 ;  /* 0x0000009c8c74723c */ /* 0x050ff00000001874 */
[C---:B------:R-:W-:Y:S01]  /*e700*/  HMMA.16816.F32 R120, R140.reuse, R158, R120 ;  /* 0x0000009e8c78723c */ /* 0x040fe20000001878 */
[----:B------:R-:W-:Y:S07]  /*e710*/  LDSM.16.MT88.4 R156, [R216+0x3100] ;  /* 0x00310000d89c783b */ /* 0x000fee0000004200 */
[C---:B-1----:R-:W-:Y:S04]  /*e720*/  HMMA.16816.F32 R124, R140.reuse, R144, R124 ;  /* 0x000000908c7c723c */ /* 0x042fe8000000187c */
[--C-:B---3--:R-:W-:Y:S02]  /*e730*/  FFMA.FTZ R134, R197, c[0x0][0x2d0], -R192.reuse ;  /* 0x0000b400c5867a23 */ /* 0x108fe400000108c0 */
[----:B------:R-:W3:Y:S02]  /*e740*/  LDL.LU R197, [R1+0x4] ;  /* 0x0000040001c57983 */ /* 0x000ee40000300800 */
[----:B------:R-:W-:Y:S01]  /*e750*/  HMMA.16816.F32 R128, R140, R146, R128 ;  /* 0x000000928c80723c */ /* 0x000fe20000001880 */
[----:B------:R1:W-:Y:S01]  /*e760*/  MUFU.EX2 R184, R134 ;  /* 0x0000008600b87308 */ /* 0x0003e20000000800 */
[----:B------:R-:W4:Y:S05]  /*e770*/  LDSM.16.MT88.4 R144, [R213+0x3100] ;  /* 0x00310000d590783b */ /* 0x000f2a0000004200 */
[----:B-----5:R-:W-:Y:S02]  /*e780*/  F2FP.PACK_AB R140, R202, R203 ;  /* 0x000000cbca8c723e */ /* 0x020fe400000000ff */
[----:B------:R-:W-:Y:S03]  /*e790*/  F2FP.PACK_AB R141, R200, R201 ;  /* 0x000000c9c88d723e */ /* 0x000fe600000000ff */
[----:B------:R-:W-:Y:S02]  /*e7a0*/  F2FP.PACK_AB R142, R187, R188 ;  /* 0x000000bcbb8e723e */ /* 0x000fe400000000ff */
[----:B--2---:R-:W-:Y:S07]  /*e7b0*/  F2FP.PACK_AB R143, R185, R186 ;  /* 0x000000bab98f723e */ /* 0x004fee00000000ff */
[C---:B------:R-:W-:Y:S03]  /*e7c0*/  HMMA.16816.F32 R4, R140.reuse, R148, R4 ;  /* 0x000000948c04723c */ /* 0x040fe60000001804 */
[--C-:B-1----:R-:W-:Y:S01]  /*e7d0*/  FFMA.FTZ R134, R193, c[0x0][0x2d0], -R192.reuse ;  /* 0x0000b400c1867a23 */ /* 0x102fe200000108c0 */
[----:B------:R-:W-:Y:S02]  /*e7e0*/  MOV R193, R177 ;  /* 0x000000b100c17202 */ /* 0x000fe40000000f00 */
[----:B------:R-:W-:Y:S02]  /*e7f0*/  LDSM.16.MT88.4 R176, [R214+0x3900] ;  /* 0x00390000d6b0783b */ /* 0x000fe40000004200 */
[C---:B------:R-:W-:Y:S01]  /*e800*/  HMMA.16816.F32 R8, R140.reuse, R150, R8 ;  /* 0x000000968c08723c */ /* 0x040fe20000001808 */
[----:B------:R1:W2:Y:S05]  /*e810*/  MUFU.EX2 R183, R134 ;  /* 0x0000008600b77308 */ /* 0x0002aa0000000800 */
[----:B------:R-:W5:Y:S02]  /*e820*/  LDSM.16.MT88.4 R148, [R214+0x3100] ;  /* 0x00310000d694783b */ /* 0x000f640000004200 */
[C---:B------:R-:W-:Y:S08]  /*e830*/  HMMA.16816.F32 R12, R140.reuse, R160, R12 ;  /* 0x000000a08c0c723c */ /* 0x040ff0000000180c */
[C---:B------:R-:W-:Y:S01]  /*e840*/  HMMA.16816.F32 R16, R140.reuse, R162, R16 ;  /* 0x000000a28c10723c */ /* 0x040fe20000001810 */
[----:B------:R-:W2:Y:S07]  /*e850*/  LDSM.16.MT88.4 R160, [R215+0x3100] ;  /* 0x00310000d7a0783b */ /* 0x000eae0000004200 */
[C---:B------:R-:W-:Y:S04]  /*e860*/  HMMA.16816.F32 R20, R140.reuse, R152, R20 ;  /* 0x000000988c14723c */ /* 0x040fe80000001814 */
[--C-:B-1----:R-:W-:Y:S02]  /*e870*/  FFMA.FTZ R134, R194, c[0x0][0x2d0], -R133.reuse ;  /* 0x0000b400c2867a23 */ /* 0x102fe40000010885 */
[----:B------:R-:W3:Y:S02]  /*e880*/  LDL.LU R194, [R1] ;  /* 0x0000000001c27983 */ /* 0x000ee40000300800 */
[C---:B------:R-:W-:Y:S01]  /*e890*/  HMMA.16816.F32 R24, R140.reuse, R154, R24 ;  /* 0x0000009a8c18723c */ /* 0x040fe20000001818 */
[----:B------:R1:W-:Y:S01]  /*e8a0*/  MUFU.EX2 R182, R134 ;  /* 0x0000008600b67308 */ /* 0x0003e20000000800 */
[----:B------:R-:W5:Y:S06]  /*e8b0*/  LDSM.16.MT88.4 R152, [R213+0x5100] ;  /* 0x00510000d598783b */ /* 0x000f6c0000004200 */
[C---:B------:R-:W-:Y:S08]  /*e8c0*/  HMMA.16816.F32 R28, R140.reuse, R164, R28 ;  /* 0x000000a48c1c723c */ /* 0x040ff0000000181c */
[C---:B------:R-:W-:Y:S01]  /*e8d0*/  HMMA.16816.F32 R32, R140.reuse, R166, R32 ;  /* 0x000000a68c20723c */ /* 0x040fe20000001820 */
[----:B------:R-:W5:Y:S07]  /*e8e0*/  LDSM.16.MT88.4 R164, [R216+0x5100] ;  /* 0x00510000d8a4783b */ /* 0x000f6e0000004200 */
[C---:B----4-:R-:W-:Y:S04]  /*e8f0*/  HMMA.16816.F32 R36, R140.reuse, R144, R36 ;  /* 0x000000908c24723c */ /* 0x050fe80000001824 */
[--C-:B-1----:R-:W-:Y:S01]  /*e900*/  FFMA.FTZ R134, R195, c[0x0][0x2d0], -R133.reuse ;  /* 0x0000b400c3867a23 */ /* 0x102fe20000010885 */
[----:B------:R-:W-:Y:S01]  /*e910*/  MOV R195, R172 ;  /* 0x000000ac00c37202 */ /* 0x000fe20000000f00 */
[----:B------:R-:W-:Y:S01]  /*e920*/  FFMA.FTZ R133, R136, c[0x0][0x2d0], -R133 ;  /* 0x0000b40088857a23 */ /* 0x000fe20000010885 */
[----:B------:R-:W-:Y:S01]  /*e930*/  LDSM.16.MT88.4 R172, [R213+0x3900] ;  /* 0x00390000d5ac783b */ /* 0x000fe20000004200 */
[C---:B------:R-:W-:Y:S01]  /*e940*/  HMMA.16816.F32 R40, R140.reuse, R146, R40 ;  /* 0x000000928c28723c */ /* 0x040fe20000001828 */
[----:B------:R-:W1:Y:S03]  /*e950*/  MUFU.EX2 R181, R134 ;  /* 0x0000008600b57308 */ /* 0x000e660000000800 */
[----:B--2---:R-:W-:Y:S03]  /*e960*/  F2FP.PACK_AB R136, R183, R184 ;  /* 0x000000b8b788723e */ /* 0x004fe600000000ff */
[----:B------:R-:W2:Y:S01]  /*e970*/  LDSM.16.MT88.4 R144, [R215+0x5100] ;  /* 0x00510000d790783b */ /* 0x000ea20000004200 */
[C---:B-----5:R-:W-:Y:S03]  /*e980*/  HMMA.16816.F32 R44, R140.reuse, R148, R44 ;  /* 0x000000948c2c723c */ /* 0x060fe6000000182c */
[----:B------:R-:W4:Y:S05]  /*e990*/  MUFU.EX2 R133, R133 ;  /* 0x0000008500857308 */ /* 0x000f2a0000000800 */
[C---:B------:R-:W-:Y:S01]  /*e9a0*/  HMMA.16816.F32 R48, R140.reuse, R150, R48 ;  /* 0x000000968c30723c */ /* 0x040fe20000001830 */
[----:B------:R-:W5:Y:S07]  /*e9b0*/  LDSM.16.MT88.4 R148, [R213+0x7100] ;  /* 0x00710000d594783b */ /* 0x000f6e0000004200 */
[C---:B------:R-:W-:Y:S04]  /*e9c0*/  HMMA.16816.F32 R52, R140.reuse, R156, R52 ;  /* 0x0000009c8c34723c */ /* 0x040fe80000001834 */
[----:B-1----:R-:W-:Y:S01]  /*e9d0*/  F2FP.PACK_AB R137, R181, R182 ;  /* 0x000000b6b589723e */ /* 0x002fe200000000ff */
[--C-:B------:R-:W-:Y:S03]  /*e9e0*/  FFMA.FTZ R134, R198, c[0x0][0x2d0], -R192.reuse ;  /* 0x0000b400c6867a23 */ /* 0x100fe600000108c0 */
[C---:B------:R-:W-:Y:S01]  /*e9f0*/  HMMA.16816.F32 R56, R140.reuse, R158, R56 ;  /* 0x0000009e8c38723c */ /* 0x040fe20000001838 */
[----:B------:R-:W-:Y:S01]  /*ea00*/  LDSM.16.MT88.4 R156, [R216+0x7100] ;  /* 0x00710000d89c783b */ /* 0x000fe20000004200 */
[----:B------:R1:W-:Y:S02]  /*ea10*/  MUFU.EX2 R180, R134 ;  /* 0x0000008600b47308 */ /* 0x0003e40000000800 */
[----:B----4-:R-:W-:Y:S04]  /*ea20*/  F2FP.PACK_AB R139, R133, R135 ;  /* 0x00000087858b723e */ /* 0x010fe800000000ff */
[C---:B------:R-:W-:Y:S08]  /*ea30*/  HMMA.16816.F32 R60, R140.reuse, R160, R60 ;  /* 0x000000a08c3c723c */ /* 0x040ff0000000183c */
[C---:B------:R-:W-:Y:S01]  /*ea40*/  HMMA.16816.F32 R64, R140.reuse, R162, R64 ;  /* 0x000000a28c40723c */ /* 0x040fe20000001840 */
[----:B------:R-:W-:Y:S07]  /*ea50*/  LDSM.16.MT88.4 R160, [R214+0x1900] ;  /* 0x00190000d6a0783b */ /* 0x000fee0000004200 */
[C---:B------:R-:W-:Y:S04]  /*ea60*/  HMMA.16816.F32 R68, R140.reuse, R152, R68 ;  /* 0x000000988c44723c */ /* 0x040fe80000001844 */
[----:B-1----:R-:W-:Y:S04]  /*ea70*/  FFMA.FTZ R134, R199, c[0x0][0x2d0], -R192 ;  /* 0x0000b400c7867a23 */ /* 0x002fe800000108c0 */
[C---:B------:R-:W-:Y:S01]  /*ea80*/  HMMA.16816.F32 R72, R140.reuse, R154, R72 ;  /* 0x0000009a8c48723c */ /* 0x040fe20000001848 */
[----:B------:R-:W1:Y:S01]  /*ea90*/  LDSM.16.MT88.4 R152, [R214+0x7100] ;  /* 0x00710000d698783b */ /* 0x000e620000004200 */
[----:B------:R-:W4:Y:S06]  /*eaa0*/  MUFU.EX2 R134, R134 ;  /* 0x0000008600867308 */ /* 0x000f2c0000000800 */
[C---:B------:R-:W-:Y:S08]  /*eab0*/  HMMA.16816.F32 R76, R140.reuse, R168, R76 ;  /* 0x000000a88c4c723c */ /* 0x040ff0000000184c */
[C---:B------:R-:W-:Y:S01]  /*eac0*/  HMMA.16816.F32 R80, R140.reuse, R170, R80 ;  /* 0x000000aa8c50723c */ /* 0x040fe20000001850 */
[----:B------:R-:W-:Y:S07]  /*ead0*/  LDSM.16.MT88.4 R168, [R215+0x1900] ;  /* 0x00190000d7a8783b */ /* 0x000fee0000004200 */
[C---:B------:R-:W-:Y:S04]  /*eae0*/  HMMA.16816.F32 R84, R140.reuse, R164, R84 ;  /* 0x000000a48c54723c */ /* 0x040fe80000001854 */
[----:B----4-:R-:W-:Y:S04]  /*eaf0*/  F2FP.PACK_AB R138, R134, R180 ;  /* 0x000000b4868a723e */ /* 0x010fe800000000ff */
[C---:B------:R-:W-:Y:S01]  /*eb00*/  HMMA.16816.F32 R88, R140.reuse, R166, R88 ;  /* 0x000000a68c58723c */ /* 0x040fe20000001858 */
[----:B------:R-:W-:Y:S07]  /*eb10*/  LDSM.16.MT88.4 R164, [R216+0x1900] ;  /* 0x00190000d8a4783b */ /* 0x000fee0000004200 */
[C---:B--2---:R-:W-:Y:S08]  /*eb20*/  HMMA.16816.F32 R92, R140.reuse, R144, R92 ;  /* 0x000000908c5c723c */ /* 0x044ff0000000185c */
[C---:B------:R-:W-:Y:S01]  /*eb30*/  HMMA.16816.F32 R96, R140.reuse, R146, R96 ;  /* 0x000000928c60723c */ /* 0x040fe20000001860 */
[----:B------:R-:W2:Y:S07]  /*eb40*/  LDSM.16.MT88.4 R144, [R215+0x7100] ;  /* 0x00710000d790783b */ /* 0x000eae0000004200 */
[C---:B-----5:R-:W-:Y:S08]  /*eb50*/  HMMA.16816.F32 R100, R140.reuse, R148, R100 ;  /* 0x000000948c64723c */ /* 0x060ff00000001864 */
[C---:B------:R-:W-:Y:S01]  /*eb60*/  HMMA.16816.F32 R104, R140.reuse, R150, R104 ;  /* 0x000000968c68723c */ /* 0x040fe20000001868 */
[----:B------:R-:W4:Y:S07]  /*eb70*/  LDSM.16.MT88.4 R148, [R213+0x1900] ;  /* 0x00190000d594783b */ /* 0x000f2e0000004200 */
[C---:B-1----:R-:W-:Y:S08]  /*eb80*/  HMMA.16816.F32 R108, R140.reuse, R152, R108 ;  /* 0x000000988c6c723c */ /* 0x042ff0000000186c */
[C---:B------:R-:W-:Y:S08]  /*eb90*/  HMMA.16816.F32 R112, R140.reuse, R154, R112 ;  /* 0x0000009a8c70723c */ /* 0x040ff00000001870 */
[C---:B------:R-:W-:Y:S08]  /*eba0*/  HMMA.16816.F32 R116, R140.reuse, R156, R116 ;  /* 0x0000009c8c74723c */ /* 0x040ff00000001874 */
[C---:B------:R-:W-:Y:S08]  /*ebb0*/  HMMA.16816.F32 R120, R140.reuse, R158, R120 ;  /* 0x0000009e8c78723c */ /* 0x040ff00000001878 */
[C---:B--2---:R-:W-:Y:S08]  /*ebc0*/  HMMA.16816.F32 R124, R140.reuse, R144, R124 ;  /* 0x000000908c7c723c */ /* 0x044ff0000000187c */
[----:B------:R-:W-:Y:S08]  /*ebd0*/  HMMA.16816.F32 R128, R140, R146, R128 ;  /* 0x000000928c80723c */ /* 0x000ff00000001880 */
[C---:B----4-:R-:W-:Y:S01]  /*ebe0*/  HMMA.16816.F32 R140, R136.reuse, R148, R4 ;  /* 0x00000094888c723c */ /* 0x050fe20000001804 */
[----:B------:R-:W1:Y:S07]  /*ebf0*/  LDSM.16.MT88.4 R4, [R216+0x3900] ;  /* 0x00390000d804783b */ /* 0x000e6e0000004200 */
[C---:B------:R-:W-:Y:S01]  /*ec00*/  HMMA.16816.F32 R144, R136.reuse, R150, R8 ;  /* 0x000000968890723c */ /* 0x040fe20000001808 */
[----:B------:R-:W2:Y:S07]  /*ec10*/  LDSM.16.MT88.4 R8, [R215+0x3900] ;  /* 0x00390000d708783b */ /* 0x000eae0000004200 */
[C---:B------:R-:W-:Y:S01]  /*ec20*/  HMMA.16816.F32 R148, R136.reuse, R160, R12 ;  /* 0x000000a08894723c */ /* 0x040fe2000000180c */
[----:B------:R-:W4:Y:S03]  /*ec30*/  LDSM.16.MT88.4 R12, [R213+0x5900] ;  /* 0x00590000d50c783b */ /* 0x000f260000004200 */
[----:B---3--:R-:W-:Y:S04]  /*ec40*/  FFMA.FTZ R0, R0, R197, R193 ;  /* 0x000000c500007223 */ /* 0x008fe800000100c1 */
[C---:B------:R-:W-:Y:S01]  /*ec50*/  HMMA.16816.F32 R152, R136.reuse, R162, R16 ;  /* 0x000000a28898723c */ /* 0x040fe20000001810 */
[----:B------:R-:W3:Y:S03]  /*ec60*/  LDSM.16.MT88.4 R16, [R214+0x5900] ;  /* 0x00590000d610783b */ /* 0x000ee60000004200 */
[----:B------:R-:W-:Y:S04]  /*ec70*/  FADD.FTZ R0, R191, R0 ;  /* 0x00000000bf007221 */ /* 0x000fe80000010000 */
[C---:B------:R-:W-:Y:S01]  /*ec80*/  HMMA.16816.F32 R156, R136.reuse, R164, R20 ;  /* 0x000000a4889c723c */ /* 0x040fe20000001814 */
[----:B------:R-:W5:Y:S03]  /*ec90*/  LDSM.16.MT88.4 R20, [R216+0x5900] ;  /* 0x00590000d814783b */ /* 0x000f660000004200 */
[----:B------:R-:W-:Y:S04]  /*eca0*/  FADD.FTZ R0, R249, R0 ;  /* 0x00000000f9007221 */ /* 0x000fe80000010000 */
[C---:B------:R-:W-:Y:S01]  /*ecb0*/  HMMA.16816.F32 R160, R136.reuse, R166, R24 ;  /* 0x000000a688a0723c */ /* 0x040fe20000001818 */
[----:B------:R-:W1:Y:S03]  /*ecc0*/  LDSM.16.MT88.4 R24, [R215+0x5900] ;  /* 0x00590000d718783b */ /* 0x000e660000004200 */
[----:B------:R-:W-:Y:S04]  /*ecd0*/  FADD.FTZ R0, R248, R0 ;  /* 0x00000000f8007221 */ /* 0x000fe80000010000 */
[C---:B------:R-:W-:Y:S01]  /*ece0*/  HMMA.16816.F32 R164, R136.reuse, R168, R28 ;  /* 0x000000a888a4723c */ /* 0x040fe2000000181c */
[----:B------:R-:W1:Y:S07]  /*ecf0*/  LDSM.16.MT88.4 R28, [R213+0x7900] ;  /* 0x00790000d51c783b */ /* 0x000e6e0000004200 */
[C---:B------:R-:W-:Y:S08]  /*ed00*/  HMMA.16816.F32 R168, R136.reuse, R170, R32 ;  /* 0x000000aa88a8723c */ /* 0x040ff00000001820 */
[C---:B------:R-:W-:Y:S08]  /*ed10*/  HMMA.16816.F32 R36, R136.reuse, R172, R36 ;  /* 0x000000ac8824723c */ /* 0x040ff00000001824 */
[C---:B------:R-:W-:Y:S08]  /*ed20*/  HMMA.16816.F32 R40, R136.reuse, R174, R40 ;  /* 0x000000ae8828723c */ /* 0x040ff00000001828 */
[C---:B------:R-:W-:Y:S04]  /*ed30*/  HMMA.16816.F32 R44, R136.reuse, R176, R44 ;  /* 0x000000b0882c723c */ /* 0x040fe8000000182c */
[----:B------:R-:W-:Y:S04]  /*ed40*/  FFMA.FTZ R2, R2, R194, R195 ;  /* 0x000000c202027223 */ /* 0x000fe800000100c3 */
[C---:B------:R-:W-:Y:S04]  /*ed50*/  HMMA.16816.F32 R48, R136.reuse, R178, R48 ;  /* 0x000000b28830723c */ /* 0x040fe80000001830 */
[----:B------:R-:W-:Y:S04]  /*ed60*/  FADD.FTZ R2, R196, R2 ;  /* 0x00000002c4027221 */ /* 0x000fe80000010000 */
[C---:B-1----:R-:W-:Y:S04]  /*ed70*/  HMMA.16816.F32 R52, R136.reuse, R4, R52 ;  /* 0x000000048834723c */ /* 0x042fe80000001834 */
[----:B------:R-:W-:Y:S04]  /*ed80*/  FADD.FTZ R2, R190, R2 ;  /* 0x00000002be027221 */ /* 0x000fe80000010000 */
        /* <DEDUP_REMOVED lines=8> */
[C---:B---3--:R-:W-:Y:S08]  /*ee10*/  HMMA.16816.F32 R76, R136.reuse, R16, R76 ;  /* 0x00000010884c723c */ /* 0x048ff0000000184c */
[C---:B------:R-:W-:Y:S08]  /*ee20*/  HMMA.16816.F32 R80, R136.reuse, R18, R80 ;  /* 0x000000128850723c */ /* 0x040ff00000001850 */
[C---:B-----5:R-:W-:Y:S08]  /*ee30*/  HMMA.16816.F32 R84, R136.reuse, R20, R84 ;  /* 0x000000148854723c */ /* 0x060ff00000001854 */
[C---:B------:R-:W-:Y:S08]  /*ee40*/  HMMA.16816.F32 R88, R136.reuse, R22, R88 ;  /* 0x000000168858723c */ /* 0x040ff00000001858 */
[C---:B------:R-:W-:Y:S08]  /*ee50*/  HMMA.16816.F32 R92, R136.reuse, R24, R92 ;  /* 0x00000018885c723c */ /* 0x040ff0000000185c */
[C---:B------:R-:W-:Y:S08]  /*ee60*/  HMMA.16816.F32 R96, R136.reuse, R26, R96 ;  /* 0x0000001a8860723c */ /* 0x040ff00000001860 */
[C---:B------:R-:W-:Y:S08]  /*ee70*/  HMMA.16816.F32 R100, R136.reuse, R28, R100 ;  /* 0x0000001c8864723c */ /* 0x040ff00000001864 */
[C---:B------:R-:W-:Y:S08]  /*ee80*/  HMMA.16816.F32 R104, R136.reuse, R30, R104 ;  /* 0x0000001e8868723c */ /* 0x040ff00000001868 */
[C---:B-1----:R-:W-:Y:S07]  /*ee90*/  HMMA.16816.F32 R108, R136.reuse, R4, R108 ;  /* 0x00000004886c723c */ /* 0x042fee000000186c */
[----:B------:R-:W-:Y:S01]  /*eea0*/  FADD.FTZ R4, R189, R2 ;  /* 0x00000002bd047221 */ /* 0x000fe20000010000 */
[C---:B------:R-:W-:Y:S04]  /*eeb0*/  HMMA.16816.F32 R112, R136.reuse, R6, R112 ;  /* 0x000000068870723c */ /* 0x040fe80000001870 */
[----:B------:R-:W-:Y:S02]  /*eec0*/  FADD.FTZ R4, R247, R4 ;  /* 0x00000004f7047221 */ /* 0x000fe40000010000 */
[----:B------:R-:W-:Y:S02]  /*eed0*/  FADD.FTZ R2, R245, R0 ;  /* 0x00000000f5027221 */ /* 0x000fe40000010000 */
[----:B------:R-:W-:Y:S01]  /*eee0*/  FADD.FTZ R0, R246, R4 ;  /* 0x00000004f6007221 */ /* 0x000fe20000010000 */
[C---:B--2---:R-:W-:Y:S03]  /*eef0*/  HMMA.16816.F32 R116, R136.reuse, R8, R116 ;  /* 0x000000088874723c */ /* 0x044fe60000001874 */
[----:B------:R-:W-:Y:S02]  /*ef00*/  FADD.FTZ R2, R244, R2 ;  /* 0x00000002f4027221 */ /* 0x000fe40000010000 */
[----:B------:R-:W-:Y:S02]  /*ef10*/  FADD.FTZ R0, R243, R0 ;  /* 0x00000000f3007221 */ /* 0x000fe40000010000 */
[----:B------:R-:W-:Y:S01]  /*ef20*/  FADD.FTZ R2, R210, R2 ;  /* 0x00000002d2027221 */ /* 0x000fe20000010000 */
        /* <DEDUP_REMOVED lines=11> */
[----:B------:R-:W-:Y:S04]  /*efe0*/  FADD.FTZ R0, R187, R0 ;  /* 0x00000000bb007221 */ /* 0x000fe80000010000 */
[----:B------:R-:W-:Y:S02]  /*eff0*/  FADD.FTZ R4, R185, R2 ;  /* 0x00000002b9047221 */ /* 0x000fe40000010000 */
[----:B------:R-:W-:Y:S02]  /*f000*/  FADD.FTZ R2, R184, R0 ;  /* 0x00000000b8027221 */ /* 0x000fe40000010000 */
[----:B------:R-:W-:Y:S02]  /*f010*/  FADD.FTZ R0, R182, R4 ;  /* 0x00000004b6007221 */ /* 0x000fe40000010000 */
[----:B------:R-:W-:Y:S02]  /*f020*/  FADD.FTZ R2, R183, R2 ;  /* 0x00000002b7027221 */ /* 0x000fe40000010000 */
[----:B------:R-:W-:Y:S02]  /*f030*/  FADD.FTZ R0, R181, R0 ;  /* 0x00000000b5007221 */ /* 0x000fe40000010000 */
[----:B------:R-:W-:Y:S02]  /*f040*/  FADD.FTZ R2, R180, R2 ;  /* 0x00000002b4027221 */ /* 0x000fe40000010000 */
[----:B------:R-:W-:Y:S02]  /*f050*/  FADD.FTZ R0, R135, R0 ;  /* 0x0000000087007221 */ /* 0x000fe40000010000 */
[----:B------:R-:W-:Y:S01]  /*f060*/  FADD.FTZ R2, R134, R2 ;  /* 0x0000000286027221 */ /* 0x000fe20000010000 */
[----:B------:R-:W-:Y:S01]  /*f070*/  MOV R134, R3 ;  /* 0x0000000300867202 */ /* 0x000fe20000000f00 */
[----:B------:R-:W-:Y:S01]  /*f080*/  FADD.FTZ R0, R133, R0 ;  /* 0x0000000085007221 */ /* 0x000fe20000010000 */
[----:B------:R-:W-:Y:S02]  /*f090*/  MOV R133, R132 ;  /* 0x0000008400857202 */ /* 0x000fe40000000f00 */
[----:B------:R1:W-:Y:S04]  /*f0a0*/  STL [R1], R2 ;  /* 0x0000000201007387 */ /* 0x0003e80000100800 */
[----:B------:R1:W-:Y:S01]  /*f0b0*/  STL [R1+0x4], R0 ;  /* 0x0000040001007387 */ /* 0x0003e20000100800 */
[----:B------:R-:W-:-:S05]  /*f0c0*/  @P0 BRA `(.L_x_1004) ;  /* 0xffffc6f000000947 */ /* 0x000fca000383ffff */
.L_x_1001:
[----:B------:R-:W-:-:S06]  /*f0d0*/  UISETP.GE.AND UP0, UPT, UR21, UR7, UPT ;  /* 0x000000071500728c */ /* 0x000fcc000bf06270 */
[----:B------:R-:W-:-:S13]  /*f0e0*/  PLOP3.LUT P0, PT, PT, PT, UP0, 0x40, 0x0 ;  /* 0x000000000000781c */ /* 0x000fda0003f0e808 */
[----:B------:R-:W-:Y:S05]  /*f0f0*/  @P0 BRA `(.L_x_1005) ;  /* 0x0000457000000947 */ /* 0x000fea0003800000 */
[C---:B-1----:R-:W-:Y:S01]  /*f100*/  IMAD.SHL.U32 R0, R252.reuse, 0x2, RZ ;  /* 0x00000002fc007824 */ /* 0x042fe200078e00ff */
[----:B------:R-:W-:Y:S01]  /*f110*/  SHF.R.S32.HI R249, RZ, 0x1f, R252 ;  /* 0x0000001ffff97819 */ /* 0x000fe200000114fc */
[----:B------:R-:W-:Y:S01]  /*f120*/  IMAD.MOV.U32 R134, RZ, RZ, R3 ;  /* 0x000000ffff867224 */ /* 0x000fe200078e0003 */
[C---:B------:R-:W-:Y:S01]  /*f130*/  IADD3 R6, R252.reuse, 0x40, RZ ;  /* 0x00000040fc067810 */ /* 0x040fe20007ffe0ff */
[----:B------:R-:W-:Y:S01]  /*f140*/  IMAD.MOV.U32 R133, RZ, RZ, R132 ;  /* 0x000000ffff857224 */ /* 0x000fe200078e0084 */
[C---:B------:R-:W-:Y:S01]  /*f150*/  IADD3 R2, R252.reuse, 0x80, RZ ;  /* 0x00000080fc027810 */ /* 0x040fe20007ffe0ff */
[----:B------:R-:W2:Y:S01]  /*f160*/  LDL.LU R0, [R1+0x14] ;  /* 0x0000140001007983 */ /* 0x000ea20000300800 */
[C---:B------:R-:W-:Y:S02]  /*f170*/  IADD3 R7, R252.reuse, 0x40, RZ ;  /* 0x00000040fc077810 */ /* 0x040fe40007ffe0ff */
[----:B------:R-:W-:Y:S01]  /*f180*/  IADD3 R4, R252, 0x80, RZ ;  /* 0x00000080fc047810 */ /* 0x000fe20007ffe0ff */
[----:B------:R-:W3:Y:S01]  /*f190*/  LDL.LU R5, [R1+0x18] ;  /* 0x0000180001057983 */ /* 0x000ee20000300800 */
[----:B------:R-:W-:-:S02]  /*f1a0*/  SHF.R.S32.HI R6, RZ, 0x1f, R6 ;  /* 0x0000001fff067819 */ /* 0x000fc40000011406 */
[----:B------:R-:W-:Y:S02]  /*f1b0*/  SHF.R.S32.HI R2, RZ, 0x1f, R2 ;  /* 0x0000001fff027819 */ /* 0x000fe40000011402 */
[----:B------:R-:W-:Y:S02]  /*f1c0*/  LEA.HI R6, R6, R7, RZ, 0x3 ;  /* 0x0000000706067211 */ /* 0x000fe400078f18ff */
[----:B------:R-:W-:Y:S02]  /*f1d0*/  LEA.HI R2, R2, R4, RZ, 0x3 ;  /* 0x0000000402027211 */ /* 0x000fe400078f18ff */
[----:B------:R-:W-:Y:S02]  /*f1e0*/  LOP3.LUT R6, R6, 0xfffffff8, RZ, 0xc0, !PT ;  /* 0xfffffff806067812 */ /* 0x000fe400078ec0ff */
[----:B------:R-:W-:Y:S01]  /*f1f0*/  LOP3.LUT R2, R2, 0xfffffff8, RZ, 0xc0, !PT ;  /* 0xfffffff802027812 */ /* 0x000fe200078ec0ff */
[----:B------:R-:W-:Y:S01]  /*f200*/  IMAD.SHL.U32 R243, R250, 0x2, RZ ;  /* 0x00000002faf37824 */ /* 0x000fe200078e00ff */
[----:B------:R-:W-:Y:S01]  /*f210*/  SHF.L.U64.HI R249, R252, 0x1, R249 ;  /* 0x00000001fcf97819 */ /* 0x000fe200000102f9 */
[----:B------:R-:W-:-:S02]  /*f220*/  IMAD.SHL.U32 R247, R6, 0x2, RZ ;  /* 0x0000000206f77824 */ /* 0x000fc400078e00ff */
[----:B------:R-:W-:Y:S01]  /*f230*/  IMAD.SHL.U32 R245, R2, 0x2, RZ ;  /* 0x0000000202f57824 */ /* 0x000fe200078e00ff */
[----:B--2---:R-:W-:Y:S02]  /*f240*/  SHF.L.U64.HI R248, R6, 0x1, R0 ;  /* 0x0000000106f87819 */ /* 0x004fe40000010200 */
[----:B------:R-:W-:Y:S02]  /*f250*/  SHF.R.S32.HI R0, RZ, 0x1f, R250 ;  /* 0x0000001fff007819 */ /* 0x000fe400000114fa */
[----:B---3--:R-:W-:Y:S02]  /*f260*/  SHF.L.U64.HI R246, R2, 0x1, R5 ;  /* 0x0000000102f67819 */ /* 0x008fe40000010205 */
[----:B------:R-:W-:Y:S02]  /*f270*/  SHF.L.U64.HI R244, R250, 0x1, R0 ;  /* 0x00000001faf47819 */ /* 0x000fe40000010200 */
.L_x_1015:
[----:B-1----:R-:W-:Y:S01]  /*f280*/  SHF.R.S32.HI R0, RZ, 0x1f, R242 ;  /* 0x0000001fff007819 */ /* 0x002fe200000114f2 */
[----:B------:R-:W-:Y:S01]  /*f290*/  IMAD.WIDE.U32 R2, R242, c[0x0][0x208], RZ ;  /* 0x00008200f2027a25 */ /* 0x000fe200078e00ff */
[----:B------:R-:W-:Y:S01]  /*f2a0*/  SHF.R.S32.HI R4, RZ, 0x1f, R240 ;  /* 0x0000001fff047819 */ /* 0x000fe200000114f0 */
[----:B------:R-:W-:Y:S04]  /*f2b0*/  DEPBAR.LE SB0, 0x0 ;  /* 0x000080000000791a */ /* 0x000fe80000000000 */
[----:B------:R-:W-:Y:S01]  /*f2c0*/  IMAD R0, R0, c[0x0][0x208], RZ ;  /* 0x0000820000007a24 */ /* 0x000fe200078e02ff */
[----:B------:R-:W-:Y:S01]  /*f2d0*/  BAR.SYNC.DEFER_BLOCKING 0x0 ;  /* 0x0000000000007b1d */ /* 0x000fe20000010000 */
[----:B------:R-:W-:Y:S01]  /*f2e0*/  IMAD R4, R4, c[0x0][0x218], RZ ;  /* 0x0000860004047a24 */ /* 0x000fe200078e02ff */
[----:B------:R-:W-:Y:S01]  /*f2f0*/  ISETP.GE.AND P2, PT, R252, c[0x0][0x1d4], PT ;  /* 0x00007500fc007a0c */ /* 0x000fe20003f46270 */
[----:B------:R-:W-:Y:S01]  /*f300*/  IMAD R0, R242, c[0x0][0x20c], R0 ;  /* 0x00008300f2007a24 */ /* 0x000fe200078e0200 */
[----:B------:R-:W-:Y:S01]  /*f310*/  SHF.L.U32 R250, R252, 0x1, RZ ;  /* 0x00000001fcfa7819 */ /* 0x000fe200000006ff */
[C---:B------:R-:W-:Y:S01]  /*f320*/  IMAD R4, R240.reuse, c[0x0][0x21c], R4 ;  /* 0x00008700f0047a24 */ /* 0x040fe200078e0204 */
[----:B------:R-:W-:Y:S02]  /*f330*/  UISETP.GT.AND UP0, UPT, UR21, UR7, UPT ;  /* 0x000000071500728c */ /* 0x000fe4000bf04270 */
[----:B------:R-:W-:Y:S05]  /*f340*/  IADD3 R3, R3, R0, RZ ;  /* 0x0000000003037210 */ /* 0x000fea0007ffe0ff */
[----:B------:R-:W-:Y:S05]  /*f350*/  IMAD.WIDE.U32 R2, R240, c[0x0][0x218], R2 ;  /* 0x00008600f0027a25 */ /* 0x000fea00078e0002 */
[----:B------:R-:W-:Y:S04]  /*f360*/  IADD3 R0, P0, R2, UR14, RZ ;  /* 0x0000000e02007c10 */ /* 0x000fe8000ff1e0ff */
[----:B------:R-:W-:Y:S02]  /*f370*/  IADD3.X R4, R3, UR19, R4, P0, !PT ;  /* 0x0000001303047c10 */ /* 0x000fe400087fe404 */
[C---:B------:R-:W-:Y:S01]  /*f380*/  LEA R3, P0, R0.reuse, c[0x0][0x1f8], 0x1 ;  /* 0x00007e0000037a11 */ /* 0x040fe200078008ff */
[----:B-----5:R-:W-:Y:S03]  /*f390*/  LDSM.16.M88.4 R32, [R219+0x10100] ;  /* 0x01010000db20783b */ /* 0x020fe60000000200 */
[----:B------:R-:W-:Y:S03]  /*f3a0*/  LEA.HI.X R20, R0, c[0x0][0x1fc], R4, 0x1, P0 ;  /* 0x00007f0000147a11 */ /* 0x000fe600000f0c04 */
[----:B------:R-:W-:Y:S06]  /*f3b0*/  SHFL.IDX PT, R0, R3, RZ, 0x181f ;  /* 0x00181fff03007589 */ /* 0x000fec00000e0000 */
[----:B------:R-:W-:Y:S06]  /*f3c0*/  SHFL.IDX PT, R2, R20, RZ, 0x181f ;  /* 0x00181fff14027589 */ /* 0x000fec00000e0000 */
[----:B------:R-:W1:Y:S06]  /*f3d0*/  LDSM.16.M88.4 R8, [R212+0x8100] ;  /* 0x00810000d408783b */ /* 0x000e6c0000000200 */
[----:B------:R-:W2:Y:S06]  /*f3e0*/  SHFL.IDX PT, R3, R3, 0x1, 0x181f ;  /* 0x00381f0003037f89 */ /* 0x000eac00000e0000 */
[----:B------:R-:W-:Y:S06]  /*f3f0*/  LDSM.16.M88.4 R16, [R212+0x8900] ;  /* 0x00890000d410783b */ /* 0x000fec0000000200 */
[----:B------:R-:W-:Y:S06]  /*f400*/  LDSM.16.M88.4 R24, [R212+0x9100] ;  /* 0x00910000d418783b */ /* 0x000fec0000000200 */
[----:B------:R-:W-:Y:S06]  /*f410*/  LDSM.16.M88.4 R136, [R212+0x9900] ;  /* 0x00990000d488783b */ /* 0x000fec0000000200 */
[----:B------:R-:W-:Y:S06]  /*f420*/  LDSM.16.M88.4 R172, [R220+0x10100] ;  /* 0x01010000dcac783b */ /* 0x000fec0000000200 */
[----:B------:R-:W-:Y:S01]  /*f430*/  LDSM.16.M88.4 R176, [R223] ;  /* 0x00000000dfb0783b */ /* 0x000fe20000000200 */
[C---:B-1----:R-:W-:Y:S05]  /*f440*/  HMMA.16816.F32 R4, R32.reuse, R8, RZ ;  /* 0x000000082004723c */ /* 0x042fea00000018ff */
[----:B------:R-:W-:Y:S01]  /*f450*/  LDSM.16.M88.4 R180, [R238] ;  /* 0x00000000eeb4783b */ /* 0x000fe20000000200 */
[----:B------:R-:W-:Y:S06]  /*f460*/  IADD3 R28, P0, R0, R250, RZ ;  /* 0x000000fa001c7210 */ /* 0x000fec0007f1e0ff */
[----:B------:R-:W-:Y:S01]  /*f470*/  IADD3.X R29, R2, R249, RZ, P0, !PT ;  /* 0x000000f9021d7210 */ /* 0x000fe200007fe4ff */
[C---:B------:R-:W-:Y:S01]  /*f480*/  HMMA.16816.F32 R8, R32.reuse, R10, RZ ;  /* 0x0000000a2008723c */ /* 0x040fe200000018ff */
[----:B------:R-:W-:Y:S01]  /*f490*/  LDSM.16.M88.4 R184, [R237] ;  /* 0x00000000edb8783b */ /* 0x000fe20000000200 */
[----:B------:R-:W-:Y:S05]  /*f4a0*/  IADD3 R14, P0, R0, R247, RZ ;  /* 0x000000f7000e7210 */ /* 0x000fea0007f1e0ff */
[----:B------:R-:W-:Y:S01]  /*f4b0*/  LDSM.16.M88.4 R188, [R236] ;  /* 0x00000000ecbc783b */ /* 0x000fe20000000200 */
[----:B------:R-:W-:Y:S04]  /*f4c0*/  IADD3.X R15, R2, R248, RZ, P0, !PT ;  /* 0x000000f8020f7210 */ /* 0x000fe800007fe4ff */
[----:B------:R-:W-:Y:S01]  /*f4d0*/  IADD3 R12, P0, R0, R245, RZ ;  /* 0x000000f5000c7210 */ /* 0x000fe20007f1e0ff */
[----:B------:R-:W1:Y:S03]  /*f4e0*/  SHFL.IDX PT, R20, R20, 0x1, 0x181f ;  /* 0x00381f0014147f89 */ /* 0x000e6600000e0000 */
[----:B------:R-:W-:Y:S02]  /*f4f0*/  IADD3.X R13, R2, R246, RZ, P0, !PT ;  /* 0x000000f6020d7210 */ /* 0x000fe400007fe4ff */
[----:B------:R-:W-:Y:S01]  /*f500*/  IADD3 R192, P0, R0, R243, RZ ;  /* 0x000000f300c07210 */ /* 0x000fe20007f1e0ff */
[----:B------:R-:W-:Y:S01]  /*f510*/  @!PT LDS RZ, [RZ] ;  /* 0x00000000fffff984 */ /* 0x000fe20000000800 */
[----:B------:R-:W-:Y:S01]  /*f520*/  @!PT LDS RZ, [RZ] ;  /* 0x00000000fffff984 */ /* 0x000fe20000000800 */
[----:B------:R3:W-:Y:S03]  /*f530*/  LDGSTS.E.BYPASS.LTC128B.128 [R241], [R28.64], !P2 ;  /* 0x000000001cf17fae */ /* 0x0007e6000d101d50 */
[----:B------:R-:W-:Y:S02]  /*f540*/  IADD3.X R193, R2, R244, RZ, P0, !PT ;  /* 0x000000f402c17210 */ /* 0x000fe400007fe4ff */
[C---:B--2---:R-:W-:Y:S01]  /*f550*/  IADD3 R30, P0, R3.reuse, R250, RZ ;  /* 0x000000fa031e7210 */ /* 0x044fe20007f1e0ff */
[----:B------:R2:W-:Y:S06]  /*f560*/  LDGSTS.E.BYPASS.LTC128B.128 [R241+0x2000], [R14.64], !P6 ;  /* 0x020000000ef17fae */ /* 0x0005ec000f101d50 */
[----:B------:R2:W-:Y:S06]  /*f570*/  LDGSTS.E.BYPASS.LTC128B.128 [R241+0x4000], [R12.64], !P5 ;  /* 0x040000000cf17fae */ /* 0x0005ec000e901d50 */
[----:B------:R4:W-:Y:S01]  /*f580*/  LDGSTS.E.BYPASS.LTC128B.128 [R241+0x6000], [R192.64], !P4 ;  /* 0x06000000c0f17fae */ /* 0x0009e2000e101d50 */
[C---:B-1----:R-:W-:Y:S02]  /*f590*/  IADD3.X R31, R20.reuse, R249, RZ, P0, !PT ;  /* 0x000000f9141f7210 */ /* 0x042fe400007fe4ff */
[C---:B------:R-:W-:Y:S03]  /*f5a0*/  IADD3 R22, P0, R3.reuse, R247, RZ ;  /* 0x000000f703167210 */ /* 0x040fe60007f1e0ff */
[----:B------:R1:W-:Y:S01]  /*f5b0*/  LDGSTS.E.BYPASS.LTC128B.128 [R241+0x1000], [R30.64], !P2 ;  /* 0x010000001ef17fae */ /* 0x0003e2000d101d50 */
[C---:B------:R-:W-:Y:S02]  /*f5c0*/  IADD3.X R23, R20.reuse, R248, RZ, P0, !PT ;  /* 0x000000f814177210 */ /* 0x040fe400007fe4ff */
[C---:B---3--:R-:W-:Y:S03]  /*f5d0*/  IADD3 R28, P0, R3.reuse, R245, RZ ;  /* 0x000000f5031c7210 */ /* 0x048fe60007f1e0ff */
[----:B------:R3:W-:Y:S01]  /*f5e0*/  LDGSTS.E.BYPASS.LTC128B.128 [R241+0x3000], [R22.64], !P6 ;  /* 0x0300000016f17fae */ /* 0x0007e2000f101d50 */
[C---:B------:R-:W-:Y:S02]  /*f5f0*/  IADD3.X R29, R20.reuse, R246, RZ, P0, !PT ;  /* 0x000000f6141d7210 */ /* 0x040fe400007fe4ff */
[----:B------:R-:W-:Y:S03]  /*f600*/  IADD3 R2, P0, R3, R243, RZ ;  /* 0x000000f303027210 */ /* 0x000fe60007f1e0ff */
[----:B------:R1:W-:Y:S01]  /*f610*/  LDGSTS.E.BYPASS.LTC128B.128 [R241+0x5000], [R28.64], !P5 ;  /* 0x050000001cf17fae */ /* 0x0003e2000e901d50 */
[----:B------:R-:W-:Y:S01]  /*f620*/  IADD3.X R3, R20, R244, RZ, P0, !PT ;  /* 0x000000f414037210 */ /* 0x000fe200007fe4ff */
[C---:B--2---:R-:W-:Y:S01]  /*f630*/  HMMA.16816.F32 R12, R32.reuse, R16, RZ ;  /* 0x00000010200c723c */ /* 0x044fe200000018ff */
[----:B------:R-:W-:Y:S03]  /*f640*/  PLOP3.LUT P0, PT, PT, PT, UP0, 0x40, 0x0 ;  /* 0x000000000000781c */ /* 0x000fe60003f0e808 */
[----:B------:R2:W-:Y:S04]  /*f650*/  LDGSTS.E.BYPASS.LTC128B.128 [R241+0x7000], [R2.64], !P4 ;  /* 0x0700000002f17fae */ /* 0x0005e8000e101d50 */
[C---:B------:R-:W-:Y:S02]  /*f660*/  HMMA.16816.F32 R16, R32.reuse, R18, RZ ;  /* 0x000000122010723c */ /* 0x040fe400000018ff */
[----:B----4-:R-:W-:Y:S06]  /*f670*/  LDSM.16.M88.4 R192, [R222+0x10100] ;  /* 0x01010000dec0783b */ /* 0x010fec0000000200 */
[----:B------:R-:W0:Y:S01]  /*f680*/  LDGDEPBAR ;  /* 0x00000000000079af */ /* 0x000e220000000000 */
[C---:B---3--:R-:W-:Y:S05]  /*f690*/  HMMA.16816.F32 R20, R32.reuse, R24, RZ ;  /* 0x000000182014723c */ /* 0x048fea00000018ff */
[----:B------:R-:W3:Y:S03]  /*f6a0*/  LDSM.16.M88.4 R196, [R218+0x8100] ;  /* 0x00810000dac4783b */ /* 0x000ee60000000200 */
[C---:B------:R-:W-:Y:S03]  /*f6b0*/  HMMA.16816.F32 R24, R32.reuse, R26, RZ ;  /* 0x0000001a2018723c */ /* 0x040fe600000018ff */
[----:B------:R-:W-:Y:S06]  /*f6c0*/  LDSM.16.M88.4 R200, [R212+0xa100] ;  /* 0x00a10000d4c8783b */ /* 0x000fec0000000200 */
[----:B------:R-:W-:Y:S01]  /*f6d0*/  LDSM.16.M88.4 R204, [R212+0xa900] ;  /* 0x00a90000d4cc783b */ /* 0x000fe20000000200 */
[C---:B-1----:R-:W-:Y:S05]  /*f6e0*/  HMMA.16816.F32 R28, R32.reuse, R136, RZ ;  /* 0x00000088201c723c */ /* 0x042fea00000018ff */
[----:B------:R-:W-:Y:S03]  /*f6f0*/  LDSM.16.M88.4 R208, [R212+0xc100] ;  /* 0x00c10000d4d0783b */ /* 0x000fe60000000200 */
[----:B------:R-:W-:Y:S03]  /*f700*/  HMMA.16816.F32 R32, R32, R138, RZ ;  /* 0x0000008a2020723c */ /* 0x000fe600000018ff */
[----:B------:R-:W1:Y:S05]  /*f710*/  LDSM.16.M88.4 R136, [R218+0x8900] ;  /* 0x00890000da88783b */ /* 0x000e6a0000000200 */
        /* <DEDUP_REMOVED lines=8> */
[----:B------:R-:W-:Y:S07]  /*f7a0*/  LDSM.16.M88.4 R184, [R217] ;  /* 0x00000000d9b8783b */ /* 0x000fee0000000200 */
[C---:B------:R-:W-:Y:S08]  /*f7b0*/  HMMA.16816.F32 R28, R172.reuse, R188, R28 ;  /* 0x000000bcac1c723c */ /* 0x040ff0000000181c */
[----:B------:R-:W-:Y:S01]  /*f7c0*/  HMMA.16816.F32 R32, R172, R190, R32 ;  /* 0x000000beac20723c */ /* 0x000fe20000001820 */
[----:B------:R-:W2:Y:S06]  /*f7d0*/  LDSM.16.M88.4 R172, [R221+0x10100] ;  /* 0x01010000ddac783b */ /* 0x000eac0000000200 */
[----:B------:R-:W2:Y:S01]  /*f7e0*/  LDSM.16.M88.4 R188, [R217+0x800] ;  /* 0x00080000d9bc783b */ /* 0x000ea20000000200 */
[C---:B---3--:R-:W-:Y:S08]  /*f7f0*/  HMMA.16816.F32 R4, R192.reuse, R196, R4 ;  /* 0x000000c4c004723c */ /* 0x048ff00000001804 */
[C---:B------:R-:W-:Y:S01]  /*f800*/  HMMA.16816.F32 R8, R192.reuse, R198, R8 ;  /* 0x000000c6c008723c */ /* 0x040fe20000001808 */
[----:B------:R-:W3:Y:S07]  /*f810*/  LDSM.16.M88.4 R196, [R217+0x1000] ;  /* 0x00100000d9c4783b */ /* 0x000eee0000000200 */
        /* <DEDUP_REMOVED lines=8> */
[----:B------:R-:W1:Y:S06]  /*f8a0*/  LDSM.16.M88.4 R180, [R212+0xb100] ;  /* 0x00b10000d4b4783b */ /* 0x000e6c0000000200 */
[----:B------:R-:W-:Y:S01]  /*f8b0*/  LDSM.16.M88.4 R192, [R235] ;  /* 0x00000000ebc0783b */ /* 0x000fe20000000200 */
[C---:B--2---:R-:W-:Y:S08]  /*f8c0*/  HMMA.16816.F32 R4, R172.reuse, R184, R4 ;  /* 0x000000b8ac04723c */ /* 0x044ff00000001804 */
[C---:B------:R-:W-:Y:S01]  /*f8d0*/  HMMA.16816.F32 R8, R172.reuse, R186, R8 ;  /* 0x000000baac08723c */ /* 0x040fe20000001808 */
[----:B------:R-:W2:Y:S07]  /*f8e0*/  LDSM.16.M88.4 R184, [R212+0xb900] ;  /* 0x00b90000d4b8783b */ /* 0x000eae0000000200 */
[C---:B------:R-:W-:Y:S08]  /*f8f0*/  HMMA.16816.F32 R12, R172.reuse, R188, R12 ;  /* 0x000000bcac0c723c */ /* 0x040ff0000000180c */
[C---:B------:R-:W-:Y:S01]  /*f900*/  HMMA.16816.F32 R16, R172.reuse, R190, R16 ;  /* 0x000000beac10723c */ /* 0x040fe20000001810 */
[----:B------:R-:W2:Y:S07]  /*f910*/  LDSM.16.M88.4 R188, [R220+0x14100] ;  /* 0x01410000dcbc783b */ /* 0x000eae0000000200 */
[C---:B---3--:R-:W-:Y:S08]  /*f920*/  HMMA.16816.F32 R20, R172.reuse, R196, R20 ;  /* 0x000000c4ac14723c */ /* 0x048ff00000001814 */
[C---:B------:R-:W-:Y:S01]  /*f930*/  HMMA.16816.F32 R24, R172.reuse, R198, R24 ;  /* 0x000000c6ac18723c */ /* 0x040fe20000001818 */
[----:B------:R-:W3:Y:S07]  /*f940*/  LDSM.16.M88.4 R196, [R234] ;  /* 0x00000000eac4783b */ /* 0x000eee0000000200 */
[C---:B-1----:R-:W-:Y:S08]  /*f950*/  HMMA.16816.F32 R28, R172.reuse, R136, R28 ;  /* 0x00000088ac1c723c */ /* 0x042ff0000000181c */
[----:B------:R-:W-:Y:S01]  /*f960*/  HMMA.16816.F32 R32, R172, R138, R32 ;  /* 0x0000008aac20723c */ /* 0x000fe20000001820 */
[----:B------:R-:W1:Y:S06]  /*f970*/  LDSM.16.M88.4 R136, [R233] ;  /* 0x00000000e988783b */ /* 0x000e6c0000000200 */
[----:B------:R-:W1:Y:S01]  /*f980*/  LDSM.16.M88.4 R172, [R232] ;  /* 0x00000000e8ac783b */ /* 0x000e620000000200 */
[C---:B----4-:R-:W-:Y:S08]  /*f990*/  HMMA.16816.F32 R4, R176.reuse, R200, R4 ;  /* 0x000000c8b004723c */ /* 0x050ff00000001804 */
[C---:B------:R-:W-:Y:S01]  /*f9a0*/  HMMA.16816.F32 R8, R176.reuse, R202, R8 ;  /* 0x000000cab008723c */ /* 0x040fe20000001808 */
[----:B------:R-:W-:Y:S07]  /*f9b0*/  LDSM.16.M88.4 R200, [R218+0xa100] ;  /* 0x00a10000dac8783b */ /* 0x000fee0000000200 */
[C---:B------:R-:W-:Y:S08]  /*f9c0*/  HMMA.16816.F32 R12, R176.reuse, R204, R12 ;  /* 0x000000ccb00c723c */ /* 0x040ff0000000180c */
[C---:B------:R-:W-:Y:S01]  /*f9d0*/  HMMA.16816.F32 R16, R176.reuse, R206, R16 ;  /* 0x000000ceb010723c */ /* 0x040fe20000001810 */
[----:B------:R-:W-:Y:S07]  /*f9e0*/  LDSM.16.M88.4 R204, [R218+0xa900] ;  /* 0x00a90000dacc783b */ /* 0x000fee0000000200 */
[C---:B------:R-:W-:Y:S08]  /*f9f0*/  HMMA.16816.F32 R20, R176.reuse, R180, R20 ;  /* 0x000000b4b014723c */ /* 0x040ff00000001814 */
[C---:B------:R-:W-:Y:S01]  /*fa00*/  HMMA.16816.F32 R24, R176.reuse, R182, R24 ;  /* 0x000000b6b018723c */ /* 0x040fe20000001818 */
[----:B------:R-:W4:Y:S07]  /*fa10*/  LDSM.16.M88.4 R180, [R222+0x14100] ;  /* 0x01410000deb4783b */ /* 0x000f2e0000000200 */
[C---:B--2---:R-:W-:Y:S08]  /*fa20*/  HMMA.16816.F32 R28, R176.reuse, R184, R28 ;  /* 0x000000b8b01c723c */ /* 0x044ff0000000181c */
[----:B------:R-:W-:Y:S01]  /*fa30*/  HMMA.16816.F32 R32, R176, R186, R32 ;  /* 0x000000bab020723c */ /* 0x000fe20000001820 */
[----:B------:R-:W2:Y:S06]  /*fa40*/  LDSM.16.M88.4 R176, [R218+0xb100] ;  /* 0x00b10000dab0783b */ /* 0x000eac0000000200 */
[----:B------:R-:W-:Y:S01]  /*fa50*/  LDSM.16.M88.4 R184, [R221+0x14100] ;  /* 0x01410000ddb8783b */ /* 0x000fe20000000200 */
[C---:B------:R-:W-:Y:S08]  /*fa60*/  HMMA.16816.F32 R4, R188.reuse, R192, R4 ;  /* 0x000000c0bc04723c */ /* 0x040ff00000001804 */
[C---:B------:R-:W-:Y:S01]  /*fa70*/  HMMA.16816.F32 R8, R188.reuse, R194, R8 ;  /* 0x000000c2bc08723c */ /* 0x040fe20000001808 */
[----:B------:R-:W-:Y:S07]  /*fa80*/  LDSM.16.M88.4 R192, [R217+0x2000] ;  /* 0x00200000d9c0783b */ /* 0x000fee0000000200 */
[C---:B---3--:R-:W-:Y:S08]  /*fa90*/  HMMA.16816.F32 R12, R188.reuse, R196, R12 ;  /* 0x000000c4bc0c723c */ /* 0x048ff0000000180c */
[C---:B------:R-:W-:Y:S01]  /*faa0*/  HMMA.16816.F32 R16, R188.reuse, R198, R16 ;  /* 0x000000c6bc10723c */ /* 0x040fe20000001810 */
[----:B------:R-:W-:Y:S07]  /*fab0*/  LDSM.16.M88.4 R196, [R217+0x3800] ;  /* 0x00380000d9c4783b */ /* 0x000fee0000000200 */
[C---:B-1----:R-:W-:Y:S08]  /*fac0*/  HMMA.16816.F32 R20, R188.reuse, R136, R20 ;  /* 0x00000088bc14723c */ /* 0x042ff00000001814 */
[C---:B------:R-:W-:Y:S01]  /*fad0*/  HMMA.16816.F32 R24, R188.reuse, R138, R24 ;  /* 0x0000008abc18723c */ /* 0x040fe20000001818 */
[----:B------:R-:W1:Y:S07]  /*fae0*/  LDSM.16.M88.4 R136, [R218+0xb900] ;  /* 0x00b90000da88783b */ /* 0x000e6e0000000200 */
[C---:B------:R-:W-:Y:S08]  /*faf0*/  HMMA.16816.F32 R28, R188.reuse, R172, R28 ;  /* 0x000000acbc1c723c */ /* 0x040ff0000000181c */
[----:B------:R-:W-:Y:S01]  /*fb00*/  HMMA.16816.F32 R32, R188, R174, R32 ;  /* 0x000000aebc20723c */ /* 0x000fe20000001820 */
[----:B------:R-:W3:Y:S06]  /*fb10*/  LDSM.16.M88.4 R172, [R217+0x2800] ;  /* 0x00280000d9ac783b */ /* 0x000eec0000000200 */
[----:B------:R-:W1:Y:S01]  /*fb20*/  LDSM.16.M88.4 R188, [R217+0x3000] ;  /* 0x00300000d9bc783b */ /* 0x000e620000000200 */
[C---:B----4-:R-:W-:Y:S08]  /*fb30*/  HMMA.16816.F32 R4, R180.reuse, R200, R4 ;  /* 0x000000c8b404723c */ /* 0x050ff00000001804 */
[C---:B------:R-:W-:Y:S01]  /*fb40*/  HMMA.16816.F32 R8, R180.reuse, R202, R8 ;  /* 0x000000cab408723c */ /* 0x040fe20000001808 */
[----:B------:R-:W4:Y:S07]  /*fb50*/  LDSM.16.M88.4 R200, [R219+0x18100] ;  /* 0x01810000dbc8783b */ /* 0x000f2e0000000200 */
[C---:B------:R-:W-:Y:S08]  /*fb60*/  HMMA.16816.F32 R12, R180.reuse, R204, R12 ;  /* 0x000000ccb40c723c */ /* 0x040ff0000000180c */
[C---:B------:R-:W-:Y:S01]  /*fb70*/  HMMA.16816.F32 R16, R180.reuse, R206, R16 ;  /* 0x000000ceb410723c */ /* 0x040fe20000001810 */
[----:B------:R-:W-:Y:S07]  /*fb80*/  LDSM.16.M88.4 R204, [R212+0xe100] ;  /* 0x00e10000d4cc783b */ /* 0x000fee0000000200 */
[C---:B--2---:R-:W-:Y:S08]  /*fb90*/  HMMA.16816.F32 R20, R180.reuse, R176, R20 ;  /* 0x000000b0b414723c */ /* 0x044ff00000001814 */
[C---:B------:R-:W-:Y:S01]  /*fba0*/  HMMA.16816.F32 R24, R180.reuse, R178, R24 ;  /* 0x000000b2b418723c */ /* 0x040fe20000001818 */
[----:B------:R-:W-:Y:S07]  /*fbb0*/  LDSM.16.M88.4 R176, [R212+0xd100] ;  /* 0x00d10000d4b0783b */ /* 0x000fee0000000200 */
[C---:B-1----:R-:W-:Y:S08]  /*fbc0*/  HMMA.16816.F32 R28, R180.reuse, R136, R28 ;  /* 0x00000088b41c723c */ /* 0x042ff0000000181c */
[----:B------:R-:W-:Y:S01]  /*fbd0*/  HMMA.16816.F32 R32, R180, R138, R32 ;  /* 0x0000008ab420723c */ /* 0x000fe20000001820 */
[----:B------:R-:W1:Y:S06]  /*fbe0*/  LDSM.16.M88.4 R136, [R212+0xc900] ;  /* 0x00c90000d488783b */ /* 0x000e6c0000000200 */
[----:B------:R-:W-:Y:S01]  /*fbf0*/  LDSM.16.M88.4 R180, [R220+0x18100] ;  /* 0x01810000dcb4783b */ /* 0x000fe20000000200 */
[C---:B------:R-:W-:Y:S08]  /*fc00*/  HMMA.16816.F32 R4, R184.reuse, R192, R4 ;  /* 0x000000c0b804723c */ /* 0x040ff00000001804 */
[C---:B------:R-:W-:Y:S01]  /*fc10*/  HMMA.16816.F32 R8, R184.reuse, R194, R8 ;  /* 0x000000c2b808723c */ /* 0x040fe20000001808 */
[----:B------:R-:W-:Y:S07]  /*fc20*/  LDSM.16.M88.4 R192, [R229] ;  /* 0x00000000e5c0783b */ /* 0x000fee0000000200 */
[C---:B---3--:R-:W-:Y:S08]  /*fc30*/  HMMA.16816.F32 R12, R184.reuse, R172, R12 ;  /* 0x000000acb80c723c */ /* 0x048ff0000000180c */
[C---:B------:R-:W-:Y:S01]  /*fc40*/  HMMA.16816.F32 R16, R184.reuse, R174, R16 ;  /* 0x000000aeb810723c */ /* 0x040fe20000001810 */
[----:B------:R-:W2:Y:S07]  /*fc50*/  LDSM.16.M88.4 R172, [R212+0xd900] ;  /* 0x00d90000d4ac783b */ /* 0x000eae0000000200 */
[C---:B------:R-:W-:Y:S08]  /*fc60*/  HMMA.16816.F32 R20, R184.reuse, R188, R20 ;  /* 0x000000bcb814723c */ /* 0x040ff00000001814 */
[C---:B------:R-:W-:Y:S01]  /*fc70*/  HMMA.16816.F32 R24, R184.reuse, R190, R24 ;  /* 0x000000beb818723c */ /* 0x040fe20000001818 */
[----:B------:R-:W-:Y:S07]  /*fc80*/  LDSM.16.M88.4 R188, [R230] ;  /* 0x00000000e6bc783b */ /* 0x000fee0000000200 */
[C---:B------:R-:W-:Y:S08]  /*fc90*/  HMMA.16816.F32 R28, R184.reuse, R196, R28 ;  /* 0x000000c4b81c723c */ /* 0x040ff0000000181c */
[----:B------:R-:W-:Y:S01]  /*fca0*/  HMMA.16816.F32 R32, R184, R198, R32 ;  /* 0x000000c6b820723c */ /* 0x000fe20000001820 */
[----:B------:R-:W3:Y:S06]  /*fcb0*/  LDSM.16.M88.4 R184, [R231] ;  /* 0x00000000e7b8783b */ /* 0x000eec0000000200 */
[----:B------:R-:W-:Y:S01]  /*fcc0*/  LDSM.16.M88.4 R196, [R218+0xc100] ;  /* 0x00c10000dac4783b */ /* 0x000fe20000000200 */
[C---:B----4-:R-:W-:Y:S08]  /*fcd0*/  HMMA.16816.F32 R4, R200.reuse, R208, R4 ;  /* 0x000000d0c804723c */ /* 0x050ff00000001804 */
[C---:B------:R-:W-:Y:S01]  /*fce0*/  HMMA.16816.F32 R8, R200.reuse, R210, R8 ;  /* 0x000000d2c808723c */ /* 0x040fe20000001808 */
[----:B------:R-:W-:Y:S07]  /*fcf0*/  LDSM.16.M88.4 R208, [R212+0xe900] ;  /* 0x00e90000d4d0783b */ /* 0x000fee0000000200 */
[C---:B-1----:R-:W-:Y:S08]  /*fd00*/  HMMA.16816.F32 R12, R200.reuse, R136, R12 ;  /* 0x00000088c80c723c */ /* 0x042ff0000000180c */
[C---:B------:R-:W-:Y:S01]  /*fd10*/  HMMA.16816.F32 R16, R200.reuse, R138, R16 ;  /* 0x0000008ac810723c */ /* 0x040fe20000001810 */
[----:B------:R-:W1:Y:S07]  /*fd20*/  LDSM.16.M88.4 R136, [R228] ;  /* 0x00000000e488783b */ /* 0x000e6e0000000200 */
[C---:B------:R-:W-:Y:S08]  /*fd30*/  HMMA.16816.F32 R20, R200.reuse, R176, R20 ;  /* 0x000000b0c814723c */ /* 0x040ff00000001814 */
[C---:B------:R-:W-:Y:S01]  /*fd40*/  HMMA.16816.F32 R24, R200.reuse, R178, R24 ;  /* 0x000000b2c818723c */ /* 0x040fe20000001818 */
[----:B------:R-:W4:Y:S07]  /*fd50*/  LDSM.16.M88.4 R176, [R222+0x18100] ;  /* 0x01810000deb0783b */ /* 0x000f2e0000000200 */
[C---:B--2---:R-:W-:Y:S08]  /*fd60*/  HMMA.16816.F32 R28, R200.reuse, R172, R28 ;  /* 0x000000acc81c723c */ /* 0x044ff0000000181c */
[----:B------:R-:W-:Y:S01]  /*fd70*/  HMMA.16816.F32 R32, R200, R174, R32 ;  /* 0x000000aec820723c */ /* 0x000fe20000001820 */
[----:B------:R-:W2:Y:S06]  /*fd80*/  LDSM.16.M88.4 R172, [R218+0xc900] ;  /* 0x00c90000daac783b */ /* 0x000eac0000000200 */
[----:B------:R-:W-:Y:S01]  /*fd90*/  LDSM.16.M88.4 R200, [R219+0x1c100] ;  /* 0x01c10000dbc8783b */ /* 0x000fe20000000200 */
[C---:B---3--:R-:W-:Y:S08]  /*fda0*/  HMMA.16816.F32 R4, R180.reuse, R184, R4 ;  /* 0x000000b8b404723c */ /* 0x048ff00000001804 */
[C---:B------:R-:W-:Y:S01]  /*fdb0*/  HMMA.16816.F32 R8, R180.reuse, R186, R8 ;  /* 0x000000bab408723c */ /* 0x040fe20000001808 */
[----:B------:R-:W3:Y:S07]  /*fdc0*/  LDSM.16.M88.4 R184, [R218+0xd100] ;  /* 0x00d10000dab8783b */ /* 0x000eee0000000200 */
[C---:B------:R-:W-:Y:S08]  /*fdd0*/  HMMA.16816.F32 R12, R180.reuse, R188, R12 ;  /* 0x000000bcb40c723c */ /* 0x040ff0000000180c */
[C---:B------:R-:W-:Y:S01]  /*fde0*/  HMMA.16816.F32 R16, R180.reuse, R190, R16 ;  /* 0x000000beb410723c */ /* 0x040fe20000001810 */
[----:B------:R-:W-:Y:S07]  /*fdf0*/  LDSM.16.M88.4 R188, [R217+0x4000] ;  /* 0x00400000d9bc783b */ /* 0x000fee0000000200 */
[C---:B------:R-:W-:Y:S08]  /*fe00*/  HMMA.16816.F32 R20, R180.reuse, R192, R20 ;  /* 0x000000c0b414723c */ /* 0x040ff00000001814 */
[C---:B------:R-:W-:Y:S01]  /*fe10*/  HMMA.16816.F32 R24, R180.reuse, R194, R24 ;  /* 0x000000c2b418723c */ /* 0x040fe20000001818 */
[----:B------:R-:W-:Y:S07]  /*fe20*/  LDSM.16.M88.4 R192, [R217+0x4800] ;  /* 0x00480000d9c0783b */ /* 0x000fee0000000200 */
[C---:B-1----:R-:W-:Y:S08]  /*fe30*/  HMMA.16816.F32 R28, R180.reuse, R136, R28 ;  /* 0x00000088b41c723c */ /* 0x042ff0000000181c */
[----:B------:R-:W-:Y:S01]  /*fe40*/  HMMA.16816.F32 R32, R180, R138, R32 ;  /* 0x0000008ab420723c */ /* 0x000fe20000001820 */
[----:B------:R-:W1:Y:S06]  /*fe50*/  LDSM.16.M88.4 R136, [R218+0xd900] ;  /* 0x00d90000da88783b */ /* 0x000e6c0000000200 */
[----:B------:R-:W1:Y:S01]  /*fe60*/  LDSM.16.M88.4 R180, [R221+0x18100] ;  /* 0x01810000ddb4783b */ /* 0x000e620000000200 */
[C---:B----4-:R-:W-:Y:S08]  /*fe70*/  HMMA.16816.F32 R4, R176.reuse, R196, R4 ;  /* 0x000000c4b004723c */ /* 0x050ff00000001804 */
[C---:B------:R-:W-:Y:S01]  /*fe80*/  HMMA.16816.F32 R8, R176.reuse, R198, R8 ;  /* 0x000000c6b008723c */ /* 0x040fe20000001808 */
[----:B------:R-:W4:Y:S07]  /*fe90*/  LDSM.16.M88.4 R196, [R217+0x5000] ;  /* 0x00500000d9c4783b */ /* 0x000f2e0000000200 */
[C---:B--2---:R-:W-:Y:S08]  /*fea0*/  HMMA.16816.F32 R12, R176.reuse, R172, R12 ;  /* 0x000000acb00c723c */ /* 0x044ff0000000180c */
[C---:B------:R-:W-:Y:S01]  /*feb0*/  HMMA.16816.F32 R16, R176.reuse, R174, R16 ;  /* 0x000000aeb010723c */ /* 0x040fe20000001810 */
[----:B------:R-:W2:Y:S07]  /*fec0*/  LDSM.16.M88.4 R172, [R217+0x5800] ;  /* 0x00580000d9ac783b */ /* 0x000eae0000000200 */
[C---:B---3--:R-:W-:Y:S08]  /*fed0*/  HMMA.16816.F32 R20, R176.reuse, R184, R20 ;  /* 0x000000b8b014723c */ /* 0x048ff00000001814 */
[C---:B------:R-:W-:Y:S01]  /*fee0*/  HMMA.16816.F32 R24, R176.reuse, R186, R24 ;  /* 0x000000bab018723c */ /* 0x040fe20000001818 */
[----:B------:R-:W-:Y:S07]  /*fef0*/  LDSM.16.M88.4 R184, [R220+0x1c100] ;  /* 0x01c10000dcb8783b */ /* 0x000fee0000000200 */
[C---:B-1----:R-:W-:Y:S08]  /*ff00*/  HMMA.16816.F32 R28, R176.reuse, R136, R28 ;  /* 0x00000088b01c723c */ /* 0x042ff0000000181c */
[----:B------:R-:W-:Y:S01]  /*ff10*/  HMMA.16816.F32 R32, R176, R138, R32 ;  /* 0x0000008ab020723c */ /* 0x000fe20000001820 */
[----:B------:R-:W1:Y:S06]  /*ff20*/  LDSM.16.M88.4 R136, [R212+0xf100] ;  /* 0x00f10000d488783b */ /* 0x000e6c0000000200 */
[----:B------:R-:W3:Y:S01]  /*ff30*/  LDSM.16.M88.4 R176, [R212+0xf900] ;  /* 0x00f90000d4b0783b */ /* 0x000ee20000000200 */
[C---:B------:R-:W-:Y:S08]  /*ff40*/  HMMA.16816.F32 R4, R180.reuse, R188, R4 ;  /* 0x000000bcb404723c */ /* 0x040ff00000001804 */
[C---:B------:R-:W-:Y:S01]  /*ff50*/  HMMA.16816.F32 R8, R180.reuse, R190, R8 ;  /* 0x000000beb408723c */ /* 0x040fe20000001808 */
[----:B------:R-:W1:Y:S07]  /*ff60*/  LDSM.16.M88.4 R188, [R227] ;  /* 0x00000000e3bc783b */ /* 0x000e6e0000000200 */
[C---:B------:R-:W-:Y:S08]  /*ff70*/  HMMA.16816.F32 R12, R180.reuse, R192, R12 ;  /* 0x000000c0b40c723c */ /* 0x040ff0000000180c */
[C---:B------:R-:W-:Y:S01]  /*ff80*/  HMMA.16816.F32 R16, R180.reuse, R194, R16 ;  /* 0x000000c2b410723c */ /* 0x040fe20000001810 */
[----:B------:R-:W1:Y:S07]  /*ff90*/  LDSM.16.M88.4 R192, [R226] ;  /* 0x00000000e2c0783b */ /* 0x000e6e0000000200 */
[C---:B----4-:R-:W-:Y:S08]  /*ffa0*/  HMMA.16816.F32 R20, R180.reuse, R196, R20 ;  /* 0x000000c4b414723c */ /* 0x050ff00000001814 */
[C---:B------:R-:W-:Y:S01]  /*ffb0*/  HMMA.16816.F32 R24, R180.reuse, R198, R24 ;  /* 0x000000c6b418723c */ /* 0x040fe20000001818 */
[----:B------:R-:W-:Y:S07]  /*ffc0*/  LDSM.16.M88.4 R196, [R222+0x1c100] ;  /* 0x01c10000dec4783b */ /* 0x000fee0000000200 */
[C---:B--2---:R-:W-:Y:S08]  /*ffd0*/  HMMA.16816.F32 R28, R180.reuse, R172, R28 ;  /* 0x000000acb41c723c */ /* 0x044ff0000000181c */
[----:B------:R-:W-:Y:S01]  /*ffe0*/  HMMA.16816.F32 R32, R180, R174, R32 ;  /* 0x000000aeb420723c */ /* 0x000fe20000001820 */
[----:B------:R-:W2:Y:S06]  /*fff0*/  LDSM.16.M88.4 R172, [R225] ;  /* 0x00000000e1ac783b */ /* 0x000eac0000000200 */
[----:B------:R-:W4:Y:S01]  /*10000*/  LDSM.16.M88.4 R180, [R224] ;  /* 0x00000000e0b4783b */ /* 0x000f220000000200 */
[C---:B------:R-:W-:Y:S08]  /*10010*/  HMMA.16816.F32 R4, R200.reuse, R204, R4 ;  /* 0x000000ccc804723c */ /* 0x040ff00000001804 */
[C---:B------:R-:W-:Y:S01]  /*10020*/  HMMA.16816.F32 R8, R200.reuse, R206, R8 ;  /* 0x000000cec808723c */ /* 0x040fe20000001808 */
[----:B------:R-:W2:Y:S07]  /*10030*/  LDSM.16.M88.4 R204, [R218+0xe100] ;  /* 0x00e10000dacc783b */ /* 0x000eae0000000200 */
[C---:B------:R-:W-:Y:S08]  /*10040*/  HMMA.16816.F32 R12, R200.reuse, R208, R12 ;  /* 0x000000d0c80c723c */ /* 0x040ff0000000180c */
[C---:B------:R-:W-:Y:S01]  /*10050*/  HMMA.16816.F32 R16, R200.reuse, R210, R16 ;  /* 0x000000d2c810723c */ /* 0x040fe20000001810 */
[----:B------:R-:W-:Y:S07]  /*10060*/  LDSM.16.M88.4 R208, [R217+0x6000] ;  /* 0x00600000d9d0783b */ /* 0x000fee0000000200 */
[C---:B-1----:R-:W-:Y:S08]  /*10070*/  HMMA.16816.F32 R20, R200.reuse, R136, R20 ;  /* 0x00000088c814723c */ /* 0x042ff00000001814 */
[C---:B------:R-:W-:Y:S01]  /*10080*/  HMMA.16816.F32 R24, R200.reuse, R138, R24 ;  /* 0x0000008ac818723c */ /* 0x040fe20000001818 */
[----:B------:R-:W1:Y:S07]  /*10090*/  LDSM.16.M88.4 R136, [R218+0xe900] ;  /* 0x00e90000da88783b */ /* 0x000e6e0000000200 */
[C---:B---3--:R-:W-:Y:S08]  /*100a0*/  HMMA.16816.F32 R28, R200.reuse, R176, R28 ;  /* 0x000000b0c81c723c */ /* 0x048ff0000000181c */
[----:B------:R-:W-:Y:S01]  /*100b0*/  HMMA.16816.F32 R32, R200, R178, R32 ;  /* 0x000000b2c820723c */ /* 0x000fe20000001820 */
[----:B------:R-:W3:Y:S06]  /*100c0*/  LDSM.16.M88.4 R176, [R218+0xf100] ;  /* 0x00f10000dab0783b */ /* 0x000eec0000000200 */
[----:B------:R-:W-:Y:S01]  /*100d0*/  LDSM.16.M88.4 R200, [R221+0x1c100] ;  /* 0x01c10000ddc8783b */ /* 0x000fe20000000200 */
[C---:B------:R-:W-:Y:S08]  /*100e0*/  HMMA.16816.F32 R4, R184.reuse, R188, R4 ;  /* 0x000000bcb804723c */ /* 0x040ff00000001804 */
[C---:B------:R-:W-:Y:S01]  /*100f0*/  HMMA.16816.F32 R8, R184.reuse, R190, R8 ;  /* 0x000000beb808723c */ /* 0x040fe20000001808 */
[----:B------:R-:W1:Y:S07]  /*10100*/  LDSM.16.M88.4 R188, [R218+0xf900] ;  /* 0x00f90000dabc783b */ /* 0x000e6e0000000200 */
[C---:B------:R-:W-:Y:S08]  /*10110*/  HMMA.16816.F32 R12, R184.reuse, R192, R12 ;  /* 0x000000c0b80c723c */ /* 0x040ff0000000180c */
[C---:B------:R-:W-:Y:S08]  /*10120*/  HMMA.16816.F32 R16, R184.reuse, R194, R16 ;  /* 0x000000c2b810723c */ /* 0x040ff00000001810 */
[C---:B--2---:R-:W-:Y:S08]  /*10130*/  HMMA.16816.F32 R20, R184.reuse, R172, R20 ;  /* 0x000000acb814723c */ /* 0x044ff00000001814 */
[C---:B------:R-:W-:Y:S08]  /*10140*/  HMMA.16816.F32 R24, R184.reuse, R174, R24 ;  /* 0x000000aeb818723c */ /* 0x040ff00000001818 */
[C---:B----4-:R-:W-:Y:S08]  /*10150*/  HMMA.16816.F32 R28, R184.reuse, R180, R28 ;  /* 0x000000b4b81c723c */ /* 0x050ff0000000181c */
[----:B------:R-:W-:Y:S08]  /*10160*/  HMMA.16816.F32 R32, R184, R182, R32 ;  /* 0x000000b6b820723c */ /* 0x000ff00000001820 */
[C---:B------:R-:W-:Y:S08]  /*10170*/  HMMA.16816.F32 R4, R196.reuse, R204, R4 ;  /* 0x000000ccc404723c */ /* 0x040ff00000001804 */
[C---:B------:R-:W-:Y:S08]  /*10180*/  HMMA.16816.F32 R8, R196.reuse, R206, R8 ;  /* 0x000000cec408723c */ /* 0x040ff00000001808 */
[C---:B-1----:R-:W-:Y:S08]  /*10190*/  HMMA.16816.F32 R12, R196.reuse, R136, R12 ;  /* 0x00000088c40c723c */ /* 0x042ff0000000180c */
[C---:B------:R-:W-:Y:S01]  /*101a0*/  HMMA.16816.F32 R16, R196.reuse, R138, R16 ;  /* 0x0000008ac410723c */ /* 0x040fe20000001810 */
[----:B------:R-:W1:Y:S07]  /*101b0*/  LDSM.16.M88.4 R136, [R217+0x6800] ;  /* 0x00680000d988783b */ /* 0x000e6e0000000200 */
[C---:B---3--:R-:W-:Y:S08]  /*101c0*/  HMMA.16816.F32 R20, R196.reuse, R176, R20 ;  /* 0x000000b0c414723c */ /* 0x048ff00000001814 */
[C---:B------:R-:W-:Y:S08]  /*101d0*/  HMMA.16816.F32 R24, R196.reuse, R178, R24 ;  /* 0x000000b2c418723c */ /* 0x040ff00000001818 */
[C---:B------:R-:W-:Y:S08]  /*101e0*/  HMMA.16816.F32 R28, R196.reuse, R188, R28 ;  /* 0x000000bcc41c723c */ /* 0x040ff0000000181c */
[----:B------:R-:W-:Y:S08]  /*101f0*/  HMMA.16816.F32 R32, R196, R190, R32 ;  /* 0x000000bec420723c */ /* 0x000ff00000001820 */
[C---:B------:R-:W-:Y:S08]  /*10200*/  HMMA.16816.F32 R4, R200.reuse, R208, R4 ;  /* 0x000000d0c804723c */ /* 0x040ff00000001804 */
        /* <DEDUP_REMOVED lines=15> */
[----:B------:R-:W3:Y:S01]  /*10300*/  MUFU.TANH R187, R6 ;  /* 0x0000000600bb7308 */ /* 0x000ee20000002400 */
[----:B------:R-:W-:Y:S02]  /*10310*/  FMUL.FTZ R14, R14, c[0x0][0x320] ;  /* 0x0000c8000e0e7a20 */ /* 0x000fe40000410000 */
[----:B------:R-:W-:Y:S02]  /*10320*/  FMUL.FTZ R15, R15, c[0x0][0x320] ;  /* 0x0000c8000f0f7a20 */ /* 0x000fe40000410000 */
[----:B------:R-:W-:Y:S02]  /*10330*/  FMUL.FTZ R16, R16, c[0x0][0x320] ;  /* 0x0000c80010107a20 */ /* 0x000fe40000410000 */
[----:B------:R-:W-:Y:S02]  /*10340*/  FMUL.FTZ R17, R17, c[0x0][0x320] ;  /* 0x0000c80011117a20 */ /* 0x000fe40000410000 */
[----:B------:R-:W-:Y:S01]  /*10350*/  FMUL.FTZ R18, R18, c[0x0][0x320] ;  /* 0x0000c80012127a20 */ /* 0x000fe20000410000 */
[----:B------:R4:W1:Y:S01]  /*10360*/  MUFU.TANH R186, R7 ;  /* 0x0000000700ba7308 */ /* 0x0008620000002400 */
[----:B------:R-:W-:Y:S09]  /*10370*/  FMUL.FTZ R19, R19, c[0x0][0x320] ;  /* 0x0000c80013137a20 */ /* 0x000ff20000410000 */
[----:B------:R-:W1:Y:S10]  /*10380*/  MUFU.TANH R181, R8 ;  /* 0x0000000800b57308 */ /* 0x000e740000002400 */
[----:B------:R-:W1:Y:S01]  /*10390*/  MUFU.TANH R178, R9 ;  /* 0x0000000900b27308 */ /* 0x000e620000002400 */
[----:B----4-:R-:W4:Y:S09]  /*103a0*/  LDSM.16.M88.4 R4, [R217+0x7000] ;  /* 0x00700000d904783b */ /* 0x010f320000000200 */
[----:B------:R-:W1:Y:S10]  /*103b0*/  MUFU.TANH R185, R10 ;  /* 0x0000000a00b97308 */ /* 0x000e740000002400 */
[----:B------:R1:W1:Y:S10]  /*103c0*/  MUFU.TANH R183, R11 ;  /* 0x0000000b00b77308 */ /* 0x0002740000002400 */
[----:B------:R-:W2:Y:S10]  /*103d0*/  MUFU.TANH R175, R12 ;  /* 0x0000000c00af7308 */ /* 0x000eb40000002400 */
[----:B------:R-:W2:Y:S01]  /*103e0*/  MUFU.TANH R174, R13 ;  /* 0x0000000d00ae7308 */ /* 0x000ea20000002400 */
[----:B-1----:R-:W1:Y:S01]  /*103f0*/  LDSM.16.M88.4 R8, [R217+0x7800] ;  /* 0x00780000d908783b */ /* 0x002e620000000200 */
[----:B------:R-:W-:Y:S04]  /*10400*/  DEPBAR.LE SB0, 0x0 ;  /* 0x000080000000791a */ /* 0x000fe80000000000 */
[C---:B----4-:R-:W-:Y:S04]  /*10410*/  HMMA.16816.F32 R20, R200.reuse, R4, R20 ;  /* 0x00000004c814723c */ /* 0x050fe80000001814 */
[----:B------:R-:W4:Y:S01]  /*10420*/  MUFU.TANH R180, R14 ;  /* 0x0000000e00b47308 */ /* 0x000f220000002400 */
[----:B------:R-:W-:Y:S03]  /*10430*/  BAR.SYNC.DEFER_BLOCKING 0x0 ;  /* 0x0000000000007b1d */ /* 0x000fe60000010000 */
[C---:B------:R-:W-:Y:S06]  /*10440*/  HMMA.16816.F32 R24, R200.reuse, R6, R24 ;  /* 0x00000006c818723c */ /* 0x040fec0000001818 */
[----:B------:R-:W1:Y:S10]  /*10450*/  MUFU.TANH R179, R15 ;  /* 0x0000000f00b37308 */ /* 0x000e740000002400 */
[----:B------:R-:W2:Y:S01]  /*10460*/  MUFU.TANH R173, R16 ;  /* 0x0000001000ad7308 */ /* 0x000ea20000002400 */
[----:B------:R-:W-:Y:S02]  /*10470*/  FMUL.FTZ R20, R20, c[0x0][0x320] ;  /* 0x0000c80014147a20 */ /* 0x000fe40000410000 */
[----:B------:R-:W-:Y:S02]  /*10480*/  FMUL.FTZ R21, R21, c[0x0][0x320] ;  /* 0x0000c80015157a20 */ /* 0x000fe40000410000 */
[----:B------:R-:W-:Y:S02]  /*10490*/  FMUL.FTZ R22, R22, c[0x0][0x320] ;  /* 0x0000c80016167a20 */ /* 0x000fe40000410000 */
[----:B------:R-:W-:Y:S03]  /*104a0*/  FMUL.FTZ R23, R23, c[0x0][0x320] ;  /* 0x0000c80017177a20 */ /* 0x000fe60000410000 */
[----:B------:R-:W2:Y:S01]  /*104b0*/  MUFU.TANH R136, R20 ;  /* 0x0000001400887308 */ /* 0x000ea20000002400 */
[----:B------:R-:W-:Y:S02]  /*104c0*/  FMUL.FTZ R24, R24, c[0x0][0x320] ;  /* 0x0000c80018187a20 */ /* 0x000fe40000410000 */
[----:B------:R-:W-:Y:S01]  /*104d0*/  FMUL.FTZ R27, R27, c[0x0][0x320] ;  /* 0x0000c8001b1b7a20 */ /* 0x000fe20000410000 */
[C---:B-1----:R-:W-:Y:S03]  /*104e0*/  HMMA.16816.F32 R28, R200.reuse, R8, R28 ;  /* 0x00000008c81c723c */ /* 0x042fe6000000181c */
[----:B------:R-:W-:Y:S03]  /*104f0*/  FMUL.FTZ R26, R26, c[0x0][0x320] ;  /* 0x0000c8001a1a7a20 */ /* 0x000fe60000410000 */
[----:B------:R1:W1:Y:S02]  /*10500*/  MUFU.TANH R135, R21 ;  /* 0x0000001500877308 */ /* 0x0002640000002400 */
[----:B------:R-:W-:Y:S08]  /*10510*/  HMMA.16816.F32 R32, R200, R10, R32 ;  /* 0x0000000ac820723c */ /* 0x000ff00000001820 */
[----:B------:R2:W2:Y:S10]  /*10520*/  MUFU.TANH R139, R22 ;  /* 0x00000016008b7308 */ /* 0x0004b40000002400 */
[----:B------:R3:W3:Y:S06]  /*10530*/  MUFU.TANH R172, R23 ;  /* 0x0000001700ac7308 */ /* 0x0006ec0000002400 */
[----:B-1----:R-:W-:Y:S02]  /*10540*/  FMUL.FTZ R21, R32, c[0x0][0x320] ;  /* 0x0000c80020157a20 */ /* 0x002fe40000410000 */
[----:B------:R-:W-:Y:S02]  /*10550*/  FMUL.FTZ R20, R33, c[0x0][0x320] ;  /* 0x0000c80021147a20 */ /* 0x000fe40000410000 */
[----:B------:R1:W1:Y:S01]  /*10560*/  MUFU.TANH R132, R24 ;  /* 0x0000001800847308 */ /* 0x0002620000002400 */
[----:B--2---:R-:W-:Y:S02]  /*10570*/  FMUL.FTZ R22, R29, c[0x0][0x320] ;  /* 0x0000c8001d167a20 */ /* 0x004fe40000410000 */
[----:B------:R-:W-:Y:S07]  /*10580*/  FMUL.FTZ R29, R35, c[0x0][0x320] ;  /* 0x0000c800231d7a20 */ /* 0x000fee0000410000 */
[----:B------:R2:W2:Y:S01]  /*10590*/  MUFU.TANH R138, R27 ;  /* 0x0000001b008a7308 */ /* 0x0004a20000002400 */
[----:B---3--:R-:W-:Y:S02]  /*105a0*/  FMUL.FTZ R23, R28, c[0x0][0x320] ;  /* 0x0000c8001c177a20 */ /* 0x008fe40000410000 */
[----:B------:R-:W-:Y:S07]  /*105b0*/  FMUL.FTZ R28, R34, c[0x0][0x320] ;  /* 0x0000c800221c7a20 */ /* 0x000fee0000410000 */
[----:B------:R3:W3:Y:S01]  /*105c0*/  MUFU.TANH R137, R17 ;  /* 0x0000001100897308 */ /* 0x0006e20000002400 */
[----:B-1----:R-:W-:Y:S02]  /*105d0*/  FMUL.FTZ R24, R25, c[0x0][0x320] ;  /* 0x0000c80019187a20 */ /* 0x002fe40000410000 */
[----:B------:R-:W-:Y:S07]  /*105e0*/  FMUL.FTZ R25, R30, c[0x0][0x320] ;  /* 0x0000c8001e197a20 */ /* 0x000fee0000410000 */
[----:B------:R1:W1:Y:S01]  /*105f0*/  MUFU.TANH R177, R18 ;  /* 0x0000001200b17308 */ /* 0x0002620000002400 */
[----:B--2---:R-:W-:Y:S09]  /*10600*/  FMUL.FTZ R27, R31, c[0x0][0x320] ;  /* 0x0000c8001f1b7a20 */ /* 0x004ff20000410000 */
        /* <DEDUP_REMOVED lines=12> */
[----:B--234-:R-:W-:Y:S01]  /*106d0*/  ULEA UR4, UR21, UR10, 0x6 ;  /* 0x0000000a15047291 */ /* 0x01cfe2000f8e303f */
[----:B------:R-:W-:Y:S05]  /*106e0*/  IMAD.MOV.U32 R240, RZ, RZ, RZ ;  /* 0x000000fffff07224 */ /* 0x000fea00078e00ff */
[----:B------:R-:W-:Y:S05]  /*106f0*/  IMAD.U32 R2, RZ, RZ, UR4 ;  /* 0x00000004ff027e24 */ /* 0x000fea000f8e00ff */
[----:B------:R-:W-:Y:S05]  /*10700*/  IADD3 R2, R2, -0x40, R251 ;  /* 0xffffffc002027810 */ /* 0x000fea0007ffe0fb */
        /* <DEDUP_REMOVED lines=22> */
[----:B------:R-:W-:Y:S01]  /*10870*/  LEA.HI.X R2, R0, c[0x0][0x1cc], R2, 0x1, P0 ;  /* 0x0000730000027a11 */ /* 0x000fe200000f0c02 */
[----:B------:R-:W2:Y:S04]  /*10880*/  SHFL.IDX PT, R3, R5, RZ, 0x181f ;  /* 0x00181fff05037589 */ /* 0x000ea800000e0000 */
[----:B------:R-:W3:Y:S04]  /*10890*/  SHFL.IDX PT, R4, R2, RZ, 0x181f ;  /* 0x00181fff02047589 */ /* 0x000ee800000e0000 */
[----:B------:R-:W4:Y:S04]  /*108a0*/  SHFL.IDX PT, R0, R5, 0x1, 0x181f ;  /* 0x00381f0005007f89 */ /* 0x000f2800000e0000 */
[----:B------:R-:W5:Y:S01]  /*108b0*/  SHFL.IDX PT, R2, R2, 0x1, 0x181f ;  /* 0x00381f0002027f89 */ /* 0x000f6200000e0000 */
[C---:B--2---:R-:W-:Y:S05]  /*108c0*/  IADD3 R16, P0, R3.reuse, R250, RZ ;  /* 0x000000fa03107210 */ /* 0x044fea0007f1e0ff */
[C-C-:B---3--:R-:W-:Y:S01]  /*108d0*/  IMAD.X R17, R4.reuse, 0x1, R249.reuse, P0 ;  /* 0x0000000104117824 */ /* 0x148fe200000e06f9 */
[C---:B------:R-:W-:Y:S04]  /*108e0*/  IADD3 R14, P0, R3.reuse, R247, RZ ;  /* 0x000000f7030e7210 */ /* 0x040fe80007f1e0ff */
[----:B------:R2:W-:Y:S01]  /*108f0*/  LDGSTS.E.BYPASS.LTC128B.128 [R239+0x8100], [R16.64], !P2 ;  /* 0x0810000010ef7fae */ /* 0x0005e2000d101d50 */
[C---:B------:R-:W-:Y:S02]  /*10900*/  IADD3.X R15, R4.reuse, R248, RZ, P0, !PT ;  /* 0x000000f8040f7210 */ /* 0x040fe400007fe4ff */
[C---:B-1----:R-:W-:Y:S03]  /*10910*/  IADD3 R18, P0, R3.reuse, R245, RZ ;  /* 0x000000f503127210 */ /* 0x042fe60007f1e0ff */
[----:B------:R2:W-:Y:S02]  /*10920*/  LDGSTS.E.BYPASS.LTC128B.128 [R239+0xa100], [R14.64], !P6 ;  /* 0x0a1000000eef7fae */ /* 0x0005e4000f101d50 */
[C---:B------:R-:W-:Y:S01]  /*10930*/  IMAD.X R19, R4.reuse, 0x1, R246, P0 ;  /* 0x0000000104137824 */ /* 0x040fe200000e06f6 */
[----:B------:R-:W-:Y:S04]  /*10940*/  IADD3 R12, P0, R3, R243, RZ ;  /* 0x000000f3030c7210 */ /* 0x000fe80007f1e0ff */
[----:B------:R2:W-:Y:S01]  /*10950*/  LDGSTS.E.BYPASS.LTC128B.128 [R239+0xc100], [R18.64], !P5 ;  /* 0x0c10000012ef7fae */ /* 0x0005e2000e901d50 */
[----:B------:R-:W-:Y:S01]  /*10960*/  IMAD.X R13, R4, 0x1, R244, P0 ;  /* 0x00000001040d7824 */ /* 0x000fe200000e06f4 */
[----:B----4-:R-:W-:Y:S04]  /*10970*/  IADD3 R10, P0, R0, R250, RZ ;  /* 0x000000fa000a7210 */ /* 0x010fe80007f1e0ff */
[----:B------:R2:W-:Y:S01]  /*10980*/  LDGSTS.E.BYPASS.LTC128B.128 [R239+0xe100], [R12.64], !P4 ;  /* 0x0e1000000cef7fae */ /* 0x0005e2000e101d50 */
[----:B-----5:R-:W-:Y:S01]  /*10990*/  IMAD.X R11, R2, 0x1, R249, P0 ;  /* 0x00000001020b7824 */ /* 0x020fe200000e06f9 */
[----:B------:R-:W-:Y:S04]  /*109a0*/  IADD3 R8, P0, R0, R247, RZ ;  /* 0x000000f700087210 */ /* 0x000fe80007f1e0ff */
[----:B------:R2:W-:Y:S01]  /*109b0*/  LDGSTS.E.BYPASS.LTC128B.128 [R239+0x9100], [R10.64], !P2 ;  /* 0x091000000aef7fae */ /* 0x0005e2000d101d50 */
[----:B------:R-:W-:Y:S02]  /*109c0*/  IADD3.X R9, R2, R248, RZ, P0, !PT ;  /* 0x000000f802097210 */ /* 0x000fe400007fe4ff */
[----:B------:R-:W-:Y:S03]  /*109d0*/  IADD3 R6, P0, R0, R245, RZ ;  /* 0x000000f500067210 */ /* 0x000fe60007f1e0ff */
[----:B------:R2:W-:Y:S02]  /*109e0*/  LDGSTS.E.BYPASS.LTC128B.128 [R239+0xb100], [R8.64], !P6 ;  /* 0x0b10000008ef7fae */ /* 0x0005e4000f101d50 */
[----:B------:R-:W-:Y:S01]  /*109f0*/  IMAD.X R7, R2, 0x1, R246, P0 ;  /* 0x0000000102077824 */ /* 0x000fe200000e06f6 */
[----:B------:R-:W-:Y:S04]  /*10a00*/  IADD3 R4, P0, R0, R243, RZ ;  /* 0x000000f300047210 */ /* 0x000fe80007f1e0ff */
[----:B------:R2:W-:Y:S01]  /*10a10*/  LDGSTS.E.BYPASS.LTC128B.128 [R239+0xd100], [R6.64], !P5 ;  /* 0x0d10000006ef7fae */ /* 0x0005e2000e901d50 */
[----:B------:R-:W-:Y:S05]  /*10a20*/  IMAD.X R5, R2, 0x1, R244, P0 ;  /* 0x0000000102057824 */ /* 0x000fea00000e06f4 */
[----:B------:R2:W-:Y:S03]  /*10a30*/  LDGSTS.E.BYPASS.LTC128B.128 [R239+0xf100], [R4.64], !P4 ;  /* 0x0f10000004ef7fae */ /* 0x0005e6000e101d50 */
.L_x_1006:
[----:B--234-:R-:W-:Y:S01]  /*10a40*/  PLOP3.LUT P0, PT, PT, PT, UP2, 0x80, 0x0 ;  /* 0x000000000000781c */ /* 0x01cfe20003f0f028 */
[----:B------:R-:W2:Y:S01]  /*10a50*/  LDL R2, [R1+0xc] ;  /* 0x00000c0001027983 */ /* 0x000ea20000100800 */
[----:B------:R-:W-:Y:S03]  /*10a60*/  USHF.L.U32 UR4, UR21, 0x6, URZ ;  /* 0x0000000615047899 */ /* 0x000fe6000800063f */
[----:B------:R-:W3:Y:S03]  /*10a70*/  LDL R12, [R1+0x8] ;  /* 0x00000800010c7983 */ /* 0x000ee60000100800 */
[----:B------:R-:W-:Y:S01]  /*10a80*/  IMAD.U32 R5, RZ, RZ, UR4 ;  /* 0x00000004ff057e24 */ /* 0x000fe2000f8e00ff */
[----:B------:R-:W0:Y:S04]  /*10a90*/  LDGDEPBAR ;  /* 0x00000000000079af */ /* 0x000e280000000000 */
[----:B--2---:R-:W-:Y:S01]  /*10aa0*/  @P0 IMAD.HI.U32 R0, R2, c[0x0][0x2c8], RZ ;  /* 0x0000b20002000a27 */ /* 0x004fe200078e00ff */
[----:B------:R-:W-:Y:S03]  /*10ab0*/  PLOP3.LUT P0, PT, PT, PT, UP2, 0x80, 0x0 ;  /* 0x000000000000781c */ /* 0x000fe60003f0f028 */
[----:B------:R-:W-:Y:S02]  /*10ac0*/  IMAD.MOV.U32 R4, RZ, RZ, R2 ;  /* 0x000000ffff047224 */ /* 0x000fe400078e0002 */
[----:B------:R-:W-:Y:S08]  /*10ad0*/  IMAD.U32 R2, RZ, RZ, UR8 ;  /* 0x00000008ff027e24 */ /* 0x000ff0000f8e00ff */
[----:B------:R-:W-:Y:S02]  /*10ae0*/  @P0 SHF.R.U32.HI R4, RZ, c[0x0][0x2cc], R0 ;  /* 0x0000b300ff040a19 */ /* 0x000fe40000011600 */
[----:B------:R-:W-:Y:S02]  /*10af0*/  PLOP3.LUT P0, PT, PT, PT, UP1, 0x40, 0x0 ;  /* 0x000000000000781c */ /* 0x000fe40003f0e818 */
[----:B---3--:R-:W-:Y:S01]  /*10b00*/  IADD3 R0, -R12, 0x1, -R5 ;  /* 0x000000010c007810 */ /* 0x008fe20007ffe905 */
[----:B------:R-:W2:Y:S03]  /*10b10*/  SHFL.IDX PT, R3, R4, RZ, 0x1c1f ;  /* 0x001c1fff04037589 */ /* 0x000ea600000e0000 */
[----:B------:R-:W-:Y:S04]  /*10b20*/  IADD3 R0, R0, -c[0x0][0x168], R2 ;  /* 0x80005a0000007a10 */ /* 0x000fe80007ffe002 */
[C---:B------:R-:W-:Y:S02]  /*10b30*/  IADD3 R7, R0.reuse, c[0x0][0x328], RZ ;  /* 0x0000ca0000077a10 */ /* 0x040fe40007ffe0ff */
[----:B------:R-:W-:Y:S03]  /*10b40*/  IADD3 R6, R0, UR20, RZ ;  /* 0x0000001400067c10 */ /* 0x000fe6000fffe0ff */
[--C-:B--2---:R-:W-:Y:S02]  /*10b50*/  IMAD.IADD R2, R7, 0x1, R3.reuse ;  /* 0x0000000107027824 */ /* 0x104fe400078e0203 */
        /* <DEDUP_REMOVED lines=17> */
.L_x_1009:
[----:B------:R-:W-:Y:S04]  /*10c70*/  MOV R8, c[0x0][0x32c] ;  /* 0x0000cb0000087a02 */ /* 0x000fe80000000f00 */
[----:B------:R-:W-:Y:S11]  /*10c80*/  ISETP.NE.AND P0, PT, R8, 0x1, PT ;  /* 0x000000010800780c */ /* 0x000ff60003f05270 */
[----:B------:R-:W-:Y:S02]  /*10c90*/  @!UPT UIADD3 URZ, URZ, URZ, URZ ;  /* 0x0000003f3f3ff290 */ /* 0x000fe4000fffe03f */
[----:B------:R-:W-:Y:S05]  /*10ca0*/  @P0 IMAD.HI.U32 R8, R3, c[0x0][0x330], RZ ;  /* 0x0000cc0003080a27 */ /* 0x000fea00078e00ff */
[----:B------:R-:W-:Y:S02]  /*10cb0*/  @P0 SHF.R.U32.HI R3, RZ, c[0x0][0x334], R8 ;  /* 0x0000cd00ff030a19 */ /* 0x000fe40000011608 */
.L_x_1010:
[----:B------:R-:W-:Y:S05]  /*10cc0*/  BSYNC B0 ;  /* 0x0000000000007941 */ /* 0x000fea0003800000 */
.L_x_1008:
[----:B------:R-:W-:Y:S04]  /*10cd0*/  IMAD R3, R3, c[0x0][0x32c], -R5 ;  /* 0x0000cb0003037a24 */ /* 0x000fe800078e0a05 */
[----:B------:R-:W-:Y:S05]  /*10ce0*/  IMAD.IADD R3, R3, 0x1, -R12 ;  /* 0x0000000103037824 */ /* 0x000fea00078e0a0c */
[----:B------:R-:W-:Y:S02]  /*10cf0*/  IADD3 R8, R3, c[0x0][0x32c], RZ ;  /* 0x0000cb0003087a10 */ /* 0x000fe40007ffe0ff */
[----:B------:R-:W-:Y:S02]  /*10d00*/  IMNMX R0, R0, R3, !PT ;  /* 0x0000000300007217 */ /* 0x000fe40007800200 */
[----:B------:R-:W-:Y:S02]  /*10d10*/  IMNMX R2, R2, R8, PT ;  /* 0x0000000802027217 */ /* 0x000fe40003800200 */
.L_x_1007:
[----:B------:R-:W-:Y:S01]  /*10d20*/  UISETP.GT.AND UP0, UPT, UR21, -0x1, UPT ;  /* 0xffffffff1500788c */ /* 0x000fe2000bf04270 */
[----:B------:R-:W2:Y:S05]  /*10d30*/  SHFL.IDX PT, R3, R4, 0x1, 0x1c1f ;  /* 0x003c1f0004037f89 */ /* 0x000eaa00000e0000 */
        /* <DEDUP_REMOVED lines=47> */
[----:B-1----:R-:W-:Y:S02]  /*11030*/  FSEL R190, R24, -INF , !P0 ;  /* 0xff80000018be7808 */ /* 0x002fe40004000000 */
        /* <DEDUP_REMOVED lines=14> */
[--C-:B--2---:R-:W-:Y:S03]  /*11120*/  IMAD.IADD R0, R6, 0x1, R3.reuse ;  /* 0x0000000106007824 */ /* 0x104fe600078e0203 */
[----:B------:R-:W-:Y:S01]  /*11130*/  ISETP.LT.OR P0, PT, R2, 0x3a, P0 ;  /* 0x0000003a0200780c */ /* 0x000fe20000701670 */
[----:B------:R-:W-:Y:S03]  /*11140*/  IMAD.IADD R2, R7, 0x1, R3 ;  /* 0x0000000107027824 */ /* 0x000fe600078e0203 */
[----:B------:R-:W-:Y:S02]  /*11150*/  FSEL R200, R20, -INF , !P0 ;  /* 0xff80000014c87808 */ /* 0x000fe40004000000 */
[----:B------:R-:W-:Y:S11]  /*11160*/  PLOP3.LUT P0, PT, PT, PT, UP1, 0x40, 0x0 ;  /* 0x000000000000781c */ /* 0x000ff60003f0e818 */
[----:B------:R-:W-:Y:S02]  /*11170*/  @!UPT UIADD3 URZ, URZ, URZ, URZ ;  /* 0x0000003f3f3ff290 */ /* 0x000fe4000fffe03f */
        /* <DEDUP_REMOVED lines=16> */
.L_x_1013:
[----:B------:R-:W-:Y:S04]  /*11280*/  MOV R4, c[0x0][0x32c] ;  /* 0x0000cb0000047a02 */ /* 0x000fe80000000f00 */
[----:B------:R-:W-:Y:S11]  /*11290*/  ISETP.NE.AND P0, PT, R4, 0x1, PT ;  /* 0x000000010400780c */ /* 0x000ff60003f05270 */
[----:B------:R-:W-:Y:S02]  /*112a0*/  @!UPT UIADD3 URZ, URZ, URZ, URZ ;  /* 0x0000003f3f3ff290 */ /* 0x000fe4000fffe03f */
[----:B------:R-:W-:Y:S05]  /*112b0*/  @P0 IMAD.HI.U32 R4, R3, c[0x0][0x330], RZ ;  /* 0x0000cc0003040a27 */ /* 0x000fea00078e00ff */
[----:B------:R-:W-:Y:S02]  /*112c0*/  @P0 SHF.R.U32.HI R3, RZ, c[0x0][0x334], R4 ;  /* 0x0000cd00ff030a19 */ /* 0x000fe40000011604 */
.L_x_1014:
[----:B------:R-:W-:Y:S05]  /*112d0*/  BSYNC B0 ;  /* 0x0000000000007941 */ /* 0x000fea0003800000 */
.L_x_1012:
[----:B------:R-:W-:Y:S04]  /*112e0*/  IMAD R5, R3, c[0x0][0x32c], -R5 ;  /* 0x0000cb0003057a24 */ /* 0x000fe800078e0a05 */
[----:B------:R-:W-:Y:S05]  /*112f0*/  IMAD.IADD R5, R5, 0x1, -R12 ;  /* 0x0000000105057824 */ /* 0x000fea00078e0a0c */
[----:B------:R-:W-:Y:S02]  /*11300*/  IADD3 R3, R5, c[0x0][0x32c], RZ ;  /* 0x0000cb0005037a10 */ /* 0x000fe40007ffe0ff */
[----:B------:R-:W-:Y:S02]  /*11310*/  IMNMX R0, R0, R5, !PT ;  /* 0x0000000500007217 */ /* 0x000fe40007800200 */
[----:B------:R-:W-:Y:S02]  /*11320*/  IMNMX R2, R2, R3, PT ;  /* 0x0000000302027217 */ /* 0x000fe40003800200 */
.L_x_1011:
        /* <DEDUP_REMOVED lines=148> */
[C---:B------:R-:W-:Y:S02]  /*11c70*/  FMUL.FTZ R32, R2.reuse, R168 ;  /* 0x000000a802207220 */ /* 0x040fe40000410000 */
[C---:B------:R-:W-:Y:S01]  /*11c80*/  FMUL.FTZ R33, R2.reuse, R169 ;  /* 0x000000a902217220 */ /* 0x040fe20000410000 */
[----:B------:R-:W3:Y:S01]  /*11c90*/  MUFU.EX2 R201, R7 ;  /* 0x0000000700c97308 */ /* 0x000ee20000000800 */
[C---:B------:R-:W-:Y:S02]  /*11ca0*/  FMUL.FTZ R36, R2.reuse, R36 ;  /* 0x0000002402247220 */ /* 0x040fe40000410000 */
[C---:B------:R-:W-:Y:S01]  /*11cb0*/  FMUL.FTZ R37, R2.reuse, R37 ;  /* 0x0000002502257220 */ /* 0x040fe20000410000 */
[----:B-1----:R-:W-:Y:S01]  /*11cc0*/  F2FP.PACK_AB R137, R203, R204 ;  /* 0x000000cccb89723e */ /* 0x002fe200000000ff */
[C---:B------:R-:W-:Y:S02]  /*11cd0*/  FMUL.FTZ R40, R2.reuse, R40 ;  /* 0x0000002802287220 */ /* 0x040fe40000410000 */
[C---:B------:R-:W-:Y:S02]  /*11ce0*/  FMUL.FTZ R41, R2.reuse, R41 ;  /* 0x0000002902297220 */ /* 0x040fe40000410000 */
[C---:B------:R-:W-:Y:S01]  /*11cf0*/  FMUL.FTZ R44, R2.reuse, R44 ;  /* 0x0000002c022c7220 */ /* 0x040fe20000410000 */
        /* <DEDUP_REMOVED lines=8> */
[C---:B------:R-:W-:Y:S01]  /*11d80*/  FMUL.FTZ R56, R2.reuse, R56 ;  /* 0x0000003802387220 */ /* 0x040fe20000410000 */
        /* <DEDUP_REMOVED lines=22> */
[C---:B------:R-:W-:Y:S01]  /*11ef0*/  FMUL.FTZ R27, R0.reuse, R163 ;  /* 0x000000a3001b7220 */ /* 0x040fe20000410000 */
[----:B------:R-:W4:Y:S01]  /*11f00*/  LDSM.16.MT88.4 R148, [R214+0x2100] ;  /* 0x00210000d694783b */ /* 0x000f220000004200 */
[C---:B------:R-:W-:Y:S01]  /*11f10*/  FMUL.FTZ R34, R0.reuse, R170 ;  /* 0x000000aa00227220 */ /* 0x040fe20000410000 */
[C---:B------:R-:W-:Y:S03]  /*11f20*/  HMMA.16816.F32 R12, R136.reuse, R20, R12 ;  /* 0x00000014880c723c */ /* 0x040fe6000000180c */
[----:B------:R-:W-:Y:S02]  /*11f30*/  FMUL.FTZ R35, R0, R171 ;  /* 0x000000ab00237220 */ /* 0x000fe40000410000 */
[--C-:B--2---:R-:W-:Y:S01]  /*11f40*/  FFMA.FTZ R134, R174, c[0x0][0x2d0], -R176.reuse ;  /* 0x0000b400ae867a23 */ /* 0x104fe200000108b0 */
[----:B------:R-:W-:Y:S01]  /*11f50*/  LDSM.16.MT88.4 R160, [R214+0x2900] ;  /* 0x00290000d6a0783b */ /* 0x000fe20000004200 */
[C---:B------:R-:W-:Y:S01]  /*11f60*/  FMUL.FTZ R20, R2.reuse, R156 ;  /* 0x0000009c02147220 */ /* 0x040fe20000410000 */
[C---:B------:R-:W-:Y:S01]  /*11f70*/  HMMA.16816.F32 R16, R136.reuse, R22, R16 ;  /* 0x000000168810723c */ /* 0x040fe20000001810 */
[----:B------:R2:W5:Y:S03]  /*11f80*/  MUFU.EX2 R209, R134 ;  /* 0x0000008600d17308 */ /* 0x0005660000000800 */
[----:B------:R-:W-:Y:S02]  /*11f90*/  FMUL.FTZ R21, R2, R157 ;  /* 0x0000009d02157220 */ /* 0x000fe40000410000 */
[C---:B------:R-:W-:Y:S01]  /*11fa0*/  FMUL.FTZ R38, R0.reuse, R38 ;  /* 0x0000002600267220 */ /* 0x040fe20000410000 */
[----:B------:R-:W-:Y:S01]  /*11fb0*/  LDSM.16.MT88.4 R168, [R213+0x4900] ;  /* 0x00490000d5a8783b */ /* 0x000fe20000004200 */
[C---:B------:R-:W-:Y:S04]  /*11fc0*/  FMUL.FTZ R22, R0.reuse, R158 ;  /* 0x0000009e00167220 */ /* 0x040fe80000410000 */
[C---:B------:R-:W-:Y:S02]  /*11fd0*/  FMUL.FTZ R23, R0.reuse, R159 ;  /* 0x0000009f00177220 */ /* 0x040fe40000410000 */
[C---:B------:R-:W-:Y:S01]  /*11fe0*/  FMUL.FTZ R39, R0.reuse, R39 ;  /* 0x0000002700277220 */ /* 0x040fe20000410000 */
[----:B------:R-:W-:Y:S01]  /*11ff0*/  LDSM.16.MT88.4 R156, [R213+0x2900] ;  /* 0x00290000d59c783b */ /* 0x000fe20000004200 */
[C---:B------:R-:W-:Y:S02]  /*12000*/  FMUL.FTZ R42, R0.reuse, R42 ;  /* 0x0000002a002a7220 */ /* 0x040fe40000410000 */
[C---:B------:R-:W-:Y:S01]  /*12010*/  FMUL.FTZ R43, R0.reuse, R43 ;  /* 0x0000002b002b7220 */ /* 0x040fe20000410000 */
[C---:B------:R-:W-:Y:S03]  /*12020*/  HMMA.16816.F32 R20, R136.reuse, R28, R20 ;  /* 0x0000001c8814723c */ /* 0x040fe60000001814 */
[C---:B------:R-:W-:Y:S02]  /*12030*/  FMUL.FTZ R46, R0.reuse, R46 ;  /* 0x0000002e002e7220 */ /* 0x040fe40000410000 */
[----:B------:R-:W-:Y:S02]  /*12040*/  FMUL.FTZ R47, R0, R47 ;  /* 0x0000002f002f7220 */ /* 0x000fe40000410000 */
[C---:B------:R-:W-:Y:S01]  /*12050*/  FMUL.FTZ R28, R2.reuse, R164 ;  /* 0x000000a4021c7220 */ /* 0x040fe20000410000 */
[C---:B------:R-:W-:Y:S04]  /*12060*/  HMMA.16816.F32 R24, R136.reuse, R30, R24 ;  /* 0x0000001e8818723c */ /* 0x040fe80000001818 */
[----:B------:R-:W-:Y:S02]  /*12070*/  FMUL.FTZ R29, R2, R165 ;  /* 0x000000a5021d7220 */ /* 0x000fe40000410000 */
[--C-:B--2---:R-:W-:Y:S02]  /*12080*/  FFMA.FTZ R134, R173, c[0x0][0x2d0], -R176.reuse ;  /* 0x0000b400ad867a23 */ /* 0x104fe400000108b0 */
[C---:B------:R-:W-:Y:S01]  /*12090*/  FMUL.FTZ R30, R0.reuse, R166 ;  /* 0x000000a6001e7220 */ /* 0x040fe20000410000 */
[----:B------:R-:W-:Y:S01]  /*120a0*/  LDSM.16.MT88.4 R172, [R214+0x4900] ;  /* 0x00490000d6ac783b */ /* 0x000fe20000004200 */
[----:B------:R2:W-:Y:S02]  /*120b0*/  MUFU.EX2 R208, R134 ;  /* 0x0000008600d07308 */ /* 0x0005e40000000800 */
[C---:B------:R-:W-:Y:S02]  /*120c0*/  FMUL.FTZ R31, R0.reuse, R167 ;  /* 0x000000a7001f7220 */ /* 0x040fe40000410000 */
[C---:B------:R-:W-:Y:S02]  /*120d0*/  FMUL.FTZ R50, R0.reuse, R50 ;  /* 0x0000003200327220 */ /* 0x040fe40000410000 */
[C---:B------:R-:W-:Y:S01]  /*120e0*/  FMUL.FTZ R51, R0.reuse, R51 ;  /* 0x0000003300337220 */ /* 0x040fe20000410000 */
[----:B------:R-:W-:Y:S01]  /*120f0*/  LDSM.16.MT88.4 R164, [R216+0x2900] ;  /* 0x00290000d8a4783b */ /* 0x000fe20000004200 */
        /* <DEDUP_REMOVED lines=11> */
[----:B------:R-:W-:Y:S02]  /*121b0*/  FMUL.FTZ R67, R0, R67 ;  /* 0x0000004300437220 */ /* 0x000fe40000410000 */
[C---:B------:R-:W-:Y:S01]  /*121c0*/  HMMA.16816.F32 R40, R136.reuse, R146, R40 ;  /* 0x000000928828723c */ /* 0x040fe20000001828 */
[----:B------:R-:W3:Y:S03]  /*121d0*/  LDSM.16.MT88.4 R144, [R215+0x2100] ;  /* 0x00210000d790783b */ /* 0x000ee60000004200 */
[C---:B------:R-:W-:Y:S02]  /*121e0*/  FMUL.FTZ R68, R2.reuse, R68 ;  /* 0x0000004402447220 */ /* 0x040fe40000410000 */
[----:B------:R-:W-:Y:S02]  /*121f0*/  FMUL.FTZ R69, R2, R69 ;  /* 0x0000004502457220 */ /* 0x000fe40000410000 */
[C---:B----4-:R-:W-:Y:S04]  /*12200*/  HMMA.16816.F32 R44, R136.reuse, R148, R44 ;  /* 0x00000094882c723c */ /* 0x050fe8000000182c */
[C---:B------:R-:W-:Y:S02]  /*12210*/  FMUL.FTZ R70, R0.reuse, R70 ;  /* 0x0000004600467220 */ /* 0x040fe40000410000 */
[----:B------:R-:W-:Y:S02]  /*12220*/  FMUL.FTZ R71, R0, R71 ;  /* 0x0000004700477220 */ /* 0x000fe40000410000 */
[C---:B------:R-:W-:Y:S01]  /*12230*/  HMMA.16816.F32 R48, R136.reuse, R150, R48 ;  /* 0x000000968830723c */ /* 0x040fe20000001830 */
[----:B------:R-:W4:Y:S03]  /*12240*/  LDSM.16.MT88.4 R148, [R213+0x4100] ;  /* 0x00410000d594783b */ /* 0x000f260000004200 */
[C---:B------:R-:W-:Y:S02]  /*12250*/  FMUL.FTZ R72, R2.reuse, R72 ;  /* 0x0000004802487220 */ /* 0x040fe40000410000 */
[----:B------:R-:W-:Y:S02]  /*12260*/  FMUL.FTZ R73, R2, R73 ;  /* 0x0000004902497220 */ /* 0x000fe40000410000 */
[C---:B------:R-:W-:Y:S01]  /*12270*/  FMUL.FTZ R74, R0.reuse, R74 ;  /* 0x0000004a004a7220 */ /* 0x040fe20000410000 */
[C---:B-1----:R-:W-:Y:S03]  /*12280*/  HMMA.16816.F32 R52, R136.reuse, R140, R52 ;  /* 0x0000008c8834723c */ /* 0x042fe60000001834 */
[----:B------:R-:W-:Y:S02]  /*12290*/  FMUL.FTZ R75, R0, R75 ;  /* 0x0000004b004b7220 */ /* 0x000fe40000410000 */
[C---:B------:R-:W-:Y:S02]  /*122a0*/  FMUL.FTZ R76, R2.reuse, R76 ;  /* 0x0000004c024c7220 */ /* 0x040fe40000410000 */
[----:B------:R-:W-:Y:S01]  /*122b0*/  FMUL.FTZ R77, R2, R77 ;  /* 0x0000004d024d7220 */ /* 0x000fe20000410000 */
[C---:B------:R-:W-:Y:S01]  /*122c0*/  HMMA.16816.F32 R56, R136.reuse, R142, R56 ;  /* 0x0000008e8838723c */ /* 0x040fe20000001838 */
[----:B------:R-:W1:Y:S03]  /*122d0*/  LDSM.16.MT88.4 R140, [R214+0x4100] ;  /* 0x00410000d68c783b */ /* 0x000e660000004200 */
[C---:B------:R-:W-:Y:S02]  /*122e0*/  FMUL.FTZ R78, R0.reuse, R78 ;  /* 0x0000004e004e7220 */ /* 0x040fe40000410000 */
[----:B------:R-:W-:Y:S02]  /*122f0*/  FMUL.FTZ R79, R0, R79 ;  /* 0x0000004f004f7220 */ /* 0x000fe40000410000 */
[C---:B---3--:R-:W-:Y:S04]  /*12300*/  HMMA.16816.F32 R60, R136.reuse, R144, R60 ;  /* 0x00000090883c723c */ /* 0x048fe8000000183c */
[--C-:B--2---:R-:W-:Y:S01]  /*12310*/  FFMA.FTZ R134, R178, c[0x0][0x2d0], -R176.reuse ;  /* 0x0000b400b2867a23 */ /* 0x104fe200000108b0 */
[----:B------:R-:W-:Y:S01]  /*12320*/  MOV R178, R192 ;  /* 0x000000c000b27202 */ /* 0x000fe20000000f00 */
[C---:B------:R-:W-:Y:S02]  /*12330*/  FMUL.FTZ R80, R2.reuse, R80 ;  /* 0x0000005002507220 */ /* 0x040fe40000410000 */
[C---:B------:R-:W-:Y:S01]  /*12340*/  HMMA.16816.F32 R64, R136.reuse, R146, R64 ;  /* 0x000000928840723c */ /* 0x040fe20000001840 */
[----:B------:R2:W3:Y:S01]  /*12350*/  MUFU.EX2 R207, R134 ;  /* 0x0000008600cf7308 */ /* 0x0004e20000000800 */
[----:B------:R-:W3:Y:S02]  /*12360*/  LDSM.16.MT88.4 R144, [R216+0x4100] ;  /* 0x00410000d890783b */ /* 0x000ee40000004200 */
[----:B------:R-:W-:Y:S02]  /*12370*/  FMUL.FTZ R81, R2, R81 ;  /* 0x0000005102517220 */ /* 0x000fe40000410000 */
[C---:B------:R-:W-:Y:S02]  /*12380*/  FMUL.FTZ R82, R0.reuse, R82 ;  /* 0x0000005200527220 */ /* 0x040fe40000410000 */
[C---:B----4-:R-:W-:Y:S04]  /*12390*/  HMMA.16816.F32 R68, R136.reuse, R148, R68 ;  /* 0x000000948844723c */ /* 0x050fe80000001844 */
[----:B------:R-:W-:Y:S02]  /*123a0*/  FMUL.FTZ R83, R0, R83 ;  /* 0x0000005300537220 */ /* 0x000fe40000410000 */
[C---:B------:R-:W-:Y:S02]  /*123b0*/  FMUL.FTZ R84, R2.reuse, R84 ;  /* 0x0000005402547220 */ /* 0x040fe40000410000 */
[C---:B------:R-:W-:Y:S01]  /*123c0*/  HMMA.16816.F32 R72, R136.reuse, R150, R72 ;  /* 0x000000968848723c */ /* 0x040fe20000001848 */
[----:B------:R-:W4:Y:S03]  /*123d0*/  LDSM.16.MT88.4 R148, [R215+0x4100] ;  /* 0x00410000d794783b */ /* 0x000f260000004200 */
[----:B------:R-:W-:Y:S02]  /*123e0*/  FMUL.FTZ R85, R2, R85 ;  /* 0x0000005502557220 */ /* 0x000fe40000410000 */
[C---:B------:R-:W-:Y:S02]  /*123f0*/  FMUL.FTZ R86, R0.reuse, R86 ;  /* 0x0000005600567220 */ /* 0x040fe40000410000 */
[----:B------:R-:W-:Y:S01]  /*12400*/  FMUL.FTZ R87, R0, R87 ;  /* 0x0000005700577220 */ /* 0x000fe20000410000 */
[C---:B-1----:R-:W-:Y:S03]  /*12410*/  HMMA.16816.F32 R76, R136.reuse, R140, R76 ;  /* 0x0000008c884c723c */ /* 0x042fe6000000184c */
[--C-:B--2---:R-:W-:Y:S01]  /*12420*/  FFMA.FTZ R134, R180, c[0x0][0x2d0], -R133.reuse ;  /* 0x0000b400b4867a23 */ /* 0x104fe20000010885 */
[----:B------:R-:W-:Y:S01]  /*12430*/  MOV R180, R191 ;  /* 0x000000bf00b47202 */ /* 0x000fe20000000f00 */
[C---:B------:R-:W-:Y:S02]  /*12440*/  FMUL.FTZ R88, R2.reuse, R88 ;  /* 0x0000005802587220 */ /* 0x040fe40000410000 */
[----:B------:R1:W-:Y:S01]  /*12450*/  MUFU.EX2 R193, R134 ;  /* 0x0000008600c17308 */ /* 0x0003e20000000800 */
[C---:B------:R-:W-:Y:S01]  /*12460*/  HMMA.16816.F32 R80, R136.reuse, R142, R80 ;  /* 0x0000008e8850723c */ /* 0x040fe20000001850 */
[----:B------:R-:W2:Y:S03]  /*12470*/  LDSM.16.MT88.4 R140, [R213+0x6100] ;  /* 0x00610000d58c783b */ /* 0x000ea60000004200 */
[----:B------:R-:W-:Y:S02]  /*12480*/  FMUL.FTZ R89, R2, R89 ;  /* 0x0000005902597220 */ /* 0x000fe40000410000 */
[C---:B------:R-:W-:Y:S02]  /*12490*/  FMUL.FTZ R90, R0.reuse, R90 ;  /* 0x0000005a005a7220 */ /* 0x040fe40000410000 */
[----:B------:R-:W-:Y:S01]  /*124a0*/  FMUL.FTZ R91, R0, R91 ;  /* 0x0000005b005b7220 */ /* 0x000fe20000410000 */
[C---:B---3--:R-:W-:Y:S03]  /*124b0*/  HMMA.16816.F32 R84, R136.reuse, R144, R84 ;  /* 0x000000908854723c */ /* 0x048fe60000001854 */
[C---:B------:R-:W-:Y:S02]  /*124c0*/  FMUL.FTZ R92, R2.reuse, R92 ;  /* 0x0000005c025c7220 */ /* 0x040fe40000410000 */
[----:B------:R-:W-:Y:S02]  /*124d0*/  FMUL.FTZ R93, R2, R93 ;  /* 0x0000005d025d7220 */ /* 0x000fe40000410000 */
[C---:B------:R-:W-:Y:S01]  /*124e0*/  FMUL.FTZ R94, R0.reuse, R94 ;  /* 0x0000005e005e7220 */ /* 0x040fe20000410000 */
[C---:B------:R-:W-:Y:S01]  /*124f0*/  HMMA.16816.F32 R88, R136.reuse, R146, R88 ;  /* 0x000000928858723c */ /* 0x040fe20000001858 */
[----:B------:R-:W3:Y:S03]  /*12500*/  LDSM.16.MT88.4 R144, [R214+0x6100] ;  /* 0x00610000d690783b */ /* 0x000ee60000004200 */
[----:B------:R-:W-:Y:S02]  /*12510*/  FMUL.FTZ R95, R0, R95 ;  /* 0x0000005f005f7220 */ /* 0x000fe40000410000 */
[--C-:B-1----:R-:W-:Y:S02]  /*12520*/  FFMA.FTZ R134, R179, c[0x0][0x2d0], -R133.reuse ;  /* 0x0000b400b3867a23 */ /* 0x102fe40000010885 */
[C---:B------:R-:W-:Y:S02]  /*12530*/  FMUL.FTZ R96, R2.reuse, R96 ;  /* 0x0000006002607220 */ /* 0x040fe40000410000 */
[----:B------:R1:W1:Y:S01]  /*12540*/  MUFU.EX2 R192, R134 ;  /* 0x0000008600c07308 */ /* 0x0002620000000800 */
[C---:B----4-:R-:W-:Y:S03]  /*12550*/  HMMA.16816.F32 R92, R136.reuse, R148, R92 ;  /* 0x00000094885c723c */ /* 0x050fe6000000185c */
[----:B------:R-:W-:Y:S02]  /*12560*/  FMUL.FTZ R97, R2, R97 ;  /* 0x0000006102617220 */ /* 0x000fe40000410000 */
[C---:B------:R-:W-:Y:S02]  /*12570*/  FMUL.FTZ R98, R0.reuse, R98 ;  /* 0x0000006200627220 */ /* 0x040fe40000410000 */
[----:B------:R-:W-:Y:S02]  /*12580*/  FMUL.FTZ R99, R0, R99 ;  /* 0x0000006300637220 */ /* 0x000fe40000410000 */
[C---:B------:R-:W-:Y:S03]  /*12590*/  FMUL.FTZ R100, R2.reuse, R100 ;  /* 0x0000006402647220 */ /* 0x040fe60000410000 */
[----:B------:R-:W-:Y:S02]  /*125a0*/  FMUL.FTZ R101, R2, R101 ;  /* 0x0000006502657220 */ /* 0x000fe40000410000 */
[C---:B------:R-:W-:Y:S01]  /*125b0*/  HMMA.16816.F32 R96, R136.reuse, R150, R96 ;  /* 0x000000968860723c */ /* 0x040fe20000001860 */
[----:B------:R-:W4:Y:S02]  /*125c0*/  LDSM.16.MT88.4 R148, [R216+0x6100] ;  /* 0x00610000d894783b */ /* 0x000f240000004200 */
[C---:B------:R-:W-:Y:S02]  /*125d0*/  FMUL.FTZ R102, R0.reuse, R102 ;  /* 0x0000006600667220 */ /* 0x040fe40000410000 */
[----:B------:R-:W-:Y:S02]  /*125e0*/  FMUL.FTZ R103, R0, R103 ;  /* 0x0000006700677220 */ /* 0x000fe40000410000 */
[C---:B------:R-:W-:Y:S02]  /*125f0*/  FMUL.FTZ R104, R2.reuse, R104 ;  /* 0x0000006802687220 */ /* 0x040fe40000410000 */
[----:B------:R-:W-:Y:S03]  /*12600*/  FMUL.FTZ R105, R2, R105 ;  /* 0x0000006902697220 */ /* 0x000fe60000410000 */
[C---:B--2---:R-:W-:Y:S03]  /*12610*/  HMMA.16816.F32 R100, R136.reuse, R140, R100 ;  /* 0x0000008c8864723c */ /* 0x044fe60000001864 */
[C---:B------:R-:W-:Y:S02]  /*12620*/  FMUL.FTZ R106, R0.reuse, R106 ;  /* 0x0000006a006a7220 */ /* 0x040fe40000410000 */
[----:B------:R-:W-:Y:S02]  /*12630*/  FMUL.FTZ R107, R0, R107 ;  /* 0x0000006b006b7220 */ /* 0x000fe40000410000 */
[--C-:B-1----:R-:W-:Y:S02]  /*12640*/  FFMA.FTZ R134, R177, c[0x0][0x2d0], -R133.reuse ;  /* 0x0000b400b1867a23 */ /* 0x102fe40000010885 */
[C---:B------:R-:W-:Y:S02]  /*12650*/  FMUL.FTZ R108, R2.reuse, R108 ;  /* 0x0000006c026c7220 */ /* 0x040fe40000410000 */
[----:B------:R1:W-:Y:S01]  /*12660*/  MUFU.EX2 R191, R134 ;  /* 0x0000008600bf7308 */ /* 0x0003e20000000800 */
[C---:B------:R-:W-:Y:S01]  /*12670*/  HMMA.16816.F32 R104, R136.reuse, R142, R104 ;  /* 0x0000008e8868723c */ /* 0x040fe20000001868 */
[----:B------:R-:W2:Y:S02]  /*12680*/  LDSM.16.MT88.4 R140, [R215+0x6100] ;  /* 0x00610000d78c783b */ /* 0x000ea40000004200 */
[----:B------:R-:W-:Y:S02]  /*12690*/  FMUL.FTZ R109, R2, R109 ;  /* 0x0000006d026d7220 */ /* 0x000fe40000410000 */
[C---:B------:R-:W-:Y:S02]  /*126a0*/  FMUL.FTZ R110, R0.reuse, R110 ;  /* 0x0000006e006e7220 */ /* 0x040fe40000410000 */
[----:B------:R-:W-:Y:S02]  /*126b0*/  FMUL.FTZ R111, R0, R111 ;  /* 0x0000006f006f7220 */ /* 0x000fe40000410000 */
[C---:B------:R-:W-:Y:S03]  /*126c0*/  FMUL.FTZ R112, R2.reuse, R112 ;  /* 0x0000007002707220 */ /* 0x040fe60000410000 */
[----:B------:R-:W-:Y:S02]  /*126d0*/  FMUL.FTZ R113, R2, R113 ;  /* 0x0000007102717220 */ /* 0x000fe40000410000 */
        /* <DEDUP_REMOVED lines=11> */
[C---:B----4-:R-:W-:Y:S03]  /*12790*/  HMMA.16816.F32 R116, R136.reuse, R148, R116 ;  /* 0x000000948874723c */ /* 0x050fe60000001874 */
[C---:B------:R-:W-:Y:S02]  /*127a0*/  FMUL.FTZ R122, R0.reuse, R122 ;  /* 0x0000007a007a7220 */ /* 0x040fe40000410000 */
[----:B------:R-:W-:Y:S02]  /*127b0*/  FMUL.FTZ R123, R0, R123 ;  /* 0x0000007b007b7220 */ /* 0x000fe40000410000 */
[--C-:B-1----:R-:W-:Y:S02]  /*127c0*/  FFMA.FTZ R134, R181, c[0x0][0x2d0], -R133.reuse ;  /* 0x0000b400b5867a23 */ /* 0x102fe40000010885 */
[C---:B------:R-:W-:Y:S02]  /*127d0*/  FMUL.FTZ R124, R2.reuse, R124 ;  /* 0x0000007c027c7220 */ /* 0x040fe40000410000 */
[----:B------:R1:W4:Y:S01]  /*127e0*/  MUFU.EX2 R187, R134 ;  /* 0x0000008600bb7308 */ /* 0x0003220000000800 */
[C---:B------:R-:W-:Y:S01]  /*127f0*/  HMMA.16816.F32 R120, R136.reuse, R150, R120 ;  /* 0x000000968878723c */ /* 0x040fe20000001878 */
[----:B------:R-:W3:Y:S02]  /*12800*/  LDSM.16.MT88.4 R148, [R214+0x900] ;  /* 0x00090000d694783b */ /* 0x000ee40000004200 */
        /* <DEDUP_REMOVED lines=8> */
[--C-:B-1----:R-:W-:Y:S05]  /*12890*/  FFMA.FTZ R134, R182, c[0x0][0x2d0], -R176.reuse ;  /* 0x0000b400b6867a23 */ /* 0x102fea00000108b0 */
[----:B------:R-:W-:Y:S01]  /*128a0*/  HMMA.16816.F32 R128, R136, R142, R128 ;  /* 0x0000008e8880723c */ /* 0x000fe20000001880 */
[----:B------:R-:W1:Y:S01]  /*128b0*/  LDSM.16.MT88.4 R140, [R215+0x900] ;  /* 0x00090000d78c783b */ /* 0x000e620000004200 */
[----:B------:R2:W-:Y:S05]  /*128c0*/  MUFU.EX2 R206, R134 ;  /* 0x0000008600ce7308 */ /* 0x0005ea0000000800 */
[----:B-----5:R-:W-:Y:S02]  /*128d0*/  F2FP.PACK_AB R136, R209, R210 ;  /* 0x000000d2d188723e */ /* 0x020fe400000000ff */
[----:B------:R-:W-:Y:S03]  /*128e0*/  F2FP.PACK_AB R138, R207, R208 ;  /* 0x000000d0cf8a723e */ /* 0x000fe600000000ff */
[----:B------:R-:W-:Y:S02]  /*128f0*/  F2FP.PACK_AB R137, R192, R193 ;  /* 0x000000c1c089723e */ /* 0x000fe400000000ff */
[----:B----4-:R-:W-:Y:S07]  /*12900*/  F2FP.PACK_AB R139, R187, R191 ;  /* 0x000000bfbb8b723e */ /* 0x010fee00000000ff */
[C---:B---3--:R-:W-:Y:S03]  /*12910*/  HMMA.16816.F32 R4, R136.reuse, R144, R4 ;  /* 0x000000908804723c */ /* 0x048fe60000001804 */
[--C-:B--2---:R-:W-:Y:S05]  /*12920*/  FFMA.FTZ R134, R188, c[0x0][0x2d0], -R176.reuse ;  /* 0x0000b400bc867a23 */ /* 0x104fea00000108b0 */
[C---:B------:R-:W-:Y:S01]  /*12930*/  HMMA.16816.F32 R8, R136.reuse, R146, R8 ;  /* 0x000000928808723c */ /* 0x040fe20000001808 */
[----:B------:R-:W2:Y:S01]  /*12940*/  LDSM.16.MT88.4 R144, [R215+0x2900] ;  /* 0x00290000d790783b */ /* 0x000ea20000004200 */
[----:B------:R3:W4:Y:S06]  /*12950*/  MUFU.EX2 R205, R134 ;  /* 0x0000008600cd7308 */ /* 0x00072c0000000800 */
[C---:B------:R-:W-:Y:S08]  /*12960*/  HMMA.16816.F32 R12, R136.reuse, R148, R12 ;  /* 0x00000094880c723c */ /* 0x040ff0000000180c */
[C---:B------:R-:W-:Y:S01]  /*12970*/  HMMA.16816.F32 R16, R136.reuse, R150, R16 ;  /* 0x000000968810723c */ /* 0x040fe20000001810 */
[----:B------:R-:W5:Y:S07]  /*12980*/  LDSM.16.MT88.4 R148, [R216+0x4900] ;  /* 0x00490000d894783b */ /* 0x000f6e0000004200 */
[C---:B------:R-:W-:Y:S04]  /*12990*/  HMMA.16816.F32 R20, R136.reuse, R152, R20 ;  /* 0x000000988814723c */ /* 0x040fe80000001814 */
[--C-:B---3--:R-:W-:Y:S04]  /*129a0*/  FFMA.FTZ R134, R189, c[0x0][0x2d0], -R176.reuse ;  /* 0x0000b400bd867a23 */ /* 0x108fe800000108b0 */
[C---:B------:R-:W-:Y:S01]  /*129b0*/  HMMA.16816.F32 R24, R136.reuse, R154, R24 ;  /* 0x0000009a8818723c */ /* 0x040fe20000001818 */
[----:B------:R-:W-:Y:S01]  /*129c0*/  LDSM.16.MT88.4 R152, [R214+0x6900] ;  /* 0x00690000d698783b */ /* 0x000fe20000004200 */
[----:B------:R3:W-:Y:S06]  /*129d0*/  MUFU.EX2 R189, R134 ;  /* 0x0000008600bd7308 */ /* 0x0007ec0000000800 */
[C---:B-1----:R-:W-:Y:S08]  /*129e0*/  HMMA.16816.F32 R28, R136.reuse, R140, R28 ;  /* 0x0000008c881c723c */ /* 0x042ff0000000181c */
[C---:B------:R-:W-:Y:S01]  /*129f0*/  HMMA.16816.F32 R32, R136.reuse, R142, R32 ;  /* 0x0000008e8820723c */ /* 0x040fe20000001820 */
[----:B------:R-:W1:Y:S07]  /*12a00*/  LDSM.16.MT88.4 R140, [R215+0x4900] ;  /* 0x00490000d78c783b */ /* 0x000e6e0000004200 */
[C---:B------:R-:W-:Y:S04]  /*12a10*/  HMMA.16816.F32 R36, R136.reuse, R156, R36 ;  /* 0x0000009c8824723c */ /* 0x040fe80000001824 */
[--C-:B---3--:R-:W-:Y:S01]  /*12a20*/  FFMA.FTZ R134, R190, c[0x0][0x2d0], -R176.reuse ;  /* 0x0000b400be867a23 */ /* 0x108fe200000108b0 */
[----:B------:R-:W-:Y:S02]  /*12a30*/  MOV R190, R180 ;  /* 0x000000b400be7202 */ /* 0x000fe40000000f00 */
[--C-:B------:R-:W-:Y:S01]  /*12a40*/  FFMA.FTZ R156, R183, c[0x0][0x2d0], -R133.reuse ;  /* 0x0000b400b79c7a23 */ /* 0x100fe20000010885 */
[C---:B------:R-:W-:Y:S01]  /*12a50*/  HMMA.16816.F32 R40, R136.reuse, R158, R40 ;  /* 0x0000009e8828723c */ /* 0x040fe20000001828 */
[----:B------:R3:W1:Y:S07]  /*12a60*/  MUFU.EX2 R188, R134 ;  /* 0x0000008600bc7308 */ /* 0x00066e0000000800 */
[C---:B------:R-:W-:Y:S03]  /*12a70*/  HMMA.16816.F32 R44, R136.reuse, R160, R44 ;  /* 0x000000a0882c723c */ /* 0x040fe6000000182c */
[----:B------:R1:W-:Y:S05]  /*12a80*/  MUFU.EX2 R181, R156 ;  /* 0x0000009c00b57308 */ /* 0x0003ea0000000800 */
[C---:B------:R-:W-:Y:S01]  /*12a90*/  HMMA.16816.F32 R48, R136.reuse, R162, R48 ;  /* 0x000000a28830723c */ /* 0x040fe20000001830 */
[----:B------:R-:W-:Y:S07]  /*12aa0*/  LDSM.16.MT88.4 R160, [R214+0x3100] ;  /* 0x00310000d6a0783b */ /* 0x000fee0000004200 */
[C---:B------:R-:W-:Y:S04]  /*12ab0*/  HMMA.16816.F32 R52, R136.reuse, R164, R52 ;  /* 0x000000a48834723c */ /* 0x040fe80000001834 */
[--C-:B---3--:R-:W-:Y:S04]  /*12ac0*/  FFMA.FTZ R134, R184, c[0x0][0x2d0], -R133.reuse ;  /* 0x0000b400b8867a23 */ /* 0x108fe80000010885 */
[C---:B------:R-:W-:Y:S01]  /*12ad0*/  HMMA.16816.F32 R56, R136.reuse, R166, R56 ;  /* 0x000000a68838723c */ /* 0x040fe20000001838 */
[----:B------:R-:W-:Y:S01]  /*12ae0*/  LDSM.16.MT88.4 R164, [R214+0x5100] ;  /* 0x00510000d6a4783b */ /* 0x000fe20000004200 */
[----:B------:R3:W3:Y:S06]  /*12af0*/  MUFU.EX2 R180, R134 ;  /* 0x0000008600b47308 */ /* 0x0006ec0000000800 */
[C---:B--2---:R-:W-:Y:S01]  /*12b00*/  HMMA.16816.F32 R60, R136.reuse, R144, R60 ;  /* 0x00000090883c723c */ /* 0x044fe2000000183c */
[----:B-1----:R-:W-:Y:S07]  /*12b10*/  LDSM.16.MT88.4 R156, [R213+0x3100] ;  /* 0x00310000d59c783b */ /* 0x002fee0000004200 */
[C---:B------:R-:W-:Y:S01]  /*12b20*/  HMMA.16816.F32 R64, R136.reuse, R146, R64 ;  /* 0x000000928840723c */ /* 0x040fe20000001840 */
[----:B------:R-:W1:Y:S07]  /*12b30*/  LDSM.16.MT88.4 R144, [R213+0x6900] ;  /* 0x00690000d590783b */ /* 0x000e6e0000004200 */
[C---:B------:R-:W-:Y:S04]  /*12b40*/  HMMA.16816.F32 R68, R136.reuse, R168, R68 ;  /* 0x000000a88844723c */ /* 0x040fe80000001844 */
[--C-:B---3--:R-:W-:Y:S04]  /*12b50*/  FFMA.FTZ R134, R185, c[0x0][0x2d0], -R133.reuse ;  /* 0x0000b400b9867a23 */ /* 0x108fe80000010885 */
[C---:B------:R-:W-:Y:S01]  /*12b60*/  HMMA.16816.F32 R72, R136.reuse, R170, R72 ;  /* 0x000000aa8848723c */ /* 0x040fe20000001848 */
[----:B------:R-:W-:Y:S01]  /*12b70*/  LDSM.16.MT88.4 R168, [R215+0x1900] ;  /* 0x00190000d7a8783b */ /* 0x000fe20000004200 */
[----:B------:R2:W-:Y:S06]  /*12b80*/  MUFU.EX2 R179, R134 ;  /* 0x0000008600b37308 */ /* 0x0005ec0000000800 */
[C---:B------:R-:W-:Y:S08]  /*12b90*/  HMMA.16816.F32 R76, R136.reuse, R172, R76 ;  /* 0x000000ac884c723c */ /* 0x040ff0000000184c */
[C---:B------:R-:W-:Y:S01]  /*12ba0*/  HMMA.16816.F32 R80, R136.reuse, R174, R80 ;  /* 0x000000ae8850723c */ /* 0x040fe20000001850 */
[----:B------:R-:W-:Y:S07]  /*12bb0*/  LDSM.16.MT88.4 R172, [R213+0x5900] ;  /* 0x00590000d5ac783b */ /* 0x000fee0000004200 */
[C---:B-----5:R-:W-:Y:S04]  /*12bc0*/  HMMA.16816.F32 R84, R136.reuse, R148, R84 ;  /* 0x000000948854723c */ /* 0x060fe80000001854 */
[--C-:B--2---:R-:W-:Y:S01]  /*12bd0*/  FFMA.FTZ R134, R186, c[0x0][0x2d0], -R133.reuse ;  /* 0x0000b400ba867a23 */ /* 0x104fe20000010885 */
[----:B------:R-:W-:Y:S03]  /*12be0*/  MOV R186, R178 ;  /* 0x000000b200ba7202 */ /* 0x000fe60000000f00 */
[C---:B------:R-:W-:Y:S01]  /*12bf0*/  HMMA.16816.F32 R88, R136.reuse, R150, R88 ;  /* 0x000000968858723c */ /* 0x040fe20000001858 */
[----:B------:R-:W2:Y:S01]  /*12c00*/  LDSM.16.MT88.4 R148, [R216+0x6900] ;  /* 0x00690000d894783b */ /* 0x000ea20000004200 */
[----:B------:R3:W5:Y:S06]  /*12c10*/  MUFU.EX2 R178, R134 ;  /* 0x0000008600b27308 */ /* 0x00076c0000000800 */
[C---:B------:R-:W-:Y:S08]  /*12c20*/  HMMA.16816.F32 R92, R136.reuse, R140, R92 ;  /* 0x0000008c885c723c */ /* 0x040ff0000000185c */
[C---:B------:R-:W-:Y:S01]  /*12c30*/  HMMA.16816.F32 R96, R136.reuse, R142, R96 ;  /* 0x0000008e8860723c */ /* 0x040fe20000001860 */
[----:B------:R-:W4:Y:S07]  /*12c40*/  LDSM.16.MT88.4 R140, [R215+0x6900] ;  /* 0x00690000d78c783b */ /* 0x000f2e0000004200 */
[C---:B-1----:R-:W-:Y:S04]  /*12c50*/  HMMA.16816.F32 R100, R136.reuse, R144, R100 ;  /* 0x000000908864723c */ /* 0x042fe80000001864 */
[--C-:B---3--:R-:W-:Y:S02]  /*12c60*/  FFMA.FTZ R134, R197, c[0x0][0x2d0], -R176.reuse ;  /* 0x0000b400c5867a23 */ /* 0x108fe400000108b0 */
[----:B------:R-:W3:Y:S02]  /*12c70*/  LDL.LU R197, [R1+0x4] ;  /* 0x0000040001c57983 */ /* 0x000ee40000300800 */
[C---:B------:R-:W-:Y:S01]  /*12c80*/  HMMA.16816.F32 R104, R136.reuse, R146, R104 ;  /* 0x000000928868723c */ /* 0x040fe20000001868 */
[----:B------:R1:W-:Y:S01]  /*12c90*/  MUFU.EX2 R185, R134 ;  /* 0x0000008600b97308 */ /* 0x0003e20000000800 */
[----:B------:R-:W5:Y:S06]  /*12ca0*/  LDSM.16.MT88.4 R144, [R213+0x1100] ;  /* 0x00110000d590783b */ /* 0x000f6c0000004200 */
[C---:B------:R-:W-:Y:S08]  /*12cb0*/  HMMA.16816.F32 R108, R136.reuse, R152, R108 ;  /* 0x00000098886c723c */ /* 0x040ff0000000186c */
[C---:B------:R-:W-:Y:S01]  /*12cc0*/  HMMA.16816.F32 R112, R136.reuse, R154, R112 ;  /* 0x0000009a8870723c */ /* 0x040fe20000001870 */
[----:B------:R-:W5:Y:S07]  /*12cd0*/  LDSM.16.MT88.4 R152, [R214+0x1100] ;  /* 0x00110000d698783b */ /* 0x000f6e0000004200 */
[C---:B--2---:R-:W-:Y:S04]  /*12ce0*/  HMMA.16816.F32 R116, R136.reuse, R148, R116 ;  /* 0x000000948874723c */ /* 0x044fe80000001874 */
[--C-:B-1----:R-:W-:Y:S02]  /*12cf0*/  FFMA.FTZ R134, R198, c[0x0][0x2d0], -R176.reuse ;  /* 0x0000b400c6867a23 */ /* 0x102fe400000108b0 */
[----:B------:R-:W2:Y:S02]  /*12d00*/  LDL.LU R198, [R1] ;  /* 0x0000000001c67983 */ /* 0x000ea40000300800 */
[C---:B------:R-:W-:Y:S01]  /*12d10*/  HMMA.16816.F32 R120, R136.reuse, R150, R120 ;  /* 0x000000968878723c */ /* 0x040fe20000001878 */
[----:B------:R1:W1:Y:S01]  /*12d20*/  MUFU.EX2 R184, R134 ;  /* 0x0000008600b87308 */ /* 0x0002620000000800 */
[----:B------:R-:W5:Y:S06]  /*12d30*/  LDSM.16.MT88.4 R148, [R216+0x1100] ;  /* 0x00110000d894783b */ /* 0x000f6c0000004200 */
[C---:B----4-:R-:W-:Y:S08]  /*12d40*/  HMMA.16816.F32 R124, R136.reuse, R140, R124 ;  /* 0x0000008c887c723c */ /* 0x050ff0000000187c */
[----:B------:R-:W-:Y:S01]  /*12d50*/  HMMA.16816.F32 R128, R136, R142, R128 ;  /* 0x0000008e8880723c */ /* 0x000fe20000001880 */
[----:B------:R-:W4:Y:S06]  /*12d60*/  LDSM.16.MT88.4 R140, [R215+0x1100] ;  /* 0x00110000d78c783b */ /* 0x000f2c0000004200 */
[----:B------:R-:W-:Y:S02]  /*12d70*/  F2FP.PACK_AB R136, R205, R206 ;  /* 0x000000cecd88723e */ /* 0x000fe400000000ff */
[----:B------:R-:W-:Y:S03]  /*12d80*/  F2FP.PACK_AB R138, R188, R189 ;  /* 0x000000bdbc8a723e */ /* 0x000fe600000000ff */
[----:B------:R-:W-:Y:S01]  /*12d90*/  F2FP.PACK_AB R137, R180, R181 ;  /* 0x000000b5b489723e */ /* 0x000fe200000000ff */
[--C-:B-1----:R-:W-:Y:S01]  /*12da0*/  FFMA.FTZ R134, R199, c[0x0][0x2d0], -R176.reuse ;  /* 0x0000b400c7867a23 */ /* 0x102fe200000108b0 */
[----:B-----5:R-:W-:Y:S01]  /*12db0*/  F2FP.PACK_AB R139, R178, R179 ;  /* 0x000000b3b28b723e */ /* 0x020fe200000000ff */
[----:B------:R-:W-:Y:S02]  /*12dc0*/  FFMA.FTZ R176, R200, c[0x0][0x2d0], -R176 ;  /* 0x0000b400c8b07a23 */ /* 0x000fe400000108b0 */
[----:B------:R1:W-:Y:S04]  /*12dd0*/  MUFU.EX2 R183, R134 ;  /* 0x0000008600b77308 */ /* 0x0003e80000000800 */
[C---:B------:R-:W-:Y:S06]  /*12de0*/  HMMA.16816.F32 R4, R136.reuse, R144, R4 ;  /* 0x000000908804723c */ /* 0x040fec0000001804 */
[----:B------:R-:W5:Y:S02]  /*12df0*/  MUFU.EX2 R182, R176 ;  /* 0x000000b000b67308 */ /* 0x000f640000000800 */
[C---:B------:R-:W-:Y:S01]  /*12e00*/  HMMA.16816.F32 R8, R136.reuse, R146, R8 ;  /* 0x000000928808723c */ /* 0x040fe20000001808 */
[----:B------:R-:W5:Y:S07]  /*12e10*/  LDSM.16.MT88.4 R144, [R216+0x3100] ;  /* 0x00310000d890783b */ /* 0x000f6e0000004200 */
[C---:B------:R-:W-:Y:S04]  /*12e20*/  HMMA.16816.F32 R12, R136.reuse, R152, R12 ;  /* 0x00000098880c723c */ /* 0x040fe8000000180c */
[--C-:B-1----:R-:W-:Y:S04]  /*12e30*/  FFMA.FTZ R134, R194, c[0x0][0x2d0], -R133.reuse ;  /* 0x0000b400c2867a23 */ /* 0x102fe80000010885 */
[C---:B------:R-:W-:Y:S01]  /*12e40*/  HMMA.16816.F32 R16, R136.reuse, R154, R16 ;  /* 0x0000009a8810723c */ /* 0x040fe20000001810 */
[----:B------:R-:W1:Y:S01]  /*12e50*/  LDSM.16.MT88.4 R152, [R215+0x3100] ;  /* 0x00310000d798783b */ /* 0x000e620000004200 */
[----:B------:R5:W-:Y:S06]  /*12e60*/  MUFU.EX2 R177, R134 ;  /* 0x0000008600b17308 */ /* 0x000bec0000000800 */
[C---:B------:R-:W-:Y:S08]  /*12e70*/  HMMA.16816.F32 R20, R136.reuse, R148, R20 ;  /* 0x000000948814723c */ /* 0x040ff00000001814 */
[C---:B------:R-:W-:Y:S01]  /*12e80*/  HMMA.16816.F32 R24, R136.reuse, R150, R24 ;  /* 0x000000968818723c */ /* 0x040fe20000001818 */
[----:B------:R-:W1:Y:S07]  /*12e90*/  LDSM.16.MT88.4 R148, [R213+0x5100] ;  /* 0x00510000d594783b */ /* 0x000e6e0000004200 */
[C---:B----4-:R-:W-:Y:S04]  /*12ea0*/  HMMA.16816.F32 R28, R136.reuse, R140, R28 ;  /* 0x0000008c881c723c */ /* 0x050fe8000000181c */
[--C-:B-----5:R-:W-:Y:S04]  /*12eb0*/  FFMA.FTZ R134, R195, c[0x0][0x2d0], -R133.reuse ;  /* 0x0000b400c3867a23 */ /* 0x120fe80000010885 */
[C---:B------:R-:W-:Y:S01]  /*12ec0*/  HMMA.16816.F32 R32, R136.reuse, R142, R32 ;  /* 0x0000008e8820723c */ /* 0x040fe20000001820 */
[----:B------:R-:W4:Y:S01]  /*12ed0*/  LDSM.16.MT88.4 R140, [R216+0x5100] ;  /* 0x00510000d88c783b */ /* 0x000f220000004200 */
[----:B------:R5:W1:Y:S06]  /*12ee0*/  MUFU.EX2 R176, R134 ;  /* 0x0000008600b07308 */ /* 0x000a6c0000000800 */
[C---:B------:R-:W-:Y:S08]  /*12ef0*/  HMMA.16816.F32 R36, R136.reuse, R156, R36 ;  /* 0x0000009c8824723c */ /* 0x040ff00000001824 */
[C---:B------:R-:W-:Y:S08]  /*12f00*/  HMMA.16816.F32 R40, R136.reuse, R158, R40 ;  /* 0x0000009e8828723c */ /* 0x040ff00000001828 */
[C---:B------:R-:W-:Y:S04]  /*12f10*/  HMMA.16816.F32 R44, R136.reuse, R160, R44 ;  /* 0x000000a0882c723c */ /* 0x040fe8000000182c */
[--C-:B-----5:R-:W-:Y:S02]  /*12f20*/  FFMA.FTZ R134, R196, c[0x0][0x2d0], -R133.reuse ;  /* 0x0000b400c4867a23 */ /* 0x120fe40000010885 */
[----:B------:R-:W-:Y:S02]  /*12f30*/  FFMA.FTZ R133, R135, c[0x0][0x2d0], -R133 ;  /* 0x0000b40087857a23 */ /* 0x000fe40000010885 */
[C---:B------:R-:W-:Y:S01]  /*12f40*/  HMMA.16816.F32 R48, R136.reuse, R162, R48 ;  /* 0x000000a28830723c */ /* 0x040fe20000001830 */
[----:B------:R-:W-:Y:S01]  /*12f50*/  LDSM.16.MT88.4 R160, [R216+0x1900] ;  /* 0x00190000d8a0783b */ /* 0x000fe20000004200 */
[----:B------:R-:W-:Y:S06]  /*12f60*/  MUFU.EX2 R134, R134 ;  /* 0x0000008600867308 */ /* 0x000fec0000000800 */
[C---:B------:R-:W-:Y:S04]  /*12f70*/  HMMA.16816.F32 R52, R136.reuse, R144, R52 ;  /* 0x000000908834723c */ /* 0x040fe80000001834 */
[----:B------:R-:W5:Y:S04]  /*12f80*/  MUFU.EX2 R133, R133 ;  /* 0x0000008500857308 */ /* 0x000f680000000800 */
[C---:B------:R-:W-:Y:S01]  /*12f90*/  HMMA.16816.F32 R56, R136.reuse, R146, R56 ;  /* 0x000000928838723c */ /* 0x040fe20000001838 */
[----:B------:R-:W4:Y:S07]  /*12fa0*/  LDSM.16.MT88.4 R144, [R215+0x5100] ;  /* 0x00510000d790783b */ /* 0x000f2e0000004200 */
[C---:B-1----:R-:W-:Y:S08]  /*12fb0*/  HMMA.16816.F32 R60, R136.reuse, R152, R60 ;  /* 0x00000098883c723c */ /* 0x042ff0000000183c */
[C---:B------:R-:W-:Y:S01]  /*12fc0*/  HMMA.16816.F32 R64, R136.reuse, R154, R64 ;  /* 0x0000009a8840723c */ /* 0x040fe20000001840 */
[----:B------:R-:W-:Y:S07]  /*12fd0*/  LDSM.16.MT88.4 R152, [R214+0x7100] ;  /* 0x00710000d698783b */ /* 0x000fee0000004200 */
[C---:B------:R-:W-:Y:S08]  /*12fe0*/  HMMA.16816.F32 R68, R136.reuse, R148, R68 ;  /* 0x000000948844723c */ /* 0x040ff00000001844 */
[C---:B------:R-:W-:Y:S01]  /*12ff0*/  HMMA.16816.F32 R72, R136.reuse, R150, R72 ;  /* 0x000000968848723c */ /* 0x040fe20000001848 */
[----:B------:R-:W1:Y:S07]  /*13000*/  LDSM.16.MT88.4 R148, [R213+0x7100] ;  /* 0x00710000d594783b */ /* 0x000e6e0000004200 */
[C---:B------:R-:W-:Y:S08]  /*13010*/  HMMA.16816.F32 R76, R136.reuse, R164, R76 ;  /* 0x000000a4884c723c */ /* 0x040ff0000000184c */
[C---:B------:R-:W-:Y:S08]  /*13020*/  HMMA.16816.F32 R80, R136.reuse, R166, R80 ;  /* 0x000000a68850723c */ /* 0x040ff00000001850 */
[C---:B----4-:R-:W-:Y:S08]  /*13030*/  HMMA.16816.F32 R84, R136.reuse, R140, R84 ;  /* 0x0000008c8854723c */ /* 0x050ff00000001854 */
[C---:B------:R-:W-:Y:S01]  /*13040*/  HMMA.16816.F32 R88, R136.reuse, R142, R88 ;  /* 0x0000008e8858723c */ /* 0x040fe20000001858 */
[----:B------:R-:W4:Y:S07]  /*13050*/  LDSM.16.MT88.4 R140, [R216+0x7100] ;  /* 0x00710000d88c783b */ /* 0x000f2e0000004200 */
[C---:B------:R-:W-:Y:S08]  /*13060*/  HMMA.16816.F32 R92, R136.reuse, R144, R92 ;  /* 0x00000090885c723c */ /* 0x040ff0000000185c */
[C---:B------:R-:W-:Y:S01]  /*13070*/  HMMA.16816.F32 R96, R136.reuse, R146, R96 ;  /* 0x000000928860723c */ /* 0x040fe20000001860 */
[----:B------:R-:W3:Y:S07]  /*13080*/  LDSM.16.MT88.4 R144, [R215+0x7100] ;  /* 0x00710000d790783b */ /* 0x000eee0000004200 */
[C---:B-1----:R-:W-:Y:S08]  /*13090*/  HMMA.16816.F32 R100, R136.reuse, R148, R100 ;  /* 0x000000948864723c */ /* 0x042ff00000001864 */
[C---:B------:R-:W-:Y:S01]  /*130a0*/  HMMA.16816.F32 R104, R136.reuse, R150, R104 ;  /* 0x000000968868723c */ /* 0x040fe20000001868 */
[----:B------:R-:W1:Y:S07]  /*130b0*/  LDSM.16.MT88.4 R148, [R213+0x1900] ;  /* 0x00190000d594783b */ /* 0x000e6e0000004200 */
[C---:B------:R-:W-:Y:S08]  /*130c0*/  HMMA.16816.F32 R108, R136.reuse, R152, R108 ;  /* 0x00000098886c723c */ /* 0x040ff0000000186c */
[C---:B------:R-:W-:Y:S01]  /*130d0*/  HMMA.16816.F32 R112, R136.reuse, R154, R112 ;  /* 0x0000009a8870723c */ /* 0x040fe20000001870 */
[----:B------:R-:W1:Y:S07]  /*130e0*/  LDSM.16.MT88.4 R152, [R214+0x1900] ;  /* 0x00190000d698783b */ /* 0x000e6e0000004200 */
[C---:B----4-:R-:W-:Y:S08]  /*130f0*/  HMMA.16816.F32 R116, R136.reuse, R140, R116 ;  /* 0x0000008c8874723c */ /* 0x050ff00000001874 */
[C---:B------:R-:W-:Y:S08]  /*13100*/  HMMA.16816.F32 R120, R136.reuse, R142, R120 ;  /* 0x0000008e8878723c */ /* 0x040ff00000001878 */
[C---:B---3--:R-:W-:Y:S08]  /*13110*/  HMMA.16816.F32 R124, R136.reuse, R144, R124 ;  /* 0x00000090887c723c */ /* 0x048ff0000000187c */
[----:B------:R-:W-:Y:S07]  /*13120*/  HMMA.16816.F32 R128, R136, R146, R128 ;  /* 0x000000928880723c */ /* 0x000fee0000001880 */
[----:B------:R-:W-:Y:S02]  /*13130*/  F2FP.PACK_AB R136, R184, R185 ;  /* 0x000000b9b888723e */ /* 0x000fe400000000ff */
[----:B------:R-:W-:Y:S03]  /*13140*/  F2FP.PACK_AB R138, R182, R183 ;  /* 0x000000b7b68a723e */ /* 0x000fe600000000ff */
[----:B------:R-:W-:Y:S02]  /*13150*/  F2FP.PACK_AB R137, R176, R177 ;  /* 0x000000b1b089723e */ /* 0x000fe400000000ff */
[----:B-----5:R-:W-:Y:S07]  /*13160*/  F2FP.PACK_AB R139, R133, R134 ;  /* 0x00000086858b723e */ /* 0x020fee00000000ff */
[C---:B-1----:R-:W-:Y:S01]  /*13170*/  HMMA.16816.F32 R140, R136.reuse, R148, R4 ;  /* 0x00000094888c723c */ /* 0x042fe20000001804 */
        /* <DEDUP_REMOVED lines=8> */
[----:B------:R-:W2:Y:S07]  /*13200*/  LDSM.16.MT88.4 R20, [R214+0x5900] ;  /* 0x00590000d614783b */ /* 0x000eae0000004200 */
[C---:B------:R-:W-:Y:S01]  /*13210*/  HMMA.16816.F32 R160, R136.reuse, R162, R24 ;  /* 0x000000a288a0723c */ /* 0x040fe20000001818 */
[----:B------:R-:W2:Y:S07]  /*13220*/  LDSM.16.MT88.4 R24, [R216+0x5900] ;  /* 0x00590000d818783b */ /* 0x000eae0000004200 */
[C---:B------:R-:W-:Y:S01]  /*13230*/  HMMA.16816.F32 R164, R136.reuse, R168, R28 ;  /* 0x000000a888a4723c */ /* 0x040fe2000000181c */
[----:B------:R-:W2:Y:S07]  /*13240*/  LDSM.16.MT88.4 R28, [R215+0x5900] ;  /* 0x00590000d71c783b */ /* 0x000eae0000004200 */
        /* <DEDUP_REMOVED lines=8> */
[C---:B----4-:R-:W-:Y:S08]  /*132d0*/  HMMA.16816.F32 R52, R136.reuse, R12, R52 ;  /* 0x0000000c8834723c */ /* 0x050ff00000001834 */
[C---:B------:R-:W-:Y:S01]  /*132e0*/  HMMA.16816.F32 R56, R136.reuse, R14, R56 ;  /* 0x0000000e8838723c */ /* 0x040fe20000001838 */
[----:B------:R-:W4:Y:S07]  /*132f0*/  LDSM.16.MT88.4 R12, [R215+0x7900] ;  /* 0x00790000d70c783b */ /* 0x000f2e0000004200 */
[C---:B-----5:R-:W-:Y:S07]  /*13300*/  HMMA.16816.F32 R60, R136.reuse, R16, R60 ;  /* 0x00000010883c723c */ /* 0x060fee000000183c */
[----:B--2---:R-:W-:Y:S01]  /*13310*/  FFMA.FTZ R16, R2, R198, R211 ;  /* 0x000000c602107223 */ /* 0x004fe200000100d3 */
[C---:B------:R-:W-:Y:S04]  /*13320*/  HMMA.16816.F32 R64, R136.reuse, R18, R64 ;  /* 0x000000128840723c */ /* 0x040fe80000001840 */
[----:B------:R-:W-:Y:S02]  /*13330*/  FFMA.FTZ R2, R0, R197, R204 ;  /* 0x000000c500027223 */ /* 0x000fe400000100cc */
        /* <DEDUP_REMOVED lines=31> */
[C---:B-1----:R-:W-:Y:S07]  /*13530*/  HMMA.16816.F32 R108, R136.reuse, R4, R108 ;  /* 0x00000004886c723c */ /* 0x042fee000000186c */
[----:B------:R-:W-:Y:S01]  /*13540*/  FADD.FTZ R4, R178, R2 ;  /* 0x00000002b2047221 */ /* 0x000fe20000010000 */
        /* <DEDUP_REMOVED lines=8> */
[----:B------:R-:W-:Y:S01]  /*135d0*/  FADD.FTZ R0, R134, R0 ;  /* 0x0000000086007221 */ /* 0x000fe20000010000 */
[----:B------:R-:W-:Y:S01]  /*135e0*/  MOV R134, R3 ;  /* 0x0000000300867202 */ /* 0x000fe20000000f00 */
[C---:B----4-:R-:W-:Y:S04]  /*135f0*/  HMMA.16816.F32 R124, R136.reuse, R12, R124 ;  /* 0x0000000c887c723c */ /* 0x050fe8000000187c */
[----:B------:R-:W-:Y:S02]  /*13600*/  FADD.FTZ R2, R182, R2 ;  /* 0x00000002b6027221 */ /* 0x000fe40000010000 */
[----:B------:R-:W-:Y:S01]  /*13610*/  FADD.FTZ R0, R133, R0 ;  /* 0x0000000085007221 */ /* 0x000fe20000010000 */
[----:B------:R-:W-:Y:S01]  /*13620*/  MOV R133, R132 ;  /* 0x0000008400857202 */ /* 0x000fe20000000f00 */
[----:B------:R-:W-:Y:S01]  /*13630*/  HMMA.16816.F32 R128, R136, R14, R128 ;  /* 0x0000000e8880723c */ /* 0x000fe20000001880 */
[----:B------:R1:W-:Y:S04]  /*13640*/  STL [R1], R2 ;  /* 0x0000000201007387 */ /* 0x0003e80000100800 */
[----:B------:R1:W-:Y:S03]  /*13650*/  STL [R1+0x4], R0 ;  /* 0x0000040001007387 */ /* 0x0003e60000100800 */
[----:B------:R-:W-:-:S05]  /*13660*/  @P0 BRA `(.L_x_1015) ;  /* 0xffffbc1000000947 */ /* 0x000fca000383ffff */
.L_x_1005:
[----:B------:R-:W2:Y:S04]  /*13670*/  LDL.LU R5, [R1] ;  /* 0x0000000001057983 */ /* 0x000ea80000300800 */
[----:B------:R-:W3:Y:S01]  /*13680*/  LDL.LU R4, [R1+0x4] ;  /* 0x0000040001047983 */ /* 0x000ee20000300800 */
[----:B------:R-:W-:-:S03]  /*13690*/  PLOP3.LUT P2, PT, PT, PT, PT, 0x8, 0x0 ;  /* 0x000000000000781c */ /* 0x000fc60003f4e170 */
[----:B-12---:R-:W1:Y:S04]  /*136a0*/  SHFL.BFLY PT, R0, R5, 0x2, 0x1f ;  /* 0x0c401f0005007f89 */ /* 0x006e6800000e0000 */
        /* <DEDUP_REMOVED lines=12> */
[----:B------:R-:W-:-:S05]  /*13770*/  @P1 MOV R4, 0x3f317218 ;  /* 0x3f31721800041802 */ /* 0x000fca0000000f00 */
[----:B------:R-:W-:Y:S02]  /*13780*/  @P1 FMUL.FTZ R5, R4, c[0x0][0x2d0] ;  /* 0x0000b40004051a20 */ /* 0x000fe40000410000 */
[----:B------:R-:W-:Y:S08]  /*13790*/  @P0 MUFU.RCP R2, R7 ;  /* 0x0000000700020308 */ /* 0x000ff00000001000 */
[----:B------:R-:W2:Y:S01]  /*137a0*/  @P1 MUFU.LG2 R6, R6 ;  /* 0x0000000600061308 */ /* 0x000ea20000000c00 */
[----:B-1----:R-:W-:-:S02]  /*137b0*/  FMUL.FTZ R10, R0, R40 ;  /* 0x00000028000a7220 */ /* 0x002fc40000410000 */
[C---:B------:R-:W-:Y:S02]  /*137c0*/  FMUL.FTZ R9, R0.reuse, R41 ;  /* 0x0000002900097220 */ /* 0x040fe40000410000 */
[C---:B------:R-:W-:Y:S02]  /*137d0*/  FMUL.FTZ R140, R0.reuse, R140 ;  /* 0x0000008c008c7220 */ /* 0x040fe40000410000 */
[C---:B------:R-:W-:Y:S01]  /*137e0*/  FMUL.FTZ R141, R0.reuse, R141 ;  /* 0x0000008d008d7220 */ /* 0x040fe20000410000 */
[----:B------:R-:W1:Y:S01]  /*137f0*/  @P0 MUFU.LG2 R7, R7 ;  /* 0x0000000700070308 */ /* 0x000e620000000c00 */
        /* <DEDUP_REMOVED lines=63> */
[----:B--2---:R-:W-:Y:S02]  /*13bf0*/  @P1 FMUL.FTZ R6, R6, 0.69314718246459960938 ;  /* 0x3f31721806061820 */ /* 0x004fe40000410000 */
[----:B-1----:R-:W-:Y:S02]  /*13c00*/  @P0 FMUL.FTZ R4, R7, 0.69314718246459960938 ;  /* 0x3f31721807040820 */ /* 0x002fe40000410000 */
[----:B------:R-:W-:Y:S02]  /*13c10*/  @P0 FMUL.FTZ R0, R0, c[0x0][0x2d0] ;  /* 0x0000b40000000a20 */ /* 0x000fe40000410000 */
        /* <DEDUP_REMOVED lines=63> */
[----:B------:R-:W-:Y:S02]  /*14010*/  FMUL.FTZ R131, R2, R131 ;  /* 0x0000008302837220 */ /* 0x000fe40000410000 */
[----:B------:R-:W-:Y:S02]  /*14020*/  @P1 FFMA.FTZ R36, R5, R132, R6 ;  /* 0x0000008405241223 */ /* 0x000fe40000010006 */
[----:B------:R-:W-:Y:S02]  /*14030*/  @P0 FFMA.FTZ R37, R0, R3, R4 ;  /* 0x0000000300250223 */ /* 0x000fe40000010004 */
.L_x_973:
[----:B------:R-:W-:Y:S01]  /*14040*/  USHF.R.S32.HI UR6, URZ, 0x1f, UR9 ;  /* 0x0000001f3f067899 */ /* 0x000fe20008011409 */
[----:B------:R-:W-:Y:S05]  /*14050*/  @P2 BRA `(.L_x_1016) ;  /* 0x000019a000002947 */ /* 0x000fea0003800000 */
[----:B------:R-:W3:Y:S01]  /*14060*/  S2R R13, SR_TID.X ;  /* 0x00000000000d7919 */ /* 0x000ee20000002100 */
[----:B------:R-:W-:Y:S01]  /*14070*/  ULDC.64 UR4, c[0x0][0x490] ;  /* 0x0001240000047ab9 */ /* 0x000fe20000000a00 */
[----:B------:R-:W-:Y:S01]  /*14080*/  F2FP.PACK_AB R45, R45, R8 ;  /* 0x000000082d2d723e */ /* 0x000fe200000000ff */
[----:B------:R-:W-:Y:S01]  /*14090*/  UIMAD UR7, UR6, UR4, URZ ;  /* 0x00000004060772a4 */ /* 0x000fe2000f8e023f */
[----:B------:R-:W4:Y:S01]  /*140a0*/  S2R R14, SR_CTAID.Z ;  /* 0x00000000000e7919 */ /* 0x000f220000002700 */
[----:B--2---:R-:W-:Y:S01]  /*140b0*/  UIMAD.WIDE.U32 UR10, UR9, UR4, URZ ;  /* 0x00000004090a72a5 */ /* 0x004fe2000f8e003f */
[----:B------:R-:W-:Y:S01]  /*140c0*/  F2FP.PACK_AB R65, R9, R10 ;  /* 0x0000000a0941723e */ /* 0x000fe200000000ff */
[----:B------:R-:W-:Y:S01]  /*140d0*/  UIMAD UR7, UR9, UR5, UR7 ;  /* 0x00000005090772a4 */ /* 0x000fe2000f8e0207 */
[----:B------:R-:W-:Y:S01]  /*140e0*/  F2FP.PACK_AB R82, R83, R82 ;  /* 0x000000525352723e */ /* 0x000fe200000000ff */
[----:B------:R-:W-:Y:S01]  /*140f0*/  BSSY B0, `(.L_x_1017) ;  /* 0x0000133000007945 */ /* 0x000fe20003800000 */
[----:B------:R-:W-:Y:S01]  /*14100*/  ULDC.64 UR4, c[0x0][0x3e8] ;  /* 0x0000fa0000047ab9 */ /* 0x000fe20000000a00 */
[----:B------:R-:W-:Y:S01]  /*14110*/  IMAD.U32 R3, RZ, RZ, UR11 ;  /* 0x0000000bff037e24 */ /* 0x000fe2000f8e00ff */
[----:B------:R-:W-:Y:S01]  /*14120*/  UIMAD.WIDE.U32 UR12, UR9, UR4, URZ ;  /* 0x00000004090c72a5 */ /* 0x000fe2000f8e003f */
[----:B-1----:R-:W-:Y:S01]  /*14130*/  IMAD.U32 R2, RZ, RZ, UR10 ;  /* 0x0000000aff027e24 */ /* 0x002fe2000f8e00ff */
[----:B------:R-:W-:Y:S01]  /*14140*/  UIMAD UR6, UR6, UR4, URZ ;  /* 0x00000004060672a4 */ /* 0x000fe2000f8e023f */
[----:B------:R-:W1:Y:S01]  /*14150*/  S2R R83, SR_CTAID.X ;  /* 0x0000000000537919 */ /* 0x000e620000002500 */
[----:B------:R-:W-:Y:S01]  /*14160*/  F2FP.PACK_AB R81, R11, R12 ;  /* 0x0000000c0b51723e */ /* 0x000fe200000000ff */
[----:B------:R-:W-:Y:S01]  /*14170*/  UIADD3 UR7, UR11, UR7, URZ ;  /* 0x000000070b077290 */ /* 0x000fe2000fffe03f */
[----:B------:R-:W-:Y:S01]  /*14180*/  IMAD.U32 R7, RZ, RZ, UR13 ;  /* 0x0000000dff077e24 */ /* 0x000fe2000f8e00ff */
[----:B------:R-:W-:Y:S01]  /*14190*/  UIMAD UR5, UR9, UR5, UR6 ;  /* 0x00000005090572a4 */ /* 0x000fe2000f8e0206 */
[----:B------:R-:W-:Y:S01]  /*141a0*/  IMAD.U32 R6, RZ, RZ, UR12 ;  /* 0x0000000cff067e24 */ /* 0x000fe2000f8e00ff */
[----:B------:R-:W-:Y:S01]  /*141b0*/  F2FP.PACK_AB R35, R35, R80 ;  /* 0x000000502323723e */ /* 0x000fe200000000ff */
[----:B------:R-:W-:Y:S01]  /*141c0*/  IMAD.MOV.U32 R80, RZ, RZ, c[0x0][0x4e8] ;  /* 0x00013a00ff507624 */ /* 0x000fe200078e00ff */
[----:B------:R-:W-:Y:S01]  /*141d0*/  UIADD3 UR5, UR13, UR5, URZ ;  /* 0x000000050d057290 */ /* 0x000fe2000fffe03f */
[----:B---3--:R-:W-:Y:S01]  /*141e0*/  SHF.R.S32.HI R21, RZ, 0x1f, R13 ;  /* 0x0000001fff157819 */ /* 0x008fe2000001140d */
[----:B------:R-:W-:Y:S01]  /*141f0*/  IMAD.U32 R5, RZ, RZ, UR7 ;  /* 0x00000007ff057e24 */ /* 0x000fe2000f8e00ff */
[----:B------:R-:W-:-:S02]  /*14200*/  F2FP.PACK_AB R44, R141, R140 ;  /* 0x0000008c8d2c723e */ /* 0x000fc400000000ff */
[CC--:B------:R-:W-:Y:S02]  /*14210*/  LEA.HI R0, R21.reuse, R13.reuse, RZ, 0x2 ;  /* 0x0000000d15007211 */ /* 0x0c0fe400078f10ff */
[----:B------:R-:W-:Y:S02]  /*14220*/  LEA.HI R8, R21, R13, RZ, 0x5 ;  /* 0x0000000d15087211 */ /* 0x000fe400078f28ff */
[--C-:B------:R-:W-:Y:S02]  /*14230*/  SHF.R.S32.HI R7, RZ, 0x2, R0.reuse ;  /* 0x00000002ff077819 */ /* 0x100fe40000011400 */
[----:B------:R-:W-:Y:S02]  /*14240*/  SHF.R.S32.HI R3, RZ, 0x1f, R0 ;  /* 0x0000001fff037819 */ /* 0x000fe40000011400 */
[----:B------:R-:W-:Y:S02]  /*14250*/  LOP3.LUT R0, R0, 0xfffffffc, RZ, 0xc0, !PT ;  /* 0xfffffffc00007812 */ /* 0x000fe400078ec0ff */
[----:B------:R-:W-:-:S02]  /*14260*/  LOP3.LUT R4, R8, 0xffffffe0, RZ, 0xc0, !PT ;  /* 0xffffffe008047812 */ /* 0x000fc400078ec0ff */
[----:B------:R-:W-:Y:S01]  /*14270*/  LEA.HI R9, R3, R7, RZ, 0x3 ;  /* 0x0000000703097211 */ /* 0x000fe200078f18ff */
[----:B------:R-:W-:Y:S01]  /*14280*/  IMAD.IADD R10, R13, 0x1, -R0 ;  /* 0x000000010d0a7824 */ /* 0x000fe200078e0a00 */
[----:B------:R-:W-:Y:S01]  /*14290*/  LEA.HI R12, R21, R13, RZ, 0x3 ;  /* 0x0000000d150c7211 */ /* 0x000fe200078f18ff */
[----:B------:R-:W-:Y:S01]  /*142a0*/  IMAD.IADD R0, R13, 0x1, -R4 ;  /* 0x000000010d007824 */ /* 0x000fe200078e0a04 */
[----:B------:R-:W-:Y:S01]  /*142b0*/  LOP3.LUT R9, R9, 0xfffffff8, RZ, 0xc0, !PT ;  /* 0xfffffff809097812 */ /* 0x000fe200078ec0ff */
[----:B------:R-:W-:Y:S01]  /*142c0*/  IMAD.MOV.U32 R4, RZ, RZ, R2 ;  /* 0x000000ffff047224 */ /* 0x000fe200078e0002 */
[----:B------:R-:W-:Y:S01]  /*142d0*/  SHF.R.S32.HI R20, RZ, 0x3, R12 ;  /* 0x00000003ff147819 */ /* 0x000fe2000001140c */
[----:B------:R-:W-:Y:S01]  /*142e0*/  IMAD.MOV.U32 R2, RZ, RZ, R6 ;  /* 0x000000ffff027224 */ /* 0x000fe200078e0006 */
[----:B------:R-:W-:Y:S01]  /*142f0*/  SHF.R.S32.HI R6, RZ, 0x1f, R0 ;  /* 0x0000001fff067819 */ /* 0x000fe20000011400 */
[----:B------:R-:W-:Y:S01]  /*14300*/  IMAD.IADD R9, R7, 0x1, -R9 ;  /* 0x0000000107097824 */ /* 0x000fe200078e0a09 */
[----:B------:R-:W-:Y:S01]  /*14310*/  LOP3.LUT P4, RZ, R0, 0x3, RZ, 0xc0, !PT ;  /* 0x0000000300ff7812 */ /* 0x000fe2000788c0ff */
[----:B------:R-:W-:Y:S01]  /*14320*/  IMAD.U32 R3, RZ, RZ, UR5 ;  /* 0x00000005ff037e24 */ /* 0x000fe2000f8e00ff */
[----:B------:R-:W-:Y:S01]  /*14330*/  LEA.HI R18, R6, R0, RZ, 0x2 ;  /* 0x0000000006127211 */ /* 0x000fe200078f10ff */
[----:B----4-:R-:W-:Y:S01]  /*14340*/  IMAD.WIDE.U32 R16, R14, c[0x0][0x498], R4 ;  /* 0x000126000e107a25 */ /* 0x010fe200078e0004 */
[----:B------:R-:W-:-:S02]  /*14350*/  SHF.R.S32.HI R7, RZ, 0x1f, R14 ;  /* 0x0000001fff077819 */ /* 0x000fc4000001140e */
[--C-:B------:R-:W-:Y:S01]  /*14360*/  SHF.R.S32.HI R6, RZ, 0x5, R8.reuse ;  /* 0x00000005ff067819 */ /* 0x100fe20000011408 */
[----:B------:R-:W-:Y:S01]  /*14370*/  IMAD.SHL.U32 R5, R9, 0x40, RZ ;  /* 0x0000004009057824 */ /* 0x000fe200078e00ff */
[----:B------:R-:W-:Y:S01]  /*14380*/  SHF.R.S32.HI R0, RZ, 0x1f, R8 ;  /* 0x0000001fff007819 */ /* 0x000fe20000011408 */
[C---:B------:R-:W-:Y:S01]  /*14390*/  IMAD R22, R7.reuse, c[0x0][0x498], RZ ;  /* 0x0001260007167a24 */ /* 0x040fe200078e02ff */
[----:B------:R-:W-:Y:S01]  /*143a0*/  LOP3.LUT R11, R12, 0xfffffff8, RZ, 0xc0, !PT ;  /* 0xfffffff80c0b7812 */ /* 0x000fe200078ec0ff */
[----:B------:R-:W-:Y:S01]  /*143b0*/  IMAD R19, R7, c[0x0][0x3f0], RZ ;  /* 0x0000fc0007137a24 */ /* 0x000fe200078e02ff */
[----:B------:R-:W-:Y:S01]  /*143c0*/  LEA.HI R0, R0, R6, RZ, 0x3 ;  /* 0x0000000600007211 */ /* 0x000fe200078f18ff */
[----:B------:R-:W-:Y:S01]  /*143d0*/  IMAD.SHL.U32 R7, R20, 0x40, RZ ;  /* 0x0000004014077824 */ /* 0x000fe200078e00ff */
[----:B------:R-:W-:Y:S01]  /*143e0*/  LEA.HI R21, R21, R13, RZ, 0x6 ;  /* 0x0000000d15157211 */ /* 0x000fe200078f30ff */
[----:B------:R-:W-:Y:S01]  /*143f0*/  IMAD.IADD R11, R13, 0x1, -R11 ;  /* 0x000000010d0b7824 */ /* 0x000fe200078e0a0b */
[----:B------:R-:W-:Y:S01]  /*14400*/  ISETP.NE.AND P0, PT, R80, 0x1, PT ;  /* 0x000000015000780c */ /* 0x000fe20003f05270 */
[----:B------:R-:W-:Y:S01]  /*14410*/  IMAD.WIDE.U32 R12, R14, c[0x0][0x3f0], R2 ;  /* 0x0000fc000e0c7a25 */ /* 0x000fe200078e0002 */
[----:B------:R-:W-:-:S02]  /*14420*/  LOP3.LUT R4, R0, 0xffffff8, RZ, 0xc0, !PT ;  /* 0x0ffffff800047812 */ /* 0x000fc400078ec0ff */
[----:B------:R-:W-:Y:S01]  /*14430*/  LEA.HI R3, R10, R10, RZ, 0x1 ;  /* 0x0000000a0a037211 */ /* 0x000fe200078f08ff */
[----:B------:R-:W-:Y:S01]  /*14440*/  IMAD.SHL.U32 R0, R11, 0x8, RZ ;  /* 0x000000080b007824 */ /* 0x000fe200078e00ff */
[----:B------:R-:W-:Y:S01]  /*14450*/  LOP3.LUT R2, R7, 0x1c0, RZ, 0xc0, !PT ;  /* 0x000001c007027812 */ /* 0x000fe200078ec0ff */
[----:B------:R-:W-:Y:S01]  /*14460*/  IMAD R7, R11, 0x20, R20 ;  /* 0x000000200b077824 */ /* 0x000fe200078e0214 */
[----:B------:R-:W-:Y:S01]  /*14470*/  R2P PR, R9, 0x6 ;  /* 0x0000000609007804 */ /* 0x000fe20000000000 */
[----:B------:R-:W-:Y:S01]  /*14480*/  IMAD.IADD R11, R6, 0x1, -R4 ;  /* 0x00000001060b7824 */ /* 0x000fe200078e0a04 */
[----:B------:R-:W-:Y:S01]  /*14490*/  LOP3.LUT R4, R3, 0x1ffffffe, RZ, 0xc0, !PT ;  /* 0x1ffffffe03047812 */ /* 0x000fe200078ec0ff */
[----:B-1----:R-:W-:Y:S01]  /*144a0*/  IMAD R7, R83, 0x80, R7 ;  /* 0x0000008053077824 */ /* 0x002fe200078e0207 */
[----:B------:R-:W-:Y:S01]  /*144b0*/  SHF.R.U32.HI R3, RZ, 0x3, R2 ;  /* 0x00000003ff037819 */ /* 0x000fe20000011602 */
[----:B------:R-:W-:Y:S01]  /*144c0*/  IMAD R22, R14, c[0x0][0x49c], R22 ;  /* 0x000127000e167a24 */ /* 0x000fe200078e0216 */
[----:B------:R-:W-:Y:S01]  /*144d0*/  LOP3.LUT R2, R2, 0x38, R0, 0xf8, !PT ;  /* 0x0000003802027812 */ /* 0x000fe200078ef800 */
[----:B------:R-:W-:Y:S01]  /*144e0*/  IMAD R19, R14, c[0x0][0x3f4], R19 ;  /* 0x0000fd000e137a24 */ /* 0x000fe200078e0213 */
[----:B------:R-:W-:Y:S01]  /*144f0*/  LOP3.LUT R8, R5, 0x1c0, RZ, 0xc0, !PT ;  /* 0x000001c005087812 */ /* 0x000fe200078ec0ff */
[----:B------:R-:W-:Y:S01]  /*14500*/  IMAD R15, R6, 0x200, R10 ;  /* 0x00000200060f7824 */ /* 0x000fe200078e020a */
[----:B------:R-:W-:Y:S01]  /*14510*/  F2FP.PACK_AB R142, R143, R142 ;  /* 0x0000008e8f8e723e */ /* 0x000fe200000000ff */
[----:B------:R-:W-:Y:S01]  /*14520*/  IMAD.IADD R14, R10, 0x1, -R4 ;  /* 0x000000010a0e7824 */ /* 0x000fe200078e0a04 */
[----:B------:R-:W-:Y:S01]  /*14530*/  LOP3.LUT R10, R2, R3, RZ, 0x3c, !PT ;  /* 0x00000003020a7212 */ /* 0x000fe200078e3cff */
[----:B------:R-:W-:Y:S01]  /*14540*/  @P0 IMAD.HI.U32 R3, R7, c[0x0][0x4ec], RZ ;  /* 0x00013b0007030a27 */ /* 0x000fe200078e00ff */
[----:B------:R-:W-:-:S02]  /*14550*/  LOP3.LUT R4, R9, 0x1, RZ, 0xc0, !PT ;  /* 0x0000000109047812 */ /* 0x000fc400078ec0ff */
[----:B------:R-:W-:Y:S01]  /*14560*/  LEA.HI R9, R8, R8, RZ, 0x1d ;  /* 0x0000000808097211 */ /* 0x000fe200078fe8ff */
[----:B------:R-:W-:Y:S01]  /*14570*/  IMAD.MOV.U32 R2, RZ, RZ, R7 ;  /* 0x000000ffff027224 */ /* 0x000fe200078e0007 */
[----:B------:R-:W-:Y:S01]  /*14580*/  ISETP.NE.U32.AND P3, PT, R4, 0x1, PT ;  /* 0x000000010400780c */ /* 0x000fe20003f65070 */
[----:B------:R-:W-:Y:S01]  /*14590*/  IMAD.SHL.U32 R6, R21, 0x8, RZ ;  /* 0x0000000815067824 */ /* 0x000fe200078e00ff */
[----:B------:R-:W-:Y:S01]  /*145a0*/  @P0 SHF.R.U32.HI R2, RZ, c[0x0][0x4f0], R3 ;  /* 0x00013c00ff020a19 */ /* 0x000fe20000011603 */
[----:B------:R-:W-:Y:S01]  /*145b0*/  IMAD.IADD R5, R13, 0x1, R19 ;  /* 0x000000010d057824 */ /* 0x000fe200078e0213 */
[----:B------:R-:W-:Y:S01]  /*145c0*/  SHF.R.S32.HI R4, RZ, 0x2, R18 ;  /* 0x00000002ff047819 */ /* 0x000fe20000011412 */
[----:B------:R-:W-:Y:S01]  /*145d0*/  IMAD R80, R80, c[0x0][0x388], RZ ;  /* 0x0000e20050507a24 */ /* 0x000fe200078e02ff */
[----:B------:R-:W-:Y:S01]  /*145e0*/  LOP3.LUT R18, R10, 0x7ffffe00, R6, 0xf8, !PT ;  /* 0x7ffffe000a127812 */ /* 0x000fe200078ef806 */
[--C-:B------:R-:W-:Y:S01]  /*145f0*/  IMAD.MOV R8, RZ, RZ, -R2.reuse ;  /* 0x000000ffff087224 */ /* 0x100fe200078e0a02 */
[----:B------:R-:W-:Y:S01]  /*14600*/  SHF.R.S32.HI R6, RZ, 0x1f, R2 ;  /* 0x0000001fff067819 */ /* 0x000fe20000011402 */
[----:B------:R-:W-:Y:S01]  /*14610*/  IMAD R3, R11, 0x10, R4 ;  /* 0x000000100b037824 */ /* 0x000fe200078e0204 */
[----:B------:R-:W-:Y:S01]  /*14620*/  F2FP.PACK_AB R85, R145, R144 ;  /* 0x000000909155723e */ /* 0x000fe200000000ff */
[----:B------:R-:W-:Y:S01]  /*14630*/  IMAD.MOV.U32 R4, RZ, RZ, R12 ;  /* 0x000000ffff047224 */ /* 0x000fe200078e000c */
[----:B------:R-:W-:Y:S01]  /*14640*/  F2FP.PACK_AB R146, R147, R146 ;  /* 0x000000929392723e */ /* 0x000fe200000000ff */
[----:B------:R-:W-:Y:S01]  /*14650*/  IMAD R12, R8, c[0x0][0x4e8], R7 ;  /* 0x00013a00080c7a24 */ /* 0x000fe200078e0207 */
[----:B------:R-:W-:Y:S01]  /*14660*/  F2FP.PACK_AB R148, R149, R148 ;  /* 0x000000949594723e */ /* 0x000fe200000000ff */
[----:B------:R-:W-:Y:S01]  /*14670*/  IMAD.U32 R10, R15, 0x2, R9 ;  /* 0x000000020f0a7824 */ /* 0x000fe200078e0009 */
[----:B------:R-:W-:Y:S01]  /*14680*/  F2FP.PACK_AB R150, R151, R150 ;  /* 0x000000969796723e */ /* 0x000fe200000000ff */
[--C-:B------:R-:W-:Y:S01]  /*14690*/  IMAD R8, R14, 0x8, R3.reuse ;  /* 0x000000080e087824 */ /* 0x100fe200078e0203 */
[----:B------:R-:W-:Y:S01]  /*146a0*/  F2FP.PACK_AB R152, R153, R152 ;  /* 0x000000989998723e */ /* 0x000fe200000000ff */
[----:B------:R-:W-:Y:S01]  /*146b0*/  IMAD R9, R6, c[0x0][0x3e0], RZ ;  /* 0x0000f80006097a24 */ /* 0x000fe200078e02ff */
[----:B------:R-:W-:Y:S01]  /*146c0*/  F2FP.PACK_AB R154, R155, R154 ;  /* 0x0000009a9b9a723e */ /* 0x000fe200000000ff */
[----:B------:R-:W-:Y:S01]  /*146d0*/  IMAD R3, R83, 0x80, R3 ;  /* 0x0000008053037824 */ /* 0x000fe200078e0203 */
[----:B------:R-:W-:Y:S01]  /*146e0*/  F2FP.PACK_AB R156, R157, R156 ;  /* 0x0000009c9d9c723e */ /* 0x000fe200000000ff */
[----:B------:R-:W-:Y:S01]  /*146f0*/  IMAD R8, R83, 0x80, R8 ;  /* 0x0000008053087824 */ /* 0x000fe200078e0208 */
[----:B------:R-:W-:Y:S01]  /*14700*/  F2FP.PACK_AB R158, R159, R158 ;  /* 0x0000009e9f9e723e */ /* 0x000fe200000000ff */
[----:B------:R-:W-:Y:S01]  /*14710*/  IMAD.WIDE.U32 R6, R2, c[0x0][0x3e0], R4 ;  /* 0x0000f80002067a25 */ /* 0x000fe200078e0004 */
[----:B------:R-:W-:-:S02]  /*14720*/  ISETP.GE.OR P5, PT, R3, R80, P4 ;  /* 0x000000500300720c */ /* 0x000fc400027a6670 */
[----:B------:R-:W-:Y:S01]  /*14730*/  IADD3 R3, R3, 0x8, RZ ;  /* 0x0000000803037810 */ /* 0x000fe20007ffe0ff */
[----:B------:R-:W-:Y:S01]  /*14740*/  IMAD R9, R2, c[0x0][0x3e4], R9 ;  /* 0x0000f90002097a24 */ /* 0x000fe200078e0209 */
[----:B------:R-:W-:Y:S01]  /*14750*/  F2FP.PACK_AB R160, R161, R160 ;  /* 0x000000a0a1a0723e */ /* 0x000fe200000000ff */
[----:B------:R-:W-:Y:S01]  /*14760*/  IMAD.SHL.U32 R2, R10, 0x2, RZ ;  /* 0x000000020a027824 */ /* 0x000fe200078e00ff */
[----:B------:R-:W-:Y:S01]  /*14770*/  ISETP.GE.OR P4, PT, R3, R80, P4 ;  /* 0x000000500300720c */ /* 0x000fe20002786670 */
[----:B------:R-:W-:Y:S01]  /*14780*/  @P0 IMAD.HI.U32 R5, R8, c[0x0][0x4ec], RZ ;  /* 0x00013b0008050a27 */ /* 0x000fe200078e00ff */
[----:B------:R-:W-:Y:S01]  /*14790*/  BAR.SYNC.DEFER_BLOCKING 0x1, 0x100 ;  /* 0x0044000000007b1d */ /* 0x000fe20000010000 */
[----:B------:R-:W-:Y:S02]  /*147a0*/  F2FP.PACK_AB R162, R163, R162 ;  /* 0x000000a2a3a2723e */ /* 0x000fe400000000ff */
[----:B------:R-:W-:Y:S01]  /*147b0*/  IMAD.IADD R7, R7, 0x1, R9 ;  /* 0x0000000107077824 */ /* 0x000fe200078e0209 */
[C---:B------:R-:W-:Y:S01]  /*147c0*/  IADD3 R9, R2.reuse, 0x80, RZ ;  /* 0x0000008002097810 */ /* 0x040fe20007ffe0ff */
[----:B------:R-:W-:Y:S01]  /*147d0*/  IMAD.MOV.U32 R4, RZ, RZ, R8 ;  /* 0x000000ffff047224 */ /* 0x000fe200078e0008 */
[----:B------:R-:W-:Y:S01]  /*147e0*/  @P0 SHF.R.U32.HI R4, RZ, c[0x0][0x4f0], R5 ;  /* 0x00013c00ff040a19 */ /* 0x000fe20000011605 */
[----:B------:R-:W-:Y:S01]  /*147f0*/  IMAD.MOV.U32 R14, RZ, RZ, 0x40 ;  /* 0x00000040ff0e7424 */ /* 0x000fe200078e00ff */
[----:B------:R-:W-:-:S02]  /*14800*/  IADD3 R3, R2, 0x70, RZ ;  /* 0x0000007002037810 */ /* 0x000fc40007ffe0ff */
[----:B------:R-:W-:Y:S02]  /*14810*/  @P3 IADD3 R3, R9, 0x10, RZ ;  /* 0x0000001009033810 */ /* 0x000fe40007ffe0ff */
[----:B------:R-:W-:Y:S02]  /*14820*/  SHF.R.S32.HI R9, RZ, 0x1f, R12 ;  /* 0x0000001fff097819 */ /* 0x000fe4000001140c */
[--C-:B------:R-:W-:Y:S02]  /*14830*/  SHF.R.S32.HI R5, RZ, 0x1f, R4.reuse ;  /* 0x0000001fff057819 */ /* 0x100fe40000011404 */
[----:B------:R-:W-:Y:S01]  /*14840*/  IADD3 R10, P0, R4, R16, RZ ;  /* 0x00000010040a7210 */ /* 0x000fe20007f1e0ff */
[----:B------:R-:W-:Y:S01]  /*14850*/  IMAD.MOV R4, RZ, RZ, -R4 ;  /* 0x000000ffff047224 */ /* 0x000fe200078e0a04 */
[----:B------:R-:W-:Y:S01]  /*14860*/  SEL R14, R14, 0xffffffc0, !P2 ;  /* 0xffffffc00e0e7807 */ /* 0x000fe20005000000 */
[----:B------:R-:W-:Y:S01]  /*14870*/  IMAD R9, R9, c[0x0][0x3d8], RZ ;  /* 0x0000f60009097a24 */ /* 0x000fe200078e02ff */
[----:B------:R-:W-:Y:S01]  /*14880*/  IADD3.X R11, R5, R17, R22, P0, !PT ;  /* 0x00000011050b7210 */ /* 0x000fe200007fe416 */
[----:B------:R-:W-:Y:S01]  /*14890*/  IMAD R8, R4, c[0x0][0x4e8], R8 ;  /* 0x00013a0004087a24 */ /* 0x000fe200078e0208 */
[----:B------:R-:W-:Y:S01]  /*148a0*/  F2FP.PACK_AB R164, R165, R164 ;  /* 0x000000a4a5a4723e */ /* 0x000fe200000000ff */
[C---:B------:R-:W-:Y:S01]  /*148b0*/  IMAD R17, R12.reuse, c[0x0][0x3dc], R9 ;  /* 0x0000f7000c117a24 */ /* 0x040fe200078e0209 */
[----:B------:R-:W-:Y:S01]  /*148c0*/  STS [R2+0x80], R44 ;  /* 0x0000802c02007388 */ /* 0x000fe20000000800 */
[----:B------:R-:W-:Y:S01]  /*148d0*/  IMAD.MOV.U32 R5, RZ, RZ, 0x20 ;  /* 0x00000020ff057424 */ /* 0x000fe200078e00ff */
[----:B------:R-:W-:Y:S01]  /*148e0*/  F2FP.PACK_AB R166, R167, R166 ;  /* 0x000000a6a7a6723e */ /* 0x000fe200000000ff */
[----:B------:R-:W-:Y:S01]  /*148f0*/  IMAD.WIDE.U32 R12, R12, c[0x0][0x3d8], R6 ;  /* 0x0000f6000c0c7a25 */ /* 0x000fe200078e0006 */
[----:B------:R-:W-:Y:S01]  /*14900*/  SHF.R.S32.HI R6, RZ, 0x1f, R8 ;  /* 0x0000001fff067819 */ /* 0x000fe20000011408 */
[----:B------:R-:W-:Y:S01]  /*14910*/  STS [R2+0x480], R142 ;  /* 0x0004808e02007388 */ /* 0x000fe20000000800 */
[----:B------:R-:W-:Y:S01]  /*14920*/  SEL R5, R5, 0xffffffe0, !P1 ;  /* 0xffffffe005057807 */ /* 0x000fe20004800000 */
[----:B------:R-:W-:Y:S01]  /*14930*/  IMAD.WIDE.U32 R10, R8, c[0x0][0x488], R10 ;  /* 0x00012200080a7a25 */ /* 0x000fe200078e000a */
[----:B------:R-:W-:Y:S01]  /*14940*/  F2FP.PACK_AB R168, R169, R168 ;  /* 0x000000a8a9a8723e */ /* 0x000fe200000000ff */
[----:B------:R-:W-:Y:S01]  /*14950*/  STS [R3], R85 ;  /* 0x0000005503007388 */ /* 0x000fe20000000800 */
[----:B------:R-:W-:Y:S01]  /*14960*/  F2FP.PACK_AB R170, R171, R170 ;  /* 0x000000aaabaa723e */ /* 0x000fe200000000ff */
[----:B------:R-:W-:Y:S01]  /*14970*/  IMAD R6, R6, c[0x0][0x488], RZ ;  /* 0x0001220006067a24 */ /* 0x000fe200078e02ff */
[----:B------:R-:W-:Y:S01]  /*14980*/  F2FP.PACK_AB R69, R39, R38 ;  /* 0x000000262745723e */ /* 0x000fe200000000ff */
[----:B------:R-:W-:Y:S01]  /*14990*/  IMAD.IADD R4, R2, 0x1, R5 ;  /* 0x0000000102047824 */ /* 0x000fe200078e0205 */
[----:B------:R-:W-:Y:S01]  /*149a0*/  STS [R3+0x400], R146 ;  /* 0x0004009203007388 */ /* 0x000fe20000000800 */
[----:B------:R-:W-:Y:S01]  /*149b0*/  IMAD R8, R8, c[0x0][0x48c], R6 ;  /* 0x0001230008087a24 */ /* 0x000fe200078e0206 */
[----:B------:R-:W-:Y:S01]  /*149c0*/  F2FP.PACK_AB R42, R43, R42 ;  /* 0x0000002a2b2a723e */ /* 0x000fe200000000ff */
[--C-:B------:R-:W-:Y:S01]  /*149d0*/  IMAD.IADD R5, R5, 0x1, R3.reuse ;  /* 0x0000000105057824 */ /* 0x100fe200078e0203 */
[----:B------:R-:W-:Y:S01]  /*149e0*/  STS [R4+0x80], R148 ;  /* 0x0000809404007388 */ /* 0x000fe20000000800 */
[----:B------:R-:W-:Y:S01]  /*149f0*/  IMAD.IADD R7, R2, 0x1, R14 ;  /* 0x0000000102077824 */ /* 0x000fe200078e020e */
[----:B------:R-:W-:Y:S01]  /*14a00*/  F2FP.PACK_AB R46, R47, R46 ;  /* 0x0000002e2f2e723e */ /* 0x000fe200000000ff */
[C---:B------:R-:W-:Y:S01]  /*14a10*/  IMAD.IADD R9, R14.reuse, 0x1, R3 ;  /* 0x000000010e097824 */ /* 0x040fe200078e0203 */
[----:B------:R-:W-:Y:S01]  /*14a20*/  STS [R4+0x480], R150 ;  /* 0x0004809604007388 */ /* 0x000fe20000000800 */
[----:B------:R-:W-:Y:S01]  /*14a30*/  IMAD.IADD R6, R14, 0x1, R4 ;  /* 0x000000010e067824 */ /* 0x000fe200078e0204 */
[----:B------:R-:W-:Y:S01]  /*14a40*/  F2FP.PACK_AB R48, R49, R48 ;  /* 0x000000303130723e */ /* 0x000fe200000000ff */
[----:B------:R-:W-:Y:S01]  /*14a50*/  IMAD.IADD R11, R11, 0x1, R8 ;  /* 0x000000010b0b7824 */ /* 0x000fe200078e0208 */
[----:B------:R-:W-:Y:S01]  /*14a60*/  STS [R5], R152 ;  /* 0x0000009805007388 */ /* 0x000fe20000000800 */
[----:B------:R-:W-:Y:S01]  /*14a70*/  IMAD.IADD R8, R5, 0x1, R14 ;  /* 0x0000000105087824 */ /* 0x000fe200078e020e */
        /* <DEDUP_REMOVED lines=50> */
[----:B------:R-:W-:Y:S02]  /*14da0*/  LEA R16, P0, R10, c[0x0][0x450], 0x2 ;  /* 0x000114000a107a11 */ /* 0x000fe400078010ff */
        /* <DEDUP_REMOVED lines=9> */
[----:B------:R-:W-:Y:S01]  /*14e40*/  LEA.HI.X R11, R10, c[0x0][0x454], R11, 0x2, P0 ;  /* 0x000115000a0b7a11 */ /* 0x000fe200000f140b */
        /* <DEDUP_REMOVED lines=23> */
[----:B------:R2:W-:Y:S04]  /*14fc0*/  STS [R3+0xc000], R29 ;  /* 0x00c0001d03007388 */ /* 0x0005e80000000800 */
[----:B------:R-:W-:Y:S04]  /*14fd0*/  STS [R3+0xc400], R106 ;  /* 0x00c4006a03007388 */ /* 0x000fe80000000800 */
[----:B------:R3:W-:Y:S04]  /*14fe0*/  STS [R4+0xc080], R28 ;  /* 0x00c0801c04007388 */ /* 0x0007e80000000800 */
[----:B------:R4:W-:Y:S04]  /*14ff0*/  STS [R4+0xc480], R110 ;  /* 0x00c4806e04007388 */ /* 0x0009e80000000800 */
[----:B------:R-:W-:Y:S04]  /*15000*/  STS [R5+0xc000], R27 ;  /* 0x00c0001b05007388 */ /* 0x000fe80000000800 */
[----:B------:R-:W-:Y:S01]  /*15010*/  STS [R5+0xc400], R114 ;  /* 0x00c4007205007388 */ /* 0x000fe20000000800 */
[----:B-1----:R-:W-:-:S03]  /*15020*/  IMAD.IADD R2, R13, 0x1, R17 ;  /* 0x000000010d027824 */ /* 0x002fc600078e0211 */
[----:B------:R-:W-:Y:S01]  /*15030*/  STS [R7+0xc080], R26 ;  /* 0x00c0801a07007388 */ /* 0x000fe20000000800 */
[----:B--2---:R-:W-:-:S03]  /*15040*/  LEA R29, P0, R12, c[0x0][0x380], 0x1 ;  /* 0x0000e0000c1d7a11 */ /* 0x004fc600078008ff */
[----:B------:R-:W-:Y:S04]  /*15050*/  STS [R7+0xc480], R118 ;  /* 0x00c4807607007388 */ /* 0x000fe80000000800 */
[----:B------:R-:W-:Y:S01]  /*15060*/  STS [R9+0xc000], R25 ;  /* 0x00c0001909007388 */ /* 0x000fe20000000800 */
[----:B---3--:R-:W-:-:S03]  /*15070*/  LEA.HI.X R28, R12, c[0x0][0x384], R2, 0x1, P0 ;  /* 0x0000e1000c1c7a11 */ /* 0x008fc600000f0c02 */
[----:B------:R-:W-:Y:S01]  /*15080*/  STS [R9+0xc400], R122 ;  /* 0x00c4007a09007388 */ /* 0x000fe20000000800 */
[----:B----4-:R-:W-:-:S03]  /*15090*/  IMAD.SHL.U32 R4, R18, 0x2, RZ ;  /* 0x0000000212047824 */ /* 0x010fc600078e00ff */
        /* <DEDUP_REMOVED lines=8> */
[----:B------:R-:W2:Y:S04]  /*15120*/  SHFL.IDX PT, R11, R11, 0x1, 0x1c1f ;  /* 0x003c1f000b0b7f89 */ /* 0x000ea800000e0000 */
[----:B------:R-:W3:Y:S04]  /*15130*/  SHFL.IDX PT, R2, R29, RZ, 0x181f ;  /* 0x00181fff1d027589 */ /* 0x000ee800000e0000 */
[----:B------:R-:W4:Y:S04]  /*15140*/  SHFL.IDX PT, R3, R28, RZ, 0x181f ;  /* 0x00181fff1c037589 */ /* 0x000f2800000e0000 */
[----:B-1----:R-:W-:Y:S04]  /*15150*/  @!P5 ST.E [R14.64], R36 ;  /* 0x000000240e00d985 */ /* 0x002fe8000c101910 */
[----:B--2---:R1:W-:Y:S04]  /*15160*/  @!P4 ST.E [R10.64], R37 ;  /* 0x000000250a00c985 */ /* 0x0043e8000c101910 */
[----:B------:R2:W2:Y:S04]  /*15170*/  LDS.128 R44, [R4+0x1080] ;  /* 0x00108000042c7984 */ /* 0x0004a80000000c00 */
[----:B------:R2:W2:Y:S04]  /*15180*/  LDS.128 R60, [R4+0x2080] ;  /* 0x00208000043c7984 */ /* 0x0004a80000000c00 */
[----:B------:R2:W2:Y:S04]  /*15190*/  LDS.128 R72, [R4+0x3080] ;  /* 0x0030800004487984 */ /* 0x0004a80000000c00 */
[----:B------:R2:W2:Y:S04]  /*151a0*/  LDS.128 R40, [R4+0x5080] ;  /* 0x0050800004287984 */ /* 0x0004a80000000c00 */
[----:B------:R2:W2:Y:S04]  /*151b0*/  LDS.128 R56, [R4+0x6080] ;  /* 0x0060800004387984 */ /* 0x0004a80000000c00 */
[----:B------:R2:W2:Y:S01]  /*151c0*/  LDS.128 R68, [R4+0x7080] ;  /* 0x0070800004447984 */ /* 0x0004a20000000c00 */
[----:B-1----:R-:W-:-:S03]  /*151d0*/  IMAD R11, R83, 0x80, R20 ;  /* 0x00000080530b7824 */ /* 0x002fc600078e0214 */
[----:B------:R1:W1:Y:S04]  /*151e0*/  LDS.128 R36, [R4+0x9080] ;  /* 0x0090800004247984 */ /* 0x0002680000000c00 */
[----:B------:R1:W1:Y:S01]  /*151f0*/  LDS.128 R52, [R4+0xa080] ;  /* 0x00a0800004347984 */ /* 0x0002620000000c00 */
[----:B------:R-:W-:-:S03]  /*15200*/  ISETP.GE.AND P0, PT, R11, R80, PT ;  /* 0x000000500b00720c */ /* 0x000fc60003f06270 */
[----:B------:R1:W1:Y:S04]  /*15210*/  LDS.128 R64, [R4+0xb080] ;  /* 0x00b0800004407984 */ /* 0x0002680000000c00 */
[----:B------:R1:W1:Y:S04]  /*15220*/  LDS.128 R32, [R4+0xd080] ;  /* 0x00d0800004207984 */ /* 0x0002680000000c00 */
[----:B------:R1:W1:Y:S04]  /*15230*/  LDS.128 R48, [R4+0xe080] ;  /* 0x00e0800004307984 */ /* 0x0002680000000c00 */
[----:B------:R1:W1:Y:S01]  /*15240*/  LDS.128 R76, [R4+0xf080] ;  /* 0x00f08000044c7984 */ /* 0x0002620000000c00 */
[----:B------:R-:W-:Y:S05]  /*15250*/  @P0 BRA `(.L_x_1018) ;  /* 0x000001c000000947 */ /* 0x000fea0003800000 */
[----:B---34-:R-:W3:Y:S01]  /*15260*/  LDS.128 R24, [R4+0x80] ;  /* 0x0000800004187984 */ /* 0x018ee20000000c00 */
[----:B------:R-:W-:-:S02]  /*15270*/  IADD3 R7, R0, 0x40, RZ ;  /* 0x0000004000077810 */ /* 0x000fc40007ffe0ff */
[C---:B------:R-:W-:Y:S01]  /*15280*/  IADD3 R8, R0.reuse, 0x80, RZ ;  /* 0x0000008000087810 */ /* 0x040fe20007ffe0ff */
[----:B------:R-:W4:Y:S01]  /*15290*/  LDS.128 R20, [R4+0x4080] ;  /* 0x0040800004147984 */ /* 0x000f220000000c00 */
        /* <DEDUP_REMOVED lines=9> */
[----:B------:R-:W-:Y:S02]  /*15330*/  @!P2 LEA.HI R7, R5, R7, RZ, 0x3 ;  /* 0x000000070507a211 */ /* 0x000fe400078f18ff */
[----:B-12---:R-:W-:-:S04]  /*15340*/  @!P1 SHF.R.S32.HI R4, RZ, 0x1f, R8 ;  /* 0x0000001fff049819 */ /* 0x006fc80000011408 */
[----:B------:R-:W-:Y:S02]  /*15350*/  @!P1 LEA.HI R5, R4, R8, RZ, 0x3 ;  /* 0x0000000804059211 */ /* 0x000fe400078f18ff */
[----:B------:R-:W-:Y:S01]  /*15360*/  @!P0 LEA.HI R4, R6, R9, RZ, 0x3 ;  /* 0x0000000906048211 */ /* 0x000fe200078f18ff */
[--C-:B------:R-:W-:Y:S01]  /*15370*/  @!P3 IMAD.WIDE R8, R0, 0x2, R2.reuse ;  /* 0x000000020008b825 */ /* 0x100fe200078e0202 */
        /* <DEDUP_REMOVED lines=8> */
[----:B------:R1:W-:Y:S04]  /*15400*/  @!P1 ST.E.128 [R4.64], R16 ;  /* 0x0000001004009985 */ /* 0x0003e8000c101d10 */
[----:B------:R1:W-:Y:S02]  /*15410*/  @!P0 ST.E.128 [R2.64], R12 ;  /* 0x0000000c02008985 */ /* 0x0003e4000c101d10 */
.L_x_1018:
[----:B---34-:R-:W-:Y:S05]  /*15420*/  BSYNC B0 ;  /* 0x0000000000007941 */ /* 0x018fea0003800000 */
.L_x_1017:
[----:B-12---:R-:W-:Y:S01]  /*15430*/  IADD3 R4, R11, 0x20, RZ ;  /* 0x000000200b047810 */ /* 0x006fe20007ffe0ff */
        /* <DEDUP_REMOVED lines=29> */
.L_x_1020:
[----:B------:R-:W-:Y:S05]  /*15610*/  BSYNC B0 ;  /* 0x0000000000007941 */ /* 0x000fea0003800000 */
.L_x_1019:
        /* <DEDUP_REMOVED lines=30> */
.L_x_1022:
[----:B------:R-:W-:Y:S05]  /*15800*/  BSYNC B0 ;  /* 0x0000000000007941 */ /* 0x000fea0003800000 */
.L_x_1021:
        /* <DEDUP_REMOVED lines=31> */
.L_x_1016:
[----:B------:R-:W3:Y:S01]  /*15a00*/  S2R R9, SR_TID.X ;  /* 0x0000000000097919 */ /* 0x000ee20000002100 */
[----:B------:R-:W-:Y:S03]  /*15a10*/  BSSY B0, `(.L_x_1023) ;  /* 0x0000028000007945 */ /* 0x000fe60003800000 */
[----:B------:R-:W4:Y:S01]  /*15a20*/  S2R R10, SR_CTAID.Z ;  /* 0x00000000000a7919 */ /* 0x000f220000002700 */
[----:B---3--:R-:W-:Y:S02]  /*15a30*/  ISETP.GT.AND P0, PT, R9, 0x7f, PT ;  /* 0x0000007f0900780c */ /* 0x008fe40003f04270 */
[----:B----4-:R-:W-:-:S11]  /*15a40*/  SHF.R.S32.HI R11, RZ, 0x1f, R10 ;  /* 0x0000001fff0b7819 */ /* 0x010fd6000001140a */
[----:B------:R-:W-:Y:S05]  /*15a50*/  @P0 BRA `(.L_x_1024) ;  /* 0x0000023000000947 */ /* 0x000fea0003800000 */
[----:B------:R-:W3:Y:S01]  /*15a60*/  S2R R5, SR_CTAID.X ;  /* 0x0000000000057919 */ /* 0x000ee20000002500 */
[----:B-1----:R-:W-:-:S05]  /*15a70*/  MOV R2, c[0x0][0x4e8] ;  /* 0x00013a0000027a02 */ /* 0x002fca0000000f00 */
[----:B------:R-:W-:Y:S01]  /*15a80*/  IMAD R0, R2, c[0x0][0x388], RZ ;  /* 0x0000e20002007a24 */ /* 0x000fe200078e02ff */
[----:B---3--:R-:W-:-:S04]  /*15a90*/  LEA R5, R5, R9, 0x7 ;  /* 0x0000000905057211 */ /* 0x008fc800078e38ff */
[----:B------:R-:W-:-:S13]  /*15aa0*/  ISETP.GE.AND P0, PT, R5, R0, PT ;  /* 0x000000000500720c */ /* 0x000fda0003f06270 */
[----:B------:R-:W-:Y:S05]  /*15ab0*/  @P0 BRA `(.L_x_1024) ;  /* 0x000001d000000947 */ /* 0x000fea0003800000 */
[----:B------:R-:W-:Y:S01]  /*15ac0*/  ISETP.NE.AND P0, PT, R2, 0x1, PT ;  /* 0x000000010200780c */ /* 0x000fe20003f05270 */
[----:B------:R-:W-:Y:S01]  /*15ad0*/  ULDC.64 UR4, c[0x0][0x490] ;  /* 0x0001240000047ab9 */ /* 0x000fe20000000a00 */
[----:B------:R-:W-:Y:S01]  /*15ae0*/  MOV R0, R5 ;  /* 0x0000000500007202 */ /* 0x000fe20000000f00 */
[----:B------:R-:W-:Y:S01]  /*15af0*/  UIMAD UR7, UR6, UR4, URZ ;  /* 0x00000004060772a4 */ /* 0x000fe2000f8e023f */
[----:B------:R-:W-:Y:S01]  /*15b00*/  IMAD R6, R11, c[0x0][0x498], RZ ;  /* 0x000126000b067a24 */ /* 0x000fe200078e02ff */
[----:B--2---:R-:W-:Y:S02]  /*15b10*/  UIMAD.WIDE.U32 UR10, UR9, UR4, URZ ;  /* 0x00000004090a72a5 */ /* 0x004fe4000f8e003f */
[----:B------:R-:W-:Y:S01]  /*15b20*/  UIMAD UR4, UR9, UR5, UR7 ;  /* 0x00000005090472a4 */ /* 0x000fe2000f8e0207 */
[----:B------:R-:W-:-:S03]  /*15b30*/  IMAD R6, R10, c[0x0][0x49c], R6 ;  /* 0x000127000a067a24 */ /* 0x000fc600078e0206 */
[----:B------:R-:W-:Y:S01]  /*15b40*/  UIADD3 UR4, UR11, UR4, URZ ;  /* 0x000000040b047290 */ /* 0x000fe2000fffe03f */
[----:B------:R-:W-:Y:S01]  /*15b50*/  MOV R3, UR11 ;  /* 0x0000000b00037c02 */ /* 0x000fe20008000f00 */
[----:B------:R-:W-:-:S04]  /*15b60*/  @P0 IMAD.HI.U32 R2, R5, c[0x0][0x4ec], RZ ;  /* 0x00013b0005020a27 */ /* 0x000fc800078e00ff */
[----:B------:R-:W-:Y:S01]  /*15b70*/  IMAD.U32 R3, RZ, RZ, UR4 ;  /* 0x00000004ff037e24 */ /* 0x000fe2000f8e00ff */
[----:B------:R-:W-:Y:S01]  /*15b80*/  @P0 SHF.R.U32.HI R0, RZ, c[0x0][0x4f0], R2 ;  /* 0x00013c00ff000a19 */ /* 0x000fe20000011602 */
[----:B------:R-:W-:-:S03]  /*15b90*/  IMAD.U32 R2, RZ, RZ, UR10 ;  /* 0x0000000aff027e24 */ /* 0x000fc6000f8e00ff */
[----:B------:R-:W-:Y:S01]  /*15ba0*/  IADD3 R4, -R0, RZ, RZ ;  /* 0x000000ff00047210 */ /* 0x000fe20007ffe1ff */
[----:B------:R-:W-:Y:S01]  /*15bb0*/  IMAD.WIDE.U32 R2, R10, c[0x0][0x498], R2 ;  /* 0x000126000a027a25 */ /* 0x000fe200078e0002 */
[----:B------:R-:W-:-:S03]  /*15bc0*/  SHF.R.S32.HI R7, RZ, 0x1f, R0 ;  /* 0x0000001fff077819 */ /* 0x000fc60000011400 */
[----:B------:R-:W-:Y:S01]  /*15bd0*/  IMAD R4, R4, c[0x0][0x4e8], R5 ;  /* 0x00013a0004047a24 */ /* 0x000fe200078e0205 */
[----:B------:R-:W-:-:S04]  /*15be0*/  IADD3 R2, P0, R0, R2, RZ ;  /* 0x0000000200027210 */ /* 0x000fc80007f1e0ff */
[----:B------:R-:W-:Y:S02]  /*15bf0*/  SHF.R.S32.HI R5, RZ, 0x1f, R4 ;  /* 0x0000001fff057819 */ /* 0x000fe40000011404 */
[----:B------:R-:W-:-:S03]  /*15c00*/  IADD3.X R3, R7, R3, R6, P0, !PT ;  /* 0x0000000307037210 */ /* 0x000fc600007fe406 */
        /* <DEDUP_REMOVED lines=8> */
.L_x_1024:
[----:B------:R-:W-:Y:S05]  /*15c90*/  BSYNC B0 ;  /* 0x0000000000007941 */ /* 0x000fea0003800000 */
.L_x_1023:
[----:B------:R-:W3:Y:S01]  /*15ca0*/  S2R R14, SR_CTAID.X ;  /* 0x00000000000e7919 */ /* 0x000ee20000002500 */
[----:B-1----:R-:W-:Y:S01]  /*15cb0*/  SHF.R.S32.HI R0, RZ, 0x1f, R9 ;  /* 0x0000001fff007819 */ /* 0x002fe20000011409 */
[----:B------:R-:W-:Y:S01]  /*15cc0*/  IMAD.MOV.U32 R17, RZ, RZ, c[0x0][0x4e8] ;  /* 0x00013a00ff117624 */ /* 0x000fe200078e00ff */
[----:B------:R-:W-:Y:S01]  /*15cd0*/  ULDC.64 UR4, c[0x0][0x3e8] ;  /* 0x0000fa0000047ab9 */ /* 0x000fe20000000a00 */
[----:B------:R-:W-:Y:S01]  /*15ce0*/  IMAD R7, R11, c[0x0][0x3f0], RZ ;  /* 0x0000fc000b077a24 */ /* 0x000fe200078e02ff */
[----:B------:R-:W-:Y:S01]  /*15cf0*/  LEA.HI R0, R0, R9, RZ, 0x3 ;  /* 0x0000000900007211 */ /* 0x000fe200078f18ff */
[----:B------:R-:W-:Y:S01]  /*15d00*/  UIMAD UR6, UR6, UR4, URZ ;  /* 0x00000004060672a4 */ /* 0x000fe2000f8e023f */
[----:B------:R-:W-:Y:S01]  /*15d10*/  ISETP.NE.AND P0, PT, R17, 0x1, PT ;  /* 0x000000011100780c */ /* 0x000fe20003f05270 */
[----:B--2---:R-:W-:Y:S01]  /*15d20*/  UIMAD.WIDE.U32 UR10, UR9, UR4, URZ ;  /* 0x00000004090a72a5 */ /* 0x004fe2000f8e003f */
        /* <DEDUP_REMOVED lines=10> */
[----:B------:R-:W-:-:S02]  /*15dd0*/  LEA R0, R9, R8, 0x5 ;  /* 0x0000000809007211 */ /* 0x000fc400078e28ff */
[----:B------:R-:W-:-:S03]  /*15de0*/  MOV R3, UR4 ;  /* 0x0000000400037c02 */ /* 0x000fc60008000f00 */
[C---:B---3--:R-:W-:Y:S01]  /*15df0*/  IMAD R4, R14.reuse, 0x80, R0 ;  /* 0x000000800e047824 */ /* 0x048fe200078e0200 */
        /* <DEDUP_REMOVED lines=10> */
[----:B------:R-:W-:Y:S02]  /*15ea0*/  IMAD R5, R5, c[0x0][0x4e8], R4 ;  /* 0x00013a0005057a24 */ /* 0x000fe400078e0204 */
[----:B------:R-:W-:-:S03]  /*15eb0*/  IMAD R0, R0, c[0x0][0x3e4], R6 ;  /* 0x0000f90000007a24 */ /* 0x000fc600078e0206 */
[----:B------:R-:W-:Y:S02]  /*15ec0*/  SHF.R.S32.HI R4, RZ, 0x1f, R5 ;  /* 0x0000001fff047819 */ /* 0x000fe40000011405 */
[----:B------:R-:W-:-:S03]  /*15ed0*/  IADD3 R3, R3, R0, RZ ;  /* 0x0000000003037210 */ /* 0x000fc60007ffe0ff */
[----:B------:R-:W-:Y:S02]  /*15ee0*/  IMAD R0, R4, c[0x0][0x3d8], RZ ;  /* 0x0000f60004007a24 */ /* 0x000fe400078e02ff */
[----:B------:R-:W-:-:S04]  /*15ef0*/  IMAD.WIDE.U32 R2, R5, c[0x0][0x3d8], R2 ;  /* 0x0000f60005027a25 */ /* 0x000fc800078e0002 */
[----:B------:R-:W-:Y:S01]  /*15f00*/  IMAD R0, R5, c[0x0][0x3dc], R0 ;  /* 0x0000f70005007a24 */ /* 0x000fe200078e0200 */
[----:B------:R-:W-:-:S03]  /*15f10*/  LEA R16, P0, R2, c[0x0][0x380], 0x1 ;  /* 0x0000e00002107a11 */ /* 0x000fc600078008ff */
[----:B------:R-:W-:-:S05]  /*15f20*/  IMAD.IADD R0, R3, 0x1, R0 ;  /* 0x0000000103007824 */ /* 0x000fca00078e0200 */
[----:B------:R-:W-:Y:S01]  /*15f30*/  LEA.HI.X R15, R2, c[0x0][0x384], R0, 0x1, P0 ;  /* 0x0000e100020f7a11 */ /* 0x000fe200000f0c00 */
[----:B------:R-:W-:Y:S01]  /*15f40*/  IMAD.SHL.U32 R0, R9, 0x8, RZ ;  /* 0x0000000809007824 */ /* 0x000fe200078e00ff */
[----:B------:R-:W-:Y:S01]  /*15f50*/  ISETP.GE.AND P0, PT, R14, R17, PT ;  /* 0x000000110e00720c */ /* 0x000fe20003f06270 */
[----:B------:R1:W2:Y:S03]  /*15f60*/  SHFL.IDX PT, R2, R16, RZ, 0x181f ;  /* 0x00181fff10027589 */ /* 0x0002a600000e0000 */
[C---:B------:R-:W-:Y:S01]  /*15f70*/  IADD3 R11, R0.reuse, 0x40, RZ ;  /* 0x00000040000b7810 */ /* 0x040fe20007ffe0ff */
[----:B------:R1:W3:Y:S01]  /*15f80*/  SHFL.IDX PT, R3, R15, RZ, 0x181f ;  /* 0x00181fff0f037589 */ /* 0x0002e200000e0000 */
[C---:B------:R-:W-:Y:S02]  /*15f90*/  IADD3 R12, R0.reuse, 0x80, RZ ;  /* 0x00000080000c7810 */ /* 0x040fe40007ffe0ff */
[----:B------:R-:W-:-:S05]  /*15fa0*/  IADD3 R13, R0, 0xc0, RZ ;  /* 0x000000c0000d7810 */ /* 0x000fca0007ffe0ff */
        /* <DEDUP_REMOVED lines=22> */
.L_x_1026:
[----:B------:R-:W-:Y:S05]  /*16110*/  BSYNC B0 ;  /* 0x0000000000007941 */ /* 0x000fea0003800000 */
.L_x_1025:
        /* <DEDUP_REMOVED lines=27> */
.L_x_1028:
[----:B------:R-:W-:Y:S05]  /*162d0*/  BSYNC B0 ;  /* 0x0000000000007941 */ /* 0x000fea0003800000 */
.L_x_1027:
        /* <DEDUP_REMOVED lines=27> */
.L_x_1030:
[----:B------:R-:W-:Y:S05]  /*16490*/  BSYNC B0 ;  /* 0x0000000000007941 */ /* 0x000fea0003800000 */
.L_x_1029:
        /* <DEDUP_REMOVED lines=28> */
.L_x_1031:
        /* <DEDUP_REMOVED lines=10> */
.L_x_3549:


//--------------------- .text._ZN7cutlass13device_kernelIN5flash19enable_sm80_to_sm89INS1_16FlashAttnFwdSm80INS1_25CollectiveMainloopFwdSm80ILi8ELi1ELb0EN4cute5tupleIJNS5_1CILi128EEENS7_ILi64EEENS7_ILi256EEEEEELi256ENS_6half_tEfNS_4arch4Sm80ELb0ELb1ELb1ELb1ELb1ELb0ELb1ELb0EEENS1_21CollectiveEpilogueFwdINS6_IJS8_SA_S9_EEENS6_IJNS7_ILi1EEESI_SI_EEESC_SE_Li256ELb1ELb1ELb0ELb0EEENS1_19SingleTileSchedulerILb1ELb0ELb1ELi128EEEEEEEEEvNT_6ParamsE --------------------------
	.section	.text._ZN7cutlass13device_kernelIN5flash19enable_sm80_to_sm89INS1_16FlashAttnFwdSm80INS1_25CollectiveMainloopFwdSm80ILi8ELi1ELb0EN4cute5tupleIJNS5_1CILi128EEENS7_ILi64EEENS7_ILi256EEEEEELi256ENS_6half_tEfNS_4arch4Sm80ELb0ELb1ELb1ELb1ELb1ELb0ELb1ELb0EEENS1_21CollectiveEpilogueFwdINS6_IJS8_SA_S9_EEENS6_IJNS7_ILi1EEESI_SI_EEESC_SE_Li256ELb1ELb1ELb0ELb0EEENS1_19SingleTileSchedulerILb1ELb0ELb1ELi128EEEEEEEEEvNT_6ParamsE,"ax",@progbits
	.sectioninfo	@"SHI_REGISTERS=255"
	.align	128
.text._ZN7cutlass13device_kernelIN5flash19enable_sm80_to_sm89INS1_16FlashAttnFwdSm80INS1_25CollectiveMainloopFwdSm80ILi8ELi1ELb0EN4cute5tupleIJNS5_1CILi128EEENS7_ILi64EEENS7_ILi256EEEEEELi256ENS_6half_tEfNS_4arch4Sm80ELb0ELb1ELb1ELb1ELb1ELb0ELb1ELb0EEENS1_21CollectiveEpilogueFwdINS6_IJS8_SA_S9_EEENS6_IJNS7_ILi1EEESI_SI_EEESC_SE_Li256ELb1ELb1ELb0ELb0EEENS1_19SingleTileSchedulerILb1ELb0ELb1ELi128EEEEEEEEEvNT_6ParamsE:
        .type           _ZN7cutlass13device_kernelIN5flash19enable_sm80_to_sm89INS1_16FlashAttnFwdSm80INS1_25CollectiveMainloopFwdSm80ILi8ELi1ELb0EN4cute5tupleIJNS5_1CILi128EEENS7_ILi64EEENS7_ILi256EEEEEELi256ENS_6half_tEfNS_4arch4Sm80ELb0ELb1ELb1ELb1ELb1ELb0ELb1ELb0EEENS1_21CollectiveEpilogueFwdINS6_IJS8_SA_S9_EEENS6_IJNS7_ILi1EEESI_SI_EEESC_SE_Li256ELb1ELb1ELb0ELb0EEENS1_19SingleTileSchedulerILb1ELb0ELb1ELi128EEEEEEEEEvNT_6ParamsE,@function
        .size           _ZN7cutlass13device_kernelIN5flash19enable_sm80_to_sm89INS1_16FlashAttnFwdSm80INS1_25CollectiveMainloopFwdSm80ILi8ELi1ELb0EN4cute5tupleIJNS5_1CILi128EEENS7_ILi64EEENS7_ILi256EEEEEELi256ENS_6half_tEfNS_4arch4Sm80ELb0ELb1ELb1ELb1ELb1ELb0ELb1ELb0EEENS1_21CollectiveEpilogueFwdINS6_IJS8_SA_S9_EEENS6_IJNS7_ILi1EEESI_SI_EEESC_SE_Li256ELb1ELb1ELb0ELb0EEENS1_19SingleTileSchedulerILb1ELb0ELb1ELi128EEEEEEEEEvNT_6ParamsE,(.L_x_3550 - _ZN7cutlass13device_kernelIN5flash19enable_sm80_to_sm89INS1_16FlashAttnFwdSm80INS1_25CollectiveMainloopFwdSm80ILi8ELi1ELb0EN4cute5tupleIJNS5_1CILi128EEENS7_ILi64EEENS7_ILi256EEEEEELi256ENS_6half_tEfNS_4arch4Sm80ELb0ELb1ELb1ELb1ELb1ELb0ELb1ELb0EEENS1_21CollectiveEpilogueFwdINS6_IJS8_SA_S9_EEENS6_IJNS7_ILi1EEESI_SI_EEESC_SE_Li256ELb1ELb1ELb0ELb0EEENS1_19SingleTileSchedulerILb1ELb0ELb1ELi128EEEEEEEEEvNT_6ParamsE)
        .other          _ZN7cutlass13device_kernelIN5flash19enable_sm80_to_sm89INS1_16FlashAttnFwdSm80INS1_25CollectiveMainloopFwdSm80ILi8ELi1ELb0EN4cute5tupleIJNS5_1CILi128EEENS7_ILi64EEENS7_ILi256EEEEEELi256ENS_6half_tEfNS_4arch4Sm80ELb0ELb1ELb1ELb1ELb1ELb0ELb1ELb0EEENS1_21CollectiveEpilogueFwdINS6_IJS8_SA_S9_EEENS6_IJNS7_ILi1EEESI_SI_EEESC_SE_Li256ELb1ELb1ELb0ELb0EEENS1_19SingleTileSchedulerILb1ELb0ELb1ELi128EEEEEEEEEvNT_6ParamsE,@"STO_CUDA_ENTRY STV_DEFAULT"
_ZN7cutlass13device_kernelIN5flash19enable_sm80_to_sm89INS1_16FlashAttnFwdSm80INS1_25CollectiveMainloopFwdSm80ILi8ELi1ELb0EN4cute5tupleIJNS5_1CILi128EEENS7_ILi64EEENS7_ILi256EEEEEELi256ENS_6half_tEfNS_4arch4Sm80ELb0ELb1ELb1ELb1ELb1ELb0ELb1ELb0EEENS1_21CollectiveEpilogueFwdINS6_IJS8_SA_S9_EEENS6_IJNS7_ILi1EEESI_SI_EEESC_SE_Li256ELb1ELb1ELb0ELb0EEENS1_19SingleTileSchedulerILb1ELb0ELb1ELi128EEEEEEEEEvNT_6ParamsE:
        /* <DEDUP_REMOVED lines=21> */
.L_x_1033:
        /* <DEDUP_REMOVED lines=13> */
.L_x_1035:
[----:B------:R-:W-:Y:S02]  /*0220*/  ULDC UR5, c[0x0][0x54c] ;  /* 0x0001530000057ab9 */ /* 0x000fe40000000800 */
.L_x_1034:
[----:B------:R-:W-:Y:S02]  /*0230*/  ULDC UR4, c[0x0][0x548] ;  /* 0x0001520000047ab9 */ /* 0x000fe40000000800 */
[----:B------:R-:W-:-:S02]  /*0240*/  USHF.L.U32 UR26, UR27, 0x7, URZ ;  /* 0x000000071b1a7899 */ /* 0x000fc4000800063f */
[----:B------:R-:W-:-:S04]  /*0250*/  UIMAD UR4, UR5, UR4, URZ ;  /* 0x00000004050472a4 */ /* 0x000fc8000f8e023f */
[----:B------:R-:W-:-:S04]  /*0260*/  UISETP.GE.AND UP0, UPT, UR26, UR4, UPT ;  /* 0x000000041a00728c */ /* 0x000fc8000bf06270 */
[----:B------:R-:W-:Y:S01]  /*0270*/  USEL UR13, UR13, 0xffffffff, !UP0 ;  /* 0xffffffff0d0d7887 */ /* 0x000fe2000c000000 */
[----:B------:R-:W-:Y:S05]  /*0280*/  BRA `(.L_x_1036) ;  /* 0x000001b000007947 */ /* 0x000fea0003800000 */
.L_x_1032:
        /* <DEDUP_REMOVED lines=8> */
.L_x_1037:
        /* <DEDUP_REMOVED lines=13> */
.L_x_1039:
[----:B------:R-:W-:Y:S02]  /*03e0*/  ULDC UR5, c[0x0][0x54c] ;  /* 0x0001530000057ab9 */ /* 0x000fe40000000800 */
.L_x_1038:
[----:B------:R-:W-:Y:S02]  /*03f0*/  ULDC UR4, c[0x0][0x548] ;  /* 0x0001520000047ab9 */ /* 0x000fe40000000800 */
[----:B------:R-:W-:-:S02]  /*0400*/  USHF.L.U32 UR26, UR27, 0x7, URZ ;  /* 0x000000071b1a7899 */ /* 0x000fc4000800063f */
[----:B------:R-:W-:-:S04]  /*0410*/  UIMAD UR4, UR5, UR4, URZ ;  /* 0x00000004050472a4 */ /* 0x000fc8000f8e023f */
[----:B------:R-:W-:-:S04]  /*0420*/  UISETP.GE.AND UP0, UPT, UR26, UR4, UPT ;  /* 0x000000041a00728c */ /* 0x000fc8000bf06270 */
[----:B------:R-:W-:-:S06]  /*0430*/  USEL UR13, UR13, 0xffffffff, !UP0 ;  /* 0xffffffff0d0d7887 */ /* 0x000fcc000c000000 */
.L_x_1036:
        /* <DEDUP_REMOVED lines=42> */
[----:B------:R-:W2:Y:S04]  /*06e0*/  LDG.E R2, [R6.64] ;  /* 0x0000001206027981 */ /* 0x000ea8000c1e1900 */
[----:B------:R-:W4:Y:S01]  /*06f0*/  LDG.E R0, [R6.64+0x4] ;  /* 0x0000041206007981 */ /* 0x000f22000c1e1900 */
[----:B--23--:R-:W1:Y:S08]  /*0700*/  R2UR UR12, R2 ;  /* 0x00000000020c73c2 */ /* 0x00ce7000000e0000 */
[----:B----4-:R-:W1:Y:S02]  /*0710*/  R2UR UR4, R0 ;  /* 0x00000000000473c2 */ /* 0x010e6400000e0000 */
[----:B-1----:R-:W-:-:S06]  /*0720*/  UIADD3 UR12, -UR12, UR4, URZ ;  /* 0x000000040c0c7290 */ /* 0x002fcc000fffe13f */
.L_x_1040:
        /* <DEDUP_REMOVED lines=10> */
.L_x_1041:
        /* <DEDUP_REMOVED lines=12> */
.L_x_1042:
[----:B------:R-:W-:Y:S02]  /*0890*/  ULDC UR4, c[0x0][0x2c4] ;  /* 0x0000b10000047ab9 */ /* 0x000fe40000000800 */
[----:B------:R-:W-:-:S02]  /*08a0*/  UISETP.NE.AND UP2, UPT, UR4, 0x1, UPT ;  /* 0x000000010400788c */ /* 0x000fc4000bf45270 */
[----:B------:R-:W-:Y:S02]  /*08b0*/  ULDC.64 UR6, c[0x0][0x2c8] ;  /* 0x0000b20000067ab9 */ /* 0x000fe40000000a00 */
[----:B------:R-:W-:Y:S02]  /*08c0*/  ULDC.64 UR4, c[0x0][0x328] ;  /* 0x0000ca0000047ab9 */ /* 0x000fe40000000a00 */
[----:B------:R-:W-:Y:S02]  /*08d0*/  UISETP.GE.AND UP1, UPT, UR5, 0x1, UPT ;  /* 0x000000010500788c */ /* 0x000fe4000bf26270 */
[----:B------:R-:W-:Y:S02]  /*08e0*/  UIADD3 UR8, -UR11, UR8, URZ ;  /* 0x000000080b087290 */ /* 0x000fe4000fffe13f */
[----:B------:R-:W-:Y:S02]  /*08f0*/  UIADD3 UR15, UR26, 0x7f, URZ ;  /* 0x0000007f1a0f7890 */ /* 0x000fe4000fffe03f */
[----:B------:R-:W-:Y:S01]  /*0900*/  @UP2 UIADD3 UR16, UR26, 0x7f, URZ ;  /* 0x0000007f1a102890 */ /* 0x000fe2000fffe03f */
[----:B------:R-:W-:-:S03]  /*0910*/  PLOP3.LUT P0, PT, PT, PT, UP1, 0x40, 0x0 ;  /* 0x000000000000781c */ /* 0x000fc60003f0e818 */
[----:B------:R-:W-:Y:S02]  /*0920*/  UIMAD.WIDE.U32 UR16, UR16, UR6, URZ ;  /* 0x00000006101072a5 */ /* 0x000fe4000f8e003f */
[----:B---3--:R-:W-:Y:S02]  /*0930*/  UIADD3 UR6, UR8, 0x1, -UR12 ;  /* 0x0000000108067890 */ /* 0x008fe4000fffe80c */
[----:B------:R-:W-:-:S04]  /*0940*/  @UP2 USHF.R.U32.HI UR15, URZ, UR7, UR17 ;  /* 0x000000073f0f2299 */ /* 0x000fc80008011611 */
[----:B------:R-:W-:-:S04]  /*0950*/  UIADD3 UR6, UR6, UR15, URZ ;  /* 0x0000000f06067290 */ /* 0x000fc8000fffe03f */
[----:B------:R-:W-:Y:S01]  /*0960*/  UIADD3 UR4, UR6, UR4, URZ ;  /* 0x0000000406047290 */ /* 0x000fe2000fffe03f */
        /* <DEDUP_REMOVED lines=11> */
.L_x_1044:
[----:B------:R-:W-:Y:S02]  /*0a20*/  UISETP.NE.AND UP0, UPT, UR5, 0x1, UPT ;  /* 0x000000010500788c */ /* 0x000fe4000bf05270 */
[----:B------:R-:W-:Y:S02]  /*0a30*/  ULDC.64 UR6, c[0x0][0x330] ;  /* 0x0000cc0000067ab9 */ /* 0x000fe40000000a00 */
[----:B------:R-:W-:-:S07]  /*0a40*/  UIMAD.WIDE.U32 UR16, UR15, UR6, URZ ;  /* 0x000000060f1072a5 */ /* 0x000fce000f8e003f */
[----:B------:R-:W-:Y:S02]  /*0a50*/  @UP0 USHF.R.U32.HI UR15, URZ, UR7, UR17 ;  /* 0x000000073f0f0299 */ /* 0x000fe40008011611 */
.L_x_1045:
[----:B------:R-:W-:Y:S02]  /*0a60*/  ULDC UR6, c[0x0][0x32c] ;  /* 0x0000cb0000067ab9 */ /* 0x000fe40000000800 */
[----:B------:R-:W-:-:S04]  /*0a70*/  UIMAD UR6, UR15, UR5, UR6 ;  /* 0x000000050f0672a4 */ /* 0x000fc8000f8e0206 */
[----:B------:R-:W-:-:S04]  /*0a80*/  UISETP.LT.AND UP0, UPT, UR4, UR6, UPT ;  /* 0x000000060400728c */ /* 0x000fc8000bf01270 */
[----:B------:R-:W-:Y:S02]  /*0a90*/  USEL UR4, UR4, UR6, UP0 ;  /* 0x0000000604047287 */ /* 0x000fe40008000000 */
.L_x_1043:
[----:B------:R-:W-:Y:S01]  /*0aa0*/  UIADD3 UR17, UR8, 0x3f, URZ ;  /* 0x0000003f08117890 */ /* 0x000fe2000fffe03f */
[----:B------:R-:W-:Y:S01]  /*0ab0*/  PLOP3.LUT P0, PT, PT, PT, UP1, 0x40, 0x0 ;  /* 0x000000000000781c */ /* 0x000fe20003f0e818 */
[----:B------:R-:W-:Y:S02]  /*0ac0*/  UIADD3 UR15, UR4, 0x3f, URZ ;  /* 0x0000003f040f7890 */ /* 0x000fe4000fffe03f */
[----:B------:R-:W-:Y:S02]  /*0ad0*/  ULDC.64 UR6, c[0x0][0x2c8] ;  /* 0x0000b20000067ab9 */ /* 0x000fe40000000a00 */
[----:B------:R-:W-:Y:S02]  /*0ae0*/  UIMAD.WIDE.U32 UR22, UR26, UR6, URZ ;  /* 0x000000061a1672a5 */ /* 0x000fe4000f8e003f */
[----:B------:R-:W-:Y:S02]  /*0af0*/  USHF.R.S32.HI UR16, URZ, 0x1f, UR17 ;  /* 0x0000001f3f107899 */ /* 0x000fe40008011411 */
[----:B------:R-:W-:-:S02]  /*0b00*/  USHF.R.S32.HI UR6, URZ, 0x1f, UR15 ;  /* 0x0000001f3f067899 */ /* 0x000fc4000801140f */
[----:B------:R-:W-:Y:S02]  /*0b10*/  ULEA.HI UR16, UR16, UR17, URZ, 0x6 ;  /* 0x0000001110107291 */ /* 0x000fe4000f8f303f */
[----:B------:R-:W-:Y:S02]  /*0b20*/  ULEA.HI UR6, UR6, UR15, URZ, 0x6 ;  /* 0x0000000f06067291 */ /* 0x000fe4000f8f303f */
[----:B------:R-:W-:Y:S02]  /*0b30*/  UMOV UR4, UR26 ;  /* 0x0000001a00047c82 */ /* 0x000fe40008000000 */
[----:B------:R-:W-:Y:S02]  /*0b40*/  @UP2 USHF.R.U32.HI UR4, URZ, UR7, UR23 ;  /* 0x000000073f042299 */ /* 0x000fe40008011617 */
[----:B------:R-:W-:Y:S02]  /*0b50*/  USHF.R.S32.HI UR16, URZ, 0x6, UR16 ;  /* 0x000000063f107899 */ /* 0x000fe40008011410 */
[----:B------:R-:W-:-:S02]  /*0b60*/  USHF.R.S32.HI UR22, URZ, 0x6, UR6 ;  /* 0x000000063f167899 */ /* 0x000fc40008011406 */
[----:B------:R-:W-:Y:S02]  /*0b70*/  UIADD3 UR23, UR8, -UR12, URZ ;  /* 0x8000000c08177290 */ /* 0x000fe4000fffe03f */
[----:B------:R-:W-:Y:S02]  /*0b80*/  UISETP.LT.AND UP0, UPT, UR16, UR22, UPT ;  /* 0x000000161000728c */ /* 0x000fe4000bf01270 */
[----:B------:R-:W-:Y:S02]  /*0b90*/  UIADD3 UR7, UR23, UR4, URZ ;  /* 0x0000000417077290 */ /* 0x000fe4000fffe03f */
[----:B------:R-:W-:Y:S02]  /*0ba0*/  ULDC UR6, c[0x0][0x324] ;  /* 0x0000c90000067ab9 */ /* 0x000fe40000000800 */
[----:B------:R-:W-:Y:S02]  /*0bb0*/  USEL UR22, UR16, UR22, UP0 ;  /* 0x0000001610167287 */ /* 0x000fe40008000000 */
[----:B------:R-:W-:Y:S01]  /*0bc0*/  UIADD3 UR6, UR7, -UR6, URZ ;  /* 0x8000000607067290 */ /* 0x000fe2000fffe03f */
        /* <DEDUP_REMOVED lines=12> */
.L_x_1047:
[----:B------:R-:W-:-:S03]  /*0c90*/  UISETP.NE.AND UP0, UPT, UR5, 0x1, UPT ;  /* 0x000000010500788c */ /* 0x000fc6000bf05270 */
[----:B------:R-:W-:Y:S02]  /*0ca0*/  ULDC.64 UR4, c[0x0][0x330] ;  /* 0x0000cc0000047ab9 */ /* 0x000fe40000000a00 */
[----:B------:R-:W-:-:S07]  /*0cb0*/  UIMAD.WIDE.U32 UR16, UR7, UR4, URZ ;  /* 0x00000004071072a5 */ /* 0x000fce000f8e003f */
[----:B------:R-:W-:Y:S02]  /*0cc0*/  @UP0 UMOV UR15, UR17 ;  /* 0x00000011000f0c82 */ /* 0x000fe40008000000 */
[----:B------:R-:W-:Y:S02]  /*0cd0*/  @UP0 USHF.R.U32.HI UR7, URZ, UR5, UR15 ;  /* 0x000000053f070299 */ /* 0x000fe4000801160f */
.L_x_1048:
[----:B------:R-:W-:Y:S02]  /*0ce0*/  ULDC UR4, c[0x0][0x32c] ;  /* 0x0000cb0000047ab9 */ /* 0x000fe40000000800 */
[----:B------:R-:W-:-:S04]  /*0cf0*/  UIMAD UR4, UR7, UR4, URZ ;  /* 0x00000004070472a4 */ /* 0x000fc8000f8e023f */
[----:B------:R-:W-:-:S04]  /*0d00*/  UISETP.LT.AND UP0, UPT, UR6, UR4, UPT ;  /* 0x000000040600728c */ /* 0x000fc8000bf01270 */
[----:B------:R-:W-:-:S04]  /*0d10*/  USEL UR6, UR6, UR4, !UP0 ;  /* 0x0000000406067287 */ /* 0x000fc8000c000000 */
.L_x_1046:
[----:B------:R-:W-:Y:S01]  /*0d20*/  USHF.R.S32.HI UR4, URZ, 0x1f, UR6 ;  /* 0x0000001f3f047899 */ /* 0x000fe20008011406 */
[----:B------:R-:W-:Y:S01]  /*0d30*/  PLOP3.LUT P2, PT, PT, PT, PT, 0x80, 0x0 ;  /* 0x000000000000781c */ /* 0x000fe20003f4f070 */
[----:B------:R-:W-:Y:S01]  /*0d40*/  CS2R R10, SRZ ;  /* 0x00000000000a7805 */ /* 0x000fe2000001ff00 */
[----:B------:R-:W-:Y:S01]  /*0d50*/  IMAD.MOV.U32 R130, RZ, RZ, RZ ;  /* 0x000000ffff827224 */ /* 0x000fe200078e00ff */
[----:B------:R-:W-:Y:S01]  /*0d60*/  ULEA.HI UR4, UR4, UR6, URZ, 0x6 ;  /* 0x0000000604047291 */ /* 0x000fe2000f8f303f */
[----:B------:R-:W-:Y:S01]  /*0d70*/  CS2R R128, SRZ ;  /* 0x0000000000807805 */ /* 0x000fe2000001ff00 */
[----:B------:R-:W-:Y:S01]  /*0d80*/  CS2R R14, SRZ ;  /* 0x00000000000e7805 */ /* 0x000fe2000001ff00 */
[----:B------:R-:W-:Y:S01]  /*0d90*/  IMAD.MOV.U32 R126, RZ, RZ, RZ ;  /* 0x000000ffff7e7224 */ /* 0x000fe200078e00ff */
[----:B------:R-:W-:Y:S01]  /*0da0*/  USHF.R.S32.HI UR7, URZ, 0x6, UR4 ;  /* 0x000000063f077899 */ /* 0x000fe20008011404 */
[----:B------:R-:W-:Y:S01]  /*0db0*/  CS2R R124, SRZ ;  /* 0x00000000007c7805 */ /* 0x000fe2000001ff00 */
[----:B------:R-:W-:Y:S01]  /*0dc0*/  MOV R122, RZ ;  /* 0x000000ff007a7202 */ /* 0x000fe20000000f00 */
[----:B------:R-:W-:Y:S01]  /*0dd0*/  CS2R R120, SRZ ;  /* 0x0000000000787805 */ /* 0x000fe2000001ff00 */
[----:B------:R-:W-:Y:S01]  /*0de0*/  UISETP.LT.AND UP0, UPT, URZ, UR7, UPT ;  /* 0x000000073f00728c */ /* 0x000fe2000bf01270 */
[----:B------:R-:W-:Y:S01]  /*0df0*/  CS2R R12, SRZ ;  /* 0x00000000000c7805 */ /* 0x000fe2000001ff00 */
[----:B------:R-:W-:Y:S01]  /*0e00*/  IMAD.MOV.U32 R118, RZ, RZ, RZ ;  /* 0x000000ffff767224 */ /* 0x000fe200078e00ff */
[----:B------:R-:W-:Y:S01]  /*0e10*/  CS2R R116, SRZ ;  /* 0x0000000000747805 */ /* 0x000fe2000001ff00 */
[----:B------:R-:W-:Y:S01]  /*0e20*/  USEL UR7, URZ, UR7, !UP0 ;  /* 0x000000073f077287 */ /* 0x000fe2000c000000 */
[----:B------:R-:W-:Y:S01]  /*0e30*/  CS2R R16, SRZ ;  /* 0x0000000000107805 */ /* 0x000fe2000001ff00 */
[----:B------:R-:W-:Y:S01]  /*0e40*/  MOV R114, RZ ;  /* 0x000000ff00727202 */ /* 0x000fe20000000f00 */
[----:B------:R-:W-:Y:S01]  /*0e50*/  CS2R R112, SRZ ;  /* 0x0000000000707805 */ /* 0x000fe2000001ff00 */
[----:B------:R-:W-:Y:S01]  /*0e60*/  UISETP.GT.AND UP0, UPT, UR22, UR7, UPT ;  /* 0x000000071600728c */ /* 0x000fe2000bf04270 */
[----:B------:R-:W-:Y:S01]  /*0e70*/  CS2R R18, SRZ ;  /* 0x0000000000127805 */ /* 0x000fe2000001ff00 */
[----:B------:R-:W-:Y:S01]  /*0e80*/  IMAD.MOV.U32 R110, RZ, RZ, RZ ;  /* 0x000000ffff6e7224 */ /* 0x000fe200078e00ff */
[----:B------:R-:W-:Y:S01]  /*0e90*/  CS2R R108, SRZ ;  /* 0x00000000006c7805 */ /* 0x000fe2000001ff00 */
[----:B------:R-:W-:Y:S01]  /*0ea0*/  CS2R R106, SRZ ;  /* 0x00000000006a7805 */ /* 0x000fe2000001ff00 */
[----:B------:R-:W-:Y:S01]  /*0eb0*/  CS2R R20, SRZ ;  /* 0x0000000000147805 */ /* 0x000fe2000001ff00 */
[----:B------:R-:W-:Y:S01]  /*0ec0*/  PLOP3.LUT P0, PT, PT, PT, UP0, 0x80, 0x0 ;  /* 0x000000000000781c */ /* 0x000fe20003f0f008 */
[----:B------:R-:W-:Y:S01]  /*0ed0*/  CS2R R102, SRZ ;  /* 0x0000000000667805 */ /* 0x000fe2000001ff00 */
[----:B------:R-:W-:Y:S01]  /*0ee0*/  MOV R104, RZ ;  /* 0x000000ff00687202 */ /* 0x000fe20000000f00 */
[----:B------:R-:W-:Y:S01]  /*0ef0*/  IMAD.MOV.U32 R23, RZ, RZ, RZ ;  /* 0x000000ffff177224 */ /* 0x000fe200078e00ff */
        /* <DEDUP_REMOVED lines=67> */
[----:B------:R-:W-:Y:S01]  /*1330*/  UIMAD UR6, UR6, UR4, URZ ;  /* 0x00000004060672a4 */ /* 0x000fe2000f8e023f */
[----:B------:R-:W-:Y:S01]  /*1340*/  PLOP3.LUT P1, PT, PT, PT, UP2, 0x80, 0x0 ;  /* 0x000000000000781c */ /* 0x000fe20003f2f028 */
[----:B------:R-:W-:Y:S01]  /*1350*/  UIMAD.WIDE.U32 UR14, UR9, UR4, URZ ;  /* 0x00000004090e72a5 */ /* 0x000fe2000f8e003f */
[----:B------:R-:W-:Y:S01]  /*1360*/  PLOP3.LUT P0, PT, PT, PT, UP2, 0x80, 0x0 ;  /* 0x000000000000781c */ /* 0x000fe20003f0f028 */
[----:B------:R-:W-:Y:S01]  /*1370*/  UIMAD UR6, UR9, UR5, UR6 ;  /* 0x00000005090672a4 */ /* 0x000fe2000f8e0206 */
[----:B------:R-:W-:Y:S01]  /*1380*/  LEA.HI R19, R117, R119, RZ, 0x4 ;  /* 0x0000007775137211 */ /* 0x000fe200078f20ff */
[----:B------:R-:W-:Y:S01]  /*1390*/  USHF.R.S32.HI UR9, URZ, 0x1f, UR13 ;  /* 0x0000001f3f097899 */ /* 0x000fe2000801140d */
[----:B------:R-:W-:Y:S01]  /*13a0*/  BSSY B0, `(.L_x_1050) ;  /* 0x000005f000007945 */ /* 0x000fe20003800000 */
[----:B------:R-:W-:-:S02]  /*13b0*/  ULDC.64 UR4, c[0x0][0x1b8] ;  /* 0x00006e0000047ab9 */ /* 0x000fc40000000a00 */
[----:B------:R-:W-:Y:S02]  /*13c0*/  UIADD3 UR15, UR15, UR6, URZ ;  /* 0x000000060f0f7290 */ /* 0x000fe4000fffe03f */
[----:B------:R-:W-:Y:S02]  /*13d0*/  UIMAD UR6, UR20, UR4, URZ ;  /* 0x00000004140672a4 */ /* 0x000fe4000f8e023f */
[----:B------:R-:W-:Y:S02]  /*13e0*/  USEL UR9, UR9, URZ, !UP3 ;  /* 0x0000003f09097287 */ /* 0x000fe4000d800000 */
[----:B------:R-:W-:Y:S02]  /*13f0*/  UIMAD UR6, UR10, UR5, UR6 ;  /* 0x000000050a0672a4 */ /* 0x000fe4000f8e0206 */
[----:B------:R-:W-:Y:S02]  /*1400*/  UIMAD.WIDE.U32 UR16, UR10, UR4, UR14 ;  /* 0x000000040a1072a5 */ /* 0x000fe4000f8e000e */
[----:B------:R-:W-:-:S02]  /*1410*/  USEL UR14, UR13, URZ, !UP3 ;  /* 0x0000003f0d0e7287 */ /* 0x000fc4000d800000 */
[----:B------:R-:W-:Y:S01]  /*1420*/  ULDC.64 UR4, c[0x0][0x1c0] ;  /* 0x0000700000047ab9 */ /* 0x000fe20000000a00 */
[----:B-1----:R-:W-:Y:S01]  /*1430*/  LEA.HI R2, R117, R119, RZ, 0x3 ;  /* 0x0000007775027211 */ /* 0x002fe200078f18ff */
[----:B------:R-:W-:Y:S02]  /*1440*/  UIMAD UR9, UR9, UR4, URZ ;  /* 0x00000004090972a4 */ /* 0x000fe4000f8e023f */
[----:B------:R-:W-:Y:S01]  /*1450*/  UIADD3 UR17, UR17, UR6, URZ ;  /* 0x0000000611117290 */ /* 0x000fe2000fffe03f */
[----:B------:R-:W-:Y:S01]  /*1460*/  LOP3.LUT R0, R2, 0xfffffff8, RZ, 0xc0, !PT ;  /* 0xfffffff802007812 */ /* 0x000fe200078ec0ff */
[----:B------:R-:W-:Y:S01]  /*1470*/  UIMAD UR5, UR14, UR5, UR9 ;  /* 0x000000050e0572a4 */ /* 0x000fe2000f8e0209 */
[----:B------:R-:W-:Y:S01]  /*1480*/  SHF.R.S32.HI R26, RZ, 0x3, R2 ;  /* 0x00000003ff1a7819 */ /* 0x000fe20000011402 */
[----:B------:R-:W-:Y:S02]  /*1490*/  UIMAD.WIDE.U32 UR14, UR14, UR4, UR16 ;  /* 0x000000040e0e72a5 */ /* 0x000fe4000f8e0010 */
[----:B------:R-:W-:Y:S01]  /*14a0*/  IMAD.IADD R27, R119, 0x1, -R0 ;  /* 0x00000001771b7824 */ /* 0x000fe200078e0a00 */
[----:B------:R-:W-:Y:S01]  /*14b0*/  ULDC UR4, c[0x0][0x2c4] ;  /* 0x0000b10000047ab9 */ /* 0x000fe20000000800 */
[----:B------:R-:W-:Y:S01]  /*14c0*/  IADD3 R15, R26, UR26, RZ ;  /* 0x0000001a1a0f7c10 */ /* 0x000fe2000fffe0ff */
[----:B------:R-:W-:Y:S01]  /*14d0*/  UIADD3 UR5, UR15, UR5, URZ ;  /* 0x000000050f057290 */ /* 0x000fe2000fffe03f */
[----:B------:R-:W-:Y:S01]  /*14e0*/  IMAD R252, R27, 0x20, R26 ;  /* 0x000000201bfc7824 */ /* 0x000fe200078e021a */
[----:B------:R-:W-:Y:S01]  /*14f0*/  UIMAD UR4, UR12, UR4, URZ ;  /* 0x000000040c0472a4 */ /* 0x000fe2000f8e023f */
[----:B------:R-:W-:-:S02]  /*1500*/  IMAD.U32 R3, RZ, RZ, UR15 ;  /* 0x0000000fff037e24 */ /* 0x000fc4000f8e00ff */
[----:B------:R-:W-:Y:S01]  /*1510*/  IMAD.SHL.U32 R249, R27, 0x8, RZ ;  /* 0x000000081bf97824 */ /* 0x000fe200078e00ff */
[----:B------:R-:W-:Y:S01]  /*1520*/  IADD3 R4, R252, UR26, RZ ;  /* 0x0000001afc047c10 */ /* 0x000fe2000fffe0ff */
[----:B------:R-:W-:-:S03]  /*1530*/  IMAD.U32 R3, RZ, RZ, UR5 ;  /* 0x00000005ff037e24 */ /* 0x000fc6000f8e00ff */
[C---:B------:R-:W-:Y:S01]  /*1540*/  IADD3 R49, R249.reuse, 0x40, RZ ;  /* 0x00000040f9317810 */ /* 0x040fe20007ffe0ff */
[----:B------:R-:W-:Y:S01]  /*1550*/  @P1 IMAD.HI.U32 R2, R4, c[0x0][0x2c8], RZ ;  /* 0x0000b20004021a27 */ /* 0x000fe200078e00ff */
[C---:B------:R-:W-:Y:S02]  /*1560*/  IADD3 R52, R249.reuse, 0x80, RZ ;  /* 0x00000080f9347810 */ /* 0x040fe40007ffe0ff */
[C---:B------:R-:W-:Y:S01]  /*1570*/  IADD3 R48, R249.reuse, 0xc0, RZ ;  /* 0x000000c0f9307810 */ /* 0x040fe20007ffe0ff */
[----:B------:R-:W-:Y:S01]  /*1580*/  IMAD.MOV.U32 R0, RZ, RZ, R4 ;  /* 0x000000ffff007224 */ /* 0x000fe200078e0004 */
[----:B------:R-:W-:Y:S01]  /*1590*/  @P0 SHF.R.U32.HI R0, RZ, c[0x0][0x2cc], R2 ;  /* 0x0000b300ff000a19 */ /* 0x000fe20000011602 */
[----:B------:R-:W-:Y:S01]  /*15a0*/  IMAD.U32 R2, RZ, RZ, UR14 ;  /* 0x0000000eff027e24 */ /* 0x000fe2000f8e00ff */
[----:B------:R-:W-:Y:S02]  /*15b0*/  ISETP.GE.AND P4, PT, R249, c[0x0][0x198], PT ;  /* 0x00006600f9007a0c */ /* 0x000fe40003f86270 */
[--C-:B------:R-:W-:Y:S01]  /*15c0*/  SHF.R.S32.HI R6, RZ, 0x1f, R0.reuse ;  /* 0x0000001fff067819 */ /* 0x100fe20000011400 */
[----:B------:R-:W-:Y:S01]  /*15d0*/  IMAD.MOV R5, RZ, RZ, -R0 ;  /* 0x000000ffff057224 */ /* 0x000fe200078e0a00 */
[----:B------:R-:W-:Y:S01]  /*15e0*/  ISETP.GE.AND P3, PT, R49, c[0x0][0x198], PT ;  /* 0x0000660031007a0c */ /* 0x000fe20003f66270 */
[----:B------:R-:W-:Y:S01]  /*15f0*/  IMAD.WIDE.U32 R2, R0, c[0x0][0x1b0], R2 ;  /* 0x00006c0000027a25 */ /* 0x000fe200078e0002 */
[----:B------:R-:W-:-:S02]  /*1600*/  ISETP.GE.AND P6, PT, R52, c[0x0][0x198], PT ;  /* 0x0000660034007a0c */ /* 0x000fc40003fc6270 */
[----:B------:R-:W-:Y:S01]  /*1610*/  ISETP.GE.AND P5, PT, R48, c[0x0][0x198], PT ;  /* 0x0000660030007a0c */ /* 0x000fe20003fa6270 */
[----:B------:R-:W-:Y:S02]  /*1620*/  IMAD R4, R5, c[0x0][0x2c4], R4 ;  /* 0x0000b10005047a24 */ /* 0x000fe400078e0204 */
[----:B------:R-:W-:-:S04]  /*1630*/  IMAD R5, R6, c[0x0][0x1b0], RZ ;  /* 0x00006c0006057a24 */ /* 0x000fc800078e02ff */
[----:B------:R-:W-:Y:S01]  /*1640*/  IMAD R6, R0, c[0x0][0x1b4], R5 ;  /* 0x00006d0000067a24 */ /* 0x000fe200078e0205 */
[----:B------:R-:W-:-:S03]  /*1650*/  SHF.R.S32.HI R5, RZ, 0x1f, R4 ;  /* 0x0000001fff057819 */ /* 0x000fc60000011404 */
[----:B------:R-:W-:Y:S02]  /*1660*/  IMAD.IADD R3, R3, 0x1, R6 ;  /* 0x0000000103037824 */ /* 0x000fe400078e0206 */
[----:B------:R-:W-:Y:S02]  /*1670*/  IMAD R0, R5, c[0x0][0x1a8], RZ ;  /* 0x00006a0005007a24 */ /* 0x000fe400078e02ff */
[----:B------:R-:W-:-:S04]  /*1680*/  IMAD.WIDE.U32 R2, R4, c[0x0][0x1a8], R2 ;  /* 0x00006a0004027a25 */ /* 0x000fc800078e0002 */
[----:B------:R-:W-:Y:S01]  /*1690*/  IMAD R5, R4, c[0x0][0x1ac], R0 ;  /* 0x00006b0004057a24 */ /* 0x000fe200078e0200 */
[----:B------:R-:W-:Y:S02]  /*16a0*/  LOP3.LUT R0, R19, 0xfffffff0, RZ, 0xc0, !PT ;  /* 0xfffffff013007812 */ /* 0x000fe400078ec0ff */
[----:B------:R-:W-:Y:S01]  /*16b0*/  LEA R17, P0, R2, c[0x0][0x160], 0x1 ;  /* 0x0000580002117a11 */ /* 0x000fe200078008ff */
[----:B------:R-:W-:Y:S01]  /*16c0*/  IMAD.IADD R4, R3, 0x1, R5 ;  /* 0x0000000103047824 */ /* 0x000fe200078e0205 */
[----:B------:R-:W-:Y:S01]  /*16d0*/  LEA.HI R5, R117, R119, RZ, 0x6 ;  /* 0x0000007775057211 */ /* 0x000fe200078f30ff */
[----:B------:R-:W-:Y:S02]  /*16e0*/  IMAD.IADD R3, R119, 0x1, -R0 ;  /* 0x0000000177037824 */ /* 0x000fe400078e0a00 */
[----:B------:R-:W-:Y:S01]  /*16f0*/  IMAD.SHL.U32 R0, R26, 0x40, RZ ;  /* 0x000000401a007824 */ /* 0x000fe200078e00ff */
[----:B------:R-:W-:Y:S01]  /*1700*/  LEA.HI.X R16, R2, c[0x0][0x164], R4, 0x1, P0 ;  /* 0x0000590002107a11 */ /* 0x000fe200000f0c04 */
[----:B------:R1:W3:Y:S01]  /*1710*/  SHFL.IDX PT, R6, R17, RZ, 0x181f ;  /* 0x00181fff11067589 */ /* 0x0002e200000e0000 */
[----:B------:R-:W-:-:S02]  /*1720*/  SHF.R.S32.HI R2, RZ, 0x1f, R3 ;  /* 0x0000001fff027819 */ /* 0x000fc40000011403 */
[----:B------:R-:W-:Y:S02]  /*1730*/  LOP3.LUT R0, R0, 0x1c0, RZ, 0xc0, !PT ;  /* 0x000001c000007812 */ /* 0x000fe400078ec0ff */
[----:B------:R-:W-:Y:S02]  /*1740*/  LEA.HI R20, R2, R3, RZ, 0x3 ;  /* 0x0000000302147211 */ /* 0x000fe400078f18ff */
[----:B------:R-:W-:Y:S02]  /*1750*/  ISETP.GE.AND P0, PT, R15, UR4, PT ;  /* 0x000000040f007c0c */ /* 0x000fe4000bf06270 */
[----:B------:R-:W-:Y:S02]  /*1760*/  LOP3.LUT R4, R20, 0xfffffff8, RZ, 0xc0, !PT ;  /* 0xfffffff814047812 */ /* 0x000fe400078ec0ff */
[----:B------:R-:W-:Y:S02]  /*1770*/  SHF.R.U32.HI R2, RZ, 0x3, R0 ;  /* 0x00000003ff027819 */ /* 0x000fe40000011600 */
[----:B------:R-:W-:Y:S01]  /*1780*/  LOP3.LUT R0, R0, 0x38, R249, 0xf8, !PT ;  /* 0x0000003800007812 */ /* 0x000fe200078ef8f9 */
[----:B------:R-:W-:-:S02]  /*1790*/  IMAD.IADD R18, R3, 0x1, -R4 ;  /* 0x0000000103127824 */ /* 0x000fc400078e0a04 */
[----:B------:R-:W-:Y:S01]  /*17a0*/  IMAD.MOV.U32 R4, RZ, RZ, 0x10 ;  /* 0x00000010ff047424 */ /* 0x000fe200078e00ff */
[----:B------:R-:W-:Y:S01]  /*17b0*/  LOP3.LUT R2, R0, R2, RZ, 0x3c, !PT ;  /* 0x0000000200027212 */ /* 0x000fe200078e3cff */
[----:B------:R-:W-:Y:S02]  /*17c0*/  IMAD.SHL.U32 R0, R5, 0x8, RZ ;  /* 0x0000000805007824 */ /* 0x000fe400078e00ff */
[----:B------:R-:W-:-:S03]  /*17d0*/  IMAD.MOV.U32 R3, RZ, RZ, 0x20 ;  /* 0x00000020ff037424 */ /* 0x000fc600078e00ff */
[----:B------:R-:W-:Y:S01]  /*17e0*/  LOP3.LUT R239, R2, 0xfffffe00, R0, 0xf8, !PT ;  /* 0xfffffe0002ef7812 */ /* 0x000fe200078ef800 */
[----:B--2---:R2:W4:Y:S01]  /*17f0*/  @P2 R2UR UR9, R7 ;  /* 0x00000000070923c2 */ /* 0x00452200000e0000 */
[----:B------:R-:W-:Y:S01]  /*1800*/  R2P PR, R18, 0x6 ;  /* 0x0000000612007804 */ /* 0x000fe20000000000 */
[----:B----4-:R-:W-:-:S04]  /*1810*/  @!UP0 UMOV UR9, UR13 ;  /* 0x0000000d00098c82 */ /* 0x010fc80008000000 */
[----:B------:R-:W-:Y:S02]  /*1820*/  SEL R4, R4, 0xfffffff0, !P1 ;  /* 0xfffffff004047807 */ /* 0x000fe40004800000 */
[----:B------:R-:W-:Y:S01]  /*1830*/  SEL R2, R3, 0xffffffe0, !P2 ;  /* 0xffffffe003027807 */ /* 0x000fe20005000000 */
[----:B--2---:R1:W2:Y:S01]  /*1840*/  SHFL.IDX PT, R7, R16, RZ, 0x181f ;  /* 0x00181fff10077589 */ /* 0x0042a200000e0000 */
[----:B------:R-:W-:Y:S05]  /*1850*/  @P0 BRA `(.L_x_1051) ;  /* 0x0000013000000947 */ /* 0x000fea0003800000 */
[----:B---3--:R-:W-:Y:S01]  /*1860*/  SHF.R.S32.HI R5, RZ, 0x1f, R49 ;  /* 0x0000001fff057819 */ /* 0x008fe20000011431 */
[----:B--2---:R-:W-:Y:S01]  /*1870*/  IMAD.WIDE R12, R249, 0x2, R6 ;  /* 0x00000002f90c7825 */ /* 0x004fe200078e0206 */
[----:B------:R-:W-:Y:S02]  /*1880*/  SHF.R.S32.HI R3, RZ, 0x1f, R52 ;  /* 0x0000001fff037819 */ /* 0x000fe40000011434 */
[----:B------:R-:W-:Y:S02]  /*1890*/  SHF.R.S32.HI R0, RZ, 0x1f, R48 ;  /* 0x0000001fff007819 */ /* 0x000fe40000011430 */
[----:B------:R-:W-:-:S02]  /*18a0*/  LEA.HI R5, R5, R49, RZ, 0x3 ;  /* 0x0000003105057211 */ /* 0x000fc400078f18ff */
[----:B------:R-:W-:Y:S02]  /*18b0*/  LEA.HI R3, R3, R52, RZ, 0x3 ;  /* 0x0000003403037211 */ /* 0x000fe400078f18ff */
[----:B------:R-:W-:Y:S02]  /*18c0*/  LEA.HI R0, R0, R48, RZ, 0x3 ;  /* 0x0000003000007211 */ /* 0x000fe400078f18ff */
[----:B------:R-:W-:Y:S02]  /*18d0*/  LOP3.LUT R5, R5, 0xfffffff8, RZ, 0xc0, !PT ;  /* 0xfffffff805057812 */ /* 0x000fe400078ec0ff */
[----:B------:R-:W-:Y:S02]  /*18e0*/  LOP3.LUT R3, R3, 0xfffffff8, RZ, 0xc0, !PT ;  /* 0xfffffff803037812 */ /* 0x000fe400078ec0ff */
[----:B------:R-:W-:Y:S01]  /*18f0*/  LOP3.LUT R14, R0, 0xfffffff8, RZ, 0xc0, !PT ;  /* 0xfffffff8000e7812 */ /* 0x000fe200078ec0ff */
[----:B------:R-:W-:Y:S02]  /*1900*/  IMAD.SHL.U32 R0, R239, 0x2, RZ ;  /* 0x00000002ef007824 */ /* 0x000fe400078e00ff */
[----:B------:R-:W-:-:S03]  /*1910*/  IMAD.WIDE R10, R5, 0x2, R6 ;  /* 0x00000002050a7825 */ /* 0x000fc600078e0206 */
[----:B------:R-:W-:Y:S01]  /*1920*/  @!PT LDS RZ, [RZ] ;  /* 0x00000000fffff984 */ /* 0x000fe20000000800 */
[----:B------:R2:W-:Y:S01]  /*1930*/  LDGSTS.E.BYPASS.LTC128B.128 [R0+0x10100], [R12.64], !P4 ;  /* 0x101000000c007fae */ /* 0x0005e2000e101d52 */
[----:B------:R-:W-:-:S03]  /*1940*/  IMAD.WIDE R8, R3, 0x2, R6 ;  /* 0x0000000203087825 */ /* 0x000fc600078e0206 */
[----:B------:R2:W-:Y:S01]  /*1950*/  LDGSTS.E.BYPASS.LTC128B.128 [R0+0x14100], [R10.64], !P3 ;  /* 0x141000000a007fae */ /* 0x0005e2000d901d52 */
[----:B------:R-:W-:-:S03]  /*1960*/  IMAD.WIDE R6, R14, 0x2, R6 ;  /* 0x000000020e067825 */ /* 0x000fc600078e0206 */
[----:B------:R2:W-:Y:S04]  /*1970*/  LDGSTS.E.BYPASS.LTC128B.128 [R0+0x18100], [R8.64], !P6 ;  /* 0x1810000008007fae */ /* 0x0005e8000f101d52 */
[----:B------:R2:W-:Y:S02]  /*1980*/  LDGSTS.E.BYPASS.LTC128B.128 [R0+0x1c100], [R6.64], !P5 ;  /* 0x1c10000006007fae */ /* 0x0005e4000e901d52 */
.L_x_1051:
[----:B---3--:R-:W-:Y:S05]  /*1990*/  BSYNC B0 ;  /* 0x0000000000007941 */ /* 0x008fea0003800000 */
.L_x_1050:
[----:B--2---:R-:W-:Y:S01]  /*19a0*/  IADD3 R0, R15, 0x20, RZ ;  /* 0x000000200f007810 */ /* 0x004fe20007ffe0ff */
[----:B------:R2:W3:Y:S01]  /*19b0*/  SHFL.IDX PT, R7, R16, 0x1, 0x181f ;  /* 0x00381f0010077f89 */ /* 0x0004e200000e0000 */
[----:B------:R-:W-:Y:S02]  /*19c0*/  BSSY B0, `(.L_x_1052) ;  /* 0x0000017000007945 */ /* 0x000fe40003800000 */
[----:B------:R-:W-:Y:S01]  /*19d0*/  ISETP.GE.AND P0, PT, R0, UR4, PT ;  /* 0x0000000400007c0c */ /* 0x000fe2000bf06270 */
[----:B------:R2:W4:-:S12]  /*19e0*/  SHFL.IDX PT, R6, R17, 0x1, 0x181f ;  /* 0x00381f0011067f89 */ /* 0x00051800000e0000 */
[----:B------:R-:W-:Y:S05]  /*19f0*/  @P0 BRA `(.L_x_1053) ;  /* 0x0000013000000947 */ /* 0x000fea0003800000 */
[----:B------:R-:W-:Y:S01]  /*1a00*/  SHF.R.S32.HI R5, RZ, 0x1f, R49 ;  /* 0x0000001fff057819 */ /* 0x000fe20000011431 */
[----:B---34-:R-:W-:Y:S01]  /*1a10*/  IMAD.WIDE R12, R249, 0x2, R6 ;  /* 0x00000002f90c7825 */ /* 0x018fe200078e0206 */
[----:B------:R-:W-:Y:S02]  /*1a20*/  SHF.R.S32.HI R3, RZ, 0x1f, R52 ;  /* 0x0000001fff037819 */ /* 0x000fe40000011434 */
[----:B------:R-:W-:Y:S02]  /*1a30*/  SHF.R.S32.HI R0, RZ, 0x1f, R48 ;  /* 0x0000001fff007819 */ /* 0x000fe40000011430 */
[----:B------:R-:W-:Y:S02]  /*1a40*/  LEA.HI R5, R5, R49, RZ, 0x3 ;  /* 0x0000003105057211 */ /* 0x000fe400078f18ff */
[----:B------:R-:W-:Y:S02]  /*1a50*/  LEA.HI R3, R3, R52, RZ, 0x3 ;  /* 0x0000003403037211 */ /* 0x000fe400078f18ff */
[----:B------:R-:W-:-:S02]  /*1a60*/  LEA.HI R0, R0, R48, RZ, 0x3 ;  /* 0x0000003000007211 */ /* 0x000fc400078f18ff */
        /* <DEDUP_REMOVED lines=12> */
.L_x_1053:
[----:B------:R-:W-:Y:S05]  /*1b30*/  BSYNC B0 ;  /* 0x0000000000007941 */ /* 0x000fea0003800000 */
.L_x_1052:
[----:B---3--:R-:W-:Y:S01]  /*1b40*/  IADD3 R0, R15, 0x40, RZ ;  /* 0x000000400f007810 */ /* 0x008fe20007ffe0ff */
[----:B------:R3:W1:Y:S01]  /*1b50*/  SHFL.IDX PT, R7, R16, 0x2, 0x181f ;  /* 0x00581f0010077f89 */ /* 0x00066200000e0000 */
[----:B------:R-:W-:Y:S02]  /*1b60*/  BSSY B0, `(.L_x_1054) ;  /* 0x0000017000007945 */ /* 0x000fe40003800000 */
[----:B------:R-:W-:Y:S01]  /*1b70*/  ISETP.GE.AND P0, PT, R0, UR4, PT ;  /* 0x0000000400007c0c */ /* 0x000fe2000bf06270 */
[----:B----4-:R3:W4:-:S12]  /*1b80*/  SHFL.IDX PT, R6, R17, 0x2, 0x181f ;  /* 0x00581f0011067f89 */ /* 0x01071800000e0000 */
[----:B------:R-:W-:Y:S05]  /*1b90*/  @P0 BRA `(.L_x_1055) ;  /* 0x0000013000000947 */ /* 0x000fea0003800000 */
[----:B------:R-:W-:Y:S01]  /*1ba0*/  SHF.R.S32.HI R5, RZ, 0x1f, R49 ;  /* 0x0000001fff057819 */ /* 0x000fe20000011431 */
[----:B-1--4-:R-:W-:Y:S01]  /*1bb0*/  IMAD.WIDE R12, R249, 0x2, R6 ;  /* 0x00000002f90c7825 */ /* 0x012fe200078e0206 */
        /* <DEDUP_REMOVED lines=17> */
.L_x_1055:
[----:B------:R-:W-:Y:S05]  /*1cd0*/  BSYNC B0 ;  /* 0x0000000000007941 */ /* 0x000fea0003800000 */
.L_x_1054:
[----:B------:R-:W-:Y:S01]  /*1ce0*/  UIADD3 UR28, UR22, -0x1, URZ ;  /* 0xffffffff161c7890 */ /* 0x000fe2000fffe03f */
[----:B------:R-:W-:Y:S01]  /*1cf0*/  IMAD.MOV.U32 R126, RZ, RZ, c[0x0][0x2b8] ;  /* 0x0000ae00ff7e7624 */ /* 0x000fe200078e00ff */
[----:B-1--4-:R-:W-:Y:S01]  /*1d00*/  SHFL.IDX PT, R6, R17, 0x3, 0x181f ;  /* 0x00781f0011067f89 */ /* 0x012fe200000e0000 */
[----:B------:R-:W-:Y:S01]  /*1d10*/  IADD3 R3, R15, 0x60, RZ ;  /* 0x000000600f037810 */ /* 0x000fe20007ffe0ff */
[----:B------:R-:W-:Y:S01]  /*1d20*/  USHF.L.U32 UR21, UR28, 0x6, URZ ;  /* 0x000000061c157899 */ /* 0x000fe2000800063f */
[----:B------:R-:W-:Y:S01]  /*1d30*/  SHF.R.S32.HI R13, RZ, 0x1f, R48 ;  /* 0x0000001fff0d7819 */ /* 0x000fe20000011430 */
[----:B------:R-:W1:Y:S01]  /*1d40*/  SHFL.IDX PT, R7, R16, 0x3, 0x181f ;  /* 0x00781f0010077f89 */ /* 0x000e6200000e0000 */
[----:B------:R-:W-:Y:S01]  /*1d50*/  ISETP.NE.AND P2, PT, R126, 0x1, PT ;  /* 0x000000017e00780c */ /* 0x000fe20003f45270 */
[----:B------:R-:W-:Y:S01]  /*1d60*/  IMAD.SHL.U32 R239, R239, 0x2, RZ ;  /* 0x00000002efef7824 */ /* 0x000fe200078e00ff */
[----:B------:R-:W-:Y:S01]  /*1d70*/  ISETP.GE.AND P0, PT, R3, UR4, PT ;  /* 0x0000000403007c0c */ /* 0x000fe2000bf06270 */
[----:B------:R-:W-:Y:S01]  /*1d80*/  USHF.R.S32.HI UR6, URZ, 0x1f, UR9 ;  /* 0x0000001f3f067899 */ /* 0x000fe20008011409 */
[----:B------:R-:W-:Y:S01]  /*1d90*/  IADD3 R0, R252, UR21, RZ ;  /* 0x00000015fc007c10 */ /* 0x000fe2000fffe0ff */
[----:B------:R-:W-:Y:S01]  /*1da0*/  ULDC.64 UR4, c[0x0][0x2b0] ;  /* 0x0000ac0000047ab9 */ /* 0x000fe20000000a00 */
[----:B------:R-:W-:Y:S01]  /*1db0*/  LEA.HI R13, R13, R48, RZ, 0x3 ;  /* 0x000000300d0d7211 */ /* 0x000fe200078f18ff */
[----:B------:R-:W-:Y:S01]  /*1dc0*/  UIMAD UR6, UR6, UR4, URZ ;  /* 0x00000004060672a4 */ /* 0x000fe2000f8e023f */
[C---:B------:R-:W-:Y:S01]  /*1dd0*/  IADD3 R12, R0.reuse, UR11, RZ ;  /* 0x0000000b000c7c10 */ /* 0x040fe2000fffe0ff */
[----:B------:R-:W-:Y:S01]  /*1de0*/  UIMAD.WIDE.U32 UR14, UR9, UR4, URZ ;  /* 0x00000004090e72a5 */ /* 0x000fe2000f8e003f */
[----:B------:R-:W-:Y:S01]  /*1df0*/  ISETP.GE.AND P1, PT, R0, UR8, PT ;  /* 0x0000000800007c0c */ /* 0x000fe2000bf26270 */
[----:B------:R-:W-:Y:S01]  /*1e00*/  UIMAD UR6, UR9, UR5, UR6 ;  /* 0x00000005090672a4 */ /* 0x000fe2000f8e0206 */
[----:B------:R-:W-:Y:S01]  /*1e10*/  SHF.R.S32.HI R0, RZ, 0x1f, R49 ;  /* 0x0000001fff007819 */ /* 0x000fe20000011431 */
[----:B------:R-:W-:Y:S01]  /*1e20*/  @P2 IMAD.HI.U32 R3, R12, c[0x0][0x2bc], RZ ;  /* 0x0000af000c032a27 */ /* 0x000fe200078e00ff */
[----:B------:R-:W-:Y:S01]  /*1e30*/  LOP3.LUT R251, R13, 0xfffffff8, RZ, 0xc0, !PT ;  /* 0xfffffff80dfb7812 */ /* 0x000fe200078ec0ff */
[----:B------:R-:W-:Y:S01]  /*1e40*/  UIADD3 UR6, UR15, UR6, URZ ;  /* 0x000000060f067290 */ /* 0x000fe2000fffe03f */
[----:B------:R-:W-:Y:S01]  /*1e50*/  LEA.HI R0, R0, R49, RZ, 0x3 ;  /* 0x0000003100007211 */ /* 0x000fe200078f18ff */
[----:B------:R-:W-:Y:S01]  /*1e60*/  IMAD.MOV.U32 R5, RZ, RZ, R12 ;  /* 0x000000ffff057224 */ /* 0x000fe200078e000c */
[----:B------:R-:W-:Y:S01]  /*1e70*/  @P2 SHF.R.U32.HI R5, RZ, c[0x0][0x2c0], R3 ;  /* 0x0000b000ff052a19 */ /* 0x000fe20000011603 */
[----:B------:R-:W-:Y:S01]  /*1e80*/  IMAD.MOV.U32 R240, RZ, RZ, RZ ;  /* 0x000000fffff07224 */ /* 0x000fe200078e00ff */
[----:B------:R-:W-:Y:S01]  /*1e90*/  SHF.R.S32.HI R3, RZ, 0x1f, R52 ;  /* 0x0000001fff037819 */ /* 0x000fe20000011434 */
[----:B------:R-:W-:Y:S01]  /*1ea0*/  ULDC.64 UR4, c[0x0][0x1e8] ;  /* 0x00007a0000047ab9 */ /* 0x000fe20000000a00 */
[----:B------:R-:W-:Y:S01]  /*1eb0*/  LOP3.LUT R123, R0, 0xfffffff8, RZ, 0xc0, !PT ;  /* 0xfffffff8007b7812 */ /* 0x000fe200078ec0ff */
[----:B-1----:R-:W-:Y:S01]  /*1ec0*/  @!P0 IMAD.WIDE R10, R249, 0x2, R6 ;  /* 0x00000002f90a8825 */ /* 0x002fe200078e0206 */
[----:B------:R-:W-:-:S02]  /*1ed0*/  LEA.HI R3, R3, R52, RZ, 0x3 ;  /* 0x0000003403037211 */ /* 0x000fc400078f18ff */
[----:B------:R-:W-:Y:S01]  /*1ee0*/  ISETP.GT.OR P1, PT, R252, 0x3f, P1 ;  /* 0x0000003ffc00780c */ /* 0x000fe20000f24670 */
[--C-:B------:R-:W-:Y:S01]  /*1ef0*/  @!P0 IMAD.WIDE R8, R123, 0x2, R6.reuse ;  /* 0x000000027b088825 */ /* 0x100fe200078e0206 */
[----:B------:R-:W-:Y:S01]  /*1f00*/  LOP3.LUT R121, R3, 0xfffffff8, RZ, 0xc0, !PT ;  /* 0xfffffff803797812 */ /* 0x000fe200078ec0ff */
[----:B------:R-:W-:Y:S01]  /*1f10*/  @!PT LDS RZ, [RZ] ;  /* 0x00000000fffff984 */ /* 0x000fe20000000800 */
[----:B------:R1:W-:Y:S04]  /*1f20*/  @!P0 LDGSTS.E.BYPASS.LTC128B.128 [R239+0x13100], [R10.64], !P4 ;  /* 0x131000000aef8fae */ /* 0x0003e8000e101d52 */
[----:B------:R4:W-:Y:S01]  /*1f30*/  @!P0 LDGSTS.E.BYPASS.LTC128B.128 [R239+0x17100], [R8.64], !P3 ;  /* 0x1710000008ef8fae */ /* 0x0009e2000d901d52 */
[----:B------:R-:W-:Y:S01]  /*1f40*/  UIMAD.WIDE.U32 UR16, UR10, UR4, URZ ;  /* 0x000000040a1072a5 */ /* 0x000fe2000f8e003f */
[----:B------:R-:W-:Y:S01]  /*1f50*/  IMAD.U32 R112, RZ, RZ, UR21 ;  /* 0x00000015ff707e24 */ /* 0x000fe2000f8e00ff */
[----:B------:R-:W-:Y:S01]  /*1f60*/  LEA.HI R116, R117, R119, RZ, 0x5 ;  /* 0x0000007775747211 */ /* 0x000fe200078f28ff */
[----:B------:R-:W-:Y:S02]  /*1f70*/  STL [R1+0x18], R123 ;  /* 0x0000187b01007387 */ /* 0x000fe40000100800 */
[----:B------:R-:W-:Y:S01]  /*1f80*/  @!P1 IADD3 R0, P2, R5, UR14, RZ ;  /* 0x0000000e05009c10 */ /* 0x000fe2000ff5e0ff */
[----:B-1----:R-:W-:-:S03]  /*1f90*/  @!P0 IMAD.WIDE R10, R121, 0x2, R6 ;  /* 0x00000002790a8825 */ /* 0x002fc600078e0206 */
[----:B------:R-:W-:Y:S01]  /*1fa0*/  @!P1 LEA.HI.X.SX32 R3, R5, UR6, 0x1, P2 ;  /* 0x0000000605039c11 */ /* 0x000fe200090f0eff */
[----:B------:R-:W-:Y:S01]  /*1fb0*/  UIMAD UR4, UR20, UR4, URZ ;  /* 0x00000004140472a4 */ /* 0x000fe2000f8e023f */
[----:B------:R-:W-:Y:S01]  /*1fc0*/  ISETP.GE.AND P3, PT, R249, c[0x0][0x1d4], PT ;  /* 0x00007500f9007a0c */ /* 0x000fe20003f66270 */
[----:B------:R-:W-:Y:S01]  /*1fd0*/  @!P0 IMAD.WIDE R6, R251, 0x2, R6 ;  /* 0x00000002fb068825 */ /* 0x000fe200078e0206 */
[----:B------:R1:W-:Y:S01]  /*1fe0*/  @!P0 LDGSTS.E.BYPASS.LTC128B.128 [R239+0x1b100], [R10.64], !P6 ;  /* 0x1b1000000aef8fae */ /* 0x0003e2000f101d52 */
[----:B----4-:R-:W-:-:S03]  /*1ff0*/  @!P1 LEA R8, P2, R0, c[0x0][0x2a0], 0x2 ;  /* 0x0000a80000089a11 */ /* 0x010fc600078410ff */
[----:B------:R4:W-:Y:S01]  /*2000*/  @!P0 LDGSTS.E.BYPASS.LTC128B.128 [R239+0x1f100], [R6.64], !P5 ;  /* 0x1f10000006ef8fae */ /* 0x0009e2000e901d52 */
[----:B------:R-:W-:-:S03]  /*2010*/  @!P1 LEA.HI.X R9, R0, c[0x0][0x2a4], R3, 0x2, P2 ;  /* 0x0000a90000099a11 */ /* 0x000fc600010f1403 */
[----:B------:R-:W0:Y:S04]  /*2020*/  LDGDEPBAR ;  /* 0x00000000000079af */ /* 0x000e280000000000 */
[----:B------:R-:W-:Y:S01]  /*2030*/  BAR.SYNC.DEFER_BLOCKING 0x0 ;  /* 0x0000000000007b1d */ /* 0x000fe20000010000 */
[----:B------:R-:W-:Y:S02]  /*2040*/  ISETP.GE.AND P4, PT, R52, c[0x0][0x1d4], PT ;  /* 0x0000750034007a0c */ /* 0x000fe40003f86270 */
[----:B------:R-:W-:Y:S02]  /*2050*/  SHF.R.S32.HI R115, RZ, 0x5, R116 ;  /* 0x00000005ff737819 */ /* 0x000fe40000011474 */
[----:B------:R-:W-:Y:S01]  /*2060*/  SHF.R.S32.HI R124, RZ, 0x1f, R123 ;  /* 0x0000001fff7c7819 */ /* 0x000fe2000001147b */
[----:B------:R-:W-:Y:S04]  /*2070*/  STL [R1+0x14], R121 ;  /* 0x0000147901007387 */ /* 0x000fe80000100800 */
[----:B------:R-:W-:Y:S04]  /*2080*/  STL [R1+0x1c], R124 ;  /* 0x00001c7c01007387 */ /* 0x000fe80000100800 */
[----:B------:R-:W5:Y:S01]  /*2090*/  @!P1 LDG.E R240, [R8.64] ;  /* 0x0000001208f09981 */ /* 0x000f62000c1e1900 */
[----:B------:R-:W-:Y:S01]  /*20a0*/  IMAD.MOV R0, RZ, RZ, -R5 ;  /* 0x000000ffff007224 */ /* 0x000fe200078e0a05 */
[----:B------:R-:W-:Y:S01]  /*20b0*/  UIMAD UR4, UR10, UR5, UR4 ;  /* 0x000000050a0472a4 */ /* 0x000fe2000f8e0204 */
[----:B------:R-:W-:Y:S01]  /*20c0*/  ISETP.GE.AND P5, PT, R49, c[0x0][0x1d4], PT ;  /* 0x0000750031007a0c */ /* 0x000fe20003fa6270 */
[----:B------:R-:W-:Y:S01]  /*20d0*/  UISETP.GT.AND UP0, UPT, UR28, UR7, UPT ;  /* 0x000000071c00728c */ /* 0x000fe2000bf04270 */
[----:B------:R-:W-:Y:S01]  /*20e0*/  IMAD R242, R0, c[0x0][0x2b8], R12 ;  /* 0x0000ae0000f27a24 */ /* 0x000fe200078e020c */
[----:B------:R-:W-:Y:S01]  /*20f0*/  SHF.R.S32.HI R12, RZ, 0x4, R19 ;  /* 0x00000004ff0c7819 */ /* 0x000fe20000011413 */
[----:B------:R-:W-:Y:S01]  /*2100*/  UIADD3 UR9, UR17, UR4, URZ ;  /* 0x0000000411097290 */ /* 0x000fe2000fffe03f */
[----:B------:R-:W-:Y:S01]  /*2110*/  ISETP.GE.AND P6, PT, R48, c[0x0][0x1d4], PT ;  /* 0x0000750030007a0c */ /* 0x000fe20003fc6270 */
[----:B----4-:R-:W-:Y:S01]  /*2120*/  IMAD.WIDE.U32 R6, R242, c[0x0][0x1e0], RZ ;  /* 0x00007800f2067a25 */ /* 0x010fe200078e00ff */
[----:B------:R-:W-:Y:S01]  /*2130*/  SHF.R.S32.HI R0, RZ, 0x1f, R242 ;  /* 0x0000001fff007819 */ /* 0x000fe200000114f2 */
[----:B------:R-:W-:Y:S01]  /*2140*/  ULDC.64 UR4, c[0x0][0x210] ;  /* 0x0000840000047ab9 */ /* 0x000fe20000000a00 */
[----:B-1----:R-:W-:Y:S01]  /*2150*/  LEA.HI R11, R19, R12, RZ, 0x1 ;  /* 0x0000000c130b7211 */ /* 0x002fe200078f08ff */
[----:B------:R-:W-:Y:S01]  /*2160*/  UIMAD UR20, UR20, UR4, URZ ;  /* 0x00000004141472a4 */ /* 0x000fe2000f8e023f */
[----:B------:R-:W-:Y:S01]  /*2170*/  ISETP.GE.AND P2, PT, R249, c[0x0][0x1d4], PT ;  /* 0x00007500f9007a0c */ /* 0x000fe20003f46270 */
[----:B------:R-:W-:Y:S01]  /*2180*/  IMAD R3, R0, c[0x0][0x1e0], RZ ;  /* 0x0000780000037a24 */ /* 0x000fe200078e02ff */
[----:B------:R-:W-:Y:S01]  /*2190*/  LOP3.LUT R11, R11, 0xfffffffe, RZ, 0xc0, !PT ;  /* 0xfffffffe0b0b7812 */ /* 0x000fe200078ec0ff */
[----:B------:R-:W-:Y:S01]  /*21a0*/  UIMAD.WIDE.U32 UR24, UR10, UR4, URZ ;  /* 0x000000040a1872a5 */ /* 0x000fe2000f8e003f */
[----:B------:R-:W-:Y:S01]  /*21b0*/  SHF.R.S32.HI R122, RZ, 0x1f, R121 ;  /* 0x0000001fff7a7819 */ /* 0x000fe20000011479 */
[----:B------:R-:W-:Y:S01]  /*21c0*/  IMAD R3, R242, c[0x0][0x1e4], R3 ;  /* 0x00007900f2037a24 */ /* 0x000fe200078e0203 */
[----:B------:R-:W-:Y:S01]  /*21d0*/  UIMAD UR20, UR10, UR5, UR20 ;  /* 0x000000050a1472a4 */ /* 0x000fe2000f8e0214 */
[----:B--23--:R-:W-:Y:S01]  /*21e0*/  IMAD.IADD R16, R12, 0x1, -R11 ;  /* 0x000000010c107824 */ /* 0x00cfe200078e0a0b */
[----:B------:R-:W-:Y:S01]  /*21f0*/  SHF.R.S32.HI R125, RZ, 0x1f, R249 ;  /* 0x0000001fff7d7819 */ /* 0x000fe200000114f9 */
[----:B------:R-:W-:Y:S01]  /*2200*/  IMAD.IADD R7, R7, 0x1, R3 ;  /* 0x0000000107077824 */ /* 0x000fe200078e0203 */
[----:B------:R-:W-:Y:S01]  /*2210*/  UIADD3 UR20, UR25, UR20, URZ ;  /* 0x0000001419147290 */ /* 0x000fe2000fffe03f */
[----:B------:R-:W-:Y:S01]  /*2220*/  IMAD R3, R0, c[0x0][0x208], RZ ;  /* 0x0000820000037a24 */ /* 0x000fe200078e02ff */
[----:B------:R-:W-:Y:S01]  /*2230*/  STL [R1+0x20], R122 ;  /* 0x0000207a01007387 */ /* 0x000fe20000100800 */
[----:B------:R-:W-:-:S02]  /*2240*/  SEL R118, RZ, 0x10, P6 ;  /* 0x00000010ff767807 */ /* 0x000fc40003000000 */
[----:B------:R-:W-:Y:S01]  /*2250*/  IMAD R3, R242, c[0x0][0x20c], R3 ;  /* 0x00008300f2037a24 */ /* 0x000fe200078e0203 */
[----:B------:R-:W-:Y:S02]  /*2260*/  IADD3 R241, R239, 0x100, RZ ;  /* 0x00000100eff17810 */ /* 0x000fe40007ffe0ff */
[----:B------:R-:W-:Y:S02]  /*2270*/  SHF.R.S32.HI R120, RZ, 0x1f, R251 ;  /* 0x0000001fff787819 */ /* 0x000fe400000114fb */
[----:B-----5:R-:W-:Y:S01]  /*2280*/  SHF.R.S32.HI R10, RZ, 0x1f, R240 ;  /* 0x0000001fff0a7819 */ /* 0x020fe200000114f0 */
[----:B------:R-:W-:-:S04]  /*2290*/  IMAD.WIDE.U32 R8, R240, c[0x0][0x1f0], R6 ;  /* 0x00007c00f0087a25 */ /* 0x000fc800078e0006 */
[----:B------:R-:W-:Y:S01]  /*22a0*/  IMAD R5, R10, c[0x0][0x1f0], RZ ;  /* 0x00007c000a057a24 */ /* 0x000fe200078e02ff */
[----:B------:R-:W-:Y:S01]  /*22b0*/  IADD3 R0, P0, R8, UR16, RZ ;  /* 0x0000001008007c10 */ /* 0x000fe2000ff1e0ff */
[----:B------:R-:W-:-:S04]  /*22c0*/  IMAD.WIDE.U32 R6, R242, c[0x0][0x208], RZ ;  /* 0x00008200f2067a25 */ /* 0x000fc800078e00ff */
[----:B------:R-:W-:Y:S02]  /*22d0*/  IMAD R5, R240, c[0x0][0x1f4], R5 ;  /* 0x00007d00f0057a24 */ /* 0x000fe400078e0205 */
[----:B------:R-:W-:Y:S02]  /*22e0*/  IMAD.IADD R7, R7, 0x1, R3 ;  /* 0x0000000107077824 */ /* 0x000fe400078e0203 */
[----:B------:R-:W-:Y:S01]  /*22f0*/  IMAD R3, R10, c[0x0][0x218], RZ ;  /* 0x000086000a037a24 */ /* 0x000fe200078e02ff */
[----:B------:R-:W-:Y:S01]  /*2300*/  IADD3.X R8, R9, UR9, R5, P0, !PT ;  /* 0x0000000909087c10 */ /* 0x000fe200087fe405 */
[----:B------:R-:W-:Y:S01]  /*2310*/  IMAD.WIDE.U32 R6, R240, c[0x0][0x218], R6 ;  /* 0x00008600f0067a25 */ /* 0x000fe200078e0006 */
[----:B------:R-:W-:-:S03]  /*2320*/  LEA R12, P0, R0, c[0x0][0x1c8], 0x1 ;  /* 0x00007200000c7a11 */ /* 0x000fc600078008ff */
[----:B------:R-:W-:Y:S01]  /*2330*/  IMAD.SHL.U32 R10, R26, 0x8, RZ ;  /* 0x000000081a0a7824 */ /* 0x000fe200078e00ff */
[----:B------:R-:W-:Y:S01]  /*2340*/  LEA.HI.X R11, R0, c[0x0][0x1cc], R8, 0x1, P0 ;  /* 0x00007300000b7a11 */ /* 0x000fe200000f0c08 */
[----:B------:R-:W-:Y:S01]  /*2350*/  IMAD.SHL.U32 R0, R27, 0x40, RZ ;  /* 0x000000401b007824 */ /* 0x000fe200078e00ff */
[----:B------:R-:W-:Y:S01]  /*2360*/  SHFL.IDX PT, R8, R12, RZ, 0x181f ;  /* 0x00181fff0c087589 */ /* 0x000fe200000e0000 */
[----:B------:R-:W-:Y:S01]  /*2370*/  IMAD R5, R240, c[0x0][0x21c], R3 ;  /* 0x00008700f0057a24 */ /* 0x000fe200078e0203 */
[----:B------:R-:W-:Y:S02]  /*2380*/  IADD3 R3, P0, R6, UR24, RZ ;  /* 0x0000001806037c10 */ /* 0x000fe4000ff1e0ff */
[----:B------:R-:W-:Y:S01]  /*2390*/  LOP3.LUT R0, R0, 0x1c0, RZ, 0xc0, !PT ;  /* 0x000001c000007812 */ /* 0x000fe200078ec0ff */
[----:B------:R-:W1:Y:S01]  /*23a0*/  SHFL.IDX PT, R9, R11, RZ, 0x181f ;  /* 0x00181fff0b097589 */ /* 0x000e6200000e0000 */
[----:B------:R-:W-:Y:S02]  /*23b0*/  IADD3.X R6, R7, UR20, R5, P0, !PT ;  /* 0x0000001407067c10 */ /* 0x000fe400087fe405 */
[----:B------:R-:W-:Y:S01]  /*23c0*/  LOP3.LUT R10, R0, 0x8, R10, 0xf8, !PT ;  /* 0x00000008000a7812 */ /* 0x000fe200078ef80a */
[----:B------:R1:W-:Y:S01]  /*23d0*/  SHFL.IDX PT, R7, R11, 0x1, 0x181f ;  /* 0x00381f000b077f89 */ /* 0x0003e200000e0000 */
[----:B------:R-:W-:-:S02]  /*23e0*/  SHF.R.U32.HI R0, RZ, 0x3, R0 ;  /* 0x00000003ff007819 */ /* 0x000fc40000011600 */
[C---:B------:R-:W-:Y:S02]  /*23f0*/  LEA R5, P0, R3.reuse, c[0x0][0x1f8], 0x1 ;  /* 0x00007e0003057a11 */ /* 0x040fe400078008ff */
[----:B------:R-:W-:Y:S02]  /*2400*/  LOP3.LUT R0, R10, R0, RZ, 0x3c, !PT ;  /* 0x000000000a007212 */ /* 0x000fe400078e3cff */
[----:B------:R-:W-:Y:S01]  /*2410*/  IADD3 R26, -R26, UR8, -R112 ;  /* 0x000000081a1a7c10 */ /* 0x000fe2000fffe970 */
[----:B------:R-:W-:Y:S01]  /*2420*/  SHFL.IDX PT, R14, R5, RZ, 0x181f ;  /* 0x00181fff050e7589 */ /* 0x000fe200000e0000 */
[----:B------:R-:W-:Y:S01]  /*2430*/  LEA.HI.X R3, R3, c[0x0][0x1fc], R6, 0x1, P0 ;  /* 0x00007f0003037a11 */ /* 0x000fe200000f0c06 */
[----:B------:R-:W-:Y:S01]  /*2440*/  IMAD R0, R16, 0x200, R0 ;  /* 0x0000020010007824 */ /* 0x000fe200078e0200 */
[----:B------:R-:W-:Y:S01]  /*2450*/  LOP3.LUT P0, RZ, R27, 0x2, RZ, 0xc0, !PT ;  /* 0x000000021bff7812 */ /* 0x000fe2000780c0ff */
[----:B------:R2:W3:Y:S01]  /*2460*/  SHFL.IDX PT, R6, R12, 0x1, 0x181f ;  /* 0x00381f000c067f89 */ /* 0x0004e200000e0000 */
[----:B------:R-:W-:Y:S01]  /*2470*/  ISETP.GE.AND P1, PT, R26, 0x1, PT ;  /* 0x000000011a00780c */ /* 0x000fe20003f26270 */
[----:B------:R-:W-:-:S02]  /*2480*/  IMAD.SHL.U32 R212, R0, 0x2, RZ ;  /* 0x0000000200d47824 */ /* 0x000fc400078e00ff */
[----:B------:R-:W4:Y:S03]  /*2490*/  SHFL.IDX PT, R21, R3, RZ, 0x181f ;  /* 0x00181fff03157589 */ /* 0x000f2600000e0000 */
[C---:B------:R-:W-:Y:S01]  /*24a0*/  IADD3 R0, R212.reuse, 0x8100, RZ ;  /* 0x00008100d4007810 */ /* 0x040fe20007ffe0ff */
[----:B------:R-:W5:Y:S01]  /*24b0*/  SHFL.IDX PT, R5, R5, 0x1, 0x181f ;  /* 0x00381f0005057f89 */ /* 0x000f6200000e0000 */
[----:B------:R-:W-:-:S03]  /*24c0*/  IADD3 R223, R212, 0x8120, RZ ;  /* 0x00008120d4df7810 */ /* 0x000fc60007ffe0ff */
[----:B------:R-:W-:Y:S01]  /*24d0*/  @P0 IADD3 R223, R0, -0x20, RZ ;  /* 0xffffffe000df0810 */ /* 0x000fe20007ffe0ff */
[----:B------:R3:W4:Y:S01]  /*24e0*/  SHFL.IDX PT, R15, R3, 0x1, 0x181f ;  /* 0x00381f00030f7f89 */ /* 0x00072200000e0000 */
[----:B------:R-:W-:Y:S01]  /*24f0*/  ISETP.GT.AND P0, PT, R26, 0x20, PT ;  /* 0x000000201a00780c */ /* 0x000fe20003f04270 */
[----:B-1----:R-:W-:Y:S01]  /*2500*/  @P1 IMAD.WIDE R10, R123, 0x2, R8 ;  /* 0x000000027b0a1825 */ /* 0x002fe200078e0208 */
[C---:B------:R-:W-:Y:S02]  /*2510*/  IADD3 R238, R223.reuse, 0x800, RZ ;  /* 0x00000800dfee7810 */ /* 0x040fe40007ffe0ff */
[C---:B------:R-:W-:Y:S01]  /*2520*/  IADD3 R237, R223.reuse, 0x1000, RZ ;  /* 0x00001000dfed7810 */ /* 0x040fe20007ffe0ff */
[----:B------:R-:W-:Y:S01]  /*2530*/  IMAD.SHL.U32 R0, R18, 0x40, RZ ;  /* 0x0000004012007824 */ /* 0x000fe200078e00ff */
[----:B------:R-:W-:Y:S01]  /*2540*/  IADD3 R236, R223, 0x1800, RZ ;  /* 0x00001800dfec7810 */ /* 0x000fe20007ffe0ff */
[----:B------:R-:W-:Y:S01]  /*2550*/  IMAD.WIDE R18, R249, 0x2, RZ ;  /* 0x00000002f9127825 */ /* 0x000fe200078e02ff */
[----:B------:R-:W-:-:S02]  /*2560*/  IADD3 R235, R223, 0x2000, RZ ;  /* 0x00002000dfeb7810 */ /* 0x000fc40007ffe0ff */
[----:B------:R-:W-:Y:S01]  /*2570*/  LOP3.LUT R0, R0, 0x1c0, RZ, 0xc0, !PT ;  /* 0x000001c000007812 */ /* 0x000fe200078ec0ff */
[----:B--2---:R-:W-:Y:S01]  /*2580*/  @P1 IMAD.WIDE R12, R249, 0x2, R8 ;  /* 0x00000002f90c1825 */ /* 0x004fe200078e0208 */
[C---:B------:R-:W-:Y:S02]  /*2590*/  IADD3 R234, R223.reuse, 0x2800, RZ ;  /* 0x00002800dfea7810 */ /* 0x040fe40007ffe0ff */
[C---:B------:R-:W-:Y:S02]  /*25a0*/  IADD3 R233, R223.reuse, 0x3000, RZ ;  /* 0x00003000dfe97810 */ /* 0x040fe40007ffe0ff */
[----:B------:R1:W-:Y:S01]  /*25b0*/  @P1 LDGSTS.E.BYPASS.LTC128B.128 [R239+0x8100], [R12.64], !P3 ;  /* 0x081000000cef1fae */ /* 0x0003e2000d901d52 */
[C---:B------:R-:W-:Y:S02]  /*25c0*/  IADD3 R232, R223.reuse, 0x3800, RZ ;  /* 0x00003800dfe87810 */ /* 0x040fe40007ffe0ff */
[C---:B------:R-:W-:Y:S01]  /*25d0*/  IADD3 R231, R223.reuse, 0x4000, RZ ;  /* 0x00004000dfe77810 */ /* 0x040fe20007ffe0ff */
[----:B------:R2:W-:Y:S01]  /*25e0*/  @P1 LDGSTS.E.BYPASS.LTC128B.128 [R239+0xa100], [R10.64], !P5 ;  /* 0x0a1000000aef1fae */ /* 0x0005e2000e901d52 */
[C---:B------:R-:W-:Y:S01]  /*25f0*/  IADD3 R230, R223.reuse, 0x4800, RZ ;  /* 0x00004800dfe67810 */ /* 0x040fe20007ffe0ff */
[----:B---3--:R-:W-:Y:S01]  /*2600*/  IMAD.SHL.U32 R3, R16, 0x8, RZ ;  /* 0x0000000810037824 */ /* 0x008fe200078e00ff */
[----:B------:R-:W-:-:S02]  /*2610*/  IADD3 R229, R223, 0x5000, RZ ;  /* 0x00005000dfe57810 */ /* 0x000fc40007ffe0ff */
[C---:B------:R-:W-:Y:S02]  /*2620*/  IADD3 R228, R223.reuse, 0x5800, RZ ;  /* 0x00005800dfe47810 */ /* 0x040fe40007ffe0ff */
[----:B------:R-:W-:Y:S02]  /*2630*/  LOP3.LUT R3, R0, 0x8, R3, 0xf8, !PT ;  /* 0x0000000800037812 */ /* 0x000fe400078ef803 */
[----:B------:R-:W-:Y:S02]  /*2640*/  SHF.R.U32.HI R0, RZ, 0x3, R0 ;  /* 0x00000003ff007819 */ /* 0x000fe40000011600 */
[----:B------:R-:W-:Y:S02]  /*2650*/  IADD3 R227, R223, 0x6000, RZ ;  /* 0x00006000dfe37810 */ /* 0x000fe40007ffe0ff */
[----:B------:R-:W-:Y:S01]  /*2660*/  LOP3.LUT R114, R3, R0, RZ, 0x3c, !PT ;  /* 0x0000000003727212 */ /* 0x000fe200078e3cff */
[----:B------:R-:W-:Y:S01]  /*2670*/  IMAD.SHL.U32 R0, R20, 0x40, RZ ;  /* 0x0000004014007824 */ /* 0x000fe200078e00ff */
[----:B------:R-:W-:-:S02]  /*2680*/  IADD3 R226, R223, 0x6800, RZ ;  /* 0x00006800dfe27810 */ /* 0x000fc40007ffe0ff */
[C---:B------:R-:W-:Y:S02]  /*2690*/  IADD3 R225, R223.reuse, 0x7000, RZ ;  /* 0x00007000dfe17810 */ /* 0x040fe40007ffe0ff */
[----:B------:R-:W-:Y:S02]  /*26a0*/  LOP3.LUT R113, R0, 0xfffffe00, RZ, 0xc0, !PT ;  /* 0xfffffe0000717812 */ /* 0x000fe400078ec0ff */
[----:B------:R-:W-:Y:S01]  /*26b0*/  IADD3 R224, R223, 0x7800, RZ ;  /* 0x00007800dfe07810 */ /* 0x000fe20007ffe0ff */
[----:B-1----:R-:W-:-:S04]  /*26c0*/  @P0 IMAD.WIDE R12, R121, 0x2, R6 ;  /* 0x00000002790c0825 */ /* 0x002fc800078e0206 */
[----:B--2---:R-:W-:-:S04]  /*26d0*/  @P1 IMAD.WIDE R10, R121, 0x2, R8 ;  /* 0x00000002790a1825 */ /* 0x004fc800078e0208 */
[----:B------:R-:W-:Y:S01]  /*26e0*/  @P1 IMAD.WIDE R8, R251, 0x2, R8 ;  /* 0x00000002fb081825 */ /* 0x000fe200078e0208 */
[----:B------:R1:W-:Y:S03]  /*26f0*/  @P1 LDGSTS.E.BYPASS.LTC128B.128 [R239+0xc100], [R10.64], !P4 ;  /* 0x0c1000000aef1fae */ /* 0x0003e6000e101d52 */
[----:B------:R-:W-:Y:S01]  /*2700*/  IMAD R0, R115, 0x400, R113 ;  /* 0x0000040073007824 */ /* 0x000fe200078e0271 */
[----:B------:R2:W-:Y:S01]  /*2710*/  @P1 LDGSTS.E.BYPASS.LTC128B.128 [R239+0xe100], [R8.64], !P6 ;  /* 0x0e10000008ef1fae */ /* 0x0005e2000f101d52 */
[----:B------:R-:W-:Y:S02]  /*2720*/  IADD3 R30, P1, R14, R18, RZ ;  /* 0x000000120e1e7210 */ /* 0x000fe40007f3e0ff */
[----:B------:R-:W-:-:S03]  /*2730*/  IMAD.IADD R0, R114, 0x1, R0 ;  /* 0x0000000172007824 */ /* 0x000fc600078e0200 */
[----:B----4-:R-:W-:Y:S01]  /*2740*/  IMAD.X R31, R21, 0x1, R19, P1 ;  /* 0x00000001151f7824 */ /* 0x010fe200008e0613 */
[----:B-----5:R-:W-:Y:S01]  /*2750*/  IADD3 R28, P1, R18, R5, RZ ;  /* 0x00000005121c7210 */ /* 0x020fe20007f3e0ff */
[----:B------:R-:W-:Y:S02]  /*2760*/  IMAD.SHL.U32 R219, R0, 0x2, RZ ;  /* 0x0000000200db7824 */ /* 0x000fe400078e00ff */
[----:B------:R-:W-:Y:S02]  /*2770*/  IMAD.MOV.U32 R0, RZ, RZ, 0x40 ;  /* 0x00000040ff007424 */ /* 0x000fe400078e00ff */
[----:B------:R-:W-:Y:S02]  /*2780*/  IMAD.X R29, R19, 0x1, R15, P1 ;  /* 0x00000001131d7824 */ /* 0x000fe400008e060f */
[--C-:B------:R-:W-:Y:S02]  /*2790*/  IMAD R220, R4, 0x2, R219.reuse ;  /* 0x0000000204dc7824 */ /* 0x100fe400078e02db */
[----:B------:R-:W-:-:S02]  /*27a0*/  IMAD R222, R2, 0x2, R219 ;  /* 0x0000000202de7824 */ /* 0x000fc400078e02db */
[----:B------:R-:W-:Y:S02]  /*27b0*/  IMAD R221, R2, 0x2, R220 ;  /* 0x0000000202dd7824 */ /* 0x000fe400078e02dc */
[----:B-1----:R-:W-:-:S04]  /*27c0*/  @P0 IMAD.WIDE R10, R249, 0x2, R6 ;  /* 0x00000002f90a0825 */ /* 0x002fc800078e0206 */
[--C-:B--2---:R-:W-:Y:S01]  /*27d0*/  @P0 IMAD.WIDE R8, R123, 0x2, R6.reuse ;  /* 0x000000027b080825 */ /* 0x104fe200078e0206 */
[----:B------:R1:W-:Y:S03]  /*27e0*/  @P0 LDGSTS.E.BYPASS.LTC128B.128 [R239+0x9100], [R10.64], !P3 ;  /* 0x091000000aef0fae */ /* 0x0003e6000d901d52 */
[C---:B------:R-:W-:Y:S01]  /*27f0*/  @P0 IMAD.WIDE R6, R251.reuse, 0x2, R6 ;  /* 0x00000002fb060825 */ /* 0x040fe200078e0206 */
[----:B------:R2:W-:Y:S04]  /*2800*/  @P0 LDGSTS.E.BYPASS.LTC128B.128 [R239+0xb100], [R8.64], !P5 ;  /* 0x0b10000008ef0fae */ /* 0x0005e8000e901d52 */
[----:B------:R3:W-:Y:S04]  /*2810*/  @P0 LDGSTS.E.BYPASS.LTC128B.128 [R239+0xd100], [R12.64], !P4 ;  /* 0x0d1000000cef0fae */ /* 0x0007e8000e101d52 */
[----:B------:R4:W-:Y:S04]  /*2820*/  @P0 LDGSTS.E.BYPASS.LTC128B.128 [R239+0xf100], [R6.64], !P6 ;  /* 0x0f10000006ef0fae */ /* 0x0009e8000f101d52 */
[----:B------:R-:W0:Y:S01]  /*2830*/  LDGDEPBAR ;  /* 0x00000000000079af */ /* 0x000e220000000000 */
[----:B-1----:R-:W-:-:S04]  /*2840*/  IMAD.WIDE R10, R251, 0x2, RZ ;  /* 0x00000002fb0a7825 */ /* 0x002fc800078e02ff */
[----:B--2---:R-:W-:-:S05]  /*2850*/  IMAD.WIDE R8, R123, 0x2, RZ ;  /* 0x000000027b087825 */ /* 0x004fca00078e02ff */
[----:B------:R-:W-:Y:S02]  /*2860*/  IADD3 R22, P1, R14, R8, RZ ;  /* 0x000000080e167210 */ /* 0x000fe40007f3e0ff */
[----:B------:R-:W-:Y:S01]  /*2870*/  IADD3 R16, P0, R8, R5, RZ ;  /* 0x0000000508107210 */ /* 0x000fe20007f1e0ff */
[----:B----4-:R-:W-:Y:S01]  /*2880*/  IMAD.WIDE R6, R121, 0x2, RZ ;  /* 0x0000000279067825 */ /* 0x010fe200078e02ff */
[----:B------:R-:W-:-:S04]  /*2890*/  DEPBAR.LE SB0, 0x1 ;  /* 0x000080400000791a */ /* 0x000fc80000000000 */
[----:B------:R-:W-:Y:S01]  /*28a0*/  IMAD.X R23, R21, 0x1, R9, P1 ;  /* 0x0000000115177824 */ /* 0x000fe200008e0609 */
[----:B------:R-:W-:Y:S01]  /*28b0*/  IADD3 R18, P1, R14, R6, RZ ;  /* 0x000000060e127210 */ /* 0x000fe20007f3e0ff */
[----:B------:R-:W-:Y:S01]  /*28c0*/  IMAD.X R17, R9, 0x1, R15, P0 ;  /* 0x0000000109117824 */ /* 0x000fe200000e060f */
[----:B------:R-:W-:-:S04]  /*28d0*/  DEPBAR.LE SB0, 0x0 ;  /* 0x000080000000791a */ /* 0x000fc80000000000 */
[----:B------:R-:W-:Y:S01]  /*28e0*/  BAR.SYNC.DEFER_BLOCKING 0x0 ;  /* 0x0000000000007b1d */ /* 0x000fe20000010000 */
[----:B------:R-:W-:Y:S01]  /*28f0*/  IADD3 R24, P0, R6, R5, RZ ;  /* 0x0000000506187210 */ /* 0x000fe20007f1e0ff */
[----:B------:R-:W-:Y:S01]  /*2900*/  IMAD.X R19, R21, 0x1, R7, P1 ;  /* 0x0000000115137824 */ /* 0x000fe200008e0607 */
[----:B------:R-:W-:-:S03]  /*2910*/  IADD3 R6, P1, R14, R10, RZ ;  /* 0x0000000a0e067210 */ /* 0x000fc60007f3e0ff */
[----:B------:R-:W-:Y:S01]  /*2920*/  IMAD.X R25, R7, 0x1, R15, P0 ;  /* 0x0000000107197824 */ /* 0x000fe200000e060f */
[----:B------:R-:W-:Y:S01]  /*2930*/  IADD3 R20, P0, R10, R5, RZ ;  /* 0x000000050a147210 */ /* 0x000fe20007f1e0ff */
[----:B------:R-:W-:Y:S01]  /*2940*/  IMAD.X R7, R21, 0x1, R11, P1 ;  /* 0x0000000115077824 */ /* 0x000fe200008e060b */
[----:B------:R-:W-:-:S03]  /*2950*/  ISETP.GE.AND P1, PT, R49, c[0x0][0x1d4], PT ;  /* 0x0000750031007a0c */ /* 0x000fc60003f26270 */
[----:B------:R-:W-:Y:S01]  /*2960*/  IMAD.X R21, R11, 0x1, R15, P0 ;  /* 0x000000010b157824 */ /* 0x000fe200000e060f */
[----:B------:R-:W-:Y:S02]  /*2970*/  ISETP.LT.OR P0, PT, R26, 0x1, P2 ;  /* 0x000000011a00780c */ /* 0x000fe40001701670 */
[----:B------:R-:W-:Y:S01]  /*2980*/  ISETP.GE.AND P2, PT, R52, c[0x0][0x1d4], PT ;  /* 0x0000750034007a0c */ /* 0x000fe20003f46270 */
[----:B------:R-:W-:Y:S04]  /*2990*/  LDSM.16.M88.4 R8, [R219+0x10100] ;  /* 0x01010000db08783b */ /* 0x000fe80000000200 */
[----:B---3--:R-:W-:Y:S04]  /*29a0*/  LDSM.16.M88.4 R12, [R220+0x10100] ;  /* 0x01010000dc0c783b */ /* 0x008fe80000000200 */
[----:B------:R-:W-:Y:S04]  /*29b0*/  LDSM.16.M88.4 R40, [R212+0x8100] ;  /* 0x00810000d428783b */ /* 0x000fe80000000200 */
[----:B------:R-:W1:Y:S04]  /*29c0*/  LDSM.16.M88.4 R36, [R212+0x8900] ;  /* 0x00890000d424783b */ /* 0x000e680000000200 */
[----:B------:R-:W2:Y:S04]  /*29d0*/  LDSM.16.M88.4 R32, [R212+0x9100] ;  /* 0x00910000d420783b */ /* 0x000ea80000000200 */
[----:B------:R-:W-:Y:S04]  /*29e0*/  LDSM.16.M88.4 R44, [R212+0x9900] ;  /* 0x00990000d42c783b */ /* 0x000fe80000000200 */
[----:B------:R-:W-:Y:S04]  /*29f0*/  LDSM.16.M88.4 R64, [R223] ;  /* 0x00000000df40783b */ /* 0x000fe80000000200 */
[----:B------:R-:W3:Y:S04]  /*2a00*/  LDSM.16.M88.4 R72, [R223+0x800] ;  /* 0x00080000df48783b */ /* 0x000ee80000000200 */
[----:B------:R-:W-:Y:S04]  /*2a10*/  LDSM.16.M88.4 R76, [R223+0x1000] ;  /* 0x00100000df4c783b */ /* 0x000fe80000000200 */
[----:B------:R-:W4:Y:S04]  /*2a20*/  LDSM.16.M88.4 R80, [R223+0x1800] ;  /* 0x00180000df50783b */ /* 0x000f280000000200 */
[----:B------:R-:W-:Y:S01]  /*2a30*/  @!PT LDS RZ, [RZ] ;  /* 0x00000000fffff984 */ /* 0x000fe20000000800 */
[----:B------:R-:W-:Y:S01]  /*2a40*/  @!PT LDS RZ, [RZ] ;  /* 0x00000000fffff984 */ /* 0x000fe20000000800 */
[----:B------:R-:W-:Y:S01]  /*2a50*/  @!PT LDS RZ, [RZ] ;  /* 0x00000000fffff984 */ /* 0x000fe20000000800 */
[----:B------:R5:W-:Y:S01]  /*2a60*/  LDGSTS.E.BYPASS.LTC128B.128 [R239+0x100], [R30.64], !P0 ;  /* 0x001000001eef7fae */ /* 0x000be2000c101d52 */
[C---:B------:R-:W-:Y:S01]  /*2a70*/  ISETP.LT.OR P0, PT, R26.reuse, 0x1, P1 ;  /* 0x000000011a00780c */ /* 0x040fe20000f01670 */
[C---:B-1----:R-:W-:Y:S11]  /*2a80*/  HMMA.16816.F32 R56, R8.reuse, R36, RZ ;  /* 0x000000240838723c */ /* 0x042ff600000018ff */
[----:B------:R-:W-:Y:S01]  /*2a90*/  @!UPT UIADD3 URZ, URZ, URZ, URZ ;  /* 0x0000003f3f3ff290 */ /* 0x000fe2000fffe03f */
[----:B------:R1:W-:Y:S01]  /*2aa0*/  LDGSTS.E.BYPASS.LTC128B.128 [R239+0x2100], [R22.64], !P0 ;  /* 0x0210000016ef7fae */ /* 0x0003e2000c101d52 */
[----:B------:R-:W-:Y:S02]  /*2ab0*/  ISETP.LT.OR P0, PT, R26, 0x1, P2 ;  /* 0x000000011a00780c */ /* 0x000fe40001701670 */
[----:B------:R-:W-:Y:S02]  /*2ac0*/  ISETP.GE.AND P2, PT, R48, c[0x0][0x1d4], PT ;  /* 0x0000750030007a0c */ /* 0x000fe40003f46270 */
[C---:B------:R-:W-:Y:S09]  /*2ad0*/  HMMA.16816.F32 R48, R8.reuse, R40, RZ ;  /* 0x000000280830723c */ /* 0x040ff200000018ff */
[----:B------:R1:W-:Y:S01]  /*2ae0*/  LDGSTS.E.BYPASS.LTC128B.128 [R239+0x4100], [R18.64], !P0 ;  /* 0x0410000012ef7fae */ /* 0x0003e2000c101d52 */
[----:B------:R-:W-:Y:S01]  /*2af0*/  ISETP.LT.OR P0, PT, R26, 0x1, P2 ;  /* 0x000000011a00780c */ /* 0x000fe20001701670 */
[C---:B------:R-:W-:Y:S08]  /*2b00*/  HMMA.16816.F32 R40, R8.reuse, R42, RZ ;  /* 0x0000002a0828723c */ /* 0x040ff000000018ff */
[----:B------:R-:W-:Y:S04]  /*2b10*/  HMMA.16816.F32 R60, R8, R38, RZ ;  /* 0x00000026083c723c */ /* 0x000fe800000018ff */
[----:B------:R1:W-:Y:S01]  /*2b20*/  LDGSTS.E.BYPASS.LTC128B.128 [R239+0x6100], [R6.64], !P0 ;  /* 0x0610000006ef7fae */ /* 0x0003e2000c101d52 */
[----:B------:R-:W-:-:S03]  /*2b30*/  ISETP.GE.AND P0, PT, R249, c[0x0][0x1d4], PT ;  /* 0x00007500f9007a0c */ /* 0x000fc60003f06270 */
[----:B--2---:R-:W-:Y:S01]  /*2b40*/  HMMA.16816.F32 R36, R8, R34, RZ ;  /* 0x000000220824723c */ /* 0x004fe200000018ff */
[C---:B------:R-:W-:Y:S11]  /*2b50*/  ISETP.LT.OR P0, PT, R26.reuse, 0x21, P0 ;  /* 0x000000211a00780c */ /* 0x040ff60000701670 */
[----:B------:R-:W-:Y:S02]  /*2b60*/  @!UPT UIADD3 URZ, URZ, URZ, URZ ;  /* 0x0000003f3f3ff290 */ /* 0x000fe4000fffe03f */
[----:B------:R5:W-:Y:S01]  /*2b70*/  LDGSTS.E.BYPASS.LTC128B.128 [R239+0x1100], [R28.64], !P0 ;  /* 0x011000001cef7fae */ /* 0x000be2000c101d52 */
[----:B------:R-:W-:Y:S01]  /*2b80*/  ISETP.LT.OR P0, PT, R26, 0x21, P1 ;  /* 0x000000211a00780c */ /* 0x000fe20000f01670 */
[----:B---3--:R-:W-:Y:S01]  /*2b90*/  HMMA.16816.F32 R60, R12, R74, R60 ;  /* 0x0000004a0c3c723c */ /* 0x008fe2000000183c */
[----:B------:R-:W-:-:S04]  /*2ba0*/  ISETP.GE.AND P1, PT, R52, c[0x0][0x1d4], PT ;  /* 0x0000750034007a0c */ /* 0x000fc80003f26270 */
[----:B------:R-:W-:-:S03]  /*2bb0*/  ISETP.LT.OR P1, PT, R26, 0x21, P1 ;  /* 0x000000211a00780c */ /* 0x000fc60000f21670 */
[----:B------:R-:W-:Y:S04]  /*2bc0*/  HMMA.16816.F32 R52, R8, R32, RZ ;  /* 0x000000200834723c */ /* 0x000fe800000018ff */
[----:B------:R1:W-:Y:S01]  /*2bd0*/  LDGSTS.E.BYPASS.LTC128B.128 [R239+0x3100], [R16.64], !P0 ;  /* 0x0310000010ef7fae */ /* 0x0003e2000c101d52 */
[----:B------:R-:W-:-:S03]  /*2be0*/  LOP3.LUT P0, RZ, R27, 0x4, RZ, 0xc0, !PT ;  /* 0x000000041bff7812 */ /* 0x000fc6000780c0ff */
[C---:B------:R-:W-:Y:S01]  /*2bf0*/  HMMA.16816.F32 R32, R8.reuse, R44, RZ ;  /* 0x0000002c0820723c */ /* 0x040fe200000018ff */
[----:B------:R-:W-:Y:S01]  /*2c00*/  SEL R0, R0, 0xffffffc0, !P0 ;  /* 0xffffffc000007807 */ /* 0x000fe20004000000 */
[----:B------:R2:W-:Y:S01]  /*2c10*/  LDGSTS.E.BYPASS.LTC128B.128 [R239+0x5100], [R24.64], !P1 ;  /* 0x0510000018ef7fae */ /* 0x0005e2000c901d52 */
[----:B------:R-:W-:Y:S02]  /*2c20*/  ISETP.LT.OR P0, PT, R26, 0x21, P2 ;  /* 0x000000211a00780c */ /* 0x000fe40001701670 */
[----:B------:R-:W-:Y:S01]  /*2c30*/  ISETP.GT.AND P2, PT, R252, 0x3f, PT ;  /* 0x0000003ffc00780c */ /* 0x000fe20003f44270 */
[----:B------:R-:W-:Y:S02]  /*2c40*/  IMAD.IADD R218, R212, 0x1, R0 ;  /* 0x00000001d4da7824 */ /* 0x000fe400078e0200 */
[----:B------:R-:W-:Y:S01]  /*2c50*/  IMAD.IADD R217, R0, 0x1, R223 ;  /* 0x0000000100d97824 */ /* 0x000fe200078e02df */
[----:B-----5:R-:W-:Y:S07]  /*2c60*/  HMMA.16816.F32 R28, R8, R46, RZ ;  /* 0x0000002e081c723c */ /* 0x020fee00000018ff */
[----:B------:R3:W-:Y:S01]  /*2c70*/  LDGSTS.E.BYPASS.LTC128B.128 [R239+0x7100], [R20.64], !P0 ;  /* 0x0710000014ef7fae */ /* 0x0007e2000c101d52 */
[----:B------:R-:W-:Y:S01]  /*2c80*/  HMMA.16816.F32 R8, R12, R66, R40 ;  /* 0x000000420c08723c */ /* 0x000fe20000001828 */
[----:B------:R-:W-:-:S02]  /*2c90*/  PLOP3.LUT P0, PT, PT, PT, UP0, 0x40, 0x0 ;  /* 0x000000000000781c */ /* 0x000fc40003f0e808 */
[----:B------:R-:W-:Y:S04]  /*2ca0*/  LDSM.16.M88.4 R68, [R218+0x8900] ;  /* 0x00890000da44783b */ /* 0x000fe80000000200 */
[----:B-1----:R-:W-:Y:S01]  /*2cb0*/  LDSM.16.M88.4 R16, [R222+0x10100] ;  /* 0x01010000de10783b */ /* 0x002fe20000000200 */
[C---:B------:R-:W-:Y:S03]  /*2cc0*/  HMMA.16816.F32 R40, R12.reuse, R72, R56 ;  /* 0x000000480c28723c */ /* 0x040fe60000001838 */
[----:B------:R-:W-:Y:S04]  /*2cd0*/  LDSM.16.M88.4 R56, [R218+0x9900] ;  /* 0x00990000da38783b */ /* 0x000fe80000000200 */
[----:B--2---:R-:W1:Y:S01]  /*2ce0*/  LDSM.16.M88.4 R24, [R218+0x8100] ;  /* 0x00810000da18783b */ /* 0x004e620000000200 */
[C---:B----4-:R-:W-:Y:S03]  /*2cf0*/  HMMA.16816.F32 R44, R12.reuse, R80, R32 ;  /* 0x000000500c2c723c */ /* 0x050fe60000001820 */
[----:B------:R-:W-:Y:S04]  /*2d00*/  LDSM.16.M88.4 R72, [R217+0x1800] ;  /* 0x00180000d948783b */ /* 0x000fe80000000200 */
[----:B------:R-:W-:Y:S01]  /*2d10*/  LDSM.16.M88.4 R88, [R212+0xd100] ;  /* 0x00d10000d458783b */ /* 0x000fe20000000200 */
[C---:B---3--:R-:W-:Y:S03]  /*2d20*/  HMMA.16816.F32 R20, R12.reuse, R64, R48 ;  /* 0x000000400c14723c */ /* 0x048fe60000001830 */
[----:B------:R-:W2:Y:S04]  /*2d30*/  LDSM.16.M88.4 R64, [R218+0x9100] ;  /* 0x00910000da40783b */ /* 0x000ea80000000200 */
[----:B------:R-:W-:Y:S01]  /*2d40*/  LDSM.16.M88.4 R92, [R223+0x4000] ;  /* 0x00400000df5c783b */ /* 0x000fe20000000200 */
[C---:B------:R-:W-:Y:S03]  /*2d50*/  HMMA.16816.F32 R48, R12.reuse, R76, R52 ;  /* 0x0000004c0c30723c */ /* 0x040fe60000001834 */
[----:B------:R-:W-:Y:S04]  /*2d60*/  LDSM.16.M88.4 R100, [R223+0x4800] ;  /* 0x00480000df64783b */ /* 0x000fe80000000200 */
[----:B------:R-:W-:Y:S01]  /*2d70*/  LDSM.16.M88.4 R96, [R218+0xc900] ;  /* 0x00c90000da60783b */ /* 0x000fe20000000200 */
[C---:B------:R-:W-:Y:S03]  /*2d80*/  HMMA.16816.F32 R52, R12.reuse, R78, R36 ;  /* 0x0000004e0c34723c */ /* 0x040fe60000001824 */
[----:B------:R-:W-:Y:S04]  /*2d90*/  LDSM.16.M88.4 R76, [R223+0x2000] ;  /* 0x00200000df4c783b */ /* 0x000fe80000000200 */
[----:B------:R-:W-:Y:S01]  /*2da0*/  LDSM.16.M88.4 R108, [R223+0x7800] ;  /* 0x00780000df6c783b */ /* 0x000fe20000000200 */
[----:B------:R-:W-:Y:S03]  /*2db0*/  HMMA.16816.F32 R12, R12, R82, R28 ;  /* 0x000000520c0c723c */ /* 0x000fe6000000181c */
[----:B------:R-:W-:Y:S04]  /*2dc0*/  LDSM.16.M88.4 R28, [R217] ;  /* 0x00000000d91c783b */ /* 0x000fe80000000200 */
[----:B------:R-:W-:Y:S01]  /*2dd0*/  LDSM.16.M88.4 R80, [R212+0xa100] ;  /* 0x00a10000d450783b */ /* 0x000fe20000000200 */
[C---:B-1----:R-:W-:Y:S03]  /*2de0*/  HMMA.16816.F32 R32, R16.reuse, R26, R8 ;  /* 0x0000001a1020723c */ /* 0x042fe60000001808 */
[----:B------:R-:W1:Y:S04]  /*2df0*/  LDSM.16.M88.4 R8, [R221+0x10100] ;  /* 0x01010000dd08783b */ /* 0x000e680000000200 */
[----:B------:R-:W-:Y:S01]  /*2e00*/  LDSM.16.M88.4 R104, [R218+0xf900] ;  /* 0x00f90000da68783b */ /* 0x000fe20000000200 */
[C---:B------:R-:W-:Y:S03]  /*2e10*/  HMMA.16816.F32 R36, R16.reuse, R24, R20 ;  /* 0x000000181024723c */ /* 0x040fe60000001814 */
[----:B------:R-:W3:Y:S04]  /*2e20*/  LDSM.16.M88.4 R24, [R217+0x800] ;  /* 0x00080000d918783b */ /* 0x000ee80000000200 */
[----:B------:R-:W0:Y:S01]  /*2e30*/  LDGDEPBAR ;  /* 0x00000000000079af */ /* 0x000e220000000000 */
[C---:B------:R-:W-:Y:S08]  /*2e40*/  HMMA.16816.F32 R20, R16.reuse, R68, R40 ;  /* 0x000000441014723c */ /* 0x040ff00000001828 */
[C---:B------:R-:W-:Y:S01]  /*2e50*/  HMMA.16816.F32 R40, R16.reuse, R70, R60 ;  /* 0x000000461028723c */ /* 0x040fe2000000183c */
[----:B------:R-:W4:Y:S07]  /*2e60*/  LDSM.16.M88.4 R68, [R217+0x1000] ;  /* 0x00100000d944783b */ /* 0x000f2e0000000200 */
[C---:B--2---:R-:W-:Y:S08]  /*2e70*/  HMMA.16816.F32 R48, R16.reuse, R64, R48 ;  /* 0x000000401030723c */ /* 0x044ff00000001830 */
[C---:B------:R-:W-:Y:S08]  /*2e80*/  HMMA.16816.F32 R64, R16.reuse, R66, R52 ;  /* 0x000000421040723c */ /* 0x040ff00000001834 */
[C---:B------:R-:W-:Y:S08]  /*2e90*/  HMMA.16816.F32 R52, R16.reuse, R56, R44 ;  /* 0x000000381034723c */ /* 0x040ff0000000182c */
[----:B------:R-:W-:Y:S01]  /*2ea0*/  HMMA.16816.F32 R60, R16, R58, R12 ;  /* 0x0000003a103c723c */ /* 0x000fe2000000180c */
[----:B------:R-:W2:Y:S07]  /*2eb0*/  LDSM.16.M88.4 R12, [R219+0x14100] ;  /* 0x01410000db0c783b */ /* 0x000eae0000000200 */
[C---:B-1----:R-:W-:Y:S01]  /*2ec0*/  HMMA.16816.F32 R56, R8.reuse, R28, R36 ;  /* 0x0000001c0838723c */ /* 0x042fe20000001824 */
[----:B------:R-:W1:Y:S07]  /*2ed0*/  LDSM.16.M88.4 R36, [R212+0xa900] ;  /* 0x00a90000d424783b */ /* 0x000e6e0000000200 */
[C---:B------:R-:W-:Y:S01]  /*2ee0*/  HMMA.16816.F32 R44, R8.reuse, R30, R32 ;  /* 0x0000001e082c723c */ /* 0x040fe20000001820 */
[----:B------:R-:W5:Y:S07]  /*2ef0*/  LDSM.16.M88.4 R28, [R212+0xb100] ;  /* 0x00b10000d41c783b */ /* 0x000f6e0000000200 */
[C---:B---3--:R-:W-:Y:S08]  /*2f00*/  HMMA.16816.F32 R32, R8.reuse, R24, R20 ;  /* 0x000000180820723c */ /* 0x048ff00000001814 */
[C---:B----4-:R-:W-:Y:S08]  /*2f10*/  HMMA.16816.F32 R20, R8.reuse, R68, R48 ;  /* 0x000000440814723c */ /* 0x050ff00000001830 */
[C---:B------:R-:W-:Y:S01]  /*2f20*/  HMMA.16816.F32 R16, R8.reuse, R70, R64 ;  /* 0x000000460810723c */ /* 0x040fe20000001840 */
[----:B------:R-:W3:Y:S04]  /*2f30*/  LDSM.16.M88.4 R68, [R212+0xb900] ;  /* 0x00b90000d444783b */ /* 0x000ee80000000200 */
[----:B------:R-:W-:Y:S03]  /*2f40*/  LDSM.16.M88.4 R64, [R223+0x2800] ;  /* 0x00280000df40783b */ /* 0x000fe60000000200 */
[C---:B------:R-:W-:Y:S08]  /*2f50*/  HMMA.16816.F32 R24, R8.reuse, R26, R40 ;  /* 0x0000001a0818723c */ /* 0x040ff00000001828 */
[C---:B------:R-:W-:Y:S08]  /*2f60*/  HMMA.16816.F32 R52, R8.reuse, R72, R52 ;  /* 0x000000480834723c */ /* 0x040ff00000001834 */
[----:B------:R-:W-:Y:S01]  /*2f70*/  HMMA.16816.F32 R48, R8, R74, R60 ;  /* 0x0000004a0830723c */ /* 0x000fe2000000183c */
[----:B------:R-:W4:Y:S07]  /*2f80*/  LDSM.16.M88.4 R8, [R220+0x14100] ;  /* 0x01410000dc08783b */ /* 0x000f2e0000000200 */
[C---:B--2---:R-:W-:Y:S08]  /*2f90*/  HMMA.16816.F32 R84, R12.reuse, R80, R56 ;  /* 0x000000500c54723c */ /* 0x044ff00000001838 */
[C---:B------:R-:W-:Y:S01]  /*2fa0*/  HMMA.16816.F32 R80, R12.reuse, R82, R44 ;  /* 0x000000520c50723c */ /* 0x040fe2000000182c */
[----:B------:R-:W2:Y:S07]  /*2fb0*/  LDSM.16.M88.4 R44, [R223+0x3000] ;  /* 0x00300000df2c783b */ /* 0x000eae0000000200 */
[C---:B-1----:R-:W-:Y:S01]  /*2fc0*/  HMMA.16816.F32 R72, R12.reuse, R36, R32 ;  /* 0x000000240c48723c */ /* 0x042fe20000001820 */
[----:B------:R-:W1:Y:S07]  /*2fd0*/  LDSM.16.M88.4 R32, [R223+0x3800] ;  /* 0x00380000df20783b */ /* 0x000e6e0000000200 */
[C---:B------:R-:W-:Y:S01]  /*2fe0*/  HMMA.16816.F32 R60, R12.reuse, R38, R24 ;  /* 0x000000260c3c723c */ /* 0x040fe20000001818 */
[----:B------:R-:W-:Y:S07]  /*2ff0*/  LDSM.16.M88.4 R24, [R218+0xa100] ;  /* 0x00a10000da18783b */ /* 0x000fee0000000200 */
[C---:B-----5:R-:W-:Y:S08]  /*3000*/  HMMA.16816.F32 R56, R12.reuse, R28, R20 ;  /* 0x0000001c0c38723c */ /* 0x060ff00000001814 */
[C---:B------:R-:W-:Y:S08]  /*3010*/  HMMA.16816.F32 R40, R12.reuse, R30, R16 ;  /* 0x0000001e0c28723c */ /* 0x040ff00000001810 */
[C---:B---3--:R-:W-:Y:S08]  /*3020*/  HMMA.16816.F32 R36, R12.reuse, R68, R52 ;  /* 0x000000440c24723c */ /* 0x048ff00000001834 */
[----:B------:R-:W-:Y:S01]  /*3030*/  HMMA.16816.F32 R28, R12, R70, R48 ;  /* 0x000000460c1c723c */ /* 0x000fe20000001830 */
[----:B------:R-:W3:Y:S07]  /*3040*/  LDSM.16.M88.4 R12, [R222+0x14100] ;  /* 0x01410000de0c783b */ /* 0x000eee0000000200 */
[C---:B----4-:R-:W-:Y:S01]  /*3050*/  HMMA.16816.F32 R20, R8.reuse, R76, R84 ;  /* 0x0000004c0814723c */ /* 0x050fe20000001854 */
[----:B------:R-:W-:Y:S07]  /*3060*/  LDSM.16.M88.4 R84, [R218+0xc100] ;  /* 0x00c10000da54783b */ /* 0x000fee0000000200 */
[C---:B------:R-:W-:Y:S01]  /*3070*/  HMMA.16816.F32 R16, R8.reuse, R78, R80 ;  /* 0x0000004e0810723c */ /* 0x040fe20000001850 */
[----:B------:R-:W4:Y:S04]  /*3080*/  LDSM.16.M88.4 R76, [R218+0xa900] ;  /* 0x00a90000da4c783b */ /* 0x000f280000000200 */
[----:B------:R-:W-:Y:S03]  /*3090*/  LDSM.16.M88.4 R80, [R218+0xb900] ;  /* 0x00b90000da50783b */ /* 0x000fe60000000200 */
[C---:B------:R-:W-:Y:S01]  /*30a0*/  HMMA.16816.F32 R68, R8.reuse, R64, R72 ;  /* 0x000000400844723c */ /* 0x040fe20000001848 */
[----:B------:R-:W-:Y:S07]  /*30b0*/  LDSM.16.M88.4 R72, [R212+0xc100] ;  /* 0x00c10000d448783b */ /* 0x000fee0000000200 */
[C---:B------:R-:W-:Y:S01]  /*30c0*/  HMMA.16816.F32 R60, R8.reuse, R66, R60 ;  /* 0x00000042083c723c */ /* 0x040fe2000000183c */
[----:B------:R-:W5:Y:S07]  /*30d0*/  LDSM.16.M88.4 R64, [R218+0xb100] ;  /* 0x00b10000da40783b */ /* 0x000f6e0000000200 */
[C---:B--2---:R-:W-:Y:S08]  /*30e0*/  HMMA.16816.F32 R56, R8.reuse, R44, R56 ;  /* 0x0000002c0838723c */ /* 0x044ff00000001838 */
[C---:B------:R-:W-:Y:S08]  /*30f0*/  HMMA.16816.F32 R52, R8.reuse, R46, R40 ;  /* 0x0000002e0834723c */ /* 0x040ff00000001828 */
[C---:B-1----:R-:W-:Y:S01]  /*3100*/  HMMA.16816.F32 R48, R8.reuse, R32, R36 ;  /* 0x000000200830723c */ /* 0x042fe20000001824 */
[----:B------:R-:W-:Y:S07]  /*3110*/  LDSM.16.M88.4 R36, [R217+0x2800] ;  /* 0x00280000d924783b */ /* 0x000fee0000000200 */
[----:B------:R-:W-:Y:S01]  /*3120*/  HMMA.16816.F32 R44, R8, R34, R28 ;  /* 0x00000022082c723c */ /* 0x000fe2000000181c */
[----:B------:R-:W-:Y:S07]  /*3130*/  LDSM.16.M88.4 R8, [R221+0x14100] ;  /* 0x01410000dd08783b */ /* 0x000fee0000000200 */
[C---:B---3--:R-:W-:Y:S08]  /*3140*/  HMMA.16816.F32 R32, R12.reuse, R24, R20 ;  /* 0x000000180c20723c */ /* 0x048ff00000001814 */
[C---:B------:R-:W-:Y:S01]  /*3150*/  HMMA.16816.F32 R20, R12.reuse, R26, R16 ;  /* 0x0000001a0c14723c */ /* 0x040fe20000001810 */
[----:B------:R-:W1:Y:S04]  /*3160*/  LDSM.16.M88.4 R24, [R217+0x2000] ;  /* 0x00200000d918783b */ /* 0x000e680000000200 */
[----:B------:R-:W-:Y:S03]  /*3170*/  LDSM.16.M88.4 R16, [R219+0x18100] ;  /* 0x01810000db10783b */ /* 0x000fe60000000200 */
[C---:B----4-:R-:W-:Y:S01]  /*3180*/  HMMA.16816.F32 R28, R12.reuse, R76, R68 ;  /* 0x0000004c0c1c723c */ /* 0x050fe20000001844 */
[----:B------:R-:W2:Y:S07]  /*3190*/  LDSM.16.M88.4 R68, [R217+0x3000] ;  /* 0x00300000d944783b */ /* 0x000eae0000000200 */
[C---:B------:R-:W-:Y:S01]  /*31a0*/  HMMA.16816.F32 R40, R12.reuse, R78, R60 ;  /* 0x0000004e0c28723c */ /* 0x040fe2000000183c */
[----:B------:R-:W-:Y:S07]  /*31b0*/  LDSM.16.M88.4 R76, [R212+0xc900] ;  /* 0x00c90000d44c783b */ /* 0x000fee0000000200 */
[C---:B-----5:R-:W-:Y:S08]  /*31c0*/  HMMA.16816.F32 R56, R12.reuse, R64, R56 ;  /* 0x000000400c38723c */ /* 0x060ff00000001838 */
[C---:B------:R-:W-:Y:S01]  /*31d0*/  HMMA.16816.F32 R52, R12.reuse, R66, R52 ;  /* 0x000000420c34723c */ /* 0x040fe20000001834 */
[----:B------:R-:W3:Y:S07]  /*31e0*/  LDSM.16.M88.4 R64, [R217+0x3800] ;  /* 0x00380000d940783b */ /* 0x000eee0000000200 */
[C---:B------:R-:W-:Y:S08]  /*31f0*/  HMMA.16816.F32 R60, R12.reuse, R80, R48 ;  /* 0x000000500c3c723c */ /* 0x040ff00000001830 */
[----:B------:R-:W-:Y:S01]  /*3200*/  HMMA.16816.F32 R48, R12, R82, R44 ;  /* 0x000000520c30723c */ /* 0x000fe2000000182c */
[----:B------:R-:W4:Y:S04]  /*3210*/  LDSM.16.M88.4 R80, [R212+0xd900] ;  /* 0x00d90000d450783b */ /* 0x000f280000000200 */
[----:B------:R-:W5:Y:S03]  /*3220*/  LDSM.16.M88.4 R12, [R220+0x18100] ;  /* 0x01810000dc0c783b */ /* 0x000f660000000200 */
[C---:B-1----:R-:W-:Y:S08]  /*3230*/  HMMA.16816.F32 R32, R8.reuse, R24, R32 ;  /* 0x000000180820723c */ /* 0x042ff00000001820 */
[C---:B------:R-:W-:Y:S08]  /*3240*/  HMMA.16816.F32 R24, R8.reuse, R26, R20 ;  /* 0x0000001a0818723c */ /* 0x040ff00000001814 */
[C---:B------:R-:W-:Y:S08]  /*3250*/  HMMA.16816.F32 R20, R8.reuse, R36, R28 ;  /* 0x000000240814723c */ /* 0x040ff0000000181c */
[C---:B------:R-:W-:Y:S08]  /*3260*/  HMMA.16816.F32 R28, R8.reuse, R38, R40 ;  /* 0x00000026081c723c */ /* 0x040ff00000001828 */
[C---:B--2---:R-:W-:Y:S08]  /*3270*/  HMMA.16816.F32 R44, R8.reuse, R68, R56 ;  /* 0x00000044082c723c */ /* 0x044ff00000001838 */
[C---:B------:R-:W-:Y:S01]  /*3280*/  HMMA.16816.F32 R56, R8.reuse, R70, R52 ;  /* 0x000000460838723c */ /* 0x040fe20000001834 */
[----:B------:R-:W-:Y:S07]  /*3290*/  LDSM.16.M88.4 R68, [R218+0xd100] ;  /* 0x00d10000da44783b */ /* 0x000fee0000000200 */
[C---:B---3--:R-:W-:Y:S08]  /*32a0*/  HMMA.16816.F32 R60, R8.reuse, R64, R60 ;  /* 0x00000040083c723c */ /* 0x048ff0000000183c */
[----:B------:R-:W-:Y:S01]  /*32b0*/  HMMA.16816.F32 R40, R8, R66, R48 ;  /* 0x000000420828723c */ /* 0x000fe20000001830 */
[----:B------:R-:W1:Y:S04]  /*32c0*/  LDSM.16.M88.4 R64, [R223+0x5000] ;  /* 0x00500000df40783b */ /* 0x000e680000000200 */
[----:B------:R-:W-:Y:S03]  /*32d0*/  LDSM.16.M88.4 R8, [R222+0x18100] ;  /* 0x01810000de08783b */ /* 0x000fe60000000200 */
[C---:B------:R-:W-:Y:S08]  /*32e0*/  HMMA.16816.F32 R36, R16.reuse, R72, R32 ;  /* 0x000000481024723c */ /* 0x040ff00000001820 */
[C---:B------:R-:W-:Y:S01]  /*32f0*/  HMMA.16816.F32 R32, R16.reuse, R74, R24 ;  /* 0x0000004a1020723c */ /* 0x040fe20000001818 */
[----:B------:R-:W-:Y:S07]  /*3300*/  LDSM.16.M88.4 R72, [R218+0xd900] ;  /* 0x00d90000da48783b */ /* 0x000fee0000000200 */
[C---:B------:R-:W-:Y:S08]  /*3310*/  HMMA.16816.F32 R24, R16.reuse, R76, R20 ;  /* 0x0000004c1018723c */ /* 0x040ff00000001814 */
[C---:B------:R-:W-:Y:S01]  /*3320*/  HMMA.16816.F32 R20, R16.reuse, R78, R28 ;  /* 0x0000004e1014723c */ /* 0x040fe2000000181c */
[----:B------:R-:W2:Y:S07]  /*3330*/  LDSM.16.M88.4 R76, [R223+0x5800] ;  /* 0x00580000df4c783b */ /* 0x000eae0000000200 */
[C---:B------:R-:W-:Y:S08]  /*3340*/  HMMA.16816.F32 R28, R16.reuse, R88, R44 ;  /* 0x00000058101c723c */ /* 0x040ff0000000182c */
[C---:B------:R-:W-:Y:S01]  /*3350*/  HMMA.16816.F32 R56, R16.reuse, R90, R56 ;  /* 0x0000005a1038723c */ /* 0x040fe20000001838 */
[----:B------:R-:W-:Y:S07]  /*3360*/  LDSM.16.M88.4 R88, [R217+0x4800] ;  /* 0x00480000d958783b */ /* 0x000fee0000000200 */
[C---:B----4-:R-:W-:Y:S08]  /*3370*/  HMMA.16816.F32 R60, R16.reuse, R80, R60 ;  /* 0x00000050103c723c */ /* 0x050ff0000000183c */
[----:B------:R-:W-:Y:S01]  /*3380*/  HMMA.16816.F32 R52, R16, R82, R40 ;  /* 0x000000521034723c */ /* 0x000fe20000001828 */
[----:B------:R-:W-:Y:S07]  /*3390*/  LDSM.16.M88.4 R80, [R217+0x4000] ;  /* 0x00400000d950783b */ /* 0x000fee0000000200 */
[C---:B-----5:R-:W-:Y:S08]  /*33a0*/  HMMA.16816.F32 R16, R12.reuse, R92, R36 ;  /* 0x0000005c0c10723c */ /* 0x060ff00000001824 */
[C---:B------:R-:W-:Y:S01]  /*33b0*/  HMMA.16816.F32 R44, R12.reuse, R94, R32 ;  /* 0x0000005e0c2c723c */ /* 0x040fe20000001820 */
[----:B------:R-:W-:Y:S07]  /*33c0*/  LDSM.16.M88.4 R92, [R217+0x6800] ;  /* 0x00680000d95c783b */ /* 0x000fee0000000200 */
[C---:B------:R-:W-:Y:S08]  /*33d0*/  HMMA.16816.F32 R48, R12.reuse, R100, R24 ;  /* 0x000000640c30723c */ /* 0x040ff00000001818 */
[C---:B-1----:R-:W-:Y:S08]  /*33e0*/  HMMA.16816.F32 R36, R12.reuse, R64, R28 ;  /* 0x000000400c24723c */ /* 0x042ff0000000181c */
[C---:B------:R-:W-:Y:S01]  /*33f0*/  HMMA.16816.F32 R40, R12.reuse, R102, R20 ;  /* 0x000000660c28723c */ /* 0x040fe20000001814 */
[----:B------:R-:W1:Y:S04]  /*3400*/  LDSM.16.M88.4 R20, [R221+0x18100] ;  /* 0x01810000dd14783b */ /* 0x000e680000000200 */
[----:B------:R-:W-:Y:S03]  /*3410*/  LDSM.16.M88.4 R100, [R218+0xf100] ;  /* 0x00f10000da64783b */ /* 0x000fe60000000200 */
[C---:B------:R-:W-:Y:S08]  /*3420*/  HMMA.16816.F32 R32, R12.reuse, R66, R56 ;  /* 0x000000420c20723c */ /* 0x040ff00000001838 */
[C---:B--2---:R-:W-:Y:S08]  /*3430*/  HMMA.16816.F32 R28, R12.reuse, R76, R60 ;  /* 0x0000004c0c1c723c */ /* 0x044ff0000000183c */
[----:B------:R-:W-:Y:S01]  /*3440*/  HMMA.16816.F32 R24, R12, R78, R52 ;  /* 0x0000004e0c18723c */ /* 0x000fe20000001834 */
[----:B------:R-:W2:Y:S07]  /*3450*/  LDSM.16.M88.4 R76, [R217+0x5000] ;  /* 0x00500000d94c783b */ /* 0x000eae0000000200 */
[C---:B------:R-:W-:Y:S08]  /*3460*/  HMMA.16816.F32 R16, R8.reuse, R84, R16 ;  /* 0x000000540810723c */ /* 0x040ff00000001810 */
[C---:B------:R-:W-:Y:S01]  /*3470*/  HMMA.16816.F32 R12, R8.reuse, R86, R44 ;  /* 0x00000056080c723c */ /* 0x040fe2000000182c */
[----:B------:R-:W3:Y:S07]  /*3480*/  LDSM.16.M88.4 R84, [R217+0x5800] ;  /* 0x00580000d954783b */ /* 0x000eee0000000200 */
[C---:B------:R-:W-:Y:S08]  /*3490*/  HMMA.16816.F32 R48, R8.reuse, R96, R48 ;  /* 0x000000600830723c */ /* 0x040ff00000001830 */
[C---:B------:R-:W-:Y:S01]  /*34a0*/  HMMA.16816.F32 R60, R8.reuse, R98, R40 ;  /* 0x00000062083c723c */ /* 0x040fe20000001828 */
[----:B------:R-:W-:Y:S07]  /*34b0*/  LDSM.16.M88.4 R96, [R218+0xe900] ;  /* 0x00e90000da60783b */ /* 0x000fee0000000200 */
[C---:B------:R-:W-:Y:S01]  /*34c0*/  HMMA.16816.F32 R64, R8.reuse, R68, R36 ;  /* 0x000000440840723c */ /* 0x040fe20000001824 */
[----:B------:R-:W-:Y:S07]  /*34d0*/  LDSM.16.M88.4 R36, [R212+0xe100] ;  /* 0x00e10000d424783b */ /* 0x000fee0000000200 */
[C---:B------:R-:W-:Y:S01]  /*34e0*/  HMMA.16816.F32 R56, R8.reuse, R70, R32 ;  /* 0x000000460838723c */ /* 0x040fe20000001820 */
[----:B------:R-:W-:Y:S04]  /*34f0*/  LDSM.16.M88.4 R32, [R212+0xe900] ;  /* 0x00e90000d420783b */ /* 0x000fe80000000200 */
[----:B------:R-:W-:Y:S03]  /*3500*/  LDSM.16.M88.4 R68, [R212+0xf100] ;  /* 0x00f10000d444783b */ /* 0x000fe60000000200 */
[C---:B------:R-:W-:Y:S08]  /*3510*/  HMMA.16816.F32 R52, R8.reuse, R72, R28 ;  /* 0x000000480834723c */ /* 0x040ff0000000181c */
[----:B------:R-:W-:Y:S01]  /*3520*/  HMMA.16816.F32 R44, R8, R74, R24 ;  /* 0x0000004a082c723c */ /* 0x000fe20000001818 */
[----:B------:R-:W4:Y:S04]  /*3530*/  LDSM.16.M88.4 R8, [R219+0x1c100] ;  /* 0x01c10000db08783b */ /* 0x000f280000000200 */
[----:B------:R-:W-:Y:S03]  /*3540*/  LDSM.16.M88.4 R72, [R223+0x6000] ;  /* 0x00600000df48783b */ /* 0x000fe60000000200 */
[C---:B-1----:R-:W-:Y:S01]  /*3550*/  HMMA.16816.F32 R40, R20.reuse, R80, R16 ;  /* 0x000000501428723c */ /* 0x042fe20000001810 */
[----:B------:R-:W1:Y:S07]  /*3560*/  LDSM.16.M88.4 R16, [R220+0x1c100] ;  /* 0x01c10000dc10783b */ /* 0x000e6e0000000200 */
[C---:B------:R-:W-:Y:S01]  /*3570*/  HMMA.16816.F32 R28, R20.reuse, R82, R12 ;  /* 0x00000052141c723c */ /* 0x040fe2000000180c */
[----:B------:R-:W-:Y:S07]  /*3580*/  LDSM.16.M88.4 R80, [R218+0xe100] ;  /* 0x00e10000da50783b */ /* 0x000fee0000000200 */
[C---:B------:R-:W-:Y:S08]  /*3590*/  HMMA.16816.F32 R24, R20.reuse, R88, R48 ;  /* 0x000000581418723c */ /* 0x040ff00000001830 */
[C---:B------:R-:W-:Y:S01]  /*35a0*/  HMMA.16816.F32 R12, R20.reuse, R90, R60 ;  /* 0x0000005a140c723c */ /* 0x040fe2000000183c */
[----:B------:R-:W-:Y:S07]  /*35b0*/  LDSM.16.M88.4 R88, [R223+0x7000] ;  /* 0x00700000df58783b */ /* 0x000fee0000000200 */
[C---:B--2---:R-:W-:Y:S01]  /*35c0*/  HMMA.16816.F32 R60, R20.reuse, R76, R64 ;  /* 0x0000004c143c723c */ /* 0x044fe20000001840 */
[----:B------:R-:W2:Y:S07]  /*35d0*/  LDSM.16.M88.4 R64, [R212+0xf900] ;  /* 0x00f90000d440783b */ /* 0x000eae0000000200 */
[C---:B------:R-:W-:Y:S08]  /*35e0*/  HMMA.16816.F32 R56, R20.reuse, R78, R56 ;  /* 0x0000004e1438723c */ /* 0x040ff00000001838 */
[C---:B---3--:R-:W-:Y:S08]  /*35f0*/  HMMA.16816.F32 R52, R20.reuse, R84, R52 ;  /* 0x000000541434723c */ /* 0x048ff00000001834 */
[----:B------:R-:W-:Y:S01]  /*3600*/  HMMA.16816.F32 R20, R20, R86, R44 ;  /* 0x000000561414723c */ /* 0x000fe2000000182c */
[----:B------:R-:W3:Y:S07]  /*3610*/  LDSM.16.M88.4 R84, [R223+0x6800] ;  /* 0x00680000df54783b */ /* 0x000eee0000000200 */
[C---:B----4-:R-:W-:Y:S08]  /*3620*/  HMMA.16816.F32 R48, R8.reuse, R36, R40 ;  /* 0x000000240830723c */ /* 0x050ff00000001828 */
[C---:B------:R-:W-:Y:S08]  /*3630*/  HMMA.16816.F32 R44, R8.reuse, R38, R28 ;  /* 0x00000026082c723c */ /* 0x040ff0000000181c */
[C---:B------:R-:W-:Y:S08]  /*3640*/  HMMA.16816.F32 R40, R8.reuse, R32, R24 ;  /* 0x000000200828723c */ /* 0x040ff00000001818 */
[----:B------:R-:W-:Y:S01]  /*3650*/  HMMA.16816.F32 R36, R8, R34, R12 ;  /* 0x000000220824723c */ /* 0x000fe2000000180c */
[----:B------:R-:W4:Y:S07]  /*3660*/  LDSM.16.M88.4 R12, [R222+0x1c100] ;  /* 0x01c10000de0c783b */ /* 0x000f2e0000000200 */
[----:B-1----:R-:W-:Y:S01]  /*3670*/  HMMA.16816.F32 R76, R16, R72, R48 ;  /* 0x00000048104c723c */ /* 0x002fe20000001830 */
[----:B------:R-:W-:Y:S07]  /*3680*/  LDSM.16.M88.4 R48, [R217+0x7800] ;  /* 0x00780000d930783b */ /* 0x000fee0000000200 */
[C---:B------:R-:W-:Y:S08]  /*3690*/  HMMA.16816.F32 R32, R8.reuse, R68, R60 ;  /* 0x000000440820723c */ /* 0x040ff0000000183c */
[C---:B------:R-:W-:Y:S08]  /*36a0*/  HMMA.16816.F32 R28, R8.reuse, R70, R56 ;  /* 0x00000046081c723c */ /* 0x040ff00000001838 */
[C---:B--2---:R-:W-:Y:S08]  /*36b0*/  HMMA.16816.F32 R24, R8.reuse, R64, R52 ;  /* 0x000000400818723c */ /* 0x044ff00000001834 */
[----:B------:R-:W-:Y:S01]  /*36c0*/  HMMA.16816.F32 R20, R8, R66, R20 ;  /* 0x000000420814723c */ /* 0x000fe20000001814 */
[----:B------:R-:W-:Y:S07]  /*36d0*/  LDSM.16.M88.4 R8, [R221+0x1c100] ;  /* 0x01c10000dd08783b */ /* 0x000fee0000000200 */
[C---:B---3--:R-:W-:Y:S08]  /*36e0*/  HMMA.16816.F32 R68, R16.reuse, R84, R40 ;  /* 0x000000541044723c */ /* 0x048ff00000001828 */
[C---:B------:R-:W-:Y:S01]  /*36f0*/  HMMA.16816.F32 R64, R16.reuse, R86, R36 ;  /* 0x000000561040723c */ /* 0x040fe20000001824 */
[----:B------:R-:W1:Y:S07]  /*3700*/  LDSM.16.M88.4 R84, [R217+0x6000] ;  /* 0x00600000d954783b */ /* 0x000e6e0000000200 */
[----:B------:R-:W-:Y:S08]  /*3710*/  HMMA.16816.F32 R72, R16, R74, R44 ;  /* 0x0000004a1048723c */ /* 0x000ff0000000182c */
[----:B----4-:R-:W-:Y:S08]  /*3720*/  HMMA.16816.F32 R44, R12, R80, R76 ;  /* 0x000000500c2c723c */ /* 0x010ff0000000184c */
[C---:B------:R-:W-:Y:S08]  /*3730*/  HMMA.16816.F32 R60, R16.reuse, R88, R32 ;  /* 0x00000058103c723c */ /* 0x040ff00000001820 */
[----:B------:R-:W-:Y:S01]  /*3740*/  HMMA.16816.F32 R56, R16, R90, R28 ;  /* 0x0000005a1038723c */ /* 0x000fe2000000181c */
[----:B------:R-:W2:Y:S01]  /*3750*/  LDSM.16.M88.4 R88, [R217+0x7000] ;  /* 0x00700000d958783b */ /* 0x000ea20000000200 */
[----:B------:R-:W-:-:S06]  /*3760*/  DEPBAR.LE SB0, 0x0 ;  /* 0x000080000000791a */ /* 0x000fcc0000000000 */
[C---:B------:R-:W-:Y:S08]  /*3770*/  HMMA.16816.F32 R52, R16.reuse, R108, R24 ;  /* 0x0000006c1034723c */ /* 0x040ff00000001818 */
[----:B------:R-:W-:Y:S08]  /*3780*/  HMMA.16816.F32 R16, R16, R110, R20 ;  /* 0x0000006e1010723c */ /* 0x000ff00000001814 */
[----:B-1----:R-:W-:Y:S08]  /*3790*/  HMMA.16816.F32 R44, R8, R84, R44 ;  /* 0x00000054082c723c */ /* 0x002ff0000000182c */
[C---:B------:R-:W-:Y:S08]  /*37a0*/  HMMA.16816.F32 R40, R12.reuse, R82, R72 ;  /* 0x000000520c28723c */ /* 0x040ff00000001848 */
[C---:B------:R-:W-:Y:S08]  /*37b0*/  HMMA.16816.F32 R28, R12.reuse, R100, R60 ;  /* 0x000000640c1c723c */ /* 0x040ff0000000183c */
[----:B------:R-:W-:Y:S01]  /*37c0*/  HMMA.16816.F32 R36, R12, R96, R68 ;  /* 0x000000600c24723c */ /* 0x000fe20000001844 */
[----:B------:R-:W-:-:S07]  /*37d0*/  FMUL.FTZ R0, R44, c[0x0][0x320] ;  /* 0x0000c8002c007a20 */ /* 0x000fce0000410000 */
[C---:B------:R-:W-:Y:S08]  /*37e0*/  HMMA.16816.F32 R32, R12.reuse, R98, R64 ;  /* 0x000000620c20723c */ /* 0x040ff00000001840 */
[C---:B------:R-:W-:Y:S08]  /*37f0*/  HMMA.16816.F32 R24, R12.reuse, R102, R56 ;  /* 0x000000660c18723c */ /* 0x040ff00000001838 */
[C---:B------:R-:W-:Y:S08]  /*3800*/  HMMA.16816.F32 R20, R12.reuse, R104, R52 ;  /* 0x000000680c14723c */ /* 0x040ff00000001834 */
[----:B------:R-:W-:Y:S08]  /*3810*/  HMMA.16816.F32 R12, R12, R106, R16 ;  /* 0x0000006a0c0c723c */ /* 0x000ff00000001810 */
[C---:B------:R-:W-:Y:S08]  /*3820*/  HMMA.16816.F32 R84, R8.reuse, R86, R40 ;  /* 0x000000560854723c */ /* 0x040ff00000001828 */
[C---:B--2---:R-:W-:Y:S01]  /*3830*/  HMMA.16816.F32 R40, R8.reuse, R88, R28 ;  /* 0x000000580828723c */ /* 0x044fe2000000181c */
[----:B------:R1:W2:Y:S07]  /*3840*/  MUFU.TANH R29, R0 ;  /* 0x00000000001d7308 */ /* 0x0002ae0000002400 */
[C---:B------:R-:W-:Y:S08]  /*3850*/  HMMA.16816.F32 R36, R8.reuse, R92, R36 ;  /* 0x0000005c0824723c */ /* 0x040ff00000001824 */
[----:B------:R-:W-:Y:S01]  /*3860*/  HMMA.16816.F32 R92, R8, R94, R32 ;  /* 0x0000005e085c723c */ /* 0x000fe20000001820 */
[----:B-1----:R-:W-:-:S04]  /*3870*/  FMUL.FTZ R0, R45, c[0x0][0x320] ;  /* 0x0000c8002d007a20 */ /* 0x002fc80000410000 */
[----:B------:R1:W3:Y:S03]  /*3880*/  MUFU.TANH R28, R0 ;  /* 0x00000000001c7308 */ /* 0x0002e60000002400 */
[C---:B------:R-:W-:Y:S08]  /*3890*/  HMMA.16816.F32 R32, R8.reuse, R48, R20 ;  /* 0x000000300820723c */ /* 0x040ff00000001814 */
[----:B------:R-:W-:Y:S01]  /*38a0*/  HMMA.16816.F32 R88, R8, R90, R24 ;  /* 0x0000005a0858723c */ /* 0x000fe20000001818 */
[----:B-1----:R-:W-:-:S07]  /*38b0*/  FMUL.FTZ R0, R46, c[0x0][0x320] ;  /* 0x0000c8002e007a20 */ /* 0x002fce0000410000 */
[----:B------:R-:W-:Y:S01]  /*38c0*/  HMMA.16816.F32 R48, R8, R50, R12 ;  /* 0x000000320830723c */ /* 0x000fe2000000180c */
[----:B------:R1:W4:Y:S01]  /*38d0*/  MUFU.TANH R31, R0 ;  /* 0x00000000001f7308 */ /* 0x0003220000002400 */
[----:B------:R-:W-:Y:S06]  /*38e0*/  BAR.SYNC.DEFER_BLOCKING 0x0 ;  /* 0x0000000000007b1d */ /* 0x000fec0000010000 */
[----:B------:R-:W-:Y:S05]  /*38f0*/  @P0 BRA `(.L_x_1056) ;  /* 0x000004e000000947 */ /* 0x000fea0003800000 */
[----:B--23--:R-:W-:Y:S01]  /*3900*/  ISETP.NE.AND P1, PT, R126, 0x1, PT ;  /* 0x000000017e00780c */ /* 0x00cfe20003f25270 */
[----:B------:R-:W-:Y:S01]  /*3910*/  IMAD.MOV.U32 R240, RZ, RZ, RZ ;  /* 0x000000fffff07224 */ /* 0x000fe200078e00ff */
[----:B------:R-:W-:-:S04]  /*3920*/  IADD3 R3, R252, UR11, R112 ;  /* 0x0000000bfc037c10 */ /* 0x000fc8000fffe070 */
[----:B------:R-:W-:-:S05]  /*3930*/  IADD3 R3, R3, -0x40, RZ ;  /* 0xffffffc003037810 */ /* 0x000fca0007ffe0ff */
[----:B-1----:R-:W-:Y:S02]  /*3940*/  IMAD.MOV.U32 R0, RZ, RZ, R3 ;  /* 0x000000ffff007224 */ /* 0x002fe400078e0003 */
[----:B------:R-:W-:-:S05]  /*3950*/  @P1 IMAD.HI.U32 R5, R3, c[0x0][0x2bc], RZ ;  /* 0x0000af0003051a27 */ /* 0x000fca00078e00ff */
        /* <DEDUP_REMOVED lines=11> */
[----:B------:R-:W-:Y:S01]  /*3a10*/  SEL R25, RZ, 0x10, P4 ;  /* 0x00000010ff197807 */ /* 0x000fe20002000000 */
[----:B------:R-:W-:Y:S01]  /*3a20*/  IMAD.SHL.U32 R22, R251, 0x2, RZ ;  /* 0x00000002fb167824 */ /* 0x000fe200078e00ff */
[----:B------:R-:W-:Y:S02]  /*3a30*/  IADD3 R9, -R26, 0x10, RZ ;  /* 0x000000101a097810 */ /* 0x000fe40007ffe1ff */
[----:B------:R-:W-:-:S02]  /*3a40*/  SHF.R.S32.HI R0, RZ, 0x1f, R242 ;  /* 0x0000001fff007819 */ /* 0x000fc400000114f2 */
[----:B------:R-:W-:Y:S02]  /*3a50*/  SHF.L.U64.HI R8, R249, 0x1, R125 ;  /* 0x00000001f9087819 */ /* 0x000fe4000001027d */
[----:B------:R-:W-:Y:S01]  /*3a60*/  LOP3.LUT R9, R9, 0xf, RZ, 0xc0, !PT ;  /* 0x0000000f09097812 */ /* 0x000fe200078ec0ff */
[----:B------:R-:W-:Y:S01]  /*3a70*/  IMAD R0, R0, c[0x0][0x1e0], RZ ;  /* 0x0000780000007a24 */ /* 0x000fe200078e02ff */
[----:B------:R-:W-:Y:S02]  /*3a80*/  IADD3 R10, -R25, 0x10, RZ ;  /* 0x00000010190a7810 */ /* 0x000fe40007ffe1ff */
[----:B------:R-:W-:Y:S01]  /*3a90*/  SHF.L.U64.HI R11, R123, 0x1, R124 ;  /* 0x000000017b0b7819 */ /* 0x000fe2000001027c */
[----:B------:R-:W-:Y:S01]  /*3aa0*/  IMAD R0, R242, c[0x0][0x1e4], R0 ;  /* 0x00007900f2007a24 */ /* 0x000fe200078e0200 */
[----:B------:R-:W-:Y:S02]  /*3ab0*/  LOP3.LUT R10, R10, 0xf, RZ, 0xc0, !PT ;  /* 0x0000000f0a0a7812 */ /* 0x000fe400078ec0ff */
[----:B------:R-:W-:-:S02]  /*3ac0*/  SHF.L.U64.HI R23, R121, 0x1, R122 ;  /* 0x0000000179177819 */ /* 0x000fc4000001027a */
[----:B------:R-:W-:Y:S01]  /*3ad0*/  SHF.L.U64.HI R24, R251, 0x1, R120 ;  /* 0x00000001fb187819 */ /* 0x000fe20000010278 */
[----:B-1----:R-:W-:-:S04]  /*3ae0*/  IMAD.WIDE.U32 R6, R242, c[0x0][0x1e0], RZ ;  /* 0x00007800f2067a25 */ /* 0x002fc800078e00ff */
[----:B------:R-:W-:Y:S01]  /*3af0*/  IMAD.IADD R7, R7, 0x1, R0 ;  /* 0x0000000107077824 */ /* 0x000fe200078e0200 */
[----:B--2---:R-:W-:-:S03]  /*3b00*/  SHF.R.S32.HI R0, RZ, 0x1f, R240 ;  /* 0x0000001fff007819 */ /* 0x004fc600000114f0 */
[----:B------:R-:W-:-:S04]  /*3b10*/  IMAD.WIDE.U32 R6, R240, c[0x0][0x1f0], R6 ;  /* 0x00007c00f0067a25 */ /* 0x000fc800078e0006 */
[----:B------:R-:W-:-:S04]  /*3b20*/  IMAD R0, R0, c[0x0][0x1f0], RZ ;  /* 0x00007c0000007a24 */ /* 0x000fc800078e02ff */
[----:B------:R-:W-:Y:S01]  /*3b30*/  IMAD R3, R240, c[0x0][0x1f4], R0 ;  /* 0x00007d00f0037a24 */ /* 0x000fe200078e0200 */
[----:B------:R-:W-:-:S04]  /*3b40*/  IADD3 R0, P0, R6, UR16, RZ ;  /* 0x0000001006007c10 */ /* 0x000fc8000ff1e0ff */
[----:B------:R-:W-:Y:S02]  /*3b50*/  IADD3.X R3, R7, UR9, R3, P0, !PT ;  /* 0x0000000907037c10 */ /* 0x000fe400087fe403 */
[C---:B------:R-:W-:Y:S02]  /*3b60*/  LEA R6, P0, R0.reuse, c[0x0][0x1c8], 0x1 ;  /* 0x0000720000067a11 */ /* 0x040fe400078008ff */
[----:B------:R-:W-:Y:S02]  /*3b70*/  IADD3 R7, -R27, 0x10, RZ ;  /* 0x000000101b077810 */ /* 0x000fe40007ffe1ff */
[----:B------:R-:W-:Y:S02]  /*3b80*/  LEA.HI.X R5, R0, c[0x0][0x1cc], R3, 0x1, P0 ;  /* 0x0000730000057a11 */ /* 0x000fe400000f0c03 */
[----:B------:R-:W1:Y:S01]  /*3b90*/  SHFL.IDX PT, R0, R6, 0x1, 0x181f ;  /* 0x00381f0006007f89 */ /* 0x000e6200000e0000 */
[----:B------:R-:W-:-:S03]  /*3ba0*/  LOP3.LUT R7, R7, 0xf, RZ, 0xc0, !PT ;  /* 0x0000000f07077812 */ /* 0x000fc600078ec0ff */
[----:B------:R-:W2:Y:S01]  /*3bb0*/  SHFL.IDX PT, R3, R5, 0x1, 0x181f ;  /* 0x00381f0005037f89 */ /* 0x000ea200000e0000 */
[----:B-1----:R-:W-:Y:S01]  /*3bc0*/  IADD3 R20, P1, P0, R7, R0, R12 ;  /* 0x0000000007147210 */ /* 0x002fe2000783e00c */
[----:B------:R-:W-:-:S03]  /*3bd0*/  IMAD.SHL.U32 R7, R123, 0x2, RZ ;  /* 0x000000027b077824 */ /* 0x000fc600078e00ff */
[----:B--2---:R-:W-:Y:S02]  /*3be0*/  IADD3.X R21, RZ, R3, R8, P1, P0 ;  /* 0x00000003ff157210 */ /* 0x004fe40000fe0408 */
[----:B------:R-:W-:Y:S01]  /*3bf0*/  IADD3 R18, P1, P0, R9, R0, R7 ;  /* 0x0000000009127210 */ /* 0x000fe2000783e007 */
[----:B------:R-:W-:-:S03]  /*3c00*/  IMAD.SHL.U32 R9, R121, 0x2, RZ ;  /* 0x0000000279097824 */ /* 0x000fc600078e00ff */
[-C--:B------:R-:W-:Y:S02]  /*3c10*/  IADD3.X R19, RZ, R3.reuse, R11, P1, P0 ;  /* 0x00000003ff137210 */ /* 0x080fe40000fe040b */
        /* <DEDUP_REMOVED lines=28> */
.L_x_1056:
[----:B-123--:R-:W-:Y:S01]  /*3de0*/  FMUL.FTZ R0, R84, c[0x0][0x320] ;  /* 0x0000c80054007a20 */ /* 0x00efe20000410000 */
[----:B------:R-:W-:Y:S01]  /*3df0*/  LEA.HI R7, R117, R119, RZ, 0x2 ;  /* 0x0000007775077211 */ /* 0x000fe200078f10ff */
[----:B------:R-:W-:Y:S01]  /*3e00*/  FMUL.FTZ R3, R92, c[0x0][0x320] ;  /* 0x0000c8005c037a20 */ /* 0x000fe20000410000 */
[----:B------:R-:W-:Y:S01]  /*3e10*/  LOP3.LUT R6, R116, 0xffffffe0, RZ, 0xc0, !PT ;  /* 0xffffffe074067812 */ /* 0x000fe200078ec0ff */
[----:B------:R1:W2:Y:S01]  /*3e20*/  MUFU.TANH R25, R0 ;  /* 0x0000000000197308 */ /* 0x0002a20000002400 */
[----:B------:R-:W-:Y:S01]  /*3e30*/  PLOP3.LUT P0, PT, PT, PT, UP2, 0x80, 0x0 ;  /* 0x000000000000781c */ /* 0x000fe20003f0f028 */
[----:B------:R-:W-:Y:S01]  /*3e40*/  UIADD3 UR21, UR8, 0x1, -UR21 ;  /* 0x0000000108157890 */ /* 0x000fe2000fffe815 */
[----:B------:R-:W0:Y:S05]  /*3e50*/  LDGDEPBAR ;  /* 0x00000000000079af */ /* 0x000e2a0000000000 */
[----:B------:R3:W4:Y:S01]  /*3e60*/  MUFU.TANH R21, R3 ;  /* 0x0000000300157308 */ /* 0x0007220000002400 */
[----:B-1----:R-:W-:-:S07]  /*3e70*/  FMUL.FTZ R0, R85, c[0x0][0x320] ;  /* 0x0000c80055007a20 */ /* 0x002fce0000410000 */
[----:B------:R1:W1:Y:S01]  /*3e80*/  MUFU.TANH R24, R0 ;  /* 0x0000000000187308 */ /* 0x0002620000002400 */
[----:B---3--:R-:W-:-:S05]  /*3e90*/  LOP3.LUT R3, R7, 0xfffffffc, RZ, 0xc0, !PT ;  /* 0xfffffffc07037812 */ /* 0x008fca00078ec0ff */
[----:B------:R-:W-:Y:S02]  /*3ea0*/  IMAD.IADD R3, R119, 0x1, -R3 ;  /* 0x0000000177037824 */ /* 0x000fe400078e0a03 */
[----:B-1----:R-:W-:-:S04]  /*3eb0*/  FMUL.FTZ R0, R36, c[0x0][0x320] ;  /* 0x0000c80024007a20 */ /* 0x002fc80000410000 */
[----:B------:R1:W3:Y:S02]  /*3ec0*/  MUFU.TANH R23, R0 ;  /* 0x0000000000177308 */ /* 0x0002e40000002400 */
[----:B-1----:R-:W-:-:S06]  /*3ed0*/  FMUL.FTZ R0, R37, c[0x0][0x320] ;  /* 0x0000c80025007a20 */ /* 0x002fcc0000410000 */
[----:B------:R1:W1:Y:S02]  /*3ee0*/  MUFU.TANH R22, R0 ;  /* 0x0000000000167308 */ /* 0x0002640000002400 */
[----:B-1----:R-:W-:-:S04]  /*3ef0*/  SHF.R.S32.HI R0, RZ, 0x1f, R115 ;  /* 0x0000001fff007819 */ /* 0x002fc80000011473 */
[-C--:B------:R-:W-:Y:S01]  /*3f00*/  LEA.HI R5, R0, R115.reuse, RZ, 0x3 ;  /* 0x0000007300057211 */ /* 0x080fe200078f18ff */
[----:B------:R-:W-:Y:S02]  /*3f10*/  IMAD.IADD R0, R119, 0x1, -R6 ;  /* 0x0000000177007824 */ /* 0x000fe400078e0a06 */
[----:B------:R-:W-:Y:S01]  /*3f20*/  FMUL.FTZ R6, R93, c[0x0][0x320] ;  /* 0x0000c8005d067a20 */ /* 0x000fe20000410000 */
[----:B------:R-:W-:Y:S02]  /*3f30*/  LOP3.LUT R5, R5, 0xffffff8, RZ, 0xc0, !PT ;  /* 0x0ffffff805057812 */ /* 0x000fe400078ec0ff */
[----:B------:R-:W-:Y:S01]  /*3f40*/  SHF.R.S32.HI R7, RZ, 0x1f, R0 ;  /* 0x0000001fff077819 */ /* 0x000fe20000011400 */
[----:B------:R1:W1:Y:S01]  /*3f50*/  MUFU.TANH R20, R6 ;  /* 0x0000000600147308 */ /* 0x0002620000002400 */
[----:B------:R-:W-:Y:S02]  /*3f60*/  IADD3 R9, -R5, R115, RZ ;  /* 0x0000007305097210 */ /* 0x000fe40007ffe1ff */
[----:B------:R-:W-:Y:S01]  /*3f70*/  LEA.HI R5, R7, R0, RZ, 0x2 ;  /* 0x0000000007057211 */ /* 0x000fe200078f10ff */
[----:B------:R-:W-:-:S03]  /*3f80*/  FMUL.FTZ R7, R88, c[0x0][0x320] ;  /* 0x0000c80058077a20 */ /* 0x000fc60000410000 */
[----:B------:R-:W-:Y:S01]  /*3f90*/  LEA.HI.SX32 R8, R5, UR26, 0x1e ;  /* 0x0000001a05087c11 */ /* 0x000fe2000f8ff2ff */
[----:B------:R5:W2:Y:S04]  /*3fa0*/  MUFU.TANH R19, R7 ;  /* 0x0000000700137308 */ /* 0x000aa80000002400 */
[----:B------:R-:W-:Y:S01]  /*3fb0*/  IMAD R8, R9, 0x10, R8 ;  /* 0x0000001009087824 */ /* 0x000fe200078e0208 */
[----:B-1----:R-:W-:-:S04]  /*3fc0*/  LEA.HI R6, R3, R3, RZ, 0x1 ;  /* 0x0000000303067211 */ /* 0x002fc800078f08ff */
[----:B------:R-:W-:-:S05]  /*3fd0*/  LOP3.LUT R6, R6, 0x1ffffffe, RZ, 0xc0, !PT ;  /* 0x1ffffffe06067812 */ /* 0x000fca00078ec0ff */
[----:B------:R-:W-:Y:S02]  /*3fe0*/  IMAD.IADD R6, R3, 0x1, -R6 ;  /* 0x0000000103067824 */ /* 0x000fe400078e0a06 */
[----:B------:R-:W-:-:S03]  /*3ff0*/  FMUL.FTZ R3, R89, c[0x0][0x320] ;  /* 0x0000c80059037a20 */ /* 0x000fc60000410000 */
[----:B------:R-:W-:Y:S01]  /*4000*/  LEA R10, R6, R8, 0x3 ;  /* 0x00000008060a7211 */ /* 0x000fe200078e18ff */
[----:B------:R1:W1:Y:S04]  /*4010*/  MUFU.TANH R18, R3 ;  /* 0x0000000300127308 */ /* 0x0002680000002400 */
[----:B------:R-:W-:Y:S01]  /*4020*/  @P0 IMAD.HI.U32 R6, R10, c[0x0][0x2c8], RZ ;  /* 0x0000b2000a060a27 */ /* 0x000fe200078e00ff */
[----:B------:R-:W-:Y:S01]  /*4030*/  PLOP3.LUT P0, PT, PT, PT, UP2, 0x80, 0x0 ;  /* 0x000000000000781c */ /* 0x000fe20003f0f028 */
[----:B------:R2:W-:Y:S02]  /*4040*/  STL [R1+0xc], R10 ;  /* 0x00000c0a01007387 */ /* 0x0005e40000100800 */
[----:B-----5:R-:W-:Y:S02]  /*4050*/  IMAD.MOV.U32 R7, RZ, RZ, R10 ;  /* 0x000000ffff077224 */ /* 0x020fe400078e000a */
[----:B-1----:R-:W-:-:S08]  /*4060*/  FMUL.FTZ R3, R32, c[0x0][0x320] ;  /* 0x0000c80020037a20 */ /* 0x002fd00000410000 */
[----:B------:R-:W-:Y:S01]  /*4070*/  @P0 SHF.R.U32.HI R7, RZ, c[0x0][0x2cc], R6 ;  /* 0x0000b300ff070a19 */ /* 0x000fe20000011606 */
[----:B------:R1:W1:Y:S01]  /*4080*/  MUFU.TANH R17, R3 ;  /* 0x0000000300117308 */ /* 0x0002620000002400 */
[----:B------:R-:W-:-:S03]  /*4090*/  PLOP3.LUT P0, PT, PT, PT, UP1, 0x40, 0x0 ;  /* 0x000000000000781c */ /* 0x000fc60003f0e818 */
[----:B------:R-:W5:Y:S01]  /*40a0*/  SHFL.IDX PT, R6, R7, RZ, 0x1c1f ;  /* 0x001c1fff07067589 */ /* 0x000f6200000e0000 */
[----:B-1----:R-:W-:-:S04]  /*40b0*/  FMUL.FTZ R3, R33, c[0x0][0x320] ;  /* 0x0000c80021037a20 */ /* 0x002fc80000410000 */
[----:B------:R1:W1:Y:S02]  /*40c0*/  MUFU.TANH R16, R3 ;  /* 0x0000000300107308 */ /* 0x0002640000002400 */
[----:B-1----:R-:W-:-:S06]  /*40d0*/  FMUL.FTZ R3, R48, c[0x0][0x320] ;  /* 0x0000c80030037a20 */ /* 0x002fcc0000410000 */
[----:B------:R1:W1:Y:S02]  /*40e0*/  MUFU.TANH R15, R3 ;  /* 0x00000003000f7308 */ /* 0x0002640000002400 */
[----:B-1----:R-:W-:-:S06]  /*40f0*/  FMUL.FTZ R3, R49, c[0x0][0x320] ;  /* 0x0000c80031037a20 */ /* 0x002fcc0000410000 */
[----:B------:R1:W1:Y:S02]  /*4100*/  MUFU.TANH R14, R3 ;  /* 0x00000003000e7308 */ /* 0x0002640000002400 */
[----:B-1----:R-:W-:Y:S01]  /*4110*/  LOP3.LUT R3, R5, 0x7ffffffc, RZ, 0xc0, !PT ;  /* 0x7ffffffc05037812 */ /* 0x002fe200078ec0ff */
[----:B------:R-:W-:-:S04]  /*4120*/  FMUL.FTZ R5, R41, c[0x0][0x320] ;  /* 0x0000c80029057a20 */ /* 0x000fc80000410000 */
[----:B------:R-:W-:Y:S01]  /*4130*/  IMAD.IADD R0, R0, 0x1, -R3 ;  /* 0x0000000100007824 */ /* 0x000fe200078e0a03 */
[----:B------:R1:W1:Y:S01]  /*4140*/  MUFU.TANH R13, R5 ;  /* 0x00000005000d7308 */ /* 0x0002620000002400 */
[----:B------:R-:W-:Y:S02]  /*4150*/  FMUL.FTZ R3, R40, c[0x0][0x320] ;  /* 0x0000c80028037a20 */ /* 0x000fe40000410000 */
[----:B------:R-:W-:-:S05]  /*4160*/  IMAD.SHL.U32 R32, R0, 0x2, RZ ;  /* 0x0000000200207824 */ /* 0x000fca00078e00ff */
[----:B------:R3:W-:Y:S01]  /*4170*/  STL [R1+0x8], R32 ;  /* 0x0000082001007387 */ /* 0x0007e20000100800 */
[----:B--2---:R-:W-:Y:S01]  /*4180*/  IADD3 R10, -R32, UR8, -R112 ;  /* 0x00000008200a7c10 */ /* 0x004fe2000fffe970 */
[----:B------:R2:W2:Y:S01]  /*4190*/  MUFU.TANH R12, R3 ;  /* 0x00000003000c7308 */ /* 0x0004a20000002400 */
[----:B-1----:R-:W-:Y:S01]  /*41a0*/  MOV R5, UR21 ;  /* 0x0000001500057c02 */ /* 0x002fe20008000f00 */
[----:B------:R-:W-:Y:S02]  /*41b0*/  ULDC UR21, c[0x0][0x324] ;  /* 0x0000c90000157ab9 */ /* 0x000fe40000000800 */
[----:B------:R-:W-:Y:S01]  /*41c0*/  ULOP3.LUT UR21, URZ, UR21, URZ, 0x33, !UPT ;  /* 0x000000153f157292 */ /* 0x000fe2000f8e333f */
[----:B------:R-:W-:-:S04]  /*41d0*/  IADD3 R0, R5, -UR12, -R32 ;  /* 0x8000000c05007c10 */ /* 0x000fc8000fffe820 */
[C---:B------:R-:W-:Y:S02]  /*41e0*/  IADD3 R9, R0.reuse, c[0x0][0x328], RZ ;  /* 0x0000ca0000097a10 */ /* 0x040fe40007ffe0ff */
[----:B------:R-:W-:Y:S01]  /*41f0*/  IADD3 R11, R0, UR21, RZ ;  /* 0x00000015000b7c10 */ /* 0x000fe2000fffe0ff */
[----:B------:R-:W-:Y:S01]  /*4200*/  IMAD.IADD R0, R113, 0x1, R114 ;  /* 0x0000000171007824 */ /* 0x000fe200078e0272 */
[-C--:B-----5:R-:W-:Y:S02]  /*4210*/  IADD3 R5, R9, R6.reuse, RZ ;  /* 0x0000000609057210 */ /* 0x0a0fe40007ffe0ff */
[----:B--2---:R-:W-:Y:S02]  /*4220*/  IADD3 R3, R11, R6, RZ ;  /* 0x000000060b037210 */ /* 0x004fe40007ffe0ff */
[----:B------:R-:W-:Y:S01]  /*4230*/  IMNMX R5, R5, R10, PT ;  /* 0x0000000a05057217 */ /* 0x000fe20003800200 */
        /* <DEDUP_REMOVED lines=13> */
.L_x_1059:
[----:B------:R-:W-:-:S04]  /*4310*/  MOV R8, 0x1 ;  /* 0x0000000100087802 */ /* 0x000fc80000000f00 */
[----:B------:R-:W-:-:S13]  /*4320*/  ISETP.NE.AND P0, PT, R8, c[0x0][0x32c], PT ;  /* 0x0000cb0008007a0c */ /* 0x000fda0003f05270 */
[----:B------:R-:W-:-:S05]  /*4330*/  @P0 IMAD.HI.U32 R8, R6, c[0x0][0x330], RZ ;  /* 0x0000cc0006080a27 */ /* 0x000fca00078e00ff */
[----:B------:R-:W-:Y:S02]  /*4340*/  @P0 SHF.R.U32.HI R6, RZ, c[0x0][0x334], R8 ;  /* 0x0000cd00ff060a19 */ /* 0x000fe40000011608 */
.L_x_1060:
[----:B------:R-:W-:Y:S05]  /*4350*/  BSYNC B0 ;  /* 0x0000000000007941 */ /* 0x000fea0003800000 */
.L_x_1058:
[----:B------:R-:W-:-:S04]  /*4360*/  IMAD R6, R6, c[0x0][0x32c], -R112 ;  /* 0x0000cb0006067a24 */ /* 0x000fc800078e0a70 */
[----:B------:R-:W-:-:S05]  /*4370*/  IMAD.IADD R6, R6, 0x1, -R32 ;  /* 0x0000000106067824 */ /* 0x000fca00078e0a20 */
[----:B------:R-:W-:Y:S02]  /*4380*/  IADD3 R8, R6, c[0x0][0x32c], RZ ;  /* 0x0000cb0006087a10 */ /* 0x000fe40007ffe0ff */
[----:B------:R-:W-:Y:S02]  /*4390*/  IMNMX R3, R3, R6, !PT ;  /* 0x0000000603037217 */ /* 0x000fe40007800200 */
[----:B------:R-:W-:Y:S02]  /*43a0*/  IMNMX R5, R5, R8, PT ;  /* 0x0000000805057217 */ /* 0x000fe40003800200 */
.L_x_1057:
[----:B---34-:R-:W-:Y:S01]  /*43b0*/  ISETP.LT.AND P1, PT, RZ, UR22, PT ;  /* 0x00000016ff007c0c */ /* 0x018fe2000bf21270 */
[----:B------:R-:W1:Y:S03]  /*43c0*/  SHFL.IDX PT, R6, R7, 0x1, 0x1c1f ;  /* 0x003c1f0007067f89 */ /* 0x000e6600000e0000 */
        /* <DEDUP_REMOVED lines=46> */
[----:B------:R-:W-:-:S03]  /*46b0*/  FMUL.FTZ R3, R95, c[0x0][0x320] ;  /* 0x0000c8005f037a20 */ /* 0x000fc60000410000 */
[----:B------:R-:W-:Y:S01]  /*46c0*/  ISETP.LT.OR P0, PT, R5, 0x3a, P0 ;  /* 0x0000003a0500780c */ /* 0x000fe20000701670 */
[----:B------:R2:W3:Y:S03]  /*46d0*/  MUFU.TANH R25, R3 ;  /* 0x0000000300197308 */ /* 0x0004e60000002400 */
[----:B------:R-:W-:Y:S02]  /*46e0*/  FSEL R5, R14, -INF , !P0 ;  /* 0xff8000000e057808 */ /* 0x000fe40004000000 */
[----:B------:R-:W-:-:S03]  /*46f0*/  PLOP3.LUT P0, PT, PT, PT, UP1, 0x40, 0x0 ;  /* 0x000000000000781c */ /* 0x000fc60003f0e818 */
[----:B------:R1:W-:Y:S01]  /*4700*/  STL [R1+0x10], R5 ;  /* 0x0000100501007387 */ /* 0x0003e20000100800 */
[----:B--2---:R-:W-:-:S04]  /*4710*/  FMUL.FTZ R3, R42, c[0x0][0x320] ;  /* 0x0000c8002a037a20 */ /* 0x004fc80000410000 */
[----:B------:R2:W4:Y:S01]  /*4720*/  MUFU.TANH R23, R3 ;  /* 0x0000000300177308 */ /* 0x0005220000002400 */
[----:B-1----:R-:W-:Y:S02]  /*4730*/  IMAD.IADD R5, R9, 0x1, R6 ;  /* 0x0000000109057824 */ /* 0x002fe400078e0206 */
[----:B--2---:R-:W-:-:S03]  /*4740*/  FMUL.FTZ R3, R43, c[0x0][0x320] ;  /* 0x0000c8002b037a20 */ /* 0x004fc60000410000 */
        /* <DEDUP_REMOVED lines=40> */
.L_x_1063:
[----:B------:R-:W-:-:S04]  /*49d0*/  MOV R7, 0x1 ;  /* 0x0000000100077802 */ /* 0x000fc80000000f00 */
[----:B------:R-:W-:-:S13]  /*49e0*/  ISETP.NE.AND P0, PT, R7, c[0x0][0x32c], PT ;  /* 0x0000cb0007007a0c */ /* 0x000fda0003f05270 */
[----:B------:R-:W-:-:S05]  /*49f0*/  @P0 IMAD.HI.U32 R7, R6, c[0x0][0x330], RZ ;  /* 0x0000cc0006070a27 */ /* 0x000fca00078e00ff */
[----:B------:R-:W-:Y:S02]  /*4a00*/  @P0 SHF.R.U32.HI R6, RZ, c[0x0][0x334], R7 ;  /* 0x0000cd00ff060a19 */ /* 0x000fe40000011607 */
.L_x_1064:
[----:B------:R-:W-:Y:S05]  /*4a10*/  BSYNC B0 ;  /* 0x0000000000007941 */ /* 0x000fea0003800000 */
.L_x_1062:
[----:B------:R-:W-:-:S04]  /*4a20*/  IMAD R6, R6, c[0x0][0x32c], -R112 ;  /* 0x0000cb0006067a24 */ /* 0x000fc800078e0a70 */
[----:B------:R-:W-:-:S05]  /*4a30*/  IMAD.IADD R6, R6, 0x1, -R32 ;  /* 0x0000000106067824 */ /* 0x000fca00078e0a20 */
[----:B------:R-:W-:Y:S02]  /*4a40*/  IADD3 R7, R6, c[0x0][0x32c], RZ ;  /* 0x0000cb0006077a10 */ /* 0x000fe40007ffe0ff */
[----:B------:R-:W-:Y:S02]  /*4a50*/  IMNMX R3, R3, R6, !PT ;  /* 0x0000000603037217 */ /* 0x000fe40007800200 */
[----:B------:R-:W-:Y:S02]  /*4a60*/  IMNMX R5, R5, R7, PT ;  /* 0x0000000705057217 */ /* 0x000fe40003800200 */
.L_x_1061:
[----:B--234-:R-:W-:Y:S01]  /*4a70*/  STL [R1+0x30], R219 ;  /* 0x000030db01007387 */ /* 0x01cfe20000100800 */
[----:B------:R-:W-:Y:S02]  /*4a80*/  ISETP.GT.AND P0, PT, R3, 0x1, P1 ;  /* 0x000000010300780c */ /* 0x000fe40000f04270 */
[----:B------:R-:W-:Y:S01]  /*4a90*/  FMNMX.FTZ R132, R26, R27, !PT ;  /* 0x0000001b1a847209 */ /* 0x000fe20007810000 */
[----:B------:R1:W-:Y:S01]  /*4aa0*/  STL [R1+0x2c], R218 ;  /* 0x00002cda01007387 */ /* 0x0003e20000100800 */
[----:B------:R-:W-:Y:S01]  /*4ab0*/  IMAD.SHL.U32 R213, R0, 0x2, RZ ;  /* 0x0000000200d57824 */ /* 0x000fe200078e00ff */
[----:B------:R-:W-:-:S02]  /*4ac0*/  @UP2 USHF.L.U32 UR27, UR27, 0x7, URZ ;  /* 0x000000071b1b2899 */ /* 0x000fc4000800063f */
[----:B------:R-:W-:Y:S01]  /*4ad0*/  ULDC.64 UR4, c[0x0][0x2c8] ;  /* 0x0000b20000047ab9 */ /* 0x000fe20000000a00 */
        /* <DEDUP_REMOVED lines=9> */
[----:B------:R-:W-:-:S02]  /*4b70*/  FMNMX.FTZ R132, R29, R132, !PT ;  /* 0x000000841d847209 */ /* 0x000fc40007810000 */
[----:B------:R-:W-:Y:S01]  /*4b80*/  ISETP.LT.OR P0, PT, R5, 0x9, P0 ;  /* 0x000000090500780c */ /* 0x000fe20000701670 */
[----:B------:R-:W-:Y:S01]  /*4b90*/  LDSM.16.MT88.4 R40, [R213+0x100] ;  /* 0x00010000d528783b */ /* 0x000fe20000004200 */
[----:B------:R-:W-:Y:S02]  /*4ba0*/  FMNMX.FTZ R132, R72, R132, !PT ;  /* 0x0000008448847209 */ /* 0x000fe40007810000 */
[----:B------:R-:W-:Y:S01]  /*4bb0*/  FSEL R15, R15, -INF , !P0 ;  /* 0xff8000000f0f7808 */ /* 0x000fe20004000000 */
[----:B------:R-:W-:Y:S01]  /*4bc0*/  LDSM.16.MT88.4 R36, [R215+0x2100] ;  /* 0x00210000d724783b */ /* 0x000fe20000004200 */
[----:B------:R-:W-:Y:S02]  /*4bd0*/  ISETP.GT.AND P0, PT, R3, 0x9, P1 ;  /* 0x000000090300780c */ /* 0x000fe40000f04270 */
[----:B------:R-:W-:Y:S01]  /*4be0*/  FMNMX.FTZ R132, R74, R132, !PT ;  /* 0x000000844a847209 */ /* 0x000fe20007810000 */
[----:B------:R-:W-:Y:S01]  /*4bf0*/  LDSM.16.MT88.4 R52, [R213+0x4100] ;  /* 0x00410000d534783b */ /* 0x000fe20000004200 */
[----:B------:R-:W-:-:S02]  /*4c00*/  ISETP.LT.OR P0, PT, R5, 0xa, P0 ;  /* 0x0000000a0500780c */ /* 0x000fc40000701670 */
[----:B------:R-:W-:Y:S01]  /*4c10*/  FMNMX.FTZ R132, R73, R132, !PT ;  /* 0x0000008449847209 */ /* 0x000fe20007810000 */
[----:B------:R-:W-:Y:S01]  /*4c20*/  LDSM.16.MT88.4 R48, [R214+0x4100] ;  /* 0x00410000d630783b */ /* 0x000fe20000004200 */
[----:B------:R-:W-:Y:S02]  /*4c30*/  FSEL R24, R14, -INF , !P0 ;  /* 0xff8000000e187808 */ /* 0x000fe40004000000 */
[----:B------:R-:W-:Y:S02]  /*4c40*/  ISETP.GT.AND P0, PT, R3, 0x10, P1 ;  /* 0x000000100300780c */ /* 0x000fe40000f04270 */
[----:B------:R-:W-:Y:S02]  /*4c50*/  FMNMX.FTZ R132, R75, R132, !PT ;  /* 0x000000844b847209 */ /* 0x000fe40007810000 */
[----:B------:R-:W-:Y:S02]  /*4c60*/  ISETP.LT.OR P0, PT, R5, 0x11, P0 ;  /* 0x000000110500780c */ /* 0x000fe40000701670 */
[----:B------:R-:W-:-:S02]  /*4c70*/  FMNMX.FTZ R132, R165, R132, !PT ;  /* 0x00000084a5847209 */ /* 0x000fc40007810000 */
[----:B------:R-:W-:Y:S02]  /*4c80*/  FSEL R57, R18, -INF , !P0 ;  /* 0xff80000012397808 */ /* 0x000fe40004000000 */
[----:B------:R-:W-:Y:S02]  /*4c90*/  ISETP.GT.AND P0, PT, R3, 0x11, P1 ;  /* 0x000000110300780c */ /* 0x000fe40000f04270 */
[----:B------:R-:W-:Y:S02]  /*4ca0*/  FMNMX.FTZ R132, R166, R132, !PT ;  /* 0x00000084a6847209 */ /* 0x000fe40007810000 */
[----:B------:R-:W-:Y:S02]  /*4cb0*/  ISETP.LT.OR P0, PT, R5, 0x12, P0 ;  /* 0x000000120500780c */ /* 0x000fe40000701670 */
[----:B------:R-:W-:Y:S02]  /*4cc0*/  FMNMX.FTZ R132, R167, R132, !PT ;  /* 0x00000084a7847209 */ /* 0x000fe40007810000 */
        /* <DEDUP_REMOVED lines=12> */
[----:B------:R-:W-:-:S02]  /*4d90*/  LEA R216, R2, R213, 0x1 ;  /* 0x000000d502d87211 */ /* 0x000fc400078e08ff */
        /* <DEDUP_REMOVED lines=56> */
[----:B------:R2:W3:Y:S01]  /*5120*/  MUFU.EX2 R32, R5 ;  /* 0x0000000500207308 */ /* 0x0004e20000000800 */
[----:B-1----:R-:W-:-:S04]  /*5130*/  FMNMX.FTZ R3, R6, R3, !PT ;  /* 0x0000000306037209 */ /* 0x002fc80007810000 */
[C---:B------:R-:W-:Y:S01]  /*5140*/  FSETP.NEU.FTZ.AND P0, PT, R3.reuse, -INF , PT ;  /* 0xff8000000300780b */ /* 0x040fe20003f1d000 */
[----:B------:R-:W-:Y:S02]  /*5150*/  FMUL.FTZ R8, R3, c[0x0][0x2d0] ;  /* 0x0000b40003087a20 */ /* 0x000fe40000410000 */
[----:B--2---:R-:W-:-:S03]  /*5160*/  FFMA.FTZ R5, R27, c[0x0][0x2d0], -R9 ;  /* 0x0000b4001b057a23 */ /* 0x004fc60000010809 */
[----:B------:R-:W-:Y:S01]  /*5170*/  FSEL R8, R8, RZ, P0 ;  /* 0x000000ff08087208 */ /* 0x000fe20000000000 */
[----:B---3--:R-:W-:Y:S01]  /*5180*/  IMAD.MOV.U32 R2, RZ, RZ, R32 ;  /* 0x000000ffff027224 */ /* 0x008fe200078e0020 */
[----:B------:R1:W2:Y:S01]  /*5190*/  MUFU.EX2 R171, R5 ;  /* 0x0000000500ab7308 */ /* 0x0002a20000000800 */
[----:B------:R-:W-:Y:S02]  /*51a0*/  LDSM.16.MT88.4 R32, [R213+0x2100] ;  /* 0x00210000d520783b */ /* 0x000fe40000004200 */
[----:B------:R-:W-:Y:S02]  /*51b0*/  FFMA.FTZ R0, R11, c[0x0][0x2d0], -R8 ;  /* 0x0000b4000b007a23 */ /* 0x000fe40000010808 */
[----:B-1----:R-:W-:Y:S01]  /*51c0*/  FFMA.FTZ R5, R28, c[0x0][0x2d0], -R9 ;  /* 0x0000b4001c057a23 */ /* 0x002fe20000010809 */
[----:B--2---:R-:W-:-:S03]  /*51d0*/  F2FP.PACK_AB R4, R171, R2 ;  /* 0x00000002ab04723e */ /* 0x004fc600000000ff */
[----:B------:R1:W-:Y:S02]  /*51e0*/  MUFU.EX2 R212, R5 ;  /* 0x0000000500d47308 */ /* 0x0003e40000000800 */
[----:B-1----:R-:W-:Y:S02]  /*51f0*/  FFMA.FTZ R5, R29, c[0x0][0x2d0], -R9 ;  /* 0x0000b4001d057a23 */ /* 0x002fe40000010809 */
[----:B------:R-:W-:Y:S04]  /*5200*/  LDSM.16.MT88.4 R28, [R214+0x2100] ;  /* 0x00210000d61c783b */ /* 0x000fe80000004200 */
[----:B------:R1:W2:Y:S02]  /*5210*/  MUFU.EX2 R219, R5 ;  /* 0x0000000500db7308 */ /* 0x0002a40000000800 */
[----:B-1----:R-:W-:Y:S01]  /*5220*/  FFMA.FTZ R5, R10, c[0x0][0x2d0], -R8 ;  /* 0x0000b4000a057a23 */ /* 0x002fe20000010808 */
[----:B--2---:R-:W-:-:S05]  /*5230*/  F2FP.PACK_AB R6, R219, R212 ;  /* 0x000000d4db06723e */ /* 0x004fca00000000ff */
[----:B------:R1:W-:Y:S08]  /*5240*/  MUFU.EX2 R10, R0 ;  /* 0x00000000000a7308 */ /* 0x0003f00000000800 */
[----:B------:R-:W2:Y:S01]  /*5250*/  MUFU.EX2 R191, R5 ;  /* 0x0000000500bf7308 */ /* 0x000ea20000000800 */
[--C-:B-1----:R-:W-:Y:S02]  /*5260*/  FFMA.FTZ R0, R15, c[0x0][0x2d0], -R8.reuse ;  /* 0x0000b4000f007a23 */ /* 0x102fe40000010808 */
[----:B------:R-:W1:Y:S05]  /*5270*/  LDSM.16.MT88.4 R12, [R215+0x100] ;  /* 0x00010000d70c783b */ /* 0x000e6a0000004200 */
[----:B------:R3:W-:Y:S01]  /*5280*/  MUFU.EX2 R183, R0 ;  /* 0x0000000000b77308 */ /* 0x0007e20000000800 */
[----:B--2---:R-:W-:Y:S01]  /*5290*/  F2FP.PACK_AB R5, R10, R191 ;  /* 0x000000bf0a05723e */ /* 0x004fe200000000ff */
[----:B---3--:R-:W-:-:S02]  /*52a0*/  FFMA.FTZ R0, R24, c[0x0][0x2d0], -R8 ;  /* 0x0000b40018007a23 */ /* 0x008fc40000010808 */
[----:B------:R-:W2:Y:S04]  /*52b0*/  LDSM.16.MT88.4 R24, [R216+0x2100] ;  /* 0x00210000d818783b */ /* 0x000ea80000004200 */
[----:B------:R-:W3:Y:S02]  /*52c0*/  MUFU.EX2 R179, R0 ;  /* 0x0000000000b37308 */ /* 0x000ee40000000800 */
[----:B---3--:R-:W-:Y:S01]  /*52d0*/  F2FP.PACK_AB R7, R179, R183 ;  /* 0x000000b7b307723e */ /* 0x008fe200000000ff */
[----:B------:R-:W-:-:S05]  /*52e0*/  FFMA.FTZ R0, R72, c[0x0][0x2d0], -R9 ;  /* 0x0000b40048007a23 */ /* 0x000fca0000010809 */
[----:B------:R3:W-:Y:S01]  /*52f0*/  MUFU.EX2 R217, R0 ;  /* 0x0000000000d97308 */ /* 0x0007e20000000800 */
[C---:B-1----:R-:W-:Y:S08]  /*5300*/  HMMA.16816.F32 R100, R4.reuse, R12, RZ ;  /* 0x0000000c0464723c */ /* 0x042ff000000018ff */
[----:B------:R-:W-:Y:S01]  /*5310*/  HMMA.16816.F32 R80, R4, R14, RZ ;  /* 0x0000000e0450723c */ /* 0x000fe200000018ff */
[----:B------:R-:W1:Y:S01]  /*5320*/  LDSM.16.MT88.4 R12, [R215+0x4100] ;  /* 0x00410000d70c783b */ /* 0x000e620000004200 */
[----:B---3--:R-:W-:-:S06]  /*5330*/  FFMA.FTZ R0, R74, c[0x0][0x2d0], -R9 ;  /* 0x0000b4004a007a23 */ /* 0x008fcc0000010809 */
[C---:B------:R-:W-:Y:S01]  /*5340*/  HMMA.16816.F32 R108, R4.reuse, R20, RZ ;  /* 0x00000014046c723c */ /* 0x040fe200000018ff */
[----:B------:R3:W4:Y:S07]  /*5350*/  MUFU.EX2 R168, R0 ;  /* 0x0000000000a87308 */ /* 0x00072e0000000800 */
[C---:B------:R-:W-:Y:S01]  /*5360*/  HMMA.16816.F32 R84, R4.reuse, R22, RZ ;  /* 0x000000160454723c */ /* 0x040fe200000018ff */
[----:B------:R-:W-:Y:S07]  /*5370*/  LDSM.16.MT88.4 R20, [R216+0x6100] ;  /* 0x00610000d814783b */ /* 0x000fee0000004200 */
[----:B------:R-:W-:Y:S01]  /*5380*/  HMMA.16816.F32 R104, R4, R16, RZ ;  /* 0x000000100468723c */ /* 0x000fe200000018ff */
[----:B---3--:R-:W-:-:S04]  /*5390*/  FFMA.FTZ R0, R73, c[0x0][0x2d0], -R9 ;  /* 0x0000b40049007a23 */ /* 0x008fc80000010809 */
[----:B------:R3:W-:Y:S03]  /*53a0*/  MUFU.EX2 R170, R0 ;  /* 0x0000000000aa7308 */ /* 0x0007e60000000800 */
[C---:B------:R-:W-:Y:S01]  /*53b0*/  HMMA.16816.F32 R120, R4.reuse, R18, RZ ;  /* 0x000000120478723c */ /* 0x040fe200000018ff */
[----:B------:R-:W4:Y:S07]  /*53c0*/  LDSM.16.MT88.4 R16, [R213+0x6100] ;  /* 0x00610000d510783b */ /* 0x000f2e0000004200 */
[----:B--2---:R-:W-:Y:S01]  /*53d0*/  HMMA.16816.F32 R96, R4, R24, RZ ;  /* 0x000000180460723c */ /* 0x004fe200000018ff */
[----:B---3--:R-:W-:-:S07]  /*53e0*/  FFMA.FTZ R0, R75, c[0x0][0x2d0], -R9 ;  /* 0x0000b4004b007a23 */ /* 0x008fce0000010809 */
[C---:B------:R-:W-:Y:S01]  /*53f0*/  HMMA.16816.F32 R64, R4.reuse, R26, RZ ;  /* 0x0000001a0440723c */ /* 0x040fe200000018ff */
[----:B------:R-:W2:Y:S01]  /*5400*/  LDSM.16.MT88.4 R24, [R214+0x6100] ;  /* 0x00610000d618783b */ /* 0x000ea20000004200 */
[----:B------:R3:W2:Y:S06]  /*5410*/  MUFU.EX2 R181, R0 ;  /* 0x0000000000b57308 */ /* 0x0006ac0000000800 */
[C---:B-1----:R-:W-:Y:S08]  /*5420*/  HMMA.16816.F32 R140, R4.reuse, R12, RZ ;  /* 0x0000000c048c723c */ /* 0x042ff000000018ff */
[----:B------:R-:W-:Y:S01]  /*5430*/  HMMA.16816.F32 R136, R4, R14, RZ ;  /* 0x0000000e0488723c */ /* 0x000fe200000018ff */
[----:B------:R-:W1:Y:S01]  /*5440*/  LDSM.16.MT88.4 R12, [R215+0x6100] ;  /* 0x00610000d70c783b */ /* 0x000e620000004200 */
[----:B---3--:R-:W-:-:S04]  /*5450*/  FFMA.FTZ R0, R57, c[0x0][0x2d0], -R8 ;  /* 0x0000b40039007a23 */ /* 0x008fc80000010808 */
[----:B------:R3:W-:Y:S02]  /*5460*/  MUFU.EX2 R11, R0 ;  /* 0x00000000000b7308 */ /* 0x0007e40000000800 */
[C---:B------:R-:W-:Y:S08]  /*5470*/  HMMA.16816.F32 R60, R4.reuse, R32, RZ ;  /* 0x00000020043c723c */ /* 0x040ff000000018ff */
[----:B------:R-:W-:Y:S01]  /*5480*/  HMMA.16816.F32 R76, R4, R34, RZ ;  /* 0x00000022044c723c */ /* 0x000fe200000018ff */
[----:B------:R-:W1:Y:S01]  /*5490*/  LDSM.16.MT88.4 R32, [R213+0x900] ;  /* 0x00090000d520783b */ /* 0x000e620000004200 */
[----:B---3--:R-:W-:-:S06]  /*54a0*/  FFMA.FTZ R0, R56, c[0x0][0x2d0], -R8 ;  /* 0x0000b40038007a23 */ /* 0x008fcc0000010808 */
[C---:B------:R-:W-:Y:S01]  /*54b0*/  HMMA.16816.F32 R112, R4.reuse, R40, RZ ;  /* 0x000000280470723c */ /* 0x040fe200000018ff */
[----:B------:R3:W1:Y:S07]  /*54c0*/  MUFU.EX2 R180, R0 ;  /* 0x0000000000b47308 */ /* 0x00066e0000000800 */
[C---:B------:R-:W-:Y:S08]  /*54d0*/  HMMA.16816.F32 R92, R4.reuse, R36, RZ ;  /* 0x00000024045c723c */ /* 0x040ff000000018ff */
[----:B------:R-:W-:Y:S01]  /*54e0*/  HMMA.16816.F32 R116, R4, R38, RZ ;  /* 0x000000260474723c */ /* 0x000fe200000018ff */
[----:B---3--:R-:W-:-:S04]  /*54f0*/  FFMA.FTZ R0, R58, c[0x0][0x2d0], -R8 ;  /* 0x0000b4003a007a23 */ /* 0x008fc80000010808 */
[----:B------:R3:W-:Y:S03]  /*5500*/  MUFU.EX2 R182, R0 ;  /* 0x0000000000b67308 */ /* 0x0007e60000000800 */
[C---:B------:R-:W-:Y:S08]  /*5510*/  HMMA.16816.F32 R124, R4.reuse, R42, RZ ;  /* 0x0000002a047c723c */ /* 0x040ff000000018ff */
[----:B------:R-:W-:Y:S01]  /*5520*/  HMMA.16816.F32 R88, R4, R52, RZ ;  /* 0x000000340458723c */ /* 0x000fe200000018ff */
[----:B---3--:R-:W-:-:S07]  /*5530*/  FFMA.FTZ R0, R59, c[0x0][0x2d0], -R8 ;  /* 0x0000b4003b007a23 */ /* 0x008fce0000010808 */
[C---:B------:R-:W-:Y:S01]  /*5540*/  HMMA.16816.F32 R36, R4.reuse, R48, RZ ;  /* 0x000000300424723c */ /* 0x040fe200000018ff */
[----:B------:R-:W3:Y:S07]  /*5550*/  MUFU.EX2 R176, R0 ;  /* 0x0000000000b07308 */ /* 0x000eee0000000800 */
        /* <DEDUP_REMOVED lines=10> */
[C---:B--2---:R-:W-:Y:S08]  /*5600*/  HMMA.16816.F32 R152, R4.reuse, R24, RZ ;  /* 0x000000180498723c */ /* 0x044ff000000018ff */
[C---:B------:R-:W-:Y:S08]  /*5610*/  HMMA.16816.F32 R156, R4.reuse, R26, RZ ;  /* 0x0000001a049c723c */ /* 0x040ff000000018ff */
[C---:B------:R-:W-:Y:S08]  /*5620*/  HMMA.16816.F32 R160, R4.reuse, R20, RZ ;  /* 0x0000001404a0723c */ /* 0x040ff000000018ff */
[C---:B------:R-:W-:Y:S01]  /*5630*/  HMMA.16816.F32 R56, R4.reuse, R22, RZ ;  /* 0x000000160438723c */ /* 0x040fe200000018ff */
[----:B------:R-:W2:Y:S07]  /*5640*/  LDSM.16.MT88.4 R20, [R216+0x900] ;  /* 0x00090000d814783b */ /* 0x000eae0000004200 */
[C---:B-1----:R-:W-:Y:S08]  /*5650*/  HMMA.16816.F32 R184, R4.reuse, R12, RZ ;  /* 0x0000000c04b8723c */ /* 0x042ff000000018ff */
[----:B------:R-:W-:Y:S01]  /*5660*/  HMMA.16816.F32 R192, R4, R14, RZ ;  /* 0x0000000e04c0723c */ /* 0x000fe200000018ff */
[----:B------:R-:W1:Y:S06]  /*5670*/  LDSM.16.MT88.4 R12, [R213+0x2900] ;  /* 0x00290000d50c783b */ /* 0x000e6c0000004200 */
[----:B------:R-:W-:-:S02]  /*5680*/  F2FP.PACK_AB R4, R168, R217 ;  /* 0x000000d9a804723e */ /* 0x000fc400000000ff */
[----:B------:R-:W-:Y:S02]  /*5690*/  F2FP.PACK_AB R6, R181, R170 ;  /* 0x000000aab506723e */ /* 0x000fe400000000ff */
[----:B------:R-:W-:Y:S02]  /*56a0*/  F2FP.PACK_AB R5, R180, R11 ;  /* 0x0000000bb405723e */ /* 0x000fe400000000ff */
[----:B---3--:R-:W-:-:S07]  /*56b0*/  F2FP.PACK_AB R7, R176, R182 ;  /* 0x000000b6b007723e */ /* 0x008fce00000000ff */
        /* <DEDUP_REMOVED lines=14> */
[----:B------:R-:W3:Y:S01]  /*57a0*/  LDSM.16.MT88.4 R24, [R214+0x2900] ;  /* 0x00290000d618783b */ /* 0x000ee20000004200 */
        /* <DEDUP_REMOVED lines=9> */
[----:B--2---:R-:W-:Y:S01]  /*5840*/  HMMA.16816.F32 R104, R4, R20, R104 ;  /* 0x000000140468723c */ /* 0x004fe20000001868 */
[----:B------:R-:W-:-:S02]  /*5850*/  IMAD.MOV.U32 R83, RZ, RZ, R113 ;  /* 0x000000ffff537224 */ /* 0x000fc400078e0071 */
[----:B------:R-:W-:Y:S02]  /*5860*/  IMAD.MOV.U32 R82, RZ, RZ, R112 ;  /* 0x000000ffff527224 */ /* 0x000fe400078e0070 */
[----:B------:R-:W-:Y:S02]  /*5870*/  IMAD.MOV.U32 R85, RZ, RZ, R181 ;  /* 0x000000ffff557224 */ /* 0x000fe400078e00b5 */
[----:B------:R-:W-:Y:S01]  /*5880*/  IMAD.MOV.U32 R80, RZ, RZ, R177 ;  /* 0x000000ffff507224 */ /* 0x000fe200078e00b1 */
[C---:B------:R-:W-:Y:S01]  /*5890*/  HMMA.16816.F32 R244, R4.reuse, R22, R120 ;  /* 0x0000001604f4723c */ /* 0x040fe20000001878 */
[----:B------:R-:W2:Y:S07]  /*58a0*/  LDSM.16.MT88.4 R20, [R213+0x4900] ;  /* 0x00490000d514783b */ /* 0x000eae0000004200 */
[C---:B------:R-:W-:Y:S01]  /*58b0*/  HMMA.16816.F32 R196, R4.reuse, R16, R100 ;  /* 0x0000001004c4723c */ /* 0x040fe20000001864 */
[----:B------:R-:W2:Y:S06]  /*58c0*/  LDSM.16.MT88.4 R16, [R214+0x4900] ;  /* 0x00490000d610783b */ /* 0x000eac0000004200 */
[----:B------:R-:W-:Y:S01]  /*58d0*/  IMAD.MOV.U32 R100, RZ, RZ, R175 ;  /* 0x000000ffff647224 */ /* 0x000fe200078e00af */
[----:B-1----:R-:W-:Y:S01]  /*58e0*/  HMMA.16816.F32 R112, R4, R12, R60 ;  /* 0x0000000c0470723c */ /* 0x002fe2000000183c */
[----:B------:R-:W-:Y:S01]  /*58f0*/  MOV R102, R179 ;  /* 0x000000b300667202 */ /* 0x000fe20000000f00 */
[----:B------:R-:W-:Y:S01]  /*5900*/  IMAD.MOV.U32 R101, RZ, RZ, R178 ;  /* 0x000000ffff657224 */ /* 0x000fe200078e00b2 */
[----:B------:R-:W-:-:S04]  /*5910*/  MOV R103, R168 ;  /* 0x000000a800677202 */ /* 0x000fc80000000f00 */
[----:B------:R-:W-:Y:S01]  /*5920*/  IMAD.MOV.U32 R61, RZ, RZ, R174 ;  /* 0x000000ffff3d7224 */ /* 0x000fe200078e00ae */
[----:B------:R-:W-:Y:S01]  /*5930*/  HMMA.16816.F32 R124, R4, R14, R76 ;  /* 0x0000000e047c723c */ /* 0x000fe2000000184c */
[----:B------:R-:W1:Y:S01]  /*5940*/  LDSM.16.MT88.4 R12, [R216+0x4900] ;  /* 0x00490000d80c783b */ /* 0x000e620000004200 */
[----:B------:R-:W-:Y:S01]  /*5950*/  MOV R62, R173 ;  /* 0x000000ad003e7202 */ /* 0x000fe20000000f00 */
[----:B------:R-:W-:-:S05]  /*5960*/  IMAD.MOV.U32 R63, RZ, RZ, R172 ;  /* 0x000000ffff3f7224 */ /* 0x000fca00078e00ac */
[C---:B---3--:R-:W-:Y:S08]  /*5970*/  HMMA.16816.F32 R120, R4.reuse, R24, R40 ;  /* 0x000000180478723c */ /* 0x048ff00000001828 */
[C---:B------:R-:W-:Y:S01]  /*5980*/  HMMA.16816.F32 R208, R4.reuse, R26, R68 ;  /* 0x0000001a04d0723c */ /* 0x040fe20000001844 */
[----:B------:R-:W3:Y:S07]  /*5990*/  LDSM.16.MT88.4 R24, [R215+0x4900] ;  /* 0x00490000d718783b */ /* 0x000eee0000004200 */
[C---:B------:R-:W-:Y:S08]  /*59a0*/  HMMA.16816.F32 R96, R4.reuse, R28, R96 ;  /* 0x0000001c0460723c */ /* 0x040ff00000001860 */
[C---:B----4-:R-:W-:Y:S08]  /*59b0*/  HMMA.16816.F32 R180, R4.reuse, R32, R92 ;  /* 0x0000002004b4723c */ /* 0x050ff0000000185c */
[C---:B--2---:R-:W-:Y:S08]  /*59c0*/  HMMA.16816.F32 R172, R4.reuse, R20, R88 ;  /* 0x0000001404ac723c */ /* 0x044ff00000001858 */
[----:B------:R-:W-:Y:S01]  /*59d0*/  HMMA.16816.F32 R92, R4, R18, R48 ;  /* 0x00000012045c723c */ /* 0x000fe20000001830 */
[----:B------:R-:W-:Y:S01]  /*59e0*/  IMAD.MOV.U32 R43, RZ, RZ, R96 ;  /* 0x000000ffff2b7224 */ /* 0x000fe200078e0060 */
[----:B------:R-:W-:Y:S01]  /*59f0*/  MOV R42, R97 ;  /* 0x00000061002a7202 */ /* 0x000fe20000000f00 */
[----:B------:R-:W-:-:S02]  /*5a00*/  IMAD.MOV.U32 R41, RZ, RZ, R98 ;  /* 0x000000ffff297224 */ /* 0x000fc400078e0062 */
[----:B------:R-:W-:Y:S02]  /*5a10*/  IMAD.MOV.U32 R40, RZ, RZ, R99 ;  /* 0x000000ffff287224 */ /* 0x000fe400078e0063 */
[----:B------:R-:W-:Y:S01]  /*5a20*/  MOV R19, R75 ;  /* 0x0000004b00137202 */ /* 0x000fe20000000f00 */
[----:B-1----:R-:W-:Y:S01]  /*5a30*/  HMMA.16816.F32 R88, R4, R12, R128 ;  /* 0x0000000c0458723c */ /* 0x002fe20000001880 */
[----:B------:R-:W-:-:S06]  /*5a40*/  IMAD.MOV.U32 R18, RZ, RZ, R248 ;  /* 0x000000ffff127224 */ /* 0x000fcc00078e00f8 */
[----:B------:R-:W-:Y:S01]  /*5a50*/  IMAD.MOV.U32 R128, RZ, RZ, R74 ;  /* 0x000000ffff807224 */ /* 0x000fe200078e004a */
[----:B------:R-:W-:Y:S01]  /*5a60*/  MOV R130, R72 ;  /* 0x0000004800827202 */ /* 0x000fe20000000f00 */
[----:B------:R-:W-:Y:S01]  /*5a70*/  IMAD.MOV.U32 R129, RZ, RZ, R73 ;  /* 0x000000ffff817224 */ /* 0x000fe200078e0049 */
[C---:B------:R-:W-:Y:S01]  /*5a80*/  HMMA.16816.F32 R204, R4.reuse, R30, R64 ;  /* 0x0000001e04cc723c */ /* 0x040fe20000001840 */
[----:B------:R-:W1:Y:S07]  /*5a90*/  LDSM.16.MT88.4 R28, [R213+0x6900] ;  /* 0x00690000d51c783b */ /* 0x000e6e0000004200 */
[C---:B------:R-:W-:Y:S01]  /*5aa0*/  HMMA.16816.F32 R72, R4.reuse, R14, R44 ;  /* 0x0000000e0448723c */ /* 0x040fe2000000182c */
[----:B------:R-:W2:Y:S06]  /*5ab0*/  LDSM.16.MT88.4 R12, [R216+0x6900] ;  /* 0x00690000d80c783b */ /* 0x000eac0000004200 */
        /* <DEDUP_REMOVED lines=13> */
[----:B------:R-:W2:Y:S01]  /*5b90*/  LDSM.16.MT88.4 R20, [R214+0x6900] ;  /* 0x00690000d614783b */ /* 0x000ea20000004200 */
[----:B------:R-:W-:Y:S01]  /*5ba0*/  MOV R16, R82 ;  /* 0x0000005200107202 */ /* 0x000fe20000000f00 */
[----:B------:R-:W-:Y:S01]  /*5bb0*/  IMAD.MOV.U32 R17, RZ, RZ, R83 ;  /* 0x000000ffff117224 */ /* 0x000fe200078e0053 */
[----:B------:R-:W-:Y:S01]  /*5bc0*/  MOV R39, R63 ;  /* 0x0000003f00277202 */ /* 0x000fe20000000f00 */
[----:B----4-:R-:W-:Y:S02]  /*5bd0*/  FFMA.FTZ R0, R166, c[0x0][0x2d0], -R9 ;  /* 0x0000b400a6007a23 */ /* 0x010fe40000010809 */
[----:B------:R-:W-:Y:S01]  /*5be0*/  IMAD.MOV.U32 R38, RZ, RZ, R62 ;  /* 0x000000ffff267224 */ /* 0x000fe200078e003e */
[----:B---3--:R-:W-:Y:S01]  /*5bf0*/  HMMA.16816.F32 R52, R4, R24, R140 ;  /* 0x000000180434723c */ /* 0x008fe2000000188c */
[----:B------:R3:W4:Y:S01]  /*5c00*/  MUFU.EX2 R46, R0 ;  /* 0x00000000002e7308 */ /* 0x0007220000000800 */
[----:B------:R-:W-:-:S05]  /*5c10*/  IMAD.MOV.U32 R37, RZ, RZ, R61 ;  /* 0x000000ffff257224 */ /* 0x000fca00078e003d */
[----:B------:R-:W-:Y:S01]  /*5c20*/  MOV R140, R18 ;  /* 0x00000012008c7202 */ /* 0x000fe20000000f00 */
[C---:B------:R-:W-:Y:S01]  /*5c30*/  HMMA.16816.F32 R80, R4.reuse, R26, R136 ;  /* 0x0000001a0450723c */ /* 0x040fe20000001888 */
[----:B------:R-:W2:Y:S01]  /*5c40*/  LDSM.16.MT88.4 R24, [R213+0x1100] ;  /* 0x00110000d518783b */ /* 0x000ea20000004200 */
[----:B------:R-:W-:Y:S01]  /*5c50*/  IMAD.MOV.U32 R141, RZ, RZ, R19 ;  /* 0x000000ffff8d7224 */ /* 0x000fe200078e0013 */
[----:B------:R-:W-:Y:S01]  /*5c60*/  MOV R143, R17 ;  /* 0x00000011008f7202 */ /* 0x000fe20000000f00 */
[----:B------:R-:W-:Y:S02]  /*5c70*/  IMAD.MOV.U32 R142, RZ, RZ, R16 ;  /* 0x000000ffff8e7224 */ /* 0x000fe400078e0010 */
[----:B------:R-:W-:Y:S01]  /*5c80*/  LDSM.16.MT88.4 R16, [R215+0x1100] ;  /* 0x00110000d710783b */ /* 0x000fe20000004200 */
[----:B------:R-:W-:Y:S01]  /*5c90*/  IMAD.MOV.U32 R136, RZ, RZ, R118 ;  /* 0x000000ffff887224 */ /* 0x000fe200078e0076 */
[----:B-1----:R-:W-:Y:S01]  /*5ca0*/  HMMA.16816.F32 R76, R4, R30, R148 ;  /* 0x0000001e044c723c */ /* 0x002fe20000001894 */
[----:B---3--:R-:W-:Y:S01]  /*5cb0*/  FFMA.FTZ R0, R167, c[0x0][0x2d0], -R9 ;  /* 0x0000b400a7007a23 */ /* 0x008fe20000010809 */
[----:B------:R-:W-:Y:S01]  /*5cc0*/  MOV R138, R42 ;  /* 0x0000002a008a7202 */ /* 0x000fe20000000f00 */
[----:B------:R-:W-:-:S02]  /*5cd0*/  IMAD.MOV.U32 R137, RZ, RZ, R43 ;  /* 0x000000ffff897224 */ /* 0x000fc400078e002b */
[----:B------:R1:W3:Y:S01]  /*5ce0*/  MUFU.EX2 R44, R0 ;  /* 0x00000000002c7308 */ /* 0x0002e20000000800 */
[----:B------:R-:W-:Y:S01]  /*5cf0*/  IMAD.MOV.U32 R118, RZ, RZ, R243 ;  /* 0x000000ffff767224 */ /* 0x000fe200078e00f3 */
[----:B------:R-:W-:Y:S01]  /*5d00*/  MOV R149, R128 ;  /* 0x0000008000957202 */ /* 0x000fe20000000f00 */
[C---:B--2---:R-:W-:Y:S01]  /*5d10*/  HMMA.16816.F32 R60, R4.reuse, R12, R160 ;  /* 0x0000000c043c723c */ /* 0x044fe200000018a0 */
        /* <DEDUP_REMOVED lines=12> */
[----:B---3--:R-:W-:Y:S01]  /*5de0*/  IMAD.MOV.U32 R161, RZ, RZ, R44 ;  /* 0x000000ffffa17224 */ /* 0x008fe200078e002c */
        /* <DEDUP_REMOVED lines=56> */
[----:B------:R-:W-:-:S05]  /*6170*/  UIADD3 UR22, UR22, -0x2, URZ ;  /* 0xfffffffe16167890 */ /* 0x000fca000fffe03f */
[----:B------:R-:W-:Y:S02]  /*6180*/  @UP2 UMOV UR27, UR29 ;  /* 0x0000001d001b2c82 */ /* 0x000fe40008000000 */
[----:B------:R-:W-:Y:S01]  /*6190*/  @UP2 USHF.R.U32.HI UR26, URZ, UR5, UR27 ;  /* 0x000000053f1a2299 */ /* 0x000fe2000801161b */
[----:B--2---:R-:W-:Y:S01]  /*61a0*/  F2FP.PACK_AB R7, R133, R134 ;  /* 0x000000868507723e */ /* 0x004fe200000000ff */
[----:B------:R-:W-:Y:S02]  /*61b0*/  IMAD.MOV.U32 R0, RZ, RZ, R118 ;  /* 0x000000ffff007224 */ /* 0x000fe400078e0076 */
[----:B------:R-:W-:Y:S02]  /*61c0*/  UIADD3 UR4, UR23, UR26, URZ ;  /* 0x0000001a17047290 */ /* 0x000fe4000fffe03f */
[----:B------:R-:W-:Y:S01]  /*61d0*/  FFMA.FTZ R0, R0, c[0x0][0x2d0], -R9 ;  /* 0x0000b40000007a23 */ /* 0x000fe20000010809 */
[----:B------:R-:W-:Y:S01]  /*61e0*/  ULDC UR23, c[0x0][0x328] ;  /* 0x0000ca0000177ab9 */ /* 0x000fe20000000800 */
[----:B------:R-:W-:Y:S01]  /*61f0*/  HMMA.16816.F32 R28, R4, R26, R148 ;  /* 0x0000001a041c723c */ /* 0x000fe20000001894 */
[----:B------:R-:W-:-:S07]  /*6200*/  UIADD3 UR23, UR4, UR23, URZ ;  /* 0x0000001704177290 */ /* 0x000fce000fffe03f */
        /* <DEDUP_REMOVED lines=282> */
[----:B------:R-:W-:-:S12]  /*73b0*/  UIADD3 UR26, UR4, -0x1, URZ ;  /* 0xffffffff041a7890 */ /* 0x000fd8000fffe03f */
[----:B------:R-:W-:Y:S05]  /*73c0*/  @P0 BRA `(.L_x_1066) ;  /* 0x000000a000000947 */ /* 0x000fea0003800000 */
[----:B------:R-:W-:Y:S02]  /*73d0*/  UMOV UR26, 0x1 ;  /* 0x00000001001a7882 */ /* 0x000fe40000000000 */
        /* <DEDUP_REMOVED lines=9> */
.L_x_1066:
[----:B------:R-:W-:Y:S02]  /*7470*/  UMOV UR5, 0x1 ;  /* 0x0000000100057882 */ /* 0x000fe40000000000 */
[----:B------:R-:W-:Y:S02]  /*7480*/  ULDC UR4, c[0x0][0x32c] ;  /* 0x0000cb0000047ab9 */ /* 0x000fe40000000800 */
[----:B------:R-:W-:-:S03]  /*7490*/  UISETP.NE.AND UP0, UPT, UR5, UR4, UPT ;  /* 0x000000040500728c */ /* 0x000fc6000bf05270 */
[----:B------:R-:W-:Y:S02]  /*74a0*/  ULDC.64 UR4, c[0x0][0x330] ;  /* 0x0000cc0000047ab9 */ /* 0x000fe40000000a00 */
[----:B------:R-:W-:-:S07]  /*74b0*/  UIMAD.WIDE.U32 UR28, UR26, UR4, URZ ;  /* 0x000000041a1c72a5 */ /* 0x000fce000f8e003f */
[----:B------:R-:W-:Y:S02]  /*74c0*/  @UP0 UMOV UR27, UR29 ;  /* 0x0000001d001b0c82 */ /* 0x000fe40008000000 */
[----:B------:R-:W-:Y:S02]  /*74d0*/  @UP0 USHF.R.U32.HI UR26, URZ, UR5, UR27 ;  /* 0x000000053f1a0299 */ /* 0x000fe4000801161b */
.L_x_1067:
[----:B------:R-:W-:Y:S02]  /*74e0*/  ULDC UR4, c[0x0][0x32c] ;  /* 0x0000cb0000047ab9 */ /* 0x000fe40000000800 */
[----:B------:R-:W-:-:S04]  /*74f0*/  UIMAD UR4, UR26, UR4, UR4 ;  /* 0x000000041a0472a4 */ /* 0x000fc8000f8e0204 */
[----:B------:R-:W-:-:S04]  /*7500*/  UISETP.LT.AND UP0, UPT, UR23, UR4, UPT ;  /* 0x000000041700728c */ /* 0x000fc8000bf01270 */
[----:B------:R-:W-:-:S04]  /*7510*/  USEL UR23, UR23, UR4, UP0 ;  /* 0x0000000417177287 */ /* 0x000fc80008000000 */
.L_x_1065:
        /* <DEDUP_REMOVED lines=22> */
[----:B------:R-:W-:Y:S02]  /*7680*/  IMAD.SHL.U32 R208, R5, 0x2, RZ ;  /* 0x0000000205d07824 */ /* 0x000fe400078e00ff */
        /* <DEDUP_REMOVED lines=10> */
.L_x_1079:
        /* <DEDUP_REMOVED lines=51> */
[C---:B---3--:R-:W-:Y:S05]  /*7a60*/  IADD3 R20, P0, R3.reuse, R5, RZ ;  /* 0x0000000503147210 */ /* 0x048fea0007f1e0ff */
        /* <DEDUP_REMOVED lines=22> */
.L_x_1069:
        /* <DEDUP_REMOVED lines=270> */
[----:B------:R-:W-:Y:S01]  /*8cb0*/  IMAD.MOV.U32 R0, RZ, RZ, c[0x0][0x2b8] ;  /* 0x0000ae00ff007624 */ /* 0x000fe200078e00ff */
[----:B------:R-:W-:Y:S01]  /*8cc0*/  IADD3 R16, -R205, 0x10, RZ ;  /* 0x00000010cd107810 */ /* 0x000fe20007ffe1ff */
[----:B------:R-:W-:Y:S01]  /*8cd0*/  ULEA UR5, UR22, UR11, 0x6 ;  /* 0x0000000b16057291 */ /* 0x000fe2000f8e303f */
[----:B------:R-:W-:Y:S01]  /*8ce0*/  LOP3.LUT R18, R18, 0xf, RZ, 0xc0, !PT ;  /* 0x0000000f12127812 */ /* 0x000fe200078ec0ff */
[----:B------:R-:W-:Y:S01]  /*8cf0*/  IMAD.MOV.U32 R240, RZ, RZ, RZ ;  /* 0x000000fffff07224 */ /* 0x000fe200078e00ff */
[----:B------:R-:W-:Y:S02]  /*8d00*/  ISETP.NE.AND P1, PT, R0, 0x1, PT ;  /* 0x000000010000780c */ /* 0x000fe40003f25270 */
        /* <DEDUP_REMOVED lines=40> */
[C---:B----4-:R-:W-:Y:S05]  /*8f90*/  IADD3 R12, P0, R3.reuse, R5, RZ ;  /* 0x00000005030c7210 */ /* 0x050fea0007f1e0ff */
        /* <DEDUP_REMOVED lines=22> */
.L_x_1070:
[----:B--234-:R-:W-:Y:S01]  /*9100*/  PLOP3.LUT P0, PT, PT, PT, UP2, 0x80, 0x0 ;  /* 0x000000000000781c */ /* 0x01cfe20003f0f028 */
[----:B------:R-:W2:Y:S01]  /*9110*/  LDL R2, [R1+0xc] ;  /* 0x00000c0001027983 */ /* 0x000ea20000100800 */
[----:B------:R-:W-:Y:S03]  /*9120*/  USHF.L.U32 UR5, UR22, 0x6, URZ ;  /* 0x0000000616057899 */ /* 0x000fe6000800063f */
[----:B-1----:R-:W3:Y:S03]  /*9130*/  LDL R12, [R1+0x8] ;  /* 0x00000800010c7983 */ /* 0x002ee60000100800 */
[----:B------:R-:W-:Y:S01]  /*9140*/  IMAD.U32 R5, RZ, RZ, UR5 ;  /* 0x00000005ff057e24 */ /* 0x000fe2000f8e00ff */
[----:B------:R-:W0:Y:S04]  /*9150*/  LDGDEPBAR ;  /* 0x00000000000079af */ /* 0x000e280000000000 */
[----:B--2---:R-:W-:Y:S01]  /*9160*/  @P0 IMAD.HI.U32 R0, R2, c[0x0][0x2c8], RZ ;  /* 0x0000b20002000a27 */ /* 0x004fe200078e00ff */
[----:B------:R-:W-:Y:S03]  /*9170*/  PLOP3.LUT P0, PT, PT, PT, UP2, 0x80, 0x0 ;  /* 0x000000000000781c */ /* 0x000fe60003f0f028 */
[----:B------:R-:W-:Y:S01]  /*9180*/  IMAD.MOV.U32 R4, RZ, RZ, R2 ;  /* 0x000000ffff047224 */ /* 0x000fe200078e0002 */
[----:B---3--:R-:W-:Y:S09]  /*9190*/  IADD3 R2, -R12, 0x1, -R5 ;  /* 0x000000010c027810 */ /* 0x008ff20007ffe905 */
[----:B------:R-:W-:Y:S01]  /*91a0*/  @P0 SHF.R.U32.HI R4, RZ, c[0x0][0x2cc], R0 ;  /* 0x0000b300ff040a19 */ /* 0x000fe20000011600 */
[----:B------:R-:W-:Y:S01]  /*91b0*/  IMAD.U32 R0, RZ, RZ, UR12 ;  /* 0x0000000cff007e24 */ /* 0x000fe2000f8e00ff */
[----:B------:R-:W-:Y:S03]  /*91c0*/  PLOP3.LUT P0, PT, PT, PT, UP1, 0x40, 0x0 ;  /* 0x000000000000781c */ /* 0x000fe60003f0e818 */
[----:B------:R-:W1:Y:S01]  /*91d0*/  SHFL.IDX PT, R3, R4, RZ, 0x1c1f ;  /* 0x001c1fff04037589 */ /* 0x000e6200000e0000 */
[----:B------:R-:W-:Y:S04]  /*91e0*/  IADD3 R0, -R0, UR8, R2 ;  /* 0x0000000800007c10 */ /* 0x000fe8000fffe102 */
        /* <DEDUP_REMOVED lines=19> */
.L_x_1073:
[----:B------:R-:W-:Y:S04]  /*9320*/  MOV R8, 0x1 ;  /* 0x0000000100087802 */ /* 0x000fe80000000f00 */
[----:B------:R-:W-:Y:S11]  /*9330*/  ISETP.NE.AND P0, PT, R8, c[0x0][0x32c], PT ;  /* 0x0000cb0008007a0c */ /* 0x000ff60003f05270 */
[----:B------:R-:W-:Y:S02]  /*9340*/  @!UPT UIADD3 URZ, URZ, URZ, URZ ;  /* 0x0000003f3f3ff290 */ /* 0x000fe4000fffe03f */
[----:B------:R-:W-:Y:S05]  /*9350*/  @P0 IMAD.HI.U32 R8, R3, c[0x0][0x330], RZ ;  /* 0x0000cc0003080a27 */ /* 0x000fea00078e00ff */
[----:B------:R-:W-:Y:S02]  /*9360*/  @P0 SHF.R.U32.HI R3, RZ, c[0x0][0x334], R8 ;  /* 0x0000cd00ff030a19 */ /* 0x000fe40000011608 */
.L_x_1074:
[----:B------:R-:W-:Y:S05]  /*9370*/  BSYNC B0 ;  /* 0x0000000000007941 */ /* 0x000fea0003800000 */
.L_x_1072:
[----:B------:R-:W-:Y:S04]  /*9380*/  IMAD R3, R3, c[0x0][0x32c], -R5 ;  /* 0x0000cb0003037a24 */ /* 0x000fe800078e0a05 */
[----:B------:R-:W-:Y:S05]  /*9390*/  IMAD.IADD R3, R3, 0x1, -R12 ;  /* 0x0000000103037824 */ /* 0x000fea00078e0a0c */
[----:B------:R-:W-:Y:S02]  /*93a0*/  IADD3 R8, R3, c[0x0][0x32c], RZ ;  /* 0x0000cb0003087a10 */ /* 0x000fe40007ffe0ff */
[----:B------:R-:W-:Y:S02]  /*93b0*/  IMNMX R0, R0, R3, !PT ;  /* 0x0000000300007217 */ /* 0x000fe40007800200 */
[----:B------:R-:W-:Y:S02]  /*93c0*/  IMNMX R2, R2, R8, PT ;  /* 0x0000000802027217 */ /* 0x000fe40003800200 */
.L_x_1071:
        /* <DEDUP_REMOVED lines=85> */
.L_x_1077:
[----:B------:R-:W-:Y:S04]  /*9920*/  MOV R4, 0x1 ;  /* 0x0000000100047802 */ /* 0x000fe80000000f00 */
[----:B------:R-:W-:Y:S11]  /*9930*/  ISETP.NE.AND P0, PT, R4, c[0x0][0x32c], PT ;  /* 0x0000cb0004007a0c */ /* 0x000ff60003f05270 */
[----:B------:R-:W-:Y:S02]  /*9940*/  @!UPT UIADD3 URZ, URZ, URZ, URZ ;  /* 0x0000003f3f3ff290 */ /* 0x000fe4000fffe03f */
[----:B------:R-:W-:Y:S05]  /*9950*/  @P0 IMAD.HI.U32 R4, R3, c[0x0][0x330], RZ ;  /* 0x0000cc0003040a27 */ /* 0x000fea00078e00ff */
[----:B------:R-:W-:Y:S02]  /*9960*/  @P0 SHF.R.U32.HI R3, RZ, c[0x0][0x334], R4 ;  /* 0x0000cd00ff030a19 */ /* 0x000fe40000011604 */
.L_x_1078:
[----:B------:R-:W-:Y:S05]  /*9970*/  BSYNC B0 ;  /* 0x0000000000007941 */ /* 0x000fea0003800000 */
.L_x_1076:
[----:B------:R-:W-:Y:S04]  /*9980*/  IMAD R5, R3, c[0x0][0x32c], -R5 ;  /* 0x0000cb0003057a24 */ /* 0x000fe800078e0a05 */
[----:B------:R-:W-:Y:S05]  /*9990*/  IMAD.IADD R5, R5, 0x1, -R12 ;  /* 0x0000000105057824 */ /* 0x000fea00078e0a0c */
[----:B------:R-:W-:Y:S02]  /*99a0*/  IADD3 R3, R5, c[0x0][0x32c], RZ ;  /* 0x0000cb0005037a10 */ /* 0x000fe40007ffe0ff */
[----:B------:R-:W-:Y:S02]  /*99b0*/  IMNMX R0, R0, R5, !PT ;  /* 0x0000000500007217 */ /* 0x000fe40007800200 */
[----:B------:R-:W-:Y:S02]  /*99c0*/  IMNMX R2, R2, R3, PT ;  /* 0x0000000302027217 */ /* 0x000fe40003800200 */
.L_x_1075:
        /* <DEDUP_REMOVED lines=566> */
.L_x_1068:
[----:B------:R-:W2:Y:S01]  /*bd30*/  S2UR UR23, SR_CTAID.X ;  /* 0x00000000001779c3 */ /* 0x000ea20000002500 */
[----:B------:R-:W-:Y:S01]  /*bd40*/  ULDC.64 UR4, c[0x0][0x2c8] ;  /* 0x0000b20000047ab9 */ /* 0x000fe20000000a00 */
[----:B------:R-:W-:Y:S01]  /*bd50*/  PLOP3.LUT P0, PT, PT, PT, UP1, 0x40, 0x0 ;  /* 0x000000000000781c */ /* 0x000fe20003f0e818 */
[----:B--2---:R-:W-:-:S04]  /*bd60*/  ULEA UR23, UR23, 0x7f, 0x7 ;  /* 0x0000007f17177891 */ /* 0x004fc8000f8e383f */
        /* <DEDUP_REMOVED lines=22> */
.L_x_1081:
[----:B------:R-:W-:Y:S02]  /*bed0*/  UMOV UR5, 0x1 ;  /* 0x0000000100057882 */ /* 0x000fe40000000000 */
[----:B------:R-:W-:Y:S02]  /*bee0*/  ULDC UR4, c[0x0][0x32c] ;  /* 0x0000cb0000047ab9 */ /* 0x000fe40000000800 */
[----:B------:R-:W-:-:S03]  /*bef0*/  UISETP.NE.AND UP0, UPT, UR5, UR4, UPT ;  /* 0x000000040500728c */ /* 0x000fc6000bf05270 */
[----:B------:R-:W-:Y:S02]  /*bf00*/  ULDC.64 UR4, c[0x0][0x330] ;  /* 0x0000cc0000047ab9 */ /* 0x000fe40000000a00 */
[----:B------:R-:W-:-:S07]  /*bf10*/  UIMAD.WIDE.U32 UR28, UR26, UR4, URZ ;  /* 0x000000041a1c72a5 */ /* 0x000fce000f8e003f */
[----:B------:R-:W-:Y:S02]  /*bf20*/  @UP0 UMOV UR27, UR29 ;  /* 0x0000001d001b0c82 */ /* 0x000fe40008000000 */
[----:B------:R-:W-:Y:S02]  /*bf30*/  @UP0 USHF.R.U32.HI UR26, URZ, UR5, UR27 ;  /* 0x000000053f1a0299 */ /* 0x000fe4000801161b */
.L_x_1082:
[----:B------:R-:W-:Y:S02]  /*bf40*/  ULDC UR4, c[0x0][0x32c] ;  /* 0x0000cb0000047ab9 */ /* 0x000fe40000000800 */
[----:B------:R-:W-:-:S04]  /*bf50*/  UIMAD UR4, UR26, UR4, URZ ;  /* 0x000000041a0472a4 */ /* 0x000fc8000f8e023f */
[----:B------:R-:W-:-:S04]  /*bf60*/  UISETP.LT.AND UP0, UPT, UR23, UR4, UPT ;  /* 0x000000041700728c */ /* 0x000fc8000bf01270 */
[----:B------:R-:W-:-:S04]  /*bf70*/  USEL UR23, UR23, UR4, !UP0 ;  /* 0x0000000417177287 */ /* 0x000fc8000c000000 */
.L_x_1080:
        /* <DEDUP_REMOVED lines=24> */
[C---:B------:R-:W-:Y:S01]  /*c100*/  IMAD.SHL.U32 R204, R0.reuse, 0x2, RZ ;  /* 0x0000000200cc7824 */ /* 0x040fe200078e00ff */
[C---:B------:R-:W-:Y:S01]  /*c110*/  SHF.L.U64.HI R208, R249.reuse, 0x1, R208 ;  /* 0x00000001f9d07819 */ /* 0x040fe200000102d0 */
[----:B------:R-:W-:Y:S02]  /*c120*/  IMAD.MOV.U32 R133, RZ, RZ, R132 ;  /* 0x000000ffff857224 */ /* 0x000fe400078e0084 */
[----:B------:R-:W-:Y:S02]  /*c130*/  IMAD.SHL.U32 R3, R249, 0x2, RZ ;  /* 0x00000002f9037824 */ /* 0x000fe400078e00ff */
[----:B------:R-:W-:Y:S01]  /*c140*/  IMAD.SHL.U32 R206, R5, 0x2, RZ ;  /* 0x0000000205ce7824 */ /* 0x000fe200078e00ff */
[----:B--2---:R-:W-:-:S02]  /*c150*/  SHF.L.U64.HI R205, R0, 0x1, R4 ;  /* 0x0000000100cd7819 */ /* 0x004fc40000010204 */
[----:B------:R-:W-:Y:S02]  /*c160*/  SEL R0, RZ, 0x10, P4 ;  /* 0x00000010ff007807 */ /* 0x000fe40002000000 */
[----:B---3--:R-:W-:Y:S02]  /*c170*/  SHF.L.U64.HI R207, R5, 0x1, R7 ;  /* 0x0000000105cf7819 */ /* 0x008fe40000010207 */
.L_x_1086:
        /* <DEDUP_REMOVED lines=74> */
.L_x_1084:
        /* <DEDUP_REMOVED lines=316> */
[C---:B-1--4-:R-:W-:Y:S05]  /*d9e0*/  IADD3 R12, P0, R3.reuse, R5, RZ ;  /* 0x00000005030c7210 */ /* 0x052fea0007f1e0ff */
        /* <DEDUP_REMOVED lines=22> */
.L_x_1085:
        /* <DEDUP_REMOVED lines=500> */
.L_x_1083:
[----:B------:R-:W-:-:S06]  /*fa90*/  UISETP.GE.AND UP0, UPT, UR22, UR7, UPT ;  /* 0x000000071600728c */ /* 0x000fcc000bf06270 */
[----:B------:R-:W-:-:S13]  /*faa0*/  PLOP3.LUT P0, PT, PT, PT, UP0, 0x40, 0x0 ;  /* 0x000000000000781c */ /* 0x000fda0003f0e808 */
[----:B------:R-:W-:Y:S05]  /*fab0*/  @P0 BRA `(.L_x_1087) ;  /* 0x000044d000000947 */ /* 0x000fea0003800000 */
[----:B-1----:R-:W2:Y:S01]  /*fac0*/  LDL.LU R0, [R1+0x1c] ;  /* 0x00001c0001007983 */ /* 0x002ea20000300800 */
[----:B------:R-:W-:Y:S01]  /*fad0*/  SHF.R.S32.HI R250, RZ, 0x1f, R249 ;  /* 0x0000001ffffa7819 */ /* 0x000fe200000114f9 */
[----:B------:R-:W-:Y:S02]  /*fae0*/  IMAD.MOV.U32 R134, RZ, RZ, R3 ;  /* 0x000000ffff867224 */ /* 0x000fe400078e0003 */
[----:B------:R-:W2:Y:S01]  /*faf0*/  LDL.LU R5, [R1+0x18] ;  /* 0x0000180001057983 */ /* 0x000ea20000300800 */
[C---:B------:R-:W-:Y:S01]  /*fb00*/  SHF.L.U64.HI R250, R249.reuse, 0x1, R250 ;  /* 0x00000001f9fa7819 */ /* 0x040fe200000102fa */
[----:B------:R-:W-:Y:S02]  /*fb10*/  IMAD.MOV.U32 R133, RZ, RZ, R132 ;  /* 0x000000ffff857224 */ /* 0x000fe400078e0084 */
[----:B------:R-:W3:Y:S01]  /*fb20*/  LDL.LU R4, [R1+0x20] ;  /* 0x0000200001047983 */ /* 0x000ee20000300800 */
[----:B------:R-:W-:-:S03]  /*fb30*/  IMAD.SHL.U32 R249, R249, 0x2, RZ ;  /* 0x00000002f9f97824 */ /* 0x000fc600078e00ff */
[----:B------:R-:W3:Y:S01]  /*fb40*/  LDL.LU R2, [R1+0x14] ;  /* 0x0000140001027983 */ /* 0x000ee20000300800 */
[----:B------:R-:W-:Y:S01]  /*fb50*/  IMAD.SHL.U32 R243, R251, 0x2, RZ ;  /* 0x00000002fbf37824 */ /* 0x000fe200078e00ff */
[C---:B--2---:R-:W-:Y:S02]  /*fb60*/  SHF.L.U64.HI R248, R5.reuse, 0x1, R0 ;  /* 0x0000000105f87819 */ /* 0x044fe40000010200 */
[----:B------:R-:W-:Y:S01]  /*fb70*/  SHF.R.S32.HI R0, RZ, 0x1f, R251 ;  /* 0x0000001fff007819 */ /* 0x000fe200000114fb */
[----:B------:R-:W-:-:S03]  /*fb80*/  IMAD.SHL.U32 R247, R5, 0x2, RZ ;  /* 0x0000000205f77824 */ /* 0x000fc600078e00ff */
[----:B------:R-:W-:Y:S02]  /*fb90*/  SHF.L.U64.HI R244, R251, 0x1, R0 ;  /* 0x00000001fbf47819 */ /* 0x000fe40000010200 */
[C---:B---3--:R-:W-:Y:S01]  /*fba0*/  SHF.L.U64.HI R246, R2.reuse, 0x1, R4 ;  /* 0x0000000102f67819 */ /* 0x048fe20000010204 */
[----:B------:R-:W-:Y:S02]  /*fbb0*/  IMAD.SHL.U32 R245, R2, 0x2, RZ ;  /* 0x0000000202f57824 */ /* 0x000fe400078e00ff */
.L_x_1097:
[----:B-1----:R-:W-:Y:S01]  /*fbc0*/  SHF.R.S32.HI R0, RZ, 0x1f, R242 ;  /* 0x0000001fff007819 */ /* 0x002fe200000114f2 */
[----:B------:R-:W-:Y:S01]  /*fbd0*/  IMAD.WIDE.U32 R2, R242, c[0x0][0x208], RZ ;  /* 0x00008200f2027a25 */ /* 0x000fe200078e00ff */
[----:B------:R-:W-:Y:S01]  /*fbe0*/  SHF.R.S32.HI R4, RZ, 0x1f, R240 ;  /* 0x0000001fff047819 */ /* 0x000fe200000114f0 */
[----:B------:R-:W-:Y:S04]  /*fbf0*/  DEPBAR.LE SB0, 0x0 ;  /* 0x000080000000791a */ /* 0x000fe80000000000 */
[----:B------:R-:W-:Y:S01]  /*fc00*/  IMAD R0, R0, c[0x0][0x208], RZ ;  /* 0x0000820000007a24 */ /* 0x000fe200078e02ff */
[----:B------:R-:W-:Y:S01]  /*fc10*/  BAR.SYNC.DEFER_BLOCKING 0x0 ;  /* 0x0000000000007b1d */ /* 0x000fe20000010000 */
[----:B------:R-:W-:Y:S01]  /*fc20*/  IMAD R4, R4, c[0x0][0x218], RZ ;  /* 0x0000860004047a24 */ /* 0x000fe200078e02ff */
[----:B------:R-:W-:Y:S01]  /*fc30*/  UISETP.GT.AND UP0, UPT, UR22, UR7, UPT ;  /* 0x000000071600728c */ /* 0x000fe2000bf04270 */
[----:B------:R-:W-:Y:S02]  /*fc40*/  IMAD R0, R242, c[0x0][0x20c], R0 ;  /* 0x00008300f2007a24 */ /* 0x000fe400078e0200 */
[C---:B------:R-:W-:Y:S03]  /*fc50*/  IMAD R4, R240.reuse, c[0x0][0x21c], R4 ;  /* 0x00008700f0047a24 */ /* 0x040fe600078e0204 */
        /* <DEDUP_REMOVED lines=313> */
[----:B--234-:R-:W-:Y:S01]  /*10ff0*/  IMAD.MOV.U32 R251, RZ, RZ, c[0x0][0x2b8] ;  /* 0x0000ae00fffb7624 */ /* 0x01cfe200078e00ff */
[----:B------:R-:W-:Y:S01]  /*11000*/  ULEA UR4, UR22, UR11, 0x6 ;  /* 0x0000000b16047291 */ /* 0x000fe2000f8e303f */
[----:B------:R-:W-:Y:S03]  /*11010*/  IMAD.MOV.U32 R240, RZ, RZ, RZ ;  /* 0x000000fffff07224 */ /* 0x000fe600078e00ff */
[----:B------:R-:W-:Y:S02]  /*11020*/  ISETP.NE.AND P1, PT, R251, 0x1, PT ;  /* 0x00000001fb00780c */ /* 0x000fe40003f25270 */
[----:B------:R-:W-:Y:S05]  /*11030*/  IMAD.U32 R2, RZ, RZ, UR4 ;  /* 0x00000004ff027e24 */ /* 0x000fea000f8e00ff */
[----:B------:R-:W-:Y:S05]  /*11040*/  IADD3 R2, R2, -0x40, R252 ;  /* 0xffffffc002027810 */ /* 0x000fea0007ffe0fc */
[----:B------:R-:W-:Y:S02]  /*11050*/  IMAD.MOV.U32 R0, RZ, RZ, R2 ;  /* 0x000000ffff007224 */ /* 0x000fe400078e0002 */
[----:B------:R-:W-:Y:S05]  /*11060*/  @P1 IMAD.HI.U32 R3, R2, c[0x0][0x2bc], RZ ;  /* 0x0000af0002031a27 */ /* 0x000fea00078e00ff */
        /* <DEDUP_REMOVED lines=26> */
[C---:B---3--:R-:W-:Y:S01]  /*11210*/  IMAD.X R17, R4.reuse, 0x1, R250, P0 ;  /* 0x0000000104117824 */ /* 0x048fe200000e06fa */
[C---:B------:R-:W-:Y:S04]  /*11220*/  IADD3 R14, P0, R3.reuse, R247, RZ ;  /* 0x000000f7030e7210 */ /* 0x040fe80007f1e0ff */
[----:B------:R2:W-:Y:S01]  /*11230*/  LDGSTS.E.BYPASS.LTC128B.128 [R239+0x8100], [R16.64], !P3 ;  /* 0x0810000010ef7fae */ /* 0x0005e2000d901d52 */
[CC--:B------:R-:W-:Y:S02]  /*11240*/  IADD3.X R15, R4.reuse, R248.reuse, RZ, P0, !PT ;  /* 0x000000f8040f7210 */ /* 0x0c0fe400007fe4ff */
        /* <DEDUP_REMOVED lines=19> */
.L_x_1088:
        /* <DEDUP_REMOVED lines=34> */
.L_x_1091:
[----:B------:R-:W-:Y:S04]  /*115a0*/  MOV R8, 0x1 ;  /* 0x0000000100087802 */ /* 0x000fe80000000f00 */
[----:B------:R-:W-:Y:S11]  /*115b0*/  ISETP.NE.AND P0, PT, R8, c[0x0][0x32c], PT ;  /* 0x0000cb0008007a0c */ /* 0x000ff60003f05270 */
[----:B------:R-:W-:Y:S02]  /*115c0*/  @!UPT UIADD3 URZ, URZ, URZ, URZ ;  /* 0x0000003f3f3ff290 */ /* 0x000fe4000fffe03f */
[----:B------:R-:W-:Y:S05]  /*115d0*/  @P0 IMAD.HI.U32 R8, R3, c[0x0][0x330], RZ ;  /* 0x0000cc0003080a27 */ /* 0x000fea00078e00ff */
[----:B------:R-:W-:Y:S02]  /*115e0*/  @P0 SHF.R.U32.HI R3, RZ, c[0x0][0x334], R8 ;  /* 0x0000cd00ff030a19 */ /* 0x000fe40000011608 */
.L_x_1092:
[----:B------:R-:W-:Y:S05]  /*115f0*/  BSYNC B0 ;  /* 0x0000000000007941 */ /* 0x000fea0003800000 */
.L_x_1090:
[----:B------:R-:W-:Y:S04]  /*11600*/  IMAD R3, R3, c[0x0][0x32c], -R5 ;  /* 0x0000cb0003037a24 */ /* 0x000fe800078e0a05 */
[----:B------:R-:W-:Y:S05]  /*11610*/  IMAD.IADD R3, R3, 0x1, -R12 ;  /* 0x0000000103037824 */ /* 0x000fea00078e0a0c */
[----:B------:R-:W-:Y:S02]  /*11620*/  IADD3 R8, R3, c[0x0][0x32c], RZ ;  /* 0x0000cb0003087a10 */ /* 0x000fe40007ffe0ff */
[----:B------:R-:W-:Y:S02]  /*11630*/  IMNMX R0, R0, R3, !PT ;  /* 0x0000000300007217 */ /* 0x000fe40007800200 */
[----:B------:R-:W-:Y:S02]  /*11640*/  IMNMX R2, R2, R8, PT ;  /* 0x0000000802027217 */ /* 0x000fe40003800200 */
.L_x_1089:
        /* <DEDUP_REMOVED lines=85> */
.L_x_1095:
[----:B------:R-:W-:Y:S04]  /*11ba0*/  MOV R4, 0x1 ;  /* 0x0000000100047802 */ /* 0x000fe80000000f00 */
[----:B------:R-:W-:Y:S11]  /*11bb0*/  ISETP.NE.AND P0, PT, R4, c[0x0][0x32c], PT ;  /* 0x0000cb0004007a0c */ /* 0x000ff60003f05270 */
[----:B------:R-:W-:Y:S02]  /*11bc0*/  @!UPT UIADD3 URZ, URZ, URZ, URZ ;  /* 0x0000003f3f3ff290 */ /* 0x000fe4000fffe03f */
[----:B------:R-:W-:Y:S05]  /*11bd0*/  @P0 IMAD.HI.U32 R4, R3, c[0x0][0x330], RZ ;  /* 0x0000cc0003040a27 */ /* 0x000fea00078e00ff */
[----:B------:R-:W-:Y:S02]  /*11be0*/  @P0 SHF.R.U32.HI R3, RZ, c[0x0][0x334], R4 ;  /* 0x0000cd00ff030a19 */ /* 0x000fe40000011604 */
.L_x_1096:
[----:B------:R-:W-:Y:S05]  /*11bf0*/  BSYNC B0 ;  /* 0x0000000000007941 */ /* 0x000fea0003800000 */
.L_x_1094:
[----:B------:R-:W-:Y:S04]  /*11c00*/  IMAD R5, R3, c[0x0][0x32c], -R5 ;  /* 0x0000cb0003057a24 */ /* 0x000fe800078e0a05 */
[----:B------:R-:W-:Y:S05]  /*11c10*/  IMAD.IADD R5, R5, 0x1, -R12 ;  /* 0x0000000105057824 */ /* 0x000fea00078e0a0c */
[----:B------:R-:W-:Y:S02]  /*11c20*/  IADD3 R3, R5, c[0x0][0x32c], RZ ;  /* 0x0000cb0005037a10 */ /* 0x000fe40007ffe0ff */
[----:B------:R-:W-:Y:S02]  /*11c30*/  IMNMX R0, R0, R5, !PT ;  /* 0x0000000500007217 */ /* 0x000fe40007800200 */
[----:B------:R-:W-:Y:S02]  /*11c40*/  IMNMX R2, R2, R3, PT ;  /* 0x0000000302027217 */ /* 0x000fe40003800200 */
.L_x_1093:
        /* <DEDUP_REMOVED lines=564> */
.L_x_1087:
[----:B------:R-:W2:Y:S04]  /*13f90*/  LDL.LU R5, [R1] ;  /* 0x0000000001057983 */ /* 0x000ea80000300800 */
[----:B-1----:R-:W3:Y:S01]  /*13fa0*/  LDL.LU R2, [R1+0x4] ;  /* 0x0000040001027983 */ /* 0x002ee20000300800 */
        /* <DEDUP_REMOVED lines=155> */
.L_x_1049:
        /* <DEDUP_REMOVED lines=59> */
[----:B------:R-:W-:Y:S01]  /*14d10*/  F2FP.PACK_AB R50, R51, R50 ;  /* 0x000000323332723e */ /* 0x000fe200000000ff */
[----:B------:R-:W-:Y:S01]  /*14d20*/  IMAD.IADD R4, R4, 0x1, R2 ;  /* 0x0000000104047824 */ /* 0x000fe200078e0202 */
[----:B------:R-:W-:-:S02]  /*14d30*/  F2FP.PACK_AB R35, R35, R20 ;  /* 0x000000142323723e */ /* 0x000fc400000000ff */
[----:B------:R-:W-:Y:S02]  /*14d40*/  F2FP.PACK_AB R54, R55, R54 ;  /* 0x000000363736723e */ /* 0x000fe400000000ff */
[----:B------:R-:W-:Y:S02]  /*14d50*/  F2FP.PACK_AB R34, R34, R56 ;  /* 0x000000382222723e */ /* 0x000fe400000000ff */
[----:B------:R-:W-:Y:S02]  /*14d60*/  F2FP.PACK_AB R58, R59, R58 ;  /* 0x0000003a3b3a723e */ /* 0x000fe400000000ff */
[----:B------:R-:W-:Y:S01]  /*14d70*/  F2FP.PACK_AB R33, R33, R60 ;  /* 0x0000003c2121723e */ /* 0x000fe200000000ff */
[----:B------:R1:W-:Y:S01]  /*14d80*/  STS [R0+0x80], R49 ;  /* 0x0000803100007388 */ /* 0x0003e20000000800 */
[----:B------:R-:W-:Y:S02]  /*14d90*/  F2FP.PACK_AB R62, R63, R62 ;  /* 0x0000003e3f3e723e */ /* 0x000fe400000000ff */
[----:B------:R-:W-:Y:S01]  /*14da0*/  F2FP.PACK_AB R32, R32, R64 ;  /* 0x000000402020723e */ /* 0x000fe200000000ff */
[----:B------:R-:W-:Y:S01]  /*14db0*/  STS [R0+0x480], R142 ;  /* 0x0004808e00007388 */ /* 0x000fe20000000800 */
[----:B------:R-:W-:-:S02]  /*14dc0*/  F2FP.PACK_AB R66, R67, R66 ;  /* 0x000000424342723e */ /* 0x000fc400000000ff */
[----:B------:R-:W-:Y:S01]  /*14dd0*/  F2FP.PACK_AB R31, R31, R68 ;  /* 0x000000441f1f723e */ /* 0x000fe200000000ff */
[----:B------:R2:W-:Y:S01]  /*14de0*/  STS [R2], R7 ;  /* 0x0000000702007388 */ /* 0x0005e20000000800 */
[----:B------:R-:W-:Y:S02]  /*14df0*/  F2FP.PACK_AB R70, R71, R70 ;  /* 0x000000464746723e */ /* 0x000fe400000000ff */
[----:B------:R-:W-:Y:S01]  /*14e00*/  F2FP.PACK_AB R30, R30, R72 ;  /* 0x000000481e1e723e */ /* 0x000fe200000000ff */
[----:B------:R-:W-:Y:S01]  /*14e10*/  STS [R2+0x400], R146 ;  /* 0x0004009202007388 */ /* 0x000fe20000000800 */
        /* <DEDUP_REMOVED lines=9> */
[----:B-1----:R-:W-:Y:S01]  /*14eb0*/  IMAD.MOV.U32 R49, RZ, RZ, 0x40 ;  /* 0x00000040ff317424 */ /* 0x002fe200078e00ff */
[----:B------:R-:W-:Y:S02]  /*14ec0*/  F2FP.PACK_AB R86, R87, R86 ;  /* 0x000000565756723e */ /* 0x000fe400000000ff */
[----:B------:R-:W-:Y:S01]  /*14ed0*/  STS [R4+0x400], R154 ;  /* 0x0004009a04007388 */ /* 0x000fe20000000800 */
[----:B------:R-:W-:-:S02]  /*14ee0*/  F2FP.PACK_AB R26, R26, R88 ;  /* 0x000000581a1a723e */ /* 0x000fc400000000ff */
[----:B------:R-:W-:Y:S02]  /*14ef0*/  F2FP.PACK_AB R90, R91, R90 ;  /* 0x0000005a5b5a723e */ /* 0x000fe400000000ff */
[----:B--2---:R-:W-:Y:S02]  /*14f00*/  SEL R7, R49, 0xffffffc0, !P2 ;  /* 0xffffffc031077807 */ /* 0x004fe40005000000 */
[----:B------:R-:W-:Y:S02]  /*14f10*/  F2FP.PACK_AB R25, R25, R92 ;  /* 0x0000005c1919723e */ /* 0x000fe400000000ff */
[----:B------:R-:W-:Y:S02]  /*14f20*/  F2FP.PACK_AB R94, R95, R94 ;  /* 0x0000005e5f5e723e */ /* 0x000fe400000000ff */
[----:B------:R-:W-:Y:S01]  /*14f30*/  F2FP.PACK_AB R24, R24, R96 ;  /* 0x000000601818723e */ /* 0x000fe200000000ff */
[----:B---3--:R-:W-:Y:S01]  /*14f40*/  IMAD.IADD R6, R0, 0x1, R7 ;  /* 0x0000000100067824 */ /* 0x008fe200078e0207 */
[----:B------:R-:W-:-:S02]  /*14f50*/  F2FP.PACK_AB R98, R99, R98 ;  /* 0x000000626362723e */ /* 0x000fc400000000ff */
[----:B------:R-:W-:Y:S02]  /*14f60*/  F2FP.PACK_AB R23, R23, R100 ;  /* 0x000000641717723e */ /* 0x000fe400000000ff */
[----:B------:R1:W-:Y:S01]  /*14f70*/  STS [R6+0x80], R5 ;  /* 0x0000800506007388 */ /* 0x0003e20000000800 */
[----:B------:R-:W-:Y:S01]  /*14f80*/  F2FP.PACK_AB R102, R103, R102 ;  /* 0x000000666766723e */ /* 0x000fe200000000ff */
[----:B----4-:R-:W-:Y:S02]  /*14f90*/  IMAD.IADD R8, R7, 0x1, R2 ;  /* 0x0000000107087824 */ /* 0x010fe400078e0202 */
        /* <DEDUP_REMOVED lines=8> */
[----:B------:R-:W-:Y:S02]  /*15020*/  F2FP.PACK_AB R17, R17, R114 ;  /* 0x000000721111723e */ /* 0x000fe400000000ff */
[----:B------:R-:W-:Y:S02]  /*15030*/  F2FP.PACK_AB R16, R117, R116 ;  /* 0x000000747510723e */ /* 0x000fe400000000ff */
[----:B------:R-:W-:Y:S02]  /*15040*/  F2FP.PACK_AB R13, R13, R118 ;  /* 0x000000760d0d723e */ /* 0x000fe400000000ff */
[----:B------:R-:W-:-:S02]  /*15050*/  F2FP.PACK_AB R12, R121, R120 ;  /* 0x00000078790c723e */ /* 0x000fc400000000ff */
[----:B------:R-:W-:Y:S01]  /*15060*/  F2FP.PACK_AB R11, R11, R122 ;  /* 0x0000007a0b0b723e */ /* 0x000fe200000000ff */
[----:B-1----:R-:W-:Y:S01]  /*15070*/  IMAD.IADD R5, R7, 0x1, R3 ;  /* 0x0000000107057824 */ /* 0x002fe200078e0203 */
[----:B------:R-:W-:Y:S01]  /*15080*/  F2FP.PACK_AB R9, R125, R124 ;  /* 0x0000007c7d09723e */ /* 0x000fe200000000ff */
[----:B------:R-:W-:Y:S01]  /*15090*/  IMAD.IADD R7, R4, 0x1, R7 ;  /* 0x0000000104077824 */ /* 0x000fe200078e0207 */
[----:B------:R-:W-:Y:S02]  /*150a0*/  F2FP.PACK_AB R15, R15, R126 ;  /* 0x0000007e0f0f723e */ /* 0x000fe400000000ff */
[----:B------:R-:W-:Y:S01]  /*150b0*/  STS [R5+0x80], R45 ;  /* 0x0000802d05007388 */ /* 0x000fe20000000800 */
[----:B------:R-:W-:Y:S02]  /*150c0*/  F2FP.PACK_AB R14, R129, R128 ;  /* 0x00000080810e723e */ /* 0x000fe400000000ff */
[----:B------:R-:W-:Y:S01]  /*150d0*/  F2FP.PACK_AB R10, R10, R130 ;  /* 0x000000820a0a723e */ /* 0x000fe200000000ff */
[----:B------:R-:W-:Y:S01]  /*150e0*/  STS [R5+0x480], R166 ;  /* 0x000480a605007388 */ /* 0x000fe20000000800 */
[----:B------:R-:W-:-:S03]  /*150f0*/  PLOP3.LUT P0, PT, PT, PT, UP1, 0x80, 0x0 ;  /* 0x000000000000781c */ /* 0x000fc60003f0f018 */
        /* <DEDUP_REMOVED lines=47> */
[----:B------:R3:W-:Y:S04]  /*153f0*/  STS [R5+0xc480], R15 ;  /* 0x00c4800f05007388 */ /* 0x0007e80000000800 */
[----:B------:R3:W-:Y:S04]  /*15400*/  STS [R7+0xc000], R14 ;  /* 0x00c0000e07007388 */ /* 0x0007e80000000800 */
        /* <DEDUP_REMOVED lines=26> */
.L_x_1099:
        /* <DEDUP_REMOVED lines=9> */
[----:B------:R-:W-:Y:S01]  /*15640*/  UIMAD UR9, UR8, UR6, URZ ;  /* 0x00000006080972a4 */ /* 0x000fe2000f8e023f */
[----:B------:R-:W-:Y:S01]  /*15650*/  LEA.HI R6, R47, R57, RZ, 0x3 ;  /* 0x000000392f067211 */ /* 0x000fe200078f18ff */
[----:B------:R-:W-:Y:S01]  /*15660*/  USHF.R.S32.HI UR11, URZ, 0x1f, UR13 ;  /* 0x0000001f3f0b7899 */ /* 0x000fe2000801140d */
[----:B------:R-:W-:Y:S01]  /*15670*/  SHF.R.S32.HI R2, RZ, 0x1f, R3 ;  /* 0x0000001fff027819 */ /* 0x000fe20000011403 */
[----:B------:R-:W-:Y:S01]  /*15680*/  IMAD.IADD R4, R40, 0x1, -R0 ;  /* 0x0000000128047824 */ /* 0x000fe200078e0a00 */
[----:B------:R-:W-:Y:S01]  /*15690*/  LEA.HI R0, R22, R22, RZ, 0x1 ;  /* 0x0000001616007211 */ /* 0x000fe200078f08ff */
[----:B------:R-:W-:Y:S01]  /*156a0*/  ULDC.64 UR4, c[0x0][0x3a0] ;  /* 0x0000e80000047ab9 */ /* 0x000fe20000000a00 */
        /* <DEDUP_REMOVED lines=8> */
[----:B------:R-:W-:Y:S01]  /*15730*/  UIMAD.WIDE.U32 UR14, UR10, UR6, UR14 ;  /* 0x000000060a0e72a5 */ /* 0x000fe2000f8e000e */
[----:B------:R-:W-:Y:S01]  /*15740*/  IMAD R15, R4, 0x10, R2 ;  /* 0x00000010040f7824 */ /* 0x000fe200078e0202 */
[----:B------:R-:W-:Y:S01]  /*15750*/  UIMAD UR9, UR10, UR7, UR9 ;  /* 0x000000070a0972a4 */ /* 0x000fe2000f8e0209 */
[----:B------:R-:W-:Y:S01]  /*15760*/  LOP3.LUT R4, R6, 0xfffffff8, RZ, 0xc0, !PT ;  /* 0xfffffff806047812 */ /* 0x000fe200078ec0ff */
[----:B------:R-:W-:Y:S01]  /*15770*/  USEL UR11, UR11, URZ, !UP1 ;  /* 0x0000003f0b0b7287 */ /* 0x000fe2000c800000 */
[----:B------:R-:W-:Y:S01]  /*15780*/  IMAD R0, R0, 0x8, R15 ;  /* 0x0000000800007824 */ /* 0x000fe200078e020f */
[----:B------:R-:W-:Y:S01]  /*15790*/  ULDC.64 UR6, c[0x0][0x498] ;  /* 0x0001260000067ab9 */ /* 0x000fe20000000a00 */
[----:B------:R-:W-:Y:S01]  /*157a0*/  SHF.R.S32.HI R14, RZ, 0x3, R6 ;  /* 0x00000003ff0e7819 */ /* 0x000fe20000011406 */
[----:B------:R-:W-:Y:S01]  /*157b0*/  UIMAD.WIDE.U32 UR16, UR20, UR4, URZ ;  /* 0x00000004141072a5 */ /* 0x000fe2000f8e003f */
        /* <DEDUP_REMOVED lines=20> */
[----:B------:R-:W-:Y:S01]  /*15900*/  BSSY B0, `(.L_x_1100) ;  /* 0x0000068000007945 */ /* 0x000fe20003800000 */
[----:B------:R-:W-:Y:S01]  /*15910*/  UIADD3 UR17, UR17, UR12, URZ ;  /* 0x0000000c11117290 */ /* 0x000fe2000fffe03f */
[----:B------:R-:W-:Y:S01]  /*15920*/  IMAD R4, R3, c[0x0][0x4e8], R2 ;  /* 0x00013a0003047a24 */ /* 0x000fe200078e0202 */
[----:B------:R-:W-:Y:S01]  /*15930*/  IADD3 R2, P0, R0, UR14, RZ ;  /* 0x0000000e00027c10 */ /* 0x000fe2000ff1e0ff */
[----:B------:R-:W-:Y:S01]  /*15940*/  IMAD.U32 R3, RZ, RZ, UR7 ;  /* 0x00000007ff037e24 */ /* 0x000fe2000f8e00ff */
[----:B------:R-:W-:-:S02]  /*15950*/  UIMAD UR5, UR10, UR5, UR8 ;  /* 0x000000050a0572a4 */ /* 0x000fc4000f8e0208 */
[----:B------:R-:W-:Y:S01]  /*15960*/  SHF.R.S32.HI R0, RZ, 0x1f, R4 ;  /* 0x0000001fff007819 */ /* 0x000fe20000011404 */
[----:B------:R-:W-:Y:S01]  /*15970*/  UIMAD.WIDE.U32 UR16, UR10, UR4, UR16 ;  /* 0x000000040a1072a5 */ /* 0x000fe2000f8e0010 */
[----:B------:R-:W-:Y:S01]  /*15980*/  IADD3.X R3, R5, UR15, R3, P0, !PT ;  /* 0x0000000f05037c10 */ /* 0x000fe200087fe403 */
[----:B------:R-:W-:Y:S01]  /*15990*/  IMAD.SHL.U32 R5, R14, 0x40, RZ ;  /* 0x000000400e057824 */ /* 0x000fe200078e00ff */
[----:B------:R-:W-:Y:S01]  /*159a0*/  ULDC.64 UR6, c[0x0][0x3f0] ;  /* 0x0000fc0000067ab9 */ /* 0x000fe20000000a00 */
[----:B------:R-:W-:Y:S01]  /*159b0*/  IMAD R0, R0, c[0x0][0x488], RZ ;  /* 0x0001220000007a24 */ /* 0x000fe200078e02ff */
[----:B------:R-:W-:Y:S01]  /*159c0*/  UIMAD UR11, UR11, UR6, URZ ;  /* 0x000000060b0b72a4 */ /* 0x000fe2000f8e023f */
[C---:B------:R-:W-:Y:S01]  /*159d0*/  IMAD.WIDE.U32 R2, R4.reuse, c[0x0][0x488], R2 ;  /* 0x0001220004027a25 */ /* 0x040fe200078e0002 */
[----:B------:R-:W-:Y:S01]  /*159e0*/  LOP3.LUT R5, R5, 0x1c0, RZ, 0xc0, !PT ;  /* 0x000001c005057812 */ /* 0x000fe200078ec0ff */
[----:B------:R-:W-:Y:S02]  /*159f0*/  UIADD3 UR17, UR17, UR5, URZ ;  /* 0x0000000511117290 */ /* 0x000fe4000fffe03f */
[----:B------:R-:W-:Y:S01]  /*15a00*/  IMAD R9, R4, c[0x0][0x48c], R0 ;  /* 0x0001230004097a24 */ /* 0x000fe200078e0200 */
[----:B------:R-:W-:Y:S01]  /*15a10*/  SHF.R.U32.HI R8, RZ, 0x3, R5 ;  /* 0x00000003ff087819 */ /* 0x000fe20000011605 */
[----:B------:R-:W-:Y:S01]  /*15a20*/  IMAD.SHL.U32 R0, R7, 0x8, RZ ;  /* 0x0000000807007824 */ /* 0x000fe200078e00ff */
[C---:B------:R-:W-:Y:S01]  /*15a30*/  LEA R7, P0, R2.reuse, c[0x0][0x450], 0x2 ;  /* 0x0001140002077a11 */ /* 0x040fe200078010ff */
[----:B------:R-:W-:Y:S01]  /*15a40*/  IMAD.IADD R3, R3, 0x1, R9 ;  /* 0x0000000103037824 */ /* 0x000fe200078e0209 */
[----:B------:R-:W-:Y:S01]  /*15a50*/  UIMAD UR7, UR13, UR7, UR11 ;  /* 0x000000070d0772a4 */ /* 0x000fe2000f8e020b */
[----:B------:R-:W-:Y:S01]  /*15a60*/  IMAD.MOV.U32 R4, RZ, RZ, R6 ;  /* 0x000000ffff047224 */ /* 0x000fe200078e0006 */
[----:B------:R-:W-:Y:S01]  /*15a70*/  LOP3.LUT R5, R5, 0x38, R0, 0xf8, !PT ;  /* 0x0000003805057812 */ /* 0x000fe200078ef800 */
[----:B------:R-:W-:Y:S01]  /*15a80*/  UIMAD.WIDE.U32 UR16, UR13, UR6, UR16 ;  /* 0x000000060d1072a5 */ /* 0x000fe2000f8e0010 */
[----:B------:R-:W-:Y:S01]  /*15a90*/  @P1 SHF.R.U32.HI R4, RZ, c[0x0][0x4f0], R10 ;  /* 0x00013c00ff041a19 */ /* 0x000fe2000001160a */
[----:B------:R-:W-:Y:S01]  /*15aa0*/  SHFL.IDX PT, R12, R7, RZ, 0x1c1f ;  /* 0x001c1fff070c7589 */ /* 0x000fe200000e0000 */
[----:B------:R-:W-:Y:S01]  /*15ab0*/  LOP3.LUT R17, R5, R8, RZ, 0x3c, !PT ;  /* 0x0000000805117212 */ /* 0x000fe200078e3cff */
[----:B------:R-:W-:Y:S01]  /*15ac0*/  UIADD3 UR7, UR17, UR7, URZ ;  /* 0x0000000711077290 */ /* 0x000fe2000fffe03f */
[----:B------:R-:W-:Y:S01]  /*15ad0*/  LEA.HI.X R5, R2, c[0x0][0x454], R3, 0x2, P0 ;  /* 0x0001150002057a11 */ /* 0x000fe200000f1403 */
[----:B------:R1:W-:Y:S01]  /*15ae0*/  SHFL.IDX PT, R10, R7, 0x1, 0x1c1f ;  /* 0x003c1f00070a7f89 */ /* 0x0003e200000e0000 */
[--C-:B------:R-:W-:Y:S01]  /*15af0*/  SHF.R.S32.HI R9, RZ, 0x1f, R4.reuse ;  /* 0x0000001fff097819 */ /* 0x100fe20000011404 */
[----:B------:R-:W-:Y:S01]  /*15b00*/  IMAD.MOV R8, RZ, RZ, -R4 ;  /* 0x000000ffff087224 */ /* 0x000fe200078e0a04 */
[----:B------:R-:W-:Y:S01]  /*15b10*/  MOV R2, UR16 ;  /* 0x0000001000027c02 */ /* 0x000fe20008000f00 */
[----:B------:R-:W2:Y:S01]  /*15b20*/  SHFL.IDX PT, R13, R5, RZ, 0x1c1f ;  /* 0x001c1fff050d7589 */ /* 0x000ea200000e0000 */
[----:B------:R-:W-:-:S02]  /*15b30*/  IMAD.U32 R3, RZ, RZ, UR17 ;  /* 0x00000011ff037e24 */ /* 0x000fc4000f8e00ff */
[----:B------:R-:W-:Y:S01]  /*15b40*/  IMAD.U32 R3, RZ, RZ, UR7 ;  /* 0x00000007ff037e24 */ /* 0x000fe2000f8e00ff */
[----:B------:R3:W4:Y:S01]  /*15b50*/  SHFL.IDX PT, R11, R5, 0x1, 0x1c1f ;  /* 0x003c1f00050b7f89 */ /* 0x00072200000e0000 */
[----:B------:R-:W-:Y:S02]  /*15b60*/  IMAD R6, R8, c[0x0][0x4e8], R6 ;  /* 0x00013a0008067a24 */ /* 0x000fe400078e0206 */
[----:B------:R-:W-:-:S04]  /*15b70*/  IMAD.WIDE.U32 R2, R4, c[0x0][0x3e0], R2 ;  /* 0x0000f80004027a25 */ /* 0x000fc800078e0002 */
[----:B-1----:R-:W-:-:S04]  /*15b80*/  IMAD R7, R9, c[0x0][0x3e0], RZ ;  /* 0x0000f80009077a24 */ /* 0x002fc800078e02ff */
[----:B------:R-:W-:Y:S01]  /*15b90*/  IMAD R7, R4, c[0x0][0x3e4], R7 ;  /* 0x0000f90004077a24 */ /* 0x000fe200078e0207 */
[----:B------:R-:W-:Y:S01]  /*15ba0*/  SHF.R.S32.HI R4, RZ, 0x1f, R6 ;  /* 0x0000001fff047819 */ /* 0x000fe20000011406 */
[----:B---3--:R-:W-:-:S03]  /*15bb0*/  IMAD R5, R19, 0x80, R15 ;  /* 0x0000008013057824 */ /* 0x008fc600078e020f */
[----:B------:R-:W-:Y:S01]  /*15bc0*/  IADD3 R3, R3, R7, RZ ;  /* 0x0000000703037210 */ /* 0x000fe20007ffe0ff */
[----:B------:R-:W-:Y:S01]  /*15bd0*/  IMAD R4, R4, c[0x0][0x3d8], RZ ;  /* 0x0000f60004047a24 */ /* 0x000fe200078e02ff */
[----:B------:R-:W-:-:S03]  /*15be0*/  IADD3 R8, R5, 0x8, RZ ;  /* 0x0000000805087810 */ /* 0x000fc60007ffe0ff */
[----:B------:R-:W-:Y:S01]  /*15bf0*/  IMAD.WIDE.U32 R2, R6, c[0x0][0x3d8], R2 ;  /* 0x0000f60006027a25 */ /* 0x000fe200078e0002 */
[-C--:B------:R-:W-:Y:S02]  /*15c00*/  ISETP.GE.OR P1, PT, R5, R28.reuse, P2 ;  /* 0x0000001c0500720c */ /* 0x080fe40001726670 */
[----:B------:R-:W-:Y:S01]  /*15c10*/  ISETP.GE.OR P0, PT, R8, R28, P2 ;  /* 0x0000001c0800720c */ /* 0x000fe20001706670 */
[----:B------:R-:W-:-:S05]  /*15c20*/  IMAD.SHL.U32 R5, R18, 0x8, RZ ;  /* 0x0000000812057824 */ /* 0x000fca00078e00ff */
[----:B------:R-:W-:Y:S01]  /*15c30*/  LOP3.LUT R7, R17, 0x7ffffe00, R5, 0xf8, !PT ;  /* 0x7ffffe0011077812 */ /* 0x000fe200078ef805 */
[----:B------:R-:W-:-:S04]  /*15c40*/  IMAD R5, R6, c[0x0][0x3dc], R4 ;  /* 0x0000f70006057a24 */ /* 0x000fc800078e0204 */
[----:B------:R-:W-:Y:S01]  /*15c50*/  IMAD.SHL.U32 R4, R7, 0x2, RZ ;  /* 0x0000000207047824 */ /* 0x000fe200078e00ff */
[----:B--2---:R-:W-:Y:S01]  /*15c60*/  @!P1 ST.E [R12.64], R52 ;  /* 0x000000340c009985 */ /* 0x004fe2000c101912 */
[----:B------:R-:W-:-:S03]  /*15c70*/  IMAD.IADD R3, R3, 0x1, R5 ;  /* 0x0000000103037824 */ /* 0x000fc600078e0205 */
[----:B----4-:R1:W-:Y:S01]  /*15c80*/  @!P0 ST.E [R10.64], R53 ;  /* 0x000000350a008985 */ /* 0x0103e2000c101912 */
[----:B------:R-:W-:-:S03]  /*15c90*/  LEA R30, P0, R2, c[0x0][0x380], 0x1 ;  /* 0x0000e000021e7a11 */ /* 0x000fc600078008ff */
[----:B------:R2:W3:Y:S01]  /*15ca0*/  LDS.128 R44, [R4+0x1080] ;  /* 0x00108000042c7984 */ /* 0x0004e20000000c00 */
[----:B------:R-:W-:-:S03]  /*15cb0*/  LEA.HI.X R29, R2, c[0x0][0x384], R3, 0x1, P0 ;  /* 0x0000e100021d7a11 */ /* 0x000fc600000f0c03 */
[----:B------:R2:W4:Y:S04]  /*15cc0*/  LDS.128 R60, [R4+0x2080] ;  /* 0x00208000043c7984 */ /* 0x0005280000000c00 */
        /* <DEDUP_REMOVED lines=11> */
[----:B------:R1:W1:Y:S04]  /*15d80*/  LDS.128 R76, [R4+0xf080] ;  /* 0x00f08000044c7984 */ /* 0x0002680000000c00 */
[----:B------:R1:W1:Y:S04]  /*15d90*/  SHFL.IDX PT, R2, R30, RZ, 0x181f ;  /* 0x00181fff1e027589 */ /* 0x00026800000e0000 */
[----:B------:R1:W1:Y:S01]  /*15da0*/  SHFL.IDX PT, R3, R29, RZ, 0x181f ;  /* 0x00181fff1d037589 */ /* 0x00026200000e0000 */
[----:B------:R-:W-:Y:S05]  /*15db0*/  @P0 BRA `(.L_x_1101) ;  /* 0x000001c000000947 */ /* 0x000fea0003800000 */
[----:B---34-:R-:W3:Y:S01]  /*15dc0*/  LDS.128 R24, [R4+0x80] ;  /* 0x0000800004187984 */ /* 0x018ee20000000c00 */
[----:B------:R-:W-:-:S02]  /*15dd0*/  IADD3 R7, R0, 0x40, RZ ;  /* 0x0000004000077810 */ /* 0x000fc40007ffe0ff */
[C---:B------:R-:W-:Y:S01]  /*15de0*/  IADD3 R8, R0.reuse, 0x80, RZ ;  /* 0x0000008000087810 */ /* 0x040fe20007ffe0ff */
[----:B------:R-:W4:Y:S01]  /*15df0*/  LDS.128 R20, [R4+0x4080] ;  /* 0x0040800004147984 */ /* 0x000f220000000c00 */
[----:B------:R-:W-:Y:S02]  /*15e00*/  IADD3 R9, R0, 0xc0, RZ ;  /* 0x000000c000097810 */ /* 0x000fe40007ffe0ff */
[----:B------:R-:W-:Y:S01]  /*15e10*/  ISETP.GE.AND P2, PT, R7, c[0x0][0x3c8], PT ;  /* 0x0000f20007007a0c */ /* 0x000fe20003f46270 */
[----:B------:R-:W5:Y:S01]  /*15e20*/  LDS.128 R16, [R4+0x8080] ;  /* 0x0080800004107984 */ /* 0x000f620000000c00 */
[----:B------:R-:W-:Y:S02]  /*15e30*/  ISETP.GE.AND P1, PT, R8, c[0x0][0x3c8], PT ;  /* 0x0000f20008007a0c */ /* 0x000fe40003f26270 */
[----:B------:R-:W-:Y:S01]  /*15e40*/  ISETP.GE.AND P0, PT, R9, c[0x0][0x3c8], PT ;  /* 0x0000f20009007a0c */ /* 0x000fe20003f06270 */
[----:B------:R2:W1:Y:S01]  /*15e50*/  LDS.128 R12, [R4+0xc080] ;  /* 0x00c08000040c7984 */ /* 0x0004620000000c00 */
        /* <DEDUP_REMOVED lines=16> */
[----:B-----5:R1:W-:Y:S04]  /*15f60*/  @!P1 ST.E.128 [R4.64], R16 ;  /* 0x0000001004009985 */ /* 0x0203e8000c101d12 */
[----:B------:R1:W-:Y:S02]  /*15f70*/  @!P0 ST.E.128 [R2.64], R12 ;  /* 0x0000000c02008985 */ /* 0x0003e4000c101d12 */
.L_x_1101:
[----:B---34-:R-:W-:Y:S05]  /*15f80*/  BSYNC B0 ;  /* 0x0000000000007941 */ /* 0x018fea0003800000 */
.L_x_1100:
        /* <DEDUP_REMOVED lines=30> */
.L_x_1103:
[----:B------:R-:W-:Y:S05]  /*16170*/  BSYNC B0 ;  /* 0x0000000000007941 */ /* 0x000fea0003800000 */
.L_x_1102:
        /* <DEDUP_REMOVED lines=30> */
.L_x_1105:
[----:B------:R-:W-:Y:S05]  /*16360*/  BSYNC B0 ;  /* 0x0000000000007941 */ /* 0x000fea0003800000 */
.L_x_1104:
        /* <DEDUP_REMOVED lines=31> */
.L_x_1098:
        /* <DEDUP_REMOVED lines=31> */
.L_x_1106:
        /* <DEDUP_REMOVED lines=43> */
.L_x_1108:
[----:B------:R-:W-:Y:S05]  /*16a00*/  BSYNC B0 ;  /* 0x0000000000007941 */ /* 0x000fea0003800000 */
.L_x_1107:
        /* <DEDUP_REMOVED lines=17> */
[----:B------:R-:W-:Y:S02]  /*16b20*/  LEA R0, R8, R7, 0x5 ;  /* 0x0000000708007211 */ /* 0x000fe400078e28ff */
[----:B------:R-:W-:Y:S02]  /*16b30*/  UIMAD UR7, UR10, UR5, UR7 ;  /* 0x000000050a0772a4 */ /* 0x000fe4000f8e0207 */
[----:B------:R-:W-:Y:S01]  /*16b40*/  UIMAD.WIDE.U32 UR10, UR10, UR4, UR16 ;  /* 0x000000040a0a72a5 */ /* 0x000fe2000f8e0010 */
[C---:B--2---:R-:W-:Y:S02]  /*16b50*/  IMAD R0, R14.reuse, 0x80, R0 ;  /* 0x000000800e007824 */ /* 0x044fe400078e0200 */
        /* <DEDUP_REMOVED lines=56> */
.L_x_1110:
[----:B------:R-:W-:Y:S05]  /*16ee0*/  BSYNC B0 ;  /* 0x0000000000007941 */ /* 0x000fea0003800000 */
.L_x_1109:
        /* <DEDUP_REMOVED lines=27> */
.L_x_1112:
[----:B------:R-:W-:Y:S05]  /*170a0*/  BSYNC B0 ;  /* 0x0000000000007941 */ /* 0x000fea0003800000 */
.L_x_1111:
        /* <DEDUP_REMOVED lines=27> */
.L_x_1114:
[----:B------:R-:W-:Y:S05]  /*17260*/  BSYNC B0 ;  /* 0x0000000000007941 */ /* 0x000fea0003800000 */
.L_x_1113:
        /* <DEDUP_REMOVED lines=28> */
.L_x_1115:
        /* <DEDUP_REMOVED lines=13> */
.L_x_3550:


//--------------------- .text._ZN7cutlass13device_kernelIN5flash19enable_sm80_to_sm89INS1_16FlashAttnFwdSm80INS1_25CollectiveMainloopFwdSm80ILi8ELi1ELb0EN4cute5tupleIJNS5_1CILi128EEENS7_ILi48EEENS7_ILi256EEEEEELi256ENS_6half_tEfNS_4arch4Sm80ELb0ELb1ELb1ELb1ELb1ELb1ELb1ELb0EEENS1_21CollectiveEpilogueFwdINS6_IJS8_SA_S9_EEENS6_IJNS7_ILi1EEESI_SI_EEESC_SE_Li256ELb1ELb1ELb0ELb0EEENS1_19SingleTileSchedulerILb1ELb0ELb1ELi128EEEEEEEEEvNT_6ParamsE --------------------------
	.section	.text._ZN7cutlass13device_kernelIN5flash19enable_sm80_to_sm89INS1_16FlashAttnFwdSm80INS1_25CollectiveMainloopFwdSm80ILi8ELi1ELb0EN4cute5tupleIJNS5_1CILi128EEENS7_ILi48EEENS7_ILi256EEEEEELi256ENS_6half_tEfNS_4arch4Sm80ELb0ELb1ELb1ELb1ELb1ELb1ELb1ELb0EEENS1_21CollectiveEpilogueFwdINS6_IJS8_SA_S9_EEENS6_IJNS7_ILi1EEESI_SI_EEESC_SE_Li256ELb1ELb1ELb0ELb0EEENS1_19SingleTileSchedulerILb1ELb0ELb1ELi128EEEEEEEEEvNT_6ParamsE,"ax",@progbits
	.sectioninfo	@"SHI_REGISTERS=255"
	.align	128
.text._ZN7cutlass13device_kernelIN5flash19enable_sm80_to_sm89INS1_16FlashAttnFwdSm80INS1_25CollectiveMainloopFwdSm80ILi8ELi1ELb0EN4cute5tupleIJNS5_1CILi128EEENS7_ILi48EEENS7_ILi256EEEEEELi256ENS_6half_tEfNS_4arch4Sm80ELb0ELb1ELb1ELb1ELb1ELb1ELb1ELb0EEENS1_21CollectiveEpilogueFwdINS6_IJS8_SA_S9_EEENS6_IJNS7_ILi1EEESI_SI_EEESC_SE_Li256ELb1ELb1ELb0ELb0EEENS1_19SingleTileSchedulerILb1ELb0ELb1ELi128EEEEEEEEEvNT_6ParamsE:
        .type           _ZN7cutlass13device_kernelIN5flash19enable_sm80_to_sm89INS1_16FlashAttnFwdSm80INS1_25CollectiveMainloopFwdSm80ILi8ELi1ELb0EN4cute5tupleIJNS5_1CILi128EEENS7_ILi48EEENS7_ILi256EEEEEELi256ENS_6half_tEfNS_4arch4Sm80ELb0ELb1ELb1ELb1ELb1ELb1ELb1ELb0EEENS1_21CollectiveEpilogueFwdINS6_IJS8_SA_S9_EEENS6_IJNS7_ILi1EEESI_SI_EEESC_SE_Li256ELb1ELb1ELb0ELb0EEENS1_19SingleTileSchedulerILb1ELb0ELb1ELi128EEEEEEEEEvNT_6ParamsE,@function
        .size           _ZN7cutlass13device_kernelIN5flash19enable_sm80_to_sm89INS1_16FlashAttnFwdSm80INS1_25CollectiveMainloopFwdSm80ILi8ELi1ELb0EN4cute5tupleIJNS5_1CILi128EEENS7_ILi48EEENS7_ILi256EEEEEELi256ENS_6half_tEfNS_4arch4Sm80ELb0ELb1ELb1ELb1ELb1ELb1ELb1ELb0EEENS1_21CollectiveEpilogueFwdINS6_IJS8_SA_S9_EEENS6_IJNS7_ILi1EEESI_SI_EEESC_SE_Li256ELb1ELb1ELb0ELb0EEENS1_19SingleTileSchedulerILb1ELb0ELb1ELi128EEEEEEEEEvNT_6ParamsE,(.L_x_3551 - _ZN7cutlass13device_kernelIN5flash19enable_sm80_to_sm89INS1_16FlashAttnFwdSm80INS1_25CollectiveMainloopFwdSm80ILi8ELi1ELb0EN4cute5tupleIJNS5_1CILi128EEENS7_ILi48EEENS7_ILi256EEEEEELi256ENS_6half_tEfNS_4arch4Sm80ELb0ELb1ELb1ELb1ELb1ELb1ELb1ELb0EEENS1_21CollectiveEpilogueFwdINS6_IJS8_SA_S9_EEENS6_IJNS7_ILi1EEESI_SI_EEESC_SE_Li256ELb1ELb1ELb0ELb0EEENS1_19SingleTileSchedulerILb1ELb0ELb1ELi128EEEEEEEEEvNT_6ParamsE)
        .other          _ZN7cutlass13device_kernelIN5flash19enable_sm80_to_sm89INS1_16FlashAttnFwdSm80INS1_25CollectiveMainloopFwdSm80ILi8ELi1ELb0EN4cute5tupleIJNS5_1CILi128EEENS7_ILi48EEENS7_ILi256EEEEEELi256ENS_6half_tEfNS_4arch4Sm80ELb0ELb1ELb1ELb1ELb1ELb1ELb1ELb0EEENS1_21CollectiveEpilogueFwdINS6_IJS8_SA_S9_EEENS6_IJNS7_ILi1EEESI_SI_EEESC_SE_Li256ELb1ELb1ELb0ELb0EEENS1_19SingleTileSchedulerILb1ELb0ELb1ELi128EEEEEEEEEvNT_6ParamsE,@"STO_CUDA_ENTRY STV_DEFAULT"
_ZN7cutlass13device_kernelIN5flash19enable_sm80_to_sm89INS1_16FlashAttnFwdSm80INS1_25CollectiveMainloopFwdSm80ILi8ELi1ELb0EN4cute5tupleIJNS5_1CILi128EEENS7_ILi48EEENS7_ILi256EEEEEELi256ENS_6half_tEfNS_4arch4Sm80ELb0ELb1ELb1ELb1ELb1ELb1ELb1ELb0EEENS1_21CollectiveEpilogueFwdINS6_IJS8_SA_S9_EEENS6_IJNS7_ILi1EEESI_SI_EEESC_SE_Li256ELb1ELb1ELb0ELb0EEENS1_19SingleTileSchedulerILb1ELb0ELb1ELi128EEEEEEEEEvNT_6ParamsE:
[----:B------:R-:W-:Y:S02]  /*0000*/  MOV R1, c[0x0][0x28] ;  /* 0x00000a0000017a02 */ /* 0x000fe40000000f00 */
[----:B------:R-:W1:Y:S01]  /*0010*/  S2R R166, SR_TID.X ;  /* 0x0000000000a67919 */ /* 0x000e620000002100 */
[----:B------:R-:W-:Y:S01]  /*0020*/  IMAD.MOV.U32 R12, RZ, RZ, 0x4 ;  /* 0x00000004ff0c7424 */ /* 0x000fe200078e00ff */
[----:B------:R-:W-:Y:S01]  /*0030*/  ULDC.64 UR14, c[0x0][0x118] ;  /* 0x00004600000e7ab9 */ /* 0x000fe20000000a00 */
[----:B------:R-:W-:Y:S01]  /*0040*/  IADD3 R1, R1, -0x78, RZ ;  /* 0xffffff8801017810 */ /* 0x000fe20007ffe0ff */
        /* <DEDUP_REMOVED lines=12> */
.L_x_1117:
        /* <DEDUP_REMOVED lines=8> */
.L_x_1119:
[----:B------:R-:W-:-:S05]  /*0190*/  MOV R0, c[0x0][0x54c] ;  /* 0x0001530000007a02 */ /* 0x000fca0000000f00 */
.L_x_1118:
[----:B-----5:R-:W-:Y:S01]  /*01a0*/  IMAD R0, R0, c[0x0][0x548], RZ ;  /* 0x0001520000007a24 */ /* 0x020fe200078e02ff */
[----:B------:R-:W-:-:S04]  /*01b0*/  SHF.L.U32 R164, R167, 0x7, RZ ;  /* 0x00000007a7a47819 */ /* 0x000fc800000006ff */
[----:B------:R-:W-:-:S04]  /*01c0*/  ISETP.GE.AND P0, PT, R164, R0, PT ;  /* 0x00000000a400720c */ /* 0x000fc80003f06270 */
[----:B------:R-:W-:-:S05]  /*01d0*/  SEL R0, R5, 0xffffffff, !P0 ;  /* 0xffffffff05007807 */ /* 0x000fca0004000000 */
[----:B------:R2:W-:Y:S01]  /*01e0*/  STL [R1+0x70], R0 ;  /* 0x0000700001007387 */ /* 0x0005e20000100800 */
[----:B------:R-:W-:Y:S05]  /*01f0*/  BRA `(.L_x_1120) ;  /* 0x0000013000007947 */ /* 0x000fea0003800000 */
.L_x_1116:
[----:B---3--:R-:W-:-:S04]  /*0200*/  ISETP.NE.U32.AND P0, PT, RZ, c[0x0][0x568], PT ;  /* 0x00015a00ff007a0c */ /* 0x008fc80003f05070 */
[----:B------:R-:W-:-:S13]  /*0210*/  ISETP.NE.AND.EX P0, PT, RZ, c[0x0][0x56c], PT, P0 ;  /* 0x00015b00ff007a0c */ /* 0x000fda0003f05300 */
[----:B------:R-:W-:Y:S05]  /*0220*/  @!P0 BRA `(.L_x_1121) ;  /* 0x0000002000008947 */ /* 0x000fea0003800000 */
[----:B------:R1:W5:Y:S01]  /*0230*/  LDG.E R0, [R2.64] ;  /* 0x0000000e02007981 */ /* 0x000362000c1e1900 */
[----:B------:R-:W-:Y:S05]  /*0240*/  BRA `(.L_x_1122) ;  /* 0x0000009000007947 */ /* 0x000fea0003800000 */
.L_x_1121:
        /* <DEDUP_REMOVED lines=8> */
.L_x_1123:
[----:B------:R-:W-:-:S05]  /*02d0*/  MOV R0, c[0x0][0x54c] ;  /* 0x0001530000007a02 */ /* 0x000fca0000000f00 */
.L_x_1122:
[----:B-----5:R-:W-:Y:S01]  /*02e0*/  IMAD R0, R0, c[0x0][0x548], RZ ;  /* 0x0001520000007a24 */ /* 0x020fe200078e02ff */
[----:B------:R-:W-:-:S04]  /*02f0*/  SHF.L.U32 R164, R167, 0x7, RZ ;  /* 0x00000007a7a47819 */ /* 0x000fc800000006ff */
[----:B------:R-:W-:-:S04]  /*0300*/  ISETP.GE.AND P0, PT, R164, R0, PT ;  /* 0x00000000a400720c */ /* 0x000fc80003f06270 */
[----:B------:R-:W-:-:S05]  /*0310*/  SEL R0, R5, 0xffffffff, !P0 ;  /* 0xffffffff05007807 */ /* 0x000fca0004000000 */
[----:B------:R2:W-:Y:S04]  /*0320*/  STL [R1+0x70], R0 ;  /* 0x0000700001007387 */ /* 0x0005e80000100800 */
.L_x_1120:
[----:B------:R-:W3:Y:S02]  /*0330*/  LDL R29, [R1+0x70] ;  /* 0x00007000011d7983 */ /* 0x000ee40000100800 */
[----:B---3--:R-:W-:-:S13]  /*0340*/  ISETP.GE.AND P0, PT, R29, RZ, PT ;  /* 0x000000ff1d00720c */ /* 0x008fda0003f06270 */
[----:B------:R-:W-:Y:S05]  /*0350*/  @!P0 EXIT ;  /* 0x000000000000894d */ /* 0x000fea0003800000 */
[----:B------:R-:W-:Y:S01]  /*0360*/  ISETP.NE.U32.AND P0, PT, RZ, c[0x0][0x370], PT ;  /* 0x0000dc00ff007a0c */ /* 0x000fe20003f05070 */
[----:B------:R-:W-:Y:S01]  /*0370*/  IMAD.MOV.U32 R10, RZ, RZ, RZ ;  /* 0x000000ffff0a7224 */ /* 0x000fe200078e00ff */
[----:B------:R-:W-:Y:S01]  /*0380*/  ISETP.NE.U32.AND P1, PT, RZ, c[0x0][0x348], PT ;  /* 0x0000d200ff007a0c */ /* 0x000fe20003f25070 */
[----:B------:R-:W-:Y:S01]  /*0390*/  IMAD.MOV.U32 R13, RZ, RZ, RZ ;  /* 0x000000ffff0d7224 */ /* 0x000fe200078e00ff */
[----:B------:R-:W-:Y:S01]  /*03a0*/  ISETP.NE.AND.EX P0, PT, RZ, c[0x0][0x374], PT, P0 ;  /* 0x0000dd00ff007a0c */ /* 0x000fe20003f05300 */
[----:B------:R-:W-:Y:S01]  /*03b0*/  IMAD.WIDE R6, R29, R12, c[0x0][0x350] ;  /* 0x0000d4001d067625 */ /* 0x000fe200078e020c */
[----:B------:R-:W-:Y:S02]  /*03c0*/  ISETP.NE.U32.AND P3, PT, RZ, c[0x0][0x358], PT ;  /* 0x0000d600ff007a0c */ /* 0x000fe40003f65070 */
[----:B------:R-:W-:Y:S02]  /*03d0*/  ISETP.NE.AND.EX P1, PT, RZ, c[0x0][0x34c], PT, P1 ;  /* 0x0000d300ff007a0c */ /* 0x000fe40003f25310 */
[----:B------:R-:W-:Y:S01]  /*03e0*/  ISETP.NE.AND.EX P3, PT, RZ, c[0x0][0x35c], PT, P3 ;  /* 0x0000d700ff007a0c */ /* 0x000fe20003f65330 */
[----:B------:R-:W-:Y:S01]  /*03f0*/  IMAD.MOV.U32 R15, RZ, RZ, RZ ;  /* 0x000000ffff0f7224 */ /* 0x000fe200078e00ff */
[----:B--2---:R-:W-:-:S02]  /*0400*/  MOV R0, RZ ;  /* 0x000000ff00007202 */ /* 0x004fc40000000f00 */
[----:B------:R-:W-:-:S03]  /*0410*/  ISETP.NE.U32.AND P2, PT, RZ, c[0x0][0x350], PT ;  /* 0x0000d400ff007a0c */ /* 0x000fc60003f45070 */
[----:B-1----:R-:W-:Y:S01]  /*0420*/  @P0 IMAD.WIDE R2, R29, R12, c[0x0][0x370] ;  /* 0x0000dc001d020625 */ /* 0x002fe200078e020c */
[----:B------:R-:W-:-:S03]  /*0430*/  ISETP.NE.AND.EX P2, PT, RZ, c[0x0][0x354], PT, P2 ;  /* 0x0000d500ff007a0c */ /* 0x000fc60003f45320 */
[CC--:B------:R-:W-:Y:S01]  /*0440*/  IMAD.WIDE R8, R29.reuse, R12.reuse, c[0x0][0x348] ;  /* 0x0000d2001d087625 */ /* 0x0c0fe200078e020c */
[----:B------:R1:W2:Y:S04]  /*0450*/  @P0 LDG.E R10, [R2.64] ;  /* 0x0000000e020a0981 */ /* 0x0002a8000c1e1900 */
[----:B------:R-:W3:Y:S05]  /*0460*/  @P1 LDG.E R0, [R8.64] ;  /* 0x0000000e08001981 */ /* 0x000eea000c1e1900 */
[----:B------:R-:W4:Y:S01]  /*0470*/  @P2 LDG.E R13, [R6.64] ;  /* 0x0000000e060d2981 */ /* 0x000f22000c1e1900 */
[----:B-1----:R-:W-:-:S05]  /*0480*/  IMAD.WIDE R2, R29, R12, c[0x0][0x358] ;  /* 0x0000d6001d027625 */ /* 0x002fca00078e020c */
[----:B------:R-:W4:Y:S01]  /*0490*/  @P3 LDG.E R15, [R2.64] ;  /* 0x0000000e020f3981 */ /* 0x000f22000c1e1900 */
[----:B------:R-:W-:-:S03]  /*04a0*/  ISETP.NE.U32.AND P0, PT, RZ, c[0x0][0x360], PT ;  /* 0x0000d800ff007a0c */ /* 0x000fc60003f05070 */
[----:B------:R-:W1:Y:S01]  /*04b0*/  S2R R30, SR_CTAID.Y ;  /* 0x00000000001e7919 */ /* 0x000e620000002600 */
[----:B------:R-:W-:Y:S01]  /*04c0*/  ISETP.NE.AND.EX P0, PT, RZ, c[0x0][0x364], PT, P0 ;  /* 0x0000d900ff007a0c */ /* 0x000fe20003f05300 */
[----:B------:R-:W-:Y:S02]  /*04d0*/  IMAD.MOV.U32 R19, RZ, RZ, c[0x0][0x168] ;  /* 0x00005a00ff137624 */ /* 0x000fe400078e00ff */
[----:B------:R-:W-:-:S10]  /*04e0*/  IMAD.MOV.U32 R11, RZ, RZ, c[0x0][0x2ac] ;  /* 0x0000ab00ff0b7624 */ /* 0x000fd400078e00ff */
[----:B------:R-:W-:-:S05]  /*04f0*/  @P0 IMAD.WIDE R4, R29, R12, c[0x0][0x360] ;  /* 0x0000d8001d040625 */ /* 0x000fca00078e020c */
[----:B------:R4:W5:Y:S01]  /*0500*/  @P0 LDG.E R19, [R4.64] ;  /* 0x0000000e04130981 */ /* 0x000962000c1e1900 */
[----:B------:R-:W-:Y:S01]  /*0510*/  IMAD R11, R11, c[0x0][0x1d0], RZ ;  /* 0x000074000b0b7a24 */ /* 0x000fe200078e02ff */
[----:B-1----:R-:W-:Y:S02]  /*0520*/  SHF.R.S32.HI R31, RZ, 0x1f, R30 ;  /* 0x0000001fff1f7819 */ /* 0x002fe4000001141e */
[----:B--2---:R-:W-:Y:S04]  /*0530*/  STL [R1+0x48], R10 ;  /* 0x0000480a01007387 */ /* 0x004fe80000100800 */
[----:B---3--:R-:W-:Y:S01]  /*0540*/  STL [R1+0x4c], R0 ;  /* 0x00004c0001007387 */ /* 0x008fe20000100800 */
[----:B----4-:R-:W-:-:S03]  /*0550*/  IADD3 R4, R13, R10, RZ ;  /* 0x0000000a0d047210 */ /* 0x010fc60007ffe0ff */
[----:B------:R-:W-:Y:S04]  /*0560*/  STL [R1+0x54], R15 ;  /* 0x0000540f01007387 */ /* 0x000fe80000100800 */
[----:B------:R1:W-:Y:S02]  /*0570*/  STL [R1+0x50], R4 ;  /* 0x0000500401007387 */ /* 0x0003e40000100800 */
[----:B-1----:R-:W-:Y:S01]  /*0580*/  MOV R4, c[0x0][0x228] ;  /* 0x00008a0000047a02 */ /* 0x002fe20000000f00 */
[----:B------:R-:W-:Y:S05]  /*0590*/  @P0 BRA `(.L_x_1124) ;  /* 0x0000004000000947 */ /* 0x000fea0003800000 */
[----:B------:R-:W-:Y:S05]  /*05a0*/  @!P1 BRA `(.L_x_1124) ;  /* 0x0000003000009947 */ /* 0x000fea0003800000 */
[----:B------:R1:W2:Y:S04]  /*05b0*/  LDG.E R0, [R8.64] ;  /* 0x0000000e08007981 */ /* 0x0002a8000c1e1900 */
[----:B-1----:R-:W2:Y:S02]  /*05c0*/  LDG.E R8, [R8.64+0x4] ;  /* 0x0000040e08087981 */ /* 0x002ea4000c1e1900 */
[----:B--2--5:R-:W-:-:S05]  /*05d0*/  IADD3 R19, -R0, R8, RZ ;  /* 0x0000000800137210 */ /* 0x024fca0007ffe1ff */
.L_x_1124:
[----:B-----5:R1:W-:Y:S01]  /*05e0*/  STL [R1+0x58], R19 ;  /* 0x0000581301007387 */ /* 0x0203e20000100800 */
[----:B------:R-:W-:-:S04]  /*05f0*/  ISETP.NE.U32.AND P0, PT, RZ, c[0x0][0x368], PT ;  /* 0x0000da00ff007a0c */ /* 0x000fc80003f05070 */
[----:B------:R-:W-:-:S13]  /*0600*/  ISETP.NE.AND.EX P0, PT, RZ, c[0x0][0x36c], PT, P0 ;  /* 0x0000db00ff007a0c */ /* 0x000fda0003f05300 */
[----:B------:R-:W-:Y:S05]  /*0610*/  @!P0 BRA `(.L_x_1125) ;  /* 0x0000003000008947 */ /* 0x000fea0003800000 */
[----:B------:R-:W-:-:S05]  /*0620*/  IMAD.WIDE R6, R29, R12, c[0x0][0x368] ;  /* 0x0000da001d067625 */ /* 0x000fca00078e020c */
[----:B------:R2:W5:Y:S01]  /*0630*/  LDG.E R11, [R6.64] ;  /* 0x0000000e060b7981 */ /* 0x000562000c1e1900 */
[----:B------:R-:W-:Y:S05]  /*0640*/  BRA `(.L_x_1126) ;  /* 0x0000004000007947 */ /* 0x000fea0003800000 */
.L_x_1125:
[----:B------:R-:W-:Y:S05]  /*0650*/  @!P2 BRA `(.L_x_1126) ;  /* 0x000000300000a947 */ /* 0x000fea0003800000 */
[----:B------:R2:W3:Y:S04]  /*0660*/  LDG.E R0, [R6.64] ;  /* 0x0000000e06007981 */ /* 0x0004e8000c1e1900 */
[----:B--2---:R-:W3:Y:S02]  /*0670*/  LDG.E R6, [R6.64+0x4] ;  /* 0x0000040e06067981 */ /* 0x004ee4000c1e1900 */
[----:B---3--:R-:W-:Y:S02]  /*0680*/  IADD3 R11, -R0, R6, RZ ;  /* 0x00000006000b7210 */ /* 0x008fe40007ffe1ff */
.L_x_1126:
[----:B------:R-:W-:Y:S01]  /*0690*/  ISETP.NE.U32.AND P0, PT, RZ, c[0x0][0x378], PT ;  /* 0x0000de00ff007a0c */ /* 0x000fe20003f05070 */
[----:B------:R3:W4:Y:S03]  /*06a0*/  @P3 LDG.E R5, [R2.64] ;  /* 0x0000000e02053981 */ /* 0x000726000c1e1900 */
[----:B------:R-:W-:Y:S01]  /*06b0*/  ISETP.NE.AND.EX P0, PT, RZ, c[0x0][0x37c], PT, P0 ;  /* 0x0000df00ff007a0c */ /* 0x000fe20003f05300 */
[----:B------:R3:W4:Y:S01]  /*06c0*/  @P3 LDG.E R0, [R2.64+0x4] ;  /* 0x0000040e02003981 */ /* 0x000722000c1e1900 */
[----:B-----5:R-:W-:-:S11]  /*06d0*/  IMAD.MOV.U32 R22, RZ, RZ, R11 ;  /* 0x000000ffff167224 */ /* 0x020fd600078e000b */
[----:B---3--:R-:W-:-:S05]  /*06e0*/  @P0 IMAD.WIDE R2, R29, R12, c[0x0][0x378] ;  /* 0x0000de001d020625 */ /* 0x008fca00078e020c */
[----:B--2---:R3:W2:Y:S01]  /*06f0*/  @P0 LDG.E R22, [R2.64] ;  /* 0x0000000e02160981 */ /* 0x0046a2000c1e1900 */
[----:B------:R-:W-:Y:S02]  /*0700*/  IMAD.IADD R10, R11, 0x1, -R10 ;  /* 0x000000010b0a7824 */ /* 0x000fe400078e0a0a */
[----:B------:R-:W-:-:S03]  /*0710*/  IMAD.MOV.U32 R8, RZ, RZ, c[0x0][0x32c] ;  /* 0x0000cb00ff087624 */ /* 0x000fc600078e00ff */
[----:B------:R1:W-:Y:S01]  /*0720*/  STL [R1+0x5c], R10 ;  /* 0x00005c0a01007387 */ /* 0x0003e20000100800 */
[----:B---3--:R-:W-:-:S05]  /*0730*/  IMAD.MOV.U32 R2, RZ, RZ, c[0x0][0x2c4] ;  /* 0x0000b100ff027624 */ /* 0x008fca00078e00ff */
[----:B------:R-:W-:Y:S02]  /*0740*/  ISETP.NE.AND P1, PT, R2, 0x1, PT ;  /* 0x000000010200780c */ /* 0x000fe40003f25270 */
[----:B------:R-:W-:Y:S01]  /*0750*/  ISETP.GE.AND P2, PT, R8, 0x1, PT ;  /* 0x000000010800780c */ /* 0x000fe20003f46270 */
[----:B----4-:R-:W-:Y:S01]  /*0760*/  @P3 IMAD.IADD R4, R0, 0x1, -R5 ;  /* 0x0000000100043824 */ /* 0x010fe200078e0a05 */
[----:B------:R-:W-:-:S03]  /*0770*/  IADD3 R0, R164, 0x7f, RZ ;  /* 0x0000007fa4007810 */ /* 0x000fc60007ffe0ff */
[----:B------:R-:W-:-:S06]  /*0780*/  IMAD.IADD R5, R10, 0x1, R4 ;  /* 0x000000010a057824 */ /* 0x000fcc00078e0204 */
[----:B------:R-:W-:Y:S01]  /*0790*/  @P1 IMAD.HI.U32 R2, R0, c[0x0][0x2c8], RZ ;  /* 0x0000b20000021a27 */ /* 0x000fe200078e00ff */
[----:B------:R1:W-:Y:S01]  /*07a0*/  STL.64 [R1+0x60], R4 ;  /* 0x0000600401007387 */ /* 0x0003e20000100a00 */
[----:B------:R-:W-:-:S03]  /*07b0*/  IADD3 R3, R5, 0x2f, RZ ;  /* 0x0000002f05037810 */ /* 0x000fc60007ffe0ff */
[----:B------:R-:W-:Y:S02]  /*07c0*/  @P1 SHF.R.U32.HI R0, RZ, c[0x0][0x2cc], R2 ;  /* 0x0000b300ff001a19 */ /* 0x000fe40000011602 */
[----:B------:R-:W-:Y:S02]  /*07d0*/  IMAD.HI R3, R3, 0x2aaaaaab, RZ ;  /* 0x2aaaaaab03037827 */ /* 0x000fe400078e02ff */
[----:B------:R-:W-:Y:S01]  /*07e0*/  IADD3 R0, R0, 0x1, R5 ;  /* 0x0000000100007810 */ /* 0x000fe20007ffe005 */
[----:B--2---:R1:W-:Y:S02]  /*07f0*/  STL [R1+0x68], R22 ;  /* 0x0000681601007387 */ /* 0x0043e40000100800 */
[----:B------:R-:W-:Y:S02]  /*0800*/  SHF.R.U32.HI R6, RZ, 0x1f, R3 ;  /* 0x0000001fff067819 */ /* 0x000fe40000011603 */
[----:B------:R-:W-:Y:S02]  /*0810*/  IMAD.IADD R2, R0, 0x1, -R19 ;  /* 0x0000000100027824 */ /* 0x000fe400078e0a13 */
[----:B------:R-:W-:-:S03]  /*0820*/  LEA.HI.SX32 R7, R3, R6, 0x1d ;  /* 0x0000000603077211 */ /* 0x000fc600078feaff */
[----:B------:R-:W-:Y:S01]  /*0830*/  IADD3 R6, R2, c[0x0][0x328], RZ ;  /* 0x0000ca0002067a10 */ /* 0x000fe20007ffe0ff */
[----:B------:R-:W-:Y:S05]  /*0840*/  @!P2 BRA `(.L_x_1127) ;  /* 0x000000e00000a947 */ /* 0x000fea0003800000 */
[C---:B------:R-:W-:Y:S02]  /*0850*/  ISETP.GT.AND P0, PT, R2.reuse, RZ, PT ;  /* 0x000000ff0200720c */ /* 0x040fe40003f04270 */
[----:B------:R-:W-:-:S11]  /*0860*/  IADD3 R0, R2, -0x1, RZ ;  /* 0xffffffff02007810 */ /* 0x000fd60007ffe0ff */
[----:B------:R-:W-:Y:S05]  /*0870*/  @P0 BRA `(.L_x_1128) ;  /* 0x0000006000000947 */ /* 0x000fea0003800000 */
[----:B------:R-:W-:Y:S01]  /*0880*/  ISETP.NE.AND P0, PT, R8, 0x1, PT ;  /* 0x000000010800780c */ /* 0x000fe20003f05270 */
[----:B------:R-:W-:-:S12]  /*0890*/  IMAD.MOV R0, RZ, RZ, -R2 ;  /* 0x000000ffff007224 */ /* 0x000fd800078e0a02 */
[----:B------:R-:W-:-:S05]  /*08a0*/  @P0 IMAD.HI.U32 R2, R0, c[0x0][0x330], RZ ;  /* 0x0000cc0000020a27 */ /* 0x000fca00078e00ff */
[----:B------:R-:W-:-:S04]  /*08b0*/  @P0 SHF.R.U32.HI R0, RZ, c[0x0][0x334], R2 ;  /* 0x0000cd00ff000a19 */ /* 0x000fc80000011602 */
[----:B------:R-:W-:Y:S01]  /*08c0*/  LOP3.LUT R0, RZ, R0, RZ, 0x33, !PT ;  /* 0x00000000ff007212 */ /* 0x000fe200078e33ff */
[----:B------:R-:W-:Y:S05]  /*08d0*/  BRA `(.L_x_1129) ;  /* 0x0000003000007947 */ /* 0x000fea0003800000 */
.L_x_1128:
[----:B------:R-:W-:-:S13]  /*08e0*/  ISETP.NE.AND P0, PT, R8, 0x1, PT ;  /* 0x000000010800780c */ /* 0x000fda0003f05270 */
[----:B------:R-:W-:-:S05]  /*08f0*/  @P0 IMAD.HI.U32 R2, R0, c[0x0][0x330], RZ ;  /* 0x0000cc0000020a27 */ /* 0x000fca00078e00ff */
[----:B------:R-:W-:-:S05]  /*0900*/  @P0 SHF.R.U32.HI R0, RZ, c[0x0][0x334], R2 ;  /* 0x0000cd00ff000a19 */ /* 0x000fca0000011602 */
.L_x_1129:
[----:B------:R-:W-:-:S05]  /*0910*/  IMAD R0, R0, R8, c[0x0][0x32c] ;  /* 0x0000cb0000007624 */ /* 0x000fca00078e0208 */
[----:B------:R-:W-:Y:S02]  /*0920*/  IMNMX R6, R6, R0, PT ;  /* 0x0000000006067217 */ /* 0x000fe40003800200 */
.L_x_1127:
[----:B------:R-:W-:-:S04]  /*0930*/  @P1 IMAD.HI.U32 R2, R164, c[0x0][0x2c8], RZ ;  /* 0x0000b200a4021a27 */ /* 0x000fc800078e00ff */
[----:B------:R-:W-:Y:S01]  /*0940*/  IMAD.MOV.U32 R0, RZ, RZ, R164 ;  /* 0x000000ffff007224 */ /* 0x000fe200078e00a4 */
[----:B------:R-:W-:-:S04]  /*0950*/  @P1 SHF.R.U32.HI R0, RZ, c[0x0][0x2cc], R2 ;  /* 0x0000b300ff001a19 */ /* 0x000fc80000011602 */
[----:B------:R-:W-:-:S04]  /*0960*/  IADD3 R0, R0, R5, -R19 ;  /* 0x0000000500007210 */ /* 0x000fc80007ffe813 */
[----:B------:R-:W-:Y:S01]  /*0970*/  IADD3 R3, R0, -c[0x0][0x324], RZ ;  /* 0x8000c90000037a10 */ /* 0x000fe20007ffe0ff */
[----:B------:R-:W-:Y:S05]  /*0980*/  @!P2 BRA `(.L_x_1130) ;  /* 0x000000d00000a947 */ /* 0x000fea0003800000 */
[----:B------:R-:W-:-:S13]  /*0990*/  ISETP.GT.AND P0, PT, R0, -0x1, PT ;  /* 0xffffffff0000780c */ /* 0x000fda0003f04270 */
[----:B------:R-:W-:Y:S05]  /*09a0*/  @P0 BRA `(.L_x_1131) ;  /* 0x0000006000000947 */ /* 0x000fea0003800000 */
[----:B------:R-:W-:Y:S02]  /*09b0*/  ISETP.NE.AND P0, PT, R8, 0x1, PT ;  /* 0x000000010800780c */ /* 0x000fe40003f05270 */
[----:B------:R-:W-:-:S11]  /*09c0*/  LOP3.LUT R0, RZ, R0, RZ, 0x33, !PT ;  /* 0x00000000ff007212 */ /* 0x000fd600078e33ff */
[----:B------:R-:W-:-:S05]  /*09d0*/  @P0 IMAD.HI.U32 R2, R0, c[0x0][0x330], RZ ;  /* 0x0000cc0000020a27 */ /* 0x000fca00078e00ff */
[----:B------:R-:W-:-:S04]  /*09e0*/  @P0 SHF.R.U32.HI R0, RZ, c[0x0][0x334], R2 ;  /* 0x0000cd00ff000a19 */ /* 0x000fc80000011602 */
[----:B------:R-:W-:Y:S01]  /*09f0*/  LOP3.LUT R0, RZ, R0, RZ, 0x33, !PT ;  /* 0x00000000ff007212 */ /* 0x000fe200078e33ff */
[----:B------:R-:W-:Y:S05]  /*0a00*/  BRA `(.L_x_1132) ;  /* 0x0000003000007947 */ /* 0x000fea0003800000 */
.L_x_1131:
[----:B------:R-:W-:-:S13]  /*0a10*/  ISETP.NE.AND P0, PT, R8, 0x1, PT ;  /* 0x000000010800780c */ /* 0x000fda0003f05270 */
[----:B------:R-:W-:-:S05]  /*0a20*/  @P0 IMAD.HI.U32 R2, R0, c[0x0][0x330], RZ ;  /* 0x0000cc0000020a27 */ /* 0x000fca00078e00ff */
[----:B------:R-:W-:-:S05]  /*0a30*/  @P0 SHF.R.U32.HI R0, RZ, c[0x0][0x334], R2 ;  /* 0x0000cd00ff000a19 */ /* 0x000fca0000011602 */
.L_x_1132:
[----:B------:R-:W-:-:S05]  /*0a40*/  IMAD R0, R0, c[0x0][0x32c], RZ ;  /* 0x0000cb0000007a24 */ /* 0x000fca00078e02ff */
[----:B------:R-:W-:-:S04]  /*0a50*/  IMNMX R3, R3, R0, !PT ;  /* 0x0000000003037217 */ /* 0x000fc80007800200 */
.L_x_1130:
[----:B------:R-:W-:Y:S01]  /*0a60*/  IADD3 R2, R6, 0x2f, RZ ;  /* 0x0000002f06027810 */ /* 0x000fe20007ffe0ff */
[----:B------:R-:W-:-:S04]  /*0a70*/  IMAD.HI R0, R3, 0x2aaaaaab, RZ ;  /* 0x2aaaaaab03007827 */ /* 0x000fc800078e02ff */
[----:B------:R-:W-:Y:S01]  /*0a80*/  IMAD.HI R3, R2, 0x2aaaaaab, RZ ;  /* 0x2aaaaaab02037827 */ /* 0x000fe200078e02ff */
[----:B------:R-:W-:-:S04]  /*0a90*/  SHF.R.U32.HI R2, RZ, 0x1f, R0 ;  /* 0x0000001fff027819 */ /* 0x000fc80000011600 */
[----:B------:R-:W-:Y:S02]  /*0aa0*/  SHF.R.U32.HI R6, RZ, 0x1f, R3 ;  /* 0x0000001fff067819 */ /* 0x000fe40000011603 */
[----:B------:R-:W-:Y:S02]  /*0ab0*/  LEA.HI.SX32 R0, R0, R2, 0x1d ;  /* 0x0000000200007211 */ /* 0x000fe400078feaff */
[----:B------:R-:W-:Y:S02]  /*0ac0*/  LEA.HI.SX32 R3, R3, R6, 0x1d ;  /* 0x0000000603037211 */ /* 0x000fe400078feaff */
[----:B------:R-:W-:Y:S02]  /*0ad0*/  IMNMX R2, RZ, R0, !PT ;  /* 0x00000000ff027217 */ /* 0x000fe40007800200 */
[----:B------:R-:W-:-:S03]  /*0ae0*/  IMNMX R0, R7, R3, PT ;  /* 0x0000000307007217 */ /* 0x000fc60003800200 */
[--C-:B------:R-:W-:Y:S02]  /*0af0*/  IMAD R2, R2, 0x30, -R10.reuse ;  /* 0x0000003002027824 */ /* 0x100fe400078e0a0a */
[----:B------:R-:W-:-:S03]  /*0b00*/  IMAD R0, R0, 0x30, -R10 ;  /* 0x0000003000007824 */ /* 0x000fc600078e0a0a */
[----:B------:R-:W-:Y:S02]  /*0b10*/  IMNMX R2, RZ, R2, !PT ;  /* 0x00000002ff027217 */ /* 0x000fe40007800200 */
        /* <DEDUP_REMOVED lines=11> */
[----:B------:R-:W-:Y:S02]  /*0bd0*/  ISETP.NE.U32.AND P0, PT, RZ, c[0x0][0x340], PT ;  /* 0x0000d000ff007a0c */ /* 0x000fe40003f05070 */
[----:B------:R-:W-:Y:S01]  /*0be0*/  SHF.R.S32.HI R26, RZ, 0x1f, R166 ;  /* 0x0000001fff1a7819 */ /* 0x000fe200000114a6 */
[----:B-1----:R-:W-:Y:S01]  /*0bf0*/  IMAD R5, R31, c[0x0][0x240], RZ ;  /* 0x000090001f057a24 */ /* 0x002fe200078e02ff */
[----:B------:R-:W-:Y:S01]  /*0c00*/  ISETP.NE.AND.EX P2, PT, RZ, c[0x0][0x344], PT, P0 ;  /* 0x0000d100ff007a0c */ /* 0x000fe20003f45300 */
[----:B------:R-:W-:Y:S02]  /*0c10*/  UMOV UR9, 0x30 ;  /* 0x0000003000097882 */ /* 0x000fe40000000000 */
[----:B------:R-:W-:-:S10]  /*0c20*/  ULDC.64 UR4, c[0x0][0x238] ;  /* 0x00008e0000047ab9 */ /* 0x000fd40000000a00 */
[----:B------:R-:W-:-:S05]  /*0c30*/  @P2 IMAD.WIDE R2, R29, R12, c[0x0][0x340] ;  /* 0x0000d0001d022625 */ /* 0x000fca00078e020c */
[----:B------:R1:W2:Y:S01]  /*0c40*/  @P2 LDG.E R14, [R2.64] ;  /* 0x0000000e020e2981 */ /* 0x0002a2000c1e1900 */
[----:B------:R-:W-:Y:S01]  /*0c50*/  LEA.HI R45, R26, R166, RZ, 0x3 ;  /* 0x000000a61a2d7211 */ /* 0x000fe200078f18ff */
[----:B------:R-:W-:Y:S01]  /*0c60*/  IMAD R5, R30, c[0x0][0x244], R5 ;  /* 0x000091001e057a24 */ /* 0x000fe200078e0205 */
[----:B------:R-:W-:Y:S01]  /*0c70*/  SHF.R.S32.HI R12, RZ, 0x1f, R29 ;  /* 0x0000001fff0c7819 */ /* 0x000fe2000001141d */
[----:B------:R-:W-:Y:S01]  /*0c80*/  UIMAD.WIDE.U32 UR10, UR9, UR4, URZ ;  /* 0x00000004090a72a5 */ /* 0x000fe2000f8e003f */
[----:B------:R-:W-:Y:S01]  /*0c90*/  LOP3.LUT R0, R45, 0xfffffff8, RZ, 0xc0, !PT ;  /* 0xfffffff82d007812 */ /* 0x000fe200078ec0ff */
[----:B------:R-:W-:Y:S01]  /*0ca0*/  UIMAD UR7, UR9, UR5, URZ ;  /* 0x00000005090772a4 */ /* 0x000fe2000f8e023f */
[----:B------:R-:W-:Y:S01]  /*0cb0*/  SEL R28, R12, RZ, !P3 ;  /* 0x000000ff0c1c7207 */ /* 0x000fe20005800000 */
[----:B------:R-:W-:Y:S01]  /*0cc0*/  IMAD.IADD R156, R13, 0x1, R11 ;  /* 0x000000010d9c7824 */ /* 0x000fe200078e020b */
[----:B------:R-:W-:Y:S01]  /*0cd0*/  SEL R27, R29, RZ, !P3 ;  /* 0x000000ff1d1b7207 */ /* 0x000fe20005800000 */
[----:B------:R-:W-:Y:S01]  /*0ce0*/  IMAD.IADD R0, R166, 0x1, -R0 ;  /* 0x00000001a6007824 */ /* 0x000fe200078e0a00 */
[----:B------:R-:W-:Y:S01]  /*0cf0*/  UIADD3 UR7, UR11, UR7, URZ ;  /* 0x000000070b077290 */ /* 0x000fe2000fffe03f */
[----:B------:R-:W-:Y:S01]  /*0d00*/  IADD3 R48, R6, -0x1, RZ ;  /* 0xffffffff06307810 */ /* 0x000fe20007ffe0ff */
[----:B------:R-:W-:Y:S01]  /*0d10*/  IMAD R20, R31, c[0x0][0x260], RZ ;  /* 0x000098001f147a24 */ /* 0x000fe200078e02ff */
[----:B------:R-:W-:Y:S01]  /*0d20*/  SHF.R.S32.HI R45, RZ, 0x3, R45 ;  /* 0x00000003ff2d7819 */ /* 0x000fe2000001142d */
[----:B------:R-:W-:Y:S01]  /*0d30*/  IMAD.SHL.U32 R24, R0, 0x8, RZ ;  /* 0x0000000800187824 */ /* 0x000fe200078e00ff */
[----:B------:R-:W-:Y:S01]  /*0d40*/  SHF.R.S32.HI R8, RZ, 0x1f, R48 ;  /* 0x0000001fff087819 */ /* 0x000fe20000011430 */
[----:B------:R-:W-:Y:S01]  /*0d50*/  IMAD R7, R48, -0x30, R4 ;  /* 0xffffffd030077824 */ /* 0x000fe200078e0204 */
[----:B------:R-:W-:Y:S01]  /*0d60*/  SHF.R.S32.HI R23, RZ, 0x1f, R45 ;  /* 0x0000001fff177819 */ /* 0x000fe2000001142d */
[----:B------:R-:W-:Y:S01]  /*0d70*/  IMAD.SHL.U32 R38, R0, 0x4, RZ ;  /* 0x0000000400267824 */ /* 0x000fe200078e00ff */
[----:B------:R-:W-:Y:S01]  /*0d80*/  SHF.R.S32.HI R25, RZ, 0x1f, R24 ;  /* 0x0000001fff197819 */ /* 0x000fe20000011418 */
[C---:B------:R-:W-:Y:S01]  /*0d90*/  IMAD R20, R30.reuse, c[0x0][0x264], R20 ;  /* 0x000099001e147a24 */ /* 0x040fe200078e0214 */
[----:B------:R-:W-:Y:S01]  /*0da0*/  IADD3 R140, P0, R45, R15, RZ ;  /* 0x0000000f2d8c7210 */ /* 0x000fe20007f1e0ff */
[----:B------:R-:W-:Y:S01]  /*0db0*/  IMAD R16, R23, c[0x0][0x280], RZ ;  /* 0x0000a00017107a24 */ /* 0x000fe200078e02ff */
[----:B------:R-:W-:Y:S01]  /*0dc0*/  SHF.R.S32.HI R39, RZ, 0x1f, R38 ;  /* 0x0000001fff277819 */ /* 0x000fe20000011426 */
[----:B-1----:R-:W-:Y:S01]  /*0dd0*/  IMAD.WIDE.U32 R2, R30, c[0x0][0x240], R24 ;  /* 0x000090001e027a25 */ /* 0x002fe200078e0018 */
[----:B------:R-:W-:Y:S01]  /*0de0*/  LEA.HI.X.SX32 R141, R15, R23, 0x1, P0 ;  /* 0x000000170f8d7211 */ /* 0x000fe200000f0eff */
[----:B------:R-:W-:Y:S01]  /*0df0*/  USHF.L.U32 UR8, UR4, 0x5, URZ ;  /* 0x0000000504087899 */ /* 0x000fe2000800063f */
[----:B------:R-:W-:Y:S01]  /*0e00*/  IADD3 R40, R38, 0x40, RZ ;  /* 0x0000004026287810 */ /* 0x000fe20007ffe0ff */
[----:B------:R-:W-:Y:S01]  /*0e10*/  IMAD.IADD R3, R3, 0x1, R5 ;  /* 0x0000000103037824 */ /* 0x000fe200078e0205 */
[----:B------:R-:W-:Y:S01]  /*0e20*/  UMOV UR6, 0x5 ;  /* 0x0000000500067882 */ /* 0x000fe20000000000 */
[----:B------:R-:W-:Y:S01]  /*0e30*/  IMAD R5, R28, c[0x0][0x248], RZ ;  /* 0x000092001c057a24 */ /* 0x000fe200078e02ff */
[----:B------:R-:W-:Y:S01]  /*0e40*/  USHF.L.U64.HI UR12, UR4, UR6, UR5 ;  /* 0x00000006040c7299 */ /* 0x000fe20008010205 */
[C---:B------:R-:W-:Y:S01]  /*0e50*/  IMAD.WIDE.U32 R2, R27.reuse, c[0x0][0x248], R2 ;  /* 0x000092001b027a25 */ /* 0x040fe200078e0002 */
[C---:B------:R-:W-:Y:S01]  /*0e60*/  IADD3 R107, R24.reuse, 0x80, RZ ;  /* 0x00000080186b7810 */ /* 0x040fe20007ffe0ff */
[----:B------:R-:W-:Y:S01]  /*0e70*/  ULDC.64 UR4, c[0x0][0x290] ;  /* 0x0000a40000047ab9 */ /* 0x000fe20000000a00 */
[----:B------:R-:W-:Y:S01]  /*0e80*/  IADD3 R106, R24, 0xc0, RZ ;  /* 0x000000c0186a7810 */ /* 0x000fe20007ffe0ff */
[----:B------:R-:W-:Y:S01]  /*0e90*/  IMAD R6, R27, c[0x0][0x24c], R5 ;  /* 0x000093001b067a24 */ /* 0x000fe200078e0205 */
[----:B------:R-:W-:Y:S01]  /*0ea0*/  ISETP.GE.AND P6, PT, R107, c[0x0][0x1d4], PT ;  /* 0x000075006b007a0c */ /* 0x000fe20003fc6270 */
[----:B------:R-:W-:Y:S01]  /*0eb0*/  IMAD R5, R48, UR7, RZ ;  /* 0x0000000730057c24 */ /* 0x000fe2000f8e02ff */
[----:B------:R-:W-:Y:S01]  /*0ec0*/  ISETP.GE.AND P5, PT, R106, c[0x0][0x1d4], PT ;  /* 0x000075006a007a0c */ /* 0x000fe20003fa6270 */
[----:B------:R-:W-:Y:S01]  /*0ed0*/  IMAD.IADD R3, R3, 0x1, R6 ;  /* 0x0000000103037824 */ /* 0x000fe200078e0206 */
[----:B------:R-:W-:Y:S01]  /*0ee0*/  IADD3 R159, R45, 0x20, RZ ;  /* 0x000000202d9f7810 */ /* 0x000fe20007ffe0ff */
[----:B------:R-:W-:Y:S01]  /*0ef0*/  IMAD R13, R8, UR10, R5 ;  /* 0x0000000a080d7c24 */ /* 0x000fe2000f8e0205 */
[----:B------:R-:W-:Y:S01]  /*0f00*/  IMNMX R5, R7, 0x30, PT ;  /* 0x0000003007057817 */ /* 0x000fe20003800200 */
[----:B------:R-:W-:Y:S01]  /*0f10*/  IMAD R6, R141, c[0x0][0x238], RZ ;  /* 0x00008e008d067a24 */ /* 0x000fe200078e02ff */
[----:B------:R-:W-:Y:S01]  /*0f20*/  UIMAD.WIDE.U32 UR18, UR9, UR4, URZ ;  /* 0x00000004091272a5 */ /* 0x000fe2000f8e003f */
[C---:B------:R-:W-:Y:S01]  /*0f30*/  IMAD.WIDE.U32 R144, R140.reuse, c[0x0][0x238], R2 ;  /* 0x00008e008c907a25 */ /* 0x040fe200078e0002 */
[----:B------:R-:W-:Y:S01]  /*0f40*/  UIMAD UR9, UR9, UR5, URZ ;  /* 0x00000005090972a4 */ /* 0x000fe2000f8e023f */
[----:B------:R-:W-:Y:S01]  /*0f50*/  P2R R139, PR, RZ, 0x40 ;  /* 0x00000040ff8b7803 */ /* 0x000fe20000000000 */
[----:B------:R-:W-:Y:S01]  /*0f60*/  USHF.L.U64.HI UR13, UR4, UR6, UR5 ;  /* 0x00000006040d7299 */ /* 0x000fe20008010205 */
[----:B------:R-:W-:Y:S01]  /*0f70*/  IMAD.IADD R5, R5, 0x1, -R45 ;  /* 0x0000000105057824 */ /* 0x000fe200078e0a2d */
[----:B------:R-:W-:Y:S01]  /*0f80*/  USHF.L.U32 UR16, UR4, 0x5, URZ ;  /* 0x0000000504107899 */ /* 0x000fe2000800063f */
[----:B------:R-:W-:Y:S01]  /*0f90*/  IMAD R10, R140, c[0x0][0x23c], R6 ;  /* 0x00008f008c0a7a24 */ /* 0x000fe200078e0206 */
[----:B------:R-:W-:Y:S01]  /*0fa0*/  P2R R138, PR, RZ, 0x20 ;  /* 0x00000020ff8a7803 */ /* 0x000fe20000000000 */
[----:B------:R-:W-:Y:S01]  /*0fb0*/  IMAD.MOV.U32 R142, RZ, RZ, R144 ;  /* 0x000000ffff8e7224 */ /* 0x000fe200078e0090 */
[----:B------:R-:W-:Y:S01]  /*0fc0*/  ISETP.GE.AND P0, PT, R5, 0x1, PT ;  /* 0x000000010500780c */ /* 0x000fe20003f06270 */
[----:B------:R-:W-:Y:S01]  /*0fd0*/  IMAD.IADD R143, R145, 0x1, R10 ;  /* 0x00000001918f7824 */ /* 0x000fe200078e020a */
[----:B------:R-:W-:Y:S01]  /*0fe0*/  ISETP.GT.AND P3, PT, R5, 0x20, PT ;  /* 0x000000200500780c */ /* 0x000fe20003f64270 */
[C---:B------:R-:W-:Y:S01]  /*0ff0*/  IMAD R16, R45.reuse, c[0x0][0x284], R16 ;  /* 0x0000a1002d107a24 */ /* 0x040fe200078e0210 */
[----:B------:R-:W-:Y:S01]  /*1000*/  ULDC.64 UR4, c[0x0][0x280] ;  /* 0x0000a00000047ab9 */ /* 0x000fe20000000a00 */
[C---:B------:R-:W-:Y:S01]  /*1010*/  IMAD.WIDE.U32 R8, R45.reuse, c[0x0][0x280], R38 ;  /* 0x0000a0002d087a25 */ /* 0x040fe200078e0026 */
[----:B------:R-:W-:Y:S01]  /*1020*/  USHF.L.U64.HI UR6, UR4, UR6, UR5 ;  /* 0x0000000604067299 */ /* 0x000fe20008010205 */
[C---:B------:R-:W-:Y:S01]  /*1030*/  IADD3 R114, -R45.reuse, 0x30, RZ ;  /* 0x000000302d727810 */ /* 0x040fe20007ffe1ff */
[----:B------:R-:W-:Y:S01]  /*1040*/  UIMAD.WIDE.U32 UR20, UR4, 0x30, URZ ;  /* 0x00000030041478a5 */ /* 0x000fe2000f8e003f */
[----:B------:R-:W-:Y:S01]  /*1050*/  IMAD.WIDE.U32 R10, R45, c[0x0][0x280], R24 ;  /* 0x0000a0002d0a7a25 */ /* 0x000fe200078e0018 */
[----:B------:R-:W-:Y:S01]  /*1060*/  UIMAD UR5, UR5, 0x30, URZ ;  /* 0x00000030050578a4 */ /* 0x000fe2000f8e023f */
[----:B------:R-:W-:Y:S01]  /*1070*/  IADD3 R42, R38, 0x20, RZ ;  /* 0x00000020262a7810 */ /* 0x000fe20007ffe0ff */
[----:B------:R-:W-:Y:S01]  /*1080*/  USHF.L.U32 UR17, UR4, 0x5, URZ ;  /* 0x0000000504117899 */ /* 0x000fe2000800063f */
[----:B------:R-:W-:Y:S01]  /*1090*/  IMAD.WIDE.U32 R2, R48, UR10, R142 ;  /* 0x0000000a30027c25 */ /* 0x000fe2000f8e008e */
[----:B------:R-:W-:Y:S01]  /*10a0*/  IADD3 R41, R38, 0x60, RZ ;  /* 0x0000006026297810 */ /* 0x000fe20007ffe0ff */
[----:B------:R-:W-:-:S02]  /*10b0*/  UIADD3 UR9, UR19, UR9, URZ ;  /* 0x0000000913097290 */ /* 0x000fc4000fffe03f */
[----:B------:R-:W-:Y:S01]  /*10c0*/  IMAD.WIDE.U32 R6, R30, c[0x0][0x260], R24 ;  /* 0x000098001e067a25 */ /* 0x000fe200078e0018 */
[----:B------:R-:W-:Y:S02]  /*10d0*/  UIADD3 UR5, UR21, UR5, URZ ;  /* 0x0000000515057290 */ /* 0x000fe4000fffe03f */
[----:B------:R-:W-:Y:S01]  /*10e0*/  ULDC.U8 UR4, c[0x0][0x298] ;  /* 0x0000a60000047ab9 */ /* 0x000fe20000000000 */
[----:B------:R-:W-:Y:S02]  /*10f0*/  IMAD.IADD R19, R9, 0x1, R16 ;  /* 0x0000000109137824 */ /* 0x000fe400078e0210 */
[----:B------:R-:W-:Y:S02]  /*1100*/  IMAD.IADD R17, R16, 0x1, R11 ;  /* 0x0000000110117824 */ /* 0x000fe400078e020b */
[----:B------:R-:W-:Y:S01]  /*1110*/  IMAD.MOV.U32 R18, RZ, RZ, R8 ;  /* 0x000000ffff127224 */ /* 0x000fe200078e0008 */
[----:B------:R-:W-:Y:S01]  /*1120*/  @P0 LEA R8, P1, R2, c[0x0][0x220], 0x1 ;  /* 0x0000880002080a11 */ /* 0x000fe200078208ff */
[----:B------:R-:W-:-:S02]  /*1130*/  IMAD.IADD R5, R3, 0x1, R13 ;  /* 0x0000000103057824 */ /* 0x000fc400078e020d */
[----:B------:R-:W-:Y:S02]  /*1140*/  IMAD.MOV.U32 R16, RZ, RZ, R10 ;  /* 0x000000ffff107224 */ /* 0x000fe400078e000a */
[----:B------:R-:W-:Y:S01]  /*1150*/  IMAD.IADD R21, R7, 0x1, R20 ;  /* 0x0000000107157824 */ /* 0x000fe200078e0214 */
[----:B------:R-:W-:Y:S01]  /*1160*/  @P0 LEA.HI.X R9, R2, c[0x0][0x224], R5, 0x1, P1 ;  /* 0x0000890002090a11 */ /* 0x000fe200008f0c05 */
[----:B------:R-:W-:Y:S01]  /*1170*/  IMAD.IADD R36, R38, 0x1, R40 ;  /* 0x0000000126247824 */ /* 0x000fe200078e0228 */
[----:B------:R-:W-:Y:S01]  /*1180*/  LEA.HI R7, R26, R166, RZ, 0x6 ;  /* 0x000000a61a077211 */ /* 0x000fe200078f30ff */
[----:B------:R-:W-:Y:S01]  /*1190*/  IMAD.MOV.U32 R20, RZ, RZ, R6 ;  /* 0x000000ffff147224 */ /* 0x000fe200078e0006 */
[----:B------:R-:W-:Y:S01]  /*11a0*/  @P3 IADD3 R6, P4, R2, UR8, RZ ;  /* 0x0000000802063c10 */ /* 0x000fe2000ff9e0ff */
[----:B------:R-:W-:Y:S01]  /*11b0*/  IMAD.SHL.U32 R2, R45, 0x40, RZ ;  /* 0x000000402d027824 */ /* 0x000fe200078e00ff */
[----:B------:R-:W-:Y:S01]  /*11c0*/  ISETP.GE.AND P1, PT, R24, c[0x0][0x27c], PT ;  /* 0x00009f0018007a0c */ /* 0x000fe20003f26270 */
[----:B------:R-:W-:-:S02]  /*11d0*/  IMAD.SHL.U32 R7, R7, 0x8, RZ ;  /* 0x0000000807077824 */ /* 0x000fc400078e00ff */
[----:B------:R-:W-:Y:S01]  /*11e0*/  IMAD R3, R23, c[0x0][0x290], RZ ;  /* 0x0000a40017037a24 */ /* 0x000fe200078e02ff */
[----:B------:R-:W-:Y:S01]  /*11f0*/  LOP3.LUT R119, R2, 0x1c0, RZ, 0xc0, !PT ;  /* 0x000001c002777812 */ /* 0x000fe200078ec0ff */
[----:B------:R-:W-:Y:S01]  /*1200*/  IMAD.WIDE.U32 R120, R27, c[0x0][0x268], R20 ;  /* 0x00009a001b787a25 */ /* 0x000fe200078e0014 */
[----:B------:R-:W-:Y:S02]  /*1210*/  SEL R2, RZ, c[0x0][0x27c], !P1 ;  /* 0x00009f00ff027a07 */ /* 0x000fe40004800000 */
[----:B------:R-:W-:Y:S01]  /*1220*/  LOP3.LUT R7, R7, 0xfffffe00, RZ, 0xc0, !PT ;  /* 0xfffffe0007077812 */ /* 0x000fe200078ec0ff */
[----:B------:R-:W-:Y:S01]  /*1230*/  IMAD R3, R45, c[0x0][0x294], R3 ;  /* 0x0000a5002d037a24 */ /* 0x000fe200078e0203 */
[----:B------:R-:W-:Y:S01]  /*1240*/  LOP3.LUT R87, R119, 0x38, R24, 0xf8, !PT ;  /* 0x0000003877577812 */ /* 0x000fe200078ef818 */
[----:B------:R-:W-:Y:S01]  /*1250*/  IMAD.IADD R2, R24, 0x1, R2 ;  /* 0x0000000118027824 */ /* 0x000fe200078e0202 */
[----:B------:R-:W-:Y:S01]  /*1260*/  SHF.R.U32.HI R158, RZ, 0x3, R119 ;  /* 0x00000003ff9e7819 */ /* 0x000fe20000011677 */
[----:B------:R-:W-:Y:S01]  /*1270*/  IMAD.WIDE.U32 R124, R22, c[0x0][0x280], R16 ;  /* 0x0000a000167c7a25 */ /* 0x000fe200078e0010 */
[----:B------:R-:W-:-:S02]  /*1280*/  @P3 IADD3.X R23, R5, UR12, RZ, P4, !PT ;  /* 0x0000000c05173c10 */ /* 0x000fc4000a7fe4ff */
[----:B------:R-:W-:Y:S01]  /*1290*/  LOP3.LUT R87, R7, R87, R158, 0xf6, !PT ;  /* 0x0000005707577212 */ /* 0x000fe200078ef69e */
[----:B------:R-:W-:Y:S01]  /*12a0*/  IMAD.WIDE.U32 R128, R22, c[0x0][0x280], R18 ;  /* 0x0000a00016807a25 */ /* 0x000fe200078e0012 */
[----:B------:R-:W-:Y:S02]  /*12b0*/  SHF.R.S32.HI R5, RZ, 0x1f, R2 ;  /* 0x0000001fff057819 */ /* 0x000fe40000011402 */
[----:B------:R-:W-:Y:S01]  /*12c0*/  SHF.L.U32 R87, R87, 0x1, RZ ;  /* 0x0000000157577819 */ /* 0x000fe200000006ff */
[----:B------:R-:W-:Y:S01]  /*12d0*/  IMAD.WIDE.U32 R162, R30, c[0x0][0x1e8], RZ ;  /* 0x00007a001ea27a25 */ /* 0x000fe200078e00ff */
[----:B------:R-:W-:-:S03]  /*12e0*/  LEA.HI R26, R5, R2, RZ, 0x6 ;  /* 0x00000002051a7211 */ /* 0x000fc600078f30ff */
[----:B------:R-:W-:-:S04]  /*12f0*/  IMAD.WIDE.U32 R160, R30, c[0x0][0x210], RZ ;  /* 0x000084001ea07a25 */ /* 0x000fc800078e00ff */
[----:B------:R-:W-:Y:S02]  /*1300*/  IMAD.MOV.U32 R168, RZ, RZ, c[0x0][0x2b8] ;  /* 0x0000ae00ffa87624 */ /* 0x000fe400078e00ff */
[----:B------:R-:W-:Y:S02]  /*1310*/  IMAD.MOV.U32 R165, RZ, RZ, c[0x0][0x27c] ;  /* 0x00009f00ffa57624 */ /* 0x000fe400078e00ff */
[----:B------:R-:W-:Y:S02]  /*1320*/  IMAD.MOV.U32 R86, RZ, RZ, c[0x0][0x27c] ;  /* 0x00009f00ff567624 */ /* 0x000fe400078e00ff */
[----:B------:R-:W-:Y:S02]  /*1330*/  IMAD R0, R0, 0x20, R45 ;  /* 0x0000002000007824 */ /* 0x000fe400078e022d */
[----:B------:R-:W-:Y:S01]  /*1340*/  IMAD.SHL.U32 R86, R86, 0x2, RZ ;  /* 0x0000000256567824 */ /* 0x000fe200078e00ff */
[--C-:B--2---:R-:W-:Y:S01]  /*1350*/  @P2 SHF.R.S32.HI R11, RZ, 0x1f, R14.reuse ;  /* 0x0000001fff0b2819 */ /* 0x104fe2000001140e */
[----:B------:R-:W-:-:S02]  /*1360*/  @P2 IMAD.MOV.U32 R10, RZ, RZ, R14 ;  /* 0x000000ffff0a2224 */ /* 0x000fc400078e000e */
[----:B------:R-:W-:Y:S01]  /*1370*/  @!P2 IMAD.MOV.U32 R10, RZ, RZ, R29 ;  /* 0x000000ffff0aa224 */ /* 0x000fe200078e001d */
[----:B------:R-:W-:Y:S01]  /*1380*/  P2R R29, PR, RZ, 0x2 ;  /* 0x00000002ff1d7803 */ /* 0x000fe20000000000 */
[----:B------:R-:W-:Y:S01]  /*1390*/  @!P2 IMAD.MOV.U32 R11, RZ, RZ, R12 ;  /* 0x000000ffff0ba224 */ /* 0x000fe200078e000c */
[----:B------:R-:W-:Y:S01]  /*13a0*/  ISETP.GE.AND P2, PT, R24, c[0x0][0x1d4], PT ;  /* 0x0000750018007a0c */ /* 0x000fe20003f46270 */
[----:B------:R-:W-:-:S03]  /*13b0*/  IMAD.WIDE.U32 R14, R45, c[0x0][0x290], R38 ;  /* 0x0000a4002d0e7a25 */ /* 0x000fc600078e0026 */
[----:B------:R-:W-:Y:S01]  /*13c0*/  P2R R117, PR, RZ, 0x4 ;  /* 0x00000004ff757803 */ /* 0x000fe20000000000 */
[----:B------:R-:W-:Y:S01]  /*13d0*/  IMAD.WIDE.U32 R12, R45, c[0x0][0x290], R24 ;  /* 0x0000a4002d0c7a25 */ /* 0x000fe200078e0018 */
[----:B------:R-:W-:Y:S02]  /*13e0*/  ISETP.GE.AND P2, PT, R36, c[0x0][0x1d4], PT ;  /* 0x0000750024007a0c */ /* 0x000fe40003f46270 */
[----:B------:R-:W-:Y:S01]  /*13f0*/  ISETP.NE.AND P1, PT, R117, RZ, PT ;  /* 0x000000ff7500720c */ /* 0x000fe20003f25270 */
[----:B------:R-:W-:Y:S01]  /*1400*/  IMAD.IADD R15, R15, 0x1, R3 ;  /* 0x000000010f0f7824 */ /* 0x000fe200078e0203 */
[----:B------:R-:W-:Y:S01]  /*1410*/  P2R R137, PR, RZ, 0x4 ;  /* 0x00000004ff897803 */ /* 0x000fe20000000000 */
[----:B------:R-:W-:Y:S01]  /*1420*/  IMAD.IADD R13, R3, 0x1, R13 ;  /* 0x00000001030d7824 */ /* 0x000fe200078e020d */
[----:B------:R-:W-:Y:S01]  /*1430*/  LEA.HI R3, R5, R2, RZ, 0x3 ;  /* 0x0000000205037211 */ /* 0x000fe200078f18ff */
[----:B------:R-:W-:Y:S01]  /*1440*/  IMAD R5, R28, c[0x0][0x268], RZ ;  /* 0x00009a001c057a24 */ /* 0x000fe200078e02ff */
[----:B------:R-:W-:Y:S01]  /*1450*/  ISETP.NE.AND P4, PT, R137, RZ, PT ;  /* 0x000000ff8900720c */ /* 0x000fe20003f85270 */
[----:B------:R-:W-:Y:S01]  /*1460*/  IMAD.WIDE.U32 R122, R22, c[0x0][0x290], R12 ;  /* 0x0000a400167a7a25 */ /* 0x000fe200078e000c */
[----:B------:R-:W-:-:S02]  /*1470*/  SHF.R.S32.HI R2, RZ, 0x1f, R22 ;  /* 0x0000001fff027819 */ /* 0x000fc40000011416 */
[----:B------:R-:W-:Y:S01]  /*1480*/  ISETP.GE.AND P2, PT, R36, c[0x0][0x27c], PT ;  /* 0x00009f0024007a0c */ /* 0x000fe20003f46270 */
[----:B------:R-:W-:Y:S01]  /*1490*/  IMAD R130, R27, c[0x0][0x26c], R5 ;  /* 0x00009b001b827a24 */ /* 0x000fe200078e0205 */
[----:B------:R-:W-:Y:S01]  /*14a0*/  LOP3.LUT R113, R3, 0xfffffff8, RZ, 0xc0, !PT ;  /* 0xfffffff803717812 */ /* 0x000fe200078ec0ff */
[----:B------:R-:W-:Y:S01]  /*14b0*/  @!PT LDS RZ, [RZ] ;  /* 0x00000000fffff984 */ /* 0x000fe20000000800 */
[----:B------:R-:W-:Y:S01]  /*14c0*/  @!PT LDS RZ, [RZ] ;  /* 0x00000000fffff984 */ /* 0x000fe20000000800 */
[----:B------:R-:W-:Y:S01]  /*14d0*/  @!PT LDS RZ, [RZ] ;  /* 0x00000000fffff984 */ /* 0x000fe20000000800 */
[----:B------:R1:W-:Y:S01]  /*14e0*/  @P0 LDGSTS.E.BYPASS.LTC128B.128 [R87+0xa080], [R8.64], !P1 ;  /* 0x0a08000008570fae */ /* 0x0003e2000c901d4e */
[----:B------:R-:W-:Y:S01]  /*14f0*/  SEL R5, RZ, c[0x0][0x27c], !P2 ;  /* 0x00009f00ff057a07 */ /* 0x000fe20005000000 */
[----:B------:R-:W-:Y:S01]  /*1500*/  IMAD.SHL.U32 R13, R159, 0x40, RZ ;  /* 0x000000409f0d7824 */ /* 0x000fe200078e00ff */
[----:B------:R-:W-:Y:S01]  /*1510*/  SHF.R.S32.HI R84, RZ, 0x3, R3 ;  /* 0x00000003ff547819 */ /* 0x000fe20000011403 */
[----:B------:R-:W-:Y:S01]  /*1520*/  IMAD.WIDE.U32 R126, R22, c[0x0][0x290], R14 ;  /* 0x0000a400167e7a25 */ /* 0x000fe200078e000e */
[----:B------:R-:W-:Y:S01]  /*1530*/  SHF.R.S32.HI R133, RZ, 0x1f, R113 ;  /* 0x0000001fff857819 */ /* 0x000fe20000011471 */
[----:B------:R1:W-:Y:S01]  /*1540*/  @P0 LDGSTS.E.BYPASS.LTC128B.128 [R87+0xb880], [R8.64+0x80], !P4 ;  /* 0x0b88008008570fae */ /* 0x0003e2000e101d4e */
[----:B------:R-:W-:Y:S01]  /*1550*/  LOP3.LUT R118, R13, 0x1c0, RZ, 0xc0, !PT ;  /* 0x000001c00d767812 */ /* 0x000fe200078ec0ff */
[----:B------:R-:W-:-:S02]  /*1560*/  IMAD.IADD R5, R36, 0x1, R5 ;  /* 0x0000000124057824 */ /* 0x000fc400078e0205 */
[----:B------:R1:W-:Y:S01]  /*1570*/  @P0 LDGSTS.E.BYPASS.LTC128B.128 [R87+0xd080], [R8.64+0x100], !P6 ;  /* 0x0d08010008570fae */ /* 0x0003e2000f101d4e */
[----:B------:R-:W-:Y:S01]  /*1580*/  SHF.R.U32.HI R157, RZ, 0x3, R118 ;  /* 0x00000003ff9d7819 */ /* 0x000fe20000011676 */
[----:B------:R-:W-:Y:S01]  /*1590*/  IMAD.WIDE.U32 R146, R10, c[0x0][0x2b0], RZ ;  /* 0x0000ac000a927a25 */ /* 0x000fe200078e00ff */
[----:B------:R-:W-:Y:S01]  /*15a0*/  LOP3.LUT R13, R118, 0x38, R3, 0xf8, !PT ;  /* 0x00000038760d7812 */ /* 0x000fe200078ef803 */
[----:B------:R1:W-:Y:S02]  /*15b0*/  @P0 LDGSTS.E.BYPASS.LTC128B.128 [R87+0xe880], [R8.64+0x180], !P5 ;  /* 0x0e88018008570fae */ /* 0x0003e4000e901d4e */
[----:B------:R-:W-:Y:S01]  /*15c0*/  IMAD.IADD R130, R121, 0x1, R130 ;  /* 0x0000000179827824 */ /* 0x000fe200078e0282 */
[----:B-1----:R-:W-:-:S04]  /*15d0*/  @P3 LEA R8, P0, R6, c[0x0][0x220], 0x1 ;  /* 0x0000880006083a11 */ /* 0x002fc800078008ff */
[----:B------:R-:W-:Y:S01]  /*15e0*/  @P3 LEA.HI.X R9, R6, c[0x0][0x224], R23, 0x1, P0 ;  /* 0x0000890006093a11 */ /* 0x000fe200000f0c17 */
[C---:B------:R-:W-:Y:S01]  /*15f0*/  IMAD R6, R2.reuse, c[0x0][0x280], RZ ;  /* 0x0000a00002067a24 */ /* 0x040fe200078e02ff */
[----:B------:R-:W-:Y:S01]  /*1600*/  ISETP.GE.AND P0, PT, R165, 0x1, PT ;  /* 0x00000001a500780c */ /* 0x000fe20003f06270 */
[----:B------:R-:W-:Y:S02]  /*1610*/  IMAD R2, R2, c[0x0][0x290], RZ ;  /* 0x0000a40002027a24 */ /* 0x000fe400078e02ff */
[C---:B------:R-:W-:Y:S01]  /*1620*/  IMAD R21, R22.reuse, c[0x0][0x284], R6 ;  /* 0x0000a10016157a24 */ /* 0x040fe200078e0206 */
[----:B------:R-:W-:Y:S01]  /*1630*/  SHF.R.S32.HI R6, RZ, 0x1f, R5 ;  /* 0x0000001fff067819 */ /* 0x000fe20000011405 */
[----:B------:R-:W-:Y:S01]  /*1640*/  IMAD R20, R22, c[0x0][0x294], R2 ;  /* 0x0000a50016147a24 */ /* 0x000fe200078e0202 */
[----:B------:R-:W-:Y:S01]  /*1650*/  SHF.R.S32.HI R2, RZ, 0x1f, R159 ;  /* 0x0000001fff027819 */ /* 0x000fe2000001149f */
[----:B------:R1:W-:Y:S01]  /*1660*/  @P3 LDGSTS.E.BYPASS.LTC128B.128 [R87+0xb080], [R8.64], !P1 ;  /* 0x0b08000008573fae */ /* 0x0003e2000c901d4e */
[----:B------:R-:W-:Y:S01]  /*1670*/  LEA.HI R16, R6, R5, RZ, 0x6 ;  /* 0x0000000506107211 */ /* 0x000fe200078f30ff */
[----:B------:R-:W-:Y:S01]  /*1680*/  IMAD.IADD R136, R129, 0x1, R21 ;  /* 0x0000000181887824 */ /* 0x000fe200078e0215 */
[----:B------:R-:W-:Y:S01]  /*1690*/  LEA.HI R12, R2, R159, RZ, 0x3 ;  /* 0x0000009f020c7211 */ /* 0x000fe200078f18ff */
[----:B------:R1:W-:Y:S01]  /*16a0*/  @P3 LDGSTS.E.BYPASS.LTC128B.128 [R87+0xc880], [R8.64+0x80], !P4 ;  /* 0x0c88008008573fae */ /* 0x0003e2000e101d4e */
[----:B------:R-:W-:Y:S01]  /*16b0*/  LEA.HI R2, R6, R5, RZ, 0x3 ;  /* 0x0000000506027211 */ /* 0x000fe200078f18ff */
[----:B------:R-:W-:Y:S01]  /*16c0*/  IMAD.IADD R134, R21, 0x1, R125 ;  /* 0x0000000115867824 */ /* 0x000fe200078e027d */
[----:B------:R-:W-:Y:S01]  /*16d0*/  SHF.R.S32.HI R5, RZ, 0x6, R26 ;  /* 0x00000006ff057819 */ /* 0x000fe2000001141a */
[----:B------:R-:W-:Y:S01]  /*16e0*/  IMAD.SHL.U32 R12, R12, 0x40, RZ ;  /* 0x000000400c0c7824 */ /* 0x000fe200078e00ff */
[----:B------:R-:W-:Y:S01]  /*16f0*/  LOP3.LUT R6, R119, 0x38, R3, 0xf8, !PT ;  /* 0x0000003877067812 */ /* 0x000fe200078ef803 */
[----:B------:R1:W-:Y:S01]  /*1700*/  @P3 LDGSTS.E.BYPASS.LTC128B.128 [R87+0xe080], [R8.64+0x100], !P6 ;  /* 0x0e08010008573fae */ /* 0x0003e2000f101d4e */
[----:B------:R-:W-:Y:S01]  /*1710*/  LOP3.LUT R112, R2, 0xfffffff8, RZ, 0xc0, !PT ;  /* 0xfffffff802707812 */ /* 0x000fe200078ec0ff */
[----:B------:R-:W-:Y:S01]  /*1720*/  IMAD R15, R5, 0xc00, R7 ;  /* 0x00000c00050f7824 */ /* 0x000fe200078e0207 */
[----:B------:R-:W-:Y:S01]  /*1730*/  LOP3.LUT R12, R12, 0xfffffe00, RZ, 0xc0, !PT ;  /* 0xfffffe000c0c7812 */ /* 0x000fe200078ec0ff */
[----:B------:R1:W-:Y:S01]  /*1740*/  @P3 LDGSTS.E.BYPASS.LTC128B.128 [R87+0xf880], [R8.64+0x180], !P5 ;  /* 0x0f88018008573fae */ /* 0x0003e2000e901d4e */
[-C--:B------:R-:W-:Y:S01]  /*1750*/  LOP3.LUT R14, R6, R158.reuse, RZ, 0x3c, !PT ;  /* 0x0000009e060e7212 */ /* 0x080fe200078e3cff */
[----:B------:R-:W-:Y:S01]  /*1760*/  IMAD.IADD R135, R127, 0x1, R20 ;  /* 0x000000017f877824 */ /* 0x000fe200078e0214 */
[----:B------:R-:W-:Y:S01]  /*1770*/  ISETP.NE.AND P1, PT, R29, RZ, PT ;  /* 0x000000ff1d00720c */ /* 0x000fe20003f25270 */
[----:B------:R-:W-:Y:S01]  /*1780*/  IMAD R6, R5, 0xc00, R12 ;  /* 0x00000c0005067824 */ /* 0x000fe200078e020c */
[-C--:B------:R-:W-:Y:S01]  /*1790*/  LOP3.LUT R5, R13, R157.reuse, RZ, 0x3c, !PT ;  /* 0x0000009d0d057212 */ /* 0x080fe200078e3cff */
[----:B------:R-:W-:Y:S01]  /*17a0*/  IMAD.IADD R18, R15, 0x1, R14 ;  /* 0x000000010f127824 */ /* 0x000fe200078e020e */
[--C-:B------:R-:W-:Y:S01]  /*17b0*/  LOP3.LUT R13, R118, 0x38, R2.reuse, 0xf8, !PT ;  /* 0x00000038760d7812 */ /* 0x100fe200078ef802 */
[----:B------:R-:W0:Y:S01]  /*17c0*/  LDGDEPBAR ;  /* 0x00000000000079af */ /* 0x000e220000000000 */
[----:B------:R-:W-:Y:S01]  /*17d0*/  IMAD.IADD R132, R20, 0x1, R123 ;  /* 0x0000000114847824 */ /* 0x000fe200078e027b */
[----:B------:R-:W-:Y:S01]  /*17e0*/  SHF.R.S32.HI R83, RZ, 0x3, R2 ;  /* 0x00000003ff537819 */ /* 0x000fe20000011402 */
[----:B------:R-:W-:Y:S01]  /*17f0*/  IMAD.IADD R17, R6, 0x1, R5 ;  /* 0x0000000106117824 */ /* 0x000fe200078e0205 */
[----:B------:R-:W-:Y:S01]  /*1800*/  SHF.R.S32.HI R5, RZ, 0x6, R16 ;  /* 0x00000006ff057819 */ /* 0x000fe20000011410 */
[----:B------:R-:W-:Y:S01]  /*1810*/  IMAD.SHL.U32 R152, R18, 0x2, RZ ;  /* 0x0000000212987824 */ /* 0x000fe200078e00ff */
[----:B------:R-:W-:Y:S01]  /*1820*/  LOP3.LUT R6, R119, 0x38, R2, 0xf8, !PT ;  /* 0x0000003877067812 */ /* 0x000fe200078ef802 */
[----:B------:R-:W-:Y:S01]  /*1830*/  IMAD.SHL.U32 R151, R17, 0x2, RZ ;  /* 0x0000000211977824 */ /* 0x000fe200078e00ff */
[----:B------:R-:W-:Y:S01]  /*1840*/  SHF.R.S32.HI R131, RZ, 0x1f, R112 ;  /* 0x0000001fff837819 */ /* 0x000fe20000011470 */
[C---:B------:R-:W-:Y:S01]  /*1850*/  IMAD R15, R5.reuse, 0xc00, R7 ;  /* 0x00000c00050f7824 */ /* 0x040fe200078e0207 */
[----:B------:R-:W-:Y:S01]  /*1860*/  LOP3.LUT R14, R6, R158, RZ, 0x3c, !PT ;  /* 0x0000009e060e7212 */ /* 0x000fe200078e3cff */
[----:B------:R-:W-:Y:S01]  /*1870*/  IMAD R6, R5, 0xc00, R12 ;  /* 0x00000c0005067824 */ /* 0x000fe200078e020c */
[----:B------:R-:W-:Y:S01]  /*1880*/  LOP3.LUT R5, R13, R157, RZ, 0x3c, !PT ;  /* 0x0000009d0d057212 */ /* 0x000fe200078e3cff */
[----:B------:R-:W-:Y:S01]  /*1890*/  BAR.SYNC.DEFER_BLOCKING 0x0 ;  /* 0x0000000000007b1d */ /* 0x000fe20000010000 */
[----:B------:R-:W-:Y:S01]  /*18a0*/  ISETP.NE.AND P3, PT, R168, 0x1, PT ;  /* 0x00000001a800780c */ /* 0x000fe20003f65270 */
[----:B------:R-:W-:-:S02]  /*18b0*/  IMAD.IADD R14, R15, 0x1, R14 ;  /* 0x000000010f0e7824 */ /* 0x000fc400078e020e */
[----:B------:R-:W-:Y:S02]  /*18c0*/  IMAD.IADD R13, R6, 0x1, R5 ;  /* 0x00000001060d7824 */ /* 0x000fe400078e0205 */
[C---:B------:R-:W-:Y:S01]  /*18d0*/  IMAD R6, R31.reuse, c[0x0][0x1e8], RZ ;  /* 0x00007a001f067a24 */ /* 0x040fe200078e02ff */
[----:B-1----:R-:W-:Y:S01]  /*18e0*/  SHF.R.S32.HI R9, RZ, 0x1f, R36 ;  /* 0x0000001fff097819 */ /* 0x002fe20000011424 */
[----:B------:R-:W-:Y:S02]  /*18f0*/  IMAD R5, R31, c[0x0][0x210], RZ ;  /* 0x000084001f057a24 */ /* 0x000fe400078e02ff */
[C---:B------:R-:W-:Y:S01]  /*1900*/  IMAD R6, R30.reuse, c[0x0][0x1ec], R6 ;  /* 0x00007b001e067a24 */ /* 0x040fe200078e0206 */
[----:B------:R-:W-:Y:S01]  /*1910*/  LEA.HI R9, R9, R36, RZ, 0x3 ;  /* 0x0000002409097211 */ /* 0x000fe200078f18ff */
[----:B------:R-:W-:Y:S02]  /*1920*/  IMAD R5, R30, c[0x0][0x214], R5 ;  /* 0x000085001e057a24 */ /* 0x000fe400078e0205 */
[----:B------:R-:W-:Y:S01]  /*1930*/  IMAD.IADD R155, R163, 0x1, R6 ;  /* 0x00000001a39b7824 */ /* 0x000fe200078e0206 */
[----:B------:R-:W-:Y:S01]  /*1940*/  SHF.R.S32.HI R6, RZ, 0x1f, R107 ;  /* 0x0000001fff067819 */ /* 0x000fe2000001146b */
[----:B------:R-:W-:Y:S01]  /*1950*/  IMAD.IADD R154, R161, 0x1, R5 ;  /* 0x00000001a19a7824 */ /* 0x000fe200078e0205 */
[----:B------:R-:W-:Y:S01]  /*1960*/  SHF.R.S32.HI R5, RZ, 0x1f, R106 ;  /* 0x0000001fff057819 */ /* 0x000fe2000001146a */
[----:B------:R-:W-:Y:S01]  /*1970*/  IMAD R8, R11, c[0x0][0x2b0], RZ ;  /* 0x0000ac000b087a24 */ /* 0x000fe200078e02ff */
[----:B------:R-:W-:Y:S01]  /*1980*/  LEA.HI R6, R6, R107, RZ, 0x3 ;  /* 0x0000006b06067211 */ /* 0x000fe200078f18ff */
[----:B------:R-:W-:Y:S01]  /*1990*/  IMAD.SHL.U32 R150, R14, 0x2, RZ ;  /* 0x000000020e967824 */ /* 0x000fe200078e00ff */
[----:B------:R-:W-:Y:S01]  /*19a0*/  LEA.HI R5, R5, R106, RZ, 0x3 ;  /* 0x0000006a05057211 */ /* 0x000fe200078f18ff */
[----:B------:R-:W-:Y:S01]  /*19b0*/  IMAD R8, R10, c[0x0][0x2b4], R8 ;  /* 0x0000ad000a087a24 */ /* 0x000fe200078e0208 */
[----:B------:R-:W-:Y:S01]  /*19c0*/  LOP3.LUT R103, R6, 0xfffffff8, RZ, 0xc0, !PT ;  /* 0xfffffff806677812 */ /* 0x000fe200078ec0ff */
[----:B------:R-:W-:Y:S01]  /*19d0*/  IMAD.SHL.U32 R149, R13, 0x2, RZ ;  /* 0x000000020d957824 */ /* 0x000fe200078e00ff */
[----:B------:R-:W-:-:S02]  /*19e0*/  LOP3.LUT R102, R5, 0xfffffff8, RZ, 0xc0, !PT ;  /* 0xfffffff805667812 */ /* 0x000fc400078ec0ff */
[----:B------:R-:W-:Y:S02]  /*19f0*/  LOP3.LUT R101, R9, 0xfffffff8, RZ, 0xc0, !PT ;  /* 0xfffffff809657812 */ /* 0x000fe400078ec0ff */
[----:B------:R-:W-:Y:S02]  /*1a00*/  SHF.R.S32.HI R111, RZ, 0x1f, R103 ;  /* 0x0000001fff6f7819 */ /* 0x000fe40000011467 */
[----:B------:R-:W-:Y:S02]  /*1a10*/  SHF.R.S32.HI R110, RZ, 0x1f, R102 ;  /* 0x0000001fff6e7819 */ /* 0x000fe40000011466 */
[----:B------:R-:W-:Y:S02]  /*1a20*/  IADD3 R153, R147, R8, RZ ;  /* 0x0000000893997210 */ /* 0x000fe40007ffe0ff */
[----:B------:R-:W-:Y:S02]  /*1a30*/  SHF.R.S32.HI R109, RZ, 0x1f, R101 ;  /* 0x0000001fff6d7819 */ /* 0x000fe40000011465 */
.L_x_1173:
[----:B--23--:R-:W-:Y:S01]  /*1a40*/  IMAD R2, R48, 0x30, R0 ;  /* 0x0000003030027824 */ /* 0x00cfe200078e0200 */
[----:B------:R-:W-:Y:S01]  /*1a50*/  ISETP.NE.AND P3, PT, R168, 0x1, PT ;  /* 0x00000001a800780c */ /* 0x000fe20003f65270 */
[----:B------:R-:W-:Y:S01]  /*1a60*/  IMAD.MOV.U32 R105, RZ, RZ, RZ ;  /* 0x000000ffff697224 */ /* 0x000fe200078e00ff */
[----:B------:R-:W-:Y:S04]  /*1a70*/  DEPBAR.LE SB0, 0x0 ;  /* 0x000080000000791a */ /* 0x000fe80000000000 */
[----:B----4-:R-:W-:Y:S01]  /*1a80*/  IMAD.IADD R3, R156, 0x1, R2 ;  /* 0x000000019c037824 */ /* 0x010fe200078e0202 */
[----:B------:R-:W-:Y:S01]  /*1a90*/  ISETP.GE.AND P0, PT, R2, R4, PT ;  /* 0x000000040200720c */ /* 0x000fe20003f06270 */
[----:B------:R-:W-:Y:S01]  /*1aa0*/  BSSY B2, `(.L_x_1134) ;  /* 0x000053a000027945 */ /* 0x000fe20003800000 */
[----:B------:R-:W-:Y:S01]  /*1ab0*/  ISETP.GE.AND P4, PT, R165, 0x1, PT ;  /* 0x00000001a500780c */ /* 0x000fe20003f86270 */
[----:B------:R-:W-:Y:S01]  /*1ac0*/  IMAD.MOV.U32 R2, RZ, RZ, R3 ;  /* 0x000000ffff027224 */ /* 0x000fe200078e0003 */
[----:B------:R-:W-:Y:S02]  /*1ad0*/  ISETP.GT.OR P0, PT, R0, 0x2f, P0 ;  /* 0x0000002f0000780c */ /* 0x000fe40000704670 */
[----:B------:R-:W-:Y:S05]  /*1ae0*/  @P3 IMAD.HI.U32 R5, R3, c[0x0][0x2bc], RZ ;  /* 0x0000af0003053a27 */ /* 0x000fea00078e00ff */
[----:B------:R-:W-:Y:S06]  /*1af0*/  @P3 SHF.R.U32.HI R2, RZ, c[0x0][0x2c0], R5 ;  /* 0x0000b000ff023a19 */ /* 0x000fec0000011605 */
[C---:B------:R-:W-:Y:S04]  /*1b00*/  @!P0 IADD3 R5, P3, R2.reuse, R146, RZ ;  /* 0x0000009202058210 */ /* 0x040fe80007f7e0ff */
        /* <DEDUP_REMOVED lines=10> */
[----:B------:R-:W-:Y:S04]  /*1bb0*/  IMAD R5, R108, c[0x0][0x1e4], R5 ;  /* 0x000079006c057a24 */ /* 0x000fe800078e0205 */
[----:B------:R-:W-:Y:S01]  /*1bc0*/  IMAD.IADD R3, R3, 0x1, R5 ;  /* 0x0000000103037824 */ /* 0x000fe200078e0205 */
[----:B--2---:R-:W-:Y:S03]  /*1bd0*/  SHF.R.S32.HI R116, RZ, 0x1f, R105 ;  /* 0x0000001fff747819 */ /* 0x004fe60000011469 */
[C---:B------:R-:W-:Y:S04]  /*1be0*/  IMAD.WIDE.U32 R2, R105.reuse, c[0x0][0x1f0], R2 ;  /* 0x00007c0069027a25 */ /* 0x040fe800078e0002 */
[----:B------:R-:W-:Y:S01]  /*1bf0*/  IMAD R5, R116, c[0x0][0x1f0], RZ ;  /* 0x00007c0074057a24 */ /* 0x000fe200078e02ff */
[----:B------:R-:W-:Y:S03]  /*1c00*/  IADD3 R2, P0, R162, R2, RZ ;  /* 0x00000002a2027210 */ /* 0x000fe60007f1e0ff */
[----:B------:R-:W-:Y:S05]  /*1c10*/  IMAD R5, R105, c[0x0][0x1f4], R5 ;  /* 0x00007d0069057a24 */ /* 0x000fea00078e0205 */
[----:B------:R-:W-:Y:S02]  /*1c20*/  IADD3.X R3, R155, R3, R5, P0, !PT ;  /* 0x000000039b037210 */ /* 0x000fe400007fe405 */
[C---:B-1----:R-:W-:Y:S04]  /*1c30*/  LEA R100, P0, R2.reuse, c[0x0][0x1c8], 0x1 ;  /* 0x0000720002647a11 */ /* 0x042fe800078008ff */
        /* <DEDUP_REMOVED lines=36> */
[----:B------:R-:W-:Y:S02]  /*1e80*/  CS2R R20, SRZ ;  /* 0x0000000000147805 */ /* 0x000fe4000001ff00 */
[----:B------:R-:W-:Y:S01]  /*1e90*/  IMAD.X R6, R44, 0x1, R135, P0 ;  /* 0x000000012c067824 */ /* 0x000fe200000e0687 */
[C---:B------:R-:W-:Y:S04]  /*1ea0*/  LEA R16, P0, R2.reuse, c[0x0][0x270], 0x1 ;  /* 0x00009c0002107a11 */ /* 0x040fe800078008ff */
[----:B------:R-:W-:Y:S02]  /*1eb0*/  LEA.HI.X R17, R2, c[0x0][0x274], R5, 0x1, P0 ;  /* 0x00009d0002117a11 */ /* 0x000fe400000f0c05 */
[C---:B------:R-:W-:Y:S04]  /*1ec0*/  LEA R10, P0, R3.reuse, c[0x0][0x288], 0x1 ;  /* 0x0000a200030a7a11 */ /* 0x040fe800078008ff */
[----:B------:R-:W-:Y:S02]  /*1ed0*/  LEA.HI.X R11, R3, c[0x0][0x28c], R6, 0x1, P0 ;  /* 0x0000a300030b7a11 */ /* 0x000fe400000f0c06 */
[----:B------:R-:W-:Y:S01]  /*1ee0*/  ISETP.GE.AND P0, PT, R38, c[0x0][0x27c], PT ;  /* 0x00009f0026007a0c */ /* 0x000fe20003f06270 */
[----:B------:R-:W-:Y:S11]  /*1ef0*/  CS2R R2, SRZ ;  /* 0x0000000000027805 */ /* 0x000ff6000001ff00 */
[----:B------:R-:W-:Y:S01]  /*1f00*/  @!UPT UIADD3 URZ, URZ, URZ, URZ ;  /* 0x0000003f3f3ff290 */ /* 0x000fe2000fffe03f */
        /* <DEDUP_REMOVED lines=14> */
.L_x_1138:
[----:B------:R-:W-:Y:S05]  /*1ff0*/  BSYNC B0 ;  /* 0x0000000000007941 */ /* 0x000fea0003800000 */
.L_x_1137:
[----:B------:R-:W-:Y:S01]  /*2000*/  ISETP.GE.AND P5, PT, R159, R104, PT ;  /* 0x000000689f00720c */ /* 0x000fe20003fa6270 */
[----:B-1---5:R-:W-:Y:S01]  /*2010*/  IMAD.MOV.U32 R11, RZ, RZ, R58 ;  /* 0x000000ffff0b7224 */ /* 0x022fe200078e003a */
[----:B------:R-:W-:Y:S01]  /*2020*/  BSSY B0, `(.L_x_1139) ;  /* 0x0000042000007945 */ /* 0x000fe20003800000 */
[----:B------:R-:W-:Y:S01]  /*2030*/  IMAD.MOV.U32 R10, RZ, RZ, R59 ;  /* 0x000000ffff0a7224 */ /* 0x000fe200078e003b */
[----:B------:R-:W-:Y:S01]  /*2040*/  CS2R R64, SRZ ;  /* 0x0000000000407805 */ /* 0x000fe2000001ff00 */
[----:B------:R-:W-:Y:S01]  /*2050*/  IMAD.MOV.U32 R6, RZ, RZ, R56 ;  /* 0x000000ffff067224 */ /* 0x000fe200078e0038 */
[----:B------:R-:W-:Y:S01]  /*2060*/  CS2R R62, SRZ ;  /* 0x00000000003e7805 */ /* 0x000fe2000001ff00 */
[----:B------:R-:W-:Y:S01]  /*2070*/  IMAD.MOV.U32 R5, RZ, RZ, R57 ;  /* 0x000000ffff057224 */ /* 0x000fe200078e0039 */
[----:B------:R-:W-:Y:S01]  /*2080*/  PRMT R69, R11, 0x5410, R10 ;  /* 0x000054100b457816 */ /* 0x000fe2000000000a */
[----:B------:R-:W-:Y:S01]  /*2090*/  IMAD.MOV.U32 R10, RZ, RZ, R55 ;  /* 0x000000ffff0a7224 */ /* 0x000fe200078e0037 */
[----:B------:R-:W-:Y:S01]  /*20a0*/  MOV R11, R54 ;  /* 0x00000036000b7202 */ /* 0x000fe20000000f00 */
[----:B------:R-:W-:Y:S01]  /*20b0*/  CS2R R60, SRZ ;  /* 0x00000000003c7805 */ /* 0x000fe2000001ff00 */
        /* <DEDUP_REMOVED lines=9> */
[----:B------:R-:W-:Y:S01]  /*2150*/  CS2R R30, SRZ ;  /* 0x00000000001e7805 */ /* 0x000fe2000001ff00 */
[----:B------:R-:W-:Y:S01]  /*2160*/  MOV R5, R15 ;  /* 0x0000000f00057202 */ /* 0x000fe20000000f00 */
[----:B------:R-:W-:Y:S01]  /*2170*/  CS2R R28, SRZ ;  /* 0x00000000001c7805 */ /* 0x000fe2000001ff00 */
[----:B------:R-:W-:Y:S01]  /*2180*/  PRMT R34, R11, 0x7610, R34 ;  /* 0x000076100b227816 */ /* 0x000fe20000000022 */
[----:B------:R-:W-:Y:S01]  /*2190*/  IMAD.MOV.U32 R11, RZ, RZ, R8 ;  /* 0x000000ffff0b7224 */ /* 0x000fe200078e0008 */
[----:B------:R-:W-:Y:S01]  /*21a0*/  PRMT R35, R10, 0x7610, R35 ;  /* 0x000076100a237816 */ /* 0x000fe20000000023 */
[----:B------:R-:W-:Y:S01]  /*21b0*/  IMAD.MOV.U32 R10, RZ, RZ, R9 ;  /* 0x000000ffff0a7224 */ /* 0x000fe200078e0009 */
[----:B------:R-:W-:Y:S01]  /*21c0*/  PRMT R33, R6, 0x5410, R5 ;  /* 0x0000541006217816 */ /* 0x000fe20000000005 */
[----:B------:R-:W-:Y:S01]  /*21d0*/  IMAD.MOV.U32 R5, RZ, RZ, R3 ;  /* 0x000000ffff057224 */ /* 0x000fe200078e0003 */
[----:B------:R-:W-:Y:S01]  /*21e0*/  MOV R6, R2 ;  /* 0x0000000200067202 */ /* 0x000fe20000000f00 */
[----:B------:R-:W-:Y:S01]  /*21f0*/  CS2R R26, SRZ ;  /* 0x00000000001a7805 */ /* 0x000fe2000001ff00 */
[----:B------:R-:W-:Y:S01]  /*2200*/  PRMT R32, R11, 0x5410, R10 ;  /* 0x000054100b207816 */ /* 0x000fe2000000000a */
[----:B------:R-:W-:Y:S01]  /*2210*/  CS2R R22, SRZ ;  /* 0x0000000000167805 */ /* 0x000fe2000001ff00 */
[----:B------:R-:W-:Y:S01]  /*2220*/  PRMT R13, R6, 0x5410, R5 ;  /* 0x00005410060d7816 */ /* 0x000fe20000000005 */
        /* <DEDUP_REMOVED lines=33> */
.L_x_1140:
[----:B------:R-:W-:Y:S05]  /*2440*/  BSYNC B0 ;  /* 0x0000000000007941 */ /* 0x000fea0003800000 */
.L_x_1139:
[----:B-----5:R-:W-:Y:S01]  /*2450*/  IMAD.MOV.U32 R6, RZ, RZ, R66 ;  /* 0x000000ffff067224 */ /* 0x020fe200078e0042 */
[----:B------:R2:W3:Y:S01]  /*2460*/  SHFL.IDX PT, R77, R99, RZ, 0x181f ;  /* 0x00181fff634d7589 */ /* 0x0004e200000e0000 */
[----:B------:R-:W-:Y:S01]  /*2470*/  IMAD.MOV.U32 R5, RZ, RZ, R67 ;  /* 0x000000ffff057224 */ /* 0x000fe200078e0043 */
[----:B------:R-:W-:Y:S01]  /*2480*/  BSSY B1, `(.L_x_1141) ;  /* 0x0000104000017945 */ /* 0x000fe20003800000 */
[----:B-1----:R-:W-:Y:S02]  /*2490*/  IMAD.MOV.U32 R10, RZ, RZ, R64 ;  /* 0x000000ffff0a7224 */ /* 0x002fe400078e0040 */
[----:B------:R-:W-:Y:S01]  /*24a0*/  IMAD.MOV.U32 R11, RZ, RZ, R62 ;  /* 0x000000ffff0b7224 */ /* 0x000fe200078e003e */
[----:B------:R-:W-:Y:S02]  /*24b0*/  PRMT R73, R6, 0x5410, R5 ;  /* 0x0000541006497816 */ /* 0x000fe40000000005 */
[----:B------:R-:W-:Y:S01]  /*24c0*/  MOV R5, R65 ;  /* 0x0000004100057202 */ /* 0x000fe20000000f00 */
[----:B------:R2:W1:Y:S01]  /*24d0*/  SHFL.IDX PT, R76, R100, RZ, 0x181f ;  /* 0x00181fff644c7589 */ /* 0x00046200000e0000 */
[----:B------:R-:W-:Y:S02]  /*24e0*/  MOV R6, R60 ;  /* 0x0000003c00067202 */ /* 0x000fe40000000f00 */
[----:B------:R-:W-:Y:S01]  /*24f0*/  PRMT R72, R10, 0x5410, R5 ;  /* 0x000054100a487816 */ /* 0x000fe20000000005 */
[----:B------:R-:W-:Y:S02]  /*2500*/  IMAD.MOV.U32 R10, RZ, RZ, R63 ;  /* 0x000000ffff0a7224 */ /* 0x000fe400078e003f */
[----:B------:R-:W-:Y:S03]  /*2510*/  IMAD.MOV.U32 R5, RZ, RZ, R61 ;  /* 0x000000ffff057224 */ /* 0x000fe600078e003d */
[----:B------:R-:W-:Y:S01]  /*2520*/  PRMT R71, R11, 0x5410, R10 ;  /* 0x000054100b477816 */ /* 0x000fe2000000000a */
[----:B------:R-:W-:Y:S01]  /*2530*/  IMAD.MOV.U32 R11, RZ, RZ, R30 ;  /* 0x000000ffff0b7224 */ /* 0x000fe200078e001e */
[----:B------:R-:W-:Y:S01]  /*2540*/  PRMT R70, R6, 0x5410, R5 ;  /* 0x0000541006467816 */ /* 0x000fe20000000005 */
[----:B------:R-:W-:Y:S01]  /*2550*/  IMAD.MOV.U32 R6, RZ, RZ, R28 ;  /* 0x000000ffff067224 */ /* 0x000fe200078e001c */
[----:B------:R-:W-:Y:S01]  /*2560*/  MOV R10, R31 ;  /* 0x0000001f000a7202 */ /* 0x000fe20000000f00 */
[----:B------:R-:W-:Y:S03]  /*2570*/  IMAD.MOV.U32 R5, RZ, RZ, R29 ;  /* 0x000000ffff057224 */ /* 0x000fe600078e001d */
[----:B------:R-:W-:Y:S01]  /*2580*/  PRMT R44, R11, 0x5410, R10 ;  /* 0x000054100b2c7816 */ /* 0x000fe2000000000a */
[----:B------:R-:W-:Y:S01]  /*2590*/  IMAD.MOV.U32 R10, RZ, RZ, R27 ;  /* 0x000000ffff0a7224 */ /* 0x000fe200078e001b */
[----:B------:R-:W-:Y:S01]  /*25a0*/  PRMT R43, R6, 0x5410, R5 ;  /* 0x00005410062b7816 */ /* 0x000fe20000000005 */
[----:B------:R-:W-:Y:S01]  /*25b0*/  IMAD.MOV.U32 R6, RZ, RZ, R22 ;  /* 0x000000ffff067224 */ /* 0x000fe200078e0016 */
[----:B------:R-:W-:Y:S02]  /*25c0*/  MOV R11, R26 ;  /* 0x0000001a000b7202 */ /* 0x000fe40000000f00 */
[----:B------:R-:W-:Y:S02]  /*25d0*/  MOV R5, R23 ;  /* 0x0000001700057202 */ /* 0x000fe40000000f00 */
[----:B------:R-:W-:Y:S02]  /*25e0*/  PRMT R37, R11, 0x5410, R10 ;  /* 0x000054100b257816 */ /* 0x000fe4000000000a */
[----:B------:R-:W-:Y:S02]  /*25f0*/  PRMT R34, R34, 0x5410, R6 ;  /* 0x0000541022227816 */ /* 0x000fe40000000006 */
[----:B------:R-:W-:Y:S01]  /*2600*/  PRMT R35, R35, 0x5410, R5 ;  /* 0x0000541023237816 */ /* 0x000fe20000000005 */
[----:B------:R-:W-:-:S05]  /*2610*/  @P4 BRA `(.L_x_1142) ;  /* 0x00000ea000004947 */ /* 0x000fca0003800000 */
[----:B-123--:R-:W-:Y:S01]  /*2620*/  ISETP.GE.AND P0, PT, R24, c[0x0][0x1d4], PT ;  /* 0x0000750018007a0c */ /* 0x00efe20003f06270 */
[----:B------:R-:W-:Y:S01]  /*2630*/  @!UPT UIADD3 URZ, URZ, URZ, URZ ;  /* 0x0000003f3f3ff290 */ /* 0x000fe2000fffe03f */
[----:B------:R-:W-:Y:S11]  /*2640*/  BSSY B0, `(.L_x_1143) ;  /* 0x0000038000007945 */ /* 0x000ff60003800000 */
[----:B------:R-:W-:-:S05]  /*2650*/  @P0 BRA `(.L_x_1144) ;  /* 0x0000036000000947 */ /* 0x000fca0003800000 */
[C---:B------:R-:W-:Y:S01]  /*2660*/  LEA R74, P0, R24.reuse, R76, 0x1 ;  /* 0x0000004c184a7211 */ /* 0x040fe200078008ff */
[----:B------:R-:W1:Y:S03]  /*2670*/  LDS.128 R16, [R87+0xa080] ;  /* 0x00a0800057107984 */ /* 0x000e660000000c00 */
[----:B------:R-:W-:Y:S02]  /*2680*/  LEA.HI.X R75, R24, R77, R25, 0x1, P0 ;  /* 0x0000004d184b7211 */ /* 0x000fe400000f0c19 */
[----:B------:R-:W-:Y:S11]  /*2690*/  ISETP.GE.AND P0, PT, R38, c[0x0][0x27c], PT ;  /* 0x00009f0026007a0c */ /* 0x000ff60003f06270 */
[----:B------:R-:W-:Y:S02]  /*26a0*/  @!UPT UIADD3 URZ, URZ, URZ, URZ ;  /* 0x0000003f3f3ff290 */ /* 0x000fe4000fffe03f */
[----:B------:R-:W-:Y:S01]  /*26b0*/  @!P0 SHF.R.U64 R10, R2, 0x10, R3 ;  /* 0x00000010020a8819 */ /* 0x000fe20000001203 */
[----:B------:R-:W-:Y:S01]  /*26c0*/  @!P0 HADD2.F32 R2, -RZ, R13.H0_H0 ;  /* 0x2000000dff028230 */ /* 0x000fe20000004100 */
[----:B------:R-:W-:Y:S02]  /*26d0*/  @!P0 SHF.R.U64 R50, R46, 0x10, R47 ;  /* 0x000000102e328819 */ /* 0x000fe4000000122f */
[----:B------:R-:W-:Y:S02]  /*26e0*/  @!P0 SHF.R.U32.HI R11, RZ, 0x10, R3 ;  /* 0x00000010ff0b8819 */ /* 0x000fe40000011603 */
        /* <DEDUP_REMOVED lines=8> */
[----:B------:R-:W-:Y:S01]  /*2770*/  @!P0 HADD2.F32 R6, -RZ, R10.H0_H0 ;  /* 0x2000000aff068230 */ /* 0x000fe20000004100 */
[CC--:B------:R-:W-:Y:S01]  /*2780*/  @!P0 FMUL.FTZ R78, R46.reuse, R2.reuse ;  /* 0x000000022e4e8220 */ /* 0x0c0fe20000410000 */
[--C-:B------:R-:W-:Y:S01]  /*2790*/  @!P0 HADD2.F32 R49, -RZ, R5.reuse.H1_H1 ;  /* 0x30000005ff318230 */ /* 0x100fe20000004100 */
[C---:B------:R-:W-:Y:S01]  /*27a0*/  @!P0 FMUL.FTZ R2, R3.reuse, R2 ;  /* 0x0000000203028220 */ /* 0x040fe20000410000 */
[----:B------:R-:W-:Y:S01]  /*27b0*/  @!P0 HADD2.F32 R5, -RZ, R5.H0_H0 ;  /* 0x20000005ff058230 */ /* 0x000fe20000004100 */
[----:B------:R-:W-:Y:S01]  /*27c0*/  @!P0 FFMA.FTZ R80, R3, R47, -R78 ;  /* 0x0000002f03508223 */ /* 0x000fe2000001084e */
[----:B------:R-:W-:Y:S01]  /*27d0*/  @!P0 MOV R10, R18 ;  /* 0x00000012000a8202 */ /* 0x000fe20000000f00 */
[-C--:B------:R-:W-:Y:S02]  /*27e0*/  @!P0 FMUL.FTZ R78, R49, R6.reuse ;  /* 0x00000006314e8220 */ /* 0x080fe40000410000 */
[C---:B------:R-:W-:Y:S01]  /*27f0*/  @!P0 FMUL.FTZ R3, R5.reuse, R6 ;  /* 0x0000000605038220 */ /* 0x040fe20000410000 */
[----:B------:R-:W-:Y:S01]  /*2800*/  @!P0 MOV R6, R19 ;  /* 0x0000001300068202 */ /* 0x000fe20000000f00 */
[----:B------:R-:W-:Y:S01]  /*2810*/  @!P0 FFMA.FTZ R2, R46, R47, R2 ;  /* 0x0000002f2e028223 */ /* 0x000fe20000010002 */
[--C-:B------:R-:W-:Y:S01]  /*2820*/  @!P0 HADD2.F32 R46, -RZ, R10.reuse.H1_H1 ;  /* 0x3000000aff2e8230 */ /* 0x100fe20000004100 */
[-C--:B------:R-:W-:Y:S01]  /*2830*/  @!P0 FFMA.FTZ R79, R5, R50.reuse, -R78 ;  /* 0x00000032054f8223 */ /* 0x080fe2000001084e */
[----:B------:R-:W-:Y:S01]  /*2840*/  @!P0 HADD2.F32 R5, -RZ, R13.H1_H1 ;  /* 0x3000000dff058230 */ /* 0x000fe20000004100 */
[----:B------:R-:W-:Y:S01]  /*2850*/  @!P0 FFMA.FTZ R3, R49, R50, R3 ;  /* 0x0000003231038223 */ /* 0x000fe20000010003 */
[----:B------:R-:W-:Y:S01]  /*2860*/  @!P0 F2FP.PACK_AB R2, R2, R80 ;  /* 0x000000500202823e */ /* 0x000fe200000000ff */
[----:B------:R-:W-:Y:S02]  /*2870*/  @!P0 HADD2.F32 R13, -RZ, R11.H0_H0 ;  /* 0x2000000bff0d8230 */ /* 0x000fe40000004100 */
[----:B------:R-:W-:Y:S01]  /*2880*/  @!P0 HADD2.F32 R11, -RZ, R10.H0_H0 ;  /* 0x2000000aff0b8230 */ /* 0x000fe20000004100 */
[----:B------:R-:W-:Y:S01]  /*2890*/  @!P0 F2FP.PACK_AB R3, R3, R79 ;  /* 0x0000004f0303823e */ /* 0x000fe200000000ff */
[----:B------:R-:W-:Y:S01]  /*28a0*/  @!P0 HADD2.F32 R47, -RZ, R51.H0_H0 ;  /* 0x20000033ff2f8230 */ /* 0x000fe20000004100 */
[----:B------:R-:W-:Y:S01]  /*28b0*/  @!P0 MOV R16, R2 ;  /* 0x0000000200108202 */ /* 0x000fe20000000f00 */
[--C-:B------:R-:W-:Y:S01]  /*28c0*/  @!P0 HADD2.F32 R51, -RZ, R6.reuse.H1_H1 ;  /* 0x30000006ff338230 */ /* 0x100fe20000004100 */
[----:B------:R-:W-:Y:S01]  /*28d0*/  @!P0 MOV R17, R3 ;  /* 0x0000000300118202 */ /* 0x000fe20000000f00 */
[----:B------:R-:W-:Y:S01]  /*28e0*/  @!P0 HADD2.F32 R10, -RZ, R6.H0_H0 ;  /* 0x20000006ff0a8230 */ /* 0x000fe20000004100 */
[-C--:B------:R-:W-:Y:S02]  /*28f0*/  @!P0 FMUL.FTZ R6, R46, R5.reuse ;  /* 0x000000052e068220 */ /* 0x080fe40000410000 */
[----:B------:R-:W-:Y:S02]  /*2900*/  @!P0 FMUL.FTZ R5, R11, R5 ;  /* 0x000000050b058220 */ /* 0x000fe40000410000 */
[----:B------:R-:W-:Y:S02]  /*2910*/  @!P0 FMUL.FTZ R78, R51, R13 ;  /* 0x0000000d334e8220 */ /* 0x000fe40000410000 */
[----:B------:R-:W-:Y:S02]  /*2920*/  @!P0 FFMA.FTZ R11, R11, R47, -R6 ;  /* 0x0000002f0b0b8223 */ /* 0x000fe40000010806 */
[----:B------:R-:W-:Y:S02]  /*2930*/  @!P0 FMUL.FTZ R6, R10, R13 ;  /* 0x0000000d0a068220 */ /* 0x000fe40000410000 */
[----:B------:R-:W-:Y:S02]  /*2940*/  @!P0 FFMA.FTZ R5, R46, R47, R5 ;  /* 0x0000002f2e058223 */ /* 0x000fe40000010005 */
[-C--:B------:R-:W-:Y:S02]  /*2950*/  @!P0 FFMA.FTZ R78, R10, R52.reuse, -R78 ;  /* 0x000000340a4e8223 */ /* 0x080fe4000001084e */
[----:B------:R-:W-:Y:S01]  /*2960*/  @!P0 FFMA.FTZ R6, R51, R52, R6 ;  /* 0x0000003433068223 */ /* 0x000fe20000010006 */
[----:B------:R-:W-:Y:S04]  /*2970*/  @!P0 F2FP.PACK_AB R5, R5, R11 ;  /* 0x0000000b0505823e */ /* 0x000fe800000000ff */
[----:B------:R-:W-:Y:S02]  /*2980*/  @!P0 F2FP.PACK_AB R6, R6, R78 ;  /* 0x0000004e0606823e */ /* 0x000fe400000000ff */
[----:B------:R-:W-:Y:S02]  /*2990*/  @!P0 MOV R18, R5 ;  /* 0x0000000500128202 */ /* 0x000fe40000000f00 */
[----:B------:R-:W-:Y:S05]  /*29a0*/  @!P0 MOV R19, R6 ;  /* 0x0000000600138202 */ /* 0x000fea0000000f00 */
[----:B------:R1:W-:Y:S02]  /*29b0*/  ST.E.128 [R74.64], R16 ;  /* 0x000000104a007985 */ /* 0x0003e4000c101d0e */
.L_x_1144:
[----:B------:R-:W-:Y:S05]  /*29c0*/  BSYNC B0 ;  /* 0x0000000000007941 */ /* 0x000fea0003800000 */
.L_x_1143:
[----:B------:R-:W-:Y:S01]  /*29d0*/  ISETP.GE.AND P0, PT, R36, c[0x0][0x1d4], PT ;  /* 0x0000750024007a0c */ /* 0x000fe20003f06270 */
[----:B------:R-:W-:Y:S01]  /*29e0*/  @!UPT UIADD3 URZ, URZ, URZ, URZ ;  /* 0x0000003f3f3ff290 */ /* 0x000fe2000fffe03f */
[----:B------:R-:W-:Y:S11]  /*29f0*/  BSSY B0, `(.L_x_1145) ;  /* 0x0000038000007945 */ /* 0x000ff60003800000 */
[----:B------:R-:W-:-:S05]  /*2a00*/  @P0 BRA `(.L_x_1146) ;  /* 0x0000036000000947 */ /* 0x000fca0003800000 */
[C---:B------:R-:W-:Y:S01]  /*2a10*/  LEA R50, P0, R101.reuse, R76, 0x1 ;  /* 0x0000004c65327211 */ /* 0x040fe200078008ff */
[----:B-1----:R-:W1:Y:S03]  /*2a20*/  LDS.128 R16, [R87+0xb880] ;  /* 0x00b8800057107984 */ /* 0x002e660000000c00 */
[----:B------:R-:W-:Y:S02]  /*2a30*/  LEA.HI.X R51, R101, R77, R109, 0x1, P0 ;  /* 0x0000004d65337211 */ /* 0x000fe400000f0c6d */
[----:B------:R-:W-:Y:S11]  /*2a40*/  ISETP.GE.AND P0, PT, R42, c[0x0][0x27c], PT ;  /* 0x00009f002a007a0c */ /* 0x000ff60003f06270 */
[----:B------:R-:W-:Y:S02]  /*2a50*/  @!UPT UIADD3 URZ, URZ, URZ, URZ ;  /* 0x0000003f3f3ff290 */ /* 0x000fe4000fffe03f */
[----:B------:R-:W-:Y:S01]  /*2a60*/  @!P0 HADD2.F32 R2, -RZ, R32.H0_H0 ;  /* 0x20000020ff028230 */ /* 0x000fe20000004100 */
[----:B------:R-:W-:Y:S01]  /*2a70*/  @!P0 SHF.R.U64 R6, R8, 0x10, R9 ;  /* 0x0000001008068819 */ /* 0x000fe20000001209 */
[----:B------:R-:W-:Y:S01]  /*2a80*/  @!P0 HADD2.F32 R10, -RZ, R53.H0_H0 ;  /* 0x20000035ff0a8230 */ /* 0x000fe20000004100 */
[--C-:B------:R-:W-:Y:S02]  /*2a90*/  @!P0 SHF.R.U64 R13, R54, 0x10, R55.reuse ;  /* 0x00000010360d8819 */ /* 0x100fe40000001237 */
[----:B------:R-:W-:Y:S01]  /*2aa0*/  @!P0 SHF.R.U32.HI R49, RZ, 0x10, R55 ;  /* 0x00000010ff318819 */ /* 0x000fe20000011637 */
[----:B------:R-:W-:Y:S01]  /*2ab0*/  @!P0 HADD2.F32 R6, -RZ, R6.H0_H0 ;  /* 0x20000006ff068230 */ /* 0x000fe20000004100 */
[----:B------:R-:W-:Y:S01]  /*2ac0*/  @!P0 SHF.R.U32.HI R9, RZ, 0x10, R9 ;  /* 0x00000010ff098819 */ /* 0x000fe20000011609 */
        /* <DEDUP_REMOVED lines=10> */
[-C--:B------:R-:W-:Y:S02]  /*2b70*/  @!P0 FFMA.FTZ R55, R3, R10.reuse, -R46 ;  /* 0x0000000a03378223 */ /* 0x080fe4000001082e */
[----:B------:R-:W-:Y:S01]  /*2b80*/  @!P0 FFMA.FTZ R2, R8, R10, R2 ;  /* 0x0000000a08028223 */ /* 0x000fe20000010002 */
[----:B------:R-:W-:Y:S01]  /*2b90*/  @!P0 MOV R8, R18 ;  /* 0x0000001200088202 */ /* 0x000fe20000000f00 */
[-C--:B------:R-:W-:Y:S01]  /*2ba0*/  @!P0 FMUL.FTZ R46, R11, R6.reuse ;  /* 0x000000060b2e8220 */ /* 0x080fe20000410000 */
[----:B------:R-:W-:Y:S01]  /*2bb0*/  @!P0 HADD2.F32 R10, -RZ, R9.H0_H0 ;  /* 0x20000009ff0a8230 */ /* 0x000fe20000004100 */
[C---:B------:R-:W-:Y:S01]  /*2bc0*/  @!P0 FMUL.FTZ R3, R5.reuse, R6 ;  /* 0x0000000605038220 */ /* 0x040fe20000410000 */
[----:B------:R-:W-:Y:S01]  /*2bd0*/  @!P0 MOV R6, R19 ;  /* 0x0000001300068202 */ /* 0x000fe20000000f00 */
[-C--:B------:R-:W-:Y:S01]  /*2be0*/  @!P0 FFMA.FTZ R54, R5, R13.reuse, -R46 ;  /* 0x0000000d05368223 */ /* 0x080fe2000001082e */
[----:B------:R-:W-:Y:S01]  /*2bf0*/  @!P0 HADD2.F32 R5, -RZ, R32.H1_H1 ;  /* 0x30000020ff058230 */ /* 0x000fe20000004100 */
[----:B------:R-:W-:Y:S01]  /*2c00*/  @!P0 FFMA.FTZ R3, R11, R13, R3 ;  /* 0x0000000d0b038223 */ /* 0x000fe20000010003 */
[----:B------:R-:W-:Y:S01]  /*2c10*/  @!P0 F2FP.PACK_AB R2, R2, R55 ;  /* 0x000000370202823e */ /* 0x000fe200000000ff */
[--C-:B------:R-:W-:Y:S02]  /*2c20*/  @!P0 HADD2.F32 R32, -RZ, R8.reuse.H1_H1 ;  /* 0x30000008ff208230 */ /* 0x100fe40000004100 */
[----:B------:R-:W-:Y:S01]  /*2c30*/  @!P0 HADD2.F32 R9, -RZ, R8.H0_H0 ;  /* 0x20000008ff098230 */ /* 0x000fe20000004100 */
[----:B------:R-:W-:Y:S01]  /*2c40*/  @!P0 F2FP.PACK_AB R3, R3, R54 ;  /* 0x000000360303823e */ /* 0x000fe200000000ff */
[----:B------:R-:W-:Y:S01]  /*2c50*/  @!P0 HADD2.F32 R46, -RZ, R53.H1_H1 ;  /* 0x30000035ff2e8230 */ /* 0x000fe20000004100 */
        /* <DEDUP_REMOVED lines=17> */
.L_x_1146:
[----:B------:R-:W-:Y:S05]  /*2d70*/  BSYNC B0 ;  /* 0x0000000000007941 */ /* 0x000fea0003800000 */
.L_x_1145:
[----:B------:R-:W-:Y:S01]  /*2d80*/  ISETP.GE.AND P0, PT, R107, c[0x0][0x1d4], PT ;  /* 0x000075006b007a0c */ /* 0x000fe20003f06270 */
[----:B------:R-:W-:Y:S01]  /*2d90*/  @!UPT UIADD3 URZ, URZ, URZ, URZ ;  /* 0x0000003f3f3ff290 */ /* 0x000fe2000fffe03f */
[----:B------:R-:W-:Y:S11]  /*2da0*/  BSSY B0, `(.L_x_1147) ;  /* 0x0000038000007945 */ /* 0x000ff60003800000 */
[----:B------:R-:W-:-:S05]  /*2db0*/  @P0 BRA `(.L_x_1148) ;  /* 0x0000036000000947 */ /* 0x000fca0003800000 */
[C---:B------:R-:W-:Y:S01]  /*2dc0*/  LEA R46, P0, R103.reuse, R76, 0x1 ;  /* 0x0000004c672e7211 */ /* 0x040fe200078008ff */
[----:B------:R-:W2:Y:S03]  /*2dd0*/  LDS.128 R8, [R87+0xd080] ;  /* 0x00d0800057087984 */ /* 0x000ea60000000c00 */
[----:B------:R-:W-:Y:S02]  /*2de0*/  LEA.HI.X R47, R103, R77, R111, 0x1, P0 ;  /* 0x0000004d672f7211 */ /* 0x000fe400000f0c6f */
[----:B------:R-:W-:Y:S11]  /*2df0*/  ISETP.GE.AND P0, PT, R40, c[0x0][0x27c], PT ;  /* 0x00009f0028007a0c */ /* 0x000ff60003f06270 */
[----:B------:R-:W-:Y:S02]  /*2e00*/  @!UPT UIADD3 URZ, URZ, URZ, URZ ;  /* 0x0000003f3f3ff290 */ /* 0x000fe4000fffe03f */
[----:B------:R-:W-:Y:S01]  /*2e10*/  @!P0 HADD2.F32 R2, -RZ, R33.H0_H0 ;  /* 0x20000021ff028230 */ /* 0x000fe20000004100 */
[--C-:B------:R-:W-:Y:S01]  /*2e20*/  @!P0 SHF.R.U64 R6, R14, 0x10, R15.reuse ;  /* 0x000000100e068819 */ /* 0x100fe2000000120f */
[--C-:B-1----:R-:W-:Y:S01]  /*2e30*/  @!P0 HADD2.F32 R19, -RZ, R68.reuse.H1_H1 ;  /* 0x30000044ff138230 */ /* 0x102fe20000004100 */
[----:B------:R-:W-:Y:S01]  /*2e40*/  @!P0 SHF.R.U32.HI R14, RZ, 0x10, R15 ;  /* 0x00000010ff0e8819 */ /* 0x000fe2000001160f */
[----:B------:R-:W-:Y:S01]  /*2e50*/  @!P0 HADD2.F32 R15, -RZ, R68.H0_H0 ;  /* 0x20000044ff0f8230 */ /* 0x000fe20000004100 */
[--C-:B------:R-:W-:Y:S01]  /*2e60*/  @!P0 SHF.R.U64 R17, R56, 0x10, R57.reuse ;  /* 0x0000001038118819 */ /* 0x100fe20000001239 */
[----:B------:R-:W-:Y:S01]  /*2e70*/  @!P0 HADD2.F32 R6, -RZ, R6.H0_H0 ;  /* 0x20000006ff068230 */ /* 0x000fe20000004100 */
[----:B------:R-:W-:Y:S03]  /*2e80*/  @!P0 SHF.R.U32.HI R56, RZ, 0x10, R57 ;  /* 0x00000010ff388819 */ /* 0x000fe60000011639 */
        /* <DEDUP_REMOVED lines=9> */
[-C--:B------:R-:W-:Y:S02]  /*2f20*/  @!P0 FFMA.FTZ R51, R3, R15.reuse, -R18 ;  /* 0x0000000f03338223 */ /* 0x080fe40000010812 */
[----:B------:R-:W-:Y:S01]  /*2f30*/  @!P0 FFMA.FTZ R2, R13, R15, R2 ;  /* 0x0000000f0d028223 */ /* 0x000fe20000010002 */
[----:B------:R-:W-:Y:S01]  /*2f40*/  @!P0 MOV R13, R10 ;  /* 0x0000000a000d8202 */ /* 0x000fe20000000f00 */
[CC--:B------:R-:W-:Y:S01]  /*2f50*/  @!P0 FMUL.FTZ R18, R16.reuse, R6.reuse ;  /* 0x0000000610128220 */ /* 0x0c0fe20000410000 */
[----:B------:R-:W-:Y:S01]  /*2f60*/  @!P0 HADD2.F32 R15, -RZ, R14.H0_H0 ;  /* 0x2000000eff0f8230 */ /* 0x000fe20000004100 */
[C---:B------:R-:W-:Y:S01]  /*2f70*/  @!P0 FMUL.FTZ R3, R5.reuse, R6 ;  /* 0x0000000605038220 */ /* 0x040fe20000410000 */
[----:B------:R-:W-:Y:S01]  /*2f80*/  @!P0 MOV R6, R11 ;  /* 0x0000000b00068202 */ /* 0x000fe20000000f00 */
[-C--:B------:R-:W-:Y:S01]  /*2f90*/  @!P0 FFMA.FTZ R50, R5, R17.reuse, -R18 ;  /* 0x0000001105328223 */ /* 0x080fe20000010812 */
[----:B------:R-:W-:Y:S01]  /*2fa0*/  @!P0 HADD2.F32 R18, -RZ, R13.H1_H1 ;  /* 0x3000000dff128230 */ /* 0x000fe20000004100 */
[----:B------:R-:W-:Y:S01]  /*2fb0*/  @!P0 FFMA.FTZ R3, R16, R17, R3 ;  /* 0x0000001110038223 */ /* 0x000fe20000010003 */
[----:B------:R-:W-:Y:S01]  /*2fc0*/  @!P0 F2FP.PACK_AB R2, R2, R51 ;  /* 0x000000330202823e */ /* 0x000fe200000000ff */
[----:B------:R-:W-:Y:S02]  /*2fd0*/  @!P0 HADD2.F32 R5, -RZ, R33.H1_H1 ;  /* 0x30000021ff058230 */ /* 0x000fe40000004100 */
[----:B------:R-:W-:Y:S01]  /*2fe0*/  @!P0 HADD2.F32 R14, -RZ, R13.H0_H0 ;  /* 0x2000000dff0e8230 */ /* 0x000fe20000004100 */
[----:B------:R-:W-:Y:S01]  /*2ff0*/  @!P0 F2FP.PACK_AB R3, R3, R50 ;  /* 0x000000320303823e */ /* 0x000fe200000000ff */
[--C-:B------:R-:W-:Y:S01]  /*3000*/  @!P0 HADD2.F32 R32, -RZ, R6.reuse.H1_H1 ;  /* 0x30000006ff208230 */ /* 0x100fe20000004100 */
[----:B------:R-:W-:Y:S01]  /*3010*/  @!P0 MOV R8, R2 ;  /* 0x0000000200088202 */ /* 0x000fe20000000f00 */
[----:B------:R-:W-:Y:S01]  /*3020*/  @!P0 HADD2.F32 R13, -RZ, R6.H0_H0 ;  /* 0x20000006ff0d8230 */ /* 0x000fe20000004100 */
[----:B------:R-:W-:Y:S01]  /*3030*/  @!P0 FMUL.FTZ R6, R18, R5 ;  /* 0x0000000512068220 */ /* 0x000fe20000410000 */
[----:B------:R-:W-:Y:S01]  /*3040*/  @!P0 MOV R9, R3 ;  /* 0x0000000300098202 */ /* 0x000fe20000000f00 */
[----:B------:R-:W-:Y:S01]  /*3050*/  @!P0 FMUL.FTZ R5, R14, R5 ;  /* 0x000000050e058220 */ /* 0x000fe20000410000 */
[----:B------:R-:W-:Y:S01]  /*3060*/  @!P0 HADD2.F32 R33, -RZ, R56.H0_H0 ;  /* 0x20000038ff218230 */ /* 0x000fe20000004100 */
[----:B------:R-:W-:Y:S02]  /*3070*/  @!P0 FMUL.FTZ R49, R32, R15 ;  /* 0x0000000f20318220 */ /* 0x000fe40000410000 */
[----:B------:R-:W-:Y:S02]  /*3080*/  @!P0 FFMA.FTZ R14, R14, R19, -R6 ;  /* 0x000000130e0e8223 */ /* 0x000fe40000010806 */
[C---:B------:R-:W-:Y:S02]  /*3090*/  @!P0 FMUL.FTZ R6, R13.reuse, R15 ;  /* 0x0000000f0d068220 */ /* 0x040fe40000410000 */
        /* <DEDUP_REMOVED lines=8> */
.L_x_1148:
[----:B------:R-:W-:Y:S05]  /*3120*/  BSYNC B0 ;  /* 0x0000000000007941 */ /* 0x000fea0003800000 */
.L_x_1147:
[----:B------:R-:W-:Y:S11]  /*3130*/  ISETP.GE.AND P0, PT, R106, c[0x0][0x1d4], PT ;  /* 0x000075006a007a0c */ /* 0x000ff60003f06270 */
[----:B------:R-:W-:Y:S02]  /*3140*/  @!UPT UIADD3 URZ, URZ, URZ, URZ ;  /* 0x0000003f3f3ff290 */ /* 0x000fe4000fffe03f */
        /* <DEDUP_REMOVED lines=8> */
[--C-:B------:R-:W-:Y:S01]  /*31d0*/  @!P0 HADD2.F32 R15, -RZ, R69.reuse.H0_H0 ;  /* 0x20000045ff0f8230 */ /* 0x100fe20000004100 */
[----:B------:R-:W-:Y:S01]  /*31e0*/  @!P0 SHF.R.U64 R17, R58, 0x10, R59 ;  /* 0x000000103a118819 */ /* 0x000fe2000000123b */
[----:B------:R-:W-:Y:S01]  /*31f0*/  @!P0 HADD2.F32 R19, -RZ, R69.H1_H1 ;  /* 0x30000045ff138230 */ /* 0x000fe20000004100 */
[----:B------:R-:W-:Y:S01]  /*3200*/  @!P0 SHF.R.U32.HI R14, RZ, 0x10, R21 ;  /* 0x00000010ff0e8819 */ /* 0x000fe20000011615 */
[----:B------:R-:W-:Y:S01]  /*3210*/  @!P0 HADD2.F32 R6, -RZ, R6.H0_H0 ;  /* 0x20000006ff068230 */ /* 0x000fe20000004100 */
[----:B------:R-:W-:Y:S01]  /*3220*/  @!P0 SHF.R.U32.HI R21, RZ, 0x10, R59 ;  /* 0x00000010ff158819 */ /* 0x000fe2000001163b */
[----:B------:R-:W-:Y:S04]  /*3230*/  @!P0 HADD2.F32 R17, -RZ, R17.H0_H0 ;  /* 0x20000011ff118230 */ /* 0x000fe80000004100 */
        /* <DEDUP_REMOVED lines=20> */
[----:B------:R-:W-:Y:S02]  /*3380*/  @!P0 HADD2.F32 R5, -RZ, R35.H0_H0 ;  /* 0x20000023ff058230 */ /* 0x000fe40000004100 */
[----:B------:R-:W-:Y:S01]  /*3390*/  @!P0 HADD2.F32 R14, -RZ, R13.H0_H0 ;  /* 0x2000000dff0e8230 */ /* 0x000fe20000004100 */
[----:B------:R-:W-:Y:S01]  /*33a0*/  @!P0 F2FP.PACK_AB R3, R3, R47 ;  /* 0x0000002f0303823e */ /* 0x000fe200000000ff */
[--C-:B------:R-:W-:Y:S01]  /*33b0*/  @!P0 HADD2.F32 R20, -RZ, R6.reuse.H1_H1 ;  /* 0x30000006ff148230 */ /* 0x100fe20000004100 */
[----:B------:R-:W-:Y:S01]  /*33c0*/  @!P0 MOV R8, R2 ;  /* 0x0000000200088202 */ /* 0x000fe20000000f00 */
[----:B------:R-:W-:Y:S01]  /*33d0*/  @!P0 HADD2.F32 R13, -RZ, R6.H0_H0 ;  /* 0x20000006ff0d8230 */ /* 0x000fe20000004100 */
[----:B------:R-:W-:Y:S01]  /*33e0*/  @!P0 FMUL.FTZ R6, R18, R5 ;  /* 0x0000000512068220 */ /* 0x000fe20000410000 */
[----:B------:R-:W-:Y:S01]  /*33f0*/  @!P0 MOV R9, R3 ;  /* 0x0000000300098202 */ /* 0x000fe20000000f00 */
[----:B------:R-:W-:Y:S02]  /*3400*/  @!P0 FMUL.FTZ R5, R14, R5 ;  /* 0x000000050e058220 */ /* 0x000fe40000410000 */
        /* <DEDUP_REMOVED lines=11> */
.L_x_1142:
[----:B-123--:R-:W-:Y:S05]  /*34c0*/  BSYNC B1 ;  /* 0x0000000000017941 */ /* 0x00efea0003800000 */
.L_x_1141:
[----:B------:R1:W2:Y:S04]  /*34d0*/  SHFL.IDX PT, R47, R99, 0x1, 0x181f ;  /* 0x00381f00632f7f89 */ /* 0x0002a800000e0000 */
[----:B------:R1:W3:Y:S01]  /*34e0*/  SHFL.IDX PT, R46, R100, 0x1, 0x181f ;  /* 0x00381f00642e7f89 */ /* 0x0002e200000e0000 */
[----:B------:R-:W-:-:S05]  /*34f0*/  @P5 BRA `(.L_x_1149) ;  /* 0x0000394000005947 */ /* 0x000fca0003800000 */
[----:B------:R-:W-:Y:S01]  /*3500*/  ISETP.GE.AND P0, PT, R24, c[0x0][0x1d4], PT ;  /* 0x0000750018007a0c */ /* 0x000fe20003f06270 */
[----:B------:R-:W-:Y:S01]  /*3510*/  @!UPT UIADD3 URZ, URZ, URZ, URZ ;  /* 0x0000003f3f3ff290 */ /* 0x000fe2000fffe03f */
[----:B------:R-:W-:Y:S11]  /*3520*/  BSSY B0, `(.L_x_1150) ;  /* 0x0000038000007945 */ /* 0x000ff60003800000 */
[----:B------:R-:W-:-:S05]  /*3530*/  @P0 BRA `(.L_x_1151) ;  /* 0x0000036000000947 */ /* 0x000fca0003800000 */
[C---:B---3--:R-:W-:Y:S01]  /*3540*/  LEA R32, P0, R24.reuse, R46, 0x1 ;  /* 0x0000002e18207211 */ /* 0x048fe200078008ff */
[----:B------:R-:W3:Y:S03]  /*3550*/  LDS.128 R8, [R87+0xb080] ;  /* 0x00b0800057087984 */ /* 0x000ee60000000c00 */
[----:B--2---:R-:W-:Y:S02]  /*3560*/  LEA.HI.X R33, R24, R47, R25, 0x1, P0 ;  /* 0x0000002f18217211 */ /* 0x004fe400000f0c19 */
[----:B------:R-:W-:Y:S11]  /*3570*/  ISETP.GE.AND P0, PT, R38, c[0x0][0x27c], PT ;  /* 0x00009f0026007a0c */ /* 0x000ff60003f06270 */
[----:B------:R-:W-:Y:S02]  /*3580*/  @!UPT UIADD3 URZ, URZ, URZ, URZ ;  /* 0x0000003f3f3ff290 */ /* 0x000fe4000fffe03f */
[----:B------:R-:W-:Y:S01]  /*3590*/  @!P0 HADD2.F32 R2, -RZ, R34.H1_H1 ;  /* 0x30000022ff028230 */ /* 0x000fe20000004100 */
        /* <DEDUP_REMOVED lines=9> */
[----:B---3--:R-:W-:Y:S02]  /*3630*/  @!P0 MOV R3, R8 ;  /* 0x0000000800038202 */ /* 0x008fe40000000f00 */
        /* <DEDUP_REMOVED lines=38> */
.L_x_1151:
[----:B------:R-:W-:Y:S05]  /*38a0*/  BSYNC B0 ;  /* 0x0000000000007941 */ /* 0x000fea0003800000 */
.L_x_1150:
        /* <DEDUP_REMOVED lines=58> */
.L_x_1153:
[----:B------:R-:W-:Y:S05]  /*3c50*/  BSYNC B0 ;  /* 0x0000000000007941 */ /* 0x000fea0003800000 */
.L_x_1152:
[----:B------:R-:W-:Y:S01]  /*3c60*/  ISETP.GE.AND P0, PT, R107, c[0x0][0x1d4], PT ;  /* 0x000075006b007a0c */ /* 0x000fe20003f06270 */
[----:B------:R-:W-:Y:S01]  /*3c70*/  @!UPT UIADD3 URZ, URZ, URZ, URZ ;  /* 0x0000003f3f3ff290 */ /* 0x000fe2000fffe03f */
[----:B------:R-:W-:Y:S11]  /*3c80*/  BSSY B0, `(.L_x_1154) ;  /* 0x0000038000007945 */ /* 0x000ff60003800000 */
[----:B------:R-:W-:-:S05]  /*3c90*/  @P0 BRA `(.L_x_1155) ;  /* 0x0000036000000947 */ /* 0x000fca0003800000 */
[C---:B--23--:R-:W-:Y:S01]  /*3ca0*/  LEA R22, P0, R103.reuse, R46, 0x1 ;  /* 0x0000002e67167211 */ /* 0x04cfe200078008ff */
[----:B------:R-:W2:Y:S03]  /*3cb0*/  LDS.128 R8, [R87+0xe080] ;  /* 0x00e0800057087984 */ /* 0x000ea60000000c00 */
        /* <DEDUP_REMOVED lines=52> */
.L_x_1155:
[----:B------:R-:W-:Y:S05]  /*4000*/  BSYNC B0 ;  /* 0x0000000000007941 */ /* 0x000fea0003800000 */
.L_x_1154:
        /* <DEDUP_REMOVED lines=34> */
[--C-:B------:R-:W-:Y:S01]  /*4230*/  @!P0 HADD2.F32 R18, -RZ, R13.reuse.H1_H1 ;  /* 0x3000000dff128230 */ /* 0x100fe20000004100 */
        /* <DEDUP_REMOVED lines=21> */
[----:B------:R2:W-:Y:S01]  /*4390*/  ST.E.128 [R26.64], R8 ;  /* 0x000000081a007985 */ /* 0x0005e2000c101d0e */
[----:B------:R-:W-:-:S05]  /*43a0*/  BRA `(.L_x_1149) ;  /* 0x00002a9000007947 */ /* 0x000fca0003800000 */
.L_x_1136:
        /* <DEDUP_REMOVED lines=36> */
.L_x_1157:
[----:B------:R-:W-:Y:S05]  /*45f0*/  BSYNC B0 ;  /* 0x0000000000007941 */ /* 0x000fea0003800000 */
.L_x_1156:
[----:B------:R-:W-:Y:S01]  /*4600*/  ISETP.GE.AND P5, PT, R159, R104, PT ;  /* 0x000000689f00720c */ /* 0x000fe20003fa6270 */
[----:B-----5:R-:W-:Y:S01]  /*4610*/  IMAD.MOV.U32 R5, RZ, RZ, R63 ;  /* 0x000000ffff057224 */ /* 0x020fe200078e003f */
[----:B------:R-:W-:Y:S01]  /*4620*/  BSSY B0, `(.L_x_1158) ;  /* 0x000003a000007945 */ /* 0x000fe20003800000 */
[----:B-1----:R-:W-:Y:S01]  /*4630*/  IMAD.MOV.U32 R3, RZ, RZ, R60 ;  /* 0x000000ffff037224 */ /* 0x002fe200078e003c */
[----:B------:R-:W-:Y:S01]  /*4640*/  CS2R R72, SRZ ;  /* 0x0000000000487805 */ /* 0x000fe2000001ff00 */
[----:B------:R-:W-:Y:S01]  /*4650*/  IMAD.MOV.U32 R2, RZ, RZ, R61 ;  /* 0x000000ffff027224 */ /* 0x000fe200078e003d */
[----:B------:R-:W-:Y:S01]  /*4660*/  CS2R R70, SRZ ;  /* 0x0000000000467805 */ /* 0x000fe2000001ff00 */
        /* <DEDUP_REMOVED lines=13> */
[----:B------:R-:W-:Y:S01]  /*4740*/  PRMT R76, R6, 0x7610, R76 ;  /* 0x00007610064c7816 */ /* 0x000fe2000000004c */
[----:B------:R-:W-:Y:S01]  /*4750*/  CS2R R34, SRZ ;  /* 0x0000000000227805 */ /* 0x000fe2000001ff00 */
[----:B------:R-:W-:Y:S01]  /*4760*/  MOV R6, R18 ;  /* 0x0000001200067202 */ /* 0x000fe20000000f00 */
[----:B------:R-:W-:Y:S01]  /*4770*/  CS2R R32, SRZ ;  /* 0x0000000000207805 */ /* 0x000fe2000001ff00 */
        /* <DEDUP_REMOVED lines=8> */
[----:B------:R-:W-:Y:S02]  /*4800*/  CS2R R28, SRZ ;  /* 0x00000000001c7805 */ /* 0x000fe4000001ff00 */
[----:B------:R-:W-:Y:S02]  /*4810*/  PRMT R26, R5, 0x5410, R6 ;  /* 0x00005410051a7816 */ /* 0x000fe40000000006 */
        /* <DEDUP_REMOVED lines=26> */
.L_x_1159:
[----:B------:R-:W-:Y:S05]  /*49c0*/  BSYNC B0 ;  /* 0x0000000000007941 */ /* 0x000fea0003800000 */
.L_x_1158:
[----:B------:R-:W-:Y:S01]  /*49d0*/  IADD3 R85, -R86, c[0x0][0x1d4], RZ ;  /* 0x0000750056557a10 */ /* 0x000fe20007ffe1ff */
[----:B-----5:R-:W-:Y:S01]  /*49e0*/  IMAD.MOV.U32 R5, RZ, RZ, R75 ;  /* 0x000000ffff057224 */ /* 0x020fe200078e004b */
[----:B------:R2:W3:Y:S01]  /*49f0*/  SHFL.IDX PT, R89, R99, RZ, 0x181f ;  /* 0x00181fff63597589 */ /* 0x0004e200000e0000 */
[----:B-1----:R-:W-:Y:S01]  /*4a00*/  IMAD.MOV.U32 R3, RZ, RZ, R72 ;  /* 0x000000ffff037224 */ /* 0x002fe200078e0048 */
[----:B------:R-:W-:Y:S01]  /*4a10*/  BSSY B1, `(.L_x_1160) ;  /* 0x000010f000017945 */ /* 0x000fe20003800000 */
[----:B------:R-:W-:Y:S02]  /*4a20*/  IMAD.MOV.U32 R2, RZ, RZ, R73 ;  /* 0x000000ffff027224 */ /* 0x000fe400078e0049 */
[----:B------:R-:W-:Y:S01]  /*4a30*/  IMAD.MOV.U32 R6, RZ, RZ, R74 ;  /* 0x000000ffff067224 */ /* 0x000fe200078e004a */
[----:B------:R-:W-:Y:S01]  /*4a40*/  PRMT R80, R80, 0x5410, R3 ;  /* 0x0000541050507816 */ /* 0x000fe20000000003 */
[----:B------:R-:W-:Y:S01]  /*4a50*/  IMAD.MOV.U32 R3, RZ, RZ, R68 ;  /* 0x000000ffff037224 */ /* 0x000fe200078e0044 */
[----:B------:R-:W-:Y:S01]  /*4a60*/  PRMT R81, R2, 0x5410, R5 ;  /* 0x0000541002517816 */ /* 0x000fe20000000005 */
[----:B------:R2:W1:Y:S01]  /*4a70*/  SHFL.IDX PT, R88, R100, RZ, 0x181f ;  /* 0x00181fff64587589 */ /* 0x00046200000e0000 */
[----:B------:R-:W-:Y:S01]  /*4a80*/  PRMT R82, R6, 0x7610, R82 ;  /* 0x0000761006527816 */ /* 0x000fe20000000052 */
[----:B------:R-:W-:Y:S01]  /*4a90*/  IMAD.MOV.U32 R5, RZ, RZ, R71 ;  /* 0x000000ffff057224 */ /* 0x000fe200078e0047 */
[----:B------:R-:W-:Y:S01]  /*4aa0*/  MOV R6, R70 ;  /* 0x0000004600067202 */ /* 0x000fe20000000f00 */
[----:B------:R-:W-:Y:S01]  /*4ab0*/  IMAD.MOV.U32 R2, RZ, RZ, R69 ;  /* 0x000000ffff027224 */ /* 0x000fe200078e0045 */
[----:B------:R-:W-:Y:S01]  /*4ac0*/  PRMT R78, R78, 0x5410, R3 ;  /* 0x000054104e4e7816 */ /* 0x000fe20000000003 */
[----:B------:R-:W-:Y:S01]  /*4ad0*/  IMAD.MOV.U32 R3, RZ, RZ, R32 ;  /* 0x000000ffff037224 */ /* 0x000fe200078e0020 */
[----:B------:R-:W-:Y:S02]  /*4ae0*/  PRMT R80, R6, 0x7610, R80 ;  /* 0x0000761006507816 */ /* 0x000fe40000000050 */
[----:B------:R-:W-:Y:S01]  /*4af0*/  PRMT R79, R2, 0x5410, R5 ;  /* 0x00005410024f7816 */ /* 0x000fe20000000005 */
[----:B------:R-:W-:Y:S01]  /*4b00*/  IMAD.MOV.U32 R5, RZ, RZ, R35 ;  /* 0x000000ffff057224 */ /* 0x000fe200078e0023 */
[----:B------:R-:W-:Y:S02]  /*4b10*/  MOV R6, R34 ;  /* 0x0000002200067202 */ /* 0x000fe40000000f00 */
[----:B------:R-:W-:Y:S02]  /*4b20*/  MOV R2, R33 ;  /* 0x0000002100027202 */ /* 0x000fe40000000f00 */
[----:B------:R-:W-:Y:S01]  /*4b30*/  PRMT R47, R5, 0x5410, R6 ;  /* 0x00005410052f7816 */ /* 0x000fe20000000006 */
[----:B------:R-:W-:Y:S01]  /*4b40*/  IMAD.MOV.U32 R6, RZ, RZ, R30 ;  /* 0x000000ffff067224 */ /* 0x000fe200078e001e */
[----:B------:R-:W-:Y:S01]  /*4b50*/  PRMT R46, R3, 0x5410, R2 ;  /* 0x00005410032e7816 */ /* 0x000fe20000000002 */
[----:B------:R-:W-:Y:S01]  /*4b60*/  IMAD.MOV.U32 R5, RZ, RZ, R31 ;  /* 0x000000ffff057224 */ /* 0x000fe200078e001f */
[----:B------:R-:W-:Y:S01]  /*4b70*/  MOV R3, R28 ;  /* 0x0000001c00037202 */ /* 0x000fe20000000f00 */
[----:B------:R-:W-:Y:S03]  /*4b80*/  IMAD.MOV.U32 R2, RZ, RZ, R29 ;  /* 0x000000ffff027224 */ /* 0x000fe600078e001d */
[----:B------:R-:W-:Y:S02]  /*4b90*/  PRMT R44, R5, 0x5410, R6 ;  /* 0x00005410052c7816 */ /* 0x000fe40000000006 */
[----:B------:R-:W-:Y:S01]  /*4ba0*/  PRMT R43, R3, 0x5410, R2 ;  /* 0x00005410032b7816 */ /* 0x000fe20000000002 */
[----:B------:R-:W-:-:S05]  /*4bb0*/  @P4 BRA `(.L_x_1161) ;  /* 0x00000f4000004947 */ /* 0x000fca0003800000 */
[----:B-123--:R-:W-:Y:S01]  /*4bc0*/  ISETP.GE.AND P0, PT, R24, c[0x0][0x1d4], PT ;  /* 0x0000750018007a0c */ /* 0x00efe20003f06270 */
[----:B------:R-:W-:Y:S01]  /*4bd0*/  @!UPT UIADD3 URZ, URZ, URZ, URZ ;  /* 0x0000003f3f3ff290 */ /* 0x000fe2000fffe03f */
[----:B------:R-:W-:Y:S11]  /*4be0*/  BSSY B0, `(.L_x_1162) ;  /* 0x0000078000007945 */ /* 0x000ff60003800000 */
[----:B------:R-:W-:-:S05]  /*4bf0*/  @P0 BRA `(.L_x_1163) ;  /* 0x0000076000000947 */ /* 0x000fca0003800000 */
[----:B------:R-:W-:Y:S01]  /*4c00*/  SEL R2, R86, R85, !P1 ;  /* 0x0000005556027207 */ /* 0x000fe20004800000 */
[----:B------:R-:W1:Y:S01]  /*4c10*/  LDS.128 R20, [R152+0xa080] ;  /* 0x00a0800098147984 */ /* 0x000e620000000c00 */
[----:B------:R-:W-:Y:S02]  /*4c20*/  ISETP.GE.AND P0, PT, R24, c[0x0][0x27c], PT ;  /* 0x00009f0018007a0c */ /* 0x000fe40003f06270 */
[----:B------:R-:W-:Y:S04]  /*4c30*/  SHF.R.S32.HI R3, RZ, 0x1f, R2 ;  /* 0x0000001fff037819 */ /* 0x000fe80000011402 */
[----:B------:R-:W-:Y:S04]  /*4c40*/  LEA.HI R2, R3, R2, RZ, 0x4 ;  /* 0x0000000203027211 */ /* 0x000fe800078f20ff */
[----:B------:R-:W-:Y:S03]  /*4c50*/  LEA.HI.SX32 R2, R2, R84, 0x1c ;  /* 0x0000005402027211 */ /* 0x000fe600078fe2ff */
[----:B------:R-:W-:Y:S01]  /*4c60*/  @!P0 SHF.R.U64 R5, R8, 0x10, R9 ;  /* 0x0000001008058819 */ /* 0x000fe20000001209 */
[----:B------:R-:W-:Y:S01]  /*4c70*/  @!P0 HADD2.F32 R57, -RZ, R57.H0_H0 ;  /* 0x20000039ff398230 */ /* 0x000fe20000004100 */
[----:B------:R-:W-:Y:S02]  /*4c80*/  SHF.R.S32.HI R3, RZ, 0x1f, R2 ;  /* 0x0000001fff037819 */ /* 0x000fe40000011402 */
[----:B------:R-:W-:Y:S02]  /*4c90*/  SHF.L.U32 R90, R2, 0x3, RZ ;  /* 0x00000003025a7819 */ /* 0x000fe400000006ff */
[----:B------:R-:W-:Y:S02]  /*4ca0*/  LEA.HI R3, R3, R2, RZ, 0x3 ;  /* 0x0000000203037211 */ /* 0x000fe400078f18ff */
[----:B------:R-:W-:Y:S02]  /*4cb0*/  @!P0 SHF.R.U64 R15, R10, 0x10, R11 ;  /* 0x000000100a0f8819 */ /* 0x000fe4000000120b */
[----:B------:R-:W-:Y:S02]  /*4cc0*/  SHF.R.S32.HI R2, RZ, 0x3, R3 ;  /* 0x00000003ff027819 */ /* 0x000fe40000011403 */
[----:B------:R-:W-:Y:S01]  /*4cd0*/  LOP3.LUT R3, R119, 0x38, R90, 0xf8, !PT ;  /* 0x0000003877037812 */ /* 0x000fe200078ef85a */
[----:B------:R-:W-:Y:S01]  /*4ce0*/  @!P0 HADD2.F32 R15, -RZ, R15.H0_H0 ;  /* 0x2000000fff0f8230 */ /* 0x000fe20000004100 */
[----:B------:R-:W-:Y:S01]  /*4cf0*/  @!P0 SHF.R.U64 R50, R52, 0x10, R53 ;  /* 0x0000001034328819 */ /* 0x000fe20000001235 */
[----:B------:R-:W-:Y:S01]  /*4d00*/  IMAD R2, R2, 0xc00, R7 ;  /* 0x00000c0002027824 */ /* 0x000fe200078e0207 */
[----:B------:R-:W-:Y:S02]  /*4d10*/  LOP3.LUT R3, R3, R158, RZ, 0x3c, !PT ;  /* 0x0000009e03037212 */ /* 0x000fe400078e3cff */
[----:B------:R-:W-:Y:S01]  /*4d20*/  @!P0 SHF.R.U32.HI R14, RZ, 0x10, R11 ;  /* 0x00000010ff0e8819 */ /* 0x000fe2000001160b */
[----:B------:R-:W-:Y:S01]  /*4d30*/  @!P0 HADD2.F32 R11, -RZ, R51.H0_H0 ;  /* 0x20000033ff0b8230 */ /* 0x000fe20000004100 */
[----:B------:R-:W-:Y:S01]  /*4d40*/  @!P0 SHF.R.U32.HI R8, RZ, 0x10, R9 ;  /* 0x00000010ff088819 */ /* 0x000fe20000011609 */
[----:B------:R-:W-:Y:S01]  /*4d50*/  IMAD.IADD R2, R2, 0x1, R3 ;  /* 0x0000000102027824 */ /* 0x000fe200078e0203 */
[----:B------:R-:W-:Y:S01]  /*4d60*/  @!P0 HADD2.F32 R3, -RZ, R13.H0_H0 ;  /* 0x2000000dff038230 */ /* 0x000fe20000004100 */
[--C-:B------:R-:W-:Y:S01]  /*4d70*/  @!P0 SHF.R.U32.HI R59, RZ, 0x10, R55.reuse ;  /* 0x00000010ff3b8819 */ /* 0x100fe20000011637 */
[----:B------:R-:W-:Y:S01]  /*4d80*/  @!P0 HADD2.F32 R9, -RZ, R5.H0_H0 ;  /* 0x20000005ff098230 */ /* 0x000fe20000004100 */
[----:B------:R-:W-:Y:S01]  /*4d90*/  @!P0 SHF.R.U64 R55, R54, 0x10, R55 ;  /* 0x0000001036378819 */ /* 0x000fe20000001237 */
[----:B------:R-:W-:Y:S01]  /*4da0*/  @!P0 HADD2.F32 R50, -RZ, R50.H0_H0 ;  /* 0x20000032ff328230 */ /* 0x000fe20000004100 */
[----:B------:R-:W-:Y:S01]  /*4db0*/  SHF.L.U32 R2, R2, 0x1, RZ ;  /* 0x0000000102027819 */ /* 0x000fe200000006ff */
[----:B------:R-:W-:Y:S01]  /*4dc0*/  @!P0 HADD2.F32 R59, -RZ, R59.H0_H0 ;  /* 0x2000003bff3b8230 */ /* 0x000fe20000004100 */
[----:B------:R-:W-:Y:S01]  /*4dd0*/  @!P0 SHF.R.U32.HI R52, RZ, 0x10, R53 ;  /* 0x00000010ff348819 */ /* 0x000fe20000011635 */
[----:B------:R-:W-:Y:S02]  /*4de0*/  @!P0 HADD2.F32 R55, -RZ, R55.H0_H0 ;  /* 0x20000037ff378230 */ /* 0x000fe40000004100 */
[----:B------:R1:W2:Y:S02]  /*4df0*/  LDS.128 R64, [R2+0xa080] ;  /* 0x00a0800002407984 */ /* 0x0002a40000000c00 */
[----:B------:R-:W-:Y:S01]  /*4e00*/  @!P0 HADD2.F32 R52, -RZ, R52.H0_H0 ;  /* 0x20000034ff348230 */ /* 0x000fe20000004100 */
[----:B-1----:R-:W-:Y:S05]  /*4e10*/  @!P0 IMAD.MOV.U32 R2, RZ, RZ, R20 ;  /* 0x000000ffff028224 */ /* 0x002fea00078e0014 */
[--C-:B------:R-:W-:Y:S02]  /*4e20*/  @!P0 HADD2.F32 R6, -RZ, R2.reuse.H0_H0 ;  /* 0x20000002ff068230 */ /* 0x100fe40000004100 */
[----:B------:R-:W-:Y:S03]  /*4e30*/  @!P0 HADD2.F32 R5, -RZ, R2.H1_H1 ;  /* 0x30000002ff058230 */ /* 0x000fe60000004100 */
[-C--:B------:R-:W-:Y:S01]  /*4e40*/  @!P0 FMUL.FTZ R2, R6, R3.reuse ;  /* 0x0000000306028220 */ /* 0x080fe20000410000 */
[----:B--2---:R-:W-:Y:S05]  /*4e50*/  @!P0 MOV R49, R64 ;  /* 0x0000004000318202 */ /* 0x004fea0000000f00 */
[--C-:B------:R-:W-:Y:S02]  /*4e60*/  @!P0 HADD2.F32 R10, -RZ, R49.reuse.H0_H0 ;  /* 0x20000031ff0a8230 */ /* 0x100fe40000004100 */
[----:B------:R-:W-:Y:S03]  /*4e70*/  @!P0 HADD2.F32 R49, -RZ, R49.H1_H1 ;  /* 0x30000031ff318230 */ /* 0x000fe60000004100 */
[C---:B------:R-:W-:Y:S02]  /*4e80*/  @!P0 FMUL.FTZ R54, R10.reuse, R3 ;  /* 0x000000030a368220 */ /* 0x040fe40000410000 */
[-C--:B------:R-:W-:Y:S01]  /*4e90*/  @!P0 FFMA.FTZ R2, R10, R11.reuse, R2 ;  /* 0x0000000b0a028223 */ /* 0x080fe20000010002 */
[----:B------:R-:W-:Y:S01]  /*4ea0*/  @!P0 HADD2.F32 R10, -RZ, R8.H0_H0 ;  /* 0x20000008ff0a8230 */ /* 0x000fe20000004100 */
[----:B------:R-:W-:Y:S01]  /*4eb0*/  @!P0 FFMA.FTZ R98, R6, R11, -R54 ;  /* 0x0000000b06628223 */ /* 0x000fe20000010836 */
[----:B------:R-:W-:Y:S01]  /*4ec0*/  @!P0 MOV R6, R21 ;  /* 0x0000001500068202 */ /* 0x000fe20000000f00 */
[----:B------:R-:W-:Y:S02]  /*4ed0*/  @!P0 IMAD.MOV.U32 R11, RZ, RZ, R65 ;  /* 0x000000ffff0b8224 */ /* 0x000fe400078e0041 */
[-C--:B------:R-:W-:Y:S02]  /*4ee0*/  @!P0 FMUL.FTZ R53, R49, R9.reuse ;  /* 0x0000000931358220 */ /* 0x080fe40000410000 */
[C---:B------:R-:W-:Y:S01]  /*4ef0*/  @!P0 FMUL.FTZ R3, R5.reuse, R9 ;  /* 0x0000000905038220 */ /* 0x040fe20000410000 */
[--C-:B------:R-:W-:Y:S01]  /*4f00*/  @!P0 HADD2.F32 R9, -RZ, R6.reuse.H0_H0 ;  /* 0x20000006ff098230 */ /* 0x100fe20000004100 */
[-C--:B------:R-:W-:Y:S01]  /*4f10*/  @!P0 FFMA.FTZ R97, R5, R50.reuse, -R53 ;  /* 0x0000003205618223 */ /* 0x080fe20000010835 */
[----:B------:R-:W-:Y:S01]  /*4f20*/  @!P0 HADD2.F32 R5, -RZ, R13.H1_H1 ;  /* 0x3000000dff058230 */ /* 0x000fe20000004100 */
[----:B------:R-:W-:Y:S01]  /*4f30*/  @!P0 FFMA.FTZ R3, R49, R50, R3 ;  /* 0x0000003231038223 */ /* 0x000fe20000010003 */
[----:B------:R-:W-:Y:S01]  /*4f40*/  @!P0 HADD2.F32 R50, -RZ, R51.H1_H1 ;  /* 0x30000033ff328230 */ /* 0x000fe20000004100 */
[----:B------:R-:W-:Y:S01]  /*4f50*/  @!P0 IMAD.MOV.U32 R13, RZ, RZ, R67 ;  /* 0x000000ffff0d8224 */ /* 0x000fe200078e0043 */
[--C-:B------:R-:W-:Y:S02]  /*4f60*/  @!P0 HADD2.F32 R49, -RZ, R11.reuse.H0_H0 ;  /* 0x2000000bff318230 */ /* 0x100fe40000004100 */
[----:B------:R-:W-:Y:S01]  /*4f70*/  @!P0 HADD2.F32 R51, -RZ, R11.H1_H1 ;  /* 0x3000000bff338230 */ /* 0x000fe20000004100 */
[----:B------:R-:W-:Y:S01]  /*4f80*/  @!P0 F2FP.PACK_AB R2, R3, R2 ;  /* 0x000000020302823e */ /* 0x000fe200000000ff */
[----:B------:R-:W-:Y:S01]  /*4f90*/  @!P0 HADD2.F32 R8, -RZ, R6.H1_H1 ;  /* 0x30000006ff088230 */ /* 0x000fe20000004100 */
[----:B------:R-:W-:Y:S01]  /*4fa0*/  @!P0 FMUL.FTZ R6, R49, R5 ;  /* 0x0000000531068220 */ /* 0x000fe20000410000 */
[--C-:B------:R-:W-:Y:S01]  /*4fb0*/  @!P0 HADD2.F32 R56, -RZ, R13.reuse.H0_H0 ;  /* 0x2000000dff388230 */ /* 0x100fe20000004100 */
[----:B------:R-:W-:Y:S01]  /*4fc0*/  @!P0 FMUL.FTZ R11, R51, R10 ;  /* 0x0000000a330b8220 */ /* 0x000fe20000410000 */
[----:B------:R-:W-:Y:S01]  /*4fd0*/  @!P0 MOV R64, R2 ;  /* 0x0000000200408202 */ /* 0x000fe20000000f00 */
[C---:B------:R-:W-:Y:S01]  /*4fe0*/  @!P0 FFMA.FTZ R96, R9.reuse, R50, -R6 ;  /* 0x0000003209608223 */ /* 0x040fe20000010806 */
[----:B------:R-:W-:Y:S01]  /*4ff0*/  @!P0 HADD2.F32 R58, -RZ, R13.H1_H1 ;  /* 0x3000000dff3a8230 */ /* 0x000fe20000004100 */
[C---:B------:R-:W-:Y:S01]  /*5000*/  @!P0 FMUL.FTZ R6, R8.reuse, R10 ;  /* 0x0000000a08068220 */ /* 0x040fe20000410000 */
[----:B------:R-:W-:Y:S01]  /*5010*/  @!P0 HADD2.F32 R10, -RZ, R26.H0_H0 ;  /* 0x2000001aff0a8230 */ /* 0x000fe20000004100 */
[----:B------:R-:W-:Y:S01]  /*5020*/  @!P0 FFMA.FTZ R95, R8, R52, -R11 ;  /* 0x00000034085f8223 */ /* 0x000fe2000001080b */
[----:B------:R-:W-:Y:S01]  /*5030*/  @!P0 MOV R8, R23 ;  /* 0x0000001700088202 */ /* 0x000fe20000000f00 */
[----:B------:R-:W-:Y:S01]  /*5040*/  @!P0 FMUL.FTZ R5, R9, R5 ;  /* 0x0000000509058220 */ /* 0x000fe20000410000 */
[----:B------:R-:W-:Y:S01]  /*5050*/  @!P0 HADD2.F32 R11, -RZ, R14.H0_H0 ;  /* 0x2000000eff0b8230 */ /* 0x000fe20000004100 */
[----:B------:R-:W-:Y:S01]  /*5060*/  @!P0 FMUL.FTZ R13, R56, R10 ;  /* 0x0000000a380d8220 */ /* 0x000fe20000410000 */
[----:B------:R-:W-:Y:S01]  /*5070*/  @!P0 HADD2.F32 R53, -RZ, R76.H0_H0 ;  /* 0x2000004cff358230 */ /* 0x000fe20000004100 */
[----:B------:R-:W-:Y:S01]  /*5080*/  @!P0 FFMA.FTZ R5, R49, R50, R5 ;  /* 0x0000003231058223 */ /* 0x000fe20000010005 */
[--C-:B------:R-:W-:Y:S01]  /*5090*/  @!P0 HADD2.F32 R9, -RZ, R8.reuse.H0_H0 ;  /* 0x20000008ff098230 */ /* 0x100fe20000004100 */
[----:B------:R-:W-:Y:S01]  /*50a0*/  @!P0 FMUL.FTZ R14, R58, R11 ;  /* 0x0000000b3a0e8220 */ /* 0x000fe20000410000 */
[----:B------:R-:W-:Y:S01]  /*50b0*/  @!P0 HADD2.F32 R8, -RZ, R8.H1_H1 ;  /* 0x30000008ff088230 */ /* 0x000fe20000004100 */
[----:B------:R-:W-:Y:S01]  /*50c0*/  @!P0 FFMA.FTZ R6, R51, R52, R6 ;  /* 0x0000003433068223 */ /* 0x000fe20000010006 */
[----:B------:R-:W-:Y:S01]  /*50d0*/  @!P0 F2FP.PACK_AB R49, R95, R96 ;  /* 0x000000605f31823e */ /* 0x000fe200000000ff */
[C---:B------:R-:W-:Y:S01]  /*50e0*/  @!P0 FFMA.FTZ R94, R9.reuse, R57, -R13 ;  /* 0x00000039095e8223 */ /* 0x040fe2000001080d */
[----:B------:R-:W-:Y:S01]  /*50f0*/  @!P0 MOV R13, R66 ;  /* 0x00000042000d8202 */ /* 0x000fe20000000f00 */
[----:B------:R-:W-:Y:S01]  /*5100*/  @!P0 FMUL.FTZ R10, R9, R10 ;  /* 0x0000000a090a8220 */ /* 0x000fe20000410000 */
[----:B------:R-:W-:Y:S01]  /*5110*/  @!P0 MOV R21, R49 ;  /* 0x0000003100158202 */ /* 0x000fe20000000f00 */
[----:B------:R-:W-:Y:S01]  /*5120*/  @!P0 IMAD.MOV.U32 R9, RZ, RZ, R22 ;  /* 0x000000ffff098224 */ /* 0x000fe200078e0016 */
[----:B------:R-:W-:Y:S01]  /*5130*/  @!P0 F2FP.PACK_AB R5, R6, R5 ;  /* 0x000000050605823e */ /* 0x000fe200000000ff */
[C---:B------:R-:W-:Y:S01]  /*5140*/  @!P0 FMUL.FTZ R11, R8.reuse, R11 ;  /* 0x0000000b080b8220 */ /* 0x040fe20000410000 */
[--C-:B------:R-:W-:Y:S01]  /*5150*/  @!P0 HADD2.F32 R54, -RZ, R13.reuse.H1_H1 ;  /* 0x3000000dff368230 */ /* 0x100fe20000004100 */
[----:B------:R-:W-:Y:S01]  /*5160*/  @!P0 FFMA.FTZ R93, R8, R59, -R14 ;  /* 0x0000003b085d8223 */ /* 0x000fe2000001080e */
[----:B------:R-:W-:Y:S01]  /*5170*/  @!P0 HADD2.F32 R8, -RZ, R26.H1_H1 ;  /* 0x3000001aff088230 */ /* 0x000fe20000004100 */
[----:B------:R-:W-:Y:S01]  /*5180*/  @!P0 IMAD.MOV.U32 R65, RZ, RZ, R5 ;  /* 0x000000ffff418224 */ /* 0x000fe200078e0005 */
[----:B------:R-:W-:Y:S01]  /*5190*/  @!P0 HADD2.F32 R26, -RZ, R13.H0_H0 ;  /* 0x2000000dff1a8230 */ /* 0x000fe20000004100 */
[----:B------:R-:W-:Y:S01]  /*51a0*/  @!P0 FMUL.FTZ R91, R54, R15 ;  /* 0x0000000f365b8220 */ /* 0x000fe20000410000 */
[--C-:B------:R-:W-:Y:S02]  /*51b0*/  @!P0 HADD2.F32 R14, -RZ, R9.reuse.H0_H0 ;  /* 0x20000009ff0e8230 */ /* 0x100fe40000004100 */
[----:B------:R-:W-:Y:S01]  /*51c0*/  @!P0 HADD2.F32 R13, -RZ, R9.H1_H1 ;  /* 0x30000009ff0d8230 */ /* 0x000fe20000004100 */
[-C--:B------:R-:W-:Y:S02]  /*51d0*/  @!P0 FMUL.FTZ R9, R26, R8.reuse ;  /* 0x000000081a098220 */ /* 0x080fe40000410000 */
[C---:B------:R-:W-:Y:S02]  /*51e0*/  @!P0 FMUL.FTZ R8, R14.reuse, R8 ;  /* 0x000000080e088220 */ /* 0x040fe40000410000 */
[----:B------:R-:W-:Y:S01]  /*51f0*/  @!P0 FFMA.FTZ R92, R14, R53, -R9 ;  /* 0x000000350e5c8223 */ /* 0x000fe20000010809 */
[----:B------:R-:W-:Y:S01]  /*5200*/  @!P0 F2FP.PACK_AB R14, R93, R94 ;  /* 0x0000005e5d0e823e */ /* 0x000fe200000000ff */
[----:B------:R-:W-:Y:S01]  /*5210*/  @!P0 FMUL.FTZ R9, R13, R15 ;  /* 0x0000000f0d098220 */ /* 0x000fe20000410000 */
[----:B------:R-:W-:Y:S01]  /*5220*/  @!P0 F2FP.PACK_AB R15, R97, R98 ;  /* 0x00000062610f823e */ /* 0x000fe200000000ff */
[----:B------:R-:W-:Y:S01]  /*5230*/  @!P0 FFMA.FTZ R8, R26, R53, R8 ;  /* 0x000000351a088223 */ /* 0x000fe20000010008 */
[----:B------:R-:W-:Y:S01]  /*5240*/  @!P0 MOV R23, R14 ;  /* 0x0000000e00178202 */ /* 0x000fe20000000f00 */
[----:B------:R-:W-:Y:S01]  /*5250*/  @!P0 FFMA.FTZ R9, R54, R55, R9 ;  /* 0x0000003736098223 */ /* 0x000fe20000010009 */
[----:B------:R-:W-:Y:S01]  /*5260*/  @!P0 MOV R20, R15 ;  /* 0x0000000f00148202 */ /* 0x000fe20000000f00 */
[----:B------:R-:W-:Y:S02]  /*5270*/  @!P0 FFMA.FTZ R10, R56, R57, R10 ;  /* 0x00000039380a8223 */ /* 0x000fe4000001000a */
[----:B------:R-:W-:Y:S01]  /*5280*/  @!P0 FFMA.FTZ R91, R13, R55, -R91 ;  /* 0x000000370d5b8223 */ /* 0x000fe2000001085b */
[----:B------:R-:W-:Y:S01]  /*5290*/  @!P0 F2FP.PACK_AB R8, R9, R8 ;  /* 0x000000080908823e */ /* 0x000fe200000000ff */
[----:B------:R-:W-:Y:S03]  /*52a0*/  @!P0 FFMA.FTZ R11, R58, R59, R11 ;  /* 0x0000003b3a0b8223 */ /* 0x000fe6000001000b */
[----:B------:R-:W-:Y:S02]  /*52b0*/  @!P0 F2FP.PACK_AB R13, R91, R92 ;  /* 0x0000005c5b0d823e */ /* 0x000fe400000000ff */
[----:B------:R-:W-:Y:S02]  /*52c0*/  @!P0 F2FP.PACK_AB R10, R11, R10 ;  /* 0x0000000a0b0a823e */ /* 0x000fe400000000ff */
[----:B------:R-:W-:Y:S01]  /*52d0*/  @!P0 MOV R66, R8 ;  /* 0x0000000800428202 */ /* 0x000fe20000000f00 */
[----:B------:R-:W-:Y:S01]  /*52e0*/  @!P0 IMAD.MOV.U32 R22, RZ, RZ, R13 ;  /* 0x000000ffff168224 */ /* 0x000fe200078e000d */
[----:B------:R-:W-:Y:S02]  /*52f0*/  @!P0 MOV R67, R10 ;  /* 0x0000000a00438202 */ /* 0x000fe40000000f00 */
[C---:B------:R-:W-:Y:S04]  /*5300*/  LEA R2, P0, R113.reuse, R88, 0x1 ;  /* 0x0000005871027211 */ /* 0x040fe800078008ff */
[----:B------:R-:W-:Y:S02]  /*5310*/  LEA.HI.X R3, R113, R89, R133, 0x1, P0 ;  /* 0x0000005971037211 */ /* 0x000fe400000f0c85 */
[C---:B------:R-:W-:Y:S03]  /*5320*/  ISETP.GE.AND P0, PT, R90.reuse, c[0x0][0x1d4], PT ;  /* 0x000075005a007a0c */ /* 0x040fe60003f06270 */
[----:B------:R1:W-:Y:S10]  /*5330*/  ST.E.128 [R2.64], R20 ;  /* 0x0000001402007985 */ /* 0x0003f4000c101d0e */
[----:B------:R-:W-:Y:S05]  /*5340*/  @!P0 IMAD.WIDE R8, R90, 0x2, R88 ;  /* 0x000000025a088825 */ /* 0x000fea00078e0258 */
[----:B------:R1:W-:Y:S02]  /*5350*/  @!P0 ST.E.128 [R8.64], R64 ;  /* 0x0000004008008985 */ /* 0x0003e4000c101d0e */
.L_x_1163:
[----:B------:R-:W-:Y:S05]  /*5360*/  BSYNC B0 ;  /* 0x0000000000007941 */ /* 0x000fea0003800000 */
.L_x_1162:
[----:B------:R-:W-:Y:S11]  /*5370*/  ISETP.GE.AND P0, PT, R36, c[0x0][0x1d4], PT ;  /* 0x0000750024007a0c */ /* 0x000ff60003f06270 */
[----:B------:R-:W-:Y:S02]  /*5380*/  @!UPT UIADD3 URZ, URZ, URZ, URZ ;  /* 0x0000003f3f3ff290 */ /* 0x000fe4000fffe03f */
[----:B------:R-:W-:-:S05]  /*5390*/  @P0 BRA `(.L_x_1161) ;  /* 0x0000076000000947 */ /* 0x000fca0003800000 */
[----:B-1----:R-:W-:Y:S01]  /*53a0*/  SEL R2, R86, R85, !P2 ;  /* 0x0000005556027207 */ /* 0x002fe20005000000 */
[----:B------:R-:W1:Y:S01]  /*53b0*/  LDS.128 R20, [R150+0xa080] ;  /* 0x00a0800096147984 */ /* 0x000e620000000c00 */
[----:B------:R-:W-:Y:S02]  /*53c0*/  ISETP.GE.AND P0, PT, R36, c[0x0][0x27c], PT ;  /* 0x00009f0024007a0c */ /* 0x000fe40003f06270 */
[----:B------:R-:W-:Y:S04]  /*53d0*/  SHF.R.S32.HI R3, RZ, 0x1f, R2 ;  /* 0x0000001fff037819 */ /* 0x000fe80000011402 */
[----:B------:R-:W-:Y:S04]  /*53e0*/  LEA.HI R2, R3, R2, RZ, 0x4 ;  /* 0x0000000203027211 */ /* 0x000fe800078f20ff */
[----:B------:R-:W-:Y:S03]  /*53f0*/  LEA.HI.SX32 R2, R2, R83, 0x1c ;  /* 0x0000005302027211 */ /* 0x000fe600078fe2ff */
[----:B------:R-:W-:Y:S01]  /*5400*/  @!P0 SHF.R.U64 R5, R16, 0x10, R17 ;  /* 0x0000001010058819 */ /* 0x000fe20000001211 */
[----:B------:R-:W-:Y:S01]  /*5410*/  @!P0 HADD2.F32 R13, -RZ, R76.H1_H1 ;  /* 0x3000004cff0d8230 */ /* 0x000fe20000004100 */
[----:B------:R-:W-:Y:S01]  /*5420*/  SHF.R.S32.HI R3, RZ, 0x1f, R2 ;  /* 0x0000001fff037819 */ /* 0x000fe20000011402 */
[----:B------:R-:W-:Y:S01]  /*5430*/  @!P0 HADD2.F32 R51, -RZ, R77.H1_H1 ;  /* 0x3000004dff338230 */ /* 0x000fe20000004100 */
[----:B------:R-:W-:Y:S01]  /*5440*/  SHF.L.U32 R54, R2, 0x3, RZ ;  /* 0x0000000302367819 */ /* 0x000fe200000006ff */
[----:B------:R-:W-:Y:S01]  /*5450*/  @!P0 HADD2.F32 R9, -RZ, R5.H0_H0 ;  /* 0x20000005ff098230 */ /* 0x000fe20000004100 */
        /* <DEDUP_REMOVED lines=13> */
[----:B------:R-:W-:Y:S02]  /*5530*/  @!P0 SHF.R.U32.HI R11, RZ, 0x10, R19 ;  /* 0x00000010ff0b8819 */ /* 0x000fe40000011613 */
[----:B------:R-:W-:Y:S01]  /*5540*/  @!P0 HADD2.F32 R19, -RZ, R26.H0_H0 ;  /* 0x2000001aff138230 */ /* 0x000fe20000004100 */
[----:B------:R-:W-:Y:S02]  /*5550*/  SHF.L.U32 R2, R2, 0x1, RZ ;  /* 0x0000000102027819 */ /* 0x000fe400000006ff */
[--C-:B------:R-:W-:Y:S01]  /*5560*/  @!P0 SHF.R.U32.HI R53, RZ, 0x10, R63.reuse ;  /* 0x00000010ff358819 */ /* 0x100fe2000001163f */
[----:B------:R-:W-:Y:S01]  /*5570*/  @!P0 HADD2.F32 R11, -RZ, R11.H0_H0 ;  /* 0x2000000bff0b8230 */ /* 0x000fe20000004100 */
[----:B------:R-:W-:Y:S01]  /*5580*/  @!P0 SHF.R.U64 R49, R62, 0x10, R63 ;  /* 0x000000103e318819 */ /* 0x000fe2000000123f */
[----:B------:R1:W2:Y:S02]  /*5590*/  LDS.128 R56, [R2+0xa080] ;  /* 0x00a0800002387984 */ /* 0x0002a40000000c00 */
[----:B------:R-:W-:Y:S02]  /*55a0*/  @!P0 HADD2.F32 R53, -RZ, R53.H0_H0 ;  /* 0x20000035ff358230 */ /* 0x000fe40000004100 */
        /* <DEDUP_REMOVED lines=14> */
[CC--:B------:R-:W-:Y:S02]  /*5690*/  @!P0 FMUL.FTZ R17, R14.reuse, R9.reuse ;  /* 0x000000090e118220 */ /* 0x0c0fe40000410000 */
[C---:B------:R-:W-:Y:S01]  /*56a0*/  @!P0 FMUL.FTZ R3, R5.reuse, R9 ;  /* 0x0000000905038220 */ /* 0x040fe20000410000 */
[----:B------:R-:W-:Y:S01]  /*56b0*/  @!P0 HADD2.F32 R18, -RZ, R13.H1_H1 ;  /* 0x3000000dff128230 */ /* 0x000fe20000004100 */
[-C--:B------:R-:W-:Y:S01]  /*56c0*/  @!P0 FFMA.FTZ R65, R5, R16.reuse, -R17 ;  /* 0x0000001005418223 */ /* 0x080fe20000010811 */
[----:B------:R-:W-:Y:S01]  /*56d0*/  @!P0 HADD2.F32 R5, -RZ, R27.H1_H1 ;  /* 0x3000001bff058230 */ /* 0x000fe20000004100 */
[----:B------:R-:W-:Y:S01]  /*56e0*/  @!P0 FFMA.FTZ R3, R14, R16, R3 ;  /* 0x000000100e038223 */ /* 0x000fe20000010003 */
[----:B------:R-:W-:Y:S01]  /*56f0*/  @!P0 HADD2.F32 R16, -RZ, R13.H0_H0 ;  /* 0x2000000dff108230 */ /* 0x000fe20000004100 */
[----:B------:R-:W-:Y:S01]  /*5700*/  @!P0 FMUL.FTZ R14, R18, R10 ;  /* 0x0000000a120e8220 */ /* 0x000fe20000410000 */
[----:B------:R-:W-:Y:S01]  /*5710*/  @!P0 HADD2.F32 R17, -RZ, R77.H0_H0 ;  /* 0x2000004dff118230 */ /* 0x000fe20000004100 */
[----:B------:R-:W-:Y:S01]  /*5720*/  @!P0 IMAD.MOV.U32 R13, RZ, RZ, R59 ;  /* 0x000000ffff0d8224 */ /* 0x000fe200078e003b */
[--C-:B------:R-:W-:Y:S01]  /*5730*/  @!P0 HADD2.F32 R9, -RZ, R6.reuse.H0_H0 ;  /* 0x20000006ff098230 */ /* 0x100fe20000004100 */
[----:B------:R-:W-:Y:S01]  /*5740*/  @!P0 F2FP.PACK_AB R2, R3, R2 ;  /* 0x000000020302823e */ /* 0x000fe200000000ff */
[----:B------:R-:W-:Y:S01]  /*5750*/  @!P0 HADD2.F32 R8, -RZ, R6.H1_H1 ;  /* 0x30000006ff088230 */ /* 0x000fe20000004100 */
[-C--:B------:R-:W-:Y:S01]  /*5760*/  @!P0 FMUL.FTZ R6, R16, R5.reuse ;  /* 0x0000000510068220 */ /* 0x080fe20000410000 */
[--C-:B------:R-:W-:Y:S01]  /*5770*/  @!P0 HADD2.F32 R50, -RZ, R13.reuse.H0_H0 ;  /* 0x2000000dff328230 */ /* 0x100fe20000004100 */
[C---:B------:R-:W-:Y:S01]  /*5780*/  @!P0 FMUL.FTZ R5, R9.reuse, R5 ;  /* 0x0000000509058220 */ /* 0x040fe20000410000 */
[----:B------:R-:W-:Y:S01]  /*5790*/  @!P0 MOV R56, R2 ;  /* 0x0000000200388202 */ /* 0x000fe20000000f00 */
[----:B------:R-:W-:Y:S01]  /*57a0*/  @!P0 FFMA.FTZ R64, R9, R17, -R6 ;  /* 0x0000001109408223 */ /* 0x000fe20000010806 */
[----:B------:R-:W-:Y:S01]  /*57b0*/  @!P0 HADD2.F32 R52, -RZ, R13.H1_H1 ;  /* 0x3000000dff348230 */ /* 0x000fe20000004100 */
[C---:B------:R-:W-:Y:S01]  /*57c0*/  @!P0 FMUL.FTZ R6, R8.reuse, R10 ;  /* 0x0000000a08068220 */ /* 0x040fe20000410000 */
[----:B------:R-:W-:Y:S01]  /*57d0*/  @!P0 HADD2.F32 R10, -RZ, R37.H0_H0 ;  /* 0x20000025ff0a8230 */ /* 0x000fe20000004100 */
[----:B------:R-:W-:Y:S01]  /*57e0*/  @!P0 FFMA.FTZ R63, R8, R19, -R14 ;  /* 0x00000013083f8223 */ /* 0x000fe2000001080e */
[----:B------:R-:W-:Y:S01]  /*57f0*/  @!P0 MOV R8, R23 ;  /* 0x0000001700088202 */ /* 0x000fe20000000f00 */
[----:B------:R-:W-:Y:S01]  /*5800*/  @!P0 FMUL.FTZ R14, R52, R11 ;  /* 0x0000000b340e8220 */ /* 0x000fe20000410000 */
[----:B------:R-:W-:Y:S01]  /*5810*/  @!P0 HADD2.F32 R27, -RZ, R78.H0_H0 ;  /* 0x2000004eff1b8230 */ /* 0x000fe20000004100 */
[----:B------:R-:W-:Y:S02]  /*5820*/  @!P0 FMUL.FTZ R13, R50, R10 ;  /* 0x0000000a320d8220 */ /* 0x000fe40000410000 */
[----:B------:R-:W-:Y:S01]  /*5830*/  @!P0 FFMA.FTZ R5, R16, R17, R5 ;  /* 0x0000001110058223 */ /* 0x000fe20000010005 */
[--C-:B------:R-:W-:Y:S01]  /*5840*/  @!P0 HADD2.F32 R9, -RZ, R8.reuse.H0_H0 ;  /* 0x20000008ff098230 */ /* 0x100fe20000004100 */
[----:B------:R-:W-:Y:S01]  /*5850*/  @!P0 FFMA.FTZ R6, R18, R19, R6 ;  /* 0x0000001312068223 */ /* 0x000fe20000010006 */
[----:B------:R-:W-:Y:S01]  /*5860*/  @!P0 HADD2.F32 R8, -RZ, R8.H1_H1 ;  /* 0x30000008ff088230 */ /* 0x000fe20000004100 */
[----:B------:R-:W-:Y:S02]  /*5870*/  @!P0 F2FP.PACK_AB R16, R63, R64 ;  /* 0x000000403f10823e */ /* 0x000fe400000000ff */
[C---:B------:R-:W-:Y:S01]  /*5880*/  @!P0 FFMA.FTZ R62, R9.reuse, R51, -R13 ;  /* 0x00000033093e8223 */ /* 0x040fe2000001080d */
[----:B------:R-:W-:Y:S01]  /*5890*/  @!P0 MOV R13, R58 ;  /* 0x0000003a000d8202 */ /* 0x000fe20000000f00 */
[----:B------:R-:W-:Y:S01]  /*58a0*/  @!P0 FMUL.FTZ R10, R9, R10 ;  /* 0x0000000a090a8220 */ /* 0x000fe20000410000 */
[----:B------:R-:W-:Y:S01]  /*58b0*/  @!P0 MOV R21, R16 ;  /* 0x0000001000158202 */ /* 0x000fe20000000f00 */
[----:B------:R-:W-:Y:S01]  /*58c0*/  @!P0 IMAD.MOV.U32 R9, RZ, RZ, R22 ;  /* 0x000000ffff098224 */ /* 0x000fe200078e0016 */
[----:B------:R-:W-:Y:S01]  /*58d0*/  @!P0 F2FP.PACK_AB R5, R6, R5 ;  /* 0x000000050605823e */ /* 0x000fe200000000ff */
[C---:B------:R-:W-:Y:S01]  /*58e0*/  @!P0 FMUL.FTZ R11, R8.reuse, R11 ;  /* 0x0000000b080b8220 */ /* 0x040fe20000410000 */
[----:B------:R-:W-:Y:S01]  /*58f0*/  @!P0 HADD2.F32 R26, -RZ, R13.H0_H0 ;  /* 0x2000000dff1a8230 */ /* 0x000fe20000004100 */
[----:B------:R-:W-:Y:S01]  /*5900*/  @!P0 FFMA.FTZ R61, R8, R53, -R14 ;  /* 0x00000035083d8223 */ /* 0x000fe2000001080e */
[----:B------:R-:W-:Y:S01]  /*5910*/  @!P0 HADD2.F32 R8, -RZ, R37.H1_H1 ;  /* 0x30000025ff088230 */ /* 0x000fe20000004100 */
[----:B------:R-:W-:Y:S01]  /*5920*/  @!P0 IMAD.MOV.U32 R57, RZ, RZ, R5 ;  /* 0x000000ffff398224 */ /* 0x000fe200078e0005 */
[----:B------:R-:W-:Y:S02]  /*5930*/  @!P0 HADD2.F32 R14, -RZ, R9.H0_H0 ;  /* 0x20000009ff0e8230 */ /* 0x000fe40000004100 */
[----:B------:R-:W-:Y:S02]  /*5940*/  @!P0 HADD2.F32 R37, -RZ, R13.H1_H1 ;  /* 0x3000000dff258230 */ /* 0x000fe40000004100 */
[----:B------:R-:W-:Y:S01]  /*5950*/  @!P0 HADD2.F32 R13, -RZ, R9.H1_H1 ;  /* 0x30000009ff0d8230 */ /* 0x000fe20000004100 */
[-C--:B------:R-:W-:Y:S02]  /*5960*/  @!P0 FMUL.FTZ R9, R26, R8.reuse ;  /* 0x000000081a098220 */ /* 0x080fe40000410000 */
[C---:B------:R-:W-:Y:S02]  /*5970*/  @!P0 FMUL.FTZ R8, R14.reuse, R8 ;  /* 0x000000080e088220 */ /* 0x040fe40000410000 */
[----:B------:R-:W-:Y:S01]  /*5980*/  @!P0 FFMA.FTZ R60, R14, R27, -R9 ;  /* 0x0000001b0e3c8223 */ /* 0x000fe20000010809 */
[----:B------:R-:W-:Y:S01]  /*5990*/  @!P0 F2FP.PACK_AB R14, R61, R62 ;  /* 0x0000003e3d0e823e */ /* 0x000fe200000000ff */
[----:B------:R-:W-:Y:S02]  /*59a0*/  @!P0 FMUL.FTZ R9, R13, R15 ;  /* 0x0000000f0d098220 */ /* 0x000fe40000410000 */
[----:B------:R-:W-:Y:S01]  /*59b0*/  @!P0 FFMA.FTZ R8, R26, R27, R8 ;  /* 0x0000001b1a088223 */ /* 0x000fe20000010008 */
[----:B------:R-:W-:Y:S01]  /*59c0*/  @!P0 MOV R23, R14 ;  /* 0x0000000e00178202 */ /* 0x000fe20000000f00 */
[----:B------:R-:W-:Y:S01]  /*59d0*/  @!P0 FMUL.FTZ R55, R37, R15 ;  /* 0x0000000f25378220 */ /* 0x000fe20000410000 */
[----:B------:R-:W-:Y:S01]  /*59e0*/  @!P0 F2FP.PACK_AB R15, R65, R66 ;  /* 0x00000042410f823e */ /* 0x000fe200000000ff */
[----:B------:R-:W-:Y:S02]  /*59f0*/  @!P0 FFMA.FTZ R9, R37, R49, R9 ;  /* 0x0000003125098223 */ /* 0x000fe40000010009 */
[----:B------:R-:W-:Y:S01]  /*5a00*/  @!P0 FFMA.FTZ R10, R50, R51, R10 ;  /* 0x00000033320a8223 */ /* 0x000fe2000001000a */
[----:B------:R-:W-:Y:S01]  /*5a10*/  @!P0 MOV R20, R15 ;  /* 0x0000000f00148202 */ /* 0x000fe20000000f00 */
        /* <DEDUP_REMOVED lines=14> */
.L_x_1161:
[----:B-123--:R-:W-:Y:S05]  /*5b00*/  BSYNC B1 ;  /* 0x0000000000017941 */ /* 0x00efea0003800000 */
.L_x_1160:
[----:B------:R1:W2:Y:S04]  /*5b10*/  SHFL.IDX PT, R51, R99, 0x1, 0x181f ;  /* 0x00381f0063337f89 */ /* 0x0002a800000e0000 */
[----:B------:R1:W3:Y:S01]  /*5b20*/  SHFL.IDX PT, R50, R100, 0x1, 0x181f ;  /* 0x00381f0064327f89 */ /* 0x0002e200000e0000 */
[----:B------:R-:W-:-:S05]  /*5b30*/  @P5 BRA `(.L_x_1149) ;  /* 0x0000130000005947 */ /* 0x000fca0003800000 */
[----:B------:R-:W-:Y:S01]  /*5b40*/  ISETP.GE.AND P0, PT, R24, c[0x0][0x1d4], PT ;  /* 0x0000750018007a0c */ /* 0x000fe20003f06270 */
[----:B------:R-:W-:Y:S01]  /*5b50*/  @!UPT UIADD3 URZ, URZ, URZ, URZ ;  /* 0x0000003f3f3ff290 */ /* 0x000fe2000fffe03f */
[----:B------:R-:W-:Y:S11]  /*5b60*/  BSSY B0, `(.L_x_1164) ;  /* 0x0000078000007945 */ /* 0x000ff60003800000 */
[----:B------:R-:W-:-:S05]  /*5b70*/  @P0 BRA `(.L_x_1165) ;  /* 0x0000076000000947 */ /* 0x000fca0003800000 */
[----:B------:R-:W-:Y:S01]  /*5b80*/  SEL R2, R86, R85, !P1 ;  /* 0x0000005556027207 */ /* 0x000fe20004800000 */
[----:B------:R-:W4:Y:S01]  /*5b90*/  LDS.128 R16, [R151+0xa080] ;  /* 0x00a0800097107984 */ /* 0x000f220000000c00 */
        /* <DEDUP_REMOVED lines=10> */
[----:B------:R-:W-:Y:S02]  /*5c40*/  LEA.HI R3, R3, R2, RZ, 0x3 ;  /* 0x0000000203037211 */ /* 0x000fe400078f18ff */
[----:B------:R-:W-:Y:S02]  /*5c50*/  @!P0 SHF.R.U64 R20, R68, 0x10, R69 ;  /* 0x0000001044148819 */ /* 0x000fe40000001245 */
[----:B------:R-:W-:Y:S02]  /*5c60*/  SHF.R.S32.HI R2, RZ, 0x3, R3 ;  /* 0x00000003ff027819 */ /* 0x000fe40000011403 */
[----:B------:R-:W-:Y:S01]  /*5c70*/  LOP3.LUT R3, R118, 0x38, R49, 0xf8, !PT ;  /* 0x0000003876037812 */ /* 0x000fe200078ef831 */
[----:B------:R-:W-:Y:S01]  /*5c80*/  @!P0 HADD2.F32 R20, -RZ, R20.H0_H0 ;  /* 0x20000014ff148230 */ /* 0x000fe20000004100 */
[----:B------:R-:W-:Y:S01]  /*5c90*/  @!P0 SHF.R.U32.HI R10, RZ, 0x10, R29 ;  /* 0x00000010ff0a8819 */ /* 0x000fe2000001161d */
[----:B------:R-:W-:Y:S01]  /*5ca0*/  IMAD R2, R2, 0xc00, R12 ;  /* 0x00000c0002027824 */ /* 0x000fe200078e020c */
[----:B------:R-:W-:Y:S02]  /*5cb0*/  LOP3.LUT R3, R3, R157, RZ, 0x3c, !PT ;  /* 0x0000009d03037212 */ /* 0x000fe400078e3cff */
[----:B------:R-:W-:Y:S01]  /*5cc0*/  @!P0 SHF.R.U32.HI R23, RZ, 0x10, R69 ;  /* 0x00000010ff178819 */ /* 0x000fe20000011645 */
[----:B------:R-:W-:Y:S01]  /*5cd0*/  @!P0 HADD2.F32 R10, -RZ, R10.H0_H0 ;  /* 0x2000000aff0a8230 */ /* 0x000fe20000004100 */
[----:B------:R-:W-:Y:S01]  /*5ce0*/  @!P0 SHF.R.U32.HI R11, RZ, 0x10, R31 ;  /* 0x00000010ff0b8819 */ /* 0x000fe2000001161f */
[----:B------:R-:W-:Y:S01]  /*5cf0*/  IMAD.IADD R2, R2, 0x1, R3 ;  /* 0x0000000102027824 */ /* 0x000fe200078e0203 */
[----:B------:R-:W-:Y:S01]  /*5d00*/  @!P0 HADD2.F32 R3, -RZ, R43.H0_H0 ;  /* 0x2000002bff038230 */ /* 0x000fe20000004100 */
[----:B------:R-:W-:Y:S01]  /*5d10*/  @!P0 SHF.R.U64 R15, R30, 0x10, R31 ;  /* 0x000000101e0f8819 */ /* 0x000fe2000000121f */
[----:B------:R-:W-:Y:S01]  /*5d20*/  @!P0 HADD2.F32 R23, -RZ, R23.H0_H0 ;  /* 0x20000017ff178230 */ /* 0x000fe20000004100 */
[--C-:B------:R-:W-:Y:S01]  /*5d30*/  @!P0 SHF.R.U32.HI R26, RZ, 0x10, R71.reuse ;  /* 0x00000010ff1a8819 */ /* 0x100fe20000011647 */
[----:B------:R-:W-:Y:S01]  /*5d40*/  @!P0 HADD2.F32 R31, -RZ, R79.H1_H1 ;  /* 0x3000004fff1f8230 */ /* 0x000fe20000004100 */
[----:B------:R-:W-:Y:S01]  /*5d50*/  SHF.L.U32 R2, R2, 0x1, RZ ;  /* 0x0000000102027819 */ /* 0x000fe200000006ff */
[----:B------:R-:W-:Y:S01]  /*5d60*/  @!P0 HADD2.F32 R11, -RZ, R11.H0_H0 ;  /* 0x2000000bff0b8230 */ /* 0x000fe20000004100 */
[----:B------:R-:W-:Y:S01]  /*5d70*/  @!P0 SHF.R.U64 R29, R70, 0x10, R71 ;  /* 0x00000010461d8819 */ /* 0x000fe20000001247 */
[----:B------:R-:W-:Y:S02]  /*5d80*/  @!P0 HADD2.F32 R15, -RZ, R15.H0_H0 ;  /* 0x2000000fff0f8230 */ /* 0x000fe40000004100 */
[----:B------:R4:W5:Y:S02]  /*5d90*/  LDS.128 R52, [R2+0xa080] ;  /* 0x00a0800002347984 */ /* 0x0009640000000c00 */
[----:B------:R-:W-:Y:S01]  /*5da0*/  @!P0 HADD2.F32 R29, -RZ, R29.H0_H0 ;  /* 0x2000001dff1d8230 */ /* 0x000fe20000004100 */
[----:B----4-:R-:W-:Y:S05]  /*5db0*/  @!P0 IMAD.MOV.U32 R2, RZ, RZ, R16 ;  /* 0x000000ffff028224 */ /* 0x010fea00078e0010 */
[--C-:B------:R-:W-:Y:S02]  /*5dc0*/  @!P0 HADD2.F32 R6, -RZ, R2.reuse.H0_H0 ;  /* 0x20000002ff068230 */ /* 0x100fe40000004100 */
[----:B------:R-:W-:Y:S03]  /*5dd0*/  @!P0 HADD2.F32 R5, -RZ, R2.H1_H1 ;  /* 0x30000002ff058230 */ /* 0x000fe60000004100 */
[-C--:B------:R-:W-:Y:S01]  /*5de0*/  @!P0 FMUL.FTZ R2, R6, R3.reuse ;  /* 0x0000000306028220 */ /* 0x080fe20000410000 */
[----:B-----5:R-:W-:Y:S05]  /*5df0*/  @!P0 MOV R14, R52 ;  /* 0x00000034000e8202 */ /* 0x020fea0000000f00 */
[--C-:B------:R-:W-:Y:S02]  /*5e00*/  @!P0 HADD2.F32 R9, -RZ, R14.reuse.H0_H0 ;  /* 0x2000000eff098230 */ /* 0x100fe40000004100 */
[----:B------:R-:W-:Y:S03]  /*5e10*/  @!P0 HADD2.F32 R14, -RZ, R14.H1_H1 ;  /* 0x3000000eff0e8230 */ /* 0x000fe60000004100 */
[----:B------:R-:W-:Y:S02]  /*5e20*/  @!P0 FMUL.FTZ R22, R9, R3 ;  /* 0x0000000309168220 */ /* 0x000fe40000410000 */
[-C--:B------:R-:W-:Y:S02]  /*5e30*/  @!P0 FMUL.FTZ R21, R14, R8.reuse ;  /* 0x000000080e158220 */ /* 0x080fe40000410000 */
[----:B------:R-:W-:Y:S02]  /*5e40*/  @!P0 FMUL.FTZ R3, R5, R8 ;  /* 0x0000000805038220 */ /* 0x000fe40000410000 */
[----:B------:R-:W-:Y:S02]  /*5e50*/  @!P0 IMAD.MOV.U32 R8, RZ, RZ, R53 ;  /* 0x000000ffff088224 */ /* 0x000fe400078e0035 */
[-C--:B------:R-:W-:Y:S02]  /*5e60*/  @!P0 FFMA.FTZ R2, R9, R13.reuse, R2 ;  /* 0x0000000d09028223 */ /* 0x080fe40000010002 */
[----:B------:R-:W-:Y:S01]  /*5e70*/  @!P0 FFMA.FTZ R62, R6, R13, -R22 ;  /* 0x0000000d063e8223 */ /* 0x000fe20000010816 */
[----:B------:R-:W-:Y:S01]  /*5e80*/  @!P0 MOV R6, R17 ;  /* 0x0000001100068202 */ /* 0x000fe20000000f00 */
[-C--:B------:R-:W-:Y:S01]  /*5e90*/  @!P0 FFMA.FTZ R61, R5, R20.reuse, -R21 ;  /* 0x00000014053d8223 */ /* 0x080fe20000010815 */
[----:B------:R-:W-:Y:S01]  /*5ea0*/  @!P0 HADD2.F32 R5, -RZ, R43.H1_H1 ;  /* 0x3000002bff058230 */ /* 0x000fe20000004100 */
[----:B------:R-:W-:Y:S01]  /*5eb0*/  @!P0 FFMA.FTZ R3, R14, R20, R3 ;  /* 0x000000140e038223 */ /* 0x000fe20000010003 */
[--C-:B------:R-:W-:Y:S01]  /*5ec0*/  @!P0 HADD2.F32 R20, -RZ, R8.reuse.H0_H0 ;  /* 0x20000008ff148230 */ /* 0x100fe20000004100 */
[----:B------:R-:W-:Y:S01]  /*5ed0*/  @!P0 IMAD.MOV.U32 R13, RZ, RZ, R55 ;  /* 0x000000ffff0d8224 */ /* 0x000fe200078e0037 */
[----:B------:R-:W-:Y:S02]  /*5ee0*/  @!P0 HADD2.F32 R22, -RZ, R8.H1_H1 ;  /* 0x30000008ff168230 */ /* 0x000fe40000004100 */
[----:B------:R-:W-:Y:S01]  /*5ef0*/  @!P0 HADD2.F32 R21, -RZ, R79.H0_H0 ;  /* 0x2000004fff158230 */ /* 0x000fe20000004100 */
[----:B------:R-:W-:Y:S01]  /*5f00*/  @!P0 F2FP.PACK_AB R2, R3, R2 ;  /* 0x000000020302823e */ /* 0x000fe200000000ff */
[--C-:B------:R-:W-:Y:S01]  /*5f10*/  @!P0 HADD2.F32 R9, -RZ, R6.reuse.H0_H0 ;  /* 0x20000006ff098230 */ /* 0x100fe20000004100 */
[----:B------:R-:W-:Y:S01]  /*5f20*/  @!P0 FMUL.FTZ R14, R22, R10 ;  /* 0x0000000a160e8220 */ /* 0x000fe20000410000 */
[----:B------:R-:W-:Y:S01]  /*5f30*/  @!P0 HADD2.F32 R8, -RZ, R6.H1_H1 ;  /* 0x30000006ff088230 */ /* 0x000fe20000004100 */
[-C--:B------:R-:W-:Y:S01]  /*5f40*/  @!P0 FMUL.FTZ R6, R20, R5.reuse ;  /* 0x0000000514068220 */ /* 0x080fe20000410000 */
[----:B------:R-:W-:Y:S01]  /*5f50*/  @!P0 MOV R52, R2 ;  /* 0x0000000200348202 */ /* 0x000fe20000000f00 */
[C---:B------:R-:W-:Y:S01]  /*5f60*/  @!P0 FMUL.FTZ R5, R9.reuse, R5 ;  /* 0x0000000509058220 */ /* 0x040fe20000410000 */
[--C-:B------:R-:W-:Y:S01]  /*5f70*/  @!P0 HADD2.F32 R30, -RZ, R13.reuse.H0_H0 ;  /* 0x2000000dff1e8230 */ /* 0x100fe20000004100 */
        /* <DEDUP_REMOVED lines=35> */
[C---:B------:R-:W-:Y:S01]  /*61b0*/  @!P0 FMUL.FTZ R44, R28.reuse, R15 ;  /* 0x0000000f1c2c8220 */ /* 0x040fe20000410000 */
        /* <DEDUP_REMOVED lines=12> */
[C---:B---3--:R-:W-:Y:S04]  /*6280*/  LEA R2, P0, R113.reuse, R50, 0x1 ;  /* 0x0000003271027211 */ /* 0x048fe800078008ff */
[----:B--2---:R-:W-:Y:S02]  /*6290*/  LEA.HI.X R3, R113, R51, R133, 0x1, P0 ;  /* 0x0000003371037211 */ /* 0x004fe400000f0c85 */
[C---:B------:R-:W-:Y:S03]  /*62a0*/  ISETP.GE.AND P0, PT, R49.reuse, c[0x0][0x1d4], PT ;  /* 0x0000750031007a0c */ /* 0x040fe60003f06270 */
[----:B------:R2:W-:Y:S10]  /*62b0*/  ST.E.128 [R2.64], R16 ;  /* 0x0000001002007985 */ /* 0x0005f4000c101d0e */
[----:B------:R-:W-:Y:S05]  /*62c0*/  @!P0 IMAD.WIDE R8, R49, 0x2, R50 ;  /* 0x0000000231088825 */ /* 0x000fea00078e0232 */
[----:B------:R2:W-:Y:S02]  /*62d0*/  @!P0 ST.E.128 [R8.64], R52 ;  /* 0x0000003408008985 */ /* 0x0005e4000c101d0e */
.L_x_1165:
[----:B------:R-:W-:Y:S05]  /*62e0*/  BSYNC B0 ;  /* 0x0000000000007941 */ /* 0x000fea0003800000 */
.L_x_1164:
[----:B------:R-:W-:Y:S11]  /*62f0*/  ISETP.GE.AND P0, PT, R36, c[0x0][0x1d4], PT ;  /* 0x0000750024007a0c */ /* 0x000ff60003f06270 */
[----:B------:R-:W-:Y:S02]  /*6300*/  @!UPT UIADD3 URZ, URZ, URZ, URZ ;  /* 0x0000003f3f3ff290 */ /* 0x000fe4000fffe03f */
[----:B------:R-:W-:-:S05]  /*6310*/  @P0 BRA `(.L_x_1149) ;  /* 0x00000b2000000947 */ /* 0x000fca0003800000 */
[----:B--2---:R-:W-:Y:S01]  /*6320*/  SEL R2, R86, R85, !P2 ;  /* 0x0000005556027207 */ /* 0x004fe20005000000 */
[----:B------:R-:W2:Y:S01]  /*6330*/  LDS.128 R16, [R149+0xa080] ;  /* 0x00a0800095107984 */ /* 0x000ea20000000c00 */
[C---:B---3--:R-:W-:Y:S02]  /*6340*/  LEA R56, P0, R112.reuse, R50, 0x1 ;  /* 0x0000003270387211 */ /* 0x048fe400078008ff */
[----:B------:R-:W-:Y:S02]  /*6350*/  SHF.R.S32.HI R3, RZ, 0x1f, R2 ;  /* 0x0000001fff037819 */ /* 0x000fe40000011402 */
[----:B------:R-:W-:Y:S02]  /*6360*/  LEA.HI.X R57, R112, R51, R131, 0x1, P0 ;  /* 0x0000003370397211 */ /* 0x000fe400000f0c83 */
[----:B------:R-:W-:Y:S02]  /*6370*/  LEA.HI R2, R3, R2, RZ, 0x4 ;  /* 0x0000000203027211 */ /* 0x000fe400078f20ff */
[----:B------:R-:W-:Y:S02]  /*6380*/  ISETP.GE.AND P0, PT, R36, c[0x0][0x27c], PT ;  /* 0x00009f0024007a0c */ /* 0x000fe40003f06270 */
[----:B------:R-:W-:Y:S04]  /*6390*/  LEA.HI.SX32 R2, R2, R83, 0x1c ;  /* 0x0000005302027211 */ /* 0x000fe800078fe2ff */
[----:B------:R-:W-:Y:S02]  /*63a0*/  SHF.R.S32.HI R3, RZ, 0x1f, R2 ;  /* 0x0000001fff037819 */ /* 0x000fe40000011402 */
[----:B------:R-:W-:Y:S02]  /*63b0*/  SHF.L.U32 R37, R2, 0x3, RZ ;  /* 0x0000000302257819 */ /* 0x000fe400000006ff */
[----:B------:R-:W-:Y:S03]  /*63c0*/  LEA.HI R3, R3, R2, RZ, 0x3 ;  /* 0x0000000203037211 */ /* 0x000fe600078f18ff */
[----:B------:R-:W-:Y:S01]  /*63d0*/  @!P0 SHF.R.U64 R5, R32, 0x10, R33 ;  /* 0x0000001020058819 */ /* 0x000fe20000001221 */
[----:B------:R-:W-:Y:S01]  /*63e0*/  @!P0 HADD2.F32 R13, -RZ, R80.H1_H1 ;  /* 0x30000050ff0d8230 */ /* 0x000fe20000004100 */
[----:B------:R-:W-:Y:S01]  /*63f0*/  SHF.R.S32.HI R2, RZ, 0x3, R3 ;  /* 0x00000003ff027819 */ /* 0x000fe20000011403 */
[----:B------:R-:W-:Y:S01]  /*6400*/  @!P0 HADD2.F32 R31, -RZ, R81.H1_H1 ;  /* 0x30000051ff1f8230 */ /* 0x000fe20000004100 */
[----:B------:R-:W-:Y:S01]  /*6410*/  LOP3.LUT R3, R118, 0x38, R37, 0xf8, !PT ;  /* 0x0000003876037812 */ /* 0x000fe200078ef825 */
[----:B------:R-:W-:Y:S01]  /*6420*/  @!P0 HADD2.F32 R27, -RZ, R82.H0_H0 ;  /* 0x20000052ff1b8230 */ /* 0x000fe20000004100 */
[----:B------:R-:W-:Y:S01]  /*6430*/  @!P0 SHF.R.U32.HI R8, RZ, 0x10, R33 ;  /* 0x00000010ff088819 */ /* 0x000fe20000011621 */
[----:B------:R-:W-:Y:S01]  /*6440*/  IMAD R2, R2, 0xc00, R12 ;  /* 0x00000c0002027824 */ /* 0x000fe200078e020c */
[----:B------:R-:W-:Y:S01]  /*6450*/  LOP3.LUT R3, R3, R157, RZ, 0x3c, !PT ;  /* 0x0000009d03037212 */ /* 0x000fe200078e3cff */
[----:B------:R-:W-:Y:S01]  /*6460*/  @!P0 HADD2.F32 R9, -RZ, R5.H0_H0 ;  /* 0x20000005ff098230 */ /* 0x000fe20000004100 */
[--C-:B------:R-:W-:Y:S02]  /*6470*/  @!P0 SHF.R.U32.HI R11, RZ, 0x10, R35.reuse ;  /* 0x00000010ff0b8819 */ /* 0x100fe40000011623 */
[----:B------:R-:W-:Y:S01]  /*6480*/  @!P0 SHF.R.U64 R15, R34, 0x10, R35 ;  /* 0x00000010220f8819 */ /* 0x000fe20000001223 */
[----:B------:R-:W-:Y:S01]  /*6490*/  IMAD.IADD R2, R2, 0x1, R3 ;  /* 0x0000000102027824 */ /* 0x000fe200078e0203 */
[----:B------:R-:W-:Y:S01]  /*64a0*/  @!P0 HADD2.F32 R3, -RZ, R46.H0_H0 ;  /* 0x2000002eff038230 */ /* 0x000fe20000004100 */
[--C-:B------:R-:W-:Y:S01]  /*64b0*/  @!P0 SHF.R.U64 R20, R72, 0x10, R73.reuse ;  /* 0x0000001048148819 */ /* 0x100fe20000001249 */
[----:B------:R-:W-:Y:S01]  /*64c0*/  @!P0 HADD2.F32 R11, -RZ, R11.H0_H0 ;  /* 0x2000000bff0b8230 */ /* 0x000fe20000004100 */
[----:B------:R-:W-:Y:S01]  /*64d0*/  @!P0 SHF.R.U32.HI R23, RZ, 0x10, R73 ;  /* 0x00000010ff178819 */ /* 0x000fe20000011649 */
[----:B------:R-:W-:Y:S01]  /*64e0*/  @!P0 HADD2.F32 R15, -RZ, R15.H0_H0 ;  /* 0x2000000fff0f8230 */ /* 0x000fe20000004100 */
[----:B------:R-:W-:Y:S01]  /*64f0*/  SHF.L.U32 R2, R2, 0x1, RZ ;  /* 0x0000000102027819 */ /* 0x000fe200000006ff */
[----:B------:R-:W-:Y:S01]  /*6500*/  @!P0 HADD2.F32 R20, -RZ, R20.H0_H0 ;  /* 0x20000014ff148230 */ /* 0x000fe20000004100 */
[--C-:B------:R-:W-:Y:S01]  /*6510*/  @!P0 SHF.R.U32.HI R33, RZ, 0x10, R75.reuse ;  /* 0x00000010ff218819 */ /* 0x100fe2000001164b */
[----:B------:R-:W-:Y:S01]  /*6520*/  @!P0 HADD2.F32 R23, -RZ, R23.H0_H0 ;  /* 0x20000017ff178230 */ /* 0x000fe20000004100 */
[----:B------:R-:W-:Y:S01]  /*6530*/  @!P0 SHF.R.U64 R29, R74, 0x10, R75 ;  /* 0x000000104a1d8819 */ /* 0x000fe2000000124b */
[----:B------:R2:W3:Y:S02]  /*6540*/  LDS.128 R52, [R2+0xa080] ;  /* 0x00a0800002347984 */ /* 0x0004e40000000c00 */
[----:B------:R-:W-:Y:S02]  /*6550*/  @!P0 HADD2.F32 R33, -RZ, R33.H0_H0 ;  /* 0x20000021ff218230 */ /* 0x000fe40000004100 */
[----:B------:R-:W-:Y:S01]  /*6560*/  @!P0 HADD2.F32 R29, -RZ, R29.H0_H0 ;  /* 0x2000001dff1d8230 */ /* 0x000fe20000004100 */
[----:B--2---:R-:W-:Y:S05]  /*6570*/  @!P0 IMAD.MOV.U32 R2, RZ, RZ, R16 ;  /* 0x000000ffff028224 */ /* 0x004fea00078e0010 */
[--C-:B------:R-:W-:Y:S02]  /*6580*/  @!P0 HADD2.F32 R6, -RZ, R2.reuse.H0_H0 ;  /* 0x20000002ff068230 */ /* 0x100fe40000004100 */
[----:B------:R-:W-:Y:S03]  /*6590*/  @!P0 HADD2.F32 R5, -RZ, R2.H1_H1 ;  /* 0x30000002ff058230 */ /* 0x000fe60000004100 */
[-C--:B------:R-:W-:Y:S01]  /*65a0*/  @!P0 FMUL.FTZ R2, R6, R3.reuse ;  /* 0x0000000306028220 */ /* 0x080fe20000410000 */
[----:B---3--:R-:W-:Y:S05]  /*65b0*/  @!P0 MOV R14, R52 ;  /* 0x00000034000e8202 */ /* 0x008fea0000000f00 */
        /* <DEDUP_REMOVED lines=14> */
[--C-:B------:R-:W-:Y:S02]  /*66a0*/  @!P0 HADD2.F32 R20, -RZ, R13.reuse.H0_H0 ;  /* 0x2000000dff148230 */ /* 0x100fe40000004100 */
[----:B------:R-:W-:Y:S01]  /*66b0*/  @!P0 HADD2.F32 R22, -RZ, R13.H1_H1 ;  /* 0x3000000dff168230 */ /* 0x000fe20000004100 */
[----:B------:R-:W-:Y:S01]  /*66c0*/  @!P0 IMAD.MOV.U32 R13, RZ, RZ, R55 ;  /* 0x000000ffff0d8224 */ /* 0x000fe200078e0037 */
[----:B------:R-:W-:Y:S01]  /*66d0*/  @!P0 HADD2.F32 R21, -RZ, R81.H0_H0 ;  /* 0x20000051ff158230 */ /* 0x000fe20000004100 */
[----:B------:R-:W-:Y:S01]  /*66e0*/  @!P0 F2FP.PACK_AB R2, R3, R2 ;  /* 0x000000020302823e */ /* 0x000fe200000000ff */
[----:B------:R-:W-:Y:S01]  /*66f0*/  @!P0 HADD2.F32 R9, -RZ, R6.H0_H0 ;  /* 0x20000006ff098230 */ /* 0x000fe20000004100 */
[----:B------:R-:W-:Y:S01]  /*6700*/  @!P0 FMUL.FTZ R6, R20, R5 ;  /* 0x0000000514068220 */ /* 0x000fe20000410000 */
[--C-:B------:R-:W-:Y:S01]  /*6710*/  @!P0 HADD2.F32 R30, -RZ, R13.reuse.H0_H0 ;  /* 0x2000000dff1e8230 */ /* 0x100fe20000004100 */
[----:B------:R-:W-:Y:S01]  /*6720*/  @!P0 FMUL.FTZ R14, R22, R10 ;  /* 0x0000000a160e8220 */ /* 0x000fe20000410000 */
[----:B------:R-:W-:Y:S01]  /*6730*/  @!P0 HADD2.F32 R32, -RZ, R13.H1_H1 ;  /* 0x3000000dff208230 */ /* 0x000fe20000004100 */
[C---:B------:R-:W-:Y:S01]  /*6740*/  @!P0 FFMA.FTZ R49, R9.reuse, R21, -R6 ;  /* 0x0000001509318223 */ /* 0x040fe20000010806 */
[----:B------:R-:W-:Y:S01]  /*6750*/  @!P0 MOV R52, R2 ;  /* 0x0000000200348202 */ /* 0x000fe20000000f00 */
[C---:B------:R-:W-:Y:S01]  /*6760*/  @!P0 FMUL.FTZ R6, R8.reuse, R10 ;  /* 0x0000000a08068220 */ /* 0x040fe20000410000 */
[----:B------:R-:W-:Y:S01]  /*6770*/  @!P0 HADD2.F32 R10, -RZ, R47.H0_H0 ;  /* 0x2000002fff0a8230 */ /* 0x000fe20000004100 */
[----:B------:R-:W-:Y:S01]  /*6780*/  @!P0 FFMA.FTZ R46, R8, R23, -R14 ;  /* 0x00000017082e8223 */ /* 0x000fe2000001080e */
[----:B------:R-:W-:Y:S01]  /*6790*/  @!P0 MOV R8, R19 ;  /* 0x0000001300088202 */ /* 0x000fe20000000f00 */
[----:B------:R-:W-:Y:S02]  /*67a0*/  @!P0 FMUL.FTZ R5, R9, R5 ;  /* 0x0000000509058220 */ /* 0x000fe40000410000 */
[----:B------:R-:W-:Y:S02]  /*67b0*/  @!P0 FMUL.FTZ R13, R30, R10 ;  /* 0x0000000a1e0d8220 */ /* 0x000fe40000410000 */
[----:B------:R-:W-:Y:S01]  /*67c0*/  @!P0 FMUL.FTZ R14, R32, R11 ;  /* 0x0000000b200e8220 */ /* 0x000fe20000410000 */
[--C-:B------:R-:W-:Y:S01]  /*67d0*/  @!P0 HADD2.F32 R9, -RZ, R8.reuse.H0_H0 ;  /* 0x20000008ff098230 */ /* 0x100fe20000004100 */
[----:B------:R-:W-:Y:S01]  /*67e0*/  @!P0 FFMA.FTZ R5, R20, R21, R5 ;  /* 0x0000001514058223 */ /* 0x000fe20000010005 */
[----:B------:R-:W-:Y:S01]  /*67f0*/  @!P0 F2FP.PACK_AB R20, R46, R49 ;  /* 0x000000312e14823e */ /* 0x000fe200000000ff */
[----:B------:R-:W-:Y:S01]  /*6800*/  @!P0 FFMA.FTZ R6, R22, R23, R6 ;  /* 0x0000001716068223 */ /* 0x000fe20000010006 */
[----:B------:R-:W-:Y:S01]  /*6810*/  @!P0 HADD2.F32 R8, -RZ, R8.H1_H1 ;  /* 0x30000008ff088230 */ /* 0x000fe20000004100 */
        /* <DEDUP_REMOVED lines=11> */
[----:B------:R-:W-:Y:S02]  /*68d0*/  @!P0 HADD2.F32 R28, -RZ, R13.H1_H1 ;  /* 0x3000000dff1c8230 */ /* 0x000fe40000004100 */
[--C-:B------:R-:W-:Y:S02]  /*68e0*/  @!P0 HADD2.F32 R14, -RZ, R9.reuse.H0_H0 ;  /* 0x20000009ff0e8230 */ /* 0x100fe40000004100 */
[----:B------:R-:W-:Y:S01]  /*68f0*/  @!P0 HADD2.F32 R13, -RZ, R9.H1_H1 ;  /* 0x30000009ff0d8230 */ /* 0x000fe20000004100 */
[-C--:B------:R-:W-:Y:S02]  /*6900*/  @!P0 FMUL.FTZ R9, R26, R8.reuse ;  /* 0x000000081a098220 */ /* 0x080fe40000410000 */
[----:B------:R-:W-:Y:S02]  /*6910*/  @!P0 FMUL.FTZ R34, R28, R15 ;  /* 0x0000000f1c228220 */ /* 0x000fe40000410000 */
[C---:B------:R-:W-:Y:S02]  /*6920*/  @!P0 FFMA.FTZ R35, R14.reuse, R27, -R9 ;  /* 0x0000001b0e238223 */ /* 0x040fe40000010809 */
[----:B------:R-:W-:Y:S02]  /*6930*/  @!P0 FFMA.FTZ R34, R13, R29, -R34 ;  /* 0x0000001d0d228223 */ /* 0x000fe40000010822 */
[----:B------:R-:W-:Y:S01]  /*6940*/  @!P0 FMUL.FTZ R8, R14, R8 ;  /* 0x000000080e088220 */ /* 0x000fe20000410000 */
[----:B------:R-:W-:Y:S01]  /*6950*/  @!P0 F2FP.PACK_AB R14, R43, R44 ;  /* 0x0000002c2b0e823e */ /* 0x000fe200000000ff */
[----:B------:R-:W-:Y:S01]  /*6960*/  @!P0 FMUL.FTZ R9, R13, R15 ;  /* 0x0000000f0d098220 */ /* 0x000fe20000410000 */
[----:B------:R-:W-:Y:S01]  /*6970*/  @!P0 F2FP.PACK_AB R13, R34, R35 ;  /* 0x00000023220d823e */ /* 0x000fe200000000ff */
[----:B------:R-:W-:Y:S01]  /*6980*/  @!P0 FFMA.FTZ R8, R26, R27, R8 ;  /* 0x0000001b1a088223 */ /* 0x000fe20000010008 */
[----:B------:R-:W-:Y:S01]  /*6990*/  @!P0 F2FP.PACK_AB R15, R58, R59 ;  /* 0x0000003b3a0f823e */ /* 0x000fe200000000ff */
[----:B------:R-:W-:Y:S01]  /*69a0*/  @!P0 FFMA.FTZ R9, R28, R29, R9 ;  /* 0x0000001d1c098223 */ /* 0x000fe20000010009 */
[----:B------:R-:W-:Y:S01]  /*69b0*/  @!P0 MOV R19, R14 ;  /* 0x0000000e00138202 */ /* 0x000fe20000000f00 */
[----:B------:R-:W-:Y:S01]  /*69c0*/  @!P0 FFMA.FTZ R10, R30, R31, R10 ;  /* 0x0000001f1e0a8223 */ /* 0x000fe2000001000a */
[----:B------:R-:W-:Y:S01]  /*69d0*/  @!P0 MOV R16, R15 ;  /* 0x0000000f00108202 */ /* 0x000fe20000000f00 */
[----:B------:R-:W-:Y:S01]  /*69e0*/  @!P0 IMAD.MOV.U32 R18, RZ, RZ, R13 ;  /* 0x000000ffff128224 */ /* 0x000fe200078e000d */
[----:B------:R-:W-:Y:S01]  /*69f0*/  @!P0 F2FP.PACK_AB R8, R9, R8 ;  /* 0x000000080908823e */ /* 0x000fe200000000ff */
[----:B------:R-:W-:Y:S03]  /*6a00*/  @!P0 FFMA.FTZ R11, R32, R33, R11 ;  /* 0x00000021200b8223 */ /* 0x000fe6000001000b */
        /* <DEDUP_REMOVED lines=11> */
.L_x_1135:
        /* <DEDUP_REMOVED lines=9> */
[----:B-12---:R-:W-:Y:S02]  /*6b50*/  ISETP.GE.AND P0, PT, R24, c[0x0][0x1d4], PT ;  /* 0x0000750018007a0c */ /* 0x006fe40003f06270 */
        /* <DEDUP_REMOVED lines=20> */
.L_x_1167:
[----:B-12---:R-:W-:Y:S05]  /*6ca0*/  BSYNC B0 ;  /* 0x0000000000007941 */ /* 0x006fea0003800000 */
.L_x_1166:
[----:B---3--:R1:W2:Y:S01]  /*6cb0*/  SHFL.IDX PT, R3, R99, 0x1, 0x181f ;  /* 0x00381f0063037f89 */ /* 0x0082a200000e0000 */
[----:B------:R-:W-:Y:S03]  /*6cc0*/  ISETP.GE.AND P0, PT, R6, 0x21, PT ;  /* 0x000000210600780c */ /* 0x000fe60003f06270 */
[----:B------:R1:W3:Y:S10]  /*6cd0*/  SHFL.IDX PT, R2, R100, 0x1, 0x181f ;  /* 0x00381f0064027f89 */ /* 0x0002f400000e0000 */
[----:B------:R-:W-:-:S05]  /*6ce0*/  @!P0 BRA `(.L_x_1149) ;  /* 0x0000015000008947 */ /* 0x000fca0003800000 */
[----:B------:R-:W-:Y:S02]  /*6cf0*/  ISETP.GE.AND P0, PT, R24, c[0x0][0x1d4], PT ;  /* 0x0000750018007a0c */ /* 0x000fe40003f06270 */
[----:B------:R-:W-:Y:S11]  /*6d00*/  ISETP.GE.AND P4, PT, R36, c[0x0][0x1d4], PT ;  /* 0x0000750024007a0c */ /* 0x000ff60003f86270 */
[----:B------:R-:W4:Y:S01]  /*6d10*/  @!P0 LDS.128 R20, [R87+0xb080] ;  /* 0x00b0800057148984 */ /* 0x000f220000000c00 */
[CC--:B---3--:R-:W-:Y:S04]  /*6d20*/  @!P0 LEA R8, P3, R24.reuse, R2.reuse, 0x1 ;  /* 0x0000000218088211 */ /* 0x0c8fe800078608ff */
[-C--:B--2---:R-:W-:Y:S02]  /*6d30*/  @!P0 LEA.HI.X R9, R24, R3.reuse, R25, 0x1, P3 ;  /* 0x0000000318098211 */ /* 0x084fe400018f0c19 */
        /* <DEDUP_REMOVED lines=8> */
[----:B------:R-:W2:Y:S10]  /*6dc0*/  @!P4 LDS.128 R16, [R87+0xc880] ;  /* 0x00c880005710c984 */ /* 0x000eb40000000c00 */
[C---:B------:R-:W-:Y:S04]  /*6dd0*/  @!P0 LEA R2, P5, R102.reuse, R2, 0x1 ;  /* 0x0000000266028211 */ /* 0x040fe800078a08ff */
[----:B------:R-:W-:Y:S01]  /*6de0*/  @!P0 LEA.HI.X R3, R102, R3, R110, 0x1, P5 ;  /* 0x0000000366038211 */ /* 0x000fe200028f0c6e */
[----:B--2---:R-:W-:Y:S04]  /*6df0*/  @!P4 ST.E.128 [R14.64], R16 ;  /* 0x000000100e00c985 */ /* 0x004fe8000c101d0e */
[----:B------:R-:W2:Y:S04]  /*6e00*/  @!P3 LDS.128 R16, [R87+0xe080] ;  /* 0x00e080005710b984 */ /* 0x000ea80000000c00 */
[----:B--2---:R-:W-:Y:S04]  /*6e10*/  @!P3 ST.E.128 [R10.64], R16 ;  /* 0x000000100a00b985 */ /* 0x004fe8000c101d0e */
[----:B------:R-:W2:Y:S04]  /*6e20*/  @!P0 LDS.128 R8, [R87+0xf880] ;  /* 0x00f8800057088984 */ /* 0x000ea80000000c00 */
[----:B--2---:R2:W-:Y:S02]  /*6e30*/  @!P0 ST.E.128 [R2.64], R8 ;  /* 0x0000000802008985 */ /* 0x0045e4000c101d0e */
.L_x_1149:
[----:B------:R-:W-:Y:S05]  /*6e40*/  BSYNC B2 ;  /* 0x0000000000027941 */ /* 0x000fea0003800000 */
.L_x_1134:
[----:B--23--:R-:W-:Y:S01]  /*6e50*/  IMAD.IADD R2, R104, 0x1, -R45 ;  /* 0x0000000168027824 */ /* 0x00cfe200078e0a2d */
[----:B------:R-:W-:Y:S01]  /*6e60*/  P2R R14, PR, RZ, 0x2 ;  /* 0x00000002ff0e7803 */ /* 0x000fe20000000000 */
[----:B------:R-:W-:Y:S01]  /*6e70*/  IMAD.WIDE R8, R48, 0x30, R140 ;  /* 0x0000003030087825 */ /* 0x000fe200078e028c */
[----:B------:R-:W-:Y:S01]  /*6e80*/  ISETP.NE.AND P1, PT, R117, RZ, PT ;  /* 0x000000ff7500720c */ /* 0x000fe20003f25270 */
[----:B------:R-:W-:Y:S01]  /*6e90*/  BSSY B0, `(.L_x_1168) ;  /* 0x000004c000007945 */ /* 0x000fe20003800000 */
[----:B------:R-:W-:Y:S01]  /*6ea0*/  ISETP.GE.AND P3, PT, R2, 0x21, PT ;  /* 0x000000210200780c */ /* 0x000fe20003f66270 */
[----:B------:R-:W-:Y:S01]  /*6eb0*/  IMAD R6, R116, c[0x0][0x218], RZ ;  /* 0x0000860074067a24 */ /* 0x000fe200078e02ff */
[----:B------:R-:W-:Y:S02]  /*6ec0*/  ISETP.NE.AND P6, PT, R139, RZ, PT ;  /* 0x000000ff8b00720c */ /* 0x000fe40003fc5270 */
[----:B------:R-:W-:Y:S01]  /*6ed0*/  ISETP.NE.AND P5, PT, R138, RZ, PT ;  /* 0x000000ff8a00720c */ /* 0x000fe20003fa5270 */
[----:B------:R-:W-:Y:S08]  /*6ee0*/  IMAD R6, R105, c[0x0][0x21c], R6 ;  /* 0x0000870069067a24 */ /* 0x000ff000078e0206 */
[----:B------:R-:W-:Y:S01]  /*6ef0*/  @P3 IADD3 R13, P0, R8, 0x20, RZ ;  /* 0x00000020080d3810 */ /* 0x000fe20007f1e0ff */
[--C-:B------:R-:W-:Y:S04]  /*6f00*/  @P3 IMAD.MOV.U32 R11, RZ, RZ, R130.reuse ;  /* 0x000000ffff0b3224 */ /* 0x100fe800078e0082 */
[----:B------:R-:W-:Y:S01]  /*6f10*/  @P3 IMAD.X R10, RZ, RZ, R9, P0 ;  /* 0x000000ffff0a3224 */ /* 0x000fe200000e0609 */
[----:B------:R-:W-:Y:S11]  /*6f20*/  ISETP.GE.AND P0, PT, R2, 0x1, PT ;  /* 0x000000010200780c */ /* 0x000ff60003f06270 */
[----:B------:R-:W-:Y:S02]  /*6f30*/  @!UPT UIADD3 URZ, URZ, URZ, URZ ;  /* 0x0000003f3f3ff290 */ /* 0x000fe4000fffe03f */
[----:B------:R-:W-:Y:S01]  /*6f40*/  @P0 MOV R2, R120 ;  /* 0x0000007800020202 */ /* 0x000fe20000000f00 */
[----:B------:R-:W-:Y:S02]  /*6f50*/  @P0 IMAD R5, R9, c[0x0][0x258], RZ ;  /* 0x0000960009050a24 */ /* 0x000fe400078e02ff */
[----:B------:R-:W-:Y:S04]  /*6f60*/  @P0 IMAD.MOV.U32 R3, RZ, RZ, R130 ;  /* 0x000000ffff030224 */ /* 0x000fe800078e0082 */
[C---:B------:R-:W-:Y:S04]  /*6f70*/  @P0 IMAD.WIDE.U32 R2, R8.reuse, c[0x0][0x258], R2 ;  /* 0x0000960008020a25 */ /* 0x040fe800078e0002 */
[----:B------:R-:W-:Y:S05]  /*6f80*/  @P0 IMAD R8, R8, c[0x0][0x25c], R5 ;  /* 0x0000970008080a24 */ /* 0x000fea00078e0205 */
[----:B------:R-:W-:Y:S02]  /*6f90*/  @P0 IADD3 R3, R3, R8, RZ ;  /* 0x0000000803030210 */ /* 0x000fe40007ffe0ff */
[C---:B------:R-:W-:Y:S04]  /*6fa0*/  @P0 LEA R8, P4, R2.reuse, c[0x0][0x250], 0x1 ;  /* 0x0000940002080a11 */ /* 0x040fe800078808ff */
[----:B------:R-:W-:Y:S01]  /*6fb0*/  @P0 LEA.HI.X R9, R2, c[0x0][0x254], R3, 0x1, P4 ;  /* 0x0000950002090a11 */ /* 0x000fe200020f0c03 */
[----:B------:R-:W-:Y:S04]  /*6fc0*/  IMAD R2, R115, c[0x0][0x208], RZ ;  /* 0x0000820073027a24 */ /* 0x000fe800078e02ff */
[----:B------:R-:W-:Y:S01]  /*6fd0*/  @!PT LDS RZ, [RZ] ;  /* 0x00000000fffff984 */ /* 0x000fe20000000800 */
[----:B------:R-:W-:Y:S01]  /*6fe0*/  @!PT LDS RZ, [RZ] ;  /* 0x00000000fffff984 */ /* 0x000fe20000000800 */
[----:B------:R-:W-:Y:S01]  /*6ff0*/  @!PT LDS RZ, [RZ] ;  /* 0x00000000fffff984 */ /* 0x000fe20000000800 */
[----:B------:R2:W-:Y:S01]  /*7000*/  @P0 LDGSTS.E.BYPASS.LTC128B.128 [R87+0x4080], [R8.64], !P1 ;  /* 0x0408000008570fae */ /* 0x0005e2000c901d4e */
[C---:B------:R-:W-:Y:S02]  /*7010*/  IMAD R5, R108.reuse, c[0x0][0x20c], R2 ;  /* 0x000083006c057a24 */ /* 0x040fe400078e0202 */
[----:B------:R-:W-:Y:S04]  /*7020*/  IMAD.WIDE.U32 R2, R108, c[0x0][0x208], RZ ;  /* 0x000082006c027a25 */ /* 0x000fe800078e00ff */
[----:B------:R-:W-:Y:S04]  /*7030*/  IMAD.IADD R3, R3, 0x1, R5 ;  /* 0x0000000103037824 */ /* 0x000fe800078e0205 */
[----:B------:R-:W-:Y:S05]  /*7040*/  IMAD.WIDE.U32 R2, R105, c[0x0][0x218], R2 ;  /* 0x0000860069027a25 */ /* 0x000fea00078e0002 */
[----:B------:R-:W-:Y:S01]  /*7050*/  IADD3 R5, P4, R160, R2, RZ ;  /* 0x00000002a0057210 */ /* 0x000fe20007f9e0ff */
[----:B------:R-:W-:Y:S01]  /*7060*/  @P3 IMAD R2, R10, c[0x0][0x258], RZ ;  /* 0x000096000a023a24 */ /* 0x000fe200078e02ff */
[----:B------:R-:W-:Y:S02]  /*7070*/  @P3 MOV R10, R120 ;  /* 0x00000078000a3202 */ /* 0x000fe40000000f00 */
[----:B------:R-:W-:Y:S01]  /*7080*/  IADD3.X R6, R154, R3, R6, P4, !PT ;  /* 0x000000039a067210 */ /* 0x000fe200027fe406 */
[C---:B------:R-:W-:Y:S02]  /*7090*/  @P3 IMAD R2, R13.reuse, c[0x0][0x25c], R2 ;  /* 0x000097000d023a24 */ /* 0x040fe400078e0202 */
[----:B------:R-:W-:Y:S05]  /*70a0*/  @P3 IMAD.WIDE.U32 R10, R13, c[0x0][0x258], R10 ;  /* 0x000096000d0a3a25 */ /* 0x000fea00078e000a */
[----:B------:R-:W-:Y:S02]  /*70b0*/  @P3 IADD3 R3, R11, R2, RZ ;  /* 0x000000020b033210 */ /* 0x000fe40007ffe0ff */
[C---:B------:R-:W-:Y:S04]  /*70c0*/  @P3 LEA R2, P4, R10.reuse, c[0x0][0x250], 0x1 ;  /* 0x000094000a023a11 */ /* 0x040fe800078808ff */
[----:B------:R-:W-:Y:S02]  /*70d0*/  @P3 LEA.HI.X R3, R10, c[0x0][0x254], R3, 0x1, P4 ;  /* 0x000095000a033a11 */ /* 0x000fe400020f0c03 */
[C---:B------:R-:W-:Y:S04]  /*70e0*/  LEA R13, P4, R5.reuse, c[0x0][0x1f8], 0x1 ;  /* 0x00007e00050d7a11 */ /* 0x040fe800078808ff */
[----:B------:R-:W-:Y:S02]  /*70f0*/  LEA.HI.X R6, R5, c[0x0][0x1fc], R6, 0x1, P4 ;  /* 0x00007f0005067a11 */ /* 0x000fe400020f0c06 */
[----:B------:R-:W-:Y:S11]  /*7100*/  ISETP.NE.AND P4, PT, R137, RZ, PT ;  /* 0x000000ff8900720c */ /* 0x000ff60003f85270 */
[----:B------:R-:W-:Y:S02]  /*7110*/  @!UPT UIADD3 URZ, URZ, URZ, URZ ;  /* 0x0000003f3f3ff290 */ /* 0x000fe4000fffe03f */
        /* <DEDUP_REMOVED lines=9> */
[----:B---3--:R2:W3:Y:S01]  /*71b0*/  SHFL.IDX PT, R2, R13, RZ, 0x181f ;  /* 0x00181fff0d027589 */ /* 0x0084e200000e0000 */
[----:B------:R-:W-:Y:S04]  /*71c0*/  DEPBAR.LE SB0, 0x0 ;  /* 0x000080000000791a */ /* 0x000fe80000000000 */
[----:B------:R2:W4:Y:S04]  /*71d0*/  SHFL.IDX PT, R3, R6, RZ, 0x181f ;  /* 0x00181fff06037589 */ /* 0x00052800000e0000 */
[----:B------:R-:W-:Y:S06]  /*71e0*/  BAR.SYNC.DEFER_BLOCKING 0x0 ;  /* 0x0000000000007b1d */ /* 0x000fec0000010000 */
[----:B------:R-:W-:-:S05]  /*71f0*/  @!P0 BRA `(.L_x_1169) ;  /* 0x0000015000008947 */ /* 0x000fca0003800000 */
[----:B------:R-:W-:Y:S02]  /*7200*/  ISETP.GE.AND P0, PT, R24, c[0x0][0x1d4], PT ;  /* 0x0000750018007a0c */ /* 0x000fe40003f06270 */
[----:B------:R-:W-:Y:S11]  /*7210*/  ISETP.GE.AND P5, PT, R36, c[0x0][0x1d4], PT ;  /* 0x0000750024007a0c */ /* 0x000ff60003fa6270 */
[----:B------:R-:W5:Y:S01]  /*7220*/  @!P0 LDS.128 R20, [R87+0x4080] ;  /* 0x0040800057148984 */ /* 0x000f620000000c00 */
[CC--:B--23--:R-:W-:Y:S04]  /*7230*/  @!P0 LEA R8, P4, R24.reuse, R2.reuse, 0x1 ;  /* 0x0000000218088211 */ /* 0x0ccfe800078808ff */
[-C--:B----4-:R-:W-:Y:S02]  /*7240*/  @!P0 LEA.HI.X R9, R24, R3.reuse, R25, 0x1, P4 ;  /* 0x0000000318098211 */ /* 0x090fe400020f0c19 */
[CC--:B------:R-:W-:Y:S04]  /*7250*/  @!P5 LEA R14, P4, R101.reuse, R2.reuse, 0x1 ;  /* 0x00000002650ed211 */ /* 0x0c0fe800078808ff */
[-C--:B------:R-:W-:Y:S02]  /*7260*/  @!P5 LEA.HI.X R15, R101, R3.reuse, R109, 0x1, P4 ;  /* 0x00000003650fd211 */ /* 0x080fe400020f0c6d */
[----:B------:R-:W-:Y:S11]  /*7270*/  ISETP.GE.AND P4, PT, R107, c[0x0][0x1d4], PT ;  /* 0x000075006b007a0c */ /* 0x000ff60003f86270 */
[----:B------:R-:W-:Y:S02]  /*7280*/  @!UPT UIADD3 URZ, URZ, URZ, URZ ;  /* 0x0000003f3f3ff290 */ /* 0x000fe4000fffe03f */
[CC--:B------:R-:W-:Y:S04]  /*7290*/  @!P4 LEA R10, P6, R103.reuse, R2.reuse, 0x1 ;  /* 0x00000002670ac211 */ /* 0x0c0fe800078c08ff */
[-C--:B------:R-:W-:Y:S01]  /*72a0*/  @!P4 LEA.HI.X R11, R103, R3.reuse, R111, 0x1, P6 ;  /* 0x00000003670bc211 */ /* 0x080fe200030f0c6f */
[----:B-----5:R-:W-:Y:S01]  /*72b0*/  @!P0 ST.E.128 [R8.64], R20 ;  /* 0x0000001408008985 */ /* 0x020fe2000c101d0e */
        /* <DEDUP_REMOVED lines=9> */
.L_x_1169:
[----:B------:R-:W-:Y:S05]  /*7350*/  BSYNC B0 ;  /* 0x0000000000007941 */ /* 0x000fea0003800000 */
.L_x_1168:
[----:B--2-4-:R2:W4:Y:S01]  /*7360*/  SHFL.IDX PT, R3, R6, 0x1, 0x181f ;  /* 0x00381f0006037f89 */ /* 0x01452200000e0000 */
[----:B------:R-:W-:Y:S03]  /*7370*/  BSSY B0, `(.L_x_1170) ;  /* 0x0000018000007945 */ /* 0x000fe60003800000 */
[----:B---3--:R2:W3:Y:S01]  /*7380*/  SHFL.IDX PT, R2, R13, 0x1, 0x181f ;  /* 0x00381f000d027f89 */ /* 0x0084e200000e0000 */
[----:B------:R-:W-:-:S05]  /*7390*/  @!P3 BRA `(.L_x_1171) ;  /* 0x000001500000b947 */ /* 0x000fca0003800000 */
[----:B------:R-:W-:Y:S02]  /*73a0*/  ISETP.GE.AND P0, PT, R24, c[0x0][0x1d4], PT ;  /* 0x0000750018007a0c */ /* 0x000fe40003f06270 */
[----:B------:R-:W-:Y:S11]  /*73b0*/  ISETP.GE.AND P4, PT, R36, c[0x0][0x1d4], PT ;  /* 0x0000750024007a0c */ /* 0x000ff60003f86270 */
[----:B------:R-:W5:Y:S01]  /*73c0*/  @!P0 LDS.128 R20, [R87+0x5080] ;  /* 0x0050800057148984 */ /* 0x000f620000000c00 */
[CC--:B---3--:R-:W-:Y:S04]  /*73d0*/  @!P0 LEA R8, P3, R24.reuse, R2.reuse, 0x1 ;  /* 0x0000000218088211 */ /* 0x0c8fe800078608ff */
        /* <DEDUP_REMOVED lines=9> */
[----:B------:R-:W3:Y:S10]  /*7470*/  @!P4 LDS.128 R16, [R87+0x6880] ;  /* 0x006880005710c984 */ /* 0x000ef40000000c00 */
[C---:B------:R-:W-:Y:S04]  /*7480*/  @!P0 LEA R2, P5, R102.reuse, R2, 0x1 ;  /* 0x0000000266028211 */ /* 0x040fe800078a08ff */
[----:B------:R-:W-:Y:S01]  /*7490*/  @!P0 LEA.HI.X R3, R102, R3, R110, 0x1, P5 ;  /* 0x0000000366038211 */ /* 0x000fe200028f0c6e */
[----:B---3--:R-:W-:Y:S04]  /*74a0*/  @!P4 ST.E.128 [R14.64], R16 ;  /* 0x000000100e00c985 */ /* 0x008fe8000c101d0e */
[----:B------:R-:W3:Y:S04]  /*74b0*/  @!P3 LDS.128 R16, [R87+0x8080] ;  /* 0x008080005710b984 */ /* 0x000ee80000000c00 */
[----:B---3--:R-:W-:Y:S04]  /*74c0*/  @!P3 ST.E.128 [R10.64], R16 ;  /* 0x000000100a00b985 */ /* 0x008fe8000c101d0e */
[----:B------:R-:W3:Y:S04]  /*74d0*/  @!P0 LDS.128 R8, [R87+0x9880] ;  /* 0x0098800057088984 */ /* 0x000ee80000000c00 */
[----:B---3--:R3:W-:Y:S02]  /*74e0*/  @!P0 ST.E.128 [R2.64], R8 ;  /* 0x0000000802008985 */ /* 0x0087e4000c101d0e */
.L_x_1171:
[----:B------:R-:W-:Y:S05]  /*74f0*/  BSYNC B0 ;  /* 0x0000000000007941 */ /* 0x000fea0003800000 */
.L_x_1170:
[----:B------:R-:W-:Y:S11]  /*7500*/  ISETP.GT.AND P5, PT, R48, R148, PT ;  /* 0x000000943000720c */ /* 0x000ff60003fa4270 */
[----:B------:R-:W-:Y:S02]  /*7510*/  @!UPT UIADD3 URZ, URZ, URZ, URZ ;  /* 0x0000003f3f3ff290 */ /* 0x000fe4000fffe03f */
[----:B------:R-:W-:-:S05]  /*7520*/  @!P5 BRA `(.L_x_1172) ;  /* 0x000002600000d947 */ /* 0x000fca0003800000 */
[----:B------:R-:W-:Y:S01]  /*7530*/  IADD3 R5, R48, -0x1, RZ ;  /* 0xffffffff30057810 */ /* 0x000fe20007ffe0ff */
[----:B---3--:R-:W-:Y:S01]  /*7540*/  IMAD.MOV.U32 R2, RZ, RZ, R144 ;  /* 0x000000ffff027224 */ /* 0x008fe200078e0090 */
[----:B------:R-:W-:Y:S01]  /*7550*/  ISETP.GE.AND P3, PT, R114, 0x1, PT ;  /* 0x000000017200780c */ /* 0x000fe20003f66270 */
[----:B----4-:R-:W-:Y:S01]  /*7560*/  IMAD.MOV.U32 R3, RZ, RZ, R143 ;  /* 0x000000ffff037224 */ /* 0x010fe200078e008f */
[----:B------:R-:W-:Y:S01]  /*7570*/  SHF.R.S32.HI R8, RZ, 0x1f, R5 ;  /* 0x0000001fff087819 */ /* 0x000fe20000011405 */
[C---:B--2---:R-:W-:Y:S01]  /*7580*/  IMAD R6, R5.reuse, UR7, RZ ;  /* 0x0000000705067c24 */ /* 0x044fe2000f8e02ff */
        /* <DEDUP_REMOVED lines=32> */
.L_x_1172:
[----:B------:R-:W0:Y:S01]  /*7790*/  LDGDEPBAR ;  /* 0x00000000000079af */ /* 0x000e220000000000 */
[----:B------:R-:W-:Y:S01]  /*77a0*/  IADD3 R48, R48, -0x1, RZ ;  /* 0xffffffff30307810 */ /* 0x000fe20007ffe0ff */
[----:B------:R-:W-:-:S05]  /*77b0*/  @P5 BRA `(.L_x_1173) ;  /* 0xffffa28000005947 */ /* 0x000fca000383ffff */
[----:B--2---:R-:W2:Y:S04]  /*77c0*/  LDL R5, [R1+0x64] ;  /* 0x0000640001057983 */ /* 0x004ea80000100800 */
[----:B------:R1:W5:Y:S04]  /*77d0*/  LDL R19, [R1+0x58] ;  /* 0x0000580001137983 */ /* 0x0003680000100800 */
[----:B------:R-:W-:Y:S01]  /*77e0*/  BAR.SYNC.DEFER_BLOCKING 0x0 ;  /* 0x0000000000007b1d */ /* 0x000fe20000010000 */
[----:B--2---:R-:W-:-:S05]  /*77f0*/  IADD3 R0, R5, 0x2f, RZ ;  /* 0x0000002f05007810 */ /* 0x004fca0007ffe0ff */
[----:B------:R-:W-:-:S05]  /*7800*/  IMAD.HI R0, R0, 0x2aaaaaab, RZ ;  /* 0x2aaaaaab00007827 */ /* 0x000fca00078e02ff */
[----:B---3--:R-:W-:-:S04]  /*7810*/  SHF.R.U32.HI R2, RZ, 0x1f, R0 ;  /* 0x0000001fff027819 */ /* 0x008fc80000011600 */
[----:B------:R-:W-:Y:S02]  /*7820*/  LEA.HI.SX32 R7, R0, R2, 0x1d ;  /* 0x0000000200077211 */ /* 0x000fe400078feaff */
.L_x_1133:
[----:B-1----:R-:W-:Y:S01]  /*7830*/  IMAD.MOV.U32 R0, RZ, RZ, c[0x0][0x2c4] ;  /* 0x0000b100ff007624 */ /* 0x002fe200078e00ff */
[----:B------:R1:W-:Y:S01]  /*7840*/  STL.64 [R1], R166 ;  /* 0x000000a601007387 */ /* 0x0003e20000100a00 */
[----:B------:R-:W-:-:S03]  /*7850*/  IMAD.MOV.U32 R4, RZ, RZ, c[0x0][0x32c] ;  /* 0x0000cb00ff047624 */ /* 0x000fc600078e00ff */
[----:B------:R-:W-:Y:S02]  /*7860*/  ISETP.NE.AND P2, PT, R0, 0x1, PT ;  /* 0x000000010000780c */ /* 0x000fe40003f45270 */
[----:B------:R-:W-:Y:S02]  /*7870*/  IADD3 R0, R164, 0x7f, RZ ;  /* 0x0000007fa4007810 */ /* 0x000fe40007ffe0ff */
[----:B------:R-:W-:-:S09]  /*7880*/  ISETP.GE.AND P1, PT, R4, 0x1, PT ;  /* 0x000000010400780c */ /* 0x000fd20003f26270 */
[----:B------:R-:W-:-:S05]  /*7890*/  @P2 IMAD.HI.U32 R2, R0, c[0x0][0x2c8], RZ ;  /* 0x0000b20000022a27 */ /* 0x000fca00078e00ff */
[----:B------:R-:W-:-:S04]  /*78a0*/  @P2 SHF.R.U32.HI R0, RZ, c[0x0][0x2cc], R2 ;  /* 0x0000b300ff002a19 */ /* 0x000fc80000011602 */
[----:B------:R-:W-:-:S05]  /*78b0*/  IADD3 R0, R0, 0x1, R5 ;  /* 0x0000000100007810 */ /* 0x000fca0007ffe005 */
[----:B-----5:R-:W-:-:S05]  /*78c0*/  IMAD.IADD R2, R0, 0x1, -R19 ;  /* 0x0000000100027824 */ /* 0x020fca00078e0a13 */
[----:B----4-:R-:W-:Y:S01]  /*78d0*/  IADD3 R3, R2, c[0x0][0x328], RZ ;  /* 0x0000ca0002037a10 */ /* 0x010fe20007ffe0ff */
[----:B------:R-:W-:Y:S05]  /*78e0*/  @!P1 BRA `(.L_x_1174) ;  /* 0x0000010000009947 */ /* 0x000fea0003800000 */
[C---:B-1----:R-:W-:Y:S01]  /*78f0*/  ISETP.GT.AND P0, PT, R2.reuse, RZ, PT ;  /* 0x000000ff0200720c */ /* 0x042fe20003f04270 */
[----:B------:R-:W-:Y:S01]  /*7900*/  BSSY B0, `(.L_x_1175) ;  /* 0x000000c000007945 */ /* 0x000fe20003800000 */
        /* <DEDUP_REMOVED lines=8> */
.L_x_1176:
[----:B------:R-:W-:-:S13]  /*7990*/  ISETP.NE.AND P0, PT, R4, 0x1, PT ;  /* 0x000000010400780c */ /* 0x000fda0003f05270 */
[----:B------:R-:W-:-:S05]  /*79a0*/  @P0 IMAD.HI.U32 R2, R0, c[0x0][0x330], RZ ;  /* 0x0000cc0000020a27 */ /* 0x000fca00078e00ff */
[----:B------:R-:W-:Y:S02]  /*79b0*/  @P0 SHF.R.U32.HI R0, RZ, c[0x0][0x334], R2 ;  /* 0x0000cd00ff000a19 */ /* 0x000fe40000011602 */
.L_x_1177:
[----:B------:R-:W-:Y:S05]  /*79c0*/  BSYNC B0 ;  /* 0x0000000000007941 */ /* 0x000fea0003800000 */
.L_x_1175:
[----:B------:R-:W-:-:S05]  /*79d0*/  IMAD R0, R0, R4, c[0x0][0x32c] ;  /* 0x0000cb0000007624 */ /* 0x000fca00078e0204 */
[----:B------:R-:W-:-:S04]  /*79e0*/  IMNMX R3, R3, R0, PT ;  /* 0x0000000003037217 */ /* 0x000fc80003800200 */
.L_x_1174:
[----:B-1----:R-:W-:Y:S01]  /*79f0*/  IADD3 R3, R3, 0x2f, RZ ;  /* 0x0000002f03037810 */ /* 0x002fe20007ffe0ff */
[----:B------:R-:W-:-:S04]  /*7a00*/  @P2 IMAD.HI.U32 R2, R164, c[0x0][0x2c8], RZ ;  /* 0x0000b200a4022a27 */ /* 0x000fc800078e00ff */
[----:B------:R-:W-:-:S04]  /*7a10*/  IMAD.HI R3, R3, 0x2aaaaaab, RZ ;  /* 0x2aaaaaab03037827 */ /* 0x000fc800078e02ff */
[----:B------:R-:W-:Y:S01]  /*7a20*/  IMAD.MOV.U32 R0, RZ, RZ, R164 ;  /* 0x000000ffff007224 */ /* 0x000fe200078e00a4 */
[----:B------:R-:W-:Y:S02]  /*7a30*/  @P2 SHF.R.U32.HI R0, RZ, c[0x0][0x2cc], R2 ;  /* 0x0000b300ff002a19 */ /* 0x000fe40000011602 */
[----:B------:R-:W-:Y:S02]  /*7a40*/  SHF.R.U32.HI R2, RZ, 0x1f, R3 ;  /* 0x0000001fff027819 */ /* 0x000fe40000011603 */
[----:B------:R-:W-:Y:S02]  /*7a50*/  IADD3 R0, R0, R5, -R19 ;  /* 0x0000000500007210 */ /* 0x000fe40007ffe813 */
[----:B------:R-:W-:Y:S02]  /*7a60*/  LEA.HI.SX32 R2, R3, R2, 0x1d ;  /* 0x0000000203027211 */ /* 0x000fe400078feaff */
[----:B------:R-:W-:Y:S02]  /*7a70*/  IADD3 R3, R0, -c[0x0][0x324], RZ ;  /* 0x8000c90000037a10 */ /* 0x000fe40007ffe0ff */
[----:B------:R-:W-:Y:S01]  /*7a80*/  IMNMX R222, R2, R7, PT ;  /* 0x0000000702de7217 */ /* 0x000fe20003800200 */
[----:B------:R-:W-:Y:S05]  /*7a90*/  @!P1 BRA `(.L_x_1178) ;  /* 0x000000f000009947 */ /* 0x000fea0003800000 */
[----:B------:R-:W-:Y:S01]  /*7aa0*/  ISETP.GT.AND P0, PT, R0, -0x1, PT ;  /* 0xffffffff0000780c */ /* 0x000fe20003f04270 */
[----:B------:R-:W-:-:S12]  /*7ab0*/  BSSY B0, `(.L_x_1179) ;  /* 0x000000b000007945 */ /* 0x000fd80003800000 */
[----:B------:R-:W-:Y:S05]  /*7ac0*/  @P0 BRA `(.L_x_1180) ;  /* 0x0000006000000947 */ /* 0x000fea0003800000 */
[----:B------:R-:W-:Y:S02]  /*7ad0*/  ISETP.NE.AND P0, PT, R4, 0x1, PT ;  /* 0x000000010400780c */ /* 0x000fe40003f05270 */
[----:B------:R-:W-:-:S11]  /*7ae0*/  LOP3.LUT R0, RZ, R0, RZ, 0x33, !PT ;  /* 0x00000000ff007212 */ /* 0x000fd600078e33ff */
[----:B------:R-:W-:-:S05]  /*7af0*/  @P0 IMAD.HI.U32 R2, R0, c[0x0][0x330], RZ ;  /* 0x0000cc0000020a27 */ /* 0x000fca00078e00ff */
[----:B------:R-:W-:-:S04]  /*7b00*/  @P0 SHF.R.U32.HI R0, RZ, c[0x0][0x334], R2 ;  /* 0x0000cd00ff000a19 */ /* 0x000fc80000011602 */
[----:B------:R-:W-:Y:S01]  /*7b10*/  LOP3.LUT R0, RZ, R0, RZ, 0x33, !PT ;  /* 0x00000000ff007212 */ /* 0x000fe200078e33ff */
[----:B------:R-:W-:Y:S05]  /*7b20*/  BRA `(.L_x_1181) ;  /* 0x0000003000007947 */ /* 0x000fea0003800000 */
.L_x_1180:
[----:B------:R-:W-:-:S13]  /*7b30*/  ISETP.NE.AND P0, PT, R4, 0x1, PT ;  /* 0x000000010400780c */ /* 0x000fda0003f05270 */
[----:B------:R-:W-:-:S05]  /*7b40*/  @P0 IMAD.HI.U32 R2, R0, c[0x0][0x330], RZ ;  /* 0x0000cc0000020a27 */ /* 0x000fca00078e00ff */
[----:B------:R-:W-:Y:S02]  /*7b50*/  @P0 SHF.R.U32.HI R0, RZ, c[0x0][0x334], R2 ;  /* 0x0000cd00ff000a19 */ /* 0x000fe40000011602 */
.L_x_1181:
[----:B------:R-:W-:Y:S05]  /*7b60*/  BSYNC B0 ;  /* 0x0000000000007941 */ /* 0x000fea0003800000 */
.L_x_1179:
[----:B------:R-:W-:-:S05]  /*7b70*/  IMAD R0, R0, c[0x0][0x32c], RZ ;  /* 0x0000cb0000007a24 */ /* 0x000fca00078e02ff */
[----:B------:R-:W-:-:S05]  /*7b80*/  IMNMX R3, R3, R0, !PT ;  /* 0x0000000003037217 */ /* 0x000fca0007800200 */
.L_x_1178:
[----:B------:R-:W-:Y:S01]  /*7b90*/  IMAD.HI R0, R3, 0x2aaaaaab, RZ ;  /* 0x2aaaaaab03007827 */ /* 0x000fe200078e02ff */
[----:B------:R-:W-:Y:S01]  /*7ba0*/  PLOP3.LUT P1, PT, PT, PT, PT, 0x80, 0x0 ;  /* 0x000000000000781c */ /* 0x000fe20003f2f070 */
[----:B------:R-:W-:Y:S01]  /*7bb0*/  CS2R R12, SRZ ;  /* 0x00000000000c7805 */ /* 0x000fe2000001ff00 */
[----:B------:R-:W-:Y:S01]  /*7bc0*/  CS2R R132, SRZ ;  /* 0x0000000000847805 */ /* 0x000fe2000001ff00 */
[----:B------:R-:W-:Y:S01]  /*7bd0*/  IMAD.MOV.U32 R135, RZ, RZ, RZ ;  /* 0x000000ffff877224 */ /* 0x000fe200078e00ff */
[----:B------:R-:W-:Y:S01]  /*7be0*/  SHF.R.U32.HI R2, RZ, 0x1f, R0 ;  /* 0x0000001fff027819 */ /* 0x000fe20000011600 */
[----:B------:R-:W-:Y:S01]  /*7bf0*/  CS2R R14, SRZ ;  /* 0x00000000000e7805 */ /* 0x000fe2000001ff00 */
[----:B------:R-:W-:Y:S01]  /*7c00*/  IMAD.MOV.U32 R130, RZ, RZ, RZ ;  /* 0x000000ffff827224 */ /* 0x000fe200078e00ff */
[----:B------:R-:W-:Y:S01]  /*7c10*/  CS2R R128, SRZ ;  /* 0x0000000000807805 */ /* 0x000fe2000001ff00 */
[----:B------:R-:W-:Y:S01]  /*7c20*/  LEA.HI.SX32 R0, R0, R2, 0x1d ;  /* 0x0000000200007211 */ /* 0x000fe200078feaff */
[----:B------:R-:W-:Y:S01]  /*7c30*/  CS2R R10, SRZ ;  /* 0x00000000000a7805 */ /* 0x000fe2000001ff00 */
[----:B------:R-:W-:Y:S01]  /*7c40*/  MOV R126, RZ ;  /* 0x000000ff007e7202 */ /* 0x000fe20000000f00 */
[----:B------:R-:W-:Y:S01]  /*7c50*/  CS2R R124, SRZ ;  /* 0x00000000007c7805 */ /* 0x000fe2000001ff00 */
[----:B------:R-:W-:Y:S01]  /*7c60*/  IMNMX R234, RZ, R0, !PT ;  /* 0x00000000ffea7217 */ /* 0x000fe20007800200 */
[----:B------:R-:W-:Y:S01]  /*7c70*/  IMAD.MOV.U32 R122, RZ, RZ, RZ ;  /* 0x000000ffff7a7224 */ /* 0x000fe200078e00ff */
[----:B------:R-:W-:Y:S01]  /*7c80*/  CS2R R120, SRZ ;  /* 0x0000000000787805 */ /* 0x000fe2000001ff00 */
[----:B------:R-:W-:Y:S01]  /*7c90*/  CS2R R16, SRZ ;  /* 0x0000000000107805 */ /* 0x000fe2000001ff00 */
[----:B------:R-:W-:Y:S01]  /*7ca0*/  ISETP.GT.AND P0, PT, R222, R234, PT ;  /* 0x000000eade00720c */ /* 0x000fe20003f04270 */
        /* <DEDUP_REMOVED lines=57> */
[----:B------:R-:W-:Y:S01]  /*8040*/  MOV R148, RZ ;  /* 0x000000ff00947202 */ /* 0x000fe20000000f00 */
[----:B------:R-:W-:Y:S01]  /*8050*/  CS2R R146, SRZ ;  /* 0x0000000000927805 */ /* 0x000fe2000001ff00 */
[----:B------:R-:W-:Y:S01]  /*8060*/  CS2R R144, SRZ ;  /* 0x0000000000907805 */ /* 0x000fe2000001ff00 */
[----:B------:R-:W-:Y:S01]  /*8070*/  CS2R R142, SRZ ;  /* 0x00000000008e7805 */ /* 0x000fe2000001ff00 */
[----:B------:R-:W-:Y:S01]  /*8080*/  CS2R R140, SRZ ;  /* 0x00000000008c7805 */ /* 0x000fe2000001ff00 */
[----:B------:R-:W-:Y:S01]  /*8090*/  IMAD.MOV.U32 R49, RZ, RZ, RZ ;  /* 0x000000ffff317224 */ /* 0x000fe200078e00ff */
[----:B------:R-:W-:Y:S01]  /*80a0*/  MOV R137, RZ ;  /* 0x000000ff00897202 */ /* 0x000fe20000000f00 */
[----:B------:R-:W-:Y:S05]  /*80b0*/  @!P0 BRA `(.L_x_1182) ;  /* 0x00010a9000008947 */ /* 0x000fea0003800000 */
[----:B------:R-:W2:Y:S04]  /*80c0*/  LDL R40, [R1+0x70] ;  /* 0x0000700001287983 */ /* 0x000ea80000100800 */
[----:B------:R-:W3:Y:S01]  /*80d0*/  LDL R0, [R1+0x4c] ;  /* 0x00004c0001007983 */ /* 0x000ee20000100800 */
[----:B------:R-:W-:Y:S01]  /*80e0*/  ISETP.NE.U32.AND P0, PT, RZ, c[0x0][0x340], PT ;  /* 0x0000d000ff007a0c */ /* 0x000fe20003f05070 */
[----:B------:R-:W-:-:S03]  /*80f0*/  ULDC.64 UR4, c[0x0][0x18] ;  /* 0x0000060000047ab9 */ /* 0x000fc60000000a00 */
[----:B------:R-:W-:Y:S01]  /*8100*/  ISETP.NE.AND.EX P1, PT, RZ, c[0x0][0x344], PT, P0 ;  /* 0x0000d100ff007a0c */ /* 0x000fe20003f25300 */
[----:B------:R-:W1:Y:S01]  /*8110*/  S2R R7, SR_CTAID.Y ;  /* 0x0000000000077919 */ /* 0x000e620000002600 */
[----:B------:R-:W-:Y:S02]  /*8120*/  SHF.R.S32.HI R32, RZ, 0x1f, R166 ;  /* 0x0000001fff207819 */ /* 0x000fe400000114a6 */
[----:B------:R-:W-:-:S09]  /*8130*/  ISETP.NE.U32.AND P0, PT, RZ, c[0x0][0x348], PT ;  /* 0x0000d200ff007a0c */ /* 0x000fd20003f05070 */
[----:B------:R-:W-:Y:S01]  /*8140*/  @P1 IMAD.MOV.U32 R2, RZ, RZ, 0x4 ;  /* 0x00000004ff021424 */ /* 0x000fe200078e00ff */
[----:B------:R-:W-:Y:S01]  /*8150*/  LEA.HI R6, R32, R166, RZ, 0x3 ;  /* 0x000000a620067211 */ /* 0x000fe200078f18ff */
[----:B------:R-:W-:Y:S01]  /*8160*/  UIADD3 UR4, UP0, UR4, 0x10080, URZ ;  /* 0x0001008004047890 */ /* 0x000fe2000ff1e03f */
[----:B------:R-:W-:Y:S01]  /*8170*/  STL [R1+0x10], R19 ;  /* 0x0000101301007387 */ /* 0x000fe20000100800 */
[----:B------:R-:W-:Y:S02]  /*8180*/  P2R R13, PR, RZ, 0x2 ;  /* 0x00000002ff0d7803 */ /* 0x000fe40000000000 */
[----:B-1----:R-:W-:Y:S02]  /*8190*/  SHF.R.S32.HI R7, RZ, 0x1f, R7 ;  /* 0x0000001fff077819 */ /* 0x002fe40000011407 */
[----:B------:R-:W-:Y:S02]  /*81a0*/  SHF.R.S32.HI R29, RZ, 0x3, R6 ;  /* 0x00000003ff1d7819 */ /* 0x000fe40000011406 */
[----:B------:R-:W-:Y:S01]  /*81b0*/  ISETP.NE.AND.EX P0, PT, RZ, c[0x0][0x34c], PT, P0 ;  /* 0x0000d300ff007a0c */ /* 0x000fe20003f05300 */
[----:B--2---:R-:W-:-:S05]  /*81c0*/  @P1 IMAD.WIDE R2, R40, R2, c[0x0][0x340] ;  /* 0x0000d00028021625 */ /* 0x004fca00078e0202 */
[----:B------:R3:W2:Y:S01]  /*81d0*/  @P1 LDG.E R27, [R2.64] ;  /* 0x0000000e021b1981 */ /* 0x0006a2000c1e1900 */
[CC--:B------:R-:W-:Y:S01]  /*81e0*/  LEA.HI R31, R32.reuse, R166.reuse, RZ, 0x4 ;  /* 0x000000a6201f7211 */ /* 0x0c0fe200078f20ff */
[----:B------:R-:W-:Y:S01]  /*81f0*/  UIADD3.X UR5, URZ, UR5, URZ, UP0, !UPT ;  /* 0x000000053f057290 */ /* 0x000fe200087fe43f */
[----:B------:R-:W-:Y:S02]  /*8200*/  LEA.HI R12, R32, R166, RZ, 0x6 ;  /* 0x000000a6200c7211 */ /* 0x000fe400078f30ff */
[----:B------:R-:W-:Y:S02]  /*8210*/  IADD3 R145, R222, -0x1, RZ ;  /* 0xffffffffde917810 */ /* 0x000fe40007ffe0ff */
[----:B---3--:R-:W-:-:S05]  /*8220*/  SHF.R.S32.HI R2, RZ, 0x1f, R0 ;  /* 0x0000001fff027819 */ /* 0x008fca0000011400 */
[----:B------:R-:W-:-:S04]  /*8230*/  IMAD R2, R2, c[0x0][0x178], RZ ;  /* 0x00005e0002027a24 */ /* 0x000fc800078e02ff */
[C---:B------:R-:W-:Y:S02]  /*8240*/  IMAD R4, R0.reuse, c[0x0][0x17c], R2 ;  /* 0x00005f0000047a24 */ /* 0x040fe400078e0202 */
[----:B------:R-:W-:Y:S01]  /*8250*/  IMAD.WIDE.U32 R2, R0, c[0x0][0x178], RZ ;  /* 0x00005e0000027a25 */ /* 0x000fe200078e00ff */
[----:B------:R-:W-:-:S03]  /*8260*/  LOP3.LUT R0, R6, 0xfffffff8, RZ, 0xc0, !PT ;  /* 0xfffffff806007812 */ /* 0x000fc600078ec0ff */
[----:B------:R-:W-:Y:S02]  /*8270*/  IMAD.IADD R3, R3, 0x1, R4 ;  /* 0x0000000103037824 */ /* 0x000fe400078e0204 */
[----:B------:R-:W-:Y:S02]  /*8280*/  IMAD R4, R7, c[0x0][0x1b8], RZ ;  /* 0x00006e0007047a24 */ /* 0x000fe400078e02ff */
[----:B------:R-:W1:Y:S01]  /*8290*/  S2R R7, SR_CTAID.Y ;  /* 0x0000000000077919 */ /* 0x000e620000002600 */
[----:B------:R-:W-:Y:S01]  /*82a0*/  IMAD.IADD R26, R166, 0x1, -R0 ;  /* 0x00000001a61a7824 */ /* 0x000fe200078e0a00 */
[----:B------:R-:W-:-:S03]  /*82b0*/  SHF.R.S32.HI R0, RZ, 0x1f, R40 ;  /* 0x0000001fff007819 */ /* 0x000fc60000011428 */
[----:B------:R-:W-:Y:S01]  /*82c0*/  IMAD R8, R26, 0x20, R29 ;  /* 0x000000201a087824 */ /* 0x000fe200078e021d */
[----:B------:R-:W-:-:S03]  /*82d0*/  SEL R6, R0, RZ, !P0 ;  /* 0x000000ff00067207 */ /* 0x000fc60004000000 */
[----:B------:R-:W-:Y:S02]  /*82e0*/  IMAD.IADD R8, R164, 0x1, R8 ;  /* 0x00000001a4087824 */ /* 0x000fe400078e0208 */
[----:B------:R-:W-:Y:S02]  /*82f0*/  IMAD R6, R6, c[0x0][0x1c0], RZ ;  /* 0x0000700006067a24 */ /* 0x000fe400078e02ff */
[----:B------:R-:W-:Y:S02]  /*8300*/  IMAD.MOV.U32 R0, RZ, RZ, R8 ;  /* 0x000000ffff007224 */ /* 0x000fe400078e0008 */
[C---:B-1----:R-:W-:Y:S02]  /*8310*/  IMAD R4, R7.reuse, c[0x0][0x1bc], R4 ;  /* 0x00006f0007047a24 */ /* 0x042fe400078e0204 */
[----:B------:R-:W-:-:S04]  /*8320*/  IMAD.WIDE.U32 R2, R7, c[0x0][0x1b8], R2 ;  /* 0x00006e0007027a25 */ /* 0x000fc800078e0002 */
[----:B------:R-:W-:-:S04]  /*8330*/  @P2 IMAD.HI.U32 R7, R8, c[0x0][0x2c8], RZ ;  /* 0x0000b20008072a27 */ /* 0x000fc800078e00ff */
[----:B------:R-:W-:Y:S01]  /*8340*/  IMAD.IADD R3, R3, 0x1, R4 ;  /* 0x0000000103037824 */ /* 0x000fe200078e0204 */
[----:B------:R-:W-:Y:S02]  /*8350*/  SEL R4, R40, RZ, !P0 ;  /* 0x000000ff28047207 */ /* 0x000fe40004000000 */
[----:B------:R-:W-:-:S03]  /*8360*/  @P2 SHF.R.U32.HI R0, RZ, c[0x0][0x2cc], R7 ;  /* 0x0000b300ff002a19 */ /* 0x000fc60000011607 */
[C---:B------:R-:W-:Y:S01]  /*8370*/  IMAD R7, R4.reuse, c[0x0][0x1c4], R6 ;  /* 0x0000710004077a24 */ /* 0x040fe200078e0206 */
[----:B------:R-:W-:Y:S01]  /*8380*/  SHF.R.S32.HI R6, RZ, 0x1f, R0 ;  /* 0x0000001fff067819 */ /* 0x000fe20000011400 */
[----:B------:R-:W-:-:S04]  /*8390*/  IMAD.WIDE.U32 R2, R4, c[0x0][0x1c0], R2 ;  /* 0x0000700004027a25 */ /* 0x000fc800078e0002 */
[----:B------:R-:W-:Y:S02]  /*83a0*/  IMAD.MOV R4, RZ, RZ, -R0 ;  /* 0x000000ffff047224 */ /* 0x000fe400078e0a00 */
[----:B------:R-:W-:Y:S01]  /*83b0*/  IMAD.IADD R3, R3, 0x1, R7 ;  /* 0x0000000103037824 */ /* 0x000fe200078e0207 */
[----:B------:R-:W-:Y:S01]  /*83c0*/  LOP3.LUT R7, R31, 0xfffffff0, RZ, 0xc0, !PT ;  /* 0xfffffff01f077812 */ /* 0x000fe200078ec0ff */
[----:B------:R-:W-:Y:S02]  /*83d0*/  IMAD R6, R6, c[0x0][0x1b0], RZ ;  /* 0x00006c0006067a24 */ /* 0x000fe400078e02ff */
[----:B------:R-:W-:Y:S02]  /*83e0*/  IMAD R4, R4, c[0x0][0x2c4], R8 ;  /* 0x0000b10004047a24 */ /* 0x000fe400078e0208 */
[C---:B------:R-:W-:Y:S02]  /*83f0*/  IMAD R6, R0.reuse, c[0x0][0x1b4], R6 ;  /* 0x00006d0000067a24 */ /* 0x040fe400078e0206 */
[----:B------:R-:W-:Y:S01]  /*8400*/  IMAD.WIDE.U32 R2, R0, c[0x0][0x1b0], R2 ;  /* 0x00006c0000027a25 */ /* 0x000fe200078e0002 */
[----:B------:R-:W-:-:S03]  /*8410*/  SHF.R.S32.HI R0, RZ, 0x1f, R4 ;  /* 0x0000001fff007819 */ /* 0x000fc60000011404 */
[----:B------:R-:W-:Y:S02]  /*8420*/  IMAD.IADD R3, R3, 0x1, R6 ;  /* 0x0000000103037824 */ /* 0x000fe400078e0206 */
[----:B------:R-:W-:Y:S02]  /*8430*/  IMAD R0, R0, c[0x0][0x1a8], RZ ;  /* 0x00006a0000007a24 */ /* 0x000fe400078e02ff */
[----:B------:R-:W-:-:S04]  /*8440*/  IMAD.WIDE.U32 R2, R4, c[0x0][0x1a8], R2 ;  /* 0x00006a0004027a25 */ /* 0x000fc800078e0002 */
[----:B------:R-:W-:Y:S01]  /*8450*/  IMAD R10, R4, c[0x0][0x1ac], R0 ;  /* 0x00006b00040a7a24 */ /* 0x000fe200078e0200 */
[----:B------:R-:W-:Y:S01]  /*8460*/  LEA R20, P0, R2, c[0x0][0x160], 0x1 ;  /* 0x0000580002147a11 */ /* 0x000fe200078008ff */
[----:B------:R-:W-:Y:S02]  /*8470*/  IMAD.IADD R0, R166, 0x1, -R7 ;  /* 0x00000001a6007824 */ /* 0x000fe400078e0a07 */
[----:B------:R-:W-:Y:S02]  /*8480*/  IMAD.SHL.U32 R4, R29, 0x40, RZ ;  /* 0x000000401d047824 */ /* 0x000fe400078e00ff */
[----:B------:R-:W-:Y:S01]  /*8490*/  IMAD.U32 R6, RZ, RZ, UR4 ;  /* 0x00000004ff067e24 */ /* 0x000fe2000f8e00ff */
[----:B------:R-:W-:Y:S01]  /*84a0*/  SHF.R.S32.HI R11, RZ, 0x1f, R0 ;  /* 0x0000001fff0b7819 */ /* 0x000fe20000011400 */
[----:B------:R-:W-:Y:S01]  /*84b0*/  IMAD.U32 R7, RZ, RZ, UR5 ;  /* 0x00000005ff077e24 */ /* 0x000fe2000f8e00ff */
[----:B------:R-:W-:Y:S01]  /*84c0*/  LOP3.LUT R4, R4, 0x1c0, RZ, 0xc0, !PT ;  /* 0x000001c004047812 */ /* 0x000fe200078ec0ff */
[----:B------:R-:W-:Y:S01]  /*84d0*/  IMAD.SHL.U32 R8, R26, 0x8, RZ ;  /* 0x000000081a087824 */ /* 0x000fe200078e00ff */
[----:B------:R-:W-:Y:S01]  /*84e0*/  LEA.HI R30, R11, R0, RZ, 0x3 ;  /* 0x000000000b1e7211 */ /* 0x000fe200078f18ff */
[----:B------:R-:W-:Y:S01]  /*84f0*/  IMAD.IADD R3, R3, 0x1, R10 ;  /* 0x0000000103037824 */ /* 0x000fe200078e020a */
[----:B------:R1:W-:Y:S01]  /*8500*/  STL.64 [R1+0x8], R6 ;  /* 0x0000080601007387 */ /* 0x0003e20000100a00 */
[----:B------:R-:W-:-:S02]  /*8510*/  SHF.R.U32.HI R9, RZ, 0x3, R4 ;  /* 0x00000003ff097819 */ /* 0x000fc40000011604 */
[----:B------:R-:W-:Y:S02]  /*8520*/  LOP3.LUT R4, R4, 0x38, R8, 0xf8, !PT ;  /* 0x0000003804047812 */ /* 0x000fe400078ef808 */
[----:B------:R-:W-:Y:S02]  /*8530*/  LEA.HI.X R18, R2, c[0x0][0x164], R3, 0x1, P0 ;  /* 0x0000590002127a11 */ /* 0x000fe400000f0c03 */
[----:B------:R-:W-:Y:S02]  /*8540*/  ISETP.NE.AND P0, PT, R13, RZ, PT ;  /* 0x000000ff0d00720c */ /* 0x000fe40003f05270 */
[C---:B------:R-:W-:Y:S02]  /*8550*/  IADD3 R22, R8.reuse, 0x40, RZ ;  /* 0x0000004008167810 */ /* 0x040fe40007ffe0ff */
[C---:B------:R-:W-:Y:S02]  /*8560*/  IADD3 R23, R8.reuse, 0x80, RZ ;  /* 0x0000008008177810 */ /* 0x040fe40007ffe0ff */
[----:B------:R-:W-:-:S02]  /*8570*/  IADD3 R24, R8, 0xc0, RZ ;  /* 0x000000c008187810 */ /* 0x000fc40007ffe0ff */
[----:B------:R-:W-:Y:S01]  /*8580*/  LOP3.LUT R4, R4, R9, RZ, 0x3c, !PT ;  /* 0x0000000904047212 */ /* 0x000fe200078e3cff */
[----:B------:R-:W-:Y:S01]  /*8590*/  IMAD.MOV.U32 R9, RZ, RZ, 0x10 ;  /* 0x00000010ff097424 */ /* 0x000fe200078e00ff */
[----:B------:R-:W-:Y:S02]  /*85a0*/  ISETP.GE.AND P3, PT, R8, c[0x0][0x198], PT ;  /* 0x0000660008007a0c */ /* 0x000fe40003f66270 */
[----:B------:R-:W-:Y:S02]  /*85b0*/  ISETP.GE.AND P6, PT, R22, c[0x0][0x198], PT ;  /* 0x0000660016007a0c */ /* 0x000fe40003fc6270 */
[----:B------:R-:W-:Y:S02]  /*85c0*/  ISETP.GE.AND P5, PT, R23, c[0x0][0x198], PT ;  /* 0x0000660017007a0c */ /* 0x000fe40003fa6270 */
[----:B------:R-:W-:Y:S02]  /*85d0*/  ISETP.GE.AND P4, PT, R24, c[0x0][0x198], PT ;  /* 0x0000660018007a0c */ /* 0x000fe40003f86270 */
[----:B-1----:R-:W-:Y:S01]  /*85e0*/  LOP3.LUT R7, R30, 0xfffffff8, RZ, 0xc0, !PT ;  /* 0xfffffff81e077812 */ /* 0x002fe200078ec0ff */
[----:B------:R-:W-:-:S04]  /*85f0*/  IMAD.SHL.U32 R6, R12, 0x8, RZ ;  /* 0x000000080c067824 */ /* 0x000fc800078e00ff */
[----:B------:R-:W-:Y:S01]  /*8600*/  IMAD.IADD R28, R0, 0x1, -R7 ;  /* 0x00000001001c7824 */ /* 0x000fe200078e0a07 */
[----:B------:R-:W-:Y:S01]  /*8610*/  LOP3.LUT R21, R4, 0xfffffe00, R6, 0xf8, !PT ;  /* 0xfffffe0004157812 */ /* 0x000fe200078ef806 */
[----:B------:R-:W-:-:S03]  /*8620*/  IMAD.MOV.U32 R6, RZ, RZ, 0x20 ;  /* 0x00000020ff067424 */ /* 0x000fc600078e00ff */
[----:B------:R-:W-:-:S05]  /*8630*/  R2P PR, R28, 0x6 ;  /* 0x000000061c007804 */ /* 0x000fca0000000000 */
[----:B------:R-:W-:Y:S02]  /*8640*/  SEL R9, R9, 0xfffffff0, !P1 ;  /* 0xfffffff009097807 */ /* 0x000fe40004800000 */
[----:B------:R-:W-:Y:S01]  /*8650*/  SEL R6, R6, 0xffffffe0, !P2 ;  /* 0xffffffe006067807 */ /* 0x000fe20005000000 */
[----:B--2---:R-:W-:Y:S01]  /*8660*/  @!P0 IMAD.MOV.U32 R27, RZ, RZ, R40 ;  /* 0x000000ffff1b8224 */ /* 0x004fe200078e0028 */
[----:B------:R-:W-:Y:S05]  /*8670*/  BRA.DIV ~URZ, `(.L_x_1183) ;  /* 0x00012de27f007947 */ /* 0x000fea000b800000 */
[----:B------:R1:W2:Y:S02]  /*8680*/  SHFL.IDX PT, R0, R18, RZ, 0x181f ;  /* 0x00181fff12007589 */ /* 0x0002a400000e0000 */
.L_x_1313:
[----:B------:R-:W-:Y:S05]  /*8690*/  BRA.DIV ~URZ, `(.L_x_1184) ;  /* 0x00012e427f007947 */ /* 0x000fea000b800000 */
[----:B------:R3:W4:Y:S02]  /*86a0*/  SHFL.IDX PT, R2, R20, RZ, 0x181f ;  /* 0x00181fff14027589 */ /* 0x00072400000e0000 */
.L_x_1314:
[----:B------:R-:W-:Y:S01]  /*86b0*/  IMAD R19, R19, c[0x0][0x2c4], RZ ;  /* 0x0000b10013137a24 */ /* 0x000fe200078e02ff */
[----:B------:R-:W-:Y:S01]  /*86c0*/  IADD3 R17, R164, R29, RZ ;  /* 0x0000001da4117210 */ /* 0x000fe20007ffe0ff */
[----:B------:R-:W-:Y:S01]  /*86d0*/  BSSY B0, `(.L_x_1185) ;  /* 0x0000019000007945 */ /* 0x000fe20003800000 */
[----:B--2---:R-:W-:Y:S02]  /*86e0*/  MOV R3, R0 ;  /* 0x0000000000037202 */ /* 0x004fe40000000f00 */
[----:B------:R-:W-:-:S13]  /*86f0*/  ISETP.GE.AND P0, PT, R17, R19, PT ;  /* 0x000000131100720c */ /* 0x000fda0003f06270 */
[----:B------:R-:W-:Y:S05]  /*8700*/  @P0 BRA `(.L_x_1186) ;  /* 0x0000015000000947 */ /* 0x000fea0003800000 */
[----:B------:R-:W-:Y:S01]  /*8710*/  SHF.R.S32.HI R7, RZ, 0x1f, R22 ;  /* 0x0000001fff077819 */ /* 0x000fe20000011416 */
[----:B----4-:R-:W-:Y:S01]  /*8720*/  IMAD.WIDE R14, R8, 0x2, R2 ;  /* 0x00000002080e7825 */ /* 0x010fe200078e0202 */
        /* <DEDUP_REMOVED lines=11> */
[----:B------:R-:W-:Y:S01]  /*87e0*/  @!PT LDS RZ, [RZ] ;  /* 0x00000000fffff984 */ /* 0x000fe20000000800 */
[----:B------:R-:W-:Y:S01]  /*87f0*/  @!PT LDS RZ, [RZ] ;  /* 0x00000000fffff984 */ /* 0x000fe20000000800 */
[----:B------:R2:W-:Y:S01]  /*8800*/  LDGSTS.E.BYPASS.LTC128B.128 [R0+0x10080], [R14.64], !P3 ;  /* 0x100800000e007fae */ /* 0x0005e2000d901d4e */
[----:B------:R-:W-:-:S03]  /*8810*/  IMAD.WIDE R10, R4, 0x2, R2 ;  /* 0x00000002040a7825 */ /* 0x000fc600078e0202 */
[----:B------:R2:W-:Y:S01]  /*8820*/  LDGSTS.E.BYPASS.LTC128B.128 [R0+0x14080], [R12.64], !P6 ;  /* 0x140800000c007fae */ /* 0x0005e2000f101d4e */
[----:B------:R-:W-:-:S03]  /*8830*/  IMAD.WIDE R2, R16, 0x2, R2 ;  /* 0x0000000210027825 */ /* 0x000fc600078e0202 */
[----:B------:R2:W-:Y:S04]  /*8840*/  LDGSTS.E.BYPASS.LTC128B.128 [R0+0x18080], [R10.64], !P5 ;  /* 0x180800000a007fae */ /* 0x0005e8000e901d4e */
[----:B------:R2:W-:Y:S02]  /*8850*/  LDGSTS.E.BYPASS.LTC128B.128 [R0+0x1c080], [R2.64], !P4 ;  /* 0x1c08000002007fae */ /* 0x0005e4000e101d4e */
.L_x_1186:
[----:B------:R-:W-:Y:S05]  /*8860*/  BSYNC B0 ;  /* 0x0000000000007941 */ /* 0x000fea0003800000 */
.L_x_1185:
[----:B------:R-:W-:Y:S05]  /*8870*/  BRA.DIV ~URZ, `(.L_x_1187) ;  /* 0x00012ce27f007947 */ /* 0x000fea000b800000 */
[----:B------:R1:W2:Y:S04]  /*8880*/  SHFL.IDX PT, R4, R18, 0x1, 0x181f ;  /* 0x00381f0012047f89 */ /* 0x0002a800000e0000 */
[----:B--2-4-:R1:W2:Y:S02]  /*8890*/  SHFL.IDX PT, R2, R20, 0x1, 0x181f ;  /* 0x00381f0014027f89 */ /* 0x0142a400000e0000 */
.L_x_1315:
[----:B------:R-:W-:Y:S01]  /*88a0*/  IADD3 R0, R17, 0x20, RZ ;  /* 0x0000002011007810 */ /* 0x000fe20007ffe0ff */
[----:B------:R-:W-:Y:S01]  /*88b0*/  BSSY B0, `(.L_x_1188) ;  /* 0x0000019000007945 */ /* 0x000fe20003800000 */
[----:B------:R-:W-:-:S02]  /*88c0*/  IMAD.MOV.U32 R3, RZ, RZ, R4 ;  /* 0x000000ffff037224 */ /* 0x000fc400078e0004 */
[----:B------:R-:W-:-:S13]  /*88d0*/  ISETP.GE.AND P0, PT, R0, R19, PT ;  /* 0x000000130000720c */ /* 0x000fda0003f06270 */
[----:B------:R-:W-:Y:S05]  /*88e0*/  @P0 BRA `(.L_x_1189) ;  /* 0x0000015000000947 */ /* 0x000fea0003800000 */
[----:B------:R-:W-:Y:S01]  /*88f0*/  SHF.R.S32.HI R7, RZ, 0x1f, R22 ;  /* 0x0000001fff077819 */ /* 0x000fe20000011416 */
[----:B--2---:R-:W-:Y:S01]  /*8900*/  IMAD.WIDE R14, R8, 0x2, R2 ;  /* 0x00000002080e7825 */ /* 0x004fe200078e0202 */
        /* <DEDUP_REMOVED lines=19> */
.L_x_1189:
[----:B------:R-:W-:Y:S05]  /*8a40*/  BSYNC B0 ;  /* 0x0000000000007941 */ /* 0x000fea0003800000 */
.L_x_1188:
[----:B------:R-:W-:Y:S05]  /*8a50*/  BRA.DIV ~URZ, `(.L_x_1190) ;  /* 0x00012bf27f007947 */ /* 0x000fea000b800000 */
[----:B------:R4:W1:Y:S02]  /*8a60*/  SHFL.IDX PT, R4, R18, 0x2, 0x181f ;  /* 0x00581f0012047f89 */ /* 0x00086400000e0000 */
.L_x_1316:
[----:B------:R-:W-:Y:S05]  /*8a70*/  BRA.DIV ~URZ, `(.L_x_1191) ;  /* 0x00012c527f007947 */ /* 0x000fea000b800000 */
[----:B--2---:R2:W3:Y:S02]  /*8a80*/  SHFL.IDX PT, R2, R20, 0x2, 0x181f ;  /* 0x00581f0014027f89 */ /* 0x0044e400000e0000 */
.L_x_1317:
[----:B------:R-:W-:Y:S01]  /*8a90*/  IADD3 R0, R17, 0x40, RZ ;  /* 0x0000004011007810 */ /* 0x000fe20007ffe0ff */
[----:B------:R-:W-:Y:S01]  /*8aa0*/  BSSY B0, `(.L_x_1192) ;  /* 0x0000019000007945 */ /* 0x000fe20003800000 */
[----:B-1----:R-:W-:Y:S02]  /*8ab0*/  IMAD.MOV.U32 R3, RZ, RZ, R4 ;  /* 0x000000ffff037224 */ /* 0x002fe400078e0004 */
[----:B------:R-:W-:-:S13]  /*8ac0*/  ISETP.GE.AND P0, PT, R0, R19, PT ;  /* 0x000000130000720c */ /* 0x000fda0003f06270 */
[----:B------:R-:W-:Y:S05]  /*8ad0*/  @P0 BRA `(.L_x_1193) ;  /* 0x0000015000000947 */ /* 0x000fea0003800000 */
[----:B------:R-:W-:Y:S01]  /*8ae0*/  SHF.R.S32.HI R7, RZ, 0x1f, R22 ;  /* 0x0000001fff077819 */ /* 0x000fe20000011416 */
[----:B---3--:R-:W-:Y:S01]  /*8af0*/  IMAD.WIDE R14, R8, 0x2, R2 ;  /* 0x00000002080e7825 */ /* 0x008fe200078e0202 */
        /* <DEDUP_REMOVED lines=19> */
.L_x_1193:
[----:B------:R-:W-:Y:S05]  /*8c30*/  BSYNC B0 ;  /* 0x0000000000007941 */ /* 0x000fea0003800000 */
.L_x_1192:
[----:B------:R-:W-:Y:S05]  /*8c40*/  BRA.DIV ~URZ, `(.L_x_1194) ;  /* 0x00012b027f007947 */ /* 0x000fea000b800000 */
[----:B-1----:R1:W2:Y:S04]  /*8c50*/  SHFL.IDX PT, R11, R18, 0x3, 0x181f ;  /* 0x00781f00120b7f89 */ /* 0x0022a800000e0000 */
[----:B------:R1:W4:Y:S02]  /*8c60*/  SHFL.IDX PT, R10, R20, 0x3, 0x181f ;  /* 0x00781f00140a7f89 */ /* 0x00032400000e0000 */
.L_x_1318:
[----:B----4-:R-:W4:Y:S04]  /*8c70*/  LDL R128, [R1] ;  /* 0x0000000001807983 */ /* 0x010f280000100800 */
[----:B------:R1:W5:Y:S04]  /*8c80*/  LDL R25, [R1+0x64] ;  /* 0x0000640001197983 */ /* 0x0003680000100800 */
[----:B------:R1:W5:Y:S01]  /*8c90*/  LDL R238, [R1+0x48] ;  /* 0x0000480001ee7983 */ /* 0x0003620000100800 */
[----:B------:R-:W-:Y:S01]  /*8ca0*/  IADD3 R0, R17, 0x60, RZ ;  /* 0x0000006011007810 */ /* 0x000fe20007ffe0ff */
[----:B------:R-:W-:Y:S01]  /*8cb0*/  ULDC.64 UR4, c[0x0][0x40] ;  /* 0x0000100000047ab9 */ /* 0x000fe20000000a00 */
[----:B---3--:R-:W-:Y:S01]  /*8cc0*/  IADD3 R2, P1, R1, c[0x0][0x20], RZ ;  /* 0x0000080001027a10 */ /* 0x008fe20007f3e0ff */
[----:B------:R-:W-:Y:S01]  /*8cd0*/  UIADD3 UR4, UP0, UR4, 0x160, URZ ;  /* 0x0000016004047890 */ /* 0x000fe2000ff1e03f */
[----:B------:R-:W-:Y:S01]  /*8ce0*/  ISETP.GE.AND P0, PT, R0, R19, PT ;  /* 0x000000130000720c */ /* 0x000fe20003f06270 */
[----:B-12---:R-:W1:Y:S01]  /*8cf0*/  S2R R20, SR_CTAID.Y ;  /* 0x0000000000147919 */ /* 0x006e620000002600 */
[----:B------:R-:W-:Y:S01]  /*8d00*/  SHF.R.S32.HI R15, RZ, 0x4, R31 ;  /* 0x00000004ff0f7819 */ /* 0x000fe2000001141f */
[----:B------:R-:W-:Y:S01]  /*8d10*/  IMAD.X R3, RZ, RZ, c[0x0][0x24], P1 ;  /* 0x00000900ff037624 */ /* 0x000fe200008e06ff */
[----:B------:R-:W-:Y:S01]  /*8d20*/  UIADD3.X UR5, URZ, UR5, URZ, UP0, !UPT ;  /* 0x000000053f057290 */ /* 0x000fe200087fe43f */
[----:B------:R-:W-:Y:S01]  /*8d30*/  IADD3 R16, P2, R2, 0x48, RZ ;  /* 0x0000004802107810 */ /* 0x000fe20007f5e0ff */
[----:B------:R-:W-:Y:S01]  /*8d40*/  IMAD.WIDE.U32 R240, R27, c[0x0][0x2b0], RZ ;  /* 0x0000ac001bf07a25 */ /* 0x000fe200078e00ff */
[----:B------:R-:W-:Y:S01]  /*8d50*/  LOP3.LUT R212, R212, 0xfffffeff, RZ, 0xc0, !PT ;  /* 0xfffffeffd4d47812 */ /* 0x000fe200078ec0ff */
[----:B------:R-:W-:Y:S02]  /*8d60*/  STL.64 [R1+0x20], R2 ;  /* 0x0000200201007387 */ /* 0x000fe40000100a00 */
[----:B------:R-:W-:-:S03]  /*8d70*/  IMAD.X R17, RZ, RZ, R3, P2 ;  /* 0x000000ffff117224 */ /* 0x000fc600010e0603 */
[----:B------:R-:W-:Y:S01]  /*8d80*/  @!P0 IMAD.SHL.U32 R18, R21, 0x2, RZ ;  /* 0x0000000215128824 */ /* 0x000fe200078e00ff */
[----:B------:R-:W-:Y:S01]  /*8d90*/  @!P0 SHF.R.S32.HI R0, RZ, 0x1f, R24 ;  /* 0x0000001fff008819 */ /* 0x000fe20000011418 */
[----:B------:R-:W-:Y:S01]  /*8da0*/  @!P0 IMAD.WIDE R12, R8, 0x2, R10 ;  /* 0x00000002080c8825 */ /* 0x000fe200078e020a */
[----:B------:R-:W-:Y:S01]  /*8db0*/  @!P0 SHF.R.S32.HI R4, RZ, 0x1f, R23 ;  /* 0x0000001fff048819 */ /* 0x000fe20000011417 */
[----:B------:R-:W-:Y:S01]  /*8dc0*/  STL.64 [R1+0x30], R16 ;  /* 0x0000301001007387 */ /* 0x000fe20000100a00 */
[----:B------:R-:W-:Y:S02]  /*8dd0*/  @!P0 LEA.HI R8, R0, R24, RZ, 0x3 ;  /* 0x0000001800088211 */ /* 0x000fe400078f18ff */
[----:B------:R-:W-:Y:S01]  /*8de0*/  @!P0 SHF.R.S32.HI R7, RZ, 0x1f, R22 ;  /* 0x0000001fff078819 */ /* 0x000fe20000011416 */
[----:B------:R-:W-:Y:S01]  /*8df0*/  @!PT LDS RZ, [RZ] ;  /* 0x00000000fffff984 */ /* 0x000fe20000000800 */
[----:B------:R-:W-:Y:S01]  /*8e00*/  @!PT LDS RZ, [RZ] ;  /* 0x00000000fffff984 */ /* 0x000fe20000000800 */
[----:B------:R-:W-:Y:S01]  /*8e10*/  @!PT LDS RZ, [RZ] ;  /* 0x00000000fffff984 */ /* 0x000fe20000000800 */
[----:B------:R2:W-:Y:S01]  /*8e20*/  @!P0 LDGSTS.E.BYPASS.LTC128B.128 [R18+0x13080], [R12.64], !P3 ;  /* 0x130800000c128fae */ /* 0x0005e2000d901d4e */
[----:B------:R-:W-:Y:S02]  /*8e30*/  IADD3 R14, P3, R2, 0x10, RZ ;  /* 0x00000010020e7810 */ /* 0x000fe40007f7e0ff */
[----:B------:R-:W-:-:S02]  /*8e40*/  @!P0 LEA.HI R19, R4, R23, RZ, 0x3 ;  /* 0x0000001704138211 */ /* 0x000fc400078f18ff */
[----:B------:R-:W-:Y:S02]  /*8e50*/  @!P0 LEA.HI R7, R7, R22, RZ, 0x3 ;  /* 0x0000001607078211 */ /* 0x000fe400078f18ff */
[----:B------:R-:W-:Y:S02]  /*8e60*/  @!P0 LOP3.LUT R8, R8, 0xfffffff8, RZ, 0xc0, !PT ;  /* 0xfffffff808088812 */ /* 0x000fe400078ec0ff */
[----:B------:R-:W-:Y:S02]  /*8e70*/  @!P0 LOP3.LUT R4, R7, 0xfffffff8, RZ, 0xc0, !PT ;  /* 0xfffffff807048812 */ /* 0x000fe400078ec0ff */
[----:B-1----:R-:W-:Y:S02]  /*8e80*/  SHF.R.S32.HI R33, RZ, 0x1f, R20 ;  /* 0x0000001fff217819 */ /* 0x002fe40000011414 */
[----:B------:R-:W1:Y:S01]  /*8e90*/  S2R R20, SR_CTAID.Y ;  /* 0x0000000000147919 */ /* 0x000e620000002600 */
[----:B--2---:R-:W-:Y:S02]  /*8ea0*/  LEA.HI R13, R31, R15, RZ, 0x1 ;  /* 0x0000000f1f0d7211 */ /* 0x004fe400078f08ff */
[----:B------:R-:W-:-:S02]  /*8eb0*/  IADD3 R12, P1, R2, 0x4, RZ ;  /* 0x00000004020c7810 */ /* 0x000fc40007f3e0ff */
[----:B------:R-:W-:-:S03]  /*8ec0*/  LOP3.LUT R0, R13, 0xfffffffe, RZ, 0xc0, !PT ;  /* 0xfffffffe0d007812 */ /* 0x000fc600078ec0ff */
[--C-:B------:R-:W-:Y:S02]  /*8ed0*/  IMAD.X R13, RZ, RZ, R3.reuse, P1 ;  /* 0x000000ffff0d7224 */ /* 0x100fe400008e0603 */
[----:B------:R-:W-:Y:S02]  /*8ee0*/  IMAD.IADD R23, R15, 0x1, -R0 ;  /* 0x000000010f177824 */ /* 0x000fe400078e0a00 */
[----:B------:R-:W-:Y:S01]  /*8ef0*/  IMAD.X R15, RZ, RZ, R3, P3 ;  /* 0x000000ffff0f7224 */ /* 0x000fe200018e0603 */
[----:B------:R2:W-:Y:S01]  /*8f00*/  STL.64 [R1+0x38], R12 ;  /* 0x0000380c01007387 */ /* 0x0005e20000100a00 */
[----:B------:R-:W-:Y:S02]  /*8f10*/  IMAD.SHL.U32 R0, R28, 0x40, RZ ;  /* 0x000000401c007824 */ /* 0x000fe400078e00ff */
[----:B------:R-:W-:Y:S01]  /*8f20*/  IMAD.SHL.U32 R7, R23, 0x8, RZ ;  /* 0x0000000817077824 */ /* 0x000fe200078e00ff */
[----:B------:R3:W-:Y:S02]  /*8f30*/  STL.64 [R1+0x28], R14 ;  /* 0x0000280e01007387 */ /* 0x0007e40000100a00 */
[----:B------:R-:W-:-:S04]  /*8f40*/  LOP3.LUT R0, R0, 0x1c0, RZ, 0xc0, !PT ;  /* 0x000001c000007812 */ /* 0x000fc800078ec0ff */
[----:B------:R-:W-:Y:S02]  /*8f50*/  LOP3.LUT R7, R0, 0x8, R7, 0xf8, !PT ;  /* 0x0000000800077812 */ /* 0x000fe400078ef807 */
[----:B------:R-:W-:-:S04]  /*8f60*/  SHF.R.U32.HI R0, RZ, 0x3, R0 ;  /* 0x00000003ff007819 */ /* 0x000fc80000011600 */
[----:B------:R-:W-:Y:S01]  /*8f70*/  LOP3.LUT R22, R7, R0, RZ, 0x3c, !PT ;  /* 0x0000000007167212 */ /* 0x000fe200078e3cff */
[----:B------:R-:W-:Y:S01]  /*8f80*/  IMAD.SHL.U32 R7, R30, 0x40, RZ ;  /* 0x000000401e077824 */ /* 0x000fe200078e00ff */
[----:B------:R-:W-:Y:S01]  /*8f90*/  SHF.R.S32.HI R0, RZ, 0x1f, R27 ;  /* 0x0000001fff007819 */ /* 0x000fe2000001141b */
[----:B-1----:R-:W-:-:S03]  /*8fa0*/  IMAD.WIDE.U32 R30, R20, c[0x0][0x210], RZ ;  /* 0x00008400141e7a25 */ /* 0x002fc600078e00ff */
[----:B------:R-:W-:Y:S01]  /*8fb0*/  LOP3.LUT R21, R7, 0xfffffe00, RZ, 0xc0, !PT ;  /* 0xfffffe0007157812 */ /* 0x000fe200078ec0ff */
[----:B------:R-:W-:Y:S01]  /*8fc0*/  IMAD R0, R0, c[0x0][0x2b0], RZ ;  /* 0x0000ac0000007a24 */ /* 0x000fe200078e02ff */
[----:B--2---:R-:W-:Y:S01]  /*8fd0*/  IADD3 R12, P1, R2, 0x8, RZ ;  /* 0x00000008020c7810 */ /* 0x004fe20007f3e0ff */
[----:B---3--:R-:W-:Y:S02]  /*8fe0*/  IMAD.U32 R14, RZ, RZ, UR4 ;  /* 0x00000004ff0e7e24 */ /* 0x008fe4000f8e00ff */
[----:B------:R-:W-:Y:S02]  /*8ff0*/  IMAD.U32 R15, RZ, RZ, UR5 ;  /* 0x00000005ff0f7e24 */ /* 0x000fe4000f8e00ff */
[----:B------:R-:W-:-:S03]  /*9000*/  IMAD.X R13, RZ, RZ, R3, P1 ;  /* 0x000000ffff0d7224 */ /* 0x000fc600008e0603 */
[----:B------:R1:W-:Y:S04]  /*9010*/  STL.64 [R1+0x18], R14 ;  /* 0x0000180e01007387 */ /* 0x0003e80000100a00 */
[----:B------:R2:W-:Y:S01]  /*9020*/  STL.64 [R1+0x40], R12 ;  /* 0x0000400c01007387 */ /* 0x0005e20000100a00 */
[----:B-1----:R-:W-:Y:S01]  /*9030*/  @!P0 IMAD.WIDE R14, R4, 0x2, R10 ;  /* 0x00000002040e8825 */ /* 0x002fe200078e020a */
[----:B--2---:R-:W-:-:S04]  /*9040*/  @!P0 LOP3.LUT R12, R19, 0xfffffff8, RZ, 0xc0, !PT ;  /* 0xfffffff8130c8812 */ /* 0x004fc800078ec0ff */
[----:B------:R1:W-:Y:S01]  /*9050*/  @!P0 LDGSTS.E.BYPASS.LTC128B.128 [R18+0x17080], [R14.64], !P6 ;  /* 0x170800000e128fae */ /* 0x0003e2000f101d4e */
[----:B------:R-:W-:-:S04]  /*9060*/  @!P0 IMAD.WIDE R12, R12, 0x2, R10 ;  /* 0x000000020c0c8825 */ /* 0x000fc800078e020a */
[----:B------:R-:W-:Y:S01]  /*9070*/  @!P0 IMAD.WIDE R10, R8, 0x2, R10 ;  /* 0x00000002080a8825 */ /* 0x000fe200078e020a */
[----:B------:R2:W-:Y:S03]  /*9080*/  @!P0 LDGSTS.E.BYPASS.LTC128B.128 [R18+0x1b080], [R12.64], !P5 ;  /* 0x1b0800000c128fae */ /* 0x0005e6000e901d4e */
[----:B------:R-:W-:Y:S01]  /*9090*/  IMAD R8, R33, c[0x0][0x210], RZ ;  /* 0x0000840021087a24 */ /* 0x000fe200078e02ff */
[----:B------:R3:W-:Y:S01]  /*90a0*/  @!P0 LDGSTS.E.BYPASS.LTC128B.128 [R18+0x1f080], [R10.64], !P4 ;  /* 0x1f0800000a128fae */ /* 0x0007e2000e101d4e */
[----:B------:R-:W-:Y:S02]  /*90b0*/  LOP3.LUT P0, RZ, R26, 0x4, RZ, 0xc0, !PT ;  /* 0x000000041aff7812 */ /* 0x000fe4000780c0ff */
[----:B------:R-:W-:Y:S01]  /*90c0*/  IMAD R8, R20, c[0x0][0x214], R8 ;  /* 0x0000850014087a24 */ /* 0x000fe200078e0208 */
[----:B------:R-:W0:Y:S01]  /*90d0*/  LDGDEPBAR ;  /* 0x00000000000079af */ /* 0x000e220000000000 */
[----:B------:R-:W-:Y:S02]  /*90e0*/  WARPSYNC 0xffffffff ;  /* 0xffffffff00007948 */ /* 0x000fe40003800000 */
[----:B------:R-:W-:-:S02]  /*90f0*/  IMAD.IADD R246, R31, 0x1, R8 ;  /* 0x000000011ff67824 */ /* 0x000fc400078e0208 */
[----:B--2---:R-:W-:Y:S02]  /*9100*/  IMAD.MOV.U32 R13, RZ, RZ, 0x20 ;  /* 0x00000020ff0d7424 */ /* 0x004fe400078e00ff */
[----:B------:R-:W-:Y:S02]  /*9110*/  IMAD.SHL.U32 R12, R26, 0x40, RZ ;  /* 0x000000401a0c7824 */ /* 0x000fe400078e00ff */
[----:B---3--:R-:W-:Y:S01]  /*9120*/  IMAD R11, R27, c[0x0][0x2b4], R0 ;  /* 0x0000ad001b0b7a24 */ /* 0x008fe200078e0200 */
[----:B------:R-:W-:Y:S01]  /*9130*/  SEL R7, R13, 0xffffffe0, !P0 ;  /* 0xffffffe00d077807 */ /* 0x000fe20004000000 */
[----:B------:R-:W-:Y:S02]  /*9140*/  IMAD R10, R33, c[0x0][0x1e8], RZ ;  /* 0x00007a00210a7a24 */ /* 0x000fe400078e02ff */
[----:B-1----:R-:W-:-:S04]  /*9150*/  IMAD.WIDE.U32 R18, R20, c[0x0][0x1e8], RZ ;  /* 0x00007a0014127a25 */ /* 0x002fc800078e00ff */
[----:B------:R-:W-:Y:S01]  /*9160*/  IMAD R10, R20, c[0x0][0x1ec], R10 ;  /* 0x00007b00140a7a24 */ /* 0x000fe200078e020a */
[----:B------:R-:W-:Y:S01]  /*9170*/  LOP3.LUT R20, R12, 0x1c0, RZ, 0xc0, !PT ;  /* 0x000001c00c147812 */ /* 0x000fe200078ec0ff */
[----:B------:R-:W-:Y:S02]  /*9180*/  IMAD.IADD R244, R241, 0x1, R11 ;  /* 0x00000001f1f47824 */ /* 0x000fe400078e020b */
[----:B------:R-:W-:Y:S01]  /*9190*/  IMAD.IADD R245, R19, 0x1, R10 ;  /* 0x0000000113f57824 */ /* 0x000fe200078e020a */
[----:B----4-:R-:W-:-:S04]  /*91a0*/  SHF.R.S32.HI R14, RZ, 0x1f, R128 ;  /* 0x0000001fff0e7819 */ /* 0x010fc80000011480 */
[----:B------:R-:W-:-:S04]  /*91b0*/  LEA.HI R4, R14, R128, RZ, 0x3 ;  /* 0x000000800e047211 */ /* 0x000fc800078f18ff */
[----:B------:R-:W-:-:S05]  /*91c0*/  LOP3.LUT R0, R4, 0xfffffff8, RZ, 0xc0, !PT ;  /* 0xfffffff804007812 */ /* 0x000fca00078ec0ff */
[----:B------:R-:W-:-:S04]  /*91d0*/  IMAD.IADD R0, R128, 0x1, -R0 ;  /* 0x0000000180007824 */ /* 0x000fc800078e0a00 */
[----:B------:R-:W-:-:S05]  /*91e0*/  IMAD.SHL.U32 R223, R0, 0x8, RZ ;  /* 0x0000000800df7824 */ /* 0x000fca00078e00ff */
[C---:B------:R-:W-:Y:S02]  /*91f0*/  ISETP.GE.AND P5, PT, R223.reuse, c[0x0][0x1d4], PT ;  /* 0x00007500df007a0c */ /* 0x040fe40003fa6270 */
[C---:B------:R-:W-:Y:S02]  /*9200*/  IADD3 R17, R223.reuse, 0x40, RZ ;  /* 0x00000040df117810 */ /* 0x040fe40007ffe0ff */
[----:B------:R-:W-:Y:S02]  /*9210*/  IADD3 R16, R223, 0x80, RZ ;  /* 0x00000080df107810 */ /* 0x000fe40007ffe0ff */
[----:B------:R-:W-:Y:S02]  /*9220*/  ISETP.GE.AND P6, PT, R17, c[0x0][0x1d4], PT ;  /* 0x0000750011007a0c */ /* 0x000fe40003fc6270 */
[----:B------:R-:W-:Y:S02]  /*9230*/  ISETP.GE.AND P2, PT, R16, c[0x0][0x1d4], PT ;  /* 0x0000750010007a0c */ /* 0x000fe40003f46270 */
[----:B------:R-:W-:-:S03]  /*9240*/  IADD3 R15, R223, 0xc0, RZ ;  /* 0x000000c0df0f7810 */ /* 0x000fc60007ffe0ff */
[----:B------:R-:W-:Y:S02]  /*9250*/  @P5 LOP3.LUT R212, R212, 0x100, RZ, 0xfc, !PT ;  /* 0x00000100d4d45812 */ /* 0x000fe400078efcff */
[----:B------:R-:W-:Y:S02]  /*9260*/  ISETP.GE.AND P3, PT, R15, c[0x0][0x1d4], PT ;  /* 0x000075000f007a0c */ /* 0x000fe40003f66270 */
[----:B------:R-:W-:-:S04]  /*9270*/  LOP3.LUT R212, R212, 0xffffff7f, RZ, 0xc0, !PT ;  /* 0xffffff7fd4d47812 */ /* 0x000fc800078ec0ff */
[----:B------:R-:W-:-:S04]  /*9280*/  @P6 LOP3.LUT R212, R212, 0x80, RZ, 0xfc, !PT ;  /* 0x00000080d4d46812 */ /* 0x000fc800078efcff */
[----:B------:R-:W-:-:S04]  /*9290*/  LOP3.LUT R212, R212, 0xffffffbf, RZ, 0xc0, !PT ;  /* 0xffffffbfd4d47812 */ /* 0x000fc800078ec0ff */
[----:B------:R-:W-:-:S04]  /*92a0*/  @P2 LOP3.LUT R212, R212, 0x40, RZ, 0xfc, !PT ;  /* 0x00000040d4d42812 */ /* 0x000fc800078efcff */
[----:B------:R-:W-:-:S04]  /*92b0*/  LOP3.LUT R212, R212, 0xfffffbff, RZ, 0xc0, !PT ;  /* 0xfffffbffd4d47812 */ /* 0x000fc800078ec0ff */
[----:B------:R-:W-:Y:S02]  /*92c0*/  @P3 LOP3.LUT R212, R212, 0x400, RZ, 0xfc, !PT ;  /* 0x00000400d4d43812 */ /* 0x000fe400078efcff */
[----:B------:R-:W-:Y:S01]  /*92d0*/  SHF.R.S32.HI R237, RZ, 0x3, R4 ;  /* 0x00000003ffed7819 */ /* 0x000fe20000011404 */
[----:B------:R-:W-:Y:S01]  /*92e0*/  IMAD.MOV.U32 R103, RZ, RZ, 0x30 ;  /* 0x00000030ff677424 */ /* 0x000fe200078e00ff */
[----:B------:R-:W-:Y:S01]  /*92f0*/  BAR.SYNC.DEFER_BLOCKING 0x0 ;  /* 0x0000000000007b1d */ /* 0x000fe20000010000 */
[----:B------:R-:W-:Y:S02]  /*9300*/  IMAD.MOV.U32 R3, RZ, RZ, c[0x0][0x2b8] ;  /* 0x0000ae00ff037624 */ /* 0x000fe400078e00ff */
[----:B------:R-:W-:Y:S02]  /*9310*/  IMAD R144, R222, R103, -0x30 ;  /* 0xffffffd0de907424 */ /* 0x000fe400078e0267 */
[----:B------:R-:W-:Y:S01]  /*9320*/  IMAD R235, R0, 0x20, R237 ;  /* 0x0000002000eb7824 */ /* 0x000fe200078e02ed */
[----:B------:R-:W-:Y:S01]  /*9330*/  ISETP.NE.AND P1, PT, R3, 0x1, PT ;  /* 0x000000010300780c */ /* 0x000fe20003f25270 */
[----:B------:R-:W-:Y:S02]  /*9340*/  IMAD.MOV.U32 R224, RZ, RZ, RZ ;  /* 0x000000ffffe07224 */ /* 0x000fe400078e00ff */
[----:B------:R-:W-:-:S05]  /*9350*/  IMAD.IADD R3, R235, 0x1, R144 ;  /* 0x00000001eb037824 */ /* 0x000fca00078e0290 */
[----:B-----5:R-:W-:Y:S01]  /*9360*/  ISETP.GE.AND P0, PT, R3, R25, PT ;  /* 0x000000190300720c */ /* 0x020fe20003f06270 */
[----:B------:R-:W-:-:S03]  /*9370*/  IMAD.IADD R3, R238, 0x1, R3 ;  /* 0x00000001ee037824 */ /* 0x000fc600078e0203 */
[----:B------:R-:W-:Y:S01]  /*9380*/  ISETP.GT.OR P0, PT, R235, 0x2f, P0 ;  /* 0x0000002feb00780c */ /* 0x000fe20000704670 */
[----:B------:R-:W-:-:S04]  /*9390*/  @P1 IMAD.HI.U32 R4, R3, c[0x0][0x2bc], RZ ;  /* 0x0000af0003041a27 */ /* 0x000fc800078e00ff */
[----:B------:R-:W-:Y:S01]  /*93a0*/  IMAD.MOV.U32 R0, RZ, RZ, R3 ;  /* 0x000000ffff007224 */ /* 0x000fe200078e0003 */
[----:B------:R-:W-:-:S07]  /*93b0*/  @P1 SHF.R.U32.HI R0, RZ, c[0x0][0x2c0], R4 ;  /* 0x0000b000ff001a19 */ /* 0x000fce0000011604 */
[----:B------:R-:W-:-:S04]  /*93c0*/  @!P0 IADD3 R4, P1, R0, R240, RZ ;  /* 0x000000f000048210 */ /* 0x000fc80007f3e0ff */
[----:B------:R-:W-:Y:S02]  /*93d0*/  @!P0 LEA.HI.X.SX32 R8, R0, R244, 0x1, P1 ;  /* 0x000000f400088211 */ /* 0x000fe400008f0eff */
[----:B------:R-:W-:-:S04]  /*93e0*/  @!P0 LEA R10, P1, R4, c[0x0][0x2a0], 0x2 ;  /* 0x0000a800040a8a11 */ /* 0x000fc800078210ff */
[----:B------:R-:W-:-:S05]  /*93f0*/  @!P0 LEA.HI.X R11, R4, c[0x0][0x2a4], R8, 0x2, P1 ;  /* 0x0000a900040b8a11 */ /* 0x000fca00008f1408 */
[----:B------:R1:W2:Y:S01]  /*9400*/  @!P0 LDG.E R224, [R10.64] ;  /* 0x0000000e0ae08981 */ /* 0x0002a2000c1e1900 */
[----:B------:R-:W-:Y:S01]  /*9410*/  IMAD.MOV R0, RZ, RZ, -R0 ;  /* 0x000000ffff007224 */ /* 0x000fe200078e0a00 */
[----:B------:R-:W-:Y:S01]  /*9420*/  LEA.HI R14, R14, R128, RZ, 0x6 ;  /* 0x000000800e0e7211 */ /* 0x000fe200078f30ff */
[----:B------:R-:W-:Y:S01]  /*9430*/  IMAD.SHL.U32 R4, R237, 0x40, RZ ;  /* 0x00000040ed047824 */ /* 0x000fe200078e00ff */
[----:B------:R-:W-:Y:S01]  /*9440*/  LOP3.LUT R212, R212, 0xfffffdff, RZ, 0xc0, !PT ;  /* 0xfffffdffd4d47812 */ /* 0x000fe200078ec0ff */
[----:B------:R-:W-:Y:S01]  /*9450*/  IMAD R225, R0, c[0x0][0x2b8], R3 ;  /* 0x0000ae0000e17a24 */ /* 0x000fe200078e0203 */
[----:B------:R-:W-:Y:S01]  /*9460*/  BSSY B2, `(.L_x_1195) ;  /* 0x000004f000027945 */ /* 0x000fe20003800000 */
[----:B------:R-:W-:Y:S01]  /*9470*/  IMAD R103, R222, -0x30, R103 ;  /* 0xffffffd0de677824 */ /* 0x000fe200078e0267 */
[----:B------:R-:W-:Y:S02]  /*9480*/  IADD3 R101, R2, 0x18, RZ ;  /* 0x0000001802657810 */ /* 0x000fe40007ffe0ff */
[----:B------:R-:W-:Y:S01]  /*9490*/  SHF.R.S32.HI R141, RZ, 0x1f, R225 ;  /* 0x0000001fff8d7819 */ /* 0x000fe200000114e1 */
[----:B------:R-:W-:Y:S01]  /*94a0*/  IMAD.IADD R142, R25, 0x1, R103 ;  /* 0x00000001198e7824 */ /* 0x000fe200078e0267 */
[----:B------:R-:W-:-:S03]  /*94b0*/  MOV R146, 0x9950 ;  /* 0x0000995000927802 */ /* 0x000fc60000000f00 */
[----:B------:R-:W-:-:S04]  /*94c0*/  IMAD R0, R141, c[0x0][0x1e0], RZ ;  /* 0x000078008d007a24 */ /* 0x000fc800078e02ff */
[C---:B------:R-:W-:Y:S02]  /*94d0*/  IMAD R0, R225.reuse, c[0x0][0x1e4], R0 ;  /* 0x00007900e1007a24 */ /* 0x040fe400078e0200 */
[----:B-1----:R-:W-:-:S04]  /*94e0*/  IMAD.WIDE.U32 R10, R225, c[0x0][0x1e0], RZ ;  /* 0x00007800e10a7a25 */ /* 0x002fc800078e00ff */
        /* <DEDUP_REMOVED lines=9> */
[----:B------:R-:W-:Y:S01]  /*9580*/  SHFL.IDX PT, R10, R12, RZ, 0x181f ;  /* 0x00181fff0c0a7589 */ /* 0x000fe200000e0000 */
[----:B------:R-:W-:Y:S02]  /*9590*/  LOP3.LUT R0, R4, 0x1c0, RZ, 0xc0, !PT ;  /* 0x000001c004007812 */ /* 0x000fe400078ec0ff */
[----:B------:R-:W-:Y:S01]  /*95a0*/  IMNMX R4, R142, 0x30, PT ;  /* 0x000000308e047817 */ /* 0x000fe20003800200 */
[----:B------:R-:W1:Y:S01]  /*95b0*/  SHFL.IDX PT, R11, R3, RZ, 0x181f ;  /* 0x00181fff030b7589 */ /* 0x000e6200000e0000 */
[----:B------:R-:W-:Y:S02]  /*95c0*/  LOP3.LUT R13, R0, 0x38, R223, 0xf8, !PT ;  /* 0x00000038000d7812 */ /* 0x000fe400078ef8df */
[----:B------:R-:W-:Y:S01]  /*95d0*/  SHF.R.U32.HI R8, RZ, 0x3, R0 ;  /* 0x00000003ff087819 */ /* 0x000fe20000011600 */
[----:B------:R-:W-:Y:S01]  /*95e0*/  IMAD.IADD R0, R4, 0x1, -R237 ;  /* 0x0000000104007824 */ /* 0x000fe200078e0aed */
[----:B------:R-:W-:Y:S01]  /*95f0*/  SHFL.IDX PT, R12, R12, 0x1, 0x181f ;  /* 0x00381f000c0c7f89 */ /* 0x000fe200000e0000 */
[----:B------:R-:W-:Y:S01]  /*9600*/  IMAD.SHL.U32 R4, R14, 0x8, RZ ;  /* 0x000000080e047824 */ /* 0x000fe200078e00ff */
[----:B------:R-:W-:-:S02]  /*9610*/  LOP3.LUT R8, R13, R8, RZ, 0x3c, !PT ;  /* 0x000000080d087212 */ /* 0x000fc400078e3cff */
[----:B------:R2:W3:Y:S01]  /*9620*/  SHFL.IDX PT, R13, R3, 0x1, 0x181f ;  /* 0x00381f00030d7f89 */ /* 0x0004e200000e0000 */
[----:B------:R-:W-:Y:S02]  /*9630*/  ISETP.GE.AND P1, PT, R0, 0x1, PT ;  /* 0x000000010000780c */ /* 0x000fe40003f26270 */
[----:B------:R-:W-:Y:S02]  /*9640*/  SHF.R.S32.HI R14, RZ, 0x1f, R16 ;  /* 0x0000001fff0e7819 */ /* 0x000fe40000011410 */
[----:B------:R-:W-:Y:S02]  /*9650*/  LOP3.LUT R213, R8, 0xfffffe00, R4, 0xf8, !PT ;  /* 0xfffffe0008d57812 */ /* 0x000fe400078ef804 */
[----:B------:R-:W-:Y:S02]  /*9660*/  SHF.R.S32.HI R8, RZ, 0x1f, R15 ;  /* 0x0000001fff087819 */ /* 0x000fe4000001140f */
[----:B------:R-:W-:Y:S02]  /*9670*/  ISETP.GT.AND P0, PT, R0, 0x20, PT ;  /* 0x000000200000780c */ /* 0x000fe40003f04270 */
[----:B------:R-:W-:-:S03]  /*9680*/  LEA.HI R0, R8, R15, RZ, 0x3 ;  /* 0x0000000f08007211 */ /* 0x000fc600078f18ff */
[----:B-1----:R-:W-:Y:S01]  /*9690*/  @P1 IMAD.WIDE R18, R223, 0x2, R10 ;  /* 0x00000002df121825 */ /* 0x002fe200078e020a */
[----:B------:R-:W-:-:S04]  /*96a0*/  LOP3.LUT R247, R0, 0xfffffff8, RZ, 0xc0, !PT ;  /* 0xfffffff800f77812 */ /* 0x000fc800078ec0ff */
[----:B------:R-:W-:-:S03]  /*96b0*/  SHF.R.S32.HI R250, RZ, 0x1f, R247 ;  /* 0x0000001ffffa7819 */ /* 0x000fc600000114f7 */
[----:B------:R-:W-:Y:S01]  /*96c0*/  @P0 IMAD.SHL.U32 R0, R213, 0x2, RZ ;  /* 0x00000002d5000824 */ /* 0x000fe200078e00ff */
[----:B--2---:R-:W-:-:S04]  /*96d0*/  SHF.R.S32.HI R3, RZ, 0x1f, R17 ;  /* 0x0000001fff037819 */ /* 0x004fc80000011411 */
[----:B------:R-:W-:Y:S02]  /*96e0*/  LEA.HI R4, R3, R17, RZ, 0x3 ;  /* 0x0000001103047211 */ /* 0x000fe400078f18ff */
[----:B------:R-:W-:Y:S02]  /*96f0*/  LEA.HI R3, R14, R16, RZ, 0x3 ;  /* 0x000000100e037211 */ /* 0x000fe400078f18ff */
[----:B------:R-:W-:Y:S02]  /*9700*/  LOP3.LUT R249, R4, 0xfffffff8, RZ, 0xc0, !PT ;  /* 0xfffffff804f97812 */ /* 0x000fe400078ec0ff */
[----:B------:R-:W-:Y:S01]  /*9710*/  LOP3.LUT R248, R3, 0xfffffff8, RZ, 0xc0, !PT ;  /* 0xfffffff803f87812 */ /* 0x000fe200078ec0ff */
[----:B------:R-:W-:Y:S01]  /*9720*/  @P1 IMAD.SHL.U32 R3, R213, 0x2, RZ ;  /* 0x00000002d5031824 */ /* 0x000fe200078e00ff */
[----:B------:R-:W-:Y:S01]  /*9730*/  LEA.HI R4, R32, R166, RZ, 0x5 ;  /* 0x000000a620047211 */ /* 0x000fe200078f28ff */
[----:B------:R-:W-:Y:S01]  /*9740*/  @P1 IMAD.WIDE R16, R249, 0x2, R10 ;  /* 0x00000002f9101825 */ /* 0x000fe200078e020a */
[----:B------:R-:W-:-:S02]  /*9750*/  SHF.R.S32.HI R252, RZ, 0x1f, R249 ;  /* 0x0000001ffffc7819 */ /* 0x000fc400000114f9 */
[----:B------:R3:W-:Y:S01]  /*9760*/  @P1 LDGSTS.E.BYPASS.LTC128B.128 [R3+0xa080], [R18.64], !P5 ;  /* 0x0a08000012031fae */ /* 0x0007e2000e901d4e */
[----:B------:R-:W-:Y:S01]  /*9770*/  @P1 IMAD.WIDE R14, R248, 0x2, R10 ;  /* 0x00000002f80e1825 */ /* 0x000fe200078e020a */
[----:B------:R-:W-:Y:S02]  /*9780*/  SHF.R.S32.HI R251, RZ, 0x1f, R248 ;  /* 0x0000001ffffb7819 */ /* 0x000fe400000114f8 */
[----:B------:R1:W-:Y:S01]  /*9790*/  @P1 LDGSTS.E.BYPASS.LTC128B.128 [R3+0xb880], [R16.64], !P6 ;  /* 0x0b88000010031fae */ /* 0x0003e2000f101d4e */
[----:B------:R-:W-:-:S03]  /*97a0*/  @P1 IMAD.WIDE R10, R247, 0x2, R10 ;  /* 0x00000002f70a1825 */ /* 0x000fc600078e020a */
[----:B------:R2:W-:Y:S04]  /*97b0*/  @P1 LDGSTS.E.BYPASS.LTC128B.128 [R3+0xd080], [R14.64], !P2 ;  /* 0x0d0800000e031fae */ /* 0x0005e8000d101d4e */
[----:B------:R4:W-:Y:S01]  /*97c0*/  @P1 LDGSTS.E.BYPASS.LTC128B.128 [R3+0xe880], [R10.64], !P3 ;  /* 0x0e8800000a031fae */ /* 0x0009e2000d901d4e */
[----:B------:R-:W-:-:S13]  /*97d0*/  ISETP.GT.AND P1, PT, R235, 0x2f, PT ;  /* 0x0000002feb00780c */ /* 0x000fda0003f24270 */
[----:B------:R-:W-:Y:S01]  /*97e0*/  @P1 LOP3.LUT R212, R212, 0x200, RZ, 0xfc, !PT ;  /* 0x00000200d4d41812 */ /* 0x000fe200078efcff */
[----:B---3--:R-:W-:-:S04]  /*97f0*/  @P0 IMAD.WIDE R18, R223, 0x2, R12 ;  /* 0x00000002df120825 */ /* 0x008fc800078e020c */
[--C-:B-1----:R-:W-:Y:S01]  /*9800*/  @P0 IMAD.WIDE R16, R249, 0x2, R12.reuse ;  /* 0x00000002f9100825 */ /* 0x102fe200078e020c */
[----:B------:R1:W-:Y:S03]  /*9810*/  @P0 LDGSTS.E.BYPASS.LTC128B.128 [R0+0xb080], [R18.64], !P5 ;  /* 0x0b08000012000fae */ /* 0x0003e6000e901d4e */
[--C-:B--2---:R-:W-:Y:S01]  /*9820*/  @P0 IMAD.WIDE R14, R248, 0x2, R12.reuse ;  /* 0x00000002f80e0825 */ /* 0x104fe200078e020c */
[----:B------:R1:W-:Y:S03]  /*9830*/  @P0 LDGSTS.E.BYPASS.LTC128B.128 [R0+0xc880], [R16.64], !P6 ;  /* 0x0c88000010000fae */ /* 0x0003e6000f101d4e */
[----:B------:R-:W-:Y:S01]  /*9840*/  @P0 IMAD.WIDE R12, R247, 0x2, R12 ;  /* 0x00000002f70c0825 */ /* 0x000fe200078e020c */
[----:B------:R1:W-:Y:S01]  /*9850*/  @P0 LDGSTS.E.BYPASS.LTC128B.128 [R0+0xe080], [R14.64], !P2 ;  /* 0x0e0800000e000fae */ /* 0x0003e2000d101d4e */
[----:B----4-:R-:W-:-:S02]  /*9860*/  LOP3.LUT R10, R22, R21, RZ, 0xfc, !PT ;  /* 0x00000015160a7212 */ /* 0x010fc400078efcff */
[----:B------:R-:W-:Y:S01]  /*9870*/  IMAD.SHL.U32 R3, R29, 0x8, RZ ;  /* 0x000000081d037824 */ /* 0x000fe200078e00ff */
[----:B------:R1:W-:Y:S01]  /*9880*/  @P0 LDGSTS.E.BYPASS.LTC128B.128 [R0+0xf880], [R12.64], !P3 ;  /* 0x0f8800000c000fae */ /* 0x0003e2000d901d4e */
[----:B------:R-:W-:-:S03]  /*9890*/  LOP3.LUT P0, RZ, R26, 0x2, RZ, 0xc0, !PT ;  /* 0x000000021aff7812 */ /* 0x000fc6000780c0ff */
[----:B------:R-:W0:Y:S01]  /*98a0*/  LDGDEPBAR ;  /* 0x00000000000079af */ /* 0x000e220000000000 */
[----:B------:R-:W-:Y:S01]  /*98b0*/  LOP3.LUT R3, R20, 0x8, R3, 0xf8, !PT ;  /* 0x0000000814037812 */ /* 0x000fe200078ef803 */
[----:B-1----:R-:W-:Y:S01]  /*98c0*/  IMAD.SHL.U32 R0, R4, 0x20, RZ ;  /* 0x0000002004007824 */ /* 0x002fe200078e00ff */
[----:B------:R-:W-:-:S04]  /*98d0*/  SHF.R.U32.HI R4, RZ, 0x3, R20 ;  /* 0x00000003ff047819 */ /* 0x000fc80000011614 */
[----:B------:R-:W-:Y:S01]  /*98e0*/  LOP3.LUT R3, R3, R4, RZ, 0x3c, !PT ;  /* 0x0000000403037212 */ /* 0x000fe200078e3cff */
[----:B------:R-:W-:Y:S01]  /*98f0*/  IMAD.MOV.U32 R4, RZ, RZ, 0x10 ;  /* 0x00000010ff047424 */ /* 0x000fe200078e00ff */
[----:B------:R-:W-:-:S03]  /*9900*/  LOP3.LUT R0, R0, 0xfffffc00, RZ, 0xc0, !PT ;  /* 0xfffffc0000007812 */ /* 0x000fc600078ec0ff */
[----:B------:R-:W-:Y:S01]  /*9910*/  IMAD R8, R23, 0x200, R3 ;  /* 0x0000020017087824 */ /* 0x000fe200078e0203 */
[----:B------:R-:W-:Y:S02]  /*9920*/  IADD3 R0, R22, R21, R0 ;  /* 0x0000001516007210 */ /* 0x000fe40007ffe000 */
[----:B------:R-:W-:Y:S02]  /*9930*/  SEL R4, R4, 0xfffffff0, !P0 ;  /* 0xfffffff004047807 */ /* 0x000fe40004000000 */
[----:B------:R-:W-:Y:S05]  /*9940*/  CALL.REL.NOINC `($_ZN7cutlass13device_kernelIN5flash19enable_sm80_to_sm89INS1_16FlashAttnFwdSm80INS1_25CollectiveMainloopFwdSm80ILi8ELi1ELb0EN4cute5tupleIJNS5_1CILi128EEENS7_ILi48EEENS7_ILi256EEEEEELi256ENS_6half_tEfNS_4arch4Sm80ELb0ELb1ELb1ELb1ELb1ELb1ELb1ELb0EEENS1_21CollectiveEpilogueFwdINS6_IJS8_SA_S9_EEENS6_IJNS7_ILi1EEESI_SI_EEESC_SE_Li256ELb1ELb1ELb0ELb0EEENS1_19SingleTileSchedulerILb1ELb0ELb1ELi128EEEEEEEEEvNT_6ParamsE$_ZZN5flash25CollectiveMainloopFwdSm80ILi8ELi1ELb0EN4cute5tupleIJNS1_1CILi128EEENS3_ILi48EEENS3_ILi256EEEEEELi256EN7cutlass6half_tEfNS8_4arch4Sm80ELb0ELb1ELb1ELb1ELb1ELb1ELb1ELb0EE3mmaINS_16FlashAttnFwdSm80ISC_NS_21CollectiveEpilogueFwdINS2_IJS4_S6_S5_EEENS2_IJNS3_ILi1EEESH_SH_EEES9_SB_Li256ELb1ELb1ELb0ELb0EEENS_19SingleTileSchedulerILb1ELb0ELb1ELi128EEEE13SharedStorageENS1_6TensorINS1_11ArrayEngineIfLm128EEENS1_6LayoutINS2_IJNS2_IJNS3_ILi2EEESS_EEESH_NS3_ILi32EEEEEENS2_IJNS2_IJSH_SS_EEENS3_ILi0EEENS3_ILi4EEEEEEEEEENS_7SoftmaxILi2ELi0EEEEEbRKNSC_6ParamsERT0_RT1_iRKNS_16SeqlenInfoQKNewKILb1ELb1EEENS2_IJiiiiEEERT_ENKUlvE_clEv) ;  /* 0x00013a4000007944 */ /* 0x000fea0003c00000 */
[----:B------:R-:W-:Y:S05]  /*9950*/  BSYNC B2 ;  /* 0x0000000000027941 */ /* 0x000fea0003800000 */
.L_x_1195:
[----:B------:R2:W5:Y:S01]  /*9960*/  LDL R88, [R1] ;  /* 0x0000000001587983 */ /* 0x0005620000100800 */
[----:B------:R-:W-:-:S04]  /*9970*/  DEPBAR.LE SB0, 0x0 ;  /* 0x000080000000791a */ /* 0x000fc80000000000 */
[----:B------:R2:W5:Y:S01]  /*9980*/  LDL R232, [R1+0x10] ;  /* 0x0000100001e87983 */ /* 0x0005620000100800 */
[----:B------:R-:W-:Y:S01]  /*9990*/  WARPSYNC 0xffffffff ;  /* 0xffffffff00007948 */ /* 0x000fe20003800000 */
[----:B------:R-:W-:Y:S01]  /*99a0*/  SHF.L.U32 R200, R8, 0x1, RZ ;  /* 0x0000000108c87819 */ /* 0x000fe200000006ff */
[----:B------:R-:W-:Y:S01]  /*99b0*/  IMAD.WIDE.U32 R2, R225, c[0x0][0x208], RZ ;  /* 0x00008200e1027a25 */ /* 0x000fe200078e00ff */
[----:B------:R-:W-:Y:S01]  /*99c0*/  BAR.SYNC.DEFER_BLOCKING 0x0 ;  /* 0x0000000000007b1d */ /* 0x000fe20000010000 */
[C---:B------:R-:W-:Y:S02]  /*99d0*/  LEA R209, R0.reuse, 0x10080, 0x1 ;  /* 0x0001008000d17811 */ /* 0x040fe400078e08ff */
[----:B-1----:R-:W-:Y:S01]  /*99e0*/  SHF.L.U32 R16, R0, 0x1, RZ ;  /* 0x0000000100107819 */ /* 0x002fe200000006ff */
[----:B------:R-:W-:Y:S01]  /*99f0*/  IMAD R0, R4, 0x2, R200 ;  /* 0x0000000204007824 */ /* 0x000fe200078e02c8 */
[----:B------:R-:W-:Y:S01]  /*9a00*/  LEA R208, R9, R209, 0x1 ;  /* 0x000000d109d07211 */ /* 0x000fe200078e08ff */
[----:B------:R-:W1:Y:S04]  /*9a10*/  S2R R11, SR_CTAID.Y ;  /* 0x00000000000b7919 */ /* 0x000e680000002600 */
[----:B------:R-:W3:Y:S04]  /*9a20*/  LDSM.16.M88.4 R56, [R0+0xa080] ;  /* 0x00a080000038783b */ /* 0x000ee80000000200 */
[----:B------:R-:W4:Y:S01]  /*9a30*/  LDSM.16.M88.4 R64, [R0+0xa880] ;  /* 0x00a880000040783b */ /* 0x000f220000000200 */
[----:B-1----:R-:W-:-:S03]  /*9a40*/  IMAD.WIDE.U32 R12, R11, c[0x0][0x210], RZ ;  /* 0x000084000b0c7a25 */ /* 0x002fc600078e00ff */
[----:B------:R1:W2:Y:S04]  /*9a50*/  LDSM.16.M88.4 R72, [R0+0xb080] ;  /* 0x00b080000048783b */ /* 0x0002a80000000200 */
[----:B------:R-:W2:Y:S04]  /*9a60*/  LDSM.16.M88.4 R16, [R16+0x10080] ;  /* 0x010080001010783b */ /* 0x000ea80000000200 */
[----:B------:R2:W2:Y:S04]  /*9a70*/  LDSM.16.M88.4 R36, [R200+0xa080] ;  /* 0x00a08000c824783b */ /* 0x0004a80000000200 */
[----:B------:R2:W2:Y:S04]  /*9a80*/  LDSM.16.M88.4 R40, [R200+0xa880] ;  /* 0x00a88000c828783b */ /* 0x0004a80000000200 */
[----:B------:R2:W2:Y:S04]  /*9a90*/  LDSM.16.M88.4 R28, [R200+0xb080] ;  /* 0x00b08000c81c783b */ /* 0x0004a80000000200 */
[----:B------:R2:W2:Y:S01]  /*9aa0*/  LDSM.16.M88.4 R24, [R208] ;  /* 0x00000000d018783b */ /* 0x0004a20000000200 */
[----:B-1----:R-:W-:-:S04]  /*9ab0*/  IMAD R0, R141, c[0x0][0x208], RZ ;  /* 0x000082008d007a24 */ /* 0x002fc800078e02ff */
[----:B------:R-:W-:-:S04]  /*9ac0*/  IMAD R0, R225, c[0x0][0x20c], R0 ;  /* 0x00008300e1007a24 */ /* 0x000fc800078e0200 */
[----:B------:R-:W-:Y:S02]  /*9ad0*/  IMAD.IADD R3, R3, 0x1, R0 ;  /* 0x0000000103037824 */ /* 0x000fe400078e0200 */
[----:B------:R-:W-:Y:S02]  /*9ae0*/  IMAD R0, R143, c[0x0][0x218], RZ ;  /* 0x000086008f007a24 */ /* 0x000fe400078e02ff */
[----:B------:R-:W-:-:S04]  /*9af0*/  IMAD.WIDE.U32 R2, R224, c[0x0][0x218], R2 ;  /* 0x00008600e0027a25 */ /* 0x000fc800078e0002 */
[----:B------:R-:W-:Y:S01]  /*9b00*/  IMAD R8, R224, c[0x0][0x21c], R0 ;  /* 0x00008700e0087a24 */ /* 0x000fe200078e0200 */
[----:B------:R-:W-:Y:S02]  /*9b10*/  IADD3 R2, P1, R12, R2, RZ ;  /* 0x000000020c027210 */ /* 0x000fe40007f3e0ff */
[----:B------:R-:W-:Y:S02]  /*9b20*/  IADD3 R0, R200, 0xa080, RZ ;  /* 0x0000a080c8007810 */ /* 0x000fe40007ffe0ff */
[----:B------:R-:W-:Y:S02]  /*9b30*/  LEA R11, P0, R2, c[0x0][0x1f8], 0x1 ;  /* 0x00007e00020b7a11 */ /* 0x000fe400078008ff */
[----:B------:R-:W-:Y:S02]  /*9b40*/  IADD3.X R3, R246, R3, R8, P1, !PT ;  /* 0x00000003f6037210 */ /* 0x000fe40000ffe408 */
[----:B------:R-:W-:Y:S01]  /*9b50*/  LEA R207, R4, R0, 0x1 ;  /* 0x0000000004cf7211 */ /* 0x000fe200078e08ff */
[----:B------:R-:W-:Y:S01]  /*9b60*/  IMAD.IADD R0, R142, 0x1, -R237 ;  /* 0x000000018e007824 */ /* 0x000fe200078e0aed */
[----:B------:R-:W-:Y:S01]  /*9b70*/  LEA.HI.X R4, R2, c[0x0][0x1fc], R3, 0x1, P0 ;  /* 0x00007f0002047a11 */ /* 0x000fe200000f0c03 */
[----:B------:R-:W-:Y:S05]  /*9b80*/  BRA.DIV ~URZ, `(.L_x_1196) ;  /* 0x00011cb27f007947 */ /* 0x000fea000b800000 */
[----:B---34-:R1:W3:Y:S02]  /*9b90*/  SHFL.IDX PT, R3, R4, RZ, 0x181f ;  /* 0x00181fff04037589 */ /* 0x0182e400000e0000 */
.L_x_1319:
[----:B------:R-:W4:Y:S01]  /*9ba0*/  SHFL.IDX PT, R2, R11, RZ, 0x181f ;  /* 0x00181fff0b027589 */ /* 0x000f2200000e0000 */
[----:B------:R-:W-:Y:S01]  /*9bb0*/  ISETP.GE.AND P1, PT, R223, c[0x0][0x1d4], PT ;  /* 0x00007500df007a0c */ /* 0x000fe20003f26270 */
[----:B------:R-:W-:Y:S01]  /*9bc0*/  IMAD.SHL.U32 R213, R213, 0x2, RZ ;  /* 0x00000002d5d57824 */ /* 0x000fe200078e00ff */
[----:B------:R-:W-:Y:S01]  /*9bd0*/  IADD3 R8, R223, 0x40, RZ ;  /* 0x00000040df087810 */ /* 0x000fe20007ffe0ff */
[----:B------:R-:W-:Y:S01]  /*9be0*/  BSSY B0, `(.L_x_1197) ;  /* 0x0000030000007945 */ /* 0x000fe20003800000 */
[----:B------:R-:W-:-:S02]  /*9bf0*/  ISETP.LT.OR P0, PT, R0, 0x1, P1 ;  /* 0x000000010000780c */ /* 0x000fc40000f01670 */
[----:B------:R-:W-:Y:S02]  /*9c00*/  ISETP.GE.AND P4, PT, R8, c[0x0][0x1d4], PT ;  /* 0x0000750008007a0c */ /* 0x000fe40003f86270 */
[C---:B------:R-:W-:Y:S02]  /*9c10*/  IADD3 R8, R223.reuse, 0x80, RZ ;  /* 0x00000080df087810 */ /* 0x040fe40007ffe0ff */
[----:B------:R-:W-:Y:S02]  /*9c20*/  ISETP.GT.AND P5, PT, R128, 0x7f, PT ;  /* 0x0000007f8000780c */ /* 0x000fe40003fa4270 */
[----:B------:R-:W-:Y:S02]  /*9c30*/  ISETP.GE.AND P3, PT, R8, c[0x0][0x1d4], PT ;  /* 0x0000750008007a0c */ /* 0x000fe40003f66270 */
[----:B------:R-:W-:Y:S02]  /*9c40*/  IADD3 R8, R223, 0xc0, RZ ;  /* 0x000000c0df087810 */ /* 0x000fe40007ffe0ff */
[----:B------:R-:W-:-:S02]  /*9c50*/  LOP3.LUT R212, R212, 0xfffff7ff, RZ, 0xc0, !PT ;  /* 0xfffff7ffd4d47812 */ /* 0x000fc400078ec0ff */
[----:B------:R-:W-:Y:S01]  /*9c60*/  ISETP.GE.AND P2, PT, R8, c[0x0][0x1d4], PT ;  /* 0x0000750008007a0c */ /* 0x000fe20003f46270 */
[----:B---34-:R-:W-:-:S04]  /*9c70*/  IMAD.WIDE R12, R223, 0x2, R2 ;  /* 0x00000002df0c7825 */ /* 0x018fc800078e0202 */
[----:B------:R-:W-:Y:S01]  /*9c80*/  @P5 LOP3.LUT R212, R212, 0x800, RZ, 0xfc, !PT ;  /* 0x00000800d4d45812 */ /* 0x000fe200078efcff */
[----:B------:R-:W-:Y:S01]  /*9c90*/  @!PT LDS RZ, [RZ] ;  /* 0x00000000fffff984 */ /* 0x000fe20000000800 */
[----:B------:R-:W-:Y:S01]  /*9ca0*/  @!PT LDS RZ, [RZ] ;  /* 0x00000000fffff984 */ /* 0x000fe20000000800 */
[----:B------:R3:W-:Y:S01]  /*9cb0*/  LDGSTS.E.BYPASS.LTC128B.128 [R213+0x4080], [R12.64], !P0 ;  /* 0x040800000cd57fae */ /* 0x0007e2000c101d4e */
[----:B------:R-:W-:Y:S01]  /*9cc0*/  ISETP.LT.OR P0, PT, R0, 0x1, P4 ;  /* 0x000000010000780c */ /* 0x000fe20002701670 */
[----:B---3--:R-:W-:-:S12]  /*9cd0*/  IMAD.WIDE R12, R249, 0x2, R2 ;  /* 0x00000002f90c7825 */ /* 0x008fd800078e0202 */
[----:B------:R3:W-:Y:S01]  /*9ce0*/  LDGSTS.E.BYPASS.LTC128B.128 [R213+0x5880], [R12.64], !P0 ;  /* 0x058800000cd57fae */ /* 0x0007e2000c101d4e */
[----:B------:R-:W-:Y:S01]  /*9cf0*/  ISETP.LT.OR P0, PT, R0, 0x1, P3 ;  /* 0x000000010000780c */ /* 0x000fe20001f01670 */
[----:B---3--:R-:W-:-:S04]  /*9d00*/  IMAD.WIDE R12, R248, 0x2, R2 ;  /* 0x00000002f80c7825 */ /* 0x008fc800078e0202 */
[----:B------:R-:W-:-:S08]  /*9d10*/  IMAD.WIDE R2, R247, 0x2, R2 ;  /* 0x00000002f7027825 */ /* 0x000fd000078e0202 */
[----:B------:R3:W-:Y:S01]  /*9d20*/  LDGSTS.E.BYPASS.LTC128B.128 [R213+0x7080], [R12.64], !P0 ;  /* 0x070800000cd57fae */ /* 0x0007e2000c101d4e */
[----:B------:R-:W-:-:S13]  /*9d30*/  ISETP.LT.OR P0, PT, R0, 0x1, P2 ;  /* 0x000000010000780c */ /* 0x000fda0001701670 */
[----:B------:R4:W-:Y:S02]  /*9d40*/  LDGSTS.E.BYPASS.LTC128B.128 [R213+0x8880], [R2.64], !P0 ;  /* 0x0888000002d57fae */ /* 0x0009e4000c101d4e */
[----:B----4-:R-:W-:Y:S01]  /*9d50*/  SHF.R.S32.HI R2, RZ, 0x1f, R223 ;  /* 0x0000001fff027819 */ /* 0x010fe200000114df */
[----:B------:R-:W-:Y:S05]  /*9d60*/  @P5 BRA `(.L_x_1198) ;  /* 0x0000017000005947 */ /* 0x000fea0003800000 */
[----:B---3--:R-:W-:Y:S05]  /*9d70*/  BRA.DIV ~URZ, `(.L_x_1199) ;  /* 0x00011b427f007947 */ /* 0x008fea000b800000 */
[----:B-1----:R-:W1:Y:S04]  /*9d80*/  SHFL.IDX PT, R4, R4, 0x1, 0x181f ;  /* 0x00381f0004047f89 */ /* 0x002e6800000e0000 */
[----:B------:R3:W4:Y:S02]  /*9d90*/  SHFL.IDX PT, R2, R11, 0x1, 0x181f ;  /* 0x00381f000b027f89 */ /* 0x00072400000e0000 */
.L_x_1320:
[C---:B----4-:R-:W-:Y:S02]  /*9da0*/  LEA R20, P0, R249.reuse, R2, 0x1 ;  /* 0x00000002f9147211 */ /* 0x050fe400078008ff */
[----:B------:R-:W-:Y:S02]  /*9db0*/  SHF.R.S32.HI R3, RZ, 0x1f, R223 ;  /* 0x0000001fff037819 */ /* 0x000fe400000114df */
[----:B-1----:R-:W-:-:S02]  /*9dc0*/  LEA.HI.X R21, R249, R4, R252, 0x1, P0 ;  /* 0x00000004f9157211 */ /* 0x002fc400000f0cfc */
[----:B------:R-:W-:-:S04]  /*9dd0*/  LEA R14, P0, R248, R2, 0x1 ;  /* 0x00000002f80e7211 */ /* 0x000fc800078008ff */
[----:B------:R-:W-:Y:S02]  /*9de0*/  LEA.HI.X R15, R248, R4, R251, 0x1, P0 ;  /* 0x00000004f80f7211 */ /* 0x000fe400000f0cfb */
[----:B------:R-:W-:-:S04]  /*9df0*/  LEA R12, P0, R223, R2, 0x1 ;  /* 0x00000002df0c7211 */ /* 0x000fc800078008ff */
[----:B------:R-:W-:Y:S02]  /*9e00*/  LEA.HI.X R13, R223, R4, R3, 0x1, P0 ;  /* 0x00000004df0d7211 */ /* 0x000fe400000f0c03 */
[----:B------:R-:W-:-:S13]  /*9e10*/  ISETP.LT.OR P0, PT, R0, 0x21, P1 ;  /* 0x000000210000780c */ /* 0x000fda0000f01670 */
[----:B------:R-:W-:Y:S01]  /*9e20*/  @!PT LDS RZ, [RZ] ;  /* 0x00000000fffff984 */ /* 0x000fe20000000800 */
[----:B------:R-:W-:Y:S01]  /*9e30*/  @!PT LDS RZ, [RZ] ;  /* 0x00000000fffff984 */ /* 0x000fe20000000800 */
[----:B------:R-:W-:Y:S01]  /*9e40*/  @!PT LDS RZ, [RZ] ;  /* 0x00000000fffff984 */ /* 0x000fe20000000800 */
[----:B------:R1:W-:Y:S01]  /*9e50*/  LDGSTS.E.BYPASS.LTC128B.128 [R213+0x5080], [R12.64], !P0 ;  /* 0x050800000cd57fae */ /* 0x0003e2000c101d4e */
[----:B------:R-:W-:-:S04]  /*9e60*/  LEA R2, P0, R247, R2, 0x1 ;  /* 0x00000002f7027211 */ /* 0x000fc800078008ff */
[----:B------:R-:W-:Y:S02]  /*9e70*/  LEA.HI.X R3, R247, R4, R250, 0x1, P0 ;  /* 0x00000004f7037211 */ /* 0x000fe400000f0cfa */
[----:B------:R-:W-:-:S13]  /*9e80*/  ISETP.LT.OR P0, PT, R0, 0x21, P4 ;  /* 0x000000210000780c */ /* 0x000fda0002701670 */
[----:B------:R1:W-:Y:S01]  /*9e90*/  LDGSTS.E.BYPASS.LTC128B.128 [R213+0x6880], [R20.64], !P0 ;  /* 0x0688000014d57fae */ /* 0x0003e2000c101d4e */
[----:B------:R-:W-:-:S13]  /*9ea0*/  ISETP.LT.OR P0, PT, R0, 0x21, P3 ;  /* 0x000000210000780c */ /* 0x000fda0001f01670 */
[----:B------:R1:W-:Y:S01]  /*9eb0*/  LDGSTS.E.BYPASS.LTC128B.128 [R213+0x8080], [R14.64], !P0 ;  /* 0x080800000ed57fae */ /* 0x0003e2000c101d4e */
[----:B------:R-:W-:-:S13]  /*9ec0*/  ISETP.LT.OR P0, PT, R0, 0x21, P2 ;  /* 0x000000210000780c */ /* 0x000fda0001701670 */
[----:B------:R1:W-:Y:S02]  /*9ed0*/  LDGSTS.E.BYPASS.LTC128B.128 [R213+0x9880], [R2.64], !P0 ;  /* 0x0988000002d57fae */ /* 0x0003e4000c101d4e */
.L_x_1198:
[----:B---3--:R-:W-:Y:S05]  /*9ee0*/  BSYNC B0 ;  /* 0x0000000000007941 */ /* 0x008fea0003800000 */
.L_x_1197:
[----:B------:R-:W0:Y:S01]  /*9ef0*/  LDGDEPBAR ;  /* 0x00000000000079af */ /* 0x000e220000000000 */
[----:B------:R-:W-:Y:S01]  /*9f00*/  WARPSYNC 0xffffffff ;  /* 0xffffffff00007948 */ /* 0x000fe20003800000 */
[C---:B-12---:R-:W-:Y:S01]  /*9f10*/  HMMA.16816.F32 R20, R16.reuse, R36, RZ ;  /* 0x000000241014723c */ /* 0x046fe200000018ff */
[C---:B------:R-:W-:Y:S01]  /*9f20*/  LEA R211, R6.reuse, R209, 0x1 ;  /* 0x000000d106d37211 */ /* 0x040fe200078e08ff */
[----:B------:R-:W-:Y:S01]  /*9f30*/  LDSM.16.M88.4 R76, [R200+0xb880] ;  /* 0x00b88000c84c783b */ /* 0x000fe20000000200 */
[C---:B------:R-:W-:Y:S01]  /*9f40*/  LEA R206, R7.reuse, R200, 0x1 ;  /* 0x000000c807ce7211 */ /* 0x040fe200078e08ff */
[----:B------:R-:W-:Y:S01]  /*9f50*/  BSSY B1, `(.L_x_1200) ;  /* 0x0000104000017945 */ /* 0x000fe20003800000 */
[----:B------:R-:W-:Y:S01]  /*9f60*/  LEA R210, R6, R208, 0x1 ;  /* 0x000000d006d27211 */ /* 0x000fe200078e08ff */
[----:B------:R-:W-:Y:S01]  /*9f70*/  LDSM.16.M88.4 R12, [R211] ;  /* 0x00000000d30c783b */ /* 0x000fe20000000200 */
[----:B------:R-:W-:Y:S01]  /*9f80*/  LEA R205, R7, R207, 0x1 ;  /* 0x000000cf07cd7211 */ /* 0x000fe200078e08ff */
[C---:B------:R-:W-:Y:S01]  /*9f90*/  HMMA.16816.F32 R36, R16.reuse, R38, RZ ;  /* 0x000000261024723c */ /* 0x040fe200000018ff */
[----:B------:R-:W-:Y:S01]  /*9fa0*/  ISETP.GT.AND P0, PT, R145, R234, PT ;  /* 0x000000ea9100720c */ /* 0x000fe20003f04270 */
[----:B-----5:R-:W1:Y:S04]  /*9fb0*/  LDSM.16.M88.4 R48, [R206+0xa080] ;  /* 0x00a08000ce30783b */ /* 0x020e680000000200 */
[----:B------:R-:W2:Y:S02]  /*9fc0*/  LDSM.16.M88.4 R52, [R206+0xa880] ;  /* 0x00a88000ce34783b */ /* 0x000ea40000000200 */
[C---:B------:R-:W-:Y:S02]  /*9fd0*/  HMMA.16816.F32 R32, R16.reuse, R40, RZ ;  /* 0x000000281020723c */ /* 0x040fe400000018ff */
[----:B------:R-:W3:Y:S04]  /*9fe0*/  LDSM.16.M88.4 R60, [R206+0xb080] ;  /* 0x00b08000ce3c783b */ /* 0x000ee80000000200 */
[----:B------:R-:W-:Y:S02]  /*9ff0*/  LDSM.16.M88.4 R68, [R205] ;  /* 0x00000000cd44783b */ /* 0x000fe40000000200 */
[C---:B------:R-:W-:Y:S02]  /*a000*/  HMMA.16816.F32 R40, R16.reuse, R42, RZ ;  /* 0x0000002a1028723c */ /* 0x040fe400000018ff */
[----:B------:R-:W-:Y:S04]  /*a010*/  LDSM.16.M88.4 R80, [R200+0xd080] ;  /* 0x00d08000c850783b */ /* 0x000fe80000000200 */
[----:B------:R-:W-:Y:S02]  /*a020*/  LDSM.16.M88.4 R84, [R200+0xe880] ;  /* 0x00e88000c854783b */ /* 0x000fe40000000200 */
[C---:B------:R-:W-:Y:S08]  /*a030*/  HMMA.16816.F32 R44, R16.reuse, R28, RZ ;  /* 0x0000001c102c723c */ /* 0x040ff000000018ff */
[----:B------:R-:W-:Y:S08]  /*a040*/  HMMA.16816.F32 R28, R16, R30, RZ ;  /* 0x0000001e101c723c */ /* 0x000ff000000018ff */
[C---:B------:R-:W-:Y:S01]  /*a050*/  HMMA.16816.F32 R16, R24.reuse, R56, R20 ;  /* 0x000000381810723c */ /* 0x040fe20000001814 */
[----:B------:R-:W4:Y:S07]  /*a060*/  LDSM.16.M88.4 R20, [R210] ;  /* 0x00000000d214783b */ /* 0x000f2e0000000200 */
[C---:B------:R-:W-:Y:S01]  /*a070*/  HMMA.16816.F32 R36, R24.reuse, R58, R36 ;  /* 0x0000003a1824723c */ /* 0x040fe20000001824 */
[----:B------:R-:W2:Y:S07]  /*a080*/  LDSM.16.M88.4 R56, [R205+0x800] ;  /* 0x00080000cd38783b */ /* 0x000eae0000000200 */
[C---:B------:R-:W-:Y:S08]  /*a090*/  HMMA.16816.F32 R32, R24.reuse, R64, R32 ;  /* 0x000000401820723c */ /* 0x040ff00000001820 */
[C---:B------:R-:W-:Y:S01]  /*a0a0*/  HMMA.16816.F32 R40, R24.reuse, R66, R40 ;  /* 0x000000421828723c */ /* 0x040fe20000001828 */
[----:B------:R-:W3:Y:S07]  /*a0b0*/  LDSM.16.M88.4 R64, [R205+0x1000] ;  /* 0x00100000cd40783b */ /* 0x000eee0000000200 */
[C---:B------:R-:W-:Y:S08]  /*a0c0*/  HMMA.16816.F32 R44, R24.reuse, R72, R44 ;  /* 0x00000048182c723c */ /* 0x040ff0000000182c */
[----:B------:R-:W-:Y:S01]  /*a0d0*/  HMMA.16816.F32 R28, R24, R74, R28 ;  /* 0x0000004a181c723c */ /* 0x000fe2000000181c */
[----:B------:R-:W4:Y:S04]  /*a0e0*/  LDSM.16.M88.4 R24, [R209+0x4000] ;  /* 0x00400000d118783b */ /* 0x000f280000000200 */
[----:B------:R-:W-:Y:S03]  /*a0f0*/  LDSM.16.M88.4 R72, [R207+0x1800] ;  /* 0x00180000cf48783b */ /* 0x000fe60000000200 */
[C---:B-1----:R-:W-:Y:S08]  /*a100*/  HMMA.16816.F32 R16, R12.reuse, R48, R16 ;  /* 0x000000300c10723c */ /* 0x042ff00000001810 */
[C---:B------:R-:W-:Y:S01]  /*a110*/  HMMA.16816.F32 R48, R12.reuse, R50, R36 ;  /* 0x000000320c30723c */ /* 0x040fe20000001824 */
[----:B------:R-:W1:Y:S07]  /*a120*/  LDSM.16.M88.4 R36, [R200+0xc080] ;  /* 0x00c08000c824783b */ /* 0x000e6e0000000200 */
[C---:B--2---:R-:W-:Y:S08]  /*a130*/  HMMA.16816.F32 R32, R12.reuse, R52, R32 ;  /* 0x000000340c20723c */ /* 0x044ff00000001820 */
[C---:B------:R-:W-:Y:S01]  /*a140*/  HMMA.16816.F32 R40, R12.reuse, R54, R40 ;  /* 0x000000360c28723c */ /* 0x040fe20000001828 */
[----:B------:R-:W2:Y:S07]  /*a150*/  LDSM.16.M88.4 R52, [R200+0xc880] ;  /* 0x00c88000c834783b */ /* 0x000eae0000000200 */
[C---:B---3--:R-:W-:Y:S08]  /*a160*/  HMMA.16816.F32 R44, R12.reuse, R60, R44 ;  /* 0x0000003c0c2c723c */ /* 0x048ff0000000182c */
[----:B------:R-:W-:Y:S01]  /*a170*/  HMMA.16816.F32 R28, R12, R62, R28 ;  /* 0x0000003e0c1c723c */ /* 0x000fe2000000181c */
[----:B------:R-:W-:Y:S07]  /*a180*/  LDSM.16.M88.4 R60, [R206+0xc880] ;  /* 0x00c88000ce3c783b */ /* 0x000fee0000000200 */
[C---:B----4-:R-:W-:Y:S01]  /*a190*/  HMMA.16816.F32 R12, R20.reuse, R68, R16 ;  /* 0x00000044140c723c */ /* 0x050fe20000001810 */
[----:B------:R-:W3:Y:S07]  /*a1a0*/  LDSM.16.M88.4 R16, [R208+0x4000] ;  /* 0x00400000d010783b */ /* 0x000eee0000000200 */
[C---:B------:R-:W-:Y:S01]  /*a1b0*/  HMMA.16816.F32 R48, R20.reuse, R70, R48 ;  /* 0x000000461430723c */ /* 0x040fe20000001830 */
[----:B------:R-:W-:Y:S07]  /*a1c0*/  LDSM.16.M88.4 R68, [R206+0xb880] ;  /* 0x00b88000ce44783b */ /* 0x000fee0000000200 */
[C---:B------:R-:W-:Y:S08]  /*a1d0*/  HMMA.16816.F32 R32, R20.reuse, R56, R32 ;  /* 0x000000381420723c */ /* 0x040ff00000001820 */
[C---:B------:R-:W-:Y:S01]  /*a1e0*/  HMMA.16816.F32 R40, R20.reuse, R58, R40 ;  /* 0x0000003a1428723c */ /* 0x040fe20000001828 */
[----:B------:R-:W4:Y:S07]  /*a1f0*/  LDSM.16.M88.4 R56, [R207+0x2000] ;  /* 0x00200000cf38783b */ /* 0x000f2e0000000200 */
[C---:B------:R-:W-:Y:S08]  /*a200*/  HMMA.16816.F32 R44, R20.reuse, R64, R44 ;  /* 0x00000040142c723c */ /* 0x040ff0000000182c */
[----:B------:R-:W-:Y:S01]  /*a210*/  HMMA.16816.F32 R28, R20, R66, R28 ;  /* 0x00000042141c723c */ /* 0x000fe2000000181c */
[----:B------:R-:W3:Y:S07]  /*a220*/  LDSM.16.M88.4 R64, [R207+0x2800] ;  /* 0x00280000cf40783b */ /* 0x000eee0000000200 */
[C---:B------:R-:W-:Y:S01]  /*a230*/  HMMA.16816.F32 R20, R24.reuse, R76, R12 ;  /* 0x0000004c1814723c */ /* 0x040fe2000000180c */
[----:B------:R-:W3:Y:S07]  /*a240*/  LDSM.16.M88.4 R12, [R211+0x4000] ;  /* 0x00400000d30c783b */ /* 0x000eee0000000200 */
[C---:B------:R-:W-:Y:S01]  /*a250*/  HMMA.16816.F32 R48, R24.reuse, R78, R48 ;  /* 0x0000004e1830723c */ /* 0x040fe20000001830 */
[----:B------:R-:W-:Y:S07]  /*a260*/  LDSM.16.M88.4 R76, [R205+0x1800] ;  /* 0x00180000cd4c783b */ /* 0x000fee0000000200 */
[C---:B-1----:R-:W-:Y:S08]  /*a270*/  HMMA.16816.F32 R32, R24.reuse, R36, R32 ;  /* 0x000000241820723c */ /* 0x042ff00000001820 */
[C---:B------:R-:W-:Y:S08]  /*a280*/  HMMA.16816.F32 R40, R24.reuse, R38, R40 ;  /* 0x000000261828723c */ /* 0x040ff00000001828 */
[C---:B--2---:R-:W-:Y:S08]  /*a290*/  HMMA.16816.F32 R44, R24.reuse, R52, R44 ;  /* 0x00000034182c723c */ /* 0x044ff0000000182c */
[----:B------:R-:W-:Y:S01]  /*a2a0*/  HMMA.16816.F32 R28, R24, R54, R28 ;  /* 0x00000036181c723c */ /* 0x000fe2000000181c */
[----:B------:R-:W1:Y:S04]  /*a2b0*/  LDSM.16.M88.4 R52, [R206+0xc080] ;  /* 0x00c08000ce34783b */ /* 0x000e680000000200 */
[----:B------:R-:W2:Y:S03]  /*a2c0*/  LDSM.16.M88.4 R24, [R210+0x4000] ;  /* 0x00400000d218783b */ /* 0x000ea60000000200 */
[C---:B---3--:R-:W-:Y:S08]  /*a2d0*/  HMMA.16816.F32 R20, R16.reuse, R72, R20 ;  /* 0x000000481014723c */ /* 0x048ff00000001814 */
[C---:B------:R-:W-:Y:S01]  /*a2e0*/  HMMA.16816.F32 R48, R16.reuse, R74, R48 ;  /* 0x0000004a1030723c */ /* 0x040fe20000001830 */
[----:B------:R-:W-:Y:S07]  /*a2f0*/  LDSM.16.M88.4 R72, [R207+0x3000] ;  /* 0x00300000cf48783b */ /* 0x000fee0000000200 */
[C---:B----4-:R-:W-:Y:S08]  /*a300*/  HMMA.16816.F32 R36, R16.reuse, R56, R32 ;  /* 0x000000381024723c */ /* 0x050ff00000001820 */
[C---:B------:R-:W-:Y:S01]  /*a310*/  HMMA.16816.F32 R32, R16.reuse, R58, R40 ;  /* 0x0000003a1020723c */ /* 0x040fe20000001828 */
[----:B------:R-:W3:Y:S07]  /*a320*/  LDSM.16.M88.4 R56, [R205+0x2000] ;  /* 0x00200000cd38783b */ /* 0x000eee0000000200 */
[C---:B------:R-:W-:Y:S08]  /*a330*/  HMMA.16816.F32 R44, R16.reuse, R64, R44 ;  /* 0x00000040102c723c */ /* 0x040ff0000000182c */
[----:B------:R-:W-:Y:S01]  /*a340*/  HMMA.16816.F32 R28, R16, R66, R28 ;  /* 0x00000042101c723c */ /* 0x000fe2000000181c */
[----:B------:R-:W4:Y:S07]  /*a350*/  LDSM.16.M88.4 R64, [R205+0x2800] ;  /* 0x00280000cd40783b */ /* 0x000f2e0000000200 */
[C---:B------:R-:W-:Y:S01]  /*a360*/  HMMA.16816.F32 R16, R12.reuse, R68, R20 ;  /* 0x000000440c10723c */ /* 0x040fe20000001814 */
[----:B------:R-:W2:Y:S07]  /*a370*/  LDSM.16.M88.4 R20, [R209+0x8000] ;  /* 0x00800000d114783b */ /* 0x000eae0000000200 */
[C---:B------:R-:W-:Y:S01]  /*a380*/  HMMA.16816.F32 R48, R12.reuse, R70, R48 ;  /* 0x000000460c30723c */ /* 0x040fe20000001830 */
[----:B------:R-:W-:Y:S07]  /*a390*/  LDSM.16.M88.4 R68, [R207+0x4000] ;  /* 0x00400000cf44783b */ /* 0x000fee0000000200 */
[C---:B-1----:R-:W-:Y:S08]  /*a3a0*/  HMMA.16816.F32 R40, R12.reuse, R52, R36 ;  /* 0x000000340c28723c */ /* 0x042ff00000001824 */
[C---:B------:R-:W-:Y:S01]  /*a3b0*/  HMMA.16816.F32 R36, R12.reuse, R54, R32 ;  /* 0x000000360c24723c */ /* 0x040fe20000001820 */
[----:B------:R-:W1:Y:S07]  /*a3c0*/  LDSM.16.M88.4 R52, [R200+0xd880] ;  /* 0x00d88000c834783b */ /* 0x000e6e0000000200 */
[C---:B------:R-:W-:Y:S08]  /*a3d0*/  HMMA.16816.F32 R32, R12.reuse, R60, R44 ;  /* 0x0000003c0c20723c */ /* 0x040ff0000000182c */
[----:B------:R-:W-:Y:S01]  /*a3e0*/  HMMA.16816.F32 R28, R12, R62, R28 ;  /* 0x0000003e0c1c723c */ /* 0x000fe2000000181c */
[----:B------:R-:W1:Y:S07]  /*a3f0*/  LDSM.16.M88.4 R60, [R200+0xe080] ;  /* 0x00e08000c83c783b */ /* 0x000e6e0000000200 */
[C---:B--2---:R-:W-:Y:S01]  /*a400*/  HMMA.16816.F32 R12, R24.reuse, R76, R16 ;  /* 0x0000004c180c723c */ /* 0x044fe20000001810 */
[----:B------:R-:W2:Y:S07]  /*a410*/  LDSM.16.M88.4 R16, [R208+0x8000] ;  /* 0x00800000d010783b */ /* 0x000eae0000000200 */
[C---:B------:R-:W-:Y:S01]  /*a420*/  HMMA.16816.F32 R48, R24.reuse, R78, R48 ;  /* 0x0000004e1830723c */ /* 0x040fe20000001830 */
[----:B------:R-:W-:Y:S07]  /*a430*/  LDSM.16.M88.4 R76, [R206+0xd080] ;  /* 0x00d08000ce4c783b */ /* 0x000fee0000000200 */
[C---:B---3--:R-:W-:Y:S08]  /*a440*/  HMMA.16816.F32 R44, R24.reuse, R56, R40 ;  /* 0x00000038182c723c */ /* 0x048ff00000001828 */
[C---:B------:R-:W-:Y:S01]  /*a450*/  HMMA.16816.F32 R40, R24.reuse, R58, R36 ;  /* 0x0000003a1828723c */ /* 0x040fe20000001824 */
[----:B------:R-:W3:Y:S07]  /*a460*/  LDSM.16.M88.4 R56, [R207+0x3800] ;  /* 0x00380000cf38783b */ /* 0x000eee0000000200 */
[C---:B----4-:R-:W-:Y:S08]  /*a470*/  HMMA.16816.F32 R32, R24.reuse, R64, R32 ;  /* 0x000000401820723c */ /* 0x050ff00000001820 */
[----:B------:R-:W-:Y:S01]  /*a480*/  HMMA.16816.F32 R28, R24, R66, R28 ;  /* 0x00000042181c723c */ /* 0x000fe2000000181c */
[----:B------:R-:W-:Y:S07]  /*a490*/  LDSM.16.M88.4 R64, [R206+0xe080] ;  /* 0x00e08000ce40783b */ /* 0x000fee0000000200 */
[C---:B------:R-:W-:Y:S01]  /*a4a0*/  HMMA.16816.F32 R24, R20.reuse, R80, R12 ;  /* 0x000000501418723c */ /* 0x040fe2000000180c */
[----:B------:R-:W4:Y:S07]  /*a4b0*/  LDSM.16.M88.4 R12, [R211+0x8000] ;  /* 0x00800000d30c783b */ /* 0x000f2e0000000200 */
[C---:B------:R-:W-:Y:S01]  /*a4c0*/  HMMA.16816.F32 R36, R20.reuse, R82, R48 ;  /* 0x000000521424723c */ /* 0x040fe20000001830 */
[----:B------:R-:W3:Y:S04]  /*a4d0*/  LDSM.16.M88.4 R48, [R206+0xd880] ;  /* 0x00d88000ce30783b */ /* 0x000ee80000000200 */
[----:B------:R-:W-:Y:S03]  /*a4e0*/  LDSM.16.M88.4 R80, [R207+0x4800] ;  /* 0x00480000cf50783b */ /* 0x000fe60000000200 */
[C---:B-1----:R-:W-:Y:S08]  /*a4f0*/  HMMA.16816.F32 R44, R20.reuse, R52, R44 ;  /* 0x00000034142c723c */ /* 0x042ff0000000182c */
[C---:B------:R-:W-:Y:S08]  /*a500*/  HMMA.16816.F32 R40, R20.reuse, R54, R40 ;  /* 0x000000361428723c */ /* 0x040ff00000001828 */
[C---:B------:R-:W-:Y:S08]  /*a510*/  HMMA.16816.F32 R32, R20.reuse, R60, R32 ;  /* 0x0000003c1420723c */ /* 0x040ff00000001820 */
[----:B------:R-:W-:Y:S01]  /*a520*/  HMMA.16816.F32 R28, R20, R62, R28 ;  /* 0x0000003e141c723c */ /* 0x000fe2000000181c */
[----:B------:R-:W-:Y:S07]  /*a530*/  LDSM.16.M88.4 R60, [R205+0x3800] ;  /* 0x00380000cd3c783b */ /* 0x000fee0000000200 */
[C---:B--2---:R-:W-:Y:S01]  /*a540*/  HMMA.16816.F32 R20, R16.reuse, R72, R24 ;  /* 0x000000481014723c */ /* 0x044fe20000001818 */
[----:B------:R-:W-:Y:S07]  /*a550*/  LDSM.16.M88.4 R24, [R210+0x8000] ;  /* 0x00800000d218783b */ /* 0x000fee0000000200 */
[C---:B------:R-:W-:Y:S01]  /*a560*/  HMMA.16816.F32 R36, R16.reuse, R74, R36 ;  /* 0x0000004a1024723c */ /* 0x040fe20000001824 */
[----:B------:R-:W1:Y:S07]  /*a570*/  LDSM.16.M88.4 R72, [R205+0x3000] ;  /* 0x00300000cd48783b */ /* 0x000e6e0000000200 */
[C---:B---3--:R-:W-:Y:S08]  /*a580*/  HMMA.16816.F32 R52, R16.reuse, R56, R44 ;  /* 0x000000381034723c */ /* 0x048ff0000000182c */
[C---:B------:R-:W-:Y:S01]  /*a590*/  HMMA.16816.F32 R44, R16.reuse, R58, R40 ;  /* 0x0000003a102c723c */ /* 0x040fe20000001828 */
[----:B------:R-:W-:Y:S07]  /*a5a0*/  LDSM.16.M88.4 R56, [R200+0xf080] ;  /* 0x00f08000c838783b */ /* 0x000fee0000000200 */
[C---:B------:R-:W-:Y:S08]  /*a5b0*/  HMMA.16816.F32 R40, R16.reuse, R68, R32 ;  /* 0x000000441028723c */ /* 0x040ff00000001820 */
[----:B------:R-:W-:Y:S01]  /*a5c0*/  HMMA.16816.F32 R32, R16, R70, R28 ;  /* 0x000000461020723c */ /* 0x000fe2000000181c */
[----:B------:R-:W2:Y:S04]  /*a5d0*/  LDSM.16.M88.4 R28, [R209+0xc000] ;  /* 0x00c00000d11c783b */ /* 0x000ea80000000200 */
[----:B------:R-:W3:Y:S03]  /*a5e0*/  LDSM.16.M88.4 R68, [R205+0x4000] ;  /* 0x00400000cd44783b */ /* 0x000ee60000000200 */
[C---:B----4-:R-:W-:Y:S08]  /*a5f0*/  HMMA.16816.F32 R16, R12.reuse, R76, R20 ;  /* 0x0000004c0c10723c */ /* 0x050ff00000001814 */
[C---:B------:R-:W-:Y:S01]  /*a600*/  HMMA.16816.F32 R20, R12.reuse, R78, R36 ;  /* 0x0000004e0c14723c */ /* 0x040fe20000001824 */
[----:B------:R-:W-:Y:S07]  /*a610*/  LDSM.16.M88.4 R76, [R206+0xe880] ;  /* 0x00e88000ce4c783b */ /* 0x000fee0000000200 */
[C---:B------:R-:W-:Y:S08]  /*a620*/  HMMA.16816.F32 R52, R12.reuse, R48, R52 ;  /* 0x000000300c34723c */ /* 0x040ff00000001834 */
[C---:B------:R-:W-:Y:S08]  /*a630*/  HMMA.16816.F32 R48, R12.reuse, R50, R44 ;  /* 0x000000320c30723c */ /* 0x040ff0000000182c */
[C---:B------:R-:W-:Y:S08]  /*a640*/  HMMA.16816.F32 R44, R12.reuse, R64, R40 ;  /* 0x000000400c2c723c */ /* 0x040ff00000001828 */
[----:B------:R-:W-:Y:S01]  /*a650*/  HMMA.16816.F32 R32, R12, R66, R32 ;  /* 0x000000420c20723c */ /* 0x000fe20000001820 */
[----:B------:R-:W-:Y:S07]  /*a660*/  LDSM.16.M88.4 R64, [R207+0x5000] ;  /* 0x00500000cf40783b */ /* 0x000fee0000000200 */
[C---:B-1----:R-:W-:Y:S01]  /*a670*/  HMMA.16816.F32 R12, R24.reuse, R72, R16 ;  /* 0x00000048180c723c */ /* 0x042fe20000001810 */
[----:B------:R-:W-:Y:S07]  /*a680*/  LDSM.16.M88.4 R16, [R211+0xc000] ;  /* 0x00c00000d310783b */ /* 0x000fee0000000200 */
[C---:B------:R-:W-:Y:S01]  /*a690*/  HMMA.16816.F32 R36, R24.reuse, R74, R20 ;  /* 0x0000004a1824723c */ /* 0x040fe20000001814 */
[----:B------:R-:W1:Y:S04]  /*a6a0*/  LDSM.16.M88.4 R20, [R208+0xc000] ;  /* 0x00c00000d014783b */ /* 0x000e680000000200 */
[----:B------:R-:W-:Y:S03]  /*a6b0*/  LDSM.16.M88.4 R72, [R206+0xf080] ;  /* 0x00f08000ce48783b */ /* 0x000fe60000000200 */
[----:B------:R-:W-:Y:S01]  /*a6c0*/  HMMA.16816.F32 R40, R24, R60, R52 ;  /* 0x0000003c1828723c */ /* 0x000fe20000001834 */
[----:B------:R-:W4:Y:S07]  /*a6d0*/  LDSM.16.M88.4 R52, [R200+0xf880] ;  /* 0x00f88000c834783b */ /* 0x000f2e0000000200 */
[----:B--2---:R-:W-:Y:S08]  /*a6e0*/  HMMA.16816.F32 R12, R28, R84, R12 ;  /* 0x000000541c0c723c */ /* 0x004ff0000000180c */
[C---:B------:R-:W-:Y:S01]  /*a6f0*/  HMMA.16816.F32 R48, R24.reuse, R62, R48 ;  /* 0x0000003e1830723c */ /* 0x040fe20000001830 */
[----:B------:R-:W2:Y:S07]  /*a700*/  LDSM.16.M88.4 R60, [R207+0x5800] ;  /* 0x00580000cf3c783b */ /* 0x000eae0000000200 */
[C---:B---3--:R-:W-:Y:S08]  /*a710*/  HMMA.16816.F32 R44, R24.reuse, R68, R44 ;  /* 0x00000044182c723c */ /* 0x048ff0000000182c */
[----:B------:R-:W-:Y:S01]  /*a720*/  HMMA.16816.F32 R32, R24, R70, R32 ;  /* 0x000000461820723c */ /* 0x000fe20000001820 */
[----:B------:R-:W-:Y:S07]  /*a730*/  LDSM.16.M88.4 R68, [R206+0xf880] ;  /* 0x00f88000ce44783b */ /* 0x000fee0000000200 */
[----:B------:R-:W-:Y:S01]  /*a740*/  HMMA.16816.F32 R24, R28, R86, R36 ;  /* 0x000000561c18723c */ /* 0x000fe20000001824 */
[----:B------:R-:W-:Y:S07]  /*a750*/  LDSM.16.M88.4 R84, [R205+0x4800] ;  /* 0x00480000cd54783b */ /* 0x000fee0000000200 */
[----:B-1----:R-:W-:Y:S01]  /*a760*/  HMMA.16816.F32 R36, R20, R80, R12 ;  /* 0x000000501424723c */ /* 0x002fe2000000180c */
[----:B------:R-:W1:Y:S07]  /*a770*/  LDSM.16.M88.4 R12, [R210+0xc000] ;  /* 0x00c00000d20c783b */ /* 0x000e6e0000000200 */
[C---:B------:R-:W-:Y:S08]  /*a780*/  HMMA.16816.F32 R40, R28.reuse, R56, R40 ;  /* 0x000000381c28723c */ /* 0x040ff00000001828 */
[C---:B------:R-:W-:Y:S08]  /*a790*/  HMMA.16816.F32 R48, R28.reuse, R58, R48 ;  /* 0x0000003a1c30723c */ /* 0x040ff00000001830 */
[C---:B----4-:R-:W-:Y:S08]  /*a7a0*/  HMMA.16816.F32 R44, R28.reuse, R52, R44 ;  /* 0x000000341c2c723c */ /* 0x050ff0000000182c */
[----:B------:R-:W-:Y:S08]  /*a7b0*/  HMMA.16816.F32 R32, R28, R54, R32 ;  /* 0x000000361c20723c */ /* 0x000ff00000001820 */
[----:B------:R-:W-:Y:S08]  /*a7c0*/  HMMA.16816.F32 R28, R20, R82, R24 ;  /* 0x00000052141c723c */ /* 0x000ff00000001818 */
[----:B------:R-:W-:Y:S08]  /*a7d0*/  HMMA.16816.F32 R36, R16, R76, R36 ;  /* 0x0000004c1024723c */ /* 0x000ff00000001824 */
[C---:B------:R-:W-:Y:S01]  /*a7e0*/  HMMA.16816.F32 R24, R20.reuse, R64, R40 ;  /* 0x000000401418723c */ /* 0x040fe20000001828 */
[----:B------:R-:W-:Y:S07]  /*a7f0*/  LDSM.16.M88.4 R40, [R205+0x5800] ;  /* 0x00580000cd28783b */ /* 0x000fee0000000200 */
[----:B------:R-:W-:Y:S01]  /*a800*/  HMMA.16816.F32 R56, R20, R66, R48 ;  /* 0x000000421438723c */ /* 0x000fe20000001830 */
[----:B------:R-:W3:Y:S01]  /*a810*/  LDSM.16.M88.4 R64, [R205+0x5000] ;  /* 0x00500000cd40783b */ /* 0x000ee20000000200 */
[----:B------:R-:W-:-:S06]  /*a820*/  DEPBAR.LE SB0, 0x0 ;  /* 0x000080000000791a */ /* 0x000fcc0000000000 */
[----:B--2---:R-:W-:Y:S08]  /*a830*/  HMMA.16816.F32 R52, R20, R60, R44 ;  /* 0x0000003c1434723c */ /* 0x004ff0000000182c */
[----:B------:R-:W-:Y:S08]  /*a840*/  HMMA.16816.F32 R44, R16, R78, R28 ;  /* 0x0000004e102c723c */ /* 0x000ff0000000181c */
[----:B------:R-:W-:Y:S08]  /*a850*/  HMMA.16816.F32 R48, R20, R62, R32 ;  /* 0x0000003e1430723c */ /* 0x000ff00000001820 */
[----:B-1----:R-:W-:Y:S08]  /*a860*/  HMMA.16816.F32 R20, R12, R84, R36 ;  /* 0x000000540c14723c */ /* 0x002ff00000001824 */
[C---:B------:R-:W-:Y:S08]  /*a870*/  HMMA.16816.F32 R32, R16.reuse, R72, R24 ;  /* 0x000000481020723c */ /* 0x040ff00000001818 */
[----:B------:R-:W-:Y:S08]  /*a880*/  HMMA.16816.F32 R28, R16, R74, R56 ;  /* 0x0000004a101c723c */ /* 0x000ff00000001838 */
[----:B------:R-:W-:Y:S01]  /*a890*/  HMMA.16816.F32 R44, R12, R86, R44 ;  /* 0x000000560c2c723c */ /* 0x000fe2000000182c */
[----:B------:R-:W-:-:S07]  /*a8a0*/  FMUL.FTZ R0, R20, c[0x0][0x320] ;  /* 0x0000c80014007a20 */ /* 0x000fce0000410000 */
[C---:B------:R-:W-:Y:S08]  /*a8b0*/  HMMA.16816.F32 R24, R16.reuse, R68, R52 ;  /* 0x000000441018723c */ /* 0x040ff00000001834 */
[----:B------:R-:W-:Y:S08]  /*a8c0*/  HMMA.16816.F32 R16, R16, R70, R48 ;  /* 0x000000461010723c */ /* 0x000ff00000001830 */
[C---:B---3--:R-:W-:Y:S01]  /*a8d0*/  HMMA.16816.F32 R48, R12.reuse, R64, R32 ;  /* 0x000000400c30723c */ /* 0x048fe20000001820 */
[----:B------:R1:W2:Y:S07]  /*a8e0*/  MUFU.TANH R35, R0 ;  /* 0x0000000000237308 */ /* 0x0002ae0000002400 */
[C---:B------:R-:W-:Y:S08]  /*a8f0*/  HMMA.16816.F32 R64, R12.reuse, R66, R28 ;  /* 0x000000420c40723c */ /* 0x040ff0000000181c */
[----:B------:R-:W-:Y:S01]  /*a900*/  HMMA.16816.F32 R36, R12, R40, R24 ;  /* 0x000000280c24723c */ /* 0x000fe20000001818 */
[----:B-1----:R-:W-:-:S04]  /*a910*/  FMUL.FTZ R0, R21, c[0x0][0x320] ;  /* 0x0000c80015007a20 */ /* 0x002fc80000410000 */
[----:B------:R1:W3:Y:S03]  /*a920*/  MUFU.TANH R28, R0 ;  /* 0x00000000001c7308 */ /* 0x0002e60000002400 */
[----:B------:R-:W-:Y:S01]  /*a930*/  HMMA.16816.F32 R40, R12, R42, R16 ;  /* 0x0000002a0c28723c */ /* 0x000fe20000001810 */
[----:B-1----:R-:W-:-:S04]  /*a940*/  FMUL.FTZ R0, R22, c[0x0][0x320] ;  /* 0x0000c80016007a20 */ /* 0x002fc80000410000 */
[----:B------:R1:W4:Y:S02]  /*a950*/  MUFU.TANH R53, R0 ;  /* 0x0000000000357308 */ /* 0x0003240000002400 */
[----:B-1----:R-:W-:-:S06]  /*a960*/  FMUL.FTZ R0, R23, c[0x0][0x320] ;  /* 0x0000c80017007a20 */ /* 0x002fcc0000410000 */
[----:B------:R1:W1:Y:S02]  /*a970*/  MUFU.TANH R52, R0 ;  /* 0x0000000000347308 */ /* 0x0002640000002400 */
[----:B-1----:R-:W-:-:S06]  /*a980*/  FMUL.FTZ R0, R44, c[0x0][0x320] ;  /* 0x0000c8002c007a20 */ /* 0x002fcc0000410000 */
[----:B------:R1:W1:Y:S02]  /*a990*/  MUFU.TANH R23, R0 ;  /* 0x0000000000177308 */ /* 0x0002640000002400 */
[----:B-1----:R-:W-:-:S06]  /*a9a0*/  FMUL.FTZ R0, R45, c[0x0][0x320] ;  /* 0x0000c8002d007a20 */ /* 0x002fcc0000410000 */
[----:B------:R1:W1:Y:S01]  /*a9b0*/  MUFU.TANH R22, R0 ;  /* 0x0000000000167308 */ /* 0x0002620000002400 */
[----:B------:R-:W-:Y:S06]  /*a9c0*/  BAR.SYNC.DEFER_BLOCKING 0x0 ;  /* 0x0000000000007b1d */ /* 0x000fec0000010000 */
[----:B------:R-:W-:Y:S05]  /*a9d0*/  @!P0 BRA `(.L_x_1201) ;  /* 0x000005b000008947 */ /* 0x000fea0003800000 */
[----:B-1234-:R-:W-:Y:S01]  /*a9e0*/  IMAD.MOV.U32 R0, RZ, RZ, 0x1 ;  /* 0x00000001ff007424 */ /* 0x01efe200078e00ff */
[C---:B------:R-:W-:Y:S01]  /*a9f0*/  IADD3 R2, R235.reuse, R144, R238 ;  /* 0x00000090eb027210 */ /* 0x040fe20007ffe0ee */
[----:B------:R-:W-:Y:S01]  /*aa00*/  IMAD.MOV.U32 R224, RZ, RZ, RZ ;  /* 0x000000ffffe07224 */ /* 0x000fe200078e00ff */
[----:B------:R-:W-:-:S02]  /*aa10*/  ISETP.GT.AND P1, PT, R235, 0x2f, PT ;  /* 0x0000002feb00780c */ /* 0x000fc40003f24270 */
[----:B------:R-:W-:Y:S02]  /*aa20*/  ISETP.NE.AND P0, PT, R0, c[0x0][0x2b8], PT ;  /* 0x0000ae0000007a0c */ /* 0x000fe40003f05270 */
[----:B------:R-:W-:-:S05]  /*aa30*/  IADD3 R2, R2, -0x30, RZ ;  /* 0xffffffd002027810 */ /* 0x000fca0007ffe0ff */
[----:B------:R-:W-:-:S06]  /*aa40*/  IMAD.MOV.U32 R0, RZ, RZ, R2 ;  /* 0x000000ffff007224 */ /* 0x000fcc00078e0002 */
        /* <DEDUP_REMOVED lines=8> */
[----:B------:R-:W-:Y:S02]  /*aad0*/  IADD3 R11, -R237, 0x30, RZ ;  /* 0x00000030ed0b7810 */ /* 0x000fe40007ffe1ff */
[----:B------:R-:W1:Y:S01]  /*aae0*/  S2R R8, SR_CTAID.Y ;  /* 0x0000000000087919 */ /* 0x000e620000002600 */
[----:B------:R-:W-:-:S04]  /*aaf0*/  IMAD R225, R0, c[0x0][0x2b8], R2 ;  /* 0x0000ae0000e17a24 */ /* 0x000fc800078e0202 */
[----:B------:R-:W-:Y:S01]  /*ab00*/  IMAD.WIDE.U32 R2, R225, c[0x0][0x1e0], RZ ;  /* 0x00007800e1027a25 */ /* 0x000fe200078e00ff */
[----:B------:R-:W-:-:S05]  /*ab10*/  SHF.R.S32.HI R0, RZ, 0x1f, R225 ;  /* 0x0000001fff007819 */ /* 0x000fca00000114e1 */
[----:B------:R-:W-:-:S04]  /*ab20*/  IMAD R0, R0, c[0x0][0x1e0], RZ ;  /* 0x0000780000007a24 */ /* 0x000fc800078e02ff */
[----:B------:R-:W-:-:S04]  /*ab30*/  IMAD R0, R225, c[0x0][0x1e4], R0 ;  /* 0x00007900e1007a24 */ /* 0x000fc800078e0200 */
[----:B------:R-:W-:Y:S02]  /*ab40*/  IMAD.IADD R3, R3, 0x1, R0 ;  /* 0x0000000103037824 */ /* 0x000fe400078e0200 */
[----:B-1----:R-:W-:Y:S01]  /*ab50*/  IMAD.WIDE.U32 R90, R8, c[0x0][0x1e8], RZ ;  /* 0x00007a00085a7a25 */ /* 0x002fe200078e00ff */
[----:B--2---:R-:W-:-:S03]  /*ab60*/  SHF.R.S32.HI R0, RZ, 0x1f, R224 ;  /* 0x0000001fff007819 */ /* 0x004fc600000114e0 */
[----:B------:R-:W-:-:S04]  /*ab70*/  IMAD.WIDE.U32 R2, R224, c[0x0][0x1f0], R2 ;  /* 0x00007c00e0027a25 */ /* 0x000fc800078e0002 */
[----:B------:R-:W-:-:S04]  /*ab80*/  IMAD R0, R0, c[0x0][0x1f0], RZ ;  /* 0x00007c0000007a24 */ /* 0x000fc800078e02ff */
[----:B------:R-:W-:Y:S01]  /*ab90*/  IMAD R4, R224, c[0x0][0x1f4], R0 ;  /* 0x00007d00e0047a24 */ /* 0x000fe200078e0200 */
[----:B------:R-:W-:-:S04]  /*aba0*/  IADD3 R0, P0, R90, R2, RZ ;  /* 0x000000025a007210 */ /* 0x000fc80007f1e0ff */
[----:B------:R-:W-:Y:S02]  /*abb0*/  IADD3.X R2, R245, R3, R4, P0, !PT ;  /* 0x00000003f5027210 */ /* 0x000fe400007fe404 */
[----:B------:R-:W-:-:S04]  /*abc0*/  LEA R8, P0, R0, c[0x0][0x1c8], 0x1 ;  /* 0x0000720000087a11 */ /* 0x000fc800078008ff */
[----:B------:R-:W-:Y:S02]  /*abd0*/  LEA.HI.X R7, R0, c[0x0][0x1cc], R2, 0x1, P0 ;  /* 0x0000730000077a11 */ /* 0x000fe400000f0c02 */
[----:B------:R-:W-:Y:S01]  /*abe0*/  ISETP.GE.AND P0, PT, R11, 0x1, PT ;  /* 0x000000010b00780c */ /* 0x000fe20003f06270 */
[----:B------:R-:W-:Y:S10]  /*abf0*/  BRA.DIV ~URZ, `(.L_x_1202) ;  /* 0x00010db27f007947 */ /* 0x000ff4000b800000 */
[----:B------:R1:W2:Y:S02]  /*ac00*/  SHFL.IDX PT, R4, R7, RZ, 0x181f ;  /* 0x00181fff07047589 */ /* 0x0002a400000e0000 */
.L_x_1321:
[----:B------:R-:W-:Y:S05]  /*ac10*/  BRA.DIV ~URZ, `(.L_x_1203) ;  /* 0x00010e127f007947 */ /* 0x000fea000b800000 */
[----:B------:R3:W4:Y:S02]  /*ac20*/  SHFL.IDX PT, R0, R8, RZ, 0x181f ;  /* 0x00181fff08007589 */ /* 0x00072400000e0000 */
.L_x_1322:
[----:B------:R-:W-:Y:S01]  /*ac30*/  BSSY B0, `(.L_x_1204) ;  /* 0x0000019000007945 */ /* 0x000fe20003800000 */
[----:B------:R-:W-:Y:S05]  /*ac40*/  @!P0 BRA `(.L_x_1205) ;  /* 0x0000017000008947 */ /* 0x000fea0003800000 */
[----:B------:R-:W-:Y:S02]  /*ac50*/  SHF.R.S32.HI R2, RZ, 0x1f, R223 ;  /* 0x0000001fff027819 */ /* 0x000fe400000114df */
[C---:B----4-:R-:W-:Y:S02]  /*ac60*/  LEA R16, P0, R223.reuse, R0, 0x1 ;  /* 0x00000000df107211 */ /* 0x050fe400078008ff */
[C---:B------:R-:W-:Y:S02]  /*ac70*/  IADD3 R20, R223.reuse, 0x40, RZ ;  /* 0x00000040df147810 */ /* 0x040fe40007ffe0ff */
[----:B--2---:R-:W-:-:S02]  /*ac80*/  LEA.HI.X R17, R223, R4, R2, 0x1, P0 ;  /* 0x00000004df117211 */ /* 0x004fc400000f0c02 */
[----:B------:R-:W-:Y:S02]  /*ac90*/  LEA R14, P0, R249, R0, 0x1 ;  /* 0x00000000f90e7211 */ /* 0x000fe400078008ff */
[C---:B------:R-:W-:Y:S02]  /*aca0*/  IADD3 R19, R223.reuse, 0x80, RZ ;  /* 0x00000080df137810 */ /* 0x040fe40007ffe0ff */
[C---:B------:R-:W-:Y:S02]  /*acb0*/  IADD3 R18, R223.reuse, 0xc0, RZ ;  /* 0x000000c0df127810 */ /* 0x040fe40007ffe0ff */
[----:B------:R-:W-:Y:S02]  /*acc0*/  ISETP.GE.AND P4, PT, R223, c[0x0][0x1d4], PT ;  /* 0x00007500df007a0c */ /* 0x000fe40003f86270 */
[----:B------:R-:W-:Y:S02]  /*acd0*/  LEA.HI.X R15, R249, R4, R252, 0x1, P0 ;  /* 0x00000004f90f7211 */ /* 0x000fe400000f0cfc */
[----:B------:R-:W-:-:S02]  /*ace0*/  ISETP.GE.AND P3, PT, R20, c[0x0][0x1d4], PT ;  /* 0x0000750014007a0c */ /* 0x000fc40003f66270 */
[----:B------:R-:W-:Y:S02]  /*acf0*/  LEA R12, P0, R248, R0, 0x1 ;  /* 0x00000000f80c7211 */ /* 0x000fe400078008ff */
[----:B------:R-:W-:Y:S02]  /*ad00*/  ISETP.GE.AND P2, PT, R19, c[0x0][0x1d4], PT ;  /* 0x0000750013007a0c */ /* 0x000fe40003f46270 */
[----:B------:R-:W-:Y:S02]  /*ad10*/  ISETP.GE.AND P1, PT, R18, c[0x0][0x1d4], PT ;  /* 0x0000750012007a0c */ /* 0x000fe40003f26270 */
[----:B------:R-:W-:Y:S01]  /*ad20*/  LEA.HI.X R13, R248, R4, R251, 0x1, P0 ;  /* 0x00000004f80d7211 */ /* 0x000fe200000f0cfb */
[----:B------:R-:W-:Y:S01]  /*ad30*/  @!PT LDS RZ, [RZ] ;  /* 0x00000000fffff984 */ /* 0x000fe20000000800 */
[----:B------:R-:W-:Y:S01]  /*ad40*/  @!PT LDS RZ, [RZ] ;  /* 0x00000000fffff984 */ /* 0x000fe20000000800 */
[----:B------:R-:W-:Y:S01]  /*ad50*/  @!PT LDS RZ, [RZ] ;  /* 0x00000000fffff984 */ /* 0x000fe20000000800 */
[----:B------:R2:W-:Y:S01]  /*ad60*/  LDGSTS.E.BYPASS.LTC128B.128 [R213+0xa080], [R16.64], !P4 ;  /* 0x0a08000010d57fae */ /* 0x0005e2000e101d4e */
[----:B------:R-:W-:-:S03]  /*ad70*/  LEA R2, P0, R247, R0, 0x1 ;  /* 0x00000000f7027211 */ /* 0x000fc600078008ff */
[----:B------:R2:W-:Y:S01]  /*ad80*/  LDGSTS.E.BYPASS.LTC128B.128 [R213+0xb880], [R14.64], !P3 ;  /* 0x0b8800000ed57fae */ /* 0x0005e2000d901d4e */
[----:B------:R-:W-:-:S03]  /*ad90*/  LEA.HI.X R3, R247, R4, R250, 0x1, P0 ;  /* 0x00000004f7037211 */ /* 0x000fc600000f0cfa */
[----:B------:R2:W-:Y:S04]  /*ada0*/  LDGSTS.E.BYPASS.LTC128B.128 [R213+0xd080], [R12.64], !P2 ;  /* 0x0d0800000cd57fae */ /* 0x0005e8000d101d4e */
[----:B------:R2:W-:Y:S02]  /*adb0*/  LDGSTS.E.BYPASS.LTC128B.128 [R213+0xe880], [R2.64], !P1 ;  /* 0x0e88000002d57fae */ /* 0x0005e4000c901d4e */
.L_x_1205:
[----:B------:R-:W-:Y:S05]  /*adc0*/  BSYNC B0 ;  /* 0x0000000000007941 */ /* 0x000fea0003800000 */
.L_x_1204:
[----:B------:R-:W-:Y:S05]  /*add0*/  BRA.DIV ~URZ, `(.L_x_1206) ;  /* 0x00010cd27f007947 */ /* 0x000fea000b800000 */
[----:B--2---:R2:W1:Y:S04]  /*ade0*/  SHFL.IDX PT, R4, R7, 0x1, 0x181f ;  /* 0x00381f0007047f89 */ /* 0x00446800000e0000 */
[----:B----4-:R2:W4:Y:S02]  /*adf0*/  SHFL.IDX PT, R0, R8, 0x1, 0x181f ;  /* 0x00381f0008007f89 */ /* 0x01052400000e0000 */
.L_x_1323:
[----:B------:R-:W-:-:S13]  /*ae00*/  ISETP.GE.AND P0, PT, R11, 0x21, PT ;  /* 0x000000210b00780c */ /* 0x000fda0003f06270 */
[----:B------:R-:W-:Y:S05]  /*ae10*/  @!P0 BRA `(.L_x_1201) ;  /* 0x0000017000008947 */ /* 0x000fea0003800000 */
[----:B------:R-:W-:Y:S02]  /*ae20*/  SHF.R.S32.HI R2, RZ, 0x1f, R223 ;  /* 0x0000001fff027819 */ /* 0x000fe400000114df */
[C---:B----4-:R-:W-:Y:S02]  /*ae30*/  LEA R16, P0, R223.reuse, R0, 0x1 ;  /* 0x00000000df107211 */ /* 0x050fe400078008ff */
[C---:B------:R-:W-:Y:S02]  /*ae40*/  IADD3 R18, R223.reuse, 0x40, RZ ;  /* 0x00000040df127810 */ /* 0x040fe40007ffe0ff */
[----:B-1----:R-:W-:Y:S02]  /*ae50*/  LEA.HI.X R17, R223, R4, R2, 0x1, P0 ;  /* 0x00000004df117211 */ /* 0x002fe400000f0c02 */
[----:B------:R-:W-:Y:S02]  /*ae60*/  LEA R14, P0, R249, R0, 0x1 ;  /* 0x00000000f90e7211 */ /* 0x000fe400078008ff */
[----:B--23--:R-:W-:-:S02]  /*ae70*/  IADD3 R8, R223, 0x80, RZ ;  /* 0x00000080df087810 */ /* 0x00cfc40007ffe0ff */
[C---:B------:R-:W-:Y:S02]  /*ae80*/  IADD3 R7, R223.reuse, 0xc0, RZ ;  /* 0x000000c0df077810 */ /* 0x040fe40007ffe0ff */
[----:B------:R-:W-:Y:S02]  /*ae90*/  ISETP.GE.AND P4, PT, R223, c[0x0][0x1d4], PT ;  /* 0x00007500df007a0c */ /* 0x000fe40003f86270 */
[----:B------:R-:W-:Y:S02]  /*aea0*/  LEA.HI.X R15, R249, R4, R252, 0x1, P0 ;  /* 0x00000004f90f7211 */ /* 0x000fe400000f0cfc */
[----:B------:R-:W-:Y:S02]  /*aeb0*/  ISETP.GE.AND P3, PT, R18, c[0x0][0x1d4], PT ;  /* 0x0000750012007a0c */ /* 0x000fe40003f66270 */
[----:B------:R-:W-:Y:S02]  /*aec0*/  LEA R12, P0, R248, R0, 0x1 ;  /* 0x00000000f80c7211 */ /* 0x000fe400078008ff */
[----:B------:R-:W-:-:S02]  /*aed0*/  ISETP.GE.AND P2, PT, R8, c[0x0][0x1d4], PT ;  /* 0x0000750008007a0c */ /* 0x000fc40003f46270 */
        /* <DEDUP_REMOVED lines=11> */
.L_x_1201:
[----:B--234-:R-:W-:Y:S05]  /*af90*/  BSYNC B1 ;  /* 0x0000000000017941 */ /* 0x01cfea0003800000 */
.L_x_1200:
[----:B------:R-:W2:Y:S01]  /*afa0*/  LDL R11, [R1+0x4] ;  /* 0x00000400010b7983 */ /* 0x000ea20000100800 */
[----:B-1----:R-:W-:Y:S01]  /*afb0*/  SHF.R.S32.HI R0, RZ, 0x1f, R88 ;  /* 0x0000001fff007819 */ /* 0x002fe20000011458 */
[----:B------:R-:W-:Y:S01]  /*afc0*/  IMAD.MOV.U32 R13, RZ, RZ, 0x1 ;  /* 0x00000001ff0d7424 */ /* 0x000fe200078e00ff */
[----:B------:R-:W-:Y:S01]  /*afd0*/  LOP3.LUT R14, RZ, c[0x0][0x324], RZ, 0x33, !PT ;  /* 0x0000c900ff0e7a12 */ /* 0x000fe200078e33ff */
[----:B------:R-:W0:Y:S01]  /*afe0*/  LDGDEPBAR ;  /* 0x00000000000079af */ /* 0x000e220000000000 */
[CC--:B------:R-:W-:Y:S02]  /*aff0*/  LEA.HI R2, R0.reuse, R88.reuse, RZ, 0x2 ;  /* 0x0000005800027211 */ /* 0x0c0fe400078f10ff */
[----:B------:R-:W-:-:S02]  /*b000*/  LEA.HI R0, R0, R88, RZ, 0x5 ;  /* 0x0000005800007211 */ /* 0x000fc400078f28ff */
[----:B------:R-:W-:Y:S02]  /*b010*/  LOP3.LUT R2, R2, 0xfffffffc, RZ, 0xc0, !PT ;  /* 0xfffffffc02027812 */ /* 0x000fe400078ec0ff */
[----:B------:R-:W-:Y:S02]  /*b020*/  LOP3.LUT R3, R0, 0xffffffe0, RZ, 0xc0, !PT ;  /* 0xffffffe000037812 */ /* 0x000fe400078ec0ff */
[----:B------:R-:W-:Y:S01]  /*b030*/  SHF.R.S32.HI R4, RZ, 0x5, R0 ;  /* 0x00000005ff047819 */ /* 0x000fe20000011400 */
[C---:B------:R-:W-:Y:S01]  /*b040*/  IMAD.IADD R2, R88.reuse, 0x1, -R2 ;  /* 0x0000000158027824 */ /* 0x040fe200078e0a02 */
[----:B------:R-:W-:Y:S01]  /*b050*/  SHF.R.S32.HI R7, RZ, 0x1f, R0 ;  /* 0x0000001fff077819 */ /* 0x000fe20000011400 */
[----:B------:R-:W-:Y:S01]  /*b060*/  IMAD.IADD R0, R88, 0x1, -R3 ;  /* 0x0000000158007824 */ /* 0x000fe200078e0a03 */
[----:B------:R-:W-:Y:S02]  /*b070*/  ISETP.NE.AND P0, PT, R13, c[0x0][0x2c4], PT ;  /* 0x0000b1000d007a0c */ /* 0x000fe40003f05270 */
[----:B------:R-:W-:-:S02]  /*b080*/  LEA.HI R7, R7, R4, RZ, 0x3 ;  /* 0x0000000407077211 */ /* 0x000fc400078f18ff */
[----:B------:R-:W-:Y:S02]  /*b090*/  LEA.HI R3, R2, R2, RZ, 0x1 ;  /* 0x0000000202037211 */ /* 0x000fe400078f08ff */
[----:B------:R-:W-:Y:S02]  /*b0a0*/  SHF.R.S32.HI R12, RZ, 0x1f, R0 ;  /* 0x0000001fff0c7819 */ /* 0x000fe40000011400 */
[----:B------:R-:W-:Y:S02]  /*b0b0*/  LOP3.LUT R8, R7, 0xffffff8, RZ, 0xc0, !PT ;  /* 0x0ffffff807087812 */ /* 0x000fe400078ec0ff */
[----:B------:R-:W-:Y:S02]  /*b0c0*/  LOP3.LUT R7, R3, 0x1ffffffe, RZ, 0xc0, !PT ;  /* 0x1ffffffe03077812 */ /* 0x000fe400078ec0ff */
[----:B------:R-:W-:Y:S01]  /*b0d0*/  LEA.HI R3, R12, R0, RZ, 0x2 ;  /* 0x000000000c037211 */ /* 0x000fe200078f10ff */
[----:B------:R-:W-:Y:S02]  /*b0e0*/  IMAD.IADD R4, R4, 0x1, -R8 ;  /* 0x0000000104047824 */ /* 0x000fe400078e0a08 */
[----:B------:R-:W-:Y:S01]  /*b0f0*/  IMAD.IADD R2, R2, 0x1, -R7 ;  /* 0x0000000102027824 */ /* 0x000fe200078e0a07 */
[----:B------:R-:W-:Y:S01]  /*b100*/  SHF.R.S32.HI R243, RZ, 0x2, R3 ;  /* 0x00000002fff37819 */ /* 0x000fe20000011403 */
[----:B------:R-:W-:Y:S01]  /*b110*/  IMAD.SHL.U32 R242, R4, 0x10, RZ ;  /* 0x0000001004f27824 */ /* 0x000fe200078e00ff */
[----:B------:R-:W-:Y:S01]  /*b120*/  LOP3.LUT R3, R3, 0x7ffffffc, RZ, 0xc0, !PT ;  /* 0x7ffffffc03037812 */ /* 0x000fe200078ec0ff */
[----:B------:R-:W-:-:S04]  /*b130*/  IMAD.SHL.U32 R239, R2, 0x8, RZ ;  /* 0x0000000802ef7824 */ /* 0x000fc800078e00ff */
[----:B------:R-:W-:Y:S02]  /*b140*/  IMAD.IADD R3, R0, 0x1, -R3 ;  /* 0x0000000100037824 */ /* 0x000fe400078e0a03 */
[----:B------:R-:W-:Y:S02]  /*b150*/  IMAD.IADD R0, R103, 0x1, R5 ;  /* 0x0000000167007824 */ /* 0x000fe400078e0205 */
[----:B------:R-:W-:-:S04]  /*b160*/  IMAD.SHL.U32 R233, R3, 0x2, RZ ;  /* 0x0000000203e97824 */ /* 0x000fc800078e00ff */
[--C-:B------:R-:W-:Y:S02]  /*b170*/  IMAD.IADD R20, R0, 0x1, -R233.reuse ;  /* 0x0000000100147824 */ /* 0x100fe400078e0ae9 */
[----:B------:R-:W-:Y:S02]  /*b180*/  IMAD.IADD R21, R103, 0x1, -R233 ;  /* 0x0000000167157824 */ /* 0x000fe400078e0ae9 */
[----:B--2---:R-:W-:-:S05]  /*b190*/  IMAD R2, R11, 0x80, R243 ;  /* 0x000000800b027824 */ /* 0x004fca00078e02f3 */
[----:B------:R-:W-:Y:S02]  /*b1a0*/  IADD3 R4, R239, R2, R242 ;  /* 0x00000002ef047210 */ /* 0x000fe40007ffe0f2 */
[----:B------:R-:W-:-:S03]  /*b1b0*/  IADD3 R2, -R233, 0x1, R0 ;  /* 0x00000001e9027810 */ /* 0x000fc60007ffe100 */
[----:B------:R-:W-:-:S04]  /*b1c0*/  @P0 IMAD.HI.U32 R3, R4, c[0x0][0x2c8], RZ ;  /* 0x0000b20004030a27 */ /* 0x000fc800078e00ff */
[----:B------:R-:W-:Y:S01]  /*b1d0*/  IMAD.IADD R2, R2, 0x1, -R232 ;  /* 0x0000000102027824 */ /* 0x000fe200078e0ae8 */
[----:B------:R-:W-:-:S03]  /*b1e0*/  @P0 SHF.R.U32.HI R4, RZ, c[0x0][0x2cc], R3 ;  /* 0x0000b300ff040a19 */ /* 0x000fc60000011603 */
[C---:B------:R-:W-:Y:S01]  /*b1f0*/  IMAD.IADD R19, R2.reuse, 0x1, R14 ;  /* 0x0000000102137824 */ /* 0x040fe200078e020e */
[----:B------:R-:W-:Y:S01]  /*b200*/  IADD3 R18, R2, c[0x0][0x328], RZ ;  /* 0x0000ca0002127a10 */ /* 0x000fe20007ffe0ff */
[----:B------:R-:W-:Y:S05]  /*b210*/  BRA.DIV ~URZ, `(.L_x_1207) ;  /* 0x000109827f007947 */ /* 0x000fea000b800000 */
[----:B------:R1:W2:Y:S02]  /*b220*/  SHFL.IDX PT, R3, R4, RZ, 0x1c1f ;  /* 0x001c1fff04037589 */ /* 0x0002a400000e0000 */
.L_x_1324:
[----:B------:R-:W-:Y:S01]  /*b230*/  FMUL.FTZ R0, R48, c[0x0][0x320] ;  /* 0x0000c80030007a20 */ /* 0x000fe20000410000 */
[----:B--2---:R-:W-:Y:S02]  /*b240*/  IADD3 R2, R18, R3, RZ ;  /* 0x0000000312027210 */ /* 0x004fe40007ffe0ff */
[----:B------:R-:W-:Y:S01]  /*b250*/  LOP3.LUT R212, R212, 0xffffefff, RZ, 0xc0, !PT ;  /* 0xffffefffd4d47812 */ /* 0x000fe200078ec0ff */
[----:B------:R2:W3:Y:S01]  /*b260*/  MUFU.TANH R17, R0 ;  /* 0x0000000000117308 */ /* 0x0004e20000002400 */
[----:B------:R-:W-:Y:S01]  /*b270*/  IMNMX R2, R20, R2, PT ;  /* 0x0000000214027217 */ /* 0x000fe20003800200 */
[----:B--2---:R-:W-:-:S06]  /*b280*/  FMUL.FTZ R0, R49, c[0x0][0x320] ;  /* 0x0000c80031007a20 */ /* 0x004fcc0000410000 */
[----:B------:R2:W4:Y:S02]  /*b290*/  MUFU.TANH R16, R0 ;  /* 0x0000000000107308 */ /* 0x0005240000002400 */
[----:B--2---:R-:W-:-:S06]  /*b2a0*/  FMUL.FTZ R0, R64, c[0x0][0x320] ;  /* 0x0000c80040007a20 */ /* 0x004fcc0000410000 */
[----:B------:R2:W1:Y:S02]  /*b2b0*/  MUFU.TANH R15, R0 ;  /* 0x00000000000f7308 */ /* 0x0004640000002400 */
[----:B--2---:R-:W-:-:S06]  /*b2c0*/  FMUL.FTZ R0, R65, c[0x0][0x320] ;  /* 0x0000c80041007a20 */ /* 0x004fcc0000410000 */
[----:B------:R2:W1:Y:S02]  /*b2d0*/  MUFU.TANH R14, R0 ;  /* 0x00000000000e7308 */ /* 0x0004640000002400 */
[----:B--2---:R-:W-:Y:S01]  /*b2e0*/  FMUL.FTZ R0, R36, c[0x0][0x320] ;  /* 0x0000c80024007a20 */ /* 0x004fe20000410000 */
[----:B------:R-:W-:-:S05]  /*b2f0*/  MOV R36, 0x1 ;  /* 0x0000000100247802 */ /* 0x000fca0000000f00 */
[----:B------:R2:W1:Y:S01]  /*b300*/  MUFU.TANH R13, R0 ;  /* 0x00000000000d7308 */ /* 0x0004620000002400 */
[----:B------:R-:W-:-:S13]  /*b310*/  ISETP.LE.AND P0, PT, R36, c[0x0][0x32c], PT ;  /* 0x0000cb0024007a0c */ /* 0x000fda0003f03270 */
[----:B------:R-:W-:Y:S01]  /*b320*/  @P0 LOP3.LUT R212, R212, 0x1000, RZ, 0xfc, !PT ;  /* 0x00001000d4d40812 */ /* 0x000fe200078efcff */
[----:B--2---:R-:W-:-:S04]  /*b330*/  FMUL.FTZ R0, R40, c[0x0][0x320] ;  /* 0x0000c80028007a20 */ /* 0x004fc80000410000 */
[----:B------:R2:W1:Y:S02]  /*b340*/  MUFU.TANH R12, R0 ;  /* 0x00000000000c7308 */ /* 0x0004640000002400 */
[----:B--2---:R-:W-:-:S06]  /*b350*/  FMUL.FTZ R0, R41, c[0x0][0x320] ;  /* 0x0000c80029007a20 */ /* 0x004fcc0000410000 */
[----:B------:R2:W1:Y:S02]  /*b360*/  MUFU.TANH R11, R0 ;  /* 0x00000000000b7308 */ /* 0x0004640000002400 */
[----:B--2---:R-:W-:-:S06]  /*b370*/  FMUL.FTZ R0, R37, c[0x0][0x320] ;  /* 0x0000c80025007a20 */ /* 0x004fcc0000410000 */
[----:B------:R2:W1:Y:S02]  /*b380*/  MUFU.TANH R8, R0 ;  /* 0x0000000000087308 */ /* 0x0004640000002400 */
[----:B--2---:R-:W-:Y:S01]  /*b390*/  IADD3 R0, R19, R3, RZ ;  /* 0x0000000313007210 */ /* 0x004fe20007ffe0ff */
[----:B------:R-:W-:Y:S05]  /*b3a0*/  @!P0 BRA `(.L_x_1208) ;  /* 0x0000012000008947 */ /* 0x000fea0003800000 */
[----:B-1-34-:R-:W-:Y:S01]  /*b3b0*/  IADD3 R3, -R232, R5, R3 ;  /* 0x00000005e8037210 */ /* 0x01afe20007ffe103 */
[----:B------:R-:W-:Y:S03]  /*b3c0*/  BSSY B0, `(.L_x_1209) ;  /* 0x000000c000007945 */ /* 0x000fe60003800000 */
[----:B------:R-:W-:-:S13]  /*b3d0*/  ISETP.GT.AND P0, PT, R3, -0x1, PT ;  /* 0xffffffff0300780c */ /* 0x000fda0003f04270 */
[----:B------:R-:W-:Y:S05]  /*b3e0*/  @P0 BRA `(.L_x_1210) ;  /* 0x0000006000000947 */ /* 0x000fea0003800000 */
[----:B------:R-:W-:Y:S02]  /*b3f0*/  ISETP.NE.AND P0, PT, R36, c[0x0][0x32c], PT ;  /* 0x0000cb0024007a0c */ /* 0x000fe40003f05270 */
[----:B------:R-:W-:-:S11]  /*b400*/  LOP3.LUT R3, RZ, R3, RZ, 0x33, !PT ;  /* 0x00000003ff037212 */ /* 0x000fd600078e33ff */
[----:B------:R-:W-:-:S05]  /*b410*/  @P0 IMAD.HI.U32 R7, R3, c[0x0][0x330], RZ ;  /* 0x0000cc0003070a27 */ /* 0x000fca00078e00ff */
[----:B------:R-:W-:-:S04]  /*b420*/  @P0 SHF.R.U32.HI R3, RZ, c[0x0][0x334], R7 ;  /* 0x0000cd00ff030a19 */ /* 0x000fc80000011607 */
[----:B------:R-:W-:Y:S01]  /*b430*/  LOP3.LUT R3, RZ, R3, RZ, 0x33, !PT ;  /* 0x00000003ff037212 */ /* 0x000fe200078e33ff */
[----:B------:R-:W-:Y:S05]  /*b440*/  BRA `(.L_x_1211) ;  /* 0x0000003000007947 */ /* 0x000fea0003800000 */
.L_x_1210:
[----:B------:R-:W-:-:S13]  /*b450*/  ISETP.NE.AND P0, PT, R36, c[0x0][0x32c], PT ;  /* 0x0000cb0024007a0c */ /* 0x000fda0003f05270 */
[----:B------:R-:W-:-:S05]  /*b460*/  @P0 IMAD.HI.U32 R7, R3, c[0x0][0x330], RZ ;  /* 0x0000cc0003070a27 */ /* 0x000fca00078e00ff */
[----:B------:R-:W-:Y:S02]  /*b470*/  @P0 SHF.R.U32.HI R3, RZ, c[0x0][0x334], R7 ;  /* 0x0000cd00ff030a19 */ /* 0x000fe40000011607 */
.L_x_1211:
[----:B------:R-:W-:Y:S05]  /*b480*/  BSYNC B0 ;  /* 0x0000000000007941 */ /* 0x000fea0003800000 */
.L_x_1209:
[----:B------:R-:W-:-:S05]  /*b490*/  IMAD R3, R3, c[0x0][0x32c], R21 ;  /* 0x0000cb0003037a24 */ /* 0x000fca00078e0215 */
[----:B------:R-:W-:Y:S02]  /*b4a0*/  IADD3 R7, R3, c[0x0][0x32c], RZ ;  /* 0x0000cb0003077a10 */ /* 0x000fe40007ffe0ff */
[----:B------:R-:W-:Y:S02]  /*b4b0*/  IMNMX R0, R0, R3, !PT ;  /* 0x0000000300007217 */ /* 0x000fe40007800200 */
[----:B------:R-:W-:Y:S02]  /*b4c0*/  IMNMX R2, R2, R7, PT ;  /* 0x0000000702027217 */ /* 0x000fe40003800200 */
.L_x_1208:
[C---:B-1-34-:R-:W-:Y:S02]  /*b4d0*/  ISETP.GE.AND P0, PT, R103.reuse, 0x2, PT ;  /* 0x000000026700780c */ /* 0x05afe40003f06270 */
[----:B------:R-:W-:Y:S02]  /*b4e0*/  LOP3.LUT R212, R212, 0xfffffff7, RZ, 0xc0, !PT ;  /* 0xfffffff7d4d47812 */ /* 0x000fe400078ec0ff */
[C---:B------:R-:W-:Y:S02]  /*b4f0*/  ISETP.GE.AND P1, PT, R103.reuse, 0x9, PT ;  /* 0x000000096700780c */ /* 0x040fe40003f26270 */
[----:B------:R-:W-:-:S02]  /*b500*/  ISETP.GE.AND P6, PT, R103, 0x12, PT ;  /* 0x000000126700780c */ /* 0x000fc40003fc6270 */
[C---:B------:R-:W-:Y:S02]  /*b510*/  ISETP.GE.AND P5, PT, R103.reuse, 0x19, PT ;  /* 0x000000196700780c */ /* 0x040fe40003fa6270 */
[C---:B------:R-:W-:Y:S02]  /*b520*/  ISETP.GE.AND P4, PT, R103.reuse, 0x1a, PT ;  /* 0x0000001a6700780c */ /* 0x040fe40003f86270 */
[----:B------:R-:W-:Y:S02]  /*b530*/  ISETP.GE.AND P3, PT, R103, 0x21, PT ;  /* 0x000000216700780c */ /* 0x000fe40003f66270 */
[----:B------:R-:W-:Y:S02]  /*b540*/  @P0 LOP3.LUT R212, R212, 0x8, RZ, 0xfc, !PT ;  /* 0x00000008d4d40812 */ /* 0x000fe400078efcff */
[----:B------:R-:W-:Y:S02]  /*b550*/  ISETP.GT.AND P0, PT, R0, 0x1, !P0 ;  /* 0x000000010000780c */ /* 0x000fe40004704270 */
[----:B------:R-:W-:-:S02]  /*b560*/  LOP3.LUT R212, R212, 0xfffffffb, RZ, 0xc0, !PT ;  /* 0xfffffffbd4d47812 */ /* 0x000fc400078ec0ff */
[----:B------:R-:W-:Y:S02]  /*b570*/  ISETP.LT.OR P0, PT, R2, 0x2, P0 ;  /* 0x000000020200780c */ /* 0x000fe40000701670 */
[----:B------:R-:W-:Y:S02]  /*b580*/  @P1 LOP3.LUT R212, R212, 0x4, RZ, 0xfc, !PT ;  /* 0x00000004d4d41812 */ /* 0x000fe400078efcff */
[----:B------:R-:W-:Y:S02]  /*b590*/  FSEL R24, R28, -INF , !P0 ;  /* 0xff8000001c187808 */ /* 0x000fe40004000000 */
[----:B------:R-:W-:Y:S02]  /*b5a0*/  ISETP.GT.AND P0, PT, R0, 0x8, !P1 ;  /* 0x000000080000780c */ /* 0x000fe40004f04270 */
[----:B------:R-:W-:Y:S02]  /*b5b0*/  ISETP.GE.AND P1, PT, R103, 0xa, PT ;  /* 0x0000000a6700780c */ /* 0x000fe40003f26270 */
[----:B------:R-:W-:-:S02]  /*b5c0*/  ISETP.LT.OR P0, PT, R2, 0x9, P0 ;  /* 0x000000090200780c */ /* 0x000fc40000701670 */
[----:B------:R-:W-:Y:S02]  /*b5d0*/  LOP3.LUT R212, R212, 0xfffffffd, RZ, 0xc0, !PT ;  /* 0xfffffffdd4d47812 */ /* 0x000fe400078ec0ff */
[----:B------:R-:W-:Y:S02]  /*b5e0*/  FSEL R25, R23, -INF , !P0 ;  /* 0xff80000017197808 */ /* 0x000fe40004000000 */
[----:B------:R-:W-:Y:S02]  /*b5f0*/  ISETP.GT.AND P0, PT, R0, 0x9, !P1 ;  /* 0x000000090000780c */ /* 0x000fe40004f04270 */
[----:B------:R-:W-:Y:S02]  /*b600*/  ISETP.GE.AND P2, PT, R103, 0x22, PT ;  /* 0x000000226700780c */ /* 0x000fe40003f46270 */
[----:B------:R-:W-:Y:S02]  /*b610*/  ISETP.LT.OR P0, PT, R2, 0xa, P0 ;  /* 0x0000000a0200780c */ /* 0x000fe40000701670 */
[----:B------:R-:W-:-:S02]  /*b620*/  @P1 LOP3.LUT R212, R212, 0x2, RZ, 0xfc, !PT ;  /* 0x00000002d4d41812 */ /* 0x000fc400078efcff */
[----:B------:R-:W-:Y:S02]  /*b630*/  ISETP.GE.AND P1, PT, R103, 0x11, PT ;  /* 0x000000116700780c */ /* 0x000fe40003f26270 */
[----:B------:R-:W-:Y:S02]  /*b640*/  FSEL R33, R22, -INF , !P0 ;  /* 0xff80000016217808 */ /* 0x000fe40004000000 */
[----:B------:R-:W-:Y:S02]  /*b650*/  ISETP.GT.AND P0, PT, R0, 0x10, !P1 ;  /* 0x000000100000780c */ /* 0x000fe40004f04270 */
[----:B------:R-:W-:Y:S02]  /*b660*/  LOP3.LUT R212, R212, 0xfffffffe, RZ, 0xc0, !PT ;  /* 0xfffffffed4d47812 */ /* 0x000fe400078ec0ff */
[----:B------:R-:W-:-:S04]  /*b670*/  ISETP.LT.OR P0, PT, R2, 0x11, P0 ;  /* 0x000000110200780c */ /* 0x000fc80000701670 */
[----:B------:R-:W-:Y:S02]  /*b680*/  FSEL R32, R17, -INF , !P0 ;  /* 0xff80000011207808 */ /* 0x000fe40004000000 */
[----:B------:R-:W-:Y:S02]  /*b690*/  ISETP.GT.AND P0, PT, R0, 0x11, !P6 ;  /* 0x000000110000780c */ /* 0x000fe40007704270 */
[----:B------:R-:W-:Y:S02]  /*b6a0*/  @P1 LOP3.LUT R212, R212, 0x1, RZ, 0xfc, !PT ;  /* 0x00000001d4d41812 */ /* 0x000fe400078efcff */
[----:B------:R-:W-:Y:S02]  /*b6b0*/  ISETP.LT.OR P0, PT, R2, 0x12, P0 ;  /* 0x000000120200780c */ /* 0x000fe40000701670 */
[----:B------:R-:W-:Y:S02]  /*b6c0*/  ISETP.GE.AND P1, PT, R103, 0x29, PT ;  /* 0x000000296700780c */ /* 0x000fe40003f26270 */
[----:B------:R-:W-:-:S02]  /*b6d0*/  FSEL R31, R16, -INF , !P0 ;  /* 0xff800000101f7808 */ /* 0x000fc40004000000 */
[----:B------:R-:W-:Y:S02]  /*b6e0*/  ISETP.GT.AND P0, PT, R0, 0x18, !P5 ;  /* 0x000000180000780c */ /* 0x000fe40006f04270 */
[----:B------:R-:W-:Y:S02]  /*b6f0*/  LOP3.LUT R212, R212, 0xffffffef, RZ, 0xc0, !PT ;  /* 0xffffffefd4d47812 */ /* 0x000fe400078ec0ff */
[----:B------:R-:W-:-:S04]  /*b700*/  ISETP.LT.OR P0, PT, R2, 0x19, P0 ;  /* 0x000000190200780c */ /* 0x000fc80000701670 */
[----:B------:R-:W-:Y:S02]  /*b710*/  FSEL R30, R15, -INF , !P0 ;  /* 0xff8000000f1e7808 */ /* 0x000fe40004000000 */
[----:B------:R-:W-:Y:S02]  /*b720*/  ISETP.GT.AND P0, PT, R0, 0x19, !P4 ;  /* 0x000000190000780c */ /* 0x000fe40006704270 */
[----:B------:R-:W-:Y:S02]  /*b730*/  @P1 LOP3.LUT R212, R212, 0x10, RZ, 0xfc, !PT ;  /* 0x00000010d4d41812 */ /* 0x000fe400078efcff */
[----:B------:R-:W-:Y:S02]  /*b740*/  ISETP.LT.OR P0, PT, R2, 0x1a, P0 ;  /* 0x0000001a0200780c */ /* 0x000fe40000701670 */
[----:B------:R-:W-:Y:S02]  /*b750*/  LOP3.LUT R212, R212, 0xffffffdf, RZ, 0xc0, !PT ;  /* 0xffffffdfd4d47812 */ /* 0x000fe400078ec0ff */
[----:B------:R-:W-:-:S02]  /*b760*/  FSEL R29, R14, -INF , !P0 ;  /* 0xff8000000e1d7808 */ /* 0x000fc40004000000 */
[----:B------:R-:W-:-:S04]  /*b770*/  ISETP.GT.AND P0, PT, R0, 0x20, !P3 ;  /* 0x000000200000780c */ /* 0x000fc80005f04270 */
[----:B------:R-:W-:-:S04]  /*b780*/  ISETP.LT.OR P0, PT, R2, 0x21, P0 ;  /* 0x000000210200780c */ /* 0x000fc80000701670 */
[----:B------:R-:W-:Y:S02]  /*b790*/  FSEL R28, R13, -INF , !P0 ;  /* 0xff8000000d1c7808 */ /* 0x000fe40004000000 */
[----:B------:R-:W-:-:S04]  /*b7a0*/  ISETP.GT.AND P0, PT, R0, 0x21, !P2 ;  /* 0x000000210000780c */ /* 0x000fc80005704270 */
[----:B------:R-:W-:-:S04]  /*b7b0*/  ISETP.LT.OR P0, PT, R2, 0x22, P0 ;  /* 0x000000220200780c */ /* 0x000fc80000701670 */
[----:B------:R-:W-:Y:S02]  /*b7c0*/  FSEL R27, R8, -INF , !P0 ;  /* 0xff800000081b7808 */ /* 0x000fe40004000000 */
[----:B------:R-:W-:Y:S02]  /*b7d0*/  ISETP.GT.AND P0, PT, R0, 0x28, !P1 ;  /* 0x000000280000780c */ /* 0x000fe40004f04270 */
[----:B------:R-:W-:Y:S02]  /*b7e0*/  ISETP.GE.AND P1, PT, R103, 0x1, PT ;  /* 0x000000016700780c */ /* 0x000fe40003f26270 */
[----:B------:R-:W-:-:S04]  /*b7f0*/  ISETP.LT.OR P0, PT, R2, 0x29, P0 ;  /* 0x000000290200780c */ /* 0x000fc80000701670 */
[----:B------:R-:W-:Y:S02]  /*b800*/  FSEL R34, R12, -INF , !P0 ;  /* 0xff8000000c227808 */ /* 0x000fe40004000000 */
[----:B------:R-:W-:-:S04]  /*b810*/  ISETP.GT.AND P0, PT, R0, RZ, !P1 ;  /* 0x000000ff0000720c */ /* 0x000fc80004f04270 */
[----:B------:R-:W-:-:S04]  /*b820*/  ISETP.LT.OR P0, PT, R2, 0x1, P0 ;  /* 0x000000010200780c */ /* 0x000fc80000701670 */
[----:B------:R-:W-:Y:S02]  /*b830*/  FSEL R22, R35, -INF , !P0 ;  /* 0xff80000023167808 */ /* 0x000fe40004000000 */
[----:B------:R-:W-:-:S13]  /*b840*/  ISETP.GE.AND P0, PT, R103, 0x2a, PT ;  /* 0x0000002a6700780c */ /* 0x000fda0003f06270 */
[----:B------:R-:W-:Y:S02]  /*b850*/  @P0 LOP3.LUT R212, R212, 0x20, RZ, 0xfc, !PT ;  /* 0x00000020d4d40812 */ /* 0x000fe400078efcff */
[----:B------:R-:W-:-:S04]  /*b860*/  ISETP.GT.AND P0, PT, R0, 0x29, !P0 ;  /* 0x000000290000780c */ /* 0x000fc80004704270 */
[----:B------:R-:W-:-:S04]  /*b870*/  ISETP.LT.OR P0, PT, R2, 0x2a, P0 ;  /* 0x0000002a0200780c */ /* 0x000fc80000701670 */
[----:B------:R-:W-:Y:S01]  /*b880*/  FSEL R26, R11, -INF , !P0 ;  /* 0xff8000000b1a7808 */ /* 0x000fe20004000000 */
[----:B------:R-:W-:Y:S06]  /*b890*/  BRA.DIV ~URZ, `(.L_x_1212) ;  /* 0x000103827f007947 */ /* 0x000fec000b800000 */
[----:B------:R1:W2:Y:S02]  /*b8a0*/  SHFL.IDX PT, R3, R4, 0x1, 0x1c1f ;  /* 0x003c1f0004037f89 */ /* 0x0002a400000e0000 */
.L_x_1325:
[----:B------:R-:W-:Y:S01]  /*b8b0*/  FMUL.FTZ R0, R46, c[0x0][0x320] ;  /* 0x0000c8002e007a20 */ /* 0x000fe20000410000 */
[----:B------:R-:W-:Y:S02]  /*b8c0*/  ISETP.LE.AND P0, PT, R36, c[0x0][0x32c], PT ;  /* 0x0000cb0024007a0c */ /* 0x000fe40003f03270 */
[----:B--2---:R-:W-:Y:S01]  /*b8d0*/  IADD3 R2, R18, R3, RZ ;  /* 0x0000000312027210 */ /* 0x004fe20007ffe0ff */
[----:B------:R2:W3:Y:S03]  /*b8e0*/  MUFU.TANH R17, R0 ;  /* 0x0000000000117308 */ /* 0x0004e60000002400 */
[----:B------:R-:W-:Y:S01]  /*b8f0*/  IMNMX R2, R20, R2, PT ;  /* 0x0000000214027217 */ /* 0x000fe20003800200 */
[----:B--2---:R-:W-:-:S04]  /*b900*/  FMUL.FTZ R0, R42, c[0x0][0x320] ;  /* 0x0000c8002a007a20 */ /* 0x004fc80000410000 */
[----:B------:R2:W4:Y:S02]  /*b910*/  MUFU.TANH R16, R0 ;  /* 0x0000000000107308 */ /* 0x0005240000002400 */
[----:B--2---:R-:W-:-:S06]  /*b920*/  FMUL.FTZ R0, R43, c[0x0][0x320] ;  /* 0x0000c8002b007a20 */ /* 0x004fcc0000410000 */
[----:B------:R2:W1:Y:S02]  /*b930*/  MUFU.TANH R23, R0 ;  /* 0x0000000000177308 */ /* 0x0004640000002400 */
        /* <DEDUP_REMOVED lines=27> */
.L_x_1215:
[----:B------:R-:W-:-:S04]  /*baf0*/  MOV R4, 0x1 ;  /* 0x0000000100047802 */ /* 0x000fc80000000f00 */
[----:B------:R-:W-:-:S13]  /*bb00*/  ISETP.NE.AND P0, PT, R4, c[0x0][0x32c], PT ;  /* 0x0000cb0004007a0c */ /* 0x000fda0003f05270 */
[----:B------:R-:W-:-:S05]  /*bb10*/  @P0 IMAD.HI.U32 R4, R3, c[0x0][0x330], RZ ;  /* 0x0000cc0003040a27 */ /* 0x000fca00078e00ff */
[----:B------:R-:W-:Y:S02]  /*bb20*/  @P0 SHF.R.U32.HI R3, RZ, c[0x0][0x334], R4 ;  /* 0x0000cd00ff030a19 */ /* 0x000fe40000011604 */
.L_x_1216:
[----:B------:R-:W-:Y:S05]  /*bb30*/  BSYNC B0 ;  /* 0x0000000000007941 */ /* 0x000fea0003800000 */
.L_x_1214:
[----:B------:R-:W-:-:S05]  /*bb40*/  IMAD R3, R3, c[0x0][0x32c], R21 ;  /* 0x0000cb0003037a24 */ /* 0x000fca00078e0215 */
[----:B------:R-:W-:Y:S02]  /*bb50*/  IADD3 R4, R3, c[0x0][0x32c], RZ ;  /* 0x0000cb0003047a10 */ /* 0x000fe40007ffe0ff */
[----:B------:R-:W-:Y:S02]  /*bb60*/  IMNMX R0, R0, R3, !PT ;  /* 0x0000000300007217 */ /* 0x000fe40007800200 */
[----:B------:R-:W-:Y:S02]  /*bb70*/  IMNMX R2, R2, R4, PT ;  /* 0x0000000402027217 */ /* 0x000fe40003800200 */
.L_x_1213:
[----:B-1-34-:R-:W-:Y:S02]  /*bb80*/  LOP3.LUT P0, RZ, R212, 0x8, RZ, 0xc0, !PT ;  /* 0x00000008d4ff7812 */ /* 0x01afe4000780c0ff */
[----:B------:R-:W-:Y:S02]  /*bb90*/  FMNMX.FTZ R136, R22, R24, !PT ;  /* 0x0000001816887209 */ /* 0x000fe40007810000 */
[----:B------:R-:W-:Y:S02]  /*bba0*/  ISETP.GT.AND P0, PT, R0, 0x1, !P0 ;  /* 0x000000010000780c */ /* 0x000fe40004704270 */
[----:B------:R-:W-:-:S02]  /*bbb0*/  FMNMX.FTZ R136, R25, R136, !PT ;  /* 0x0000008819887209 */ /* 0x000fc40007810000 */
[----:B------:R-:W-:Y:S02]  /*bbc0*/  ISETP.LT.OR P0, PT, R2, 0x2, P0 ;  /* 0x000000020200780c */ /* 0x000fe40000701670 */
[----:B------:R-:W-:Y:S02]  /*bbd0*/  FMNMX.FTZ R136, R33, R136, !PT ;  /* 0x0000008821887209 */ /* 0x000fe40007810000 */
[----:B------:R-:W-:Y:S02]  /*bbe0*/  FSEL R18, R52, -INF , !P0 ;  /* 0xff80000034127808 */ /* 0x000fe40004000000 */
[----:B------:R-:W-:Y:S02]  /*bbf0*/  LOP3.LUT P0, RZ, R212, 0x4, RZ, 0xc0, !PT ;  /* 0x00000004d4ff7812 */ /* 0x000fe4000780c0ff */
[----:B------:R-:W-:Y:S02]  /*bc00*/  FMNMX.FTZ R136, R32, R136, !PT ;  /* 0x0000008820887209 */ /* 0x000fe40007810000 */
[----:B------:R-:W-:-:S02]  /*bc10*/  ISETP.GT.AND P0, PT, R0, 0x8, !P0 ;  /* 0x000000080000780c */ /* 0x000fc40004704270 */
[----:B------:R-:W-:Y:S02]  /*bc20*/  FMNMX.FTZ R136, R31, R136, !PT ;  /* 0x000000881f887209 */ /* 0x000fe40007810000 */
[----:B------:R-:W-:Y:S02]  /*bc30*/  ISETP.LT.OR P0, PT, R2, 0x9, P0 ;  /* 0x000000090200780c */ /* 0x000fe40000701670 */
[----:B------:R-:W-:Y:S02]  /*bc40*/  FMNMX.FTZ R136, R30, R136, !PT ;  /* 0x000000881e887209 */ /* 0x000fe40007810000 */
[----:B------:R-:W-:Y:S02]  /*bc50*/  FSEL R19, R17, -INF , !P0 ;  /* 0xff80000011137808 */ /* 0x000fe40004000000 */
[----:B------:R-:W-:Y:S02]  /*bc60*/  LOP3.LUT P0, RZ, R212, 0x2, RZ, 0xc0, !PT ;  /* 0x00000002d4ff7812 */ /* 0x000fe4000780c0ff */
[----:B------:R-:W-:-:S02]  /*bc70*/  FMNMX.FTZ R136, R29, R136, !PT ;  /* 0x000000881d887209 */ /* 0x000fc40007810000 */
[----:B------:R-:W-:Y:S02]  /*bc80*/  ISETP.GT.AND P0, PT, R0, 0x9, !P0 ;  /* 0x000000090000780c */ /* 0x000fe40004704270 */
[----:B------:R-:W-:Y:S02]  /*bc90*/  FMNMX.FTZ R136, R28, R136, !PT ;  /* 0x000000881c887209 */ /* 0x000fe40007810000 */
[----:B------:R-:W-:Y:S02]  /*bca0*/  ISETP.LT.OR P0, PT, R2, 0xa, P0 ;  /* 0x0000000a0200780c */ /* 0x000fe40000701670 */
[----:B------:R-:W-:Y:S02]  /*bcb0*/  FMNMX.FTZ R136, R27, R136, !PT ;  /* 0x000000881b887209 */ /* 0x000fe40007810000 */
[----:B------:R-:W-:Y:S02]  /*bcc0*/  FSEL R17, R15, -INF , !P0 ;  /* 0xff8000000f117808 */ /* 0x000fe40004000000 */
[----:B------:R-:W-:-:S02]  /*bcd0*/  LOP3.LUT P0, RZ, R212, 0x1, RZ, 0xc0, !PT ;  /* 0x00000001d4ff7812 */ /* 0x000fc4000780c0ff */
[----:B------:R-:W-:Y:S02]  /*bce0*/  FMNMX.FTZ R136, R34, R136, !PT ;  /* 0x0000008822887209 */ /* 0x000fe40007810000 */
[----:B------:R-:W-:Y:S02]  /*bcf0*/  ISETP.GT.AND P0, PT, R0, 0x10, !P0 ;  /* 0x000000100000780c */ /* 0x000fe40004704270 */
[----:B------:R-:W-:Y:S02]  /*bd00*/  FMNMX.FTZ R136, R26, R136, !PT ;  /* 0x000000881a887209 */ /* 0x000fe40007810000 */
[----:B------:R-:W-:-:S04]  /*bd10*/  ISETP.LT.OR P0, PT, R2, 0x11, P0 ;  /* 0x000000110200780c */ /* 0x000fc80000701670 */
[----:B------:R-:W-:Y:S02]  /*bd20*/  FSEL R15, R12, -INF , !P0 ;  /* 0xff8000000c0f7808 */ /* 0x000fe40004000000 */
[----:B------:R-:W-:Y:S02]  /*bd30*/  ISETP.GT.AND P0, PT, R0, 0x11, !P6 ;  /* 0x000000110000780c */ /* 0x000fe40007704270 */
[----:B------:R-:W-:Y:S02]  /*bd40*/  LOP3.LUT P6, RZ, R212, 0x20, RZ, 0xc0, !PT ;  /* 0x00000020d4ff7812 */ /* 0x000fe400078cc0ff */
[----:B------:R-:W-:-:S04]  /*bd50*/  ISETP.LT.OR P0, PT, R2, 0x12, P0 ;  /* 0x000000120200780c */ /* 0x000fc80000701670 */
[----:B------:R-:W-:Y:S02]  /*bd60*/  FSEL R12, R7, -INF , !P0 ;  /* 0xff800000070c7808 */ /* 0x000fe40004000000 */
[----:B------:R-:W-:Y:S02]  /*bd70*/  ISETP.GT.AND P0, PT, R0, 0x18, !P5 ;  /* 0x000000180000780c */ /* 0x000fe40006f04270 */
[----:B------:R-:W-:Y:S02]  /*bd80*/  LOP3.LUT P5, RZ, R212, 0x10, RZ, 0xc0, !PT ;  /* 0x00000010d4ff7812 */ /* 0x000fe400078ac0ff */
[----:B------:R-:W-:-:S04]  /*bd90*/  ISETP.LT.OR P0, PT, R2, 0x19, P0 ;  /* 0x000000190200780c */ /* 0x000fc80000701670 */
[----:B------:R-:W-:Y:S02]  /*bda0*/  FSEL R14, R14, -INF , !P0 ;  /* 0xff8000000e0e7808 */ /* 0x000fe40004000000 */
[----:B------:R-:W-:-:S04]  /*bdb0*/  ISETP.GT.AND P0, PT, R0, 0x19, !P4 ;  /* 0x000000190000780c */ /* 0x000fc80006704270 */
        /* <DEDUP_REMOVED lines=8> */
[----:B------:R-:W-:-:S04]  /*be40*/  ISETP.GT.AND P0, PT, R0, RZ, !P1 ;  /* 0x000000ff0000720c */ /* 0x000fc80004f04270 */
[----:B------:R-:W-:-:S04]  /*be50*/  ISETP.LT.OR P0, PT, R2, 0x1, P0 ;  /* 0x000000010200780c */ /* 0x000fc80000701670 */
[----:B------:R-:W-:Y:S02]  /*be60*/  FSEL R8, R53, -INF , !P0 ;  /* 0xff80000035087808 */ /* 0x000fe40004000000 */
[----:B------:R-:W-:Y:S02]  /*be70*/  ISETP.GT.AND P0, PT, R0, 0x28, !P5 ;  /* 0x000000280000780c */ /* 0x000fe40006f04270 */
[----:B------:R-:W-:Y:S02]  /*be80*/  FMNMX.FTZ R7, R8, R18, !PT ;  /* 0x0000001208077209 */ /* 0x000fe40007810000 */
[----:B------:R-:W-:Y:S02]  /*be90*/  ISETP.LT.OR P0, PT, R2, 0x29, P0 ;  /* 0x000000290200780c */ /* 0x000fe40000701670 */
[----:B------:R-:W-:Y:S02]  /*bea0*/  FMNMX.FTZ R7, R19, R7, !PT ;  /* 0x0000000713077209 */ /* 0x000fe40007810000 */
[----:B------:R-:W-:-:S02]  /*beb0*/  FSEL R16, R16, -INF , !P0 ;  /* 0xff80000010107808 */ /* 0x000fc40004000000 */
[----:B------:R-:W-:Y:S02]  /*bec0*/  FMNMX.FTZ R7, R17, R7, !PT ;  /* 0x0000000711077209 */ /* 0x000fe40007810000 */
[----:B------:R-:W-:Y:S02]  /*bed0*/  ISETP.GT.AND P0, PT, R0, 0x29, !P6 ;  /* 0x000000290000780c */ /* 0x000fe40007704270 */
        /* <DEDUP_REMOVED lines=9> */
[----:B------:R-:W-:Y:S01]  /*bf70*/  FMNMX.FTZ R7, R11, R7, !PT ;  /* 0x000000070b077209 */ /* 0x000fe20007810000 */
[----:B------:R-:W-:Y:S05]  /*bf80*/  BRA.DIV ~URZ, `(.L_x_1217) ;  /* 0x0000fd127f007947 */ /* 0x000fea000b800000 */
[----:B------:R1:W2:Y:S02]  /*bf90*/  SHFL.BFLY PT, R0, R136, 0x2, 0x1f ;  /* 0x0c401f0088007f89 */ /* 0x0002a400000e0000 */
.L_x_1326:
[----:B-12---:R-:W-:Y:S01]  /*bfa0*/  FMNMX.FTZ R136, R136, R0, !PT ;  /* 0x0000000088887209 */ /* 0x006fe20007810000 */
[----:B------:R-:W-:Y:S05]  /*bfb0*/  BRA.DIV ~URZ, `(.L_x_1218) ;  /* 0x0000fd327f007947 */ /* 0x000fea000b800000 */
[----:B------:R-:W1:Y:S04]  /*bfc0*/  SHFL.BFLY PT, R0, R7, 0x2, 0x1f ;  /* 0x0c401f0007007f89 */ /* 0x000e6800000e0000 */
[----:B------:R-:W2:Y:S01]  /*bfd0*/  SHFL.BFLY PT, R2, R136, 0x1, 0x1f ;  /* 0x0c201f0088027f89 */ /* 0x000ea200000e0000 */
[----:B-1----:R-:W-:Y:S02]  /*bfe0*/  FMNMX.FTZ R7, R7, R0, !PT ;  /* 0x0000000007077209 */ /* 0x002fe40007810000 */
[----:B--2---:R-:W-:-:S03]  /*bff0*/  FMNMX.FTZ R136, R136, R2, !PT ;  /* 0x0000000288887209 */ /* 0x004fc60007810000 */
[----:B------:R1:W2:Y:S04]  /*c000*/  SHFL.BFLY PT, R3, R7, 0x1, 0x1f ;  /* 0x0c201f0007037f89 */ /* 0x0002a800000e0000 */
.L_x_1327:
[C---:B------:R-:W-:Y:S01]  /*c010*/  FMUL.FTZ R0, R136.reuse, c[0x0][0x2d0] ;  /* 0x0000b40088007a20 */ /* 0x040fe20000410000 */
[----:B------:R-:W-:Y:S01]  /*c020*/  FSETP.NEU.FTZ.AND P0, PT, R136, -INF , PT ;  /* 0xff8000008800780b */ /* 0x000fe20003f1d000 */
[----:B------:R-:W-:Y:S01]  /*c030*/  WARPSYNC 0xffffffff ;  /* 0xffffffff00007948 */ /* 0x000fe20003800000 */
[----:B-12---:R-:W-:Y:S02]  /*c040*/  FMNMX.FTZ R7, R3, R7, !PT ;  /* 0x0000000703077209 */ /* 0x006fe40007810000 */
[----:B------:R-:W-:Y:S02]  /*c050*/  FSEL R0, R0, RZ, P0 ;  /* 0x000000ff00007208 */ /* 0x000fe40000000000 */
[C---:B------:R-:W-:Y:S01]  /*c060*/  FSETP.NEU.FTZ.AND P0, PT, R7.reuse, -INF , PT ;  /* 0xff8000000700780b */ /* 0x040fe20003f1d000 */
[----:B------:R-:W-:Y:S01]  /*c070*/  FMUL.FTZ R3, R7, c[0x0][0x2d0] ;  /* 0x0000b40007037a20 */ /* 0x000fe20000410000 */
[----:B------:R-:W-:Y:S01]  /*c080*/  SHF.L.U32 R201, R10, 0x1, RZ ;  /* 0x000000010ac97819 */ /* 0x000fe200000006ff */
[----:B------:R-:W-:-:S04]  /*c090*/  FFMA.FTZ R2, R22, c[0x0][0x2d0], -R0 ;  /* 0x0000b40016027a23 */ /* 0x000fc80000010800 */
[----:B------:R1:W-:Y:S02]  /*c0a0*/  MUFU.EX2 R38, R2 ;  /* 0x0000000200267308 */ /* 0x0003e40000000800 */
[----:B-1----:R-:W-:-:S06]  /*c0b0*/  FFMA.FTZ R2, R24, c[0x0][0x2d0], -R0 ;  /* 0x0000b40018027a23 */ /* 0x002fcc0000010800 */
[----:B------:R1:W2:Y:S02]  /*c0c0*/  MUFU.EX2 R36, R2 ;  /* 0x0000000200247308 */ /* 0x0002a40000000800 */
[----:B-1----:R-:W-:-:S06]  /*c0d0*/  FFMA.FTZ R2, R25, c[0x0][0x2d0], -R0 ;  /* 0x0000b40019027a23 */ /* 0x002fcc0000010800 */
[----:B------:R1:W3:Y:S02]  /*c0e0*/  MUFU.EX2 R37, R2 ;  /* 0x0000000200257308 */ /* 0x0002e40000000800 */
[----:B-1----:R-:W-:-:S06]  /*c0f0*/  FFMA.FTZ R2, R33, c[0x0][0x2d0], -R0 ;  /* 0x0000b40021027a23 */ /* 0x002fcc0000010800 */
[----:B------:R1:W4:Y:S02]  /*c100*/  MUFU.EX2 R35, R2 ;  /* 0x0000000200237308 */ /* 0x0003240000000800 */
[----:B-1----:R-:W-:-:S06]  /*c110*/  FFMA.FTZ R2, R32, c[0x0][0x2d0], -R0 ;  /* 0x0000b40020027a23 */ /* 0x002fcc0000010800 */
[----:B------:R1:W5:Y:S02]  /*c120*/  MUFU.EX2 R33, R2 ;  /* 0x0000000200217308 */ /* 0x0003640000000800 */
[----:B-1----:R-:W-:-:S06]  /*c130*/  FFMA.FTZ R2, R31, c[0x0][0x2d0], -R0 ;  /* 0x0000b4001f027a23 */ /* 0x002fcc0000010800 */
        /* <DEDUP_REMOVED lines=8> */
[----:B------:R1:W-:Y:S02]  /*c1c0*/  MUFU.EX2 R132, R2 ;  /* 0x0000000200847308 */ /* 0x0003e40000000800 */
[----:B-1----:R-:W-:-:S06]  /*c1d0*/  FFMA.FTZ R2, R34, c[0x0][0x2d0], -R0 ;  /* 0x0000b40022027a23 */ /* 0x002fcc0000010800 */
[----:B------:R1:W-:Y:S02]  /*c1e0*/  MUFU.EX2 R28, R2 ;  /* 0x00000002001c7308 */ /* 0x0003e40000000800 */
[----:B-1----:R-:W-:Y:S01]  /*c1f0*/  FFMA.FTZ R2, R26, c[0x0][0x2d0], -R0 ;  /* 0x0000b4001a027a23 */ /* 0x002fe20000010800 */
[----:B------:R-:W-:Y:S01]  /*c200*/  FSEL R0, R3, RZ, P0 ;  /* 0x000000ff03007208 */ /* 0x000fe20000000000 */
[----:B--2---:R-:W-:-:S04]  /*c210*/  FADD.FTZ R3, R38, R36 ;  /* 0x0000002426037221 */ /* 0x004fc80000010000 */
[----:B------:R1:W-:Y:S01]  /*c220*/  MUFU.EX2 R134, R2 ;  /* 0x0000000200867308 */ /* 0x0003e20000000800 */
[----:B---3--:R-:W-:-:S04]  /*c230*/  FADD.FTZ R3, R37, R3 ;  /* 0x0000000325037221 */ /* 0x008fc80000010000 */
[----:B----4-:R-:W-:-:S04]  /*c240*/  FADD.FTZ R3, R35, R3 ;  /* 0x0000000323037221 */ /* 0x010fc80000010000 */
[----:B-----5:R-:W-:Y:S02]  /*c250*/  FADD.FTZ R3, R33, R3 ;  /* 0x0000000321037221 */ /* 0x020fe40000010000 */
[----:B-1----:R-:W-:-:S04]  /*c260*/  FFMA.FTZ R2, R8, c[0x0][0x2d0], -R0 ;  /* 0x0000b40008027a23 */ /* 0x002fc80000010800 */
[----:B------:R1:W-:Y:S02]  /*c270*/  MUFU.EX2 R27, R2 ;  /* 0x00000002001b7308 */ /* 0x0003e40000000800 */
[----:B-1----:R-:W-:Y:S01]  /*c280*/  FFMA.FTZ R2, R18, c[0x0][0x2d0], -R0 ;  /* 0x0000b40012027a23 */ /* 0x002fe20000010800 */
[----:B------:R-:W-:-:S05]  /*c290*/  F2FP.PACK_AB R18, R30, R32 ;  /* 0x000000201e12723e */ /* 0x000fca00000000ff */
[----:B------:R1:W2:Y:S02]  /*c2a0*/  MUFU.EX2 R26, R2 ;  /* 0x00000002001a7308 */ /* 0x0002a40000000800 */
[----:B-1----:R-:W-:Y:S02]  /*c2b0*/  FFMA.FTZ R2, R19, c[0x0][0x2d0], -R0 ;  /* 0x0000b40013027a23 */ /* 0x002fe40000010800 */
[----:B--2---:R-:W-:-:S04]  /*c2c0*/  FADD.FTZ R4, R27, R26 ;  /* 0x0000001a1b047221 */ /* 0x004fc80000010000 */
[----:B------:R1:W2:Y:S02]  /*c2d0*/  MUFU.EX2 R25, R2 ;  /* 0x0000000200197308 */ /* 0x0002a40000000800 */
[----:B-1----:R-:W-:Y:S02]  /*c2e0*/  FFMA.FTZ R2, R17, c[0x0][0x2d0], -R0 ;  /* 0x0000b40011027a23 */ /* 0x002fe40000010800 */
[----:B--2---:R-:W-:-:S04]  /*c2f0*/  FADD.FTZ R4, R25, R4 ;  /* 0x0000000419047221 */ /* 0x004fc80000010000 */
[----:B------:R1:W2:Y:S02]  /*c300*/  MUFU.EX2 R24, R2 ;  /* 0x0000000200187308 */ /* 0x0002a40000000800 */
[----:B-1----:R-:W-:Y:S01]  /*c310*/  FFMA.FTZ R2, R15, c[0x0][0x2d0], -R0 ;  /* 0x0000b4000f027a23 */ /* 0x002fe20000010800 */
[C---:B--2---:R-:W-:Y:S01]  /*c320*/  F2FP.PACK_AB R15, R24.reuse, R25 ;  /* 0x00000019180f723e */ /* 0x044fe200000000ff */
[----:B------:R-:W-:-:S04]  /*c330*/  FADD.FTZ R4, R24, R4 ;  /* 0x0000000418047221 */ /* 0x000fc80000010000 */
[----:B------:R1:W2:Y:S02]  /*c340*/  MUFU.EX2 R23, R2 ;  /* 0x0000000200177308 */ /* 0x0002a40000000800 */
[----:B-1----:R-:W-:Y:S01]  /*c350*/  FFMA.FTZ R2, R12, c[0x0][0x2d0], -R0 ;  /* 0x0000b4000c027a23 */ /* 0x002fe20000010800 */
[----:B------:R-:W-:Y:S01]  /*c360*/  F2FP.PACK_AB R12, R36, R38 ;  /* 0x00000026240c723e */ /* 0x000fe200000000ff */
[----:B--2---:R-:W-:-:S04]  /*c370*/  FADD.FTZ R4, R23, R4 ;  /* 0x0000000417047221 */ /* 0x004fc80000010000 */
[----:B------:R1:W2:Y:S02]  /*c380*/  MUFU.EX2 R17, R2 ;  /* 0x0000000200117308 */ /* 0x0002a40000000800 */
[----:B-1----:R-:W-:Y:S01]  /*c390*/  FFMA.FTZ R2, R14, c[0x0][0x2d0], -R0 ;  /* 0x0000b4000e027a23 */ /* 0x002fe20000010800 */
[----:B------:R-:W-:-:S05]  /*c3a0*/  F2FP.PACK_AB R14, R35, R37 ;  /* 0x00000025230e723e */ /* 0x000fca00000000ff */
[----:B------:R1:W3:Y:S02]  /*c3b0*/  MUFU.EX2 R22, R2 ;  /* 0x0000000200167308 */ /* 0x0002e40000000800 */
[----:B-1----:R-:W-:Y:S01]  /*c3c0*/  FFMA.FTZ R2, R13, c[0x0][0x2d0], -R0 ;  /* 0x0000b4000d027a23 */ /* 0x002fe20000010800 */
[----:B------:R-:W-:-:S05]  /*c3d0*/  F2FP.PACK_AB R13, R26, R27 ;  /* 0x0000001b1a0d723e */ /* 0x000fca00000000ff */
[----:B------:R1:W4:Y:S02]  /*c3e0*/  MUFU.EX2 R19, R2 ;  /* 0x0000000200137308 */ /* 0x0003240000000800 */
[----:B-1----:R-:W-:-:S06]  /*c3f0*/  FFMA.FTZ R2, R20, c[0x0][0x2d0], -R0 ;  /* 0x0000b40014027a23 */ /* 0x002fcc0000010800 */
[----:B------:R1:W5:Y:S02]  /*c400*/  MUFU.EX2 R8, R2 ;  /* 0x0000000200087308 */ /* 0x0003640000000800 */
[----:B-1----:R-:W-:-:S06]  /*c410*/  FFMA.FTZ R2, R21, c[0x0][0x2d0], -R0 ;  /* 0x0000b40015027a23 */ /* 0x002fcc0000010800 */
[----:B------:R1:W1:Y:S02]  /*c420*/  MUFU.EX2 R133, R2 ;  /* 0x0000000200857308 */ /* 0x0002640000000800 */
[C---:B-1----:R-:W-:Y:S02]  /*c430*/  FADD.FTZ R2, R31.reuse, R3 ;  /* 0x000000031f027221 */ /* 0x042fe40000010000 */
[----:B------:R-:W-:Y:S01]  /*c440*/  FFMA.FTZ R3, R16, c[0x0][0x2d0], -R0 ;  /* 0x0000b40010037a23 */ /* 0x000fe20000010800 */
[----:B------:R-:W-:Y:S01]  /*c450*/  F2FP.PACK_AB R16, R31, R33 ;  /* 0x000000211f10723e */ /* 0x000fe200000000ff */
[----:B------:R-:W-:Y:S02]  /*c460*/  FADD.FTZ R2, R32, R2 ;  /* 0x0000000220027221 */ /* 0x000fe40000010000 */
[----:B------:R2:W1:Y:S02]  /*c470*/  MUFU.EX2 R135, R3 ;  /* 0x0000000300877308 */ /* 0x0004640000000800 */
[----:B------:R-:W-:-:S02]  /*c480*/  FADD.FTZ R2, R30, R2 ;  /* 0x000000021e027221 */ /* 0x000fc40000010000 */
[C---:B--2---:R-:W-:Y:S01]  /*c490*/  FADD.FTZ R3, R17.reuse, R4 ;  /* 0x0000000411037221 */ /* 0x044fe20000010000 */
[----:B------:R-:W-:Y:S01]  /*c4a0*/  F2FP.PACK_AB R17, R17, R23 ;  /* 0x000000171111723e */ /* 0x000fe200000000ff */
[----:B------:R-:W-:Y:S02]  /*c4b0*/  FFMA.FTZ R4, R11, c[0x0][0x2d0], -R0 ;  /* 0x0000b4000b047a23 */ /* 0x000fe40000010800 */
[----:B---3--:R-:W-:Y:S02]  /*c4c0*/  FADD.FTZ R3, R22, R3 ;  /* 0x0000000316037221 */ /* 0x008fe40000010000 */
[----:B------:R-:W-:Y:S02]  /*c4d0*/  FADD.FTZ R0, R29, R2 ;  /* 0x000000021d007221 */ /* 0x000fe40000010000 */
[----:B------:R-:W2:Y:S01]  /*c4e0*/  MUFU.EX2 R4, R4 ;  /* 0x0000000400047308 */ /* 0x000ea20000000800 */
[C---:B----4-:R-:W-:Y:S01]  /*c4f0*/  FADD.FTZ R3, R19.reuse, R3 ;  /* 0x0000000313037221 */ /* 0x050fe20000010000 */
[----:B------:R-:W-:Y:S01]  /*c500*/  F2FP.PACK_AB R19, R19, R22 ;  /* 0x000000161313723e */ /* 0x000fe200000000ff */
[C---:B------:R-:W-:Y:S01]  /*c510*/  FADD.FTZ R0, R132.reuse, R0 ;  /* 0x0000000084007221 */ /* 0x040fe20000010000 */
[----:B------:R-:W-:Y:S01]  /*c520*/  F2FP.PACK_AB R132, R132, R29 ;  /* 0x0000001d8484723e */ /* 0x000fe200000000ff */
[----:B-----5:R-:W-:-:S02]  /*c530*/  FADD.FTZ R3, R8, R3 ;  /* 0x0000000308037221 */ /* 0x020fc40000010000 */
[----:B------:R-:W-:Y:S02]  /*c540*/  FADD.FTZ R0, R28, R0 ;  /* 0x000000001c007221 */ /* 0x000fe40000010000 */
[C---:B------:R-:W-:Y:S01]  /*c550*/  FADD.FTZ R3, R133.reuse, R3 ;  /* 0x0000000385037221 */ /* 0x040fe20000010000 */
[----:B------:R-:W-:Y:S01]  /*c560*/  F2FP.PACK_AB R133, R133, R8 ;  /* 0x000000088585723e */ /* 0x000fe200000000ff */
[C---:B------:R-:W-:Y:S01]  /*c570*/  FADD.FTZ R231, R134.reuse, R0 ;  /* 0x0000000086e77221 */ /* 0x040fe20000010000 */
[----:B------:R-:W-:Y:S01]  /*c580*/  F2FP.PACK_AB R134, R134, R28 ;  /* 0x0000001c8686723e */ /* 0x000fe200000000ff */
[----:B-1----:R-:W-:Y:S01]  /*c590*/  FADD.FTZ R3, R135, R3 ;  /* 0x0000000387037221 */ /* 0x002fe20000010000 */
[----:B--2---:R-:W-:-:S03]  /*c5a0*/  F2FP.PACK_AB R135, R4, R135 ;  /* 0x000000870487723e */ /* 0x004fc600000000ff */
[----:B------:R-:W-:Y:S02]  /*c5b0*/  FADD.FTZ R230, R4, R3 ;  /* 0x0000000304e67221 */ /* 0x000fe40000010000 */
[----:B------:R-:W2:Y:S04]  /*c5c0*/  LDL R3, [R1+0x4] ;  /* 0x0000040001037983 */ /* 0x000ea80000100800 */
[----:B------:R-:W3:Y:S04]  /*c5d0*/  LDL R137, [R1+0x64] ;  /* 0x0000640001897983 */ /* 0x000ee80000100800 */
[----:B------:R-:W3:Y:S04]  /*c5e0*/  LDL R4, [R1+0x58] ;  /* 0x0000580001047983 */ /* 0x000ee80000100800 */
[----:B------:R-:W1:Y:S04]  /*c5f0*/  LDSM.16.MT88.4 R28, [R201+0x5880] ;  /* 0x00588000c91c783b */ /* 0x000e680000004200 */
[----:B------:R-:W4:Y:S04]  /*c600*/  LDSM.16.MT88.4 R24, [R201+0x4080] ;  /* 0x00408000c918783b */ /* 0x000f280000004200 */
[----:B------:R-:W5:Y:S04]  /*c610*/  LDSM.16.MT88.4 R60, [R201+0x6080] ;  /* 0x00608000c93c783b */ /* 0x000f680000004200 */
[----:B------:R-:W4:Y:S01]  /*c620*/  LDSM.16.MT88.4 R32, [R201+0x4880] ;  /* 0x00488000c920783b */ /* 0x000f220000004200 */
[----:B------:R-:W-:-:S03]  /*c630*/  IMAD R202, R9, 0x2, R201 ;  /* 0x0000000209ca7824 */ /* 0x000fc600078e02c9 */
[----:B------:R-:W4:Y:S04]  /*c640*/  LDSM.16.MT88.4 R56, [R201+0x8880] ;  /* 0x00888000c938783b */ /* 0x000f280000004200 */
[----:B------:R-:W-:Y:S01]  /*c650*/  LDSM.16.MT88.4 R40, [R201+0x7080] ;  /* 0x00708000c928783b */ /* 0x000fe20000004200 */
[----:B------:R-:W-:-:S03]  /*c660*/  IMAD R204, R6, 0x2, R201 ;  /* 0x0000000206cc7824 */ /* 0x000fc600078e02c9 */
[----:B------:R-:W-:Y:S04]  /*c670*/  LDSM.16.MT88.4 R64, [R202+0x4880] ;  /* 0x00488000ca40783b */ /* 0x000fe80000004200 */
[----:B------:R-:W-:Y:S04]  /*c680*/  LDSM.16.MT88.4 R8, [R204+0x5880] ;  /* 0x00588000cc08783b */ /* 0x000fe80000004200 */
[----:B------:R-:W-:Y:S04]  /*c690*/  LDSM.16.MT88.4 R92, [R204+0x7080] ;  /* 0x00708000cc5c783b */ /* 0x000fe80000004200 */
[----:B------:R-:W-:Y:S01]  /*c6a0*/  LDSM.16.MT88.4 R96, [R201+0x7880] ;  /* 0x00788000c960783b */ /* 0x000fe20000004200 */
[C---:B-1----:R-:W-:Y:S03]  /*c6b0*/  HMMA.16816.F32 R52, R12.reuse, R28, RZ ;  /* 0x0000001c0c34723c */ /* 0x042fe600000018ff */
[----:B------:R-:W-:Y:S04]  /*c6c0*/  LDSM.16.MT88.4 R72, [R202+0x7080] ;  /* 0x00708000ca48783b */ /* 0x000fe80000004200 */
[----:B------:R-:W-:Y:S01]  /*c6d0*/  LDSM.16.MT88.4 R108, [R204+0x7880] ;  /* 0x00788000cc6c783b */ /* 0x000fe20000004200 */
[C---:B------:R-:W-:Y:S03]  /*c6e0*/  HMMA.16816.F32 R44, R12.reuse, R30, RZ ;  /* 0x0000001e0c2c723c */ /* 0x040fe600000018ff */
[----:B------:R-:W1:Y:S04]  /*c6f0*/  LDSM.16.MT88.4 R28, [R202+0x4080] ;  /* 0x00408000ca1c783b */ /* 0x000e680000004200 */
[----:B------:R-:W-:Y:S01]  /*c700*/  LDSM.16.MT88.4 R144, [R201+0x5080] ;  /* 0x00508000c990783b */ /* 0x000fe20000004200 */
[----:B----4-:R-:W-:Y:S08]  /*c710*/  HMMA.16816.F32 R20, R12, R24, RZ ;  /* 0x000000180c14723c */ /* 0x010ff000000018ff */
[C---:B-----5:R-:W-:Y:S01]  /*c720*/  HMMA.16816.F32 R120, R16.reuse, R60, R52 ;  /* 0x0000003c1078723c */ /* 0x060fe20000001834 */
[----:B------:R-:W-:Y:S07]  /*c730*/  LDSM.16.MT88.4 R52, [R204+0x4880] ;  /* 0x00488000cc34783b */ /* 0x000fee0000004200 */
[----:B------:R-:W-:Y:S01]  /*c740*/  HMMA.16816.F32 R116, R16, R62, R44 ;  /* 0x0000003e1074723c */ /* 0x000fe2000000182c */
[----:B------:R-:W4:Y:S04]  /*c750*/  LDSM.16.MT88.4 R60, [R201+0x9080] ;  /* 0x00908000c93c783b */ /* 0x000f280000004200 */
[----:B------:R-:W-:Y:S03]  /*c760*/  LDSM.16.MT88.4 R44, [R204+0x6080] ;  /* 0x00608000cc2c783b */ /* 0x000fe60000004200 */
[----:B------:R-:W-:Y:S01]  /*c770*/  HMMA.16816.F32 R48, R12, R26, RZ ;  /* 0x0000001a0c30723c */ /* 0x000fe200000018ff */
[----:B------:R-:W5:Y:S07]  /*c780*/  LDSM.16.MT88.4 R24, [R204+0x4080] ;  /* 0x00408000cc18783b */ /* 0x000f6e0000004200 */
[----:B------:R-:W-:Y:S01]  /*c790*/  HMMA.16816.F32 R140, R16, R32, R20 ;  /* 0x00000020108c723c */ /* 0x000fe20000001814 */
[----:B------:R-:W4:Y:S07]  /*c7a0*/  LDSM.16.MT88.4 R20, [R202+0x5880] ;  /* 0x00588000ca14783b */ /* 0x000f2e0000004200 */
[C---:B------:R-:W-:Y:S08]  /*c7b0*/  HMMA.16816.F32 R104, R12.reuse, R56, RZ ;  /* 0x000000380c68723c */ /* 0x040ff000000018ff */
[C---:B------:R-:W-:Y:S08]  /*c7c0*/  HMMA.16816.F32 R88, R12.reuse, R58, RZ ;  /* 0x0000003a0c58723c */ /* 0x040ff000000018ff */
[----:B-1----:R-:W-:Y:S08]  /*c7d0*/  HMMA.16816.F32 R80, R12, R30, RZ ;  /* 0x0000001e0c50723c */ /* 0x002ff000000018ff */
[----:B------:R-:W-:Y:S01]  /*c7e0*/  HMMA.16816.F32 R124, R16, R34, R48 ;  /* 0x00000022107c723c */ /* 0x000fe20000001830 */
[----:B------:R-:W1:Y:S07]  /*c7f0*/  LDSM.16.MT88.4 R48, [R202+0x6080] ;  /* 0x00608000ca30783b */ /* 0x000e6e0000004200 */
[C---:B------:R-:W-:Y:S08]  /*c800*/  HMMA.16816.F32 R36, R12.reuse, R40, RZ ;  /* 0x000000280c24723c */ /* 0x040ff000000018ff */
[C---:B------:R-:W-:Y:S08]  /*c810*/  HMMA.16816.F32 R84, R12.reuse, R28, RZ ;  /* 0x0000001c0c54723c */ /* 0x040ff000000018ff */
[C---:B------:R-:W-:Y:S08]  /*c820*/  HMMA.16816.F32 R32, R12.reuse, R8, RZ ;  /* 0x000000080c20723c */ /* 0x040ff000000018ff */
[C---:B------:R-:W-:Y:S08]  /*c830*/  HMMA.16816.F32 R28, R12.reuse, R10, RZ ;  /* 0x0000000a0c1c723c */ /* 0x040ff000000018ff */
[C---:B------:R-:W-:Y:S01]  /*c840*/  HMMA.16816.F32 R100, R12.reuse, R42, RZ ;  /* 0x0000002a0c64723c */ /* 0x040fe200000018ff */
[----:B------:R-:W1:Y:S07]  /*c850*/  LDSM.16.MT88.4 R40, [R202+0x7880] ;  /* 0x00788000ca28783b */ /* 0x000e6e0000004200 */
[----:B------:R-:W-:Y:S08]  /*c860*/  HMMA.16816.F32 R8, R12, R92, RZ ;  /* 0x0000005c0c08723c */ /* 0x000ff000000018ff */
[C---:B----4-:R-:W-:Y:S08]  /*c870*/  HMMA.16816.F32 R104, R16.reuse, R60, R104 ;  /* 0x0000003c1068723c */ /* 0x050ff00000001868 */
[C---:B------:R-:W-:Y:S08]  /*c880*/  HMMA.16816.F32 R128, R16.reuse, R62, R88 ;  /* 0x0000003e1080723c */ /* 0x040ff00000001858 */
[----:B------:R-:W-:Y:S08]  /*c890*/  HMMA.16816.F32 R60, R16, R66, R80 ;  /* 0x00000042103c723c */ /* 0x000ff00000001850 */
[C---:B-----5:R-:W-:Y:S08]  /*c8a0*/  HMMA.16816.F32 R76, R12.reuse, R24, RZ ;  /* 0x000000180c4c723c */ /* 0x060ff000000018ff */
[C---:B------:R-:W-:Y:S08]  /*c8b0*/  HMMA.16816.F32 R68, R12.reuse, R26, RZ ;  /* 0x0000001a0c44723c */ /* 0x040ff000000018ff */
[----:B------:R-:W-:Y:S08]  /*c8c0*/  HMMA.16816.F32 R56, R12, R20, RZ ;  /* 0x000000140c38723c */ /* 0x000ff000000018ff */
[----:B------:R-:W-:Y:S08]  /*c8d0*/  HMMA.16816.F32 R112, R16, R96, R36 ;  /* 0x000000601070723c */ /* 0x000ff00000001824 */
[C---:B------:R-:W-:Y:S08]  /*c8e0*/  HMMA.16816.F32 R36, R12.reuse, R22, RZ ;  /* 0x000000160c24723c */ /* 0x040ff000000018ff */
[C---:B------:R-:W-:Y:S08]  /*c8f0*/  HMMA.16816.F32 R24, R12.reuse, R72, RZ ;  /* 0x000000480c18723c */ /* 0x040ff000000018ff */
[----:B------:R-:W-:Y:S01]  /*c900*/  HMMA.16816.F32 R20, R12, R74, RZ ;  /* 0x0000004a0c14723c */ /* 0x000fe200000018ff */
[----:B------:R-:W4:Y:S07]  /*c910*/  LDSM.16.MT88.4 R72, [R202+0x8880] ;  /* 0x00888000ca48783b */ /* 0x000f2e0000004200 */
[C---:B------:R-:W-:Y:S01]  /*c920*/  HMMA.16816.F32 R100, R16.reuse, R98, R100 ;  /* 0x000000621064723c */ /* 0x040fe20000001864 */
[----:B------:R-:W5:Y:S07]  /*c930*/  LDSM.16.MT88.4 R96, [R204+0x8880] ;  /* 0x00888000cc60783b */ /* 0x000f6e0000004200 */
[C---:B------:R-:W-:Y:S01]  /*c940*/  HMMA.16816.F32 R148, R16.reuse, R64, R84 ;  /* 0x000000401094723c */ /* 0x040fe20000001854 */
[----:B------:R-:W-:Y:S01]  /*c950*/  IMAD R203, R6, 0x2, R202 ;  /* 0x0000000206cb7824 */ /* 0x000fe200078e02ca */
[----:B------:R-:W-:Y:S06]  /*c960*/  LDSM.16.MT88.4 R64, [R201+0x6880] ;  /* 0x00688000c940783b */ /* 0x000fec0000004200 */
[----:B------:R-:W-:Y:S01]  /*c970*/  HMMA.16816.F32 R88, R16, R108, R8 ;  /* 0x0000006c1058723c */ /* 0x000fe20000001808 */
[----:B------:R-:W-:Y:S01]  /*c980*/  IMAD.MOV.U32 R87, RZ, RZ, R60 ;  /* 0x000000ffff577224 */ /* 0x000fe200078e003c */
[----:B------:R-:W-:Y:S01]  /*c990*/  MOV R85, R62 ;  /* 0x0000003e00557202 */ /* 0x000fe20000000f00 */
[----:B------:R-:W-:-:S05]  /*c9a0*/  IMAD.MOV.U32 R86, RZ, RZ, R61 ;  /* 0x000000ffff567224 */ /* 0x000fca00078e003d */
[C---:B------:R-:W-:Y:S01]  /*c9b0*/  HMMA.16816.F32 R216, R16.reuse, R44, R32 ;  /* 0x0000002c10d8723c */ /* 0x040fe20000001820 */
[----:B------:R-:W-:Y:S01]  /*c9c0*/  IMAD.MOV.U32 R84, RZ, RZ, R63 ;  /* 0x000000ffff547224 */ /* 0x000fe200078e003f */
[----:B------:R-:W-:Y:S06]  /*c9d0*/  LDSM.16.MT88.4 R32, [R203+0x4080] ;  /* 0x00408000cb20783b */ /* 0x000fec0000004200 */
[----:B------:R-:W-:Y:S01]  /*c9e0*/  HMMA.16816.F32 R196, R16, R46, R28 ;  /* 0x0000002e10c4723c */ /* 0x000fe2000000181c */
[----:B------:R-:W-:Y:S04]  /*c9f0*/  LDSM.16.MT88.4 R44, [R204+0x9080] ;  /* 0x00908000cc2c783b */ /* 0x000fe80000004200 */
[----:B------:R-:W-:Y:S03]  /*ca00*/  LDSM.16.MT88.4 R28, [R203+0x5880] ;  /* 0x00588000cb1c783b */ /* 0x000fe60000004200 */
[----:B------:R-:W-:Y:S01]  /*ca10*/  HMMA.16816.F32 R8, R12, R94, RZ ;  /* 0x0000005e0c08723c */ /* 0x000fe200000018ff */
[----:B------:R-:W-:Y:S01]  /*ca20*/  MOV R93, R128 ;  /* 0x00000080005d7202 */ /* 0x000fe20000000f00 */
[----:B------:R-:W-:Y:S01]  /*ca30*/  IMAD.MOV.U32 R92, RZ, RZ, R129 ;  /* 0x000000ffff5c7224 */ /* 0x000fe200078e0081 */
[----:B------:R-:W-:Y:S01]  /*ca40*/  MOV R0, R131 ;  /* 0x0000008300007202 */ /* 0x000fe20000000f00 */
[----:B------:R-:W-:Y:S01]  /*ca50*/  IMAD.MOV.U32 R2, RZ, RZ, R130 ;  /* 0x000000ffff027224 */ /* 0x000fe200078e0082 */
[----:B------:R-:W-:Y:S03]  /*ca60*/  LDSM.16.MT88.4 R80, [R203+0x9080] ;  /* 0x00908000cb50783b */ /* 0x000fe60000004200 */
[C---:B------:R-:W-:Y:S01]  /*ca70*/  HMMA.16816.F32 R156, R16.reuse, R52, R76 ;  /* 0x00000034109c723c */ /* 0x040fe2000000184c */
[----:B------:R-:W-:Y:S07]  /*ca80*/  LDSM.16.MT88.4 R76, [R201+0x8080] ;  /* 0x00808000c94c783b */ /* 0x000fee0000004200 */
[C---:B------:R-:W-:Y:S01]  /*ca90*/  HMMA.16816.F32 R60, R16.reuse, R54, R68 ;  /* 0x00000036103c723c */ /* 0x040fe20000001844 */
[----:B------:R-:W-:Y:S07]  /*caa0*/  LDSM.16.MT88.4 R68, [R203+0x4880] ;  /* 0x00488000cb44783b */ /* 0x000fee0000004200 */
[C---:B-1----:R-:W-:Y:S01]  /*cab0*/  HMMA.16816.F32 R52, R16.reuse, R48, R56 ;  /* 0x000000301034723c */ /* 0x042fe20000001838 */
[----:B------:R-:W-:Y:S07]  /*cac0*/  LDSM.16.MT88.4 R56, [R203+0x7880] ;  /* 0x00788000cb38783b */ /* 0x000fee0000004200 */
[C---:B------:R-:W-:Y:S01]  /*cad0*/  HMMA.16816.F32 R36, R16.reuse, R50, R36 ;  /* 0x000000321024723c */ /* 0x040fe20000001824 */
[----:B------:R-:W1:Y:S07]  /*cae0*/  LDSM.16.MT88.4 R48, [R202+0x9080] ;  /* 0x00908000ca30783b */ /* 0x000e6e0000004200 */
[C---:B------:R-:W-:Y:S01]  /*caf0*/  HMMA.16816.F32 R184, R16.reuse, R110, R8 ;  /* 0x0000006e10b8723c */ /* 0x040fe20000001808 */
[----:B------:R-:W1:Y:S07]  /*cb00*/  LDSM.16.MT88.4 R8, [R203+0x7080] ;  /* 0x00708000cb08783b */ /* 0x000e6e0000004200 */
[----:B------:R-:W-:Y:S01]  /*cb10*/  HMMA.16816.F32 R192, R16, R40, R24 ;  /* 0x0000002810c0723c */ /* 0x000fe20000001818 */
[----:B------:R-:W-:Y:S01]  /*cb20*/  MOV R153, R52 ;  /* 0x0000003400997202 */ /* 0x000fe20000000f00 */
[----:B------:R-:W-:Y:S01]  /*cb30*/  IMAD.MOV.U32 R152, RZ, RZ, R53 ;  /* 0x000000ffff987224 */ /* 0x000fe200078e0035 */
[----:B------:R-:W-:Y:S01]  /*cb40*/  MOV R138, R55 ;  /* 0x00000037008a7202 */ /* 0x000fe20000000f00 */
[----:B------:R-:W-:-:S04]  /*cb50*/  IMAD.MOV.U32 R139, RZ, RZ, R54 ;  /* 0x000000ffff8b7224 */ /* 0x000fc800078e0036 */
[----:B------:R-:W-:Y:S01]  /*cb60*/  HMMA.16816.F32 R188, R16, R42, R20 ;  /* 0x0000002a10bc723c */ /* 0x000fe20000001814 */
[----:B------:R-:W2:Y:S01]  /*cb70*/  LDSM.16.MT88.4 R52, [R203+0x8880] ;  /* 0x00888000cb34783b */ /* 0x000ea20000004200 */
[----:B------:R-:W-:Y:S01]  /*cb80*/  IMAD.MOV.U32 R161, RZ, RZ, R36 ;  /* 0x000000ffffa17224 */ /* 0x000fe200078e0024 */
[----:B------:R-:W-:Y:S01]  /*cb90*/  MOV R160, R37 ;  /* 0x0000002500a07202 */ /* 0x000fe20000000f00 */
[----:B------:R-:W-:Y:S01]  /*cba0*/  IMAD.MOV.U32 R155, RZ, RZ, R38 ;  /* 0x000000ffff9b7224 */ /* 0x000fe200078e0026 */
[----:B------:R-:W-:Y:S01]  /*cbb0*/  MOV R154, R39 ;  /* 0x00000027009a7202 */ /* 0x000fe20000000f00 */
[----:B------:R-:W-:Y:S01]  /*cbc0*/  IMAD.MOV.U32 R131, RZ, RZ, R60 ;  /* 0x000000ffff837224 */ /* 0x000fe200078e003c */
[----:B------:R-:W-:Y:S01]  /*cbd0*/  MOV R130, R61 ;  /* 0x0000003d00827202 */ /* 0x000fe20000000f00 */
[C---:B----4-:R-:W-:Y:S01]  /*cbe0*/  HMMA.16816.F32 R40, R12.reuse, R72, RZ ;  /* 0x000000480c28723c */ /* 0x050fe200000018ff */
[----:B------:R-:W-:Y:S01]  /*cbf0*/  IMAD.MOV.U32 R129, RZ, RZ, R62 ;  /* 0x000000ffff817224 */ /* 0x000fe200078e003e */
[----:B------:R-:W-:Y:S06]  /*cc00*/  LDSM.16.MT88.4 R108, [R201+0x9880] ;  /* 0x00988000c96c783b */ /* 0x000fec0000004200 */
[C---:B------:R-:W-:Y:S08]  /*cc10*/  HMMA.16816.F32 R36, R12.reuse, R74, RZ ;  /* 0x0000004a0c24723c */ /* 0x040ff000000018ff */
[----:B-----5:R-:W-:Y:S01]  /*cc20*/  HMMA.16816.F32 R24, R12, R96, RZ ;  /* 0x000000600c18723c */ /* 0x020fe200000018ff */
[----:B------:R-:W-:-:S02]  /*cc30*/  IMAD.MOV.U32 R128, RZ, RZ, R63 ;  /* 0x000000ffff807224 */ /* 0x000fc400078e003f */
[----:B------:R-:W4:Y:S05]  /*cc40*/  LDSM.16.MT88.4 R60, [R203+0x6080] ;  /* 0x00608000cb3c783b */ /* 0x000f2a0000004200 */
[----:B------:R-:W-:Y:S08]  /*cc50*/  HMMA.16816.F32 R20, R12, R98, RZ ;  /* 0x000000620c14723c */ /* 0x000ff000000018ff */
[C---:B-1----:R-:W-:Y:S08]  /*cc60*/  HMMA.16816.F32 R180, R16.reuse, R48, R40 ;  /* 0x0000003010b4723c */ /* 0x042ff00000001828 */
[C---:B------:R-:W-:Y:S08]  /*cc70*/  HMMA.16816.F32 R176, R16.reuse, R50, R36 ;  /* 0x0000003210b0723c */ /* 0x040ff00000001824 */
[----:B------:R-:W-:Y:S08]  /*cc80*/  HMMA.16816.F32 R172, R16, R44, R24 ;  /* 0x0000002c10ac723c */ /* 0x000ff00000001818 */
[C---:B------:R-:W-:Y:S08]  /*cc90*/  HMMA.16816.F32 R48, R12.reuse, R32, RZ ;  /* 0x000000200c30723c */ /* 0x040ff000000018ff */
[----:B------:R-:W-:Y:S08]  /*cca0*/  HMMA.16816.F32 R36, R12, R34, RZ ;  /* 0x000000220c24723c */ /* 0x000ff000000018ff */
[----:B------:R-:W-:Y:S08]  /*ccb0*/  HMMA.16816.F32 R168, R16, R46, R20 ;  /* 0x0000002e10a8723c */ /* 0x000ff00000001814 */
[C---:B------:R-:W-:Y:S08]  /*ccc0*/  HMMA.16816.F32 R32, R12.reuse, R28, RZ ;  /* 0x0000001c0c20723c */ /* 0x040ff000000018ff */
[C---:B------:R-:W-:Y:S08]  /*ccd0*/  HMMA.16816.F32 R24, R12.reuse, R8, RZ ;  /* 0x000000080c18723c */ /* 0x040ff000000018ff */
[C---:B------:R-:W-:Y:S08]  /*cce0*/  HMMA.16816.F32 R28, R12.reuse, R30, RZ ;  /* 0x0000001e0c1c723c */ /* 0x040ff000000018ff */
[C---:B------:R-:W-:Y:S08]  /*ccf0*/  HMMA.16816.F32 R20, R12.reuse, R10, RZ ;  /* 0x0000000a0c14723c */ /* 0x040ff000000018ff */
[C---:B--2---:R-:W-:Y:S08]  /*cd00*/  HMMA.16816.F32 R8, R12.reuse, R52, RZ ;  /* 0x000000340c08723c */ /* 0x044ff000000018ff */
[----:B------:R-:W-:Y:S01]  /*cd10*/  HMMA.16816.F32 R12, R12, R54, RZ ;  /* 0x000000360c0c723c */ /* 0x000fe200000018ff */
[----:B------:R-:W-:Y:S07]  /*cd20*/  LDSM.16.MT88.4 R52, [R202+0x6880] ;  /* 0x00688000ca34783b */ /* 0x000fee0000004200 */
[C---:B------:R-:W-:Y:S07]  /*cd30*/  HMMA.16816.F32 R40, R132.reuse, R64, R120 ;  /* 0x000000408428723c */ /* 0x040fee0000001878 */
[----:B------:R-:W-:Y:S01]  /*cd40*/  MOV R120, R161 ;  /* 0x000000a100787202 */ /* 0x000fe20000000f00 */
[C---:B------:R-:W-:Y:S01]  /*cd50*/  HMMA.16816.F32 R72, R132.reuse, R76, R112 ;  /* 0x0000004c8448723c */ /* 0x040fe20000001870 */
[----:B------:R-:W-:Y:S01]  /*cd60*/  IMAD.MOV.U32 R121, RZ, RZ, R160 ;  /* 0x000000ffff797224 */ /* 0x000fe200078e00a0 */
[----:B------:R-:W-:Y:S01]  /*cd70*/  MOV R122, R155 ;  /* 0x0000009b007a7202 */ /* 0x000fe20000000f00 */
[----:B------:R-:W-:Y:S01]  /*cd80*/  IMAD.MOV.U32 R123, RZ, RZ, R154 ;  /* 0x000000ffff7b7224 */ /* 0x000fe200078e009a */
[----:B------:R-:W-:Y:S03]  /*cd90*/  LDSM.16.MT88.4 R160, [R204+0x5080] ;  /* 0x00508000cca0783b */ /* 0x000fe60000004200 */
[----:B------:R-:W-:Y:S01]  /*cda0*/  MOV R112, R153 ;  /* 0x0000009900707202 */ /* 0x000fe20000000f00 */
[----:B------:R-:W-:Y:S01]  /*cdb0*/  IMAD.MOV.U32 R113, RZ, RZ, R152 ;  /* 0x000000ffff717224 */ /* 0x000fe200078e0098 */
[----:B------:R-:W-:Y:S01]  /*cdc0*/  HMMA.16816.F32 R44, R132, R66, R116 ;  /* 0x00000042842c723c */ /* 0x000fe20000001874 */
[----:B------:R-:W1:Y:S04]  /*cdd0*/  LDSM.16.MT88.4 R152, [R202+0x5080] ;  /* 0x00508000ca98783b */ /* 0x000e680000004200 */
[----:B------:R-:W-:Y:S03]  /*cde0*/  LDSM.16.MT88.4 R116, [R202+0x9880] ;  /* 0x00988000ca74783b */ /* 0x000fe60000004200 */
[----:B------:R-:W-:Y:S01]  /*cdf0*/  HMMA.16816.F32 R96, R16, R70, R36 ;  /* 0x000000461060723c */ /* 0x000fe20000001824 */
[----:B------:R-:W2:Y:S07]  /*ce00*/  LDSM.16.MT88.4 R36, [R203+0x5080] ;  /* 0x00508000cb24783b */ /* 0x000eae0000004200 */
[----:B------:R-:W-:Y:S08]  /*ce10*/  HMMA.16816.F32 R140, R132, R144, R140 ;  /* 0x00000090848c723c */ /* 0x000ff0000000188c */
[C---:B------:R-:W-:Y:S01]  /*ce20*/  HMMA.16816.F32 R164, R16.reuse, R68, R48 ;  /* 0x0000004410a4723c */ /* 0x040fe20000001830 */
[----:B------:R-:W-:Y:S06]  /*ce30*/  LDSM.16.MT88.4 R68, [R203+0x6880] ;  /* 0x00688000cb44783b */ /* 0x000fec0000004200 */
[----:B------:R-:W-:Y:S01]  /*ce40*/  MOV R48, R131 ;  /* 0x0000008300307202 */ /* 0x000fe20000000f00 */
[----:B----4-:R-:W-:Y:S01]  /*ce50*/  HMMA.16816.F32 R64, R16, R60, R32 ;  /* 0x0000003c1040723c */ /* 0x010fe20000001820 */
[----:B------:R-:W-:Y:S01]  /*ce60*/  IMAD.MOV.U32 R49, RZ, RZ, R130 ;  /* 0x000000ffff317224 */ /* 0x000fe200078e0082 */
[----:B------:R-:W-:Y:S01]  /*ce70*/  MOV R50, R129 ;  /* 0x0000008100327202 */ /* 0x000fe20000000f00 */
[----:B------:R-:W-:-:S04]  /*ce80*/  IMAD.MOV.U32 R51, RZ, RZ, R128 ;  /* 0x000000ffff337224 */ /* 0x000fc800078e0080 */
[----:B------:R-:W-:Y:S01]  /*ce90*/  MOV R32, R87 ;  /* 0x0000005700207202 */ /* 0x000fe20000000f00 */
[----:B------:R-:W-:Y:S01]  /*cea0*/  HMMA.16816.F32 R24, R16, R56, R24 ;  /* 0x000000381018723c */ /* 0x000fe20000001818 */
[----:B------:R-:W-:Y:S01]  /*ceb0*/  IMAD.MOV.U32 R33, RZ, RZ, R86 ;  /* 0x000000ffff217224 */ /* 0x000fe200078e0056 */
[----:B------:R-:W-:Y:S01]  /*cec0*/  MOV R34, R85 ;  /* 0x0000005500227202 */ /* 0x000fe20000000f00 */
[----:B------:R-:W-:Y:S02]  /*ced0*/  IMAD.MOV.U32 R35, RZ, RZ, R84 ;  /* 0x000000ffff237224 */ /* 0x000fe400078e0054 */
[----:B------:R-:W-:Y:S02]  /*cee0*/  LDSM.16.MT88.4 R84, [R202+0x8080] ;  /* 0x00808000ca54783b */ /* 0x000fe40000004200 */
[----:B------:R-:W-:Y:S01]  /*cef0*/  MOV R56, R93 ;  /* 0x0000005d00387202 */ /* 0x000fe20000000f00 */
[C---:B------:R-:W-:Y:S01]  /*cf00*/  HMMA.16816.F32 R144, R132.reuse, R146, R124 ;  /* 0x000000928490723c */ /* 0x040fe2000000187c */
[----:B------:R-:W-:Y:S01]  /*cf10*/  IMAD.MOV.U32 R57, RZ, RZ, R92 ;  /* 0x000000ffff397224 */ /* 0x000fe200078e005c */
[----:B------:R-:W-:Y:S04]  /*cf20*/  LDSM.16.MT88.4 R124, [R204+0x9880] ;  /* 0x00988000cc7c783b */ /* 0x000fe80000004200 */
[----:B------:R-:W-:Y:S02]  /*cf30*/  LDSM.16.MT88.4 R92, [R204+0x8080] ;  /* 0x00808000cc5c783b */ /* 0x000fe40000004200 */
[----:B------:R-:W-:Y:S02]  /*cf40*/  HMMA.16816.F32 R76, R132, R78, R100 ;  /* 0x0000004e844c723c */ /* 0x000fe40000001864 */
[----:B------:R-:W-:Y:S06]  /*cf50*/  LDSM.16.MT88.4 R100, [R203+0x8080] ;  /* 0x00808000cb64783b */ /* 0x000fec0000004200 */
[C---:B------:R-:W-:Y:S01]  /*cf60*/  HMMA.16816.F32 R28, R16.reuse, R62, R28 ;  /* 0x0000003e101c723c */ /* 0x040fe2000000181c */
[----:B------:R-:W4:Y:S07]  /*cf70*/  LDSM.16.MT88.4 R60, [R204+0x6880] ;  /* 0x00688000cc3c783b */ /* 0x000f2e0000004200 */
[----:B------:R-:W-:Y:S01]  /*cf80*/  HMMA.16816.F32 R128, R16, R80, R8 ;  /* 0x000000501080723c */ /* 0x000fe20000001808 */
[----:B------:R-:W5:Y:S01]  /*cf90*/  LDSM.16.MT88.4 R8, [R203+0x9880] ;  /* 0x00988000cb08783b */ /* 0x000f620000004200 */
[----:B------:R-:W-:-:S04]  /*cfa0*/  MOV R236, 0x1 ;  /* 0x0000000100ec7802 */ /* 0x000fc80000000f00 */
[----:B------:R-:W-:Y:S02]  /*cfb0*/  ISETP.NE.AND P0, PT, R236, c[0x0][0x2c4], PT ;  /* 0x0000b100ec007a0c */ /* 0x000fe40003f05270 */
[----:B------:R-:W-:Y:S01]  /*cfc0*/  HMMA.16816.F32 R20, R16, R58, R20 ;  /* 0x0000003a1014723c */ /* 0x000fe20000001814 */
[----:B------:R-:W-:-:S07]  /*cfd0*/  IMAD.SHL.U32 R3, R3, 0x80, RZ ;  /* 0x0000008003037824 */ /* 0x000fce00078e00ff */
[----:B------:R-:W-:Y:S01]  /*cfe0*/  HMMA.16816.F32 R12, R16, R82, R12 ;  /* 0x00000052100c723c */ /* 0x000fe2000000180c */
[----:B------:R-:W-:Y:S02]  /*cff0*/  MOV R58, R2 ;  /* 0x00000002003a7202 */ /* 0x000fe40000000f00 */
[----:B------:R-:W-:Y:S01]  /*d000*/  @P0 IMAD.HI.U32 R2, R3, c[0x0][0x2c8], RZ ;  /* 0x0000b20003020a27 */ /* 0x000fe200078e00ff */
[----:B------:R-:W-:-:S03]  /*d010*/  LOP3.LUT R212, R212, 0xffffdfff, RZ, 0xc0, !PT ;  /* 0xffffdfffd4d47812 */ /* 0x000fc600078ec0ff */
[----:B------:R-:W-:Y:S01]  /*d020*/  IMAD.MOV.U32 R59, RZ, RZ, R0 ;  /* 0x000000ffff3b7224 */ /* 0x000fe200078e0000 */
[----:B------:R-:W-:Y:S02]  /*d030*/  MOV R0, R3 ;  /* 0x0000000300007202 */ /* 0x000fe40000000f00 */
[----:B------:R-:W-:Y:S02]  /*d040*/  @P0 LOP3.LUT R212, R212, 0x2000, RZ, 0xfc, !PT ;  /* 0x00002000d4d40812 */ /* 0x000fe400078efcff */
[----:B------:R-:W-:Y:S01]  /*d050*/  @P0 SHF.R.U32.HI R0, RZ, c[0x0][0x2cc], R2 ;  /* 0x0000b300ff000a19 */ /* 0x000fe20000011602 */
[----:B------:R-:W-:Y:S01]  /*d060*/  IMAD.MOV.U32 R115, RZ, RZ, R138 ;  /* 0x000000ffff737224 */ /* 0x000fe200078e008a */
[----:B------:R-:W-:Y:S02]  /*d070*/  ISETP.LE.AND P0, PT, R236, c[0x0][0x32c], PT ;  /* 0x0000cb00ec007a0c */ /* 0x000fe40003f03270 */
[----:B------:R-:W-:Y:S01]  /*d080*/  MOV R114, R139 ;  /* 0x0000008b00727202 */ /* 0x000fe20000000f00 */
[----:B-1----:R-:W-:Y:S01]  /*d090*/  HMMA.16816.F32 R148, R132, R152, R148 ;  /* 0x000000988494723c */ /* 0x002fe20000001894 */
[----:B---3--:R-:W-:-:S02]  /*d0a0*/  IADD3 R0, -R4, R137, R0 ;  /* 0x0000008904007210 */ /* 0x008fc40007ffe100 */
[----:B------:R-:W-:-:S05]  /*d0b0*/  LOP3.LUT R212, R212, 0xffffefff, RZ, 0xc0, !PT ;  /* 0xffffefffd4d47812 */ /* 0x000fca00078ec0ff */
[C---:B------:R-:W-:Y:S08]  /*d0c0*/  HMMA.16816.F32 R156, R132.reuse, R160, R156 ;  /* 0x000000a0849c723c */ /* 0x040ff0000000189c */
[C---:B------:R-:W-:Y:S08]  /*d0d0*/  HMMA.16816.F32 R152, R132.reuse, R154, R32 ;  /* 0x0000009a8498723c */ /* 0x040ff00000001820 */
[----:B------:R-:W-:Y:S01]  /*d0e0*/  HMMA.16816.F32 R160, R132, R162, R48 ;  /* 0x000000a284a0723c */ /* 0x000fe20000001830 */
[----:B------:R-:W-:-:S07]  /*d0f0*/  IADD3 R222, R222, -0x2, RZ ;  /* 0xfffffffedede7810 */ /* 0x000fce0007ffe0ff */
[----:B------:R-:W-:Y:S01]  /*d100*/  HMMA.16816.F32 R104, R132, R108, R104 ;  /* 0x0000006c8468723c */ /* 0x000fe20000001868 */
[----:B------:R-:W-:-:S07]  /*d110*/  IADD3 R4, R0, c[0x0][0x328], RZ ;  /* 0x0000ca0000047a10 */ /* 0x000fce0007ffe0ff */
[----:B------:R-:W-:Y:S01]  /*d120*/  HMMA.16816.F32 R48, R132, R52, R112 ;  /* 0x000000348430723c */ /* 0x000fe20000001870 */
[----:B------:R-:W-:-:S07]  /*d130*/  @P0 LOP3.LUT R212, R212, 0x1000, RZ, 0xfc, !PT ;  /* 0x00001000d4d40812 */ /* 0x000fce00078efcff */
[C---:B--2---:R-:W-:Y:S08]  /*d140*/  HMMA.16816.F32 R32, R132.reuse, R36, R164 ;  /* 0x000000248420723c */ /* 0x044ff000000018a4 */
        /* <DEDUP_REMOVED lines=18> */
[----:B------:R-:W-:Y:S01]  /*d270*/  HMMA.16816.F32 R132, R132, R10, R12 ;  /* 0x0000000a8484723c */ /* 0x000fe2000000180c */
[----:B------:R-:W-:Y:S07]  /*d280*/  @!P0 BRA `(.L_x_1219) ;  /* 0x0000011000008947 */ /* 0x000fee0003800000 */
[C---:B------:R-:W-:Y:S01]  /*d290*/  ISETP.GT.AND P0, PT, R0.reuse, RZ, PT ;  /* 0x000000ff0000720c */ /* 0x040fe20003f04270 */
[----:B------:R-:W-:Y:S01]  /*d2a0*/  BSSY B0, `(.L_x_1220) ;  /* 0x000000c000007945 */ /* 0x000fe20003800000 */
[----:B------:R-:W-:-:S11]  /*d2b0*/  IADD3 R2, R0, -0x1, RZ ;  /* 0xffffffff00027810 */ /* 0x000fd60007ffe0ff */
[----:B------:R-:W-:Y:S05]  /*d2c0*/  @P0 BRA `(.L_x_1221) ;  /* 0x0000006000000947 */ /* 0x000fea0003800000 */
[----:B------:R-:W-:Y:S01]  /*d2d0*/  ISETP.NE.AND P0, PT, R236, c[0x0][0x32c], PT ;  /* 0x0000cb00ec007a0c */ /* 0x000fe20003f05270 */
[----:B------:R-:W-:-:S12]  /*d2e0*/  IMAD.MOV R0, RZ, RZ, -R0 ;  /* 0x000000ffff007224 */ /* 0x000fd800078e0a00 */
[----:B------:R-:W-:-:S05]  /*d2f0*/  @P0 IMAD.HI.U32 R2, R0, c[0x0][0x330], RZ ;  /* 0x0000cc0000020a27 */ /* 0x000fca00078e00ff */
[----:B------:R-:W-:-:S04]  /*d300*/  @P0 SHF.R.U32.HI R0, RZ, c[0x0][0x334], R2 ;  /* 0x0000cd00ff000a19 */ /* 0x000fc80000011602 */
[----:B------:R-:W-:Y:S01]  /*d310*/  LOP3.LUT R2, RZ, R0, RZ, 0x33, !PT ;  /* 0x00000000ff027212 */ /* 0x000fe200078e33ff */
[----:B------:R-:W-:Y:S05]  /*d320*/  BRA `(.L_x_1222) ;  /* 0x0000003000007947 */ /* 0x000fea0003800000 */
.L_x_1221:
[----:B------:R-:W-:-:S13]  /*d330*/  ISETP.NE.AND P0, PT, R236, c[0x0][0x32c], PT ;  /* 0x0000cb00ec007a0c */ /* 0x000fda0003f05270 */
[----:B------:R-:W-:-:S05]  /*d340*/  @P0 IMAD.HI.U32 R0, R2, c[0x0][0x330], RZ ;  /* 0x0000cc0002000a27 */ /* 0x000fca00078e00ff */
[----:B------:R-:W-:Y:S02]  /*d350*/  @P0 SHF.R.U32.HI R2, RZ, c[0x0][0x334], R0 ;  /* 0x0000cd00ff020a19 */ /* 0x000fe40000011600 */
.L_x_1222:
[----:B------:R-:W-:Y:S05]  /*d360*/  BSYNC B0 ;  /* 0x0000000000007941 */ /* 0x000fea0003800000 */
.L_x_1220:
[----:B------:R-:W-:-:S05]  /*d370*/  MOV R0, c[0x0][0x32c] ;  /* 0x0000cb0000007a02 */ /* 0x000fca0000000f00 */
[----:B------:R-:W-:-:S05]  /*d380*/  IMAD R2, R2, R0, c[0x0][0x32c] ;  /* 0x0000cb0002027624 */ /* 0x000fca00078e0200 */
[----:B------:R-:W-:-:S05]  /*d390*/  IMNMX R4, R4, R2, PT ;  /* 0x0000000204047217 */ /* 0x000fca0003800200 */
.L_x_1219:
[----:B------:R-:W-:-:S05]  /*d3a0*/  IMAD.HI R4, R4, 0x2aaaaaab, RZ ;  /* 0x2aaaaaab04047827 */ /* 0x000fca00078e02ff */
[----:B------:R-:W-:-:S04]  /*d3b0*/  SHF.R.U32.HI R0, RZ, 0x1f, R4 ;  /* 0x0000001fff007819 */ /* 0x000fc80000011604 */
[----:B------:R-:W-:-:S04]  /*d3c0*/  LEA.HI.SX32 R4, R4, R0, 0x1d ;  /* 0x0000000004047211 */ /* 0x000fc800078feaff */
[----:B------:R-:W-:-:S04]  /*d3d0*/  IMNMX R228, R234, R4, !PT ;  /* 0x00000004eae47217 */ /* 0x000fc80007800200 */
[----:B------:R-:W-:-:S13]  /*d3e0*/  ISETP.GE.AND P0, PT, R222, R228, PT ;  /* 0x000000e4de00720c */ /* 0x000fda0003f06270 */
[----:B------:R-:W-:Y:S05]  /*d3f0*/  @!P0 BRA `(.L_x_1223) ;  /* 0x00003d0000008947 */ /* 0x000fea0003800000 */
[----:B------:R-:W-:Y:S01]  /*d400*/  SHF.R.S32.HI R2, RZ, 0x1f, R223 ;  /* 0x0000001fff027819 */ /* 0x000fe200000114df */
[----:B------:R-:W-:Y:S01]  /*d410*/  IMAD.SHL.U32 R229, R223, 0x2, RZ ;  /* 0x00000002dfe57824 */ /* 0x000fe200078e00ff */
[C---:B------:R-:W-:Y:S01]  /*d420*/  SHF.L.U64.HI R215, R249.reuse, 0x1, R252 ;  /* 0x00000001f9d77819 */ /* 0x040fe200000102fc */
[----:B------:R-:W-:Y:S01]  /*d430*/  IMAD.SHL.U32 R216, R249, 0x2, RZ ;  /* 0x00000002f9d87824 */ /* 0x000fe200078e00ff */
[----:B------:R-:W-:Y:S01]  /*d440*/  SHF.L.U64.HI R214, R223, 0x1, R2 ;  /* 0x00000001dfd67819 */ /* 0x000fe20000010202 */
[C---:B------:R-:W-:Y:S01]  /*d450*/  IMAD.SHL.U32 R218, R248.reuse, 0x2, RZ ;  /* 0x00000002f8da7824 */ /* 0x040fe200078e00ff */
[----:B------:R-:W-:Y:S01]  /*d460*/  SHF.L.U64.HI R217, R248, 0x1, R251 ;  /* 0x00000001f8d97819 */ /* 0x000fe200000102fb */
[C---:B------:R-:W-:Y:S01]  /*d470*/  IMAD.SHL.U32 R220, R247.reuse, 0x2, RZ ;  /* 0x00000002f7dc7824 */ /* 0x040fe200078e00ff */
[----:B------:R-:W-:Y:S02]  /*d480*/  SHF.L.U64.HI R219, R247, 0x1, R250 ;  /* 0x00000001f7db7819 */ /* 0x000fe400000102fa */
.L_x_1246:
[----:B------:R-:W-:Y:S04]  /*d490*/  DEPBAR.LE SB0, 0x0 ;  /* 0x000080000000791a */ /* 0x000fe80000000000 */
[----:B------:R-:W-:Y:S01]  /*d4a0*/  WARPSYNC 0xffffffff ;  /* 0xffffffff00007948 */ /* 0x000fe20003800000 */
[----:B------:R-:W-:Y:S01]  /*d4b0*/  BAR.SYNC.DEFER_BLOCKING 0x0 ;  /* 0x0000000000007b1d */ /* 0x000fe20000010000 */
[----:B------:R-:W-:Y:S05]  /*d4c0*/  ISETP.GT.AND P0, PT, R234, R222, PT ;  /* 0x000000deea00720c */ /* 0x000fea0003f04270 */
[----:B------:R1:W2:Y:S01]  /*d4d0*/  LDSM.16.M88.4 R28, [R209] ;  /* 0x00000000d11c783b */ /* 0x0002a20000000200 */
[----:B------:R-:W-:Y:S03]  /*d4e0*/  BSSY B0, `(.L_x_1224) ;  /* 0x000004d000007945 */ /* 0x000fe60003800000 */
[----:B------:R1:W3:Y:S04]  /*d4f0*/  LDSM.16.M88.4 R12, [R200+0xa080] ;  /* 0x00a08000c80c783b */ /* 0x0002e80000000200 */
[----:B------:R1:W4:Y:S04]  /*d500*/  LDSM.16.M88.4 R20, [R200+0xa880] ;  /* 0x00a88000c814783b */ /* 0x0003280000000200 */
[----:B------:R1:W1:Y:S04]  /*d510*/  LDSM.16.M88.4 R164, [R200+0xb080] ;  /* 0x00b08000c8a4783b */ /* 0x0002680000000200 */
[----:B------:R1:W1:Y:S04]  /*d520*/  LDSM.16.M88.4 R168, [R208] ;  /* 0x00000000d0a8783b */ /* 0x0002680000000200 */
[----:B------:R1:W1:Y:S04]  /*d530*/  LDSM.16.M88.4 R172, [R207] ;  /* 0x00000000cfac783b */ /* 0x0002680000000200 */
[----:B------:R1:W1:Y:S04]  /*d540*/  LDSM.16.M88.4 R176, [R207+0x800] ;  /* 0x00080000cfb0783b */ /* 0x0002680000000200 */
[----:B------:R1:W1:Y:S01]  /*d550*/  LDSM.16.M88.4 R180, [R207+0x1000] ;  /* 0x00100000cfb4783b */ /* 0x0002620000000200 */
[----:B------:R-:W-:-:S05]  /*d560*/  @P0 BRA `(.L_x_1225) ;  /* 0x0000044000000947 */ /* 0x000fca0003800000 */
[C---:B------:R-:W-:Y:S01]  /*d570*/  IMAD.WIDE.U32 R2, R225.reuse, c[0x0][0x208], RZ ;  /* 0x00008200e1027a25 */ /* 0x040fe200078e00ff */
[----:B------:R-:W5:Y:S01]  /*d580*/  S2R R4, SR_CTAID.Y ;  /* 0x0000000000047919 */ /* 0x000f620000002600 */
[----:B------:R-:W-:Y:S02]  /*d590*/  SHF.R.S32.HI R0, RZ, 0x1f, R225 ;  /* 0x0000001fff007819 */ /* 0x000fe400000114e1 */
[----:B------:R-:W-:Y:S03]  /*d5a0*/  SHF.R.S32.HI R6, RZ, 0x1f, R224 ;  /* 0x0000001fff067819 */ /* 0x000fe600000114e0 */
[----:B------:R-:W-:Y:S02]  /*d5b0*/  IMAD R0, R0, c[0x0][0x208], RZ ;  /* 0x0000820000007a24 */ /* 0x000fe400078e02ff */
[----:B------:R-:W-:Y:S02]  /*d5c0*/  IMAD R6, R6, c[0x0][0x218], RZ ;  /* 0x0000860006067a24 */ /* 0x000fe400078e02ff */
[----:B------:R-:W-:Y:S02]  /*d5d0*/  IMAD R0, R225, c[0x0][0x20c], R0 ;  /* 0x00008300e1007a24 */ /* 0x000fe400078e0200 */
[C---:B------:R-:W-:Y:S03]  /*d5e0*/  IMAD R6, R224.reuse, c[0x0][0x21c], R6 ;  /* 0x00008700e0067a24 */ /* 0x040fe600078e0206 */
[----:B------:R-:W-:Y:S05]  /*d5f0*/  IADD3 R3, R3, R0, RZ ;  /* 0x0000000003037210 */ /* 0x000fea0007ffe0ff */
[----:B------:R-:W-:Y:S04]  /*d600*/  IMAD.WIDE.U32 R2, R224, c[0x0][0x218], R2 ;  /* 0x00008600e0027a25 */ /* 0x000fe800078e0002 */
[----:B-----5:R-:W-:Y:S05]  /*d610*/  IMAD.WIDE.U32 R8, R4, c[0x0][0x210], RZ ;  /* 0x0000840004087a25 */ /* 0x020fea00078e00ff */
[----:B------:R-:W-:Y:S04]  /*d620*/  IADD3 R0, P0, R8, R2, RZ ;  /* 0x0000000208007210 */ /* 0x000fe80007f1e0ff */
[----:B------:R-:W-:Y:S02]  /*d630*/  IADD3.X R6, R246, R3, R6, P0, !PT ;  /* 0x00000003f6067210 */ /* 0x000fe400007fe406 */
[C---:B------:R-:W-:Y:S04]  /*d640*/  LEA R18, P0, R0.reuse, c[0x0][0x1f8], 0x1 ;  /* 0x00007e0000127a11 */ /* 0x040fe800078008ff */
[----:B------:R-:W-:Y:S01]  /*d650*/  LEA.HI.X R6, R0, c[0x0][0x1fc], R6, 0x1, P0 ;  /* 0x00007f0000067a11 */ /* 0x000fe200000f0c06 */
[----:B------:R-:W-:-:S06]  /*d660*/  BRA.DIV ~URZ, `(.L_x_1226) ;  /* 0x0000e7827f007947 */ /* 0x000fcc000b800000 */
[----:B------:R4:W3:Y:S02]  /*d670*/  SHFL.IDX PT, R4, R6, RZ, 0x181f ;  /* 0x00181fff06047589 */ /* 0x0008e400000e0000 */
.L_x_1328:
[----:B------:R-:W-:-:S05]  /*d680*/  BRA.DIV ~URZ, `(.L_x_1227) ;  /* 0x0000e7e27f007947 */ /* 0x000fca000b800000 */
[----:B------:R4:W3:Y:S02]  /*d690*/  SHFL.IDX PT, R0, R18, RZ, 0x181f ;  /* 0x00181fff12007589 */ /* 0x0008e400000e0000 */
.L_x_1329:
[----:B---3--:R-:W-:Y:S02]  /*d6a0*/  IADD3 R16, P0, R0, R229, RZ ;  /* 0x000000e500107210 */ /* 0x008fe40007f1e0ff */
[C---:B------:R-:W-:Y:S02]  /*d6b0*/  IADD3 R25, R223.reuse, 0x40, RZ ;  /* 0x00000040df197810 */ /* 0x040fe40007ffe0ff */
[C---:B------:R-:W-:Y:S01]  /*d6c0*/  ISETP.GE.AND P5, PT, R223.reuse, c[0x0][0x1d4], PT ;  /* 0x00007500df007a0c */ /* 0x040fe20003fa6270 */
[----:B------:R-:W-:Y:S01]  /*d6d0*/  IMAD.X R17, R4, 0x1, R214, P0 ;  /* 0x0000000104117824 */ /* 0x000fe200000e06d6 */
[----:B------:R-:W-:Y:S02]  /*d6e0*/  IADD3 R24, R223, 0x80, RZ ;  /* 0x00000080df187810 */ /* 0x000fe40007ffe0ff */
[----:B------:R-:W-:Y:S02]  /*d6f0*/  ISETP.GE.AND P4, PT, R25, c[0x0][0x1d4], PT ;  /* 0x0000750019007a0c */ /* 0x000fe40003f86270 */
[----:B------:R-:W-:Y:S02]  /*d700*/  IADD3 R10, P0, R0, R216, RZ ;  /* 0x000000d8000a7210 */ /* 0x000fe40007f1e0ff */
[----:B------:R-:W-:Y:S02]  /*d710*/  ISETP.GE.AND P3, PT, R24, c[0x0][0x1d4], PT ;  /* 0x0000750018007a0c */ /* 0x000fe40003f66270 */
[----:B------:R-:W-:Y:S01]  /*d720*/  IADD3 R19, R223, 0xc0, RZ ;  /* 0x000000c0df137810 */ /* 0x000fe20007ffe0ff */
[----:B------:R-:W-:Y:S01]  /*d730*/  IMAD.X R11, R4, 0x1, R215, P0 ;  /* 0x00000001040b7824 */ /* 0x000fe200000e06d7 */
[----:B------:R-:W-:Y:S01]  /*d740*/  IADD3 R8, P0, R0, R218, RZ ;  /* 0x000000da00087210 */ /* 0x000fe20007f1e0ff */
[----:B------:R-:W-:Y:S01]  /*d750*/  @!PT LDS RZ, [RZ] ;  /* 0x00000000fffff984 */ /* 0x000fe20000000800 */
[----:B------:R-:W-:Y:S01]  /*d760*/  @!PT LDS RZ, [RZ] ;  /* 0x00000000fffff984 */ /* 0x000fe20000000800 */
[----:B------:R-:W-:Y:S01]  /*d770*/  @!PT LDS RZ, [RZ] ;  /* 0x00000000fffff984 */ /* 0x000fe20000000800 */
[----:B------:R3:W-:Y:S01]  /*d780*/  LDGSTS.E.BYPASS.LTC128B.128 [R213+0x4080], [R16.64], !P5 ;  /* 0x0408000010d57fae */ /* 0x0007e2000e901d4e */
[----:B------:R-:W-:Y:S02]  /*d790*/  ISETP.GE.AND P2, PT, R19, c[0x0][0x1d4], PT ;  /* 0x0000750013007a0c */ /* 0x000fe40003f46270 */
[----:B------:R-:W-:Y:S01]  /*d7a0*/  LOP3.LUT P1, RZ, R212, 0x800, RZ, 0xc0, !PT ;  /* 0x00000800d4ff7812 */ /* 0x000fe2000782c0ff */
[----:B------:R3:W-:Y:S01]  /*d7b0*/  LDGSTS.E.BYPASS.LTC128B.128 [R213+0x5880], [R10.64], !P4 ;  /* 0x058800000ad57fae */ /* 0x0007e2000e101d4e */
[----:B------:R-:W-:Y:S01]  /*d7c0*/  IMAD.X R9, R4, 0x1, R217, P0 ;  /* 0x0000000104097824 */ /* 0x000fe200000e06d9 */
[----:B------:R-:W-:Y:S04]  /*d7d0*/  IADD3 R2, P0, R0, R220, RZ ;  /* 0x000000dc00027210 */ /* 0x000fe80007f1e0ff */
[----:B------:R3:W-:Y:S01]  /*d7e0*/  LDGSTS.E.BYPASS.LTC128B.128 [R213+0x7080], [R8.64], !P3 ;  /* 0x0708000008d57fae */ /* 0x0007e2000d901d4e */
[----:B------:R-:W-:Y:S05]  /*d7f0*/  IMAD.X R3, R4, 0x1, R219, P0 ;  /* 0x0000000104037824 */ /* 0x000fea00000e06db */
[----:B------:R3:W-:Y:S01]  /*d800*/  LDGSTS.E.BYPASS.LTC128B.128 [R213+0x8880], [R2.64], !P2 ;  /* 0x0888000002d57fae */ /* 0x0007e2000d101d4e */
[----:B------:R-:W-:-:S05]  /*d810*/  @P1 BRA `(.L_x_1225) ;  /* 0x0000019000001947 */ /* 0x000fca0003800000 */
[----:B------:R-:W-:-:S05]  /*d820*/  BRA.DIV ~URZ, `(.L_x_1228) ;  /* 0x0000e6c27f007947 */ /* 0x000fca000b800000 */
[----:B------:R3:W4:Y:S04]  /*d830*/  SHFL.IDX PT, R4, R6, 0x1, 0x181f ;  /* 0x00381f0006047f89 */ /* 0x00072800000e0000 */
[----:B------:R3:W2:Y:S02]  /*d840*/  SHFL.IDX PT, R0, R18, 0x1, 0x181f ;  /* 0x00381f0012007f89 */ /* 0x0006a400000e0000 */
.L_x_1330:
[----:B--23--:R-:W-:Y:S02]  /*d850*/  IADD3 R16, P0, R0, R229, RZ ;  /* 0x000000e500107210 */ /* 0x00cfe40007f1e0ff */
[C---:B------:R-:W-:Y:S02]  /*d860*/  IADD3 R19, R223.reuse, 0x40, RZ ;  /* 0x00000040df137810 */ /* 0x040fe40007ffe0ff */
[----:B------:R-:W-:Y:S01]  /*d870*/  ISETP.GE.AND P4, PT, R223, c[0x0][0x1d4], PT ;  /* 0x00007500df007a0c */ /* 0x000fe20003f86270 */
[----:B----4-:R-:W-:Y:S01]  /*d880*/  IMAD.X R17, R4, 0x1, R214, P0 ;  /* 0x0000000104117824 */ /* 0x010fe200000e06d6 */
[----:B------:R-:W-:Y:S02]  /*d890*/  ISETP.GE.AND P3, PT, R19, c[0x0][0x1d4], PT ;  /* 0x0000750013007a0c */ /* 0x000fe40003f66270 */
[C---:B------:R-:W-:Y:S02]  /*d8a0*/  IADD3 R18, R223.reuse, 0x80, RZ ;  /* 0x00000080df127810 */ /* 0x040fe40007ffe0ff */
        /* <DEDUP_REMOVED lines=9> */
[----:B------:R-:W-:Y:S03]  /*d940*/  ISETP.GE.AND P1, PT, R6, c[0x0][0x1d4], PT ;  /* 0x0000750006007a0c */ /* 0x000fe60003f26270 */
[----:B------:R2:W-:Y:S01]  /*d950*/  LDGSTS.E.BYPASS.LTC128B.128 [R213+0x6880], [R10.64], !P3 ;  /* 0x068800000ad57fae */ /* 0x0005e2000d901d4e */
[----:B------:R-:W-:Y:S01]  /*d960*/  IMAD.X R9, R4, 0x1, R217, P0 ;  /* 0x0000000104097824 */ /* 0x000fe200000e06d9 */
[----:B------:R-:W-:Y:S04]  /*d970*/  IADD3 R2, P0, R0, R220, RZ ;  /* 0x000000dc00027210 */ /* 0x000fe80007f1e0ff */
[----:B------:R2:W-:Y:S01]  /*d980*/  LDGSTS.E.BYPASS.LTC128B.128 [R213+0x8080], [R8.64], !P2 ;  /* 0x0808000008d57fae */ /* 0x0005e2000d101d4e */
[----:B------:R-:W-:Y:S05]  /*d990*/  IMAD.X R3, R4, 0x1, R219, P0 ;  /* 0x0000000104037824 */ /* 0x000fea00000e06db */
[----:B------:R2:W-:Y:S03]  /*d9a0*/  LDGSTS.E.BYPASS.LTC128B.128 [R213+0x9880], [R2.64], !P1 ;  /* 0x0988000002d57fae */ /* 0x0005e6000c901d4e */
.L_x_1225:
[----:B------:R-:W-:Y:S05]  /*d9b0*/  BSYNC B0 ;  /* 0x0000000000007941 */ /* 0x000fea0003800000 */
.L_x_1224:
[----:B------:R-:W0:Y:S01]  /*d9c0*/  LDGDEPBAR ;  /* 0x00000000000079af */ /* 0x000e220000000000 */
[----:B------:R-:W-:Y:S01]  /*d9d0*/  WARPSYNC 0xffffffff ;  /* 0xffffffff00007948 */ /* 0x000fe20003800000 */
[C---:B--23--:R-:W-:Y:S01]  /*d9e0*/  HMMA.16816.F32 R8, R28.reuse, R12, RZ ;  /* 0x0000000c1c08723c */ /* 0x04cfe200000018ff */
[----:B------:R-:W-:Y:S02]  /*d9f0*/  BSSY B0, `(.L_x_1229) ;  /* 0x0000121000007945 */ /* 0x000fe40003800000 */
[----:B------:R-:W-:Y:S02]  /*da00*/  ISETP.GT.AND P0, PT, R222, R234, PT ;  /* 0x000000eade00720c */ /* 0x000fe40003f04270 */
[----:B------:R-:W-:Y:S03]  /*da10*/  LDSM.16.M88.4 R184, [R211] ;  /* 0x00000000d3b8783b */ /* 0x000fe60000000200 */
[C---:B------:R-:W-:Y:S04]  /*da20*/  HMMA.16816.F32 R12, R28.reuse, R14, RZ ;  /* 0x0000000e1c0c723c */ /* 0x040fe800000018ff */
[----:B------:R-:W2:Y:S04]  /*da30*/  LDSM.16.M88.4 R188, [R206+0xa080] ;  /* 0x00a08000cebc783b */ /* 0x000ea80000000200 */
[C---:B----4-:R-:W-:Y:S03]  /*da40*/  HMMA.16816.F32 R16, R28.reuse, R20, RZ ;  /* 0x000000141c10723c */ /* 0x050fe600000018ff */
[----:B------:R-:W3:Y:S05]  /*da50*/  LDSM.16.M88.4 R192, [R206+0xa880] ;  /* 0x00a88000cec0783b */ /* 0x000eea0000000200 */
[C---:B------:R-:W-:Y:S02]  /*da60*/  HMMA.16816.F32 R20, R28.reuse, R22, RZ ;  /* 0x000000161c14723c */ /* 0x040fe400000018ff */
[----:B------:R-:W-:Y:S06]  /*da70*/  LDSM.16.M88.4 R196, [R205+0x800] ;  /* 0x00080000cdc4783b */ /* 0x000fec0000000200 */
[C---:B-1----:R-:W-:Y:S08]  /*da80*/  HMMA.16816.F32 R24, R28.reuse, R164, RZ ;  /* 0x000000a41c18723c */ /* 0x042ff000000018ff */
[----:B------:R-:W-:Y:S01]  /*da90*/  HMMA.16816.F32 R28, R28, R166, RZ ;  /* 0x000000a61c1c723c */ /* 0x000fe200000018ff */
[----:B------:R-:W1:Y:S07]  /*daa0*/  LDSM.16.M88.4 R164, [R206+0xb080] ;  /* 0x00b08000cea4783b */ /* 0x000e6e0000000200 */
[C---:B------:R-:W-:Y:S08]  /*dab0*/  HMMA.16816.F32 R8, R168.reuse, R172, R8 ;  /* 0x000000aca808723c */ /* 0x040ff00000001808 */
[C---:B------:R-:W-:Y:S01]  /*dac0*/  HMMA.16816.F32 R12, R168.reuse, R174, R12 ;  /* 0x000000aea80c723c */ /* 0x040fe2000000180c */
[----:B------:R-:W-:Y:S07]  /*dad0*/  LDSM.16.M88.4 R172, [R210] ;  /* 0x00000000d2ac783b */ /* 0x000fee0000000200 */
[C---:B------:R-:W-:Y:S08]  /*dae0*/  HMMA.16816.F32 R16, R168.reuse, R176, R16 ;  /* 0x000000b0a810723c */ /* 0x040ff00000001810 */
[C---:B------:R-:W-:Y:S01]  /*daf0*/  HMMA.16816.F32 R20, R168.reuse, R178, R20 ;  /* 0x000000b2a814723c */ /* 0x040fe20000001814 */
[----:B------:R-:W4:Y:S07]  /*db00*/  LDSM.16.M88.4 R176, [R205] ;  /* 0x00000000cdb0783b */ /* 0x000f2e0000000200 */
        /* <DEDUP_REMOVED lines=9> */
[----:B------:R-:W3:Y:S07]  /*dba0*/  LDSM.16.M88.4 R192, [R200+0xc080] ;  /* 0x00c08000c8c0783b */ /* 0x000eee0000000200 */
[C---:B-1----:R-:W-:Y:S08]  /*dbb0*/  HMMA.16816.F32 R24, R184.reuse, R164, R24 ;  /* 0x000000a4b818723c */ /* 0x042ff00000001818 */
[----:B------:R-:W-:Y:S01]  /*dbc0*/  HMMA.16816.F32 R28, R184, R166, R28 ;  /* 0x000000a6b81c723c */ /* 0x000fe2000000181c */
[----:B------:R-:W1:Y:S07]  /*dbd0*/  LDSM.16.M88.4 R164, [R200+0xc880] ;  /* 0x00c88000c8a4783b */ /* 0x000e6e0000000200 */
[C---:B----4-:R-:W-:Y:S01]  /*dbe0*/  HMMA.16816.F32 R8, R172.reuse, R176, R8 ;  /* 0x000000b0ac08723c */ /* 0x050fe20000001808 */
[----:B------:R-:W-:Y:S07]  /*dbf0*/  LDSM.16.M88.4 R184, [R207+0x1800] ;  /* 0x00180000cfb8783b */ /* 0x000fee0000000200 */
[C---:B------:R-:W-:Y:S01]  /*dc00*/  HMMA.16816.F32 R12, R172.reuse, R178, R12 ;  /* 0x000000b2ac0c723c */ /* 0x040fe2000000180c */
[----:B------:R-:W4:Y:S07]  /*dc10*/  LDSM.16.M88.4 R176, [R208+0x4000] ;  /* 0x00400000d0b0783b */ /* 0x000f2e0000000200 */
[C---:B------:R-:W-:Y:S08]  /*dc20*/  HMMA.16816.F32 R16, R172.reuse, R196, R16 ;  /* 0x000000c4ac10723c */ /* 0x040ff00000001810 */
[C---:B------:R-:W-:Y:S01]  /*dc30*/  HMMA.16816.F32 R20, R172.reuse, R198, R20 ;  /* 0x000000c6ac14723c */ /* 0x040fe20000001814 */
[----:B------:R-:W1:Y:S07]  /*dc40*/  LDSM.16.M88.4 R196, [R207+0x2000] ;  /* 0x00200000cfc4783b */ /* 0x000e6e0000000200 */
[C---:B-----5:R-:W-:Y:S08]  /*dc50*/  HMMA.16816.F32 R24, R172.reuse, R168, R24 ;  /* 0x000000a8ac18723c */ /* 0x060ff00000001818 */
        /* <DEDUP_REMOVED lines=18> */
[----:B------:R-:W-:Y:S07]  /*dd80*/  LDSM.16.M88.4 R196, [R206+0xd080] ;  /* 0x00d08000cec4783b */ /* 0x000fee0000000200 */
[C---:B-----5:R-:W-:Y:S08]  /*dd90*/  HMMA.16816.F32 R24, R176.reuse, R168, R24 ;  /* 0x000000a8b018723c */ /* 0x060ff00000001818 */
[----:B------:R-:W-:Y:S01]  /*dda0*/  HMMA.16816.F32 R28, R176, R170, R28 ;  /* 0x000000aab01c723c */ /* 0x000fe2000000181c */
[----:B------:R-:W5:Y:S07]  /*ddb0*/  LDSM.16.M88.4 R168, [R205+0x2000] ;  /* 0x00200000cda8783b */ /* 0x000f6e0000000200 */
[C---:B--2---:R-:W-:Y:S01]  /*ddc0*/  HMMA.16816.F32 R8, R172.reuse, R188, R8 ;  /* 0x000000bcac08723c */ /* 0x044fe20000001808 */
[----:B------:R-:W2:Y:S07]  /*ddd0*/  LDSM.16.M88.4 R176, [R205+0x2800] ;  /* 0x00280000cdb0783b */ /* 0x000eae0000000200 */
[C---:B------:R-:W-:Y:S01]  /*dde0*/  HMMA.16816.F32 R12, R172.reuse, R190, R12 ;  /* 0x000000beac0c723c */ /* 0x040fe2000000180c */
[----:B------:R-:W-:Y:S07]  /*ddf0*/  LDSM.16.M88.4 R188, [R209+0x8000] ;  /* 0x00800000d1bc783b */ /* 0x000fee0000000200 */
        /* <DEDUP_REMOVED lines=9> */
[----:B------:R-:W-:Y:S07]  /*de90*/  LDSM.16.M88.4 R184, [R207+0x4000] ;  /* 0x00400000cfb8783b */ /* 0x000fee0000000200 */
[C---:B-----5:R-:W-:Y:S08]  /*dea0*/  HMMA.16816.F32 R16, R180.reuse, R168, R16 ;  /* 0x000000a8b410723c */ /* 0x060ff00000001810 */
[C---:B------:R-:W-:Y:S01]  /*deb0*/  HMMA.16816.F32 R20, R180.reuse, R170, R20 ;  /* 0x000000aab414723c */ /* 0x040fe20000001814 */
[----:B------:R-:W4:Y:S07]  /*dec0*/  LDSM.16.M88.4 R168, [R200+0xe080] ;  /* 0x00e08000c8a8783b */ /* 0x000f2e0000000200 */
[C---:B--2---:R-:W-:Y:S08]  /*ded0*/  HMMA.16816.F32 R24, R180.reuse, R176, R24 ;  /* 0x000000b0b418723c */ /* 0x044ff00000001818 */
[----:B------:R-:W-:Y:S01]  /*dee0*/  HMMA.16816.F32 R28, R180, R178, R28 ;  /* 0x000000b2b41c723c */ /* 0x000fe2000000181c */
[----:B------:R-:W2:Y:S07]  /*def0*/  LDSM.16.M88.4 R176, [R207+0x3000] ;  /* 0x00300000cfb0783b */ /* 0x000eae0000000200 */
[C---:B---3--:R-:W-:Y:S01]  /*df00*/  HMMA.16816.F32 R8, R188.reuse, R192, R8 ;  /* 0x000000c0bc08723c */ /* 0x048fe20000001808 */
[----:B------:R-:W3:Y:S07]  /*df10*/  LDSM.16.M88.4 R180, [R207+0x3800] ;  /* 0x00380000cfb4783b */ /* 0x000eee0000000200 */
[C---:B------:R-:W-:Y:S01]  /*df20*/  HMMA.16816.F32 R12, R188.reuse, R194, R12 ;  /* 0x000000c2bc0c723c */ /* 0x040fe2000000180c */
[----:B------:R-:W5:Y:S07]  /*df30*/  LDSM.16.M88.4 R192, [R211+0x8000] ;  /* 0x00800000d3c0783b */ /* 0x000f6e0000000200 */
[C---:B-1----:R-:W-:Y:S08]  /*df40*/  HMMA.16816.F32 R16, R188.reuse, R164, R16 ;  /* 0x000000a4bc10723c */ /* 0x042ff00000001810 */
[C---:B------:R-:W-:Y:S01]  /*df50*/  HMMA.16816.F32 R20, R188.reuse, R166, R20 ;  /* 0x000000a6bc14723c */ /* 0x040fe20000001814 */
[----:B------:R-:W1:Y:S07]  /*df60*/  LDSM.16.M88.4 R164, [R206+0xd880] ;  /* 0x00d88000cea4783b */ /* 0x000e6e0000000200 */
[C---:B----4-:R-:W-:Y:S08]  /*df70*/  HMMA.16816.F32 R24, R188.reuse, R168, R24 ;  /* 0x000000a8bc18723c */ /* 0x050ff00000001818 */
[----:B------:R-:W-:Y:S01]  /*df80*/  HMMA.16816.F32 R28, R188, R170, R28 ;  /* 0x000000aabc1c723c */ /* 0x000fe2000000181c */
[----:B------:R-:W4:Y:S07]  /*df90*/  LDSM.16.M88.4 R168, [R206+0xe080] ;  /* 0x00e08000cea8783b */ /* 0x000f2e0000000200 */
[C---:B--2---:R-:W-:Y:S01]  /*dfa0*/  HMMA.16816.F32 R8, R172.reuse, R176, R8 ;  /* 0x000000b0ac08723c */ /* 0x044fe20000001808 */
[----:B------:R-:W-:Y:S07]  /*dfb0*/  LDSM.16.M88.4 R188, [R200+0xe880] ;  /* 0x00e88000c8bc783b */ /* 0x000fee0000000200 */
[C---:B------:R-:W-:Y:S01]  /*dfc0*/  HMMA.16816.F32 R12, R172.reuse, R178, R12 ;  /* 0x000000b2ac0c723c */ /* 0x040fe2000000180c */
[----:B------:R-:W-:Y:S07]  /*dfd0*/  LDSM.16.M88.4 R176, [R205+0x3000] ;  /* 0x00300000cdb0783b */ /* 0x000fee0000000200 */
[C---:B---3--:R-:W-:Y:S08]  /*dfe0*/  HMMA.16816.F32 R16, R172.reuse, R180, R16 ;  /* 0x000000b4ac10723c */ /* 0x048ff00000001810 */
[C---:B------:R-:W-:Y:S01]  /*dff0*/  HMMA.16816.F32 R20, R172.reuse, R182, R20 ;  /* 0x000000b6ac14723c */ /* 0x040fe20000001814 */
[----:B------:R-:W-:Y:S07]  /*e000*/  LDSM.16.M88.4 R180, [R205+0x3800] ;  /* 0x00380000cdb4783b */ /* 0x000fee0000000200 */
[C---:B------:R-:W-:Y:S08]  /*e010*/  HMMA.16816.F32 R24, R172.reuse, R184, R24 ;  /* 0x000000b8ac18723c */ /* 0x040ff00000001818 */
[----:B------:R-:W-:Y:S01]  /*e020*/  HMMA.16816.F32 R28, R172, R186, R28 ;  /* 0x000000baac1c723c */ /* 0x000fe2000000181c */
[----:B------:R-:W2:Y:S07]  /*e030*/  LDSM.16.M88.4 R172, [R210+0x8000] ;  /* 0x00800000d2ac783b */ /* 0x000eae0000000200 */
[C---:B-----5:R-:W-:Y:S01]  /*e040*/  HMMA.16816.F32 R8, R192.reuse, R196, R8 ;  /* 0x000000c4c008723c */ /* 0x060fe20000001808 */
[----:B------:R-:W3:Y:S07]  /*e050*/  LDSM.16.M88.4 R184, [R205+0x4000] ;  /* 0x00400000cdb8783b */ /* 0x000eee0000000200 */
[C---:B------:R-:W-:Y:S01]  /*e060*/  HMMA.16816.F32 R12, R192.reuse, R198, R12 ;  /* 0x000000c6c00c723c */ /* 0x040fe2000000180c */
[----:B------:R-:W-:Y:S07]  /*e070*/  LDSM.16.M88.4 R196, [R200+0xf080] ;  /* 0x00f08000c8c4783b */ /* 0x000fee0000000200 */
        /* <DEDUP_REMOVED lines=10> */
[C---:B------:R-:W-:Y:S08]  /*e120*/  HMMA.16816.F32 R16, R172.reuse, R180, R16 ;  /* 0x000000b4ac10723c */ /* 0x040ff00000001810 */
[C---:B------:R-:W-:Y:S01]  /*e130*/  HMMA.16816.F32 R20, R172.reuse, R182, R20 ;  /* 0x000000b6ac14723c */ /* 0x040fe20000001814 */
[----:B------:R-:W2:Y:S07]  /*e140*/  LDSM.16.M88.4 R180, [R207+0x4800] ;  /* 0x00480000cfb4783b */ /* 0x000eae0000000200 */
[C---:B---3--:R-:W-:Y:S08]  /*e150*/  HMMA.16816.F32 R24, R172.reuse, R184, R24 ;  /* 0x000000b8ac18723c */ /* 0x048ff00000001818 */
[----:B------:R-:W-:Y:S01]  /*e160*/  HMMA.16816.F32 R28, R172, R186, R28 ;  /* 0x000000baac1c723c */ /* 0x000fe2000000181c */
[----:B------:R-:W3:Y:S07]  /*e170*/  LDSM.16.M88.4 R172, [R207+0x5800] ;  /* 0x00580000cfac783b */ /* 0x000eee0000000200 */
[C---:B-1----:R-:W-:Y:S01]  /*e180*/  HMMA.16816.F32 R8, R164.reuse, R188, R8 ;  /* 0x000000bca408723c */ /* 0x042fe20000001808 */
[----:B------:R-:W-:Y:S07]  /*e190*/  LDSM.16.M88.4 R184, [R211+0xc000] ;  /* 0x00c00000d3b8783b */ /* 0x000fee0000000200 */
[C---:B------:R-:W-:Y:S01]  /*e1a0*/  HMMA.16816.F32 R12, R164.reuse, R190, R12 ;  /* 0x000000bea40c723c */ /* 0x040fe2000000180c */
[----:B------:R-:W1:Y:S07]  /*e1b0*/  LDSM.16.M88.4 R188, [R206+0xe880] ;  /* 0x00e88000cebc783b */ /* 0x000e6e0000000200 */
[C---:B------:R-:W-:Y:S08]  /*e1c0*/  HMMA.16816.F32 R16, R164.reuse, R196, R16 ;  /* 0x000000c4a410723c */ /* 0x040ff00000001810 */
[C---:B------:R-:W-:Y:S01]  /*e1d0*/  HMMA.16816.F32 R20, R164.reuse, R198, R20 ;  /* 0x000000c6a414723c */ /* 0x040fe20000001814 */
[----:B------:R-:W-:Y:S07]  /*e1e0*/  LDSM.16.M88.4 R196, [R205+0x4800] ;  /* 0x00480000cdc4783b */ /* 0x000fee0000000200 */
[C---:B----4-:R-:W-:Y:S08]  /*e1f0*/  HMMA.16816.F32 R24, R164.reuse, R168, R24 ;  /* 0x000000a8a418723c */ /* 0x050ff00000001818 */
[----:B------:R-:W-:Y:S01]  /*e200*/  HMMA.16816.F32 R28, R164, R170, R28 ;  /* 0x000000aaa41c723c */ /* 0x000fe2000000181c */
[----:B------:R-:W4:Y:S07]  /*e210*/  LDSM.16.M88.4 R164, [R206+0xf080] ;  /* 0x00f08000cea4783b */ /* 0x000f2e0000000200 */
[C---:B--2---:R-:W-:Y:S01]  /*e220*/  HMMA.16816.F32 R8, R176.reuse, R180, R8 ;  /* 0x000000b4b008723c */ /* 0x044fe20000001808 */
[----:B------:R-:W2:Y:S07]  /*e230*/  LDSM.16.M88.4 R168, [R206+0xf880] ;  /* 0x00f88000cea8783b */ /* 0x000eae0000000200 */
[C---:B------:R-:W-:Y:S01]  /*e240*/  HMMA.16816.F32 R12, R176.reuse, R182, R12 ;  /* 0x000000b6b00c723c */ /* 0x040fe2000000180c */
[----:B------:R-:W5:Y:S07]  /*e250*/  LDSM.16.M88.4 R180, [R210+0xc000] ;  /* 0x00c00000d2b4783b */ /* 0x000f6e0000000200 */
[C---:B------:R-:W-:Y:S08]  /*e260*/  HMMA.16816.F32 R16, R176.reuse, R192, R16 ;  /* 0x000000c0b010723c */ /* 0x040ff00000001810 */
[C---:B------:R-:W-:Y:S08]  /*e270*/  HMMA.16816.F32 R20, R176.reuse, R194, R20 ;  /* 0x000000c2b014723c */ /* 0x040ff00000001814 */
[C---:B---3--:R-:W-:Y:S08]  /*e280*/  HMMA.16816.F32 R24, R176.reuse, R172, R24 ;  /* 0x000000acb018723c */ /* 0x048ff00000001818 */
[----:B------:R-:W-:Y:S08]  /*e290*/  HMMA.16816.F32 R28, R176, R174, R28 ;  /* 0x000000aeb01c723c */ /* 0x000ff0000000181c */
[C---:B-1----:R-:W-:Y:S08]  /*e2a0*/  HMMA.16816.F32 R8, R184.reuse, R188, R8 ;  /* 0x000000bcb808723c */ /* 0x042ff00000001808 */
[C---:B------:R-:W-:Y:S08]  /*e2b0*/  HMMA.16816.F32 R12, R184.reuse, R190, R12 ;  /* 0x000000beb80c723c */ /* 0x040ff0000000180c */
[C---:B----4-:R-:W-:Y:S08]  /*e2c0*/  HMMA.16816.F32 R16, R184.reuse, R164, R16 ;  /* 0x000000a4b810723c */ /* 0x050ff00000001810 */
[C---:B------:R-:W-:Y:S01]  /*e2d0*/  HMMA.16816.F32 R20, R184.reuse, R166, R20 ;  /* 0x000000a6b814723c */ /* 0x040fe20000001814 */
[----:B------:R-:W1:Y:S07]  /*e2e0*/  LDSM.16.M88.4 R164, [R205+0x5000] ;  /* 0x00500000cda4783b */ /* 0x000e6e0000000200 */
[C---:B--2---:R-:W-:Y:S08]  /*e2f0*/  HMMA.16816.F32 R24, R184.reuse, R168, R24 ;  /* 0x000000a8b818723c */ /* 0x044ff00000001818 */
[----:B------:R-:W-:Y:S08]  /*e300*/  HMMA.16816.F32 R28, R184, R170, R28 ;  /* 0x000000aab81c723c */ /* 0x000ff0000000181c */
[C---:B-----5:R-:W-:Y:S08]  /*e310*/  HMMA.16816.F32 R8, R180.reuse, R196, R8 ;  /* 0x000000c4b408723c */ /* 0x060ff00000001808 */
        /* <DEDUP_REMOVED lines=25> */
[----:B----4-:R-:W4:Y:S01]  /*e4b0*/  LDSM.16.M88.4 R8, [R205+0x5800] ;  /* 0x00580000cd08783b */ /* 0x010f220000000200 */
[----:B------:R-:W-:Y:S08]  /*e4c0*/  DEPBAR.LE SB0, 0x0 ;  /* 0x000080000000791a */ /* 0x000ff00000000000 */
[----:B------:R-:W1:Y:S01]  /*e4d0*/  MUFU.TANH R167, R19 ;  /* 0x0000001300a77308 */ /* 0x000e620000002400 */
[----:B------:R-:W-:Y:S09]  /*e4e0*/  BAR.SYNC.DEFER_BLOCKING 0x0 ;  /* 0x0000000000007b1d */ /* 0x000ff20000010000 */
[----:B------:R5:W1:Y:S10]  /*e4f0*/  MUFU.TANH R138, R20 ;  /* 0x00000014008a7308 */ /* 0x000a740000002400 */
[----:B------:R-:W1:Y:S10]  /*e500*/  MUFU.TANH R137, R21 ;  /* 0x0000001500897308 */ /* 0x000e740000002400 */
[----:B------:R-:W1:Y:S01]  /*e510*/  MUFU.TANH R166, R22 ;  /* 0x0000001600a67308 */ /* 0x000e620000002400 */
[C---:B----4-:R-:W-:Y:S09]  /*e520*/  HMMA.16816.F32 R24, R180.reuse, R8, R24 ;  /* 0x00000008b418723c */ /* 0x050ff20000001818 */
[----:B------:R4:W1:Y:S01]  /*e530*/  MUFU.TANH R165, R23 ;  /* 0x0000001700a57308 */ /* 0x0008620000002400 */
[----:B------:R-:W-:Y:S09]  /*e540*/  HMMA.16816.F32 R28, R180, R10, R28 ;  /* 0x0000000ab41c723c */ /* 0x000ff2000000181c */
[----:B------:R1:W1:Y:S05]  /*e550*/  MUFU.TANH R170, R12 ;  /* 0x0000000c00aa7308 */ /* 0x00026a0000002400 */
[----:B-----5:R-:W-:Y:S05]  /*e560*/  FMUL.FTZ R20, R24, c[0x0][0x320] ;  /* 0x0000c80018147a20 */ /* 0x020fea0000410000 */
[----:B------:R1:W1:Y:S01]  /*e570*/  MUFU.TANH R168, R13 ;  /* 0x0000000d00a87308 */ /* 0x0002620000002400 */
[----:B------:R-:W-:Y:S02]  /*e580*/  FMUL.FTZ R19, R25, c[0x0][0x320] ;  /* 0x0000c80019137a20 */ /* 0x000fe40000410000 */
[----:B------:R-:W-:Y:S02]  /*e590*/  FMUL.FTZ R24, R26, c[0x0][0x320] ;  /* 0x0000c8001a187a20 */ /* 0x000fe40000410000 */
[----:B----4-:R-:W-:Y:S02]  /*e5a0*/  FMUL.FTZ R23, R27, c[0x0][0x320] ;  /* 0x0000c8001b177a20 */ /* 0x010fe40000410000 */
[----:B------:R-:W-:Y:S02]  /*e5b0*/  FMUL.FTZ R18, R28, c[0x0][0x320] ;  /* 0x0000c8001c127a20 */ /* 0x000fe40000410000 */
[----:B------:R-:W-:Y:S01]  /*e5c0*/  FMUL.FTZ R17, R29, c[0x0][0x320] ;  /* 0x0000c8001d117a20 */ /* 0x000fe20000410000 */
[----:B------:R4:W1:Y:S01]  /*e5d0*/  MUFU.TANH R173, R14 ;  /* 0x0000000e00ad7308 */ /* 0x0008620000002400 */
[----:B------:R-:W-:Y:S02]  /*e5e0*/  FMUL.FTZ R22, R30, c[0x0][0x320] ;  /* 0x0000c8001e167a20 */ /* 0x000fe40000410000 */
[----:B------:R-:W-:Y:S07]  /*e5f0*/  FMUL.FTZ R21, R31, c[0x0][0x320] ;  /* 0x0000c8001f157a20 */ /* 0x000fee0000410000 */
[----:B------:R4:W1:Y:S10]  /*e600*/  MUFU.TANH R172, R15 ;  /* 0x0000000f00ac7308 */ /* 0x0008740000002400 */
        /* <DEDUP_REMOVED lines=9> */
[----:B------:R-:W-:-:S05]  /*e6a0*/  @!P0 BRA `(.L_x_1230) ;  /* 0x0000055000008947 */ /* 0x000fca0003800000 */
[----:B--234-:R-:W-:Y:S01]  /*e6b0*/  IMAD.MOV.U32 R0, RZ, RZ, 0x1 ;  /* 0x00000001ff007424 */ /* 0x01cfe200078e00ff */
[----:B------:R-:W-:Y:S01]  /*e6c0*/  ISETP.GT.AND P1, PT, R235, 0x2f, PT ;  /* 0x0000002feb00780c */ /* 0x000fe20003f24270 */
[----:B------:R-:W-:Y:S01]  /*e6d0*/  IMAD R2, R222, 0x30, R238 ;  /* 0x00000030de027824 */ /* 0x000fe200078e02ee */
[----:B------:R-:W2:Y:S01]  /*e6e0*/  S2R R6, SR_CTAID.Y ;  /* 0x0000000000067919 */ /* 0x000ea20000002600 */
[----:B------:R-:W-:Y:S01]  /*e6f0*/  IMAD.MOV.U32 R224, RZ, RZ, RZ ;  /* 0x000000ffffe07224 */ /* 0x000fe200078e00ff */
[----:B------:R-:W-:Y:S02]  /*e700*/  ISETP.NE.AND P0, PT, R0, c[0x0][0x2b8], PT ;  /* 0x0000ae0000007a0c */ /* 0x000fe40003f05270 */
[----:B------:R-:W-:Y:S05]  /*e710*/  IADD3 R2, R2, -0x30, R235 ;  /* 0xffffffd002027810 */ /* 0x000fea0007ffe0eb */
[----:B------:R-:W-:Y:S06]  /*e720*/  IMAD.MOV.U32 R0, RZ, RZ, R2 ;  /* 0x000000ffff007224 */ /* 0x000fec00078e0002 */
[----:B------:R-:W-:Y:S05]  /*e730*/  @P0 IMAD.HI.U32 R3, R2, c[0x0][0x2bc], RZ ;  /* 0x0000af0002030a27 */ /* 0x000fea00078e00ff */
[----:B------:R-:W-:Y:S01]  /*e740*/  @P0 SHF.R.U32.HI R0, RZ, c[0x0][0x2c0], R3 ;  /* 0x0000b000ff000a19 */ /* 0x000fe20000011603 */
[----:B--2---:R-:W-:Y:S03]  /*e750*/  IMAD.WIDE.U32 R226, R6, c[0x0][0x1e8], RZ ;  /* 0x00007a0006e27a25 */ /* 0x004fe600078e00ff */
[C---:B------:R-:W-:Y:S02]  /*e760*/  @!P1 IADD3 R3, P0, R0.reuse, R240, RZ ;  /* 0x000000f000039210 */ /* 0x040fe40007f1e0ff */
[----:B------:R-:W-:Y:S02]  /*e770*/  IADD3 R6, -R237, 0x30, RZ ;  /* 0x00000030ed067810 */ /* 0x000fe40007ffe1ff */
        /* <DEDUP_REMOVED lines=14> */
[----:B------:R-:W-:Y:S03]  /*e860*/  IADD3 R0, P0, R226, R2, RZ ;  /* 0x00000002e2007210 */ /* 0x000fe60007f1e0ff */
[----:B------:R-:W-:Y:S05]  /*e870*/  IMAD R14, R224, c[0x0][0x1f4], R14 ;  /* 0x00007d00e00e7a24 */ /* 0x000fea00078e020e */
[----:B------:R-:W-:Y:S02]  /*e880*/  IADD3.X R14, R245, R3, R14, P0, !PT ;  /* 0x00000003f50e7210 */ /* 0x000fe400007fe40e */
[C---:B------:R-:W-:Y:S04]  /*e890*/  LEA R15, P0, R0.reuse, c[0x0][0x1c8], 0x1 ;  /* 0x00007200000f7a11 */ /* 0x040fe800078008ff */
[----:B------:R-:W-:Y:S02]  /*e8a0*/  LEA.HI.X R14, R0, c[0x0][0x1cc], R14, 0x1, P0 ;  /* 0x00007300000e7a11 */ /* 0x000fe400000f0c0e */
[----:B------:R-:W-:Y:S01]  /*e8b0*/  ISETP.GE.AND P0, PT, R6, 0x1, PT ;  /* 0x000000010600780c */ /* 0x000fe20003f06270 */
[----:B------:R-:W-:-:S10]  /*e8c0*/  BRA.DIV ~URZ, `(.L_x_1231) ;  /* 0x0000d7127f007947 */ /* 0x000fd4000b800000 */
[----:B------:R2:W3:Y:S02]  /*e8d0*/  SHFL.IDX PT, R4, R14, RZ, 0x181f ;  /* 0x00181fff0e047589 */ /* 0x0004e400000e0000 */
.L_x_1331:
[----:B------:R-:W-:-:S05]  /*e8e0*/  BRA.DIV ~URZ, `(.L_x_1232) ;  /* 0x0000d7727f007947 */ /* 0x000fca000b800000 */
[----:B------:R4:W2:Y:S02]  /*e8f0*/  SHFL.IDX PT, R0, R15, RZ, 0x181f ;  /* 0x00181fff0f007589 */ /* 0x0008a400000e0000 */
.L_x_1332:
[----:B-12---:R-:W-:Y:S02]  /*e900*/  @P0 IADD3 R12, P1, R0, R229, RZ ;  /* 0x000000e5000c0210 */ /* 0x006fe40007f3e0ff */
[C---:B------:R-:W-:Y:S02]  /*e910*/  IADD3 R26, R223.reuse, 0x40, RZ ;  /* 0x00000040df1a7810 */ /* 0x040fe40007ffe0ff */
[C---:B------:R-:W-:Y:S01]  /*e920*/  ISETP.GE.AND P5, PT, R223.reuse, c[0x0][0x1d4], PT ;  /* 0x00007500df007a0c */ /* 0x040fe20003fa6270 */
[----:B---3--:R-:W-:Y:S01]  /*e930*/  @P0 IMAD.X R13, R4, 0x1, R214, P1 ;  /* 0x00000001040d0824 */ /* 0x008fe200008e06d6 */
[----:B------:R-:W-:Y:S02]  /*e940*/  IADD3 R25, R223, 0x80, RZ ;  /* 0x00000080df197810 */ /* 0x000fe40007ffe0ff */
[----:B------:R-:W-:Y:S02]  /*e950*/  ISETP.GE.AND P4, PT, R26, c[0x0][0x1d4], PT ;  /* 0x000075001a007a0c */ /* 0x000fe40003f86270 */
[----:B------:R-:W-:Y:S02]  /*e960*/  @P0 IADD3 R10, P1, R0, R216, RZ ;  /* 0x000000d8000a0210 */ /* 0x000fe40007f3e0ff */
[----:B------:R-:W-:Y:S02]  /*e970*/  ISETP.GE.AND P3, PT, R25, c[0x0][0x1d4], PT ;  /* 0x0000750019007a0c */ /* 0x000fe40003f66270 */
[----:B------:R-:W-:Y:S01]  /*e980*/  IADD3 R16, R223, 0xc0, RZ ;  /* 0x000000c0df107810 */ /* 0x000fe20007ffe0ff */
[----:B------:R-:W-:Y:S01]  /*e990*/  @P0 IMAD.X R11, R4, 0x1, R215, P1 ;  /* 0x00000001040b0824 */ /* 0x000fe200008e06d7 */
[----:B------:R-:W-:Y:S01]  /*e9a0*/  @P0 IADD3 R8, P1, R0, R218, RZ ;  /* 0x000000da00080210 */ /* 0x000fe20007f3e0ff */
[----:B------:R-:W-:Y:S01]  /*e9b0*/  @!PT LDS RZ, [RZ] ;  /* 0x00000000fffff984 */ /* 0x000fe20000000800 */
[----:B------:R-:W-:Y:S01]  /*e9c0*/  @!PT LDS RZ, [RZ] ;  /* 0x00000000fffff984 */ /* 0x000fe20000000800 */
[----:B------:R-:W-:Y:S01]  /*e9d0*/  @!PT LDS RZ, [RZ] ;  /* 0x00000000fffff984 */ /* 0x000fe20000000800 */
[----:B------:R1:W-:Y:S01]  /*e9e0*/  @P0 LDGSTS.E.BYPASS.LTC128B.128 [R213+0xa080], [R12.64], !P5 ;  /* 0x0a0800000cd50fae */ /* 0x0003e2000e901d4e */
[----:B------:R-:W-:Y:S03]  /*e9f0*/  ISETP.GE.AND P2, PT, R16, c[0x0][0x1d4], PT ;  /* 0x0000750010007a0c */ /* 0x000fe60003f46270 */
[----:B------:R1:W-:Y:S01]  /*ea00*/  @P0 LDGSTS.E.BYPASS.LTC128B.128 [R213+0xb880], [R10.64], !P4 ;  /* 0x0b8800000ad50fae */ /* 0x0003e2000e101d4e */
[----:B------:R-:W-:Y:S01]  /*ea10*/  @P0 IMAD.X R9, R4, 0x1, R217, P1 ;  /* 0x0000000104090824 */ /* 0x000fe200008e06d9 */
[----:B------:R-:W-:Y:S04]  /*ea20*/  @P0 IADD3 R2, P1, R0, R220, RZ ;  /* 0x000000dc00020210 */ /* 0x000fe80007f3e0ff */
[----:B------:R1:W-:Y:S01]  /*ea30*/  @P0 LDGSTS.E.BYPASS.LTC128B.128 [R213+0xd080], [R8.64], !P3 ;  /* 0x0d08000008d50fae */ /* 0x0003e2000d901d4e */
[----:B------:R-:W-:Y:S05]  /*ea40*/  @P0 IMAD.X R3, R4, 0x1, R219, P1 ;  /* 0x0000000104030824 */ /* 0x000fea00008e06db */
[----:B------:R1:W-:Y:S01]  /*ea50*/  @P0 LDGSTS.E.BYPASS.LTC128B.128 [R213+0xe880], [R2.64], !P2 ;  /* 0x0e88000002d50fae */ /* 0x0003e2000d101d4e */
[----:B------:R-:W-:Y:S01]  /*ea60*/  ISETP.GE.AND P0, PT, R6, 0x21, PT ;  /* 0x000000210600780c */ /* 0x000fe20003f06270 */
[----:B------:R-:W-:-:S06]  /*ea70*/  BRA.DIV ~URZ, `(.L_x_1233) ;  /* 0x0000d6627f007947 */ /* 0x000fcc000b800000 */
[----:B------:R2:W3:Y:S04]  /*ea80*/  SHFL.IDX PT, R4, R14, 0x1, 0x181f ;  /* 0x00381f000e047f89 */ /* 0x0004e800000e0000 */
[----:B------:R2:W1:Y:S02]  /*ea90*/  SHFL.IDX PT, R0, R15, 0x1, 0x181f ;  /* 0x00381f000f007f89 */ /* 0x00046400000e0000 */
.L_x_1333:
[----:B-1----:R-:W-:Y:S02]  /*eaa0*/  @P0 IADD3 R12, P1, R0, R229, RZ ;  /* 0x000000e5000c0210 */ /* 0x002fe40007f3e0ff */
[C---:B--2-4-:R-:W-:Y:S02]  /*eab0*/  IADD3 R15, R223.reuse, 0x40, RZ ;  /* 0x00000040df0f7810 */ /* 0x054fe40007ffe0ff */
[----:B------:R-:W-:Y:S01]  /*eac0*/  ISETP.GE.AND P5, PT, R223, c[0x0][0x1d4], PT ;  /* 0x00007500df007a0c */ /* 0x000fe20003fa6270 */
[----:B---3--:R-:W-:Y:S01]  /*ead0*/  @P0 IMAD.X R13, R4, 0x1, R214, P1 ;  /* 0x00000001040d0824 */ /* 0x008fe200008e06d6 */
[----:B------:R-:W-:Y:S02]  /*eae0*/  ISETP.GE.AND P4, PT, R15, c[0x0][0x1d4], PT ;  /* 0x000075000f007a0c */ /* 0x000fe40003f86270 */
[C---:B------:R-:W-:Y:S02]  /*eaf0*/  IADD3 R14, R223.reuse, 0x80, RZ ;  /* 0x00000080df0e7810 */ /* 0x040fe40007ffe0ff */
        /* <DEDUP_REMOVED lines=15> */
[----:B------:R1:W-:Y:S03]  /*ebf0*/  @P0 LDGSTS.E.BYPASS.LTC128B.128 [R213+0xf880], [R2.64], !P2 ;  /* 0x0f88000002d50fae */ /* 0x0003e6000d101d4e */
.L_x_1230:
[----:B--234-:R-:W-:Y:S05]  /*ec00*/  BSYNC B0 ;  /* 0x0000000000007941 */ /* 0x01cfea0003800000 */
.L_x_1229:
[----:B------:R-:W-:Y:S01]  /*ec10*/  ISETP.NE.AND P0, PT, R236, c[0x0][0x2c4], PT ;  /* 0x0000b100ec007a0c */ /* 0x000fe20003f05270 */
[----:B------:R-:W2:Y:S01]  /*ec20*/  LDL R0, [R1+0x4] ;  /* 0x0000040001007983 */ /* 0x000ea20000100800 */
[----:B-1----:R-:W-:Y:S01]  /*ec30*/  LOP3.LUT R3, RZ, c[0x0][0x324], RZ, 0x33, !PT ;  /* 0x0000c900ff037a12 */ /* 0x002fe200078e33ff */
[----:B------:R-:W-:Y:S02]  /*ec40*/  IMAD R4, R222, -0x30, RZ ;  /* 0xffffffd0de047824 */ /* 0x000fe400078e02ff */
[----:B------:R-:W0:Y:S02]  /*ec50*/  LDGDEPBAR ;  /* 0x00000000000079af */ /* 0x000e240000000000 */
[----:B------:R-:W-:Y:S02]  /*ec60*/  IMAD.IADD R10, R4, 0x1, -R233 ;  /* 0x00000001040a7824 */ /* 0x000fe400078e0ae9 */
[----:B--2---:R-:W-:Y:S05]  /*ec70*/  IMAD R0, R0, 0x80, R243 ;  /* 0x0000008000007824 */ /* 0x004fea00078e02f3 */
[----:B------:R-:W-:Y:S02]  /*ec80*/  IADD3 R6, R239, R0, R242 ;  /* 0x00000000ef067210 */ /* 0x000fe40007ffe0f2 */
[----:B------:R-:W-:Y:S03]  /*ec90*/  IADD3 R0, -R233, 0x1, R4 ;  /* 0x00000001e9007810 */ /* 0x000fe60007ffe104 */
[----:B------:R-:W-:Y:S01]  /*eca0*/  @P0 IMAD.HI.U32 R2, R6, c[0x0][0x2c8], RZ ;  /* 0x0000b20006020a27 */ /* 0x000fe200078e00ff */
[----:B------:R-:W-:Y:S04]  /*ecb0*/  IADD3 R0, -R232, R0, R5 ;  /* 0x00000000e8007210 */ /* 0x000fe80007ffe105 */
[----:B------:R-:W-:Y:S01]  /*ecc0*/  @P0 SHF.R.U32.HI R6, RZ, c[0x0][0x2cc], R2 ;  /* 0x0000b300ff060a19 */ /* 0x000fe20000011602 */
[----:B------:R-:W-:Y:S01]  /*ecd0*/  IMAD.IADD R8, R3, 0x1, R0 ;  /* 0x0000000103087824 */ /* 0x000fe200078e0200 */
[----:B------:R-:W-:Y:S01]  /*ece0*/  IADD3 R9, R0, c[0x0][0x328], RZ ;  /* 0x0000ca0000097a10 */ /* 0x000fe20007ffe0ff */
[----:B------:R-:W-:-:S05]  /*ecf0*/  BRA.DIV ~URZ, `(.L_x_1234) ;  /* 0x0000d4d27f007947 */ /* 0x000fca000b800000 */
[----:B------:R1:W2:Y:S02]  /*ed00*/  SHFL.IDX PT, R3, R6, RZ, 0x1c1f ;  /* 0x001c1fff06037589 */ /* 0x0002a400000e0000 */
.L_x_1334:
[----:B------:R-:W-:Y:S01]  /*ed10*/  ISETP.LE.AND P0, PT, R236, c[0x0][0x32c], PT ;  /* 0x0000cb00ec007a0c */ /* 0x000fe20003f03270 */
[----:B--2---:R-:W-:Y:S01]  /*ed20*/  IMAD.IADD R2, R9, 0x1, R3 ;  /* 0x0000000109027824 */ /* 0x004fe200078e0203 */
[----:B------:R-:W-:Y:S11]  /*ed30*/  IADD3 R0, R8, R3, RZ ;  /* 0x0000000308007210 */ /* 0x000ff60007ffe0ff */
[----:B------:R-:W-:-:S05]  /*ed40*/  @!P0 BRA `(.L_x_1235) ;  /* 0x0000017000008947 */ /* 0x000fca0003800000 */
[----:B------:R-:W-:Y:S01]  /*ed50*/  IADD3 R3, -R232, R5, R3 ;  /* 0x00000005e8037210 */ /* 0x000fe20007ffe103 */
[----:B------:R-:W-:Y:S03]  /*ed60*/  BSSY B0, `(.L_x_1236) ;  /* 0x0000011000007945 */ /* 0x000fe60003800000 */
        /* <DEDUP_REMOVED lines=11> */
.L_x_1237:
[----:B------:R-:W-:Y:S04]  /*ee20*/  MOV R11, 0x1 ;  /* 0x00000001000b7802 */ /* 0x000fe80000000f00 */
[----:B------:R-:W-:Y:S11]  /*ee30*/  ISETP.NE.AND P0, PT, R11, c[0x0][0x32c], PT ;  /* 0x0000cb000b007a0c */ /* 0x000ff60003f05270 */
[----:B------:R-:W-:Y:S02]  /*ee40*/  @!UPT UIADD3 URZ, URZ, URZ, URZ ;  /* 0x0000003f3f3ff290 */ /* 0x000fe4000fffe03f */
[----:B------:R-:W-:Y:S05]  /*ee50*/  @P0 IMAD.HI.U32 R11, R3, c[0x0][0x330], RZ ;  /* 0x0000cc00030b0a27 */ /* 0x000fea00078e00ff */
[----:B------:R-:W-:Y:S02]  /*ee60*/  @P0 SHF.R.U32.HI R3, RZ, c[0x0][0x334], R11 ;  /* 0x0000cd00ff030a19 */ /* 0x000fe4000001160b */
.L_x_1238:
[----:B------:R-:W-:Y:S05]  /*ee70*/  BSYNC B0 ;  /* 0x0000000000007941 */ /* 0x000fea0003800000 */
.L_x_1236:
[----:B------:R-:W-:Y:S05]  /*ee80*/  IMAD R3, R3, c[0x0][0x32c], R10 ;  /* 0x0000cb0003037a24 */ /* 0x000fea00078e020a */
[----:B------:R-:W-:Y:S02]  /*ee90*/  IADD3 R11, R3, c[0x0][0x32c], RZ ;  /* 0x0000cb00030b7a10 */ /* 0x000fe40007ffe0ff */
[----:B------:R-:W-:Y:S02]  /*eea0*/  IMNMX R0, R0, R3, !PT ;  /* 0x0000000300007217 */ /* 0x000fe40007800200 */
[----:B------:R-:W-:Y:S02]  /*eeb0*/  IMNMX R2, R2, R11, PT ;  /* 0x0000000b02027217 */ /* 0x000fe40003800200 */
.L_x_1235:
[C---:B------:R-:W-:Y:S02]  /*eec0*/  ISETP.GE.AND P0, PT, R4.reuse, 0x2, PT ;  /* 0x000000020400780c */ /* 0x040fe40003f06270 */
[----:B------:R-:W-:Y:S02]  /*eed0*/  ISETP.GE.AND P1, PT, R4, 0x9, PT ;  /* 0x000000090400780c */ /* 0x000fe40003f26270 */
[----:B------:R-:W-:Y:S02]  /*eee0*/  LOP3.LUT R212, R212, 0xffffffef, RZ, 0xc0, !PT ;  /* 0xffffffefd4d47812 */ /* 0x000fe400078ec0ff */
[C---:B------:R-:W-:Y:S02]  /*eef0*/  ISETP.GE.AND P6, PT, R4.reuse, 0x19, PT ;  /* 0x000000190400780c */ /* 0x040fe40003fc6270 */
[C---:B------:R-:W-:Y:S02]  /*ef00*/  ISETP.GE.AND P5, PT, R4.reuse, 0x1a, PT ;  /* 0x0000001a0400780c */ /* 0x040fe40003fa6270 */
[C---:B------:R-:W-:Y:S02]  /*ef10*/  ISETP.GE.AND P4, PT, R4.reuse, 0x21, PT ;  /* 0x000000210400780c */ /* 0x040fe40003f86270 */
[----:B------:R-:W-:Y:S02]  /*ef20*/  ISETP.GE.AND P3, PT, R4, 0x22, PT ;  /* 0x000000220400780c */ /* 0x000fe40003f66270 */
[----:B------:R-:W-:Y:S02]  /*ef30*/  @P0 LOP3.LUT R212, R212, 0x10, RZ, 0xfc, !PT ;  /* 0x00000010d4d40812 */ /* 0x000fe400078efcff */
[----:B------:R-:W-:Y:S02]  /*ef40*/  ISETP.GT.AND P0, PT, R0, 0x1, !P0 ;  /* 0x000000010000780c */ /* 0x000fe40004704270 */
[----:B------:R-:W-:Y:S02]  /*ef50*/  LOP3.LUT R212, R212, 0xfffffff7, RZ, 0xc0, !PT ;  /* 0xfffffff7d4d47812 */ /* 0x000fe400078ec0ff */
[----:B------:R-:W-:Y:S02]  /*ef60*/  ISETP.LT.OR P0, PT, R2, 0x2, P0 ;  /* 0x000000020200780c */ /* 0x000fe40000701670 */
[----:B------:R-:W-:Y:S02]  /*ef70*/  @P1 LOP3.LUT R212, R212, 0x8, RZ, 0xfc, !PT ;  /* 0x00000008d4d41812 */ /* 0x000fe400078efcff */
[----:B------:R-:W-:Y:S02]  /*ef80*/  FSEL R16, R171, -INF , !P0 ;  /* 0xff800000ab107808 */ /* 0x000fe40004000000 */
[----:B------:R-:W-:Y:S02]  /*ef90*/  ISETP.GT.AND P0, PT, R0, 0x8, !P1 ;  /* 0x000000080000780c */ /* 0x000fe40004f04270 */
[----:B------:R-:W-:Y:S02]  /*efa0*/  ISETP.GE.AND P1, PT, R4, 0xa, PT ;  /* 0x0000000a0400780c */ /* 0x000fe40003f26270 */
[----:B------:R-:W-:Y:S02]  /*efb0*/  ISETP.LT.OR P0, PT, R2, 0x9, P0 ;  /* 0x000000090200780c */ /* 0x000fe40000701670 */
[----:B------:R-:W-:Y:S02]  /*efc0*/  LOP3.LUT R212, R212, 0xfffffffb, RZ, 0xc0, !PT ;  /* 0xfffffffbd4d47812 */ /* 0x000fe400078ec0ff */
[----:B------:R-:W-:Y:S02]  /*efd0*/  FSEL R15, R170, -INF , !P0 ;  /* 0xff800000aa0f7808 */ /* 0x000fe40004000000 */
[----:B------:R-:W-:Y:S02]  /*efe0*/  ISETP.GT.AND P0, PT, R0, 0x9, !P1 ;  /* 0x000000090000780c */ /* 0x000fe40004f04270 */
[----:B------:R-:W-:Y:S02]  /*eff0*/  ISETP.GE.AND P2, PT, R4, 0x29, PT ;  /* 0x000000290400780c */ /* 0x000fe40003f46270 */
[----:B------:R-:W-:Y:S02]  /*f000*/  ISETP.LT.OR P0, PT, R2, 0xa, P0 ;  /* 0x0000000a0200780c */ /* 0x000fe40000701670 */
[----:B------:R-:W-:Y:S02]  /*f010*/  @P1 LOP3.LUT R212, R212, 0x4, RZ, 0xfc, !PT ;  /* 0x00000004d4d41812 */ /* 0x000fe400078efcff */
[----:B------:R-:W-:Y:S02]  /*f020*/  ISETP.GE.AND P1, PT, R4, 0x11, PT ;  /* 0x000000110400780c */ /* 0x000fe40003f26270 */
[----:B------:R-:W-:Y:S02]  /*f030*/  FSEL R14, R168, -INF , !P0 ;  /* 0xff800000a80e7808 */ /* 0x000fe40004000000 */
[----:B------:R-:W-:Y:S02]  /*f040*/  LOP3.LUT R212, R212, 0xfffffffd, RZ, 0xc0, !PT ;  /* 0xfffffffdd4d47812 */ /* 0x000fe400078ec0ff */
[----:B------:R-:W-:Y:S04]  /*f050*/  ISETP.GT.AND P0, PT, R0, 0x10, !P1 ;  /* 0x000000100000780c */ /* 0x000fe80004f04270 */
[----:B------:R-:W-:Y:S03]  /*f060*/  ISETP.LT.OR P0, PT, R2, 0x11, P0 ;  /* 0x000000110200780c */ /* 0x000fe60000701670 */
[----:B------:R-:W-:Y:S02]  /*f070*/  @P1 LOP3.LUT R212, R212, 0x2, RZ, 0xfc, !PT ;  /* 0x00000002d4d41812 */ /* 0x000fe400078efcff */
[----:B------:R-:W-:Y:S02]  /*f080*/  ISETP.GE.AND P1, PT, R4, 0x12, PT ;  /* 0x000000120400780c */ /* 0x000fe40003f26270 */
[----:B------:R-:W-:Y:S02]  /*f090*/  FSEL R164, R164, -INF , !P0 ;  /* 0xff800000a4a47808 */ /* 0x000fe40004000000 */
[----:B------:R-:W-:Y:S02]  /*f0a0*/  ISETP.GT.AND P0, PT, R0, 0x11, !P1 ;  /* 0x000000110000780c */ /* 0x000fe40004f04270 */
[----:B------:R-:W-:Y:S02]  /*f0b0*/  LOP3.LUT R212, R212, 0xfffffffe, RZ, 0xc0, !PT ;  /* 0xfffffffed4d47812 */ /* 0x000fe400078ec0ff */
[----:B------:R-:W-:Y:S04]  /*f0c0*/  ISETP.LT.OR P0, PT, R2, 0x12, P0 ;  /* 0x000000120200780c */ /* 0x000fe80000701670 */
[----:B------:R-:W-:Y:S02]  /*f0d0*/  FSEL R170, R139, -INF , !P0 ;  /* 0xff8000008baa7808 */ /* 0x000fe40004000000 */
[----:B------:R-:W-:Y:S02]  /*f0e0*/  ISETP.GT.AND P0, PT, R0, 0x18, !P6 ;  /* 0x000000180000780c */ /* 0x000fe40007704270 */
[----:B------:R-:W-:Y:S02]  /*f0f0*/  @P1 LOP3.LUT R212, R212, 0x1, RZ, 0xfc, !PT ;  /* 0x00000001d4d41812 */ /* 0x000fe400078efcff */
[----:B------:R-:W-:Y:S02]  /*f100*/  ISETP.LT.OR P0, PT, R2, 0x19, P0 ;  /* 0x000000190200780c */ /* 0x000fe40000701670 */
[----:B------:R-:W-:Y:S02]  /*f110*/  ISETP.GE.AND P1, PT, R4, 0x1, PT ;  /* 0x000000010400780c */ /* 0x000fe40003f26270 */
[----:B------:R-:W-:Y:S02]  /*f120*/  FSEL R177, R138, -INF , !P0 ;  /* 0xff8000008ab17808 */ /* 0x000fe40004000000 */
[----:B------:R-:W-:Y:S02]  /*f130*/  ISETP.GT.AND P0, PT, R0, 0x19, !P5 ;  /* 0x000000190000780c */ /* 0x000fe40006f04270 */
[----:B------:R-:W-:Y:S02]  /*f140*/  LOP3.LUT R212, R212, 0xffffffdf, RZ, 0xc0, !PT ;  /* 0xffffffdfd4d47812 */ /* 0x000fe400078ec0ff */
[----:B------:R-:W-:Y:S04]  /*f150*/  ISETP.LT.OR P0, PT, R2, 0x1a, P0 ;  /* 0x0000001a0200780c */ /* 0x000fe80000701670 */
[----:B------:R-:W-:Y:S02]  /*f160*/  FSEL R178, R137, -INF , !P0 ;  /* 0xff80000089b27808 */ /* 0x000fe40004000000 */
[----:B------:R-:W-:Y:S04]  /*f170*/  ISETP.GT.AND P0, PT, R0, 0x20, !P4 ;  /* 0x000000200000780c */ /* 0x000fe80006704270 */
        /* <DEDUP_REMOVED lines=8> */
[----:B------:R-:W-:Y:S04]  /*f200*/  ISETP.GT.AND P0, PT, R0, RZ, !P1 ;  /* 0x000000ff0000720c */ /* 0x000fe80004f04270 */
[----:B------:R-:W-:Y:S04]  /*f210*/  ISETP.LT.OR P0, PT, R2, 0x1, P0 ;  /* 0x000000010200780c */ /* 0x000fe80000701670 */
[----:B------:R-:W-:Y:S02]  /*f220*/  FSEL R13, R174, -INF , !P0 ;  /* 0xff800000ae0d7808 */ /* 0x000fe40004000000 */
[----:B------:R-:W-:Y:S11]  /*f230*/  ISETP.GE.AND P0, PT, R4, 0x2a, PT ;  /* 0x0000002a0400780c */ /* 0x000ff60003f06270 */
[----:B------:R-:W-:Y:S02]  /*f240*/  @!UPT UIADD3 URZ, URZ, URZ, URZ ;  /* 0x0000003f3f3ff290 */ /* 0x000fe4000fffe03f */
[----:B------:R-:W-:Y:S02]  /*f250*/  @P0 LOP3.LUT R212, R212, 0x20, RZ, 0xfc, !PT ;  /* 0x00000020d4d40812 */ /* 0x000fe400078efcff */
[----:B------:R-:W-:Y:S04]  /*f260*/  ISETP.GT.AND P0, PT, R0, 0x29, !P0 ;  /* 0x000000290000780c */ /* 0x000fe80004704270 */
[----:B------:R-:W-:Y:S04]  /*f270*/  ISETP.LT.OR P0, PT, R2, 0x2a, P0 ;  /* 0x0000002a0200780c */ /* 0x000fe80000701670 */
[----:B------:R-:W-:Y:S01]  /*f280*/  FSEL R182, R17, -INF , !P0 ;  /* 0xff80000011b67808 */ /* 0x000fe20004000000 */
[----:B------:R-:W-:-:S06]  /*f290*/  BRA.DIV ~URZ, `(.L_x_1239) ;  /* 0x0000cfb27f007947 */ /* 0x000fcc000b800000 */
[----:B------:R2:W3:Y:S02]  /*f2a0*/  SHFL.IDX PT, R3, R6, 0x1, 0x1c1f ;  /* 0x003c1f0006037f89 */ /* 0x0004e400000e0000 */
.L_x_1335:
[----:B------:R-:W-:Y:S01]  /*f2b0*/  ISETP.LE.AND P0, PT, R236, c[0x0][0x32c], PT ;  /* 0x0000cb00ec007a0c */ /* 0x000fe20003f03270 */
[----:B---3--:R-:W-:Y:S01]  /*f2c0*/  IMAD.IADD R2, R9, 0x1, R3 ;  /* 0x0000000109027824 */ /* 0x008fe200078e0203 */
        /* <DEDUP_REMOVED lines=15> */
.L_x_1242:
[----:B------:R-:W-:Y:S04]  /*f3c0*/  MOV R4, 0x1 ;  /* 0x0000000100047802 */ /* 0x000fe80000000f00 */
[----:B------:R-:W-:Y:S11]  /*f3d0*/  ISETP.NE.AND P0, PT, R4, c[0x0][0x32c], PT ;  /* 0x0000cb0004007a0c */ /* 0x000ff60003f05270 */
[----:B------:R-:W-:Y:S02]  /*f3e0*/  @!UPT UIADD3 URZ, URZ, URZ, URZ ;  /* 0x0000003f3f3ff290 */ /* 0x000fe4000fffe03f */
[----:B------:R-:W-:Y:S05]  /*f3f0*/  @P0 IMAD.HI.U32 R4, R3, c[0x0][0x330], RZ ;  /* 0x0000cc0003040a27 */ /* 0x000fea00078e00ff */
[----:B------:R-:W-:Y:S02]  /*f400*/  @P0 SHF.R.U32.HI R3, RZ, c[0x0][0x334], R4 ;  /* 0x0000cd00ff030a19 */ /* 0x000fe40000011604 */
.L_x_1243:
[----:B------:R-:W-:Y:S05]  /*f410*/  BSYNC B0 ;  /* 0x0000000000007941 */ /* 0x000fea0003800000 */
.L_x_1241:
[----:B------:R-:W-:Y:S05]  /*f420*/  IMAD R3, R3, c[0x0][0x32c], R10 ;  /* 0x0000cb0003037a24 */ /* 0x000fea00078e020a */
[----:B------:R-:W-:Y:S02]  /*f430*/  IADD3 R4, R3, c[0x0][0x32c], RZ ;  /* 0x0000cb0003047a10 */ /* 0x000fe40007ffe0ff */
[----:B------:R-:W-:Y:S02]  /*f440*/  IMNMX R0, R0, R3, !PT ;  /* 0x0000000300007217 */ /* 0x000fe40007800200 */
[----:B------:R-:W-:Y:S02]  /*f450*/  IMNMX R2, R2, R4, PT ;  /* 0x0000000402027217 */ /* 0x000fe40003800200 */
.L_x_1240:
[----:B------:R-:W-:Y:S02]  /*f460*/  ISETP.GT.AND P0, PT, R0, RZ, !P1 ;  /* 0x000000ff0000720c */ /* 0x000fe40004f04270 */
[----:B------:R-:W-:Y:S02]  /*f470*/  LOP3.LUT P1, RZ, R212, 0x1, RZ, 0xc0, !PT ;  /* 0x00000001d4ff7812 */ /* 0x000fe4000782c0ff */
[----:B------:R-:W-:Y:S02]  /*f480*/  ISETP.LT.OR P0, PT, R2, 0x1, P0 ;  /* 0x000000010200780c */ /* 0x000fe40000701670 */
[----:B------:R-:W-:Y:S02]  /*f490*/  FMNMX.FTZ R4, R13, R136, !PT ;  /* 0x000000880d047209 */ /* 0x000fe40007810000 */
[----:B------:R-:W-:Y:S02]  /*f4a0*/  FSEL R9, R176, -INF , !P0 ;  /* 0xff800000b0097808 */ /* 0x000fe40004000000 */
[----:B------:R-:W-:Y:S02]  /*f4b0*/  LOP3.LUT P0, RZ, R212, 0x10, RZ, 0xc0, !PT ;  /* 0x00000010d4ff7812 */ /* 0x000fe4000780c0ff */
[----:B------:R-:W-:Y:S02]  /*f4c0*/  FMNMX.FTZ R8, R9, R7, !PT ;  /* 0x0000000709087209 */ /* 0x000fe40007810000 */
[----:B------:R-:W-:Y:S02]  /*f4d0*/  ISETP.GT.AND P0, PT, R0, 0x1, !P0 ;  /* 0x000000010000780c */ /* 0x000fe40004704270 */
[----:B------:R-:W-:Y:S02]  /*f4e0*/  FMNMX.FTZ R4, R16, R4, !PT ;  /* 0x0000000410047209 */ /* 0x000fe40007810000 */
        /* <DEDUP_REMOVED lines=24> */
[----:B------:R-:W-:Y:S02]  /*f670*/  ISETP.GT.AND P0, PT, R0, 0x11, !P1 ;  /* 0x000000110000780c */ /* 0x000fe40004f04270 */
[----:B------:R-:W-:Y:S02]  /*f680*/  FMNMX.FTZ R8, R171, R8, !PT ;  /* 0x00000008ab087209 */ /* 0x000fe40007810000 */
[----:B------:R-:W-:Y:S02]  /*f690*/  ISETP.LT.OR P0, PT, R2, 0x12, P0 ;  /* 0x000000120200780c */ /* 0x000fe40000701670 */
[----:B------:R-:W-:Y:S02]  /*f6a0*/  LOP3.LUT P1, RZ, R212, 0x20, RZ, 0xc0, !PT ;  /* 0x00000020d4ff7812 */ /* 0x000fe4000782c0ff */
[----:B------:R-:W-:Y:S02]  /*f6b0*/  FSEL R167, R167, -INF , !P0 ;  /* 0xff800000a7a77808 */ /* 0x000fe40004000000 */
        /* <DEDUP_REMOVED lines=17> */
[----:B------:R-:W-:Y:S04]  /*f7d0*/  ISETP.LT.OR P0, PT, R2, 0x22, P0 ;  /* 0x000000220200780c */ /* 0x000fe80000701670 */
        /* <DEDUP_REMOVED lines=8> */
[----:B------:R-:W-:Y:S04]  /*f860*/  FSEL R175, R21, -INF , !P0 ;  /* 0xff80000015af7808 */ /* 0x000fe80004000000 */
[----:B------:R-:W-:Y:S01]  /*f870*/  FMNMX.FTZ R8, R175, R8, !PT ;  /* 0x00000008af087209 */ /* 0x000fe20007810000 */
[----:B------:R-:W-:-:S05]  /*f880*/  BRA.DIV ~URZ, `(.L_x_1244) ;  /* 0x0000ca427f007947 */ /* 0x000fca000b800000 */
[----:B------:R3:W4:Y:S02]  /*f890*/  SHFL.BFLY PT, R0, R4, 0x2, 0x1f ;  /* 0x0c401f0004007f89 */ /* 0x00072400000e0000 */
.L_x_1336:
[----:B-12-4-:R-:W-:Y:S01]  /*f8a0*/  FMNMX.FTZ R6, R4, R0, !PT ;  /* 0x0000000004067209 */ /* 0x016fe20007810000 */
[----:B------:R-:W-:-:S05]  /*f8b0*/  BRA.DIV ~URZ, `(.L_x_1245) ;  /* 0x0000ca527f007947 */ /* 0x000fca000b800000 */
[----:B---3--:R-:W-:Y:S04]  /*f8c0*/  SHFL.BFLY PT, R4, R8, 0x2, 0x1f ;  /* 0x0c401f0008047f89 */ /* 0x008fe800000e0000 */
[----:B------:R-:W1:Y:S02]  /*f8d0*/  SHFL.BFLY PT, R2, R6, 0x1, 0x1f ;  /* 0x0c201f0006027f89 */ /* 0x000e6400000e0000 */
[----:B-1----:R-:W-:Y:S02]  /*f8e0*/  FMNMX.FTZ R6, R6, R2, !PT ;  /* 0x0000000206067209 */ /* 0x002fe40007810000 */
[----:B------:R-:W-:Y:S05]  /*f8f0*/  FMNMX.FTZ R4, R8, R4, !PT ;  /* 0x0000000408047209 */ /* 0x000fea0007810000 */
[----:B------:R1:W2:Y:S02]  /*f900*/  SHFL.BFLY PT, R0, R4, 0x1, 0x1f ;  /* 0x0c201f0004007f89 */ /* 0x0002a400000e0000 */
.L_x_1337:
[C---:B------:R-:W-:Y:S01]  /*f910*/  FSETP.NEU.FTZ.AND P0, PT, R6.reuse, -INF , PT ;  /* 0xff8000000600780b */ /* 0x040fe20003f1d000 */
[----:B------:R-:W-:Y:S01]  /*f920*/  FMUL.FTZ R168, R6, c[0x0][0x2d0] ;  /* 0x0000b40006a87a20 */ /* 0x000fe20000410000 */
[----:B-12---:R-:W-:Y:S01]  /*f930*/  FMNMX.FTZ R4, R0, R4, !PT ;  /* 0x0000000400047209 */ /* 0x006fe20007810000 */
[----:B------:R-:W-:Y:S01]  /*f940*/  WARPSYNC 0xffffffff ;  /* 0xffffffff00007948 */ /* 0x000fe20003800000 */
[----:B------:R-:W-:Y:S01]  /*f950*/  FSEL R2, R6, RZ, P0 ;  /* 0x000000ff06027208 */ /* 0x000fe20000000000 */
[----:B------:R-:W-:Y:S01]  /*f960*/  LDSM.16.MT88.4 R24, [R202+0x4080] ;  /* 0x00408000ca18783b */ /* 0x000fe20000004200 */
[----:B------:R-:W-:Y:S01]  /*f970*/  FSEL R168, R168, RZ, P0 ;  /* 0x000000ffa8a87208 */ /* 0x000fe20000000000 */
[C---:B------:R-:W-:Y:S01]  /*f980*/  FMUL.FTZ R169, R4.reuse, c[0x0][0x2d0] ;  /* 0x0000b40004a97a20 */ /* 0x040fe20000410000 */
[----:B------:R-:W-:Y:S01]  /*f990*/  FSETP.NEU.FTZ.AND P0, PT, R4, -INF , PT ;  /* 0xff8000000400780b */ /* 0x000fe20003f1d000 */
[----:B------:R-:W-:Y:S02]  /*f9a0*/  FADD.FTZ R0, -R2, R136 ;  /* 0x0000008802007221 */ /* 0x000fe40000010100 */
[--C-:B------:R-:W-:Y:S01]  /*f9b0*/  FFMA.FTZ R16, R16, c[0x0][0x2d0], -R168.reuse ;  /* 0x0000b40010107a23 */ /* 0x100fe200000108a8 */
[----:B------:R-:W-:Y:S01]  /*f9c0*/  FSEL R3, R4, RZ, P0 ;  /* 0x000000ff04037208 */ /* 0x000fe20000000000 */
[----:B------:R-:W-:Y:S01]  /*f9d0*/  FMUL.FTZ R0, R0, c[0x0][0x2d0] ;  /* 0x0000b40000007a20 */ /* 0x000fe20000410000 */
[----:B------:R-:W-:Y:S01]  /*f9e0*/  FSEL R169, R169, RZ, P0 ;  /* 0x000000ffa9a97208 */ /* 0x000fe20000000000 */
[----:B------:R1:W-:Y:S01]  /*f9f0*/  MUFU.EX2 R226, R16 ;  /* 0x0000001000e27308 */ /* 0x0003e20000000800 */
[--C-:B------:R-:W-:Y:S01]  /*fa00*/  FFMA.FTZ R13, R13, c[0x0][0x2d0], -R168.reuse ;  /* 0x0000b4000d0d7a23 */ /* 0x100fe200000108a8 */
[----:B------:R-:W-:Y:S01]  /*fa10*/  ISETP.GT.AND P0, PT, R222, R228, PT ;  /* 0x000000e4de00720c */ /* 0x000fe20003f04270 */
[--C-:B------:R-:W-:Y:S02]  /*fa20*/  FFMA.FTZ R15, R15, c[0x0][0x2d0], -R168.reuse ;  /* 0x0000b4000f0f7a23 */ /* 0x100fe400000108a8 */
[--C-:B------:R-:W-:Y:S02]  /*fa30*/  FFMA.FTZ R9, R9, c[0x0][0x2d0], -R169.reuse ;  /* 0x0000b40009097a23 */ /* 0x100fe400000108a9 */
[--C-:B------:R-:W-:Y:S02]  /*fa40*/  FFMA.FTZ R12, R12, c[0x0][0x2d0], -R169.reuse ;  /* 0x0000b4000c0c7a23 */ /* 0x100fe400000108a9 */
[--C-:B------:R-:W-:Y:S01]  /*fa50*/  FFMA.FTZ R11, R11, c[0x0][0x2d0], -R169.reuse ;  /* 0x0000b4000b0b7a23 */ /* 0x100fe200000108a9 */
[----:B------:R2:W-:Y:S01]  /*fa60*/  MUFU.EX2 R2, R0 ;  /* 0x0000000000027308 */ /* 0x0005e20000000800 */
[----:B------:R-:W-:Y:S02]  /*fa70*/  FFMA.FTZ R10, R10, c[0x0][0x2d0], -R169 ;  /* 0x0000b4000a0a7a23 */ /* 0x000fe400000108a9 */
[--C-:B------:R-:W-:Y:S07]  /*fa80*/  FFMA.FTZ R14, R14, c[0x0][0x2d0], -R168.reuse ;  /* 0x0000b4000e0e7a23 */ /* 0x100fee00000108a8 */
[----:B------:R-:W3:Y:S01]  /*fa90*/  MUFU.EX2 R227, R13 ;  /* 0x0000000d00e37308 */ /* 0x000ee20000000800 */
[----:B-1----:R-:W1:Y:S09]  /*faa0*/  LDSM.16.MT88.4 R16, [R201+0x4080] ;  /* 0x00408000c910783b */ /* 0x002e720000004200 */
[----:B------:R-:W-:Y:S01]  /*fab0*/  MUFU.EX2 R221, R15 ;  /* 0x0000000f00dd7308 */ /* 0x000fe20000000800 */
[----:B--2---:R-:W-:Y:S02]  /*fac0*/  FADD.FTZ R0, -R3, R7 ;  /* 0x0000000703007221 */ /* 0x004fe40000010100 */
[--C-:B------:R-:W-:Y:S02]  /*fad0*/  FFMA.FTZ R3, R164, c[0x0][0x2d0], -R168.reuse ;  /* 0x0000b400a4037a23 */ /* 0x100fe400000108a8 */
[----:B------:R-:W-:Y:S05]  /*fae0*/  FMUL.FTZ R0, R0, c[0x0][0x2d0] ;  /* 0x0000b40000007a20 */ /* 0x000fea0000410000 */
[----:B------:R-:W2:Y:S10]  /*faf0*/  MUFU.EX2 R199, R14 ;  /* 0x0000000e00c77308 */ /* 0x000eb40000000800 */
[----:B------:R-:W-:Y:S10]  /*fb00*/  MUFU.EX2 R198, R9 ;  /* 0x0000000900c67308 */ /* 0x000ff40000000800 */
[----:B------:R-:W4:Y:S10]  /*fb10*/  MUFU.EX2 R197, R12 ;  /* 0x0000000c00c57308 */ /* 0x000f340000000800 */
[----:B------:R-:W-:Y:S10]  /*fb20*/  MUFU.EX2 R196, R11 ;  /* 0x0000000b00c47308 */ /* 0x000ff40000000800 */
[----:B------:R-:W-:Y:S10]  /*fb30*/  MUFU.EX2 R195, R10 ;  /* 0x0000000a00c37308 */ /* 0x000ff40000000800 */
[----:B------:R-:W5:Y:S10]  /*fb40*/  MUFU.EX2 R0, R0 ;  /* 0x0000000000007308 */ /* 0x000f740000000800 */
[----:B------:R1:W-:Y:S02]  /*fb50*/  MUFU.EX2 R194, R3 ;  /* 0x0000000300c27308 */ /* 0x0003e40000000800 */
[--C-:B-1----:R-:W-:Y:S01]  /*fb60*/  FFMA.FTZ R3, R170, c[0x0][0x2d0], -R168.reuse ;  /* 0x0000b400aa037a23 */ /* 0x102fe200000108a8 */
[----:B---3--:R-:W-:Y:S01]  /*fb70*/  F2FP.PACK_AB R136, R226, R227 ;  /* 0x000000e3e288723e */ /* 0x008fe200000000ff */
[C---:B------:R-:W-:Y:S01]  /*fb80*/  FMUL.FTZ R8, R2.reuse, R140 ;  /* 0x0000008c02087220 */ /* 0x040fe20000410000 */
[----:B--2---:R-:W-:Y:S01]  /*fb90*/  F2FP.PACK_AB R138, R199, R221 ;  /* 0x000000ddc78a723e */ /* 0x004fe200000000ff */
[----:B------:R-:W-:Y:S01]  /*fba0*/  FMUL.FTZ R9, R2, R141 ;  /* 0x0000008d02097220 */ /* 0x000fe20000410000 */
[----:B----4-:R-:W-:Y:S01]  /*fbb0*/  F2FP.PACK_AB R137, R197, R198 ;  /* 0x000000c6c589723e */ /* 0x010fe200000000ff */
[C---:B-----5:R-:W-:Y:S01]  /*fbc0*/  FMUL.FTZ R10, R0.reuse, R142 ;  /* 0x0000008e000a7220 */ /* 0x060fe20000410000 */
[----:B------:R-:W-:Y:S01]  /*fbd0*/  F2FP.PACK_AB R139, R195, R196 ;  /* 0x000000c4c38b723e */ /* 0x000fe200000000ff */
[----:B------:R-:W-:Y:S01]  /*fbe0*/  FMUL.FTZ R11, R0, R143 ;  /* 0x0000008f000b7220 */ /* 0x000fe20000410000 */
[----:B------:R1:W2:Y:S01]  /*fbf0*/  MUFU.EX2 R193, R3 ;  /* 0x0000000300c17308 */ /* 0x0002a20000000800 */
[----:B------:R-:W3:Y:S01]  /*fc00*/  LDSM.16.MT88.4 R140, [R204+0x4080] ;  /* 0x00408000cc8c783b */ /* 0x000ee20000004200 */
[C---:B------:R-:W-:Y:S02]  /*fc10*/  FMUL.FTZ R12, R2.reuse, R144 ;  /* 0x00000090020c7220 */ /* 0x040fe40000410000 */
[----:B------:R-:W-:Y:S02]  /*fc20*/  FMUL.FTZ R13, R2, R145 ;  /* 0x00000091020d7220 */ /* 0x000fe40000410000 */
[C---:B------:R-:W-:Y:S05]  /*fc30*/  HMMA.16816.F32 R8, R136.reuse, R16, R8 ;  /* 0x000000108808723c */ /* 0x040fea0000001808 */
[C---:B------:R-:W-:Y:S02]  /*fc40*/  FMUL.FTZ R14, R0.reuse, R146 ;  /* 0x00000092000e7220 */ /* 0x040fe40000410000 */
[----:B------:R-:W-:Y:S02]  /*fc50*/  FMUL.FTZ R15, R0, R147 ;  /* 0x00000093000f7220 */ /* 0x000fe40000410000 */
[----:B------:R-:W4:Y:S03]  /*fc60*/  LDSM.16.MT88.4 R144, [R203+0x4080] ;  /* 0x00408000cb90783b */ /* 0x000f260000004200 */
[C---:B------:R-:W-:Y:S02]  /*fc70*/  FMUL.FTZ R16, R2.reuse, R148 ;  /* 0x0000009402107220 */ /* 0x040fe40000410000 */
[C---:B------:R-:W-:Y:S03]  /*fc80*/  HMMA.16816.F32 R12, R136.reuse, R18, R12 ;  /* 0x00000012880c723c */ /* 0x040fe6000000180c */
[C---:B------:R-:W-:Y:S02]  /*fc90*/  FMUL.FTZ R17, R2.reuse, R149 ;  /* 0x0000009502117220 */ /* 0x040fe40000410000 */
[----:B------:R-:W-:Y:S02]  /*fca0*/  FMUL.FTZ R20, R2, R152 ;  /* 0x0000009802147220 */ /* 0x000fe40000410000 */
[C---:B------:R-:W-:Y:S02]  /*fcb0*/  FMUL.FTZ R18, R0.reuse, R150 ;  /* 0x0000009600127220 */ /* 0x040fe40000410000 */
[----:B------:R-:W-:Y:S02]  /*fcc0*/  FMUL.FTZ R19, R0, R151 ;  /* 0x0000009700137220 */ /* 0x000fe40000410000 */
[----:B------:R-:W5:Y:S01]  /*fcd0*/  LDSM.16.MT88.4 R148, [R201+0x5880] ;  /* 0x00588000c994783b */ /* 0x000f620000004200 */
[----:B------:R-:W-:Y:S02]  /*fce0*/  FMUL.FTZ R21, R2, R153 ;  /* 0x0000009902157220 */ /* 0x000fe40000410000 */
[C---:B------:R-:W-:Y:S02]  /*fcf0*/  FMUL.FTZ R22, R0.reuse, R154 ;  /* 0x0000009a00167220 */ /* 0x040fe40000410000 */
[C---:B------:R-:W-:Y:S03]  /*fd00*/  HMMA.16816.F32 R16, R136.reuse, R24, R16 ;  /* 0x000000188810723c */ /* 0x040fe60000001810 */
[----:B------:R-:W-:Y:S02]  /*fd10*/  FMUL.FTZ R23, R0, R155 ;  /* 0x0000009b00177220 */ /* 0x000fe40000410000 */
[----:B------:R-:W-:Y:S01]  /*fd20*/  LDSM.16.MT88.4 R152, [R202+0x4880] ;  /* 0x00488000ca98783b */ /* 0x000fe20000004200 */
[C---:B------:R-:W-:Y:S02]  /*fd30*/  FMUL.FTZ R28, R2.reuse, R160 ;  /* 0x000000a0021c7220 */ /* 0x040fe40000410000 */
[C---:B------:R-:W-:Y:S02]  /*fd40*/  FMUL.FTZ R24, R2.reuse, R156 ;  /* 0x0000009c02187220 */ /* 0x040fe40000410000 */
[C---:B------:R-:W-:Y:S03]  /*fd50*/  HMMA.16816.F32 R20, R136.reuse, R26, R20 ;  /* 0x0000001a8814723c */ /* 0x040fe60000001814 */
[C---:B------:R-:W-:Y:S02]  /*fd60*/  FMUL.FTZ R25, R2.reuse, R157 ;  /* 0x0000009d02197220 */ /* 0x040fe40000410000 */
[----:B------:R-:W-:Y:S02]  /*fd70*/  FMUL.FTZ R29, R2, R161 ;  /* 0x000000a1021d7220 */ /* 0x000fe40000410000 */
[C---:B------:R-:W-:Y:S02]  /*fd80*/  FMUL.FTZ R26, R0.reuse, R158 ;  /* 0x0000009e001a7220 */ /* 0x040fe40000410000 */
[C---:B------:R-:W-:Y:S02]  /*fd90*/  FMUL.FTZ R27, R0.reuse, R159 ;  /* 0x0000009f001b7220 */ /* 0x040fe40000410000 */
[----:B------:R-:W-:Y:S01]  /*fda0*/  LDSM.16.MT88.4 R156, [R203+0x4880] ;  /* 0x00488000cb9c783b */ /* 0x000fe20000004200 */
[C---:B------:R-:W-:Y:S02]  /*fdb0*/  FMUL.FTZ R30, R0.reuse, R162 ;  /* 0x000000a2001e7220 */ /* 0x040fe40000410000 */
[----:B------:R-:W-:Y:S02]  /*fdc0*/  FMUL.FTZ R31, R0, R163 ;  /* 0x000000a3001f7220 */ /* 0x000fe40000410000 */
[C---:B---3--:R-:W-:Y:S03]  /*fdd0*/  HMMA.16816.F32 R24, R136.reuse, R140, R24 ;  /* 0x0000008c8818723c */ /* 0x048fe60000001818 */
[----:B------:R-:W-:Y:S01]  /*fde0*/  LDSM.16.MT88.4 R160, [R201+0x7880] ;  /* 0x00788000c9a0783b */ /* 0x000fe20000004200 */
[--C-:B-1----:R-:W-:Y:S02]  /*fdf0*/  FFMA.FTZ R3, R177, c[0x0][0x2d0], -R168.reuse ;  /* 0x0000b400b1037a23 */ /* 0x102fe400000108a8 */
[C---:B------:R-:W-:Y:S02]  /*fe00*/  FMUL.FTZ R32, R2.reuse, R32 ;  /* 0x0000002002207220 */ /* 0x040fe40000410000 */
[C---:B------:R-:W-:Y:S01]  /*fe10*/  HMMA.16816.F32 R28, R136.reuse, R142, R28 ;  /* 0x0000008e881c723c */ /* 0x040fe2000000181c */
[----:B------:R1:W-:Y:S02]  /*fe20*/  MUFU.EX2 R192, R3 ;  /* 0x0000000300c07308 */ /* 0x0003e40000000800 */
[----:B------:R-:W3:Y:S01]  /*fe30*/  LDSM.16.MT88.4 R140, [R202+0x5880] ;  /* 0x00588000ca8c783b */ /* 0x000ee20000004200 */
[----:B------:R-:W-:Y:S02]  /*fe40*/  FMUL.FTZ R33, R2, R33 ;  /* 0x0000002102217220 */ /* 0x000fe40000410000 */
[C---:B------:R-:W-:Y:S02]  /*fe50*/  FMUL.FTZ R34, R0.reuse, R34 ;  /* 0x0000002200227220 */ /* 0x040fe40000410000 */
[----:B------:R-:W-:Y:S04]  /*fe60*/  FMUL.FTZ R35, R0, R35 ;  /* 0x0000002300237220 */ /* 0x000fe80000410000 */
[C---:B------:R-:W-:Y:S02]  /*fe70*/  FMUL.FTZ R36, R2.reuse, R36 ;  /* 0x0000002402247220 */ /* 0x040fe40000410000 */
[----:B------:R-:W-:Y:S01]  /*fe80*/  FMUL.FTZ R37, R2, R37 ;  /* 0x0000002502257220 */ /* 0x000fe20000410000 */
[C---:B----4-:R-:W-:Y:S03]  /*fe90*/  HMMA.16816.F32 R32, R136.reuse, R144, R32 ;  /* 0x000000908820723c */ /* 0x050fe60000001820 */
[C---:B------:R-:W-:Y:S02]  /*fea0*/  FMUL.FTZ R38, R0.reuse, R38 ;  /* 0x0000002600267220 */ /* 0x040fe40000410000 */
[----:B------:R-:W-:Y:S02]  /*feb0*/  FMUL.FTZ R39, R0, R39 ;  /* 0x0000002700277220 */ /* 0x000fe40000410000 */
[C---:B------:R-:W-:Y:S02]  /*fec0*/  FMUL.FTZ R40, R2.reuse, R40 ;  /* 0x0000002802287220 */ /* 0x040fe40000410000 */
[----:B------:R-:W-:Y:S03]  /*fed0*/  FMUL.FTZ R41, R2, R41 ;  /* 0x0000002902297220 */ /* 0x000fe60000410000 */
[C---:B------:R-:W-:Y:S01]  /*fee0*/  HMMA.16816.F32 R36, R136.reuse, R146, R36 ;  /* 0x000000928824723c */ /* 0x040fe20000001824 */
[----:B------:R-:W4:Y:S02]  /*fef0*/  LDSM.16.MT88.4 R144, [R204+0x5880] ;  /* 0x00588000cc90783b */ /* 0x000f240000004200 */
[C---:B------:R-:W-:Y:S02]  /*ff00*/  FMUL.FTZ R42, R0.reuse, R42 ;  /* 0x0000002a002a7220 */ /* 0x040fe40000410000 */
[----:B------:R-:W-:Y:S02]  /*ff10*/  FMUL.FTZ R43, R0, R43 ;  /* 0x0000002b002b7220 */ /* 0x000fe40000410000 */
[--C-:B-1----:R-:W-:Y:S02]  /*ff20*/  FFMA.FTZ R3, R178, c[0x0][0x2d0], -R168.reuse ;  /* 0x0000b400b2037a23 */ /* 0x102fe400000108a8 */
[C---:B------:R-:W-:Y:S02]  /*ff30*/  FMUL.FTZ R44, R2.reuse, R44 ;  /* 0x0000002c022c7220 */ /* 0x040fe40000410000 */
[----:B------:R1:W1:Y:S01]  /*ff40*/  MUFU.EX2 R191, R3 ;  /* 0x0000000300bf7308 */ /* 0x0002620000000800 */
[C---:B-----5:R-:W-:Y:S03]  /*ff50*/  HMMA.16816.F32 R40, R136.reuse, R148, R40 ;  /* 0x000000948828723c */ /* 0x060fe60000001828 */
[----:B------:R-:W-:Y:S02]  /*ff60*/  FMUL.FTZ R45, R2, R45 ;  /* 0x0000002d022d7220 */ /* 0x000fe40000410000 */
[C---:B------:R-:W-:Y:S02]  /*ff70*/  FMUL.FTZ R46, R0.reuse, R46 ;  /* 0x0000002e002e7220 */ /* 0x040fe40000410000 */
[----:B------:R-:W-:Y:S02]  /*ff80*/  FMUL.FTZ R47, R0, R47 ;  /* 0x0000002f002f7220 */ /* 0x000fe40000410000 */
[C---:B------:R-:W-:Y:S03]  /*ff90*/  FMUL.FTZ R48, R2.reuse, R48 ;  /* 0x0000003002307220 */ /* 0x040fe60000410000 */
[----:B------:R-:W-:Y:S02]  /*ffa0*/  FMUL.FTZ R49, R2, R49 ;  /* 0x0000003102317220 */ /* 0x000fe40000410000 */
[C---:B------:R-:W-:Y:S01]  /*ffb0*/  HMMA.16816.F32 R44, R136.reuse, R150, R44 ;  /* 0x00000096882c723c */ /* 0x040fe2000000182c */
[----:B------:R-:W5:Y:S02]  /*ffc0*/  LDSM.16.MT88.4 R148, [R203+0x5880] ;  /* 0x00588000cb94783b */ /* 0x000f640000004200 */
[C---:B------:R-:W-:Y:S02]  /*ffd0*/  FMUL.FTZ R50, R0.reuse, R50 ;  /* 0x0000003200327220 */ /* 0x040fe40000410000 */
[----:B------:R-:W-:Y:S02]  /*ffe0*/  FMUL.FTZ R51, R0, R51 ;  /* 0x0000003300337220 */ /* 0x000fe40000410000 */
[C---:B------:R-:W-:Y:S02]  /*fff0*/  FMUL.FTZ R52, R2.reuse, R52 ;  /* 0x0000003402347220 */ /* 0x040fe40000410000 */
[--C-:B-1----:R-:W-:Y:S03]  /*10000*/  FFMA.FTZ R3, R171, c[0x0][0x2d0], -R169.reuse ;  /* 0x0000b400ab037a23 */ /* 0x102fe600000108a9 */
[C---:B---3--:R-:W-:Y:S01]  /*10010*/  HMMA.16816.F32 R48, R136.reuse, R140, R48 ;  /* 0x0000008c8830723c */ /* 0x048fe20000001830 */
[----:B------:R1:W-:Y:S02]  /*10020*/  MUFU.EX2 R190, R3 ;  /* 0x0000000300be7308 */ /* 0x0003e40000000800 */
[----:B------:R-:W-:Y:S02]  /*10030*/  FMUL.FTZ R53, R2, R53 ;  /* 0x0000003502357220 */ /* 0x000fe40000410000 */
[C---:B------:R-:W-:Y:S02]  /*10040*/  FMUL.FTZ R54, R0.reuse, R54 ;  /* 0x0000003600367220 */ /* 0x040fe40000410000 */
[----:B------:R-:W-:Y:S02]  /*10050*/  FMUL.FTZ R55, R0, R55 ;  /* 0x0000003700377220 */ /* 0x000fe40000410000 */
[C---:B------:R-:W-:Y:S03]  /*10060*/  FMUL.FTZ R56, R2.reuse, R56 ;  /* 0x0000003802387220 */ /* 0x040fe60000410000 */
[----:B------:R-:W-:Y:S02]  /*10070*/  FMUL.FTZ R57, R2, R57 ;  /* 0x0000003902397220 */ /* 0x000fe40000410000 */
        /* <DEDUP_REMOVED lines=13> */
[----:B------:R-:W2:Y:S02]  /*10150*/  LDSM.16.MT88.4 R144, [R202+0x7080] ;  /* 0x00708000ca90783b */ /* 0x000ea40000004200 */
[----:B------:R-:W-:Y:S02]  /*10160*/  FMUL.FTZ R65, R2, R65 ;  /* 0x0000004102417220 */ /* 0x000fe40000410000 */
[C---:B------:R-:W-:Y:S02]  /*10170*/  FMUL.FTZ R66, R0.reuse, R66 ;  /* 0x0000004200427220 */ /* 0x040fe40000410000 */
[----:B------:R-:W-:Y:S02]  /*10180*/  FMUL.FTZ R67, R0, R67 ;  /* 0x0000004300437220 */ /* 0x000fe40000410000 */
[C---:B------:R-:W-:Y:S03]  /*10190*/  FMUL.FTZ R68, R2.reuse, R68 ;  /* 0x0000004402447220 */ /* 0x040fe60000410000 */
[----:B------:R-:W-:Y:S02]  /*101a0*/  FMUL.FTZ R69, R2, R69 ;  /* 0x0000004502457220 */ /* 0x000fe40000410000 */
[C---:B-----5:R-:W-:Y:S03]  /*101b0*/  HMMA.16816.F32 R64, R136.reuse, R148, R64 ;  /* 0x000000948840723c */ /* 0x060fe60000001840 */
[C---:B------:R-:W-:Y:S02]  /*101c0*/  FMUL.FTZ R70, R0.reuse, R70 ;  /* 0x0000004600467220 */ /* 0x040fe40000410000 */
[----:B------:R-:W-:Y:S02]  /*101d0*/  FMUL.FTZ R71, R0, R71 ;  /* 0x0000004700477220 */ /* 0x000fe40000410000 */
[----:B------:R-:W-:Y:S02]  /*101e0*/  FMUL.FTZ R72, R2, R72 ;  /* 0x0000004802487220 */ /* 0x000fe40000410000 */
[--C-:B-1----:R-:W-:Y:S03]  /*101f0*/  FFMA.FTZ R3, R166, c[0x0][0x2d0], -R169.reuse ;  /* 0x0000b400a6037a23 */ /* 0x102fe600000108a9 */
        /* <DEDUP_REMOVED lines=17> */
[----:B-----5:R-:W-:Y:S02]  /*10310*/  FFMA.FTZ R3, R165, c[0x0][0x2d0], -R169 ;  /* 0x0000b400a5037a23 */ /* 0x020fe400000108a9 */
[----:B------:R-:W-:Y:S02]  /*10320*/  LDSM.16.MT88.4 R164, [R202+0x7880] ;  /* 0x00788000caa4783b */ /* 0x000fe40000004200 */
[----:B------:R5:W1:Y:S01]  /*10330*/  MUFU.EX2 R187, R3 ;  /* 0x0000000300bb7308 */ /* 0x000a620000000800 */
[C---:B--2---:R-:W-:Y:S03]  /*10340*/  HMMA.16816.F32 R80, R136.reuse, R144, R80 ;  /* 0x000000908850723c */ /* 0x044fe60000001850 */
[C---:B------:R-:W-:Y:S02]  /*10350*/  FMUL.FTZ R84, R2.reuse, R84 ;  /* 0x0000005402547220 */ /* 0x040fe40000410000 */
[----:B------:R-:W-:Y:S02]  /*10360*/  FMUL.FTZ R85, R2, R85 ;  /* 0x0000005502557220 */ /* 0x000fe40000410000 */
[C---:B------:R-:W-:Y:S02]  /*10370*/  FMUL.FTZ R86, R0.reuse, R86 ;  /* 0x0000005600567220 */ /* 0x040fe40000410000 */
[----:B------:R-:W-:Y:S03]  /*10380*/  FMUL.FTZ R87, R0, R87 ;  /* 0x0000005700577220 */ /* 0x000fe60000410000 */
[C---:B------:R-:W-:Y:S02]  /*10390*/  FMUL.FTZ R88, R2.reuse, R88 ;  /* 0x0000005802587220 */ /* 0x040fe40000410000 */
[----:B------:R-:W-:Y:S02]  /*103a0*/  FMUL.FTZ R89, R2, R89 ;  /* 0x0000005902597220 */ /* 0x000fe40000410000 */
[C---:B------:R-:W-:Y:S01]  /*103b0*/  HMMA.16816.F32 R84, R136.reuse, R146, R84 ;  /* 0x000000928854723c */ /* 0x040fe20000001854 */
[----:B------:R-:W2:Y:S02]  /*103c0*/  LDSM.16.MT88.4 R144, [R201+0x8880] ;  /* 0x00888000c990783b */ /* 0x000ea40000004200 */
[C---:B------:R-:W-:Y:S02]  /*103d0*/  FMUL.FTZ R90, R0.reuse, R90 ;  /* 0x0000005a005a7220 */ /* 0x040fe40000410000 */
[----:B------:R-:W-:Y:S02]  /*103e0*/  FMUL.FTZ R91, R0, R91 ;  /* 0x0000005b005b7220 */ /* 0x000fe40000410000 */
[--C-:B-----5:R-:W-:Y:S02]  /*103f0*/  FFMA.FTZ R3, R179, c[0x0][0x2d0], -R168.reuse ;  /* 0x0000b400b3037a23 */ /* 0x120fe400000108a8 */
[----:B------:R-:W-:Y:S02]  /*10400*/  LDSM.16.MT88.4 R176, [R202+0x6880] ;  /* 0x00688000cab0783b */ /* 0x000fe40000004200 */
[----:B------:R5:W2:Y:S01]  /*10410*/  MUFU.EX2 R186, R3 ;  /* 0x0000000300ba7308 */ /* 0x000aa20000000800 */
[C---:B-1----:R-:W-:Y:S03]  /*10420*/  HMMA.16816.F32 R88, R136.reuse, R148, R88 ;  /* 0x000000948858723c */ /* 0x042fe60000001858 */
[C---:B------:R-:W-:Y:S02]  /*10430*/  FMUL.FTZ R92, R2.reuse, R92 ;  /* 0x0000005c025c7220 */ /* 0x040fe40000410000 */
[----:B------:R-:W-:Y:S02]  /*10440*/  FMUL.FTZ R93, R2, R93 ;  /* 0x0000005d025d7220 */ /* 0x000fe40000410000 */
[C---:B------:R-:W-:Y:S02]  /*10450*/  FMUL.FTZ R94, R0.reuse, R94 ;  /* 0x0000005e005e7220 */ /* 0x040fe40000410000 */
[----:B------:R-:W-:Y:S03]  /*10460*/  FMUL.FTZ R95, R0, R95 ;  /* 0x0000005f005f7220 */ /* 0x000fe60000410000 */
[C---:B------:R-:W-:Y:S02]  /*10470*/  FMUL.FTZ R96, R2.reuse, R96 ;  /* 0x0000006002607220 */ /* 0x040fe40000410000 */
[----:B------:R-:W-:Y:S02]  /*10480*/  FMUL.FTZ R97, R2, R97 ;  /* 0x0000006102617220 */ /* 0x000fe40000410000 */
[C---:B------:R-:W-:Y:S01]  /*10490*/  HMMA.16816.F32 R92, R136.reuse, R150, R92 ;  /* 0x00000096885c723c */ /* 0x040fe2000000185c */
[----:B------:R-:W1:Y:S02]  /*104a0*/  LDSM.16.MT88.4 R148, [R202+0x8880] ;  /* 0x00888000ca94783b */ /* 0x000e640000004200 */
        /* <DEDUP_REMOVED lines=51> */
[--C-:B-----5:R-:W-:Y:S02]  /*107e0*/  FFMA.FTZ R3, R180, c[0x0][0x2d0], -R168.reuse ;  /* 0x0000b400b4037a23 */ /* 0x120fe400000108a8 */
[----:B------:R-:W-:Y:S02]  /*107f0*/  FFMA.FTZ R2, R2, R231, R227 ;  /* 0x000000e702027223 */ /* 0x000fe400000100e3 */
[----:B------:R2:W-:Y:S01]  /*10800*/  MUFU.EX2 R185, R3 ;  /* 0x0000000300b97308 */ /* 0x0005e20000000800 */
[----:B------:R-:W-:Y:S01]  /*10810*/  HMMA.16816.F32 R132, R136, R146, R132 ;  /* 0x000000928884723c */ /* 0x000fe20000001884 */
[----:B------:R-:W5:Y:S06]  /*10820*/  LDSM.16.MT88.4 R144, [R201+0x6080] ;  /* 0x00608000c990783b */ /* 0x000f6c0000004200 */
[----:B------:R-:W-:Y:S02]  /*10830*/  F2FP.PACK_AB R136, R193, R194 ;  /* 0x000000c2c188723e */ /* 0x000fe400000000ff */
[----:B------:R-:W-:Y:S03]  /*10840*/  F2FP.PACK_AB R138, R191, R192 ;  /* 0x000000c0bf8a723e */ /* 0x000fe600000000ff */
[----:B----4-:R-:W-:Y:S02]  /*10850*/  F2FP.PACK_AB R137, R189, R190 ;  /* 0x000000bebd89723e */ /* 0x010fe400000000ff */
[----:B------:R-:W-:Y:S07]  /*10860*/  F2FP.PACK_AB R139, R187, R188 ;  /* 0x000000bcbb8b723e */ /* 0x000fee00000000ff */
[C---:B-1----:R-:W-:Y:S03]  /*10870*/  HMMA.16816.F32 R8, R136.reuse, R148, R8 ;  /* 0x000000948808723c */ /* 0x042fe60000001808 */
[--C-:B--2---:R-:W-:Y:S02]  /*10880*/  FFMA.FTZ R3, R181, c[0x0][0x2d0], -R168.reuse ;  /* 0x0000b400b5037a23 */ /* 0x104fe400000108a8 */
[----:B------:R-:W-:Y:S02]  /*10890*/  FFMA.FTZ R168, R182, c[0x0][0x2d0], -R168 ;  /* 0x0000b400b6a87a23 */ /* 0x000fe400000108a8 */
[----:B------:R1:W-:Y:S01]  /*108a0*/  MUFU.EX2 R184, R3 ;  /* 0x0000000300b87308 */ /* 0x0003e20000000800 */
[C---:B------:R-:W-:Y:S01]  /*108b0*/  HMMA.16816.F32 R12, R136.reuse, R150, R12 ;  /* 0x00000096880c723c */ /* 0x040fe2000000180c */
[----:B------:R-:W2:Y:S07]  /*108c0*/  LDSM.16.MT88.4 R148, [R202+0x6080] ;  /* 0x00608000ca94783b */ /* 0x000eae0000004200 */
[C---:B------:R-:W-:Y:S01]  /*108d0*/  HMMA.16816.F32 R16, R136.reuse, R152, R16 ;  /* 0x000000988810723c */ /* 0x040fe20000001810 */
[----:B------:R-:W-:Y:S07]  /*108e0*/  MUFU.EX2 R183, R168 ;  /* 0x000000a800b77308 */ /* 0x000fee0000000800 */
[C---:B------:R-:W-:Y:S01]  /*108f0*/  HMMA.16816.F32 R20, R136.reuse, R154, R20 ;  /* 0x0000009a8814723c */ /* 0x040fe20000001814 */
[----:B------:R-:W-:Y:S03]  /*10900*/  LDSM.16.MT88.4 R152, [R203+0x6080] ;  /* 0x00608000cb98783b */ /* 0x000fe60000004200 */
[--C-:B-1----:R-:W-:Y:S04]  /*10910*/  FFMA.FTZ R3, R172, c[0x0][0x2d0], -R169.reuse ;  /* 0x0000b400ac037a23 */ /* 0x102fe800000108a9 */
[C---:B---3--:R-:W-:Y:S01]  /*10920*/  HMMA.16816.F32 R24, R136.reuse, R140, R24 ;  /* 0x0000008c8818723c */ /* 0x048fe20000001818 */
[----:B------:R1:W3:Y:S07]  /*10930*/  MUFU.EX2 R182, R3 ;  /* 0x0000000300b67308 */ /* 0x0002ee0000000800 */
[C---:B------:R-:W-:Y:S01]  /*10940*/  HMMA.16816.F32 R28, R136.reuse, R142, R28 ;  /* 0x0000008e881c723c */ /* 0x040fe2000000181c */
[----:B------:R-:W4:Y:S07]  /*10950*/  LDSM.16.MT88.4 R140, [R204+0x6080] ;  /* 0x00608000cc8c783b */ /* 0x000f2e0000004200 */
[C---:B------:R-:W-:Y:S08]  /*10960*/  HMMA.16816.F32 R32, R136.reuse, R156, R32 ;  /* 0x0000009c8820723c */ /* 0x040ff00000001820 */
[C---:B------:R-:W-:Y:S01]  /*10970*/  HMMA.16816.F32 R36, R136.reuse, R158, R36 ;  /* 0x0000009e8824723c */ /* 0x040fe20000001824 */
[----:B------:R-:W3:Y:S03]  /*10980*/  LDSM.16.MT88.4 R156, [R204+0x7880] ;  /* 0x00788000cc9c783b */ /* 0x000ee60000004200 */
[--C-:B-1----:R-:W-:Y:S04]  /*10990*/  FFMA.FTZ R3, R173, c[0x0][0x2d0], -R169.reuse ;  /* 0x0000b400ad037a23 */ /* 0x102fe800000108a9 */
[C---:B-----5:R-:W-:Y:S01]  /*109a0*/  HMMA.16816.F32 R40, R136.reuse, R144, R40 ;  /* 0x000000908828723c */ /* 0x060fe20000001828 */
[----:B------:R1:W5:Y:S07]  /*109b0*/  MUFU.EX2 R181, R3 ;  /* 0x0000000300b57308 */ /* 0x00036e0000000800 */
[C---:B------:R-:W-:Y:S01]  /*109c0*/  HMMA.16816.F32 R44, R136.reuse, R146, R44 ;  /* 0x00000092882c723c */ /* 0x040fe2000000182c */
[----:B------:R-:W3:Y:S07]  /*109d0*/  LDSM.16.MT88.4 R144, [R203+0x7880] ;  /* 0x00788000cb90783b */ /* 0x000eee0000004200 */
[C---:B--2---:R-:W-:Y:S08]  /*109e0*/  HMMA.16816.F32 R48, R136.reuse, R148, R48 ;  /* 0x000000948830723c */ /* 0x044ff00000001830 */
[C---:B------:R-:W-:Y:S01]  /*109f0*/  HMMA.16816.F32 R52, R136.reuse, R150, R52 ;  /* 0x000000968834723c */ /* 0x040fe20000001834 */
[----:B------:R-:W-:Y:S03]  /*10a00*/  LDSM.16.MT88.4 R148, [R202+0x9080] ;  /* 0x00908000ca94783b */ /* 0x000fe60000004200 */
[--C-:B-1----:R-:W-:Y:S04]  /*10a10*/  FFMA.FTZ R3, R174, c[0x0][0x2d0], -R169.reuse ;  /* 0x0000b400ae037a23 */ /* 0x102fe800000108a9 */
[C---:B----4-:R-:W-:Y:S01]  /*10a20*/  HMMA.16816.F32 R56, R136.reuse, R140, R56 ;  /* 0x0000008c8838723c */ /* 0x050fe20000001838 */
[----:B------:R1:W2:Y:S07]  /*10a30*/  MUFU.EX2 R180, R3 ;  /* 0x0000000300b47308 */ /* 0x0002ae0000000800 */
[C---:B------:R-:W-:Y:S01]  /*10a40*/  HMMA.16816.F32 R60, R136.reuse, R142, R60 ;  /* 0x0000008e883c723c */ /* 0x040fe2000000183c */
[----:B------:R-:W4:Y:S07]  /*10a50*/  LDSM.16.MT88.4 R140, [R201+0x9080] ;  /* 0x00908000c98c783b */ /* 0x000f2e0000004200 */
[C---:B------:R-:W-:Y:S08]  /*10a60*/  HMMA.16816.F32 R64, R136.reuse, R152, R64 ;  /* 0x000000988840723c */ /* 0x040ff00000001840 */
[C---:B------:R-:W-:Y:S01]  /*10a70*/  HMMA.16816.F32 R68, R136.reuse, R154, R68 ;  /* 0x0000009a8844723c */ /* 0x040fe20000001844 */
[----:B------:R-:W2:Y:S03]  /*10a80*/  LDSM.16.MT88.4 R152, [R204+0x9080] ;  /* 0x00908000cc98783b */ /* 0x000ea60000004200 */
[----:B-1----:R-:W-:Y:S04]  /*10a90*/  FFMA.FTZ R3, R175, c[0x0][0x2d0], -R169 ;  /* 0x0000b400af037a23 */ /* 0x002fe800000108a9 */
[C---:B------:R-:W-:Y:S01]  /*10aa0*/  HMMA.16816.F32 R72, R136.reuse, R160, R72 ;  /* 0x000000a08848723c */ /* 0x040fe20000001848 */
[----:B------:R-:W-:Y:S01]  /*10ab0*/  LDSM.16.MT88.4 R168, [R203+0x5080] ;  /* 0x00508000cba8783b */ /* 0x000fe20000004200 */
[----:B------:R1:W1:Y:S06]  /*10ac0*/  MUFU.EX2 R7, R3 ;  /* 0x0000000300077308 */ /* 0x00026c0000000800 */
[C---:B------:R-:W-:Y:S01]  /*10ad0*/  HMMA.16816.F32 R76, R136.reuse, R162, R76 ;  /* 0x000000a2884c723c */ /* 0x040fe2000000184c */
[----:B------:R-:W-:Y:S07]  /*10ae0*/  LDSM.16.MT88.4 R160, [R202+0x5080] ;  /* 0x00508000caa0783b */ /* 0x000fee0000004200 */
[C---:B------:R-:W-:Y:S01]  /*10af0*/  HMMA.16816.F32 R80, R136.reuse, R164, R80 ;  /* 0x000000a48850723c */ /* 0x040fe20000001850 */
[----:B------:R-:W-:Y:S07]  /*10b00*/  LDSM.16.MT88.4 R172, [R201+0x6880] ;  /* 0x00688000c9ac783b */ /* 0x000fee0000004200 */
[C---:B------:R-:W-:Y:S01]  /*10b10*/  HMMA.16816.F32 R84, R136.reuse, R166, R84 ;  /* 0x000000a68854723c */ /* 0x040fe20000001854 */
[----:B------:R-:W-:Y:S03]  /*10b20*/  LDSM.16.MT88.4 R164, [R204+0x5080] ;  /* 0x00508000cca4783b */ /* 0x000fe60000004200 */
[----:B-1----:R-:W-:Y:S02]  /*10b30*/  FFMA.FTZ R3, R0, R230, R198 ;  /* 0x000000e600037223 */ /* 0x002fe400000100c6 */
[----:B------:R-:W-:Y:S02]  /*10b40*/  FADD.FTZ R0, R226, R2 ;  /* 0x00000002e2007221 */ /* 0x000fe40000010000 */
[C---:B---3--:R-:W-:Y:S04]  /*10b50*/  HMMA.16816.F32 R88, R136.reuse, R156, R88 ;  /* 0x0000009c8858723c */ /* 0x048fe80000001858 */
[----:B------:R-:W-:Y:S02]  /*10b60*/  FADD.FTZ R2, R197, R3 ;  /* 0x00000003c5027221 */ /* 0x000fe40000010000 */
[----:B------:R-:W-:Y:S02]  /*10b70*/  FADD.FTZ R0, R221, R0 ;  /* 0x00000000dd007221 */ /* 0x000fe40000010000 */
[C---:B------:R-:W-:Y:S01]  /*10b80*/  HMMA.16816.F32 R92, R136.reuse, R158, R92 ;  /* 0x0000009e885c723c */ /* 0x040fe2000000185c */
[----:B------:R-:W-:Y:S03]  /*10b90*/  LDSM.16.MT88.4 R156, [R201+0x5080] ;  /* 0x00508000c99c783b */ /* 0x000fe60000004200 */
[----:B------:R-:W-:Y:S02]  /*10ba0*/  FADD.FTZ R2, R196, R2 ;  /* 0x00000002c4027221 */ /* 0x000fe40000010000 */
[----:B------:R-:W-:Y:S02]  /*10bb0*/  FADD.FTZ R0, R199, R0 ;  /* 0x00000000c7007221 */ /* 0x000fe40000010000 */
[C---:B------:R-:W-:Y:S04]  /*10bc0*/  HMMA.16816.F32 R96, R136.reuse, R144, R96 ;  /* 0x000000908860723c */ /* 0x040fe80000001860 */
[----:B------:R-:W-:Y:S02]  /*10bd0*/  FADD.FTZ R2, R195, R2 ;  /* 0x00000002c3027221 */ /* 0x000fe40000010000 */
[----:B------:R-:W-:Y:S02]  /*10be0*/  FADD.FTZ R0, R194, R0 ;  /* 0x00000000c2007221 */ /* 0x000fe40000010000 */
[C---:B------:R-:W-:Y:S01]  /*10bf0*/  HMMA.16816.F32 R100, R136.reuse, R146, R100 ;  /* 0x000000928864723c */ /* 0x040fe20000001864 */
[----:B------:R-:W1:Y:S03]  /*10c00*/  LDSM.16.MT88.4 R144, [R203+0x9080] ;  /* 0x00908000cb90783b */ /* 0x000e660000004200 */
[----:B------:R-:W-:Y:S02]  /*10c10*/  FADD.FTZ R2, R190, R2 ;  /* 0x00000002be027221 */ /* 0x000fe40000010000 */
[----:B------:R-:W-:Y:S02]  /*10c20*/  FADD.FTZ R0, R193, R0 ;  /* 0x00000000c1007221 */ /* 0x000fe40000010000 */
[C---:B----4-:R-:W-:Y:S04]  /*10c30*/  HMMA.16816.F32 R104, R136.reuse, R140, R104 ;  /* 0x0000008c8868723c */ /* 0x050fe80000001868 */
        /* <DEDUP_REMOVED lines=12> */
[----:B-----5:R-:W-:Y:S02]  /*10d00*/  FADD.FTZ R0, R181, R3 ;  /* 0x00000003b5007221 */ /* 0x020fe40000010000 */
[----:B------:R-:W-:Y:S02]  /*10d10*/  FADD.FTZ R2, R184, R2 ;  /* 0x00000002b8027221 */ /* 0x000fe40000010000 */
[C---:B------:R-:W-:Y:S04]  /*10d20*/  HMMA.16816.F32 R124, R136.reuse, R154, R124 ;  /* 0x0000009a887c723c */ /* 0x040fe8000000187c */
[----:B------:R-:W-:Y:S02]  /*10d30*/  FADD.FTZ R0, R180, R0 ;  /* 0x00000000b4007221 */ /* 0x000fe40000010000 */
[----:B------:R-:W-:Y:S02]  /*10d40*/  FADD.FTZ R231, R183, R2 ;  /* 0x00000002b7e77221 */ /* 0x000fe40000010000 */
[C---:B-1----:R-:W-:Y:S04]  /*10d50*/  HMMA.16816.F32 R128, R136.reuse, R144, R128 ;  /* 0x000000908880723c */ /* 0x042fe80000001880 */
[----:B------:R-:W-:Y:S01]  /*10d60*/  FADD.FTZ R230, R7, R0 ;  /* 0x0000000007e67221 */ /* 0x000fe20000010000 */
[----:B------:R-:W-:Y:S03]  /*10d70*/  IADD3 R0, R222, -0x1, RZ ;  /* 0xffffffffde007810 */ /* 0x000fe60007ffe0ff */
[----:B------:R-:W-:Y:S04]  /*10d80*/  HMMA.16816.F32 R132, R136, R146, R132 ;  /* 0x000000928884723c */ /* 0x000fe80000001884 */
[----:B------:R-:W-:Y:S03]  /*10d90*/  MOV R222, R0 ;  /* 0x0000000000de7202 */ /* 0x000fe60000000f00 */
[----:B------:R-:W-:Y:S02]  /*10da0*/  F2FP.PACK_AB R136, R185, R186 ;  /* 0x000000bab988723e */ /* 0x000fe400000000ff */
[----:B------:R-:W-:Y:S03]  /*10db0*/  F2FP.PACK_AB R138, R183, R184 ;  /* 0x000000b8b78a723e */ /* 0x000fe600000000ff */
[----:B------:R-:W-:Y:S02]  /*10dc0*/  F2FP.PACK_AB R137, R181, R182 ;  /* 0x000000b6b589723e */ /* 0x000fe400000000ff */
[----:B------:R-:W-:Y:S02]  /*10dd0*/  F2FP.PACK_AB R139, R7, R180 ;  /* 0x000000b4078b723e */ /* 0x000fe400000000ff */
[----:B------:R-:W-:Y:S05]  /*10de0*/  MOV R7, R4 ;  /* 0x0000000400077202 */ /* 0x000fea0000000f00 */
[C---:B------:R-:W-:Y:S01]  /*10df0*/  HMMA.16816.F32 R140, R136.reuse, R156, R8 ;  /* 0x0000009c888c723c */ /* 0x040fe20000001808 */
        /* <DEDUP_REMOVED lines=40> */
[----:B------:R-:W-:Y:S07]  /*11080*/  HMMA.16816.F32 R132, R136, R18, R132 ;  /* 0x000000128884723c */ /* 0x000fee0000001884 */
[----:B------:R-:W-:Y:S01]  /*11090*/  MOV R136, R6 ;  /* 0x0000000600887202 */ /* 0x000fe20000000f00 */
[----:B------:R-:W-:-:S05]  /*110a0*/  @P0 BRA `(.L_x_1246) ;  /* 0xffffc3e000000947 */ /* 0x000fca000383ffff */
[----:B------:R-:W2:Y:S01]  /*110b0*/  LDL R3, [R1+0x4] ;  /* 0x0000040001037983 */ /* 0x000ea20000100800 */
[----:B------:R-:W-:Y:S01]  /*110c0*/  IMAD.MOV.U32 R7, RZ, RZ, R4 ;  /* 0x000000ffff077224 */ /* 0x000fe200078e0004 */
[----:B------:R-:W-:Y:S01]  /*110d0*/  MOV R222, R0 ;  /* 0x0000000000de7202 */ /* 0x000fe20000000f00 */
[----:B------:R-:W-:Y:S01]  /*110e0*/  IMAD.MOV.U32 R136, RZ, RZ, R6 ;  /* 0x000000ffff887224 */ /* 0x000fe200078e0006 */
[----:B--2---:R-:W-:-:S07]  /*110f0*/  SHF.L.U32 R3, R3, 0x7, RZ ;  /* 0x0000000703037819 */ /* 0x004fce00000006ff */
.L_x_1223:
[----:B------:R-:W2:Y:S04]  /*11100*/  LDL R2, [R1+0x64] ;  /* 0x0000640001027983 */ /* 0x000ea80000100800 */
[----:B------:R-:W3:Y:S01]  /*11110*/  LDL R4, [R1+0x58] ;  /* 0x0000580001047983 */ /* 0x000ee20000100800 */
[----:B------:R-:W-:Y:S01]  /*11120*/  IMAD.MOV.U32 R6, RZ, RZ, 0x1 ;  /* 0x00000001ff067424 */ /* 0x000fe200078e00ff */
[----:B------:R-:W-:-:S02]  /*11130*/  IADD3 R3, R3, 0x7f, RZ ;  /* 0x0000007f03037810 */ /* 0x000fc40007ffe0ff */
[----:B------:R-:W-:Y:S02]  /*11140*/  LOP3.LUT R212, R212, 0xffffdfff, RZ, 0xc0, !PT ;  /* 0xffffdfffd4d47812 */ /* 0x000fe400078ec0ff */
[----:B------:R-:W-:-:S13]  /*11150*/  ISETP.NE.AND P0, PT, R6, c[0x0][0x2c4], PT ;  /* 0x0000b10006007a0c */ /* 0x000fda0003f05270 */
[----:B------:R-:W-:Y:S01]  /*11160*/  @P0 IMAD.HI.U32 R0, R3, c[0x0][0x2c8], RZ ;  /* 0x0000b20003000a27 */ /* 0x000fe200078e00ff */
[----:B------:R-:W-:-:S04]  /*11170*/  @P0 LOP3.LUT R212, R212, 0x2000, RZ, 0xfc, !PT ;  /* 0x00002000d4d40812 */ /* 0x000fc800078efcff */
[----:B------:R-:W-:Y:S02]  /*11180*/  @P0 SHF.R.U32.HI R3, RZ, c[0x0][0x2cc], R0 ;  /* 0x0000b300ff030a19 */ /* 0x000fe40000011600 */
[----:B------:R-:W-:Y:S02]  /*11190*/  ISETP.LE.AND P0, PT, R6, c[0x0][0x32c], PT ;  /* 0x0000cb0006007a0c */ /* 0x000fe40003f03270 */
[----:B------:R-:W-:-:S11]  /*111a0*/  LOP3.LUT R212, R212, 0xffffefff, RZ, 0xc0, !PT ;  /* 0xffffefffd4d47812 */ /* 0x000fd600078ec0ff */
[----:B------:R-:W-:Y:S02]  /*111b0*/  @P0 LOP3.LUT R212, R212, 0x1000, RZ, 0xfc, !PT ;  /* 0x00001000d4d40812 */ /* 0x000fe400078efcff */
[----:B--2---:R-:W-:-:S05]  /*111c0*/  IADD3 R3, R3, 0x1, R2 ;  /* 0x0000000103037810 */ /* 0x004fca0007ffe002 */
[----:B---3--:R-:W-:-:S05]  /*111d0*/  IMAD.IADD R3, R3, 0x1, -R4 ;  /* 0x0000000103037824 */ /* 0x008fca00078e0a04 */
[----:B------:R-:W-:Y:S01]  /*111e0*/  IADD3 R2, R3, -c[0x0][0x324], RZ ;  /* 0x8000c90003027a10 */ /* 0x000fe20007ffe0ff */
[----:B------:R-:W-:Y:S05]  /*111f0*/  @!P0 BRA `(.L_x_1247) ;  /* 0x0000010000008947 */ /* 0x000fea0003800000 */
[----:B------:R-:W-:Y:S01]  /*11200*/  MOV R0, R3 ;  /* 0x0000000300007202 */ /* 0x000fe20000000f00 */
        /* <DEDUP_REMOVED lines=9> */
.L_x_1249:
[----:B------:R-:W-:-:S13]  /*112a0*/  ISETP.NE.AND P0, PT, R6, c[0x0][0x32c], PT ;  /* 0x0000cb0006007a0c */ /* 0x000fda0003f05270 */
[----:B------:R-:W-:-:S05]  /*112b0*/  @P0 IMAD.HI.U32 R3, R0, c[0x0][0x330], RZ ;  /* 0x0000cc0000030a27 */ /* 0x000fca00078e00ff */
[----:B------:R-:W-:Y:S02]  /*112c0*/  @P0 SHF.R.U32.HI R0, RZ, c[0x0][0x334], R3 ;  /* 0x0000cd00ff000a19 */ /* 0x000fe40000011603 */
.L_x_1250:
[----:B------:R-:W-:Y:S05]  /*112d0*/  BSYNC B0 ;  /* 0x0000000000007941 */ /* 0x000fea0003800000 */
.L_x_1248:
[----:B------:R-:W-:-:S05]  /*112e0*/  IMAD R0, R0, c[0x0][0x32c], RZ ;  /* 0x0000cb0000007a24 */ /* 0x000fca00078e02ff */
[----:B------:R-:W-:-:S04]  /*112f0*/  IMNMX R2, R2, R0, !PT ;  /* 0x0000000002027217 */ /* 0x000fc80007800200 */
.L_x_1247:
[----:B------:R-:W-:-:S05]  /*11300*/  IADD3 R2, R2, 0x2f, RZ ;  /* 0x0000002f02027810 */ /* 0x000fca0007ffe0ff */
[----:B------:R-:W-:-:S05]  /*11310*/  IMAD.HI R2, R2, 0x2aaaaaab, RZ ;  /* 0x2aaaaaab02027827 */ /* 0x000fca00078e02ff */
[----:B------:R-:W-:-:S04]  /*11320*/  SHF.R.U32.HI R236, RZ, 0x1f, R2 ;  /* 0x0000001fffec7819 */ /* 0x000fc80000011602 */
[----:B------:R-:W-:-:S04]  /*11330*/  LEA.HI.SX32 R236, R2, R236, 0x1d ;  /* 0x000000ec02ec7211 */ /* 0x000fc800078feaff */
[----:B------:R-:W-:-:S04]  /*11340*/  IMNMX R236, R234, R236, !PT ;  /* 0x000000eceaec7217 */ /* 0x000fc80007800200 */
[----:B------:R-:W-:-:S13]  /*11350*/  ISETP.GE.AND P0, PT, R222, R236, PT ;  /* 0x000000ecde00720c */ /* 0x000fda0003f06270 */
[----:B------:R-:W-:Y:S05]  /*11360*/  @!P0 BRA `(.L_x_1251) ;  /* 0x000030c000008947 */ /* 0x000fea0003800000 */
[----:B------:R-:W-:Y:S01]  /*11370*/  IADD3 R0, R223, 0x40, RZ ;  /* 0x00000040df007810 */ /* 0x000fe20007ffe0ff */
[----:B------:R-:W-:Y:S01]  /*11380*/  IMAD.SHL.U32 R218, R249, 0x2, RZ ;  /* 0x00000002f9da7824 */ /* 0x000fe200078e00ff */
[----:B------:R-:W-:Y:S01]  /*11390*/  SHF.R.S32.HI R3, RZ, 0x1f, R223 ;  /* 0x0000001fff037819 */ /* 0x000fe200000114df */
[----:B------:R-:W-:Y:S01]  /*113a0*/  IMAD.SHL.U32 R216, R248, 0x2, RZ ;  /* 0x00000002f8d87824 */ /* 0x000fe200078e00ff */
[----:B------:R-:W-:Y:S01]  /*113b0*/  IADD3 R2, R223, 0x80, RZ ;  /* 0x00000080df027810 */ /* 0x000fe20007ffe0ff */
[----:B------:R-:W-:Y:S01]  /*113c0*/  IMAD.SHL.U32 R214, R247, 0x2, RZ ;  /* 0x00000002f7d67824 */ /* 0x000fe200078e00ff */
[----:B------:R-:W-:Y:S01]  /*113d0*/  ISETP.GE.AND P3, PT, R0, c[0x0][0x1d4], PT ;  /* 0x0000750000007a0c */ /* 0x000fe20003f66270 */
[C---:B------:R-:W-:Y:S01]  /*113e0*/  IMAD.SHL.U32 R0, R223.reuse, 0x2, RZ ;  /* 0x00000002df007824 */ /* 0x040fe200078e00ff */
[----:B------:R-:W-:Y:S02]  /*113f0*/  SHF.L.U64.HI R220, R223, 0x1, R3 ;  /* 0x00000001dfdc7819 */ /* 0x000fe40000010203 */
[----:B------:R-:W-:-:S02]  /*11400*/  ISETP.GE.AND P4, PT, R2, c[0x0][0x1d4], PT ;  /* 0x0000750002007a0c */ /* 0x000fc40003f86270 */
[----:B------:R-:W-:Y:S02]  /*11410*/  SHF.L.U64.HI R219, R249, 0x1, R252 ;  /* 0x00000001f9db7819 */ /* 0x000fe400000102fc */
[----:B------:R-:W-:Y:S02]  /*11420*/  SHF.L.U64.HI R217, R248, 0x1, R251 ;  /* 0x00000001f8d97819 */ /* 0x000fe400000102fb */
[----:B------:R-:W-:Y:S02]  /*11430*/  SHF.L.U64.HI R215, R247, 0x1, R250 ;  /* 0x00000001f7d77819 */ /* 0x000fe400000102fa */
[----:B------:R-:W-:Y:S02]  /*11440*/  ISETP.GE.AND P2, PT, R223, c[0x0][0x1d4], PT ;  /* 0x00007500df007a0c */ /* 0x000fe40003f46270 */
.L_x_1264:
[----:B------:R-:W-:Y:S04]  /*11450*/  DEPBAR.LE SB0, 0x0 ;  /* 0x000080000000791a */ /* 0x000fe80000000000 */
[----:B------:R-:W-:Y:S01]  /*11460*/  WARPSYNC 0xffffffff ;  /* 0xffffffff00007948 */ /* 0x000fe20003800000 */
[----:B------:R-:W-:Y:S01]  /*11470*/  BAR.SYNC.DEFER_BLOCKING 0x0 ;  /* 0x0000000000007b1d */ /* 0x000fe20000010000 */
[----:B------:R-:W-:Y:S02]  /*11480*/  ISETP.GT.AND P0, PT, R234, R222, PT ;  /* 0x000000deea00720c */ /* 0x000fe40003f04270 */
[----:B------:R-:W-:Y:S03]  /*11490*/  MOV R6, R136 ;  /* 0x0000008800067202 */ /* 0x000fe60000000f00 */
        /* <DEDUP_REMOVED lines=27> */
.L_x_1338:
[----:B------:R-:W-:-:S05]  /*11650*/  BRA.DIV ~URZ, `(.L_x_1255) ;  /* 0x0000ae127f007947 */ /* 0x000fca000b800000 */
[----:B------:R4:W3:Y:S02]  /*11660*/  SHFL.IDX PT, R0, R19, RZ, 0x181f ;  /* 0x00181fff13007589 */ /* 0x0008e400000e0000 */
.L_x_1339:
[C---:B------:R-:W-:Y:S01]  /*11670*/  IMAD.SHL.U32 R2, R223.reuse, 0x2, RZ ;  /* 0x00000002df027824 */ /* 0x040fe200078e00ff */
[----:B------:R-:W-:Y:S02]  /*11680*/  IADD3 R24, R223, 0xc0, RZ ;  /* 0x000000c0df187810 */ /* 0x000fe40007ffe0ff */
[----:B------:R-:W-:Y:S02]  /*11690*/  LOP3.LUT P1, RZ, R212, 0x800, RZ, 0xc0, !PT ;  /* 0x00000800d4ff7812 */ /* 0x000fe4000782c0ff */
[----:B---3--:R-:W-:Y:S02]  /*116a0*/  IADD3 R16, P0, R0, R2, RZ ;  /* 0x0000000200107210 */ /* 0x008fe40007f1e0ff */
[----:B------:R-:W-:Y:S03]  /*116b0*/  ISETP.GE.AND P5, PT, R24, c[0x0][0x1d4], PT ;  /* 0x0000750018007a0c */ /* 0x000fe60003fa6270 */
[----:B------:R-:W-:Y:S01]  /*116c0*/  IMAD.X R17, R4, 0x1, R220, P0 ;  /* 0x0000000104117824 */ /* 0x000fe200000e06dc */
[----:B------:R-:W-:Y:S04]  /*116d0*/  IADD3 R10, P0, R0, R218, RZ ;  /* 0x000000da000a7210 */ /* 0x000fe80007f1e0ff */
        /* <DEDUP_REMOVED lines=16> */
.L_x_1340:
[C---:B---3--:R-:W-:Y:S01]  /*117e0*/  IMAD.SHL.U32 R2, R223.reuse, 0x2, RZ ;  /* 0x00000002df027824 */ /* 0x048fe200078e00ff */
[----:B----4-:R-:W-:Y:S04]  /*117f0*/  IADD3 R18, R223, 0xc0, RZ ;  /* 0x000000c0df127810 */ /* 0x010fe80007ffe0ff */
[----:B--2---:R-:W-:Y:S02]  /*11800*/  IADD3 R16, P0, R0, R2, RZ ;  /* 0x0000000200107210 */ /* 0x004fe40007f1e0ff */
        /* <DEDUP_REMOVED lines=14> */
[----:B------:R2:W-:Y:S03]  /*118f0*/  LDGSTS.E.BYPASS.LTC128B.128 [R213+0x9880], [R2.64], !P1 ;  /* 0x0988000002d57fae */ /* 0x0005e6000c901d4e */
.L_x_1253:
[----:B------:R-:W-:Y:S05]  /*11900*/  BSYNC B0 ;  /* 0x0000000000007941 */ /* 0x000fea0003800000 */
.L_x_1252:
        /* <DEDUP_REMOVED lines=173> */
[----:B------:R1:W1:Y:S10]  /*123e0*/  MUFU.TANH R139, R12 ;  /* 0x0000000c008b7308 */ /* 0x0002740000002400 */
[----:B------:R1:W1:Y:S01]  /*123f0*/  MUFU.TANH R137, R13 ;  /* 0x0000000d00897308 */ /* 0x0002620000002400 */
[----:B----4-:R-:W4:Y:S01]  /*12400*/  LDSM.16.M88.4 R8, [R205+0x5800] ;  /* 0x00580000cd08783b */ /* 0x010f220000000200 */
[----:B------:R-:W-:Y:S08]  /*12410*/  DEPBAR.LE SB0, 0x0 ;  /* 0x000080000000791a */ /* 0x000ff00000000000 */
[----:B------:R1:W1:Y:S01]  /*12420*/  MUFU.TANH R138, R14 ;  /* 0x0000000e008a7308 */ /* 0x0002620000002400 */
[----:B------:R-:W-:Y:S09]  /*12430*/  BAR.SYNC.DEFER_BLOCKING 0x0 ;  /* 0x0000000000007b1d */ /* 0x000ff20000010000 */
[----:B------:R1:W1:Y:S10]  /*12440*/  MUFU.TANH R164, R15 ;  /* 0x0000000f00a47308 */ /* 0x0002740000002400 */
[----:B------:R1:W1:Y:S10]  /*12450*/  MUFU.TANH R172, R16 ;  /* 0x0000001000ac7308 */ /* 0x0002740000002400 */
[----:B------:R1:W1:Y:S01]  /*12460*/  MUFU.TANH R173, R17 ;  /* 0x0000001100ad7308 */ /* 0x0002620000002400 */
[C---:B----4-:R-:W-:Y:S09]  /*12470*/  HMMA.16816.F32 R24, R180.reuse, R8, R24 ;  /* 0x00000008b418723c */ /* 0x050ff20000001818 */
[----:B------:R4:W1:Y:S01]  /*12480*/  MUFU.TANH R176, R18 ;  /* 0x0000001200b07308 */ /* 0x0008620000002400 */
[----:B------:R-:W-:Y:S09]  /*12490*/  HMMA.16816.F32 R28, R180, R10, R28 ;  /* 0x0000000ab41c723c */ /* 0x000ff2000000181c */
[----:B------:R4:W1:Y:S05]  /*124a0*/  MUFU.TANH R178, R19 ;  /* 0x0000001300b27308 */ /* 0x00086a0000002400 */
[----:B------:R-:W-:Y:S05]  /*124b0*/  FMUL.FTZ R24, R24, c[0x0][0x320] ;  /* 0x0000c80018187a20 */ /* 0x000fea0000410000 */
        /* <DEDUP_REMOVED lines=19> */
[----:B------:R-:W-:-:S05]  /*125f0*/  @!P0 BRA `(.L_x_1258) ;  /* 0x000004d000008947 */ /* 0x000fca0003800000 */
[----:B--23--:R-:W-:Y:S01]  /*12600*/  IMAD.MOV.U32 R0, RZ, RZ, 0x1 ;  /* 0x00000001ff007424 */ /* 0x00cfe200078e00ff */
        /* <DEDUP_REMOVED lines=18> */
[----:B------:R2:W3:Y:S04]  /*12730*/  @!P1 LDG.E R224, [R8.64] ;  /* 0x0000000e08e09981 */ /* 0x0004e8000c1e1900 */
[----:B------:R-:W-:Y:S04]  /*12740*/  IMAD R0, R0, c[0x0][0x1e0], RZ ;  /* 0x0000780000007a24 */ /* 0x000fe800078e02ff */
[----:B------:R-:W-:Y:S04]  /*12750*/  IMAD R0, R225, c[0x0][0x1e4], R0 ;  /* 0x00007900e1007a24 */ /* 0x000fe800078e0200 */
[----:B------:R-:W-:Y:S01]  /*12760*/  IMAD.IADD R3, R3, 0x1, R0 ;  /* 0x0000000103037824 */ /* 0x000fe200078e0200 */
[----:B--2---:R-:W-:Y:S02]  /*12770*/  IADD3 R8, -R237, 0x30, RZ ;  /* 0x00000030ed087810 */ /* 0x004fe40007ffe1ff */
[----:B---3--:R-:W-:Y:S01]  /*12780*/  SHF.R.S32.HI R9, RZ, 0x1f, R224 ;  /* 0x0000001fff097819 */ /* 0x008fe200000114e0 */
[----:B------:R-:W-:Y:S04]  /*12790*/  IMAD.WIDE.U32 R2, R224, c[0x0][0x1f0], R2 ;  /* 0x00007c00e0027a25 */ /* 0x000fe800078e0002 */
[----:B------:R-:W-:Y:S01]  /*127a0*/  IMAD R9, R9, c[0x0][0x1f0], RZ ;  /* 0x00007c0009097a24 */ /* 0x000fe200078e02ff */
[----:B------:R-:W-:Y:S03]  /*127b0*/  IADD3 R0, P0, R226, R2, RZ ;  /* 0x00000002e2007210 */ /* 0x000fe60007f1e0ff */
[----:B------:R-:W-:Y:S05]  /*127c0*/  IMAD R9, R224, c[0x0][0x1f4], R9 ;  /* 0x00007d00e0097a24 */ /* 0x000fea00078e0209 */
[----:B------:R-:W-:Y:S02]  /*127d0*/  IADD3.X R9, R245, R3, R9, P0, !PT ;  /* 0x00000003f5097210 */ /* 0x000fe400007fe409 */
[C---:B-1----:R-:W-:Y:S04]  /*127e0*/  LEA R16, P0, R0.reuse, c[0x0][0x1c8], 0x1 ;  /* 0x0000720000107a11 */ /* 0x042fe800078008ff */
[----:B------:R-:W-:Y:S02]  /*127f0*/  LEA.HI.X R9, R0, c[0x0][0x1cc], R9, 0x1, P0 ;  /* 0x0000730000097a11 */ /* 0x000fe400000f0c09 */
[----:B------:R-:W-:Y:S01]  /*12800*/  ISETP.GE.AND P0, PT, R8, 0x1, PT ;  /* 0x000000010800780c */ /* 0x000fe20003f06270 */
[----:B------:R-:W-:-:S10]  /*12810*/  BRA.DIV ~URZ, `(.L_x_1259) ;  /* 0x00009dc27f007947 */ /* 0x000fd4000b800000 */
[----:B------:R1:W2:Y:S02]  /*12820*/  SHFL.IDX PT, R4, R9, RZ, 0x181f ;  /* 0x00181fff09047589 */ /* 0x0002a400000e0000 */
.L_x_1341:
[----:B------:R-:W-:-:S05]  /*12830*/  BRA.DIV ~URZ, `(.L_x_1260) ;  /* 0x00009e227f007947 */ /* 0x000fca000b800000 */
[----:B------:R3:W1:Y:S02]  /*12840*/  SHFL.IDX PT, R0, R16, RZ, 0x181f ;  /* 0x00181fff10007589 */ /* 0x00066400000e0000 */
.L_x_1342:
[C---:B------:R-:W-:Y:S01]  /*12850*/  IMAD.SHL.U32 R2, R223.reuse, 0x2, RZ ;  /* 0x00000002df027824 */ /* 0x040fe200078e00ff */
[----:B------:R-:W-:Y:S04]  /*12860*/  IADD3 R17, R223, 0xc0, RZ ;  /* 0x000000c0df117810 */ /* 0x000fe80007ffe0ff */
[----:B-1----:R-:W-:Y:S02]  /*12870*/  @P0 IADD3 R14, P1, R0, R2, RZ ;  /* 0x00000002000e0210 */ /* 0x002fe40007f3e0ff */
[----:B------:R-:W-:Y:S03]  /*12880*/  ISETP.GE.AND P5, PT, R17, c[0x0][0x1d4], PT ;  /* 0x0000750011007a0c */ /* 0x000fe60003fa6270 */
[----:B--2---:R-:W-:Y:S01]  /*12890*/  @P0 IMAD.X R15, R4, 0x1, R220, P1 ;  /* 0x00000001040f0824 */ /* 0x004fe200008e06dc */
[----:B------:R-:W-:Y:S04]  /*128a0*/  @P0 IADD3 R12, P1, R0, R218, RZ ;  /* 0x000000da000c0210 */ /* 0x000fe80007f3e0ff */
[----:B------:R-:W-:Y:S01]  /*128b0*/  @!PT LDS RZ, [RZ] ;  /* 0x00000000fffff984 */ /* 0x000fe20000000800 */
[----:B------:R-:W-:Y:S01]  /*128c0*/  @!PT LDS RZ, [RZ] ;  /* 0x00000000fffff984 */ /* 0x000fe20000000800 */
[----:B------:R-:W-:Y:S01]  /*128d0*/  @!PT LDS RZ, [RZ] ;  /* 0x00000000fffff984 */ /* 0x000fe20000000800 */
[----:B------:R1:W-:Y:S01]  /*128e0*/  @P0 LDGSTS.E.BYPASS.LTC128B.128 [R213+0xa080], [R14.64], !P2 ;  /* 0x0a0800000ed50fae */ /* 0x0003e2000d101d4e */
[----:B------:R-:W-:Y:S01]  /*128f0*/  @P0 IMAD.X R13, R4, 0x1, R219, P1 ;  /* 0x00000001040d0824 */ /* 0x000fe200008e06db */
[----:B------:R-:W-:Y:S04]  /*12900*/  @P0 IADD3 R10, P1, R0, R216, RZ ;  /* 0x000000d8000a0210 */ /* 0x000fe80007f3e0ff */
        /* <DEDUP_REMOVED lines=8> */
[----:B------:R2:W1:Y:S04]  /*12990*/  SHFL.IDX PT, R4, R9, 0x1, 0x181f ;  /* 0x00381f0009047f89 */ /* 0x00046800000e0000 */
[----:B------:R2:W3:Y:S02]  /*129a0*/  SHFL.IDX PT, R0, R16, 0x1, 0x181f ;  /* 0x00381f0010007f89 */ /* 0x0004e400000e0000 */
.L_x_1343:
[C---:B-1----:R-:W-:Y:S01]  /*129b0*/  IMAD.SHL.U32 R2, R223.reuse, 0x2, RZ ;  /* 0x00000002df027824 */ /* 0x042fe200078e00ff */
[----:B------:R-:W-:Y:S04]  /*129c0*/  IADD3 R14, R223, 0xc0, RZ ;  /* 0x000000c0df0e7810 */ /* 0x000fe80007ffe0ff */
[----:B---3--:R-:W-:Y:S02]  /*129d0*/  @P0 IADD3 R12, P1, R0, R2, RZ ;  /* 0x00000002000c0210 */ /* 0x008fe40007f3e0ff */
[----:B------:R-:W-:Y:S03]  /*129e0*/  ISETP.GE.AND P5, PT, R14, c[0x0][0x1d4], PT ;  /* 0x000075000e007a0c */ /* 0x000fe60003fa6270 */
[----:B------:R-:W-:Y:S01]  /*129f0*/  @P0 IMAD.X R13, R4, 0x1, R220, P1 ;  /* 0x00000001040d0824 */ /* 0x000fe200008e06dc */
        /* <DEDUP_REMOVED lines=8> */
[----:B--2---:R-:W-:Y:S01]  /*12a80*/  @P0 IMAD.X R9, R4, 0x1, R217, P1 ;  /* 0x0000000104090824 */ /* 0x004fe200008e06d9 */
[----:B------:R-:W-:Y:S04]  /*12a90*/  @P0 IADD3 R2, P1, R0, R214, RZ ;  /* 0x000000d600020210 */ /* 0x000fe80007f3e0ff */
[----:B------:R1:W-:Y:S01]  /*12aa0*/  @P0 LDGSTS.E.BYPASS.LTC128B.128 [R213+0xe080], [R8.64], !P4 ;  /* 0x0e08000008d50fae */ /* 0x0003e2000e101d4e */
[----:B------:R-:W-:Y:S05]  /*12ab0*/  @P0 IMAD.X R3, R4, 0x1, R215, P1 ;  /* 0x0000000104030824 */ /* 0x000fea00008e06d7 */
[----:B------:R1:W-:Y:S03]  /*12ac0*/  @P0 LDGSTS.E.BYPASS.LTC128B.128 [R213+0xf880], [R2.64], !P5 ;  /* 0x0f88000002d50fae */ /* 0x0003e6000e901d4e */
.L_x_1258:
[----:B--23--:R-:W-:Y:S05]  /*12ad0*/  BSYNC B0 ;  /* 0x0000000000007941 */ /* 0x00cfea0003800000 */
.L_x_1257:
[----:B-1----:R-:W-:Y:S01]  /*12ae0*/  FMNMX.FTZ R2, R170, R136, !PT ;  /* 0x00000088aa027209 */ /* 0x002fe20007810000 */
        /* <DEDUP_REMOVED lines=25> */
[----:B------:R1:W2:Y:S02]  /*12c80*/  SHFL.BFLY PT, R0, R4, 0x2, 0x1f ;  /* 0x0c401f0004007f89 */ /* 0x0002a400000e0000 */
.L_x_1344:
[----:B--2---:R-:W-:Y:S01]  /*12c90*/  FMNMX.FTZ R136, R4, R0, !PT ;  /* 0x0000000004887209 */ /* 0x004fe20007810000 */
[----:B------:R-:W-:-:S05]  /*12ca0*/  BRA.DIV ~URZ, `(.L_x_1263) ;  /* 0x00009b627f007947 */ /* 0x000fca000b800000 */
[----:B-1----:R-:W-:Y:S04]  /*12cb0*/  SHFL.BFLY PT, R4, R8, 0x2, 0x1f ;  /* 0x0c401f0008047f89 */ /* 0x002fe800000e0000 */
[----:B------:R-:W1:Y:S02]  /*12cc0*/  SHFL.BFLY PT, R2, R136, 0x1, 0x1f ;  /* 0x0c201f0088027f89 */ /* 0x000e6400000e0000 */
[----:B-1----:R-:W-:Y:S02]  /*12cd0*/  FMNMX.FTZ R136, R136, R2, !PT ;  /* 0x0000000288887209 */ /* 0x002fe40007810000 */
[----:B------:R-:W-:Y:S05]  /*12ce0*/  FMNMX.FTZ R4, R8, R4, !PT ;  /* 0x0000000408047209 */ /* 0x000fea0007810000 */
[----:B------:R1:W2:Y:S02]  /*12cf0*/  SHFL.BFLY PT, R0, R4, 0x1, 0x1f ;  /* 0x0c201f0004007f89 */ /* 0x0002a400000e0000 */
.L_x_1345:
[C---:B------:R-:W-:Y:S01]  /*12d00*/  FADD.FTZ R2, -R136.reuse, R6 ;  /* 0x0000000688027221 */ /* 0x040fe20000010100 */
[----:B------:R-:W-:Y:S01]  /*12d10*/  WARPSYNC 0xffffffff ;  /* 0xffffffff00007948 */ /* 0x000fe20003800000 */
[----:B------:R-:W-:Y:S01]  /*12d20*/  FMUL.FTZ R6, R136, c[0x0][0x2d0] ;  /* 0x0000b40088067a20 */ /* 0x000fe20000410000 */
[----:B----4-:R-:W3:Y:S01]  /*12d30*/  LDSM.16.MT88.4 R16, [R201+0x4080] ;  /* 0x00408000c910783b */ /* 0x010ee20000004200 */
[----:B------:R-:W-:Y:S01]  /*12d40*/  FMUL.FTZ R2, R2, c[0x0][0x2d0] ;  /* 0x0000b40002027a20 */ /* 0x000fe20000410000 */
[----:B------:R-:W-:Y:S01]  /*12d50*/  ISETP.GT.AND P0, PT, R222, R236, PT ;  /* 0x000000ecde00720c */ /* 0x000fe20003f04270 */
[--C-:B------:R-:W-:Y:S04]  /*12d60*/  FFMA.FTZ R3, R170, c[0x0][0x2d0], -R6.reuse ;  /* 0x0000b400aa037a23 */ /* 0x100fe80000010806 */
[----:B------:R4:W-:Y:S01]  /*12d70*/  MUFU.EX2 R229, R3 ;  /* 0x0000000300e57308 */ /* 0x0009e20000000800 */
[----:B------:R-:W5:Y:S09]  /*12d80*/  LDSM.16.MT88.4 R24, [R202+0x4080] ;  /* 0x00408000ca18783b */ /* 0x000f720000004200 */
[----:B------:R-:W1:Y:S01]  /*12d90*/  MUFU.EX2 R2, R2 ;  /* 0x0000000200027308 */ /* 0x000e620000000800 */
[--C-:B----4-:R-:W-:Y:S09]  /*12da0*/  FFMA.FTZ R3, R169, c[0x0][0x2d0], -R6.reuse ;  /* 0x0000b400a9037a23 */ /* 0x110ff20000010806 */
[----:B------:R4:W-:Y:S02]  /*12db0*/  MUFU.EX2 R228, R3 ;  /* 0x0000000300e47308 */ /* 0x0009e40000000800 */
[--C-:B----4-:R-:W-:Y:S02]  /*12dc0*/  FFMA.FTZ R3, R139, c[0x0][0x2d0], -R6.reuse ;  /* 0x0000b4008b037a23 */ /* 0x110fe40000010806 */
[C---:B-1----:R-:W-:Y:S06]  /*12dd0*/  FMUL.FTZ R8, R2.reuse, R140 ;  /* 0x0000008c02087220 */ /* 0x042fec0000410000 */
[----:B------:R1:W-:Y:S01]  /*12de0*/  MUFU.EX2 R227, R3 ;  /* 0x0000000300e37308 */ /* 0x0003e20000000800 */
        /* <DEDUP_REMOVED lines=12> */
[----:B-12---:R-:W-:Y:S01]  /*12eb0*/  FMNMX.FTZ R3, R0, R4, !PT ;  /* 0x0000000400037209 */ /* 0x006fe20007810000 */
[--C-:B------:R-:W-:Y:S02]  /*12ec0*/  FFMA.FTZ R0, R137, c[0x0][0x2d0], -R6.reuse ;  /* 0x0000b40089007a23 */ /* 0x100fe40000010806 */
[C---:B------:R-:W-:Y:S02]  /*12ed0*/  FMUL.FTZ R41, R2.reuse, R41 ;  /* 0x0000002902297220 */ /* 0x040fe40000410000 */
[----:B------:R-:W1:Y:S01]  /*12ee0*/  MUFU.EX2 R226, R0 ;  /* 0x0000000000e27308 */ /* 0x000e620000000800 */
        /* <DEDUP_REMOVED lines=12> */
[----:B-1----:R-:W-:Y:S01]  /*12fb0*/  F2FP.PACK_AB R166, R226, R227 ;  /* 0x000000e3e2a6723e */ /* 0x002fe200000000ff */
[C---:B------:R-:W-:Y:S02]  /*12fc0*/  FADD.FTZ R0, -R3.reuse, R7 ;  /* 0x0000000703007221 */ /* 0x040fe40000010100 */
[----:B------:R-:W-:Y:S02]  /*12fd0*/  FMUL.FTZ R7, R3, c[0x0][0x2d0] ;  /* 0x0000b40003077a20 */ /* 0x000fe40000410000 */
[----:B------:R-:W-:Y:S02]  /*12fe0*/  FMUL.FTZ R0, R0, c[0x0][0x2d0] ;  /* 0x0000b40000007a20 */ /* 0x000fe40000410000 */
[--C-:B------:R-:W-:Y:S02]  /*12ff0*/  FFMA.FTZ R4, R168, c[0x0][0x2d0], -R7.reuse ;  /* 0x0000b400a8047a23 */ /* 0x100fe40000010807 */
[C---:B------:R-:W-:Y:S02]  /*13000*/  FMUL.FTZ R68, R2.reuse, R68 ;  /* 0x0000004402447220 */ /* 0x040fe40000410000 */
[----:B------:R1:W-:Y:S01]  /*13010*/  MUFU.EX2 R221, R4 ;  /* 0x0000000400dd7308 */ /* 0x0003e20000000800 */
[C---:B------:R-:W-:Y:S02]  /*13020*/  FMUL.FTZ R69, R2.reuse, R69 ;  /* 0x0000004502457220 */ /* 0x040fe40000410000 */
[C---:B------:R-:W-:Y:S02]  /*13030*/  FMUL.FTZ R72, R2.reuse, R72 ;  /* 0x0000004802487220 */ /* 0x040fe40000410000 */
[C---:B------:R-:W-:Y:S02]  /*13040*/  FMUL.FTZ R73, R2.reuse, R73 ;  /* 0x0000004902497220 */ /* 0x040fe40000410000 */
[C---:B------:R-:W-:Y:S02]  /*13050*/  FMUL.FTZ R76, R2.reuse, R76 ;  /* 0x0000004c024c7220 */ /* 0x040fe40000410000 */
[C---:B------:R-:W-:Y:S01]  /*13060*/  FMUL.FTZ R77, R2.reuse, R77 ;  /* 0x0000004d024d7220 */ /* 0x040fe20000410000 */
[----:B------:R-:W2:Y:S01]  /*13070*/  MUFU.EX2 R0, R0 ;  /* 0x0000000000007308 */ /* 0x000ea20000000800 */
[C---:B------:R-:W-:Y:S02]  /*13080*/  FMUL.FTZ R80, R2.reuse, R80 ;  /* 0x0000005002507220 */ /* 0x040fe40000410000 */
[C---:B------:R-:W-:Y:S02]  /*13090*/  FMUL.FTZ R81, R2.reuse, R81 ;  /* 0x0000005102517220 */ /* 0x040fe40000410000 */
[C---:B------:R-:W-:Y:S02]  /*130a0*/  FMUL.FTZ R84, R2.reuse, R84 ;  /* 0x0000005402547220 */ /* 0x040fe40000410000 */
[C---:B------:R-:W-:Y:S02]  /*130b0*/  FMUL.FTZ R85, R2.reuse, R85 ;  /* 0x0000005502557220 */ /* 0x040fe40000410000 */
[C---:B------:R-:W-:Y:S02]  /*130c0*/  FMUL.FTZ R88, R2.reuse, R88 ;  /* 0x0000005802587220 */ /* 0x040fe40000410000 */
[C---:B------:R-:W-:Y:S02]  /*130d0*/  FMUL.FTZ R89, R2.reuse, R89 ;  /* 0x0000005902597220 */ /* 0x040fe40000410000 */
[C---:B------:R-:W-:Y:S02]  /*130e0*/  FMUL.FTZ R92, R2.reuse, R92 ;  /* 0x0000005c025c7220 */ /* 0x040fe40000410000 */
[--C-:B-1----:R-:W-:Y:S02]  /*130f0*/  FFMA.FTZ R4, R171, c[0x0][0x2d0], -R7.reuse ;  /* 0x0000b400ab047a23 */ /* 0x102fe40000010807 */
[----:B------:R-:W-:Y:S01]  /*13100*/  LDSM.16.MT88.4 R168, [R202+0x7880] ;  /* 0x00788000caa8783b */ /* 0x000fe20000004200 */
[C---:B------:R-:W-:Y:S01]  /*13110*/  FMUL.FTZ R93, R2.reuse, R93 ;  /* 0x0000005d025d7220 */ /* 0x040fe20000410000 */
[----:B------:R-:W1:Y:S01]  /*13120*/  MUFU.EX2 R199, R4 ;  /* 0x0000000400c77308 */ /* 0x000e620000000800 */
[C---:B------:R-:W-:Y:S02]  /*13130*/  FMUL.FTZ R96, R2.reuse, R96 ;  /* 0x0000006002607220 */ /* 0x040fe40000410000 */
[----:B------:R-:W-:Y:S02]  /*13140*/  FMUL.FTZ R97, R2, R97 ;  /* 0x0000006102617220 */ /* 0x000fe40000410000 */
[C---:B--2---:R-:W-:Y:S02]  /*13150*/  FMUL.FTZ R10, R0.reuse, R142 ;  /* 0x0000008e000a7220 */ /* 0x044fe40000410000 */
[C---:B------:R-:W-:Y:S02]  /*13160*/  FMUL.FTZ R11, R0.reuse, R143 ;  /* 0x0000008f000b7220 */ /* 0x040fe40000410000 */
[C---:B------:R-:W-:Y:S01]  /*13170*/  FMUL.FTZ R14, R0.reuse, R146 ;  /* 0x00000092000e7220 */ /* 0x040fe20000410000 */
[----:B------:R-:W2:Y:S01]  /*13180*/  LDSM.16.MT88.4 R140, [R204+0x4080] ;  /* 0x00408000cc8c783b */ /* 0x000ea20000004200 */
[C---:B------:R-:W-:Y:S02]  /*13190*/  FMUL.FTZ R15, R0.reuse, R147 ;  /* 0x00000093000f7220 */ /* 0x040fe40000410000 */
[C---:B------:R-:W-:Y:S02]  /*131a0*/  FMUL.FTZ R22, R0.reuse, R154 ;  /* 0x0000009a00167220 */ /* 0x040fe40000410000 */
[C---:B------:R-:W-:Y:S02]  /*131b0*/  FMUL.FTZ R23, R0.reuse, R155 ;  /* 0x0000009b00177220 */ /* 0x040fe40000410000 */
[C---:B------:R-:W-:Y:S01]  /*131c0*/  FMUL.FTZ R30, R0.reuse, R162 ;  /* 0x000000a2001e7220 */ /* 0x040fe20000410000 */
[----:B------:R-:W4:Y:S01]  /*131d0*/  LDSM.16.MT88.4 R144, [R203+0x4080] ;  /* 0x00408000cb90783b */ /* 0x000f220000004200 */
[C---:B------:R-:W-:Y:S02]  /*131e0*/  FMUL.FTZ R31, R0.reuse, R163 ;  /* 0x000000a3001f7220 */ /* 0x040fe40000410000 */
[C---:B------:R-:W-:Y:S02]  /*131f0*/  FMUL.FTZ R34, R0.reuse, R34 ;  /* 0x0000002200227220 */ /* 0x040fe40000410000 */
[----:B------:R-:W-:Y:S01]  /*13200*/  FMUL.FTZ R35, R0, R35 ;  /* 0x0000002300237220 */ /* 0x000fe20000410000 */
[----:B-1----:R-:W-:Y:S01]  /*13210*/  F2FP.PACK_AB R165, R199, R221 ;  /* 0x000000ddc7a5723e */ /* 0x002fe200000000ff */
[--C-:B------:R-:W-:Y:S01]  /*13220*/  FFMA.FTZ R4, R138, c[0x0][0x2d0], -R7.reuse ;  /* 0x0000b4008a047a23 */ /* 0x100fe20000010807 */
[----:B------:R-:W-:Y:S01]  /*13230*/  LDSM.16.MT88.4 R152, [R202+0x4880] ;  /* 0x00488000ca98783b */ /* 0x000fe20000004200 */
[C---:B------:R-:W-:Y:S02]  /*13240*/  FMUL.FTZ R38, R0.reuse, R38 ;  /* 0x0000002600267220 */ /* 0x040fe40000410000 */
[----:B------:R1:W-:Y:S01]  /*13250*/  MUFU.EX2 R198, R4 ;  /* 0x0000000400c67308 */ /* 0x0003e20000000800 */
[C---:B------:R-:W-:Y:S02]  /*13260*/  FMUL.FTZ R39, R0.reuse, R39 ;  /* 0x0000002700277220 */ /* 0x040fe40000410000 */
[C---:B------:R-:W-:Y:S02]  /*13270*/  FMUL.FTZ R42, R0.reuse, R42 ;  /* 0x0000002a002a7220 */ /* 0x040fe40000410000 */
[----:B------:R-:W-:Y:S01]  /*13280*/  LDSM.16.MT88.4 R160, [R203+0x4880] ;  /* 0x00488000cba0783b */ /* 0x000fe20000004200 */
        /* <DEDUP_REMOVED lines=9> */
[--C-:B-1----:R-:W-:Y:S01]  /*13320*/  FFMA.FTZ R4, R164, c[0x0][0x2d0], -R7.reuse ;  /* 0x0000b400a4047a23 */ /* 0x102fe20000010807 */
[----:B------:R-:W-:Y:S01]  /*13330*/  F2FP.PACK_AB R164, R228, R229 ;  /* 0x000000e5e4a4723e */ /* 0x000fe200000000ff */
        /* <DEDUP_REMOVED lines=15> */
[--C-:B------:R-:W-:Y:S02]  /*13430*/  FFMA.FTZ R4, R172, c[0x0][0x2d0], -R6.reuse ;  /* 0x0000b400ac047a23 */ /* 0x100fe40000010806 */
[C---:B------:R-:W-:Y:S02]  /*13440*/  FMUL.FTZ R87, R0.reuse, R87 ;  /* 0x0000005700577220 */ /* 0x040fe40000410000 */
[----:B------:R1:W-:Y:S01]  /*13450*/  MUFU.EX2 R196, R4 ;  /* 0x0000000400c47308 */ /* 0x0003e20000000800 */
[C---:B------:R-:W-:Y:S01]  /*13460*/  FMUL.FTZ R90, R0.reuse, R90 ;  /* 0x0000005a005a7220 */ /* 0x040fe20000410000 */
[C---:B---3--:R-:W-:Y:S05]  /*13470*/  HMMA.16816.F32 R8, R164.reuse, R16, R8 ;  /* 0x00000010a408723c */ /* 0x048fea0000001808 */
[----:B------:R-:W-:Y:S02]  /*13480*/  FMUL.FTZ R91, R0, R91 ;  /* 0x0000005b005b7220 */ /* 0x000fe40000410000 */
[C---:B------:R-:W-:Y:S01]  /*13490*/  FMUL.FTZ R16, R2.reuse, R148 ;  /* 0x0000009402107220 */ /* 0x040fe20000410000 */
[C---:B------:R-:W-:Y:S04]  /*134a0*/  HMMA.16816.F32 R12, R164.reuse, R18, R12 ;  /* 0x00000012a40c723c */ /* 0x040fe8000000180c */
[----:B------:R-:W-:Y:S02]  /*134b0*/  FMUL.FTZ R17, R2, R149 ;  /* 0x0000009502117220 */ /* 0x000fe40000410000 */
[C---:B------:R-:W-:Y:S02]  /*134c0*/  FMUL.FTZ R94, R0.reuse, R94 ;  /* 0x0000005e005e7220 */ /* 0x040fe40000410000 */
[C---:B------:R-:W-:Y:S04]  /*134d0*/  FMUL.FTZ R18, R0.reuse, R150 ;  /* 0x0000009600127220 */ /* 0x040fe80000410000 */
[C---:B------:R-:W-:Y:S02]  /*134e0*/  FMUL.FTZ R19, R0.reuse, R151 ;  /* 0x0000009700137220 */ /* 0x040fe40000410000 */
[----:B------:R-:W3:Y:S01]  /*134f0*/  LDSM.16.MT88.4 R148, [R201+0x5880] ;  /* 0x00588000c994783b */ /* 0x000ee20000004200 */
[--C-:B-1----:R-:W-:Y:S02]  /*13500*/  FFMA.FTZ R4, R173, c[0x0][0x2d0], -R6.reuse ;  /* 0x0000b400ad047a23 */ /* 0x102fe40000010806 */
[C---:B------:R-:W-:Y:S02]  /*13510*/  FMUL.FTZ R95, R0.reuse, R95 ;  /* 0x0000005f005f7220 */ /* 0x040fe40000410000 */
[C---:B-----5:R-:W-:Y:S01]  /*13520*/  HMMA.16816.F32 R16, R164.reuse, R24, R16 ;  /* 0x00000018a410723c */ /* 0x060fe20000001810 */
[----:B------:R1:W5:Y:S02]  /*13530*/  MUFU.EX2 R195, R4 ;  /* 0x0000000400c37308 */ /* 0x0003640000000800 */
[C---:B------:R-:W-:Y:S02]  /*13540*/  FMUL.FTZ R98, R0.reuse, R98 ;  /* 0x0000006200627220 */ /* 0x040fe40000410000 */
[----:B------:R-:W-:Y:S02]  /*13550*/  FMUL.FTZ R99, R0, R99 ;  /* 0x0000006300637220 */ /* 0x000fe40000410000 */
[C---:B------:R-:W-:Y:S01]  /*13560*/  FMUL.FTZ R24, R2.reuse, R156 ;  /* 0x0000009c02187220 */ /* 0x040fe20000410000 */
[C---:B------:R-:W-:Y:S04]  /*13570*/  HMMA.16816.F32 R20, R164.reuse, R26, R20 ;  /* 0x0000001aa414723c */ /* 0x040fe80000001814 */
[C---:B------:R-:W-:Y:S02]  /*13580*/  FMUL.FTZ R25, R2.reuse, R157 ;  /* 0x0000009d02197220 */ /* 0x040fe40000410000 */
[----:B------:R-:W-:Y:S02]  /*13590*/  FMUL.FTZ R100, R2, R100 ;  /* 0x0000006402647220 */ /* 0x000fe40000410000 */
[C---:B------:R-:W-:Y:S04]  /*135a0*/  FMUL.FTZ R26, R0.reuse, R158 ;  /* 0x0000009e001a7220 */ /* 0x040fe80000410000 */
[----:B------:R-:W-:Y:S02]  /*135b0*/  FMUL.FTZ R27, R0, R159 ;  /* 0x0000009f001b7220 */ /* 0x000fe40000410000 */
[----:B------:R-:W-:Y:S01]  /*135c0*/  LDSM.16.MT88.4 R156, [R204+0x4880] ;  /* 0x00488000cc9c783b */ /* 0x000fe20000004200 */
[----:B------:R-:W-:Y:S02]  /*135d0*/  FMUL.FTZ R101, R2, R101 ;  /* 0x0000006502657220 */ /* 0x000fe40000410000 */
[--C-:B-1----:R-:W-:Y:S02]  /*135e0*/  FFMA.FTZ R4, R174, c[0x0][0x2d0], -R6.reuse ;  /* 0x0000b400ae047a23 */ /* 0x102fe40000010806 */
[C---:B--2---:R-:W-:Y:S02]  /*135f0*/  HMMA.16816.F32 R24, R164.reuse, R140, R24 ;  /* 0x0000008ca418723c */ /* 0x044fe40000001818 */
[----:B------:R1:W-:Y:S01]  /*13600*/  MUFU.EX2 R194, R4 ;  /* 0x0000000400c27308 */ /* 0x0003e20000000800 */
[C---:B------:R-:W-:Y:S02]  /*13610*/  FMUL.FTZ R102, R0.reuse, R102 ;  /* 0x0000006600667220 */ /* 0x040fe40000410000 */
[----:B------:R-:W-:Y:S02]  /*13620*/  FMUL.FTZ R103, R0, R103 ;  /* 0x0000006700677220 */ /* 0x000fe40000410000 */
[C---:B------:R-:W-:Y:S01]  /*13630*/  FMUL.FTZ R104, R2.reuse, R104 ;  /* 0x0000006802687220 */ /* 0x040fe20000410000 */
[C---:B------:R-:W-:Y:S01]  /*13640*/  HMMA.16816.F32 R28, R164.reuse, R142, R28 ;  /* 0x0000008ea41c723c */ /* 0x040fe2000000181c */
[----:B------:R-:W2:Y:S03]  /*13650*/  LDSM.16.MT88.4 R140, [R202+0x5880] ;  /* 0x00588000ca8c783b */ /* 0x000ea60000004200 */
[----:B------:R-:W-:Y:S02]  /*13660*/  FMUL.FTZ R105, R2, R105 ;  /* 0x0000006902697220 */ /* 0x000fe40000410000 */
[C---:B------:R-:W-:Y:S02]  /*13670*/  FMUL.FTZ R106, R0.reuse, R106 ;  /* 0x0000006a006a7220 */ /* 0x040fe40000410000 */
[C---:B----4-:R-:W-:Y:S04]  /*13680*/  HMMA.16816.F32 R32, R164.reuse, R144, R32 ;  /* 0x00000090a420723c */ /* 0x050fe80000001820 */
[----:B------:R-:W-:Y:S02]  /*13690*/  FMUL.FTZ R107, R0, R107 ;  /* 0x0000006b006b7220 */ /* 0x000fe40000410000 */
[C---:B------:R-:W-:Y:S02]  /*136a0*/  FMUL.FTZ R108, R2.reuse, R108 ;  /* 0x0000006c026c7220 */ /* 0x040fe40000410000 */
[C---:B------:R-:W-:Y:S01]  /*136b0*/  HMMA.16816.F32 R36, R164.reuse, R146, R36 ;  /* 0x00000092a424723c */ /* 0x040fe20000001824 */
[----:B------:R-:W4:Y:S03]  /*136c0*/  LDSM.16.MT88.4 R144, [R204+0x5880] ;  /* 0x00588000cc90783b */ /* 0x000f260000004200 */
[--C-:B-1----:R-:W-:Y:S02]  /*136d0*/  FFMA.FTZ R4, R175, c[0x0][0x2d0], -R6.reuse ;  /* 0x0000b400af047a23 */ /* 0x102fe40000010806 */
[----:B------:R-:W-:Y:S02]  /*136e0*/  FMUL.FTZ R109, R2, R109 ;  /* 0x0000006d026d7220 */ /* 0x000fe40000410000 */
[C---:B---3--:R-:W-:Y:S01]  /*136f0*/  HMMA.16816.F32 R40, R164.reuse, R148, R40 ;  /* 0x00000094a428723c */ /* 0x048fe20000001828 */
[----:B------:R-:W-:Y:S01]  /*13700*/  LDSM.16.MT88.4 R172, [R201+0x6880] ;  /* 0x00688000c9ac783b */ /* 0x000fe20000004200 */
[----:B------:R1:W-:Y:S02]  /*13710*/  MUFU.EX2 R193, R4 ;  /* 0x0000000400c17308 */ /* 0x0003e40000000800 */
[C---:B------:R-:W-:Y:S02]  /*13720*/  FMUL.FTZ R110, R0.reuse, R110 ;  /* 0x0000006e006e7220 */ /* 0x040fe40000410000 */
[----:B------:R-:W-:Y:S02]  /*13730*/  FMUL.FTZ R111, R0, R111 ;  /* 0x0000006f006f7220 */ /* 0x000fe40000410000 */
[C---:B------:R-:W-:Y:S01]  /*13740*/  HMMA.16816.F32 R44, R164.reuse, R150, R44 ;  /* 0x00000096a42c723c */ /* 0x040fe2000000182c */
[----:B------:R-:W3:Y:S03]  /*13750*/  LDSM.16.MT88.4 R148, [R203+0x5880] ;  /* 0x00588000cb94783b */ /* 0x000ee60000004200 */
        /* <DEDUP_REMOVED lines=9> */
[--C-:B-1----:R-:W-:Y:S02]  /*137f0*/  FFMA.FTZ R4, R176, c[0x0][0x2d0], -R7.reuse ;  /* 0x0000b400b0047a23 */ /* 0x102fe40000010807 */
[C---:B------:R-:W-:Y:S02]  /*13800*/  FMUL.FTZ R118, R0.reuse, R118 ;  /* 0x0000007600767220 */ /* 0x040fe40000410000 */
[C---:B----4-:R-:W-:Y:S01]  /*13810*/  HMMA.16816.F32 R56, R164.reuse, R144, R56 ;  /* 0x00000090a438723c */ /* 0x050fe20000001838 */
[----:B------:R1:W-:Y:S03]  /*13820*/  MUFU.EX2 R192, R4 ;  /* 0x0000000400c07308 */ /* 0x0003e60000000800 */
[----:B------:R-:W-:Y:S02]  /*13830*/  FMUL.FTZ R119, R0, R119 ;  /* 0x0000007700777220 */ /* 0x000fe40000410000 */
[C---:B------:R-:W-:Y:S02]  /*13840*/  FMUL.FTZ R120, R2.reuse, R120 ;  /* 0x0000007802787220 */ /* 0x040fe40000410000 */
[C---:B------:R-:W-:Y:S01]  /*13850*/  HMMA.16816.F32 R60, R164.reuse, R146, R60 ;  /* 0x00000092a43c723c */ /* 0x040fe2000000183c */
[----:B------:R-:W4:Y:S03]  /*13860*/  LDSM.16.MT88.4 R144, [R202+0x7080] ;  /* 0x00708000ca90783b */ /* 0x000f260000004200 */
[----:B------:R-:W-:Y:S02]  /*13870*/  FMUL.FTZ R121, R2, R121 ;  /* 0x0000007902797220 */ /* 0x000fe40000410000 */
[C---:B------:R-:W-:Y:S02]  /*13880*/  FMUL.FTZ R122, R0.reuse, R122 ;  /* 0x0000007a007a7220 */ /* 0x040fe40000410000 */
[C---:B---3--:R-:W-:Y:S04]  /*13890*/  HMMA.16816.F32 R64, R164.reuse, R148, R64 ;  /* 0x00000094a440723c */ /* 0x048fe80000001840 */
[----:B------:R-:W-:Y:S02]  /*138a0*/  FMUL.FTZ R123, R0, R123 ;  /* 0x0000007b007b7220 */ /* 0x000fe40000410000 */
[----:B------:R-:W-:Y:S02]  /*138b0*/  FMUL.FTZ R124, R2, R124 ;  /* 0x0000007c027c7220 */ /* 0x000fe40000410000 */
[C---:B------:R-:W-:Y:S01]  /*138c0*/  HMMA.16816.F32 R68, R164.reuse, R150, R68 ;  /* 0x00000096a444723c */ /* 0x040fe20000001844 */
[----:B------:R-:W3:Y:S03]  /*138d0*/  LDSM.16.MT88.4 R148, [R204+0x7080] ;  /* 0x00708000cc94783b */ /* 0x000ee60000004200 */
[--C-:B-1----:R-:W-:Y:S02]  /*138e0*/  FFMA.FTZ R4, R178, c[0x0][0x2d0], -R7.reuse ;  /* 0x0000b400b2047a23 */ /* 0x102fe40000010807 */
[----:B------:R-:W-:Y:S02]  /*138f0*/  FMUL.FTZ R125, R2, R125 ;  /* 0x0000007d027d7220 */ /* 0x000fe40000410000 */
[----:B------:R1:W1:Y:S01]  /*13900*/  MUFU.EX2 R191, R4 ;  /* 0x0000000400bf7308 */ /* 0x0002620000000800 */
        /* <DEDUP_REMOVED lines=13> */
[----:B-1----:R-:W-:Y:S02]  /*139e0*/  FFMA.FTZ R4, R177, c[0x0][0x2d0], -R7 ;  /* 0x0000b400b1047a23 */ /* 0x002fe40000010807 */
[----:B------:R-:W-:Y:S02]  /*139f0*/  FMUL.FTZ R133, R2, R133 ;  /* 0x0000008502857220 */ /* 0x000fe40000410000 */
[C---:B---3--:R-:W-:Y:S01]  /*13a00*/  HMMA.16816.F32 R88, R164.reuse, R148, R88 ;  /* 0x00000094a458723c */ /* 0x048fe20000001858 */
[----:B------:R1:W-:Y:S03]  /*13a10*/  MUFU.EX2 R190, R4 ;  /* 0x0000000400be7308 */ /* 0x0003e60000000800 */
[C---:B------:R-:W-:Y:S02]  /*13a20*/  FMUL.FTZ R134, R0.reuse, R134 ;  /* 0x0000008600867220 */ /* 0x040fe40000410000 */
[----:B------:R-:W-:Y:S02]  /*13a30*/  FMUL.FTZ R135, R0, R135 ;  /* 0x0000008700877220 */ /* 0x000fe40000410000 */
[C---:B------:R-:W-:Y:S01]  /*13a40*/  HMMA.16816.F32 R92, R164.reuse, R150, R92 ;  /* 0x00000096a45c723c */ /* 0x040fe2000000185c */
[----:B------:R-:W3:Y:S03]  /*13a50*/  LDSM.16.MT88.4 R148, [R202+0x8880] ;  /* 0x00888000ca94783b */ /* 0x000ee60000004200 */
[----:B------:R-:W-:Y:S02]  /*13a60*/  FFMA.FTZ R2, R2, R231, R229 ;  /* 0x000000e702027223 */ /* 0x000fe400000100e5 */
[----:B------:R-:W-:Y:S02]  /*13a70*/  FFMA.FTZ R0, R0, R230, R221 ;  /* 0x000000e600007223 */ /* 0x000fe400000100dd */
[C---:B--2---:R-:W-:Y:S08]  /*13a80*/  HMMA.16816.F32 R96, R164.reuse, R140, R96 ;  /* 0x0000008ca460723c */ /* 0x044ff00000001860 */
[C---:B------:R-:W-:Y:S01]  /*13a90*/  HMMA.16816.F32 R100, R164.reuse, R142, R100 ;  /* 0x0000008ea464723c */ /* 0x040fe20000001864 */
[----:B------:R-:W2:Y:S03]  /*13aa0*/  LDSM.16.MT88.4 R140, [R204+0x8880] ;  /* 0x00888000cc8c783b */ /* 0x000ea60000004200 */
[--C-:B-1----:R-:W-:Y:S04]  /*13ab0*/  FFMA.FTZ R4, R179, c[0x0][0x2d0], -R7.reuse ;  /* 0x0000b400b3047a23 */ /* 0x102fe80000010807 */
[C---:B----4-:R-:W-:Y:S01]  /*13ac0*/  HMMA.16816.F32 R104, R164.reuse, R144, R104 ;  /* 0x00000090a468723c */ /* 0x050fe20000001868 */
[----:B------:R-:W-:Y:S01]  /*13ad0*/  LDSM.16.MT88.4 R176, [R202+0x6880] ;  /* 0x00688000cab0783b */ /* 0x000fe20000004200 */
[----:B------:R1:W4:Y:S06]  /*13ae0*/  MUFU.EX2 R189, R4 ;  /* 0x0000000400bd7308 */ /* 0x00032c0000000800 */
[C---:B------:R-:W-:Y:S01]  /*13af0*/  HMMA.16816.F32 R108, R164.reuse, R146, R108 ;  /* 0x00000092a46c723c */ /* 0x040fe2000000186c */
[----:B------:R-:W4:Y:S07]  /*13b00*/  LDSM.16.MT88.4 R144, [R203+0x8880] ;  /* 0x00888000cb90783b */ /* 0x000f2e0000004200 */
[C---:B---3--:R-:W-:Y:S08]  /*13b10*/  HMMA.16816.F32 R112, R164.reuse, R148, R112 ;  /* 0x00000094a470723c */ /* 0x048ff00000001870 */
[C---:B------:R-:W-:Y:S01]  /*13b20*/  HMMA.16816.F32 R116, R164.reuse, R150, R116 ;  /* 0x00000096a474723c */ /* 0x040fe20000001874 */
[----:B------:R-:W3:Y:S03]  /*13b30*/  LDSM.16.MT88.4 R148, [R201+0x4880] ;  /* 0x00488000c994783b */ /* 0x000ee60000004200 */
[--C-:B-1----:R-:W-:Y:S04]  /*13b40*/  FFMA.FTZ R4, R180, c[0x0][0x2d0], -R6.reuse ;  /* 0x0000b400b4047a23 */ /* 0x102fe80000010806 */
[----:B------:R1:W-:Y:S01]  /*13b50*/  MUFU.EX2 R188, R4 ;  /* 0x0000000400bc7308 */ /* 0x0003e20000000800 */
[C---:B--2---:R-:W-:Y:S07]  /*13b60*/  HMMA.16816.F32 R120, R164.reuse, R140, R120 ;  /* 0x0000008ca478723c */ /* 0x044fee0000001878 */
[----:B-----5:R-:W-:Y:S01]  /*13b70*/  F2FP.PACK_AB R140, R195, R196 ;  /* 0x000000c4c38c723e */ /* 0x020fe200000000ff */
[C---:B------:R-:W-:Y:S04]  /*13b80*/  HMMA.16816.F32 R124, R164.reuse, R142, R124 ;  /* 0x0000008ea47c723c */ /* 0x040fe8000000187c */
[----:B------:R-:W-:Y:S03]  /*13b90*/  F2FP.PACK_AB R141, R191, R192 ;  /* 0x000000c0bf8d723e */ /* 0x000fe600000000ff */
[----:B------:R-:W-:Y:S01]  /*13ba0*/  F2FP.PACK_AB R142, R193, R194 ;  /* 0x000000c2c18e723e */ /* 0x000fe200000000ff */
[C---:B----4-:R-:W-:Y:S04]  /*13bb0*/  HMMA.16816.F32 R128, R164.reuse, R144, R128 ;  /* 0x00000090a480723c */ /* 0x050fe80000001880 */
[----:B------:R-:W-:Y:S01]  /*13bc0*/  F2FP.PACK_AB R143, R189, R190 ;  /* 0x000000bebd8f723e */ /* 0x000fe200000000ff */
[--C-:B-1----:R-:W-:Y:S03]  /*13bd0*/  FFMA.FTZ R4, R182, c[0x0][0x2d0], -R6.reuse ;  /* 0x0000b400b6047a23 */ /* 0x102fe60000010806 */
[----:B------:R-:W-:Y:S01]  /*13be0*/  HMMA.16816.F32 R132, R164, R146, R132 ;  /* 0x00000092a484723c */ /* 0x000fe20000001884 */
[----:B------:R-:W1:Y:S01]  /*13bf0*/  LDSM.16.MT88.4 R144, [R201+0x6080] ;  /* 0x00608000c990783b */ /* 0x000e620000004200 */
[----:B------:R2:W4:Y:S06]  /*13c00*/  MUFU.EX2 R182, R4 ;  /* 0x0000000400b67308 */ /* 0x00052c0000000800 */
[C---:B---3--:R-:W-:Y:S01]  /*13c10*/  HMMA.16816.F32 R8, R140.reuse, R148, R8 ;  /* 0x000000948c08723c */ /* 0x048fe20000001808 */
[----:B------:R-:W-:Y:S07]  /*13c20*/  LDSM.16.MT88.4 R164, [R201+0x7880] ;  /* 0x00788000c9a4783b */ /* 0x000fee0000004200 */
[C---:B------:R-:W-:Y:S01]  /*13c30*/  HMMA.16816.F32 R12, R140.reuse, R150, R12 ;  /* 0x000000968c0c723c */ /* 0x040fe2000000180c */
[----:B------:R-:W3:Y:S07]  /*13c40*/  LDSM.16.MT88.4 R148, [R202+0x6080] ;  /* 0x00608000ca94783b */ /* 0x000eee0000004200 */
[C---:B------:R-:W-:Y:S04]  /*13c50*/  HMMA.16816.F32 R16, R140.reuse, R152, R16 ;  /* 0x000000988c10723c */ /* 0x040fe80000001810 */
[--C-:B--2---:R-:W-:Y:S04]  /*13c60*/  FFMA.FTZ R4, R181, c[0x0][0x2d0], -R6.reuse ;  /* 0x0000b400b5047a23 */ /* 0x104fe80000010806 */
[C---:B------:R-:W-:Y:S01]  /*13c70*/  HMMA.16816.F32 R20, R140.reuse, R154, R20 ;  /* 0x0000009a8c14723c */ /* 0x040fe20000001814 */
[----:B------:R-:W2:Y:S01]  /*13c80*/  LDSM.16.MT88.4 R152, [R204+0x6080] ;  /* 0x00608000cc98783b */ /* 0x000ea20000004200 */
[----:B------:R5:W-:Y:S06]  /*13c90*/  MUFU.EX2 R181, R4 ;  /* 0x0000000400b57308 */ /* 0x000bec0000000800 */
[C---:B------:R-:W-:Y:S08]  /*13ca0*/  HMMA.16816.F32 R24, R140.reuse, R156, R24 ;  /* 0x0000009c8c18723c */ /* 0x040ff00000001818 */
[C---:B------:R-:W-:Y:S01]  /*13cb0*/  HMMA.16816.F32 R28, R140.reuse, R158, R28 ;  /* 0x0000009e8c1c723c */ /* 0x040fe2000000181c */
[----:B------:R-:W2:Y:S07]  /*13cc0*/  LDSM.16.MT88.4 R156, [R203+0x6080] ;  /* 0x00608000cb9c783b */ /* 0x000eae0000004200 */
[C---:B------:R-:W-:Y:S04]  /*13cd0*/  HMMA.16816.F32 R32, R140.reuse, R160, R32 ;  /* 0x000000a08c20723c */ /* 0x040fe80000001820 */
[----:B-----5:R-:W-:Y:S04]  /*13ce0*/  FFMA.FTZ R4, R183, c[0x0][0x2d0], -R6 ;  /* 0x0000b400b7047a23 */ /* 0x020fe80000010806 */
[C---:B------:R-:W-:Y:S01]  /*13cf0*/  HMMA.16816.F32 R36, R140.reuse, R162, R36 ;  /* 0x000000a28c24723c */ /* 0x040fe20000001824 */
[----:B------:R-:W5:Y:S01]  /*13d00*/  LDSM.16.MT88.4 R160, [R204+0x7880] ;  /* 0x00788000cca0783b */ /* 0x000f620000004200 */
[----:B------:R2:W2:Y:S06]  /*13d10*/  MUFU.EX2 R180, R4 ;  /* 0x0000000400b47308 */ /* 0x0004ac0000000800 */
[C---:B-1----:R-:W-:Y:S08]  /*13d20*/  HMMA.16816.F32 R40, R140.reuse, R144, R40 ;  /* 0x000000908c28723c */ /* 0x042ff00000001828 */
[C---:B------:R-:W-:Y:S01]  /*13d30*/  HMMA.16816.F32 R44, R140.reuse, R146, R44 ;  /* 0x000000928c2c723c */ /* 0x040fe2000000182c */
[----:B------:R-:W1:Y:S07]  /*13d40*/  LDSM.16.MT88.4 R144, [R203+0x7880] ;  /* 0x00788000cb90783b */ /* 0x000e6e0000004200 */
[C---:B---3--:R-:W-:Y:S04]  /*13d50*/  HMMA.16816.F32 R48, R140.reuse, R148, R48 ;  /* 0x000000948c30723c */ /* 0x048fe80000001830 */
[--C-:B--2---:R-:W-:Y:S04]  /*13d60*/  FFMA.FTZ R4, R184, c[0x0][0x2d0], -R7.reuse ;  /* 0x0000b400b8047a23 */ /* 0x104fe80000010807 */
[C---:B------:R-:W-:Y:S01]  /*13d70*/  HMMA.16816.F32 R52, R140.reuse, R150, R52 ;  /* 0x000000968c34723c */ /* 0x040fe20000001834 */
[----:B------:R-:W2:Y:S01]  /*13d80*/  LDSM.16.MT88.4 R148, [R201+0x9080] ;  /* 0x00908000c994783b */ /* 0x000ea20000004200 */
[----:B------:R3:W-:Y:S06]  /*13d90*/  MUFU.EX2 R139, R4 ;  /* 0x00000004008b7308 */ /* 0x0007ec0000000800 */
[C---:B------:R-:W-:Y:S08]  /*13da0*/  HMMA.16816.F32 R56, R140.reuse, R152, R56 ;  /* 0x000000988c38723c */ /* 0x040ff00000001838 */
[C---:B------:R-:W-:Y:S01]  /*13db0*/  HMMA.16816.F32 R60, R140.reuse, R154, R60 ;  /* 0x0000009a8c3c723c */ /* 0x040fe2000000183c */
[----:B------:R-:W1:Y:S07]  /*13dc0*/  LDSM.16.MT88.4 R152, [R202+0x9080] ;  /* 0x00908000ca98783b */ /* 0x000e6e0000004200 */
[C---:B------:R-:W-:Y:S04]  /*13dd0*/  HMMA.16816.F32 R64, R140.reuse, R156, R64 ;  /* 0x0000009c8c40723c */ /* 0x040fe80000001840 */
[--C-:B---3--:R-:W-:Y:S04]  /*13de0*/  FFMA.FTZ R4, R186, c[0x0][0x2d0], -R7.reuse ;  /* 0x0000b400ba047a23 */ /* 0x108fe80000010807 */
[C---:B------:R-:W-:Y:S01]  /*13df0*/  HMMA.16816.F32 R68, R140.reuse, R158, R68 ;  /* 0x0000009e8c44723c */ /* 0x040fe20000001844 */
[----:B------:R-:W3:Y:S01]  /*13e00*/  LDSM.16.MT88.4 R156, [R204+0x9080] ;  /* 0x00908000cc9c783b */ /* 0x000ee20000004200 */
[----:B------:R-:W1:Y:S06]  /*13e10*/  MUFU.EX2 R138, R4 ;  /* 0x00000004008a7308 */ /* 0x000e6c0000000800 */
[C---:B------:R-:W-:Y:S07]  /*13e20*/  HMMA.16816.F32 R72, R140.reuse, R164, R72 ;  /* 0x000000a48c48723c */ /* 0x040fee0000001848 */
[----:B----4-:R-:W-:Y:S01]  /*13e30*/  F2FP.PACK_AB R164, R182, R188 ;  /* 0x000000bcb6a4723e */ /* 0x010fe200000000ff */
[C---:B------:R-:W-:Y:S07]  /*13e40*/  HMMA.16816.F32 R76, R140.reuse, R166, R76 ;  /* 0x000000a68c4c723c */ /* 0x040fee000000184c */
[----:B------:R-:W-:Y:S01]  /*13e50*/  F2FP.PACK_AB R166, R180, R181 ;  /* 0x000000b5b4a6723e */ /* 0x000fe200000000ff */
[C---:B------:R-:W-:Y:S04]  /*13e60*/  HMMA.16816.F32 R80, R140.reuse, R168, R80 ;  /* 0x000000a88c50723c */ /* 0x040fe80000001850 */
[----:B-1----:R-:W-:Y:S01]  /*13e70*/  F2FP.PACK_AB R165, R138, R139 ;  /* 0x0000008b8aa5723e */ /* 0x002fe200000000ff */
[--C-:B------:R-:W-:Y:S03]  /*13e80*/  FFMA.FTZ R4, R185, c[0x0][0x2d0], -R7.reuse ;  /* 0x0000b400b9047a23 */ /* 0x100fe60000010807 */
[C---:B------:R-:W-:Y:S01]  /*13e90*/  HMMA.16816.F32 R84, R140.reuse, R170, R84 ;  /* 0x000000aa8c54723c */ /* 0x040fe20000001854 */
[----:B------:R-:W-:Y:S01]  /*13ea0*/  LDSM.16.MT88.4 R168, [R203+0x5080] ;  /* 0x00508000cba8783b */ /* 0x000fe20000004200 */
[----:B------:R1:W-:Y:S06]  /*13eb0*/  MUFU.EX2 R137, R4 ;  /* 0x0000000400897308 */ /* 0x0003ec0000000800 */
[C---:B-----5:R-:W-:Y:S08]  /*13ec0*/  HMMA.16816.F32 R88, R140.reuse, R160, R88 ;  /* 0x000000a08c58723c */ /* 0x060ff00000001858 */
[C---:B------:R-:W-:Y:S01]  /*13ed0*/  HMMA.16816.F32 R92, R140.reuse, R162, R92 ;  /* 0x000000a28c5c723c */ /* 0x040fe2000000185c */
[----:B------:R-:W-:Y:S07]  /*13ee0*/  LDSM.16.MT88.4 R160, [R204+0x5080] ;  /* 0x00508000cca0783b */ /* 0x000fee0000004200 */
[C---:B------:R-:W-:Y:S04]  /*13ef0*/  HMMA.16816.F32 R96, R140.reuse, R144, R96 ;  /* 0x000000908c60723c */ /* 0x040fe80000001860 */
[----:B-1----:R-:W-:Y:S01]  /*13f00*/  FFMA.FTZ R4, R187, c[0x0][0x2d0], -R7 ;  /* 0x0000b400bb047a23 */ /* 0x002fe20000010807 */
[----:B------:R-:W-:Y:S03]  /*13f10*/  MOV R7, R3 ;  /* 0x0000000300077202 */ /* 0x000fe60000000f00 */
[C---:B------:R-:W-:Y:S01]  /*13f20*/  HMMA.16816.F32 R100, R140.reuse, R146, R100 ;  /* 0x000000928c64723c */ /* 0x040fe20000001864 */
[----:B------:R-:W1:Y:S01]  /*13f30*/  LDSM.16.MT88.4 R144, [R203+0x9080] ;  /* 0x00908000cb90783b */ /* 0x000e620000004200 */
[----:B------:R-:W4:Y:S06]  /*13f40*/  MUFU.EX2 R6, R4 ;  /* 0x0000000400067308 */ /* 0x000f2c0000000800 */
[C---:B--2---:R-:W-:Y:S08]  /*13f50*/  HMMA.16816.F32 R104, R140.reuse, R148, R104 ;  /* 0x000000948c68723c */ /* 0x044ff00000001868 */
[C---:B------:R-:W-:Y:S01]  /*13f60*/  HMMA.16816.F32 R108, R140.reuse, R150, R108 ;  /* 0x000000968c6c723c */ /* 0x040fe2000000186c */
[----:B------:R-:W2:Y:S07]  /*13f70*/  LDSM.16.MT88.4 R148, [R201+0x5080] ;  /* 0x00508000c994783b */ /* 0x000eae0000004200 */
[C---:B------:R-:W-:Y:S04]  /*13f80*/  HMMA.16816.F32 R112, R140.reuse, R152, R112 ;  /* 0x000000988c70723c */ /* 0x040fe80000001870 */
[----:B----4-:R-:W-:Y:S01]  /*13f90*/  F2FP.PACK_AB R167, R6, R137 ;  /* 0x0000008906a7723e */ /* 0x010fe200000000ff */
[----:B------:R-:W-:Y:S02]  /*13fa0*/  FADD.FTZ R4, R228, R2 ;  /* 0x00000002e4047221 */ /* 0x000fe40000010000 */
[----:B------:R-:W-:Y:S01]  /*13fb0*/  FADD.FTZ R2, R199, R0 ;  /* 0x00000000c7027221 */ /* 0x000fe20000010000 */
[C---:B------:R-:W-:Y:S01]  /*13fc0*/  HMMA.16816.F32 R116, R140.reuse, R154, R116 ;  /* 0x0000009a8c74723c */ /* 0x040fe20000001874 */
[----:B------:R-:W4:Y:S03]  /*13fd0*/  LDSM.16.MT88.4 R152, [R202+0x5080] ;  /* 0x00508000ca98783b */ /* 0x000f260000004200 */
        /* <DEDUP_REMOVED lines=11> */
[----:B------:R-:W-:Y:S04]  /*14090*/  HMMA.16816.F32 R132, R140, R146, R132 ;  /* 0x000000928c84723c */ /* 0x000fe80000001884 */
[----:B------:R-:W-:Y:S02]  /*140a0*/  FADD.FTZ R0, R194, R0 ;  /* 0x00000000c2007221 */ /* 0x000fe40000010000 */
[----:B------:R-:W-:Y:S02]  /*140b0*/  FADD.FTZ R2, R190, R2 ;  /* 0x00000002be027221 */ /* 0x000fe40000010000 */
[C---:B--2---:R-:W-:Y:S01]  /*140c0*/  HMMA.16816.F32 R140, R164.reuse, R148, R8 ;  /* 0x00000094a48c723c */ /* 0x044fe20000001808 */
[----:B------:R-:W1:Y:S04]  /*140d0*/  LDSM.16.MT88.4 R8, [R204+0x6880] ;  /* 0x00688000cc08783b */ /* 0x000e680000004200 */
[----:B------:R-:W-:Y:S02]  /*140e0*/  FADD.FTZ R0, R193, R0 ;  /* 0x00000000c1007221 */ /* 0x000fe40000010000 */
[----:B------:R-:W-:Y:S01]  /*140f0*/  FADD.FTZ R2, R189, R2 ;  /* 0x00000002bd027221 */ /* 0x000fe20000010000 */
[C---:B------:R-:W-:Y:S01]  /*14100*/  HMMA.16816.F32 R144, R164.reuse, R150, R12 ;  /* 0x00000096a490723c */ /* 0x040fe2000000180c */
[----:B------:R-:W2:Y:S03]  /*14110*/  LDSM.16.MT88.4 R12, [R203+0x6880] ;  /* 0x00688000cb0c783b */ /* 0x000ea60000004200 */
[----:B------:R-:W-:Y:S02]  /*14120*/  FADD.FTZ R0, R188, R0 ;  /* 0x00000000bc007221 */ /* 0x000fe40000010000 */
[----:B------:R-:W-:Y:S02]  /*14130*/  FADD.FTZ R4, R139, R2 ;  /* 0x000000028b047221 */ /* 0x000fe40000010000 */
[C---:B----4-:R-:W-:Y:S01]  /*14140*/  HMMA.16816.F32 R148, R164.reuse, R152, R16 ;  /* 0x00000098a494723c */ /* 0x050fe20000001810 */
[----:B------:R-:W3:Y:S03]  /*14150*/  LDSM.16.MT88.4 R16, [R201+0x8080] ;  /* 0x00808000c910783b */ /* 0x000ee60000004200 */
[----:B------:R-:W-:Y:S02]  /*14160*/  FADD.FTZ R2, R182, R0 ;  /* 0x00000000b6027221 */ /* 0x000fe40000010000 */
[----:B------:R-:W-:Y:S02]  /*14170*/  FADD.FTZ R0, R138, R4 ;  /* 0x000000048a007221 */ /* 0x000fe40000010000 */
[C---:B------:R-:W-:Y:S01]  /*14180*/  HMMA.16816.F32 R152, R164.reuse, R154, R20 ;  /* 0x0000009aa498723c */ /* 0x040fe20000001814 */
[----:B------:R-:W4:Y:S03]  /*14190*/  LDSM.16.MT88.4 R20, [R202+0x8080] ;  /* 0x00808000ca14783b */ /* 0x000f260000004200 */
[----:B------:R-:W-:Y:S02]  /*141a0*/  FADD.FTZ R0, R137, R0 ;  /* 0x0000000089007221 */ /* 0x000fe40000010000 */
[----:B------:R-:W-:Y:S02]  /*141b0*/  FADD.FTZ R2, R181, R2 ;  /* 0x00000002b5027221 */ /* 0x000fe40000010000 */
[C---:B------:R-:W-:Y:S01]  /*141c0*/  HMMA.16816.F32 R156, R164.reuse, R160, R24 ;  /* 0x000000a0a49c723c */ /* 0x040fe20000001818 */
[----:B------:R-:W5:Y:S03]  /*141d0*/  LDSM.16.MT88.4 R24, [R204+0x8080] ;  /* 0x00808000cc18783b */ /* 0x000f660000004200 */
[----:B------:R-:W-:Y:S01]  /*141e0*/  FADD.FTZ R230, R6, R0 ;  /* 0x0000000006e67221 */ /* 0x000fe20000010000 */
[----:B------:R-:W-:Y:S01]  /*141f0*/  IADD3 R0, R222, -0x1, RZ ;  /* 0xffffffffde007810 */ /* 0x000fe20007ffe0ff */
[----:B------:R-:W-:Y:S02]  /*14200*/  FADD.FTZ R231, R180, R2 ;  /* 0x00000002b4e77221 */ /* 0x000fe40000010000 */
[C---:B------:R-:W-:Y:S01]  /*14210*/  HMMA.16816.F32 R160, R164.reuse, R162, R28 ;  /* 0x000000a2a4a0723c */ /* 0x040fe2000000181c */
[----:B------:R-:W1:Y:S03]  /*14220*/  LDSM.16.MT88.4 R28, [R203+0x8080] ;  /* 0x00808000cb1c783b */ /* 0x000e660000004200 */
[----:B------:R-:W-:Y:S04]  /*14230*/  MOV R222, R0 ;  /* 0x0000000000de7202 */ /* 0x000fe80000000f00 */
[C---:B------:R-:W-:Y:S08]  /*14240*/  HMMA.16816.F32 R32, R164.reuse, R168, R32 ;  /* 0x000000a8a420723c */ /* 0x040ff00000001820 */
[C---:B------:R-:W-:Y:S01]  /*14250*/  HMMA.16816.F32 R36, R164.reuse, R170, R36 ;  /* 0x000000aaa424723c */ /* 0x040fe20000001824 */
[----:B------:R-:W2:Y:S07]  /*14260*/  LDSM.16.MT88.4 R168, [R201+0x9880] ;  /* 0x00988000c9a8783b */ /* 0x000eae0000004200 */
        /* <DEDUP_REMOVED lines=27> */
[----:B------:R-:W-:-:S07]  /*14420*/  @P0 BRA `(.L_x_1264) ;  /* 0xffffd02000000947 */ /* 0x000fce000383ffff */
.L_x_1251:
[----:B------:R-:W-:-:S13]  /*14430*/  ISETP.GE.AND P0, PT, R222, R234, PT ;  /* 0x000000eade00720c */ /* 0x000fda0003f06270 */
[----:B------:R-:W-:Y:S05]  /*14440*/  @!P0 BRA `(.L_x_1265) ;  /* 0x00003d3000008947 */ /* 0x000fea0003800000 */
[C---:B------:R-:W-:Y:S01]  /*14450*/  IADD3 R228, R223.reuse, 0x80, RZ ;  /* 0x00000080dfe47810 */ /* 0x040fe20007ffe0ff */
[----:B------:R-:W-:Y:S01]  /*14460*/  IMAD.MOV.U32 R137, RZ, RZ, R7 ;  /* 0x000000ffff897224 */ /* 0x000fe200078e0007 */
[----:B------:R-:W-:Y:S01]  /*14470*/  IADD3 R227, R223, 0x40, RZ ;  /* 0x00000040dfe37810 */ /* 0x000fe20007ffe0ff */
[----:B------:R-:W-:Y:S01]  /*14480*/  IMAD.MOV.U32 R6, RZ, RZ, R136 ;  /* 0x000000ffff067224 */ /* 0x000fe200078e0088 */
[----:B------:R-:W-:Y:S02]  /*14490*/  ISETP.GE.AND P1, PT, R228, c[0x0][0x1d4], PT ;  /* 0x00007500e4007a0c */ /* 0x000fe40003f26270 */
[----:B------:R-:W-:Y:S02]  /*144a0*/  ISETP.GE.AND P0, PT, R227, c[0x0][0x1d4], PT ;  /* 0x00007500e3007a0c */ /* 0x000fe40003f06270 */
[----:B------:R-:W-:Y:S02]  /*144b0*/  LOP3.LUT R212, R212, 0xfffffeff, RZ, 0xc0, !PT ;  /* 0xfffffeffd4d47812 */ /* 0x000fe400078ec0ff */
[----:B------:R-:W-:-:S07]  /*144c0*/  IADD3 R221, -R237, 0x30, RZ ;  /* 0x00000030eddd7810 */ /* 0x000fce0007ffe1ff */
[----:B------:R-:W-:-:S04]  /*144d0*/  @P1 LOP3.LUT R212, R212, 0x100, RZ, 0xfc, !PT ;  /* 0x00000100d4d41812 */ /* 0x000fc800078efcff */
[----:B------:R-:W-:-:S04]  /*144e0*/  LOP3.LUT R212, R212, 0xffffff7f, RZ, 0xc0, !PT ;  /* 0xffffff7fd4d47812 */ /* 0x000fc800078ec0ff */
[----:B------:R-:W-:Y:S02]  /*144f0*/  @P0 LOP3.LUT R212, R212, 0x80, RZ, 0xfc, !PT ;  /* 0x00000080d4d40812 */ /* 0x000fe400078efcff */
[----:B------:R-:W-:Y:S02]  /*14500*/  ISETP.GE.AND P0, PT, R223, c[0x0][0x1d4], PT ;  /* 0x00007500df007a0c */ /* 0x000fe40003f06270 */
[----:B------:R-:W-:-:S11]  /*14510*/  LOP3.LUT R212, R212, 0xffffffbf, RZ, 0xc0, !PT ;  /* 0xffffffbfd4d47812 */ /* 0x000fd600078ec0ff */
[----:B------:R-:W-:Y:S02]  /*14520*/  @P0 LOP3.LUT R212, R212, 0x40, RZ, 0xfc, !PT ;  /* 0x00000040d4d40812 */ /* 0x000fe400078efcff */
.L_x_1287:
[----:B------:R-:W1:Y:S01]  /*14530*/  S2R R7, SR_CTAID.Y ;  /* 0x0000000000077919 */ /* 0x000e620000002600 */
[----:B------:R-:W-:Y:S04]  /*14540*/  DEPBAR.LE SB0, 0x0 ;  /* 0x000080000000791a */ /* 0x000fe80000000000 */
[----:B------:R-:W-:Y:S01]  /*14550*/  WARPSYNC 0xffffffff ;  /* 0xffffffff00007948 */ /* 0x000fe20003800000 */
[----:B------:R-:W-:Y:S01]  /*14560*/  BAR.SYNC.DEFER_BLOCKING 0x0 ;  /* 0x0000000000007b1d */ /* 0x000fe20000010000 */
[----:B------:R-:W-:Y:S01]  /*14570*/  SHF.R.S32.HI R0, RZ, 0x1f, R225 ;  /* 0x0000001fff007819 */ /* 0x000fe200000114e1 */
[C---:B------:R-:W-:Y:S01]  /*14580*/  IMAD.WIDE.U32 R2, R225.reuse, c[0x0][0x208], RZ ;  /* 0x00008200e1027a25 */ /* 0x040fe200078e00ff */
[----:B------:R-:W-:Y:S03]  /*14590*/  SHF.R.S32.HI R4, RZ, 0x1f, R224 ;  /* 0x0000001fff047819 */ /* 0x000fe600000114e0 */
[----:B------:R-:W-:Y:S02]  /*145a0*/  IMAD R0, R0, c[0x0][0x208], RZ ;  /* 0x0000820000007a24 */ /* 0x000fe400078e02ff */
[----:B------:R-:W-:Y:S02]  /*145b0*/  IMAD R4, R4, c[0x0][0x218], RZ ;  /* 0x0000860004047a24 */ /* 0x000fe400078e02ff */
[----:B------:R-:W-:Y:S02]  /*145c0*/  IMAD R0, R225, c[0x0][0x20c], R0 ;  /* 0x00008300e1007a24 */ /* 0x000fe400078e0200 */
[C---:B------:R-:W-:Y:S03]  /*145d0*/  IMAD R4, R224.reuse, c[0x0][0x21c], R4 ;  /* 0x00008700e0047a24 */ /* 0x040fe600078e0204 */
[----:B------:R-:W-:Y:S01]  /*145e0*/  IADD3 R3, R3, R0, RZ ;  /* 0x0000000003037210 */ /* 0x000fe20007ffe0ff */
[----:B-1----:R-:W-:Y:S04]  /*145f0*/  IMAD.WIDE.U32 R8, R7, c[0x0][0x210], RZ ;  /* 0x0000840007087a25 */ /* 0x002fe800078e00ff */
[----:B------:R-:W-:Y:S01]  /*14600*/  IMAD.WIDE.U32 R2, R224, c[0x0][0x218], R2 ;  /* 0x00008600e0027a25 */ /* 0x000fe200078e0002 */
[----:B------:R1:W2:Y:S04]  /*14610*/  LDSM.16.M88.4 R28, [R209] ;  /* 0x00000000d11c783b */ /* 0x0002a80000000200 */
[----:B------:R-:W-:Y:S01]  /*14620*/  IADD3 R0, P0, R8, R2, RZ ;  /* 0x0000000208007210 */ /* 0x000fe20007f1e0ff */
[----:B------:R1:W3:Y:S03]  /*14630*/  LDSM.16.M88.4 R12, [R200+0xa080] ;  /* 0x00a08000c80c783b */ /* 0x0002e60000000200 */
[----:B------:R-:W-:Y:S01]  /*14640*/  IADD3.X R4, R246, R3, R4, P0, !PT ;  /* 0x00000003f6047210 */ /* 0x000fe200007fe404 */
[----:B------:R1:W4:Y:S01]  /*14650*/  LDSM.16.M88.4 R20, [R200+0xa880] ;  /* 0x00a88000c814783b */ /* 0x0003220000000200 */
[C---:B------:R-:W-:Y:S03]  /*14660*/  LEA R7, P0, R0.reuse, c[0x0][0x1f8], 0x1 ;  /* 0x00007e0000077a11 */ /* 0x040fe600078008ff */
[----:B------:R1:W1:Y:S01]  /*14670*/  LDSM.16.M88.4 R164, [R200+0xb080] ;  /* 0x00b08000c8a4783b */ /* 0x0002620000000200 */
[----:B------:R-:W-:Y:S03]  /*14680*/  LEA.HI.X R4, R0, c[0x0][0x1fc], R4, 0x1, P0 ;  /* 0x00007f0000047a11 */ /* 0x000fe600000f0c04 */
[----:B------:R1:W1:Y:S04]  /*14690*/  LDSM.16.M88.4 R168, [R208] ;  /* 0x00000000d0a8783b */ /* 0x0002680000000200 */
[----:B------:R1:W1:Y:S04]  /*146a0*/  LDSM.16.M88.4 R172, [R207] ;  /* 0x00000000cfac783b */ /* 0x0002680000000200 */
[----:B------:R1:W1:Y:S04]  /*146b0*/  LDSM.16.M88.4 R176, [R207+0x800] ;  /* 0x00080000cfb0783b */ /* 0x0002680000000200 */
[----:B------:R1:W1:Y:S01]  /*146c0*/  LDSM.16.M88.4 R180, [R207+0x1000] ;  /* 0x00100000cfb4783b */ /* 0x0002620000000200 */
[----:B------:R-:W-:-:S05]  /*146d0*/  BRA.DIV ~URZ, `(.L_x_1266) ;  /* 0x000082127f007947 */ /* 0x000fca000b800000 */
[----:B------:R4:W3:Y:S02]  /*146e0*/  SHFL.IDX PT, R0, R4, RZ, 0x181f ;  /* 0x00181fff04007589 */ /* 0x0008e400000e0000 */
.L_x_1346:
[----:B------:R-:W-:Y:S01]  /*146f0*/  SHF.R.S32.HI R3, RZ, 0x1f, R223 ;  /* 0x0000001fff037819 */ /* 0x000fe200000114df */
[----:B------:R-:W5:Y:S01]  /*14700*/  SHFL.IDX PT, R2, R7, RZ, 0x181f ;  /* 0x00181fff07027589 */ /* 0x000f6200000e0000 */
[C---:B------:R-:W-:Y:S01]  /*14710*/  ISETP.GE.AND P5, PT, R223.reuse, c[0x0][0x1d4], PT ;  /* 0x00007500df007a0c */ /* 0x040fe20003fa6270 */
[C---:B------:R-:W-:Y:S01]  /*14720*/  IMAD.SHL.U32 R226, R223.reuse, 0x2, RZ ;  /* 0x00000002dfe27824 */ /* 0x040fe200078e00ff */
[----:B------:R-:W-:Y:S01]  /*14730*/  SHF.L.U64.HI R215, R223, 0x1, R3 ;  /* 0x00000001dfd77819 */ /* 0x000fe20000010203 */
[----:B------:R-:W-:Y:S01]  /*14740*/  IMAD.SHL.U32 R214, R249, 0x2, RZ ;  /* 0x00000002f9d67824 */ /* 0x000fe200078e00ff */
[----:B------:R-:W-:Y:S01]  /*14750*/  ISETP.GE.AND P4, PT, R227, c[0x0][0x1d4], PT ;  /* 0x00007500e3007a0c */ /* 0x000fe20003f86270 */
[----:B------:R-:W-:Y:S01]  /*14760*/  IMAD.SHL.U32 R216, R248, 0x2, RZ ;  /* 0x00000002f8d87824 */ /* 0x000fe200078e00ff */
[----:B------:R-:W-:Y:S01]  /*14770*/  SHF.L.U64.HI R217, R249, 0x1, R252 ;  /* 0x00000001f9d97819 */ /* 0x000fe200000102fc */
[----:B------:R-:W-:Y:S01]  /*14780*/  IMAD.SHL.U32 R218, R247, 0x2, RZ ;  /* 0x00000002f7da7824 */ /* 0x000fe200078e00ff */
[----:B------:R-:W-:Y:S01]  /*14790*/  IADD3 R18, R223, 0xc0, RZ ;  /* 0x000000c0df127810 */ /* 0x000fe20007ffe0ff */
[----:B------:R-:W-:Y:S01]  /*147a0*/  BSSY B0, `(.L_x_1267) ;  /* 0x000002c000007945 */ /* 0x000fe20003800000 */
[----:B------:R-:W-:Y:S02]  /*147b0*/  ISETP.GE.AND P3, PT, R228, c[0x0][0x1d4], PT ;  /* 0x00007500e4007a0c */ /* 0x000fe40003f66270 */
[----:B------:R-:W-:Y:S02]  /*147c0*/  SHF.L.U64.HI R219, R248, 0x1, R251 ;  /* 0x00000001f8db7819 */ /* 0x000fe400000102fb */
[----:B------:R-:W-:Y:S02]  /*147d0*/  ISETP.GE.AND P2, PT, R18, c[0x0][0x1d4], PT ;  /* 0x0000750012007a0c */ /* 0x000fe40003f46270 */
[----:B------:R-:W-:Y:S02]  /*147e0*/  SHF.L.U64.HI R220, R247, 0x1, R250 ;  /* 0x00000001f7dc7819 */ /* 0x000fe400000102fa */
[----:B------:R-:W-:Y:S02]  /*147f0*/  LOP3.LUT P1, RZ, R212, 0x800, RZ, 0xc0, !PT ;  /* 0x00000800d4ff7812 */ /* 0x000fe4000782c0ff */
[----:B-----5:R-:W-:Y:S05]  /*14800*/  IADD3 R16, P0, R2, R226, RZ ;  /* 0x000000e202107210 */ /* 0x020fea0007f1e0ff */
[----:B---3--:R-:W-:Y:S01]  /*14810*/  IMAD.X R17, R0, 0x1, R215, P0 ;  /* 0x0000000100117824 */ /* 0x008fe200000e06d7 */
[----:B------:R-:W-:Y:S04]  /*14820*/  IADD3 R10, P0, R2, R214, RZ ;  /* 0x000000d6020a7210 */ /* 0x000fe80007f1e0ff */
        /* <DEDUP_REMOVED lines=13> */
[----:B----4-:R-:W4:Y:S04]  /*14900*/  SHFL.IDX PT, R4, R4, 0x1, 0x181f ;  /* 0x00381f0004047f89 */ /* 0x010f2800000e0000 */
[----:B------:R3:W2:Y:S02]  /*14910*/  SHFL.IDX PT, R0, R7, 0x1, 0x181f ;  /* 0x00381f0007007f89 */ /* 0x0006a400000e0000 */
.L_x_1347:
[----:B--23--:R-:W-:Y:S02]  /*14920*/  IADD3 R16, P0, R0, R226, RZ ;  /* 0x000000e200107210 */ /* 0x00cfe40007f1e0ff */
[----:B------:R-:W-:Y:S02]  /*14930*/  ISETP.GE.AND P4, PT, R223, c[0x0][0x1d4], PT ;  /* 0x00007500df007a0c */ /* 0x000fe40003f86270 */
[----:B------:R-:W-:Y:S01]  /*14940*/  ISETP.GE.AND P3, PT, R227, c[0x0][0x1d4], PT ;  /* 0x00007500e3007a0c */ /* 0x000fe20003f66270 */
[----:B----4-:R-:W-:Y:S01]  /*14950*/  IMAD.X R17, R4, 0x1, R215, P0 ;  /* 0x0000000104117824 */ /* 0x010fe200000e06d7 */
[----:B------:R-:W-:Y:S02]  /*14960*/  IADD3 R10, P0, R0, R214, RZ ;  /* 0x000000d6000a7210 */ /* 0x000fe40007f1e0ff */
[----:B------:R-:W-:Y:S02]  /*14970*/  ISETP.GE.AND P2, PT, R228, c[0x0][0x1d4], PT ;  /* 0x00007500e4007a0c */ /* 0x000fe40003f46270 */
[----:B------:R-:W-:Y:S01]  /*14980*/  IADD3 R7, R223, 0xc0, RZ ;  /* 0x000000c0df077810 */ /* 0x000fe20007ffe0ff */
[----:B------:R-:W-:Y:S01]  /*14990*/  IMAD.X R11, R4, 0x1, R217, P0 ;  /* 0x00000001040b7824 */ /* 0x000fe200000e06d9 */
[----:B------:R-:W-:Y:S02]  /*149a0*/  IADD3 R8, P0, R0, R216, RZ ;  /* 0x000000d800087210 */ /* 0x000fe40007f1e0ff */
[----:B------:R-:W-:Y:S01]  /*149b0*/  ISETP.GE.AND P1, PT, R7, c[0x0][0x1d4], PT ;  /* 0x0000750007007a0c */ /* 0x000fe20003f26270 */
[----:B------:R-:W-:Y:S01]  /*149c0*/  @!PT LDS RZ, [RZ] ;  /* 0x00000000fffff984 */ /* 0x000fe20000000800 */
[----:B------:R-:W-:Y:S01]  /*149d0*/  @!PT LDS RZ, [RZ] ;  /* 0x00000000fffff984 */ /* 0x000fe20000000800 */
[----:B------:R-:W-:Y:S01]  /*149e0*/  @!PT LDS RZ, [RZ] ;  /* 0x00000000fffff984 */ /* 0x000fe20000000800 */
[----:B------:R2:W-:Y:S02]  /*149f0*/  LDGSTS.E.BYPASS.LTC128B.128 [R213+0x5080], [R16.64], !P4 ;  /* 0x0508000010d57fae */ /* 0x0005e4000e101d4e */
[----:B------:R-:W-:Y:S01]  /*14a00*/  IMAD.X R9, R4, 0x1, R219, P0 ;  /* 0x0000000104097824 */ /* 0x000fe200000e06db */
[----:B------:R-:W-:Y:S01]  /*14a10*/  IADD3 R2, P0, R0, R218, RZ ;  /* 0x000000da00027210 */ /* 0x000fe20007f1e0ff */
[----:B------:R2:W-:Y:S04]  /*14a20*/  LDGSTS.E.BYPASS.LTC128B.128 [R213+0x6880], [R10.64], !P3 ;  /* 0x068800000ad57fae */ /* 0x0005e8000d901d4e */
[----:B------:R2:W-:Y:S01]  /*14a30*/  LDGSTS.E.BYPASS.LTC128B.128 [R213+0x8080], [R8.64], !P2 ;  /* 0x0808000008d57fae */ /* 0x0005e2000d101d4e */
[----:B------:R-:W-:Y:S05]  /*14a40*/  IMAD.X R3, R4, 0x1, R220, P0 ;  /* 0x0000000104037824 */ /* 0x000fea00000e06dc */
[----:B------:R2:W-:Y:S02]  /*14a50*/  LDGSTS.E.BYPASS.LTC128B.128 [R213+0x9880], [R2.64], !P1 ;  /* 0x0988000002d57fae */ /* 0x0005e4000c901d4e */
.L_x_1268:
[----:B------:R-:W-:Y:S05]  /*14a60*/  BSYNC B0 ;  /* 0x0000000000007941 */ /* 0x000fea0003800000 */
.L_x_1267:
        /* <DEDUP_REMOVED lines=9> */
[----:B------:R-:W-:Y:S05]  /*14b00*/  LDSM.16.M88.4 R192, [R210] ;  /* 0x00000000d2c0783b */ /* 0x000fea0000000200 */
[C---:B------:R-:W-:Y:S02]  /*14b10*/  HMMA.16816.F32 R20, R28.reuse, R22, RZ ;  /* 0x000000161c14723c */ /* 0x040fe400000018ff */
[----:B------:R-:W-:Y:S06]  /*14b20*/  LDSM.16.M88.4 R196, [R205] ;  /* 0x00000000cdc4783b */ /* 0x000fec0000000200 */
[C---:B-1----:R-:W-:Y:S08]  /*14b30*/  HMMA.16816.F32 R24, R28.reuse, R164, RZ ;  /* 0x000000a41c18723c */ /* 0x042ff000000018ff */
[----:B------:R-:W-:Y:S01]  /*14b40*/  HMMA.16816.F32 R28, R28, R166, RZ ;  /* 0x000000a61c1c723c */ /* 0x000fe200000018ff */
[----:B------:R-:W1:Y:S07]  /*14b50*/  LDSM.16.M88.4 R164, [R206+0xa880] ;  /* 0x00a88000cea4783b */ /* 0x000e6e0000000200 */
        /* <DEDUP_REMOVED lines=8> */
[----:B------:R-:W4:Y:S07]  /*14be0*/  LDSM.16.M88.4 R168, [R205+0x800] ;  /* 0x00080000cda8783b */ /* 0x000f2e0000000200 */
[C---:B--2---:R-:W-:Y:S01]  /*14bf0*/  HMMA.16816.F32 R8, R184.reuse, R188, R8 ;  /* 0x000000bcb808723c */ /* 0x044fe20000001808 */
[----:B------:R-:W-:Y:S07]  /*14c00*/  LDSM.16.M88.4 R180, [R209+0x4000] ;  /* 0x00400000d1b4783b */ /* 0x000fee0000000200 */
        /* <DEDUP_REMOVED lines=8> */
[C---:B------:R-:W-:Y:S01]  /*14c90*/  HMMA.16816.F32 R8, R192.reuse, R196, R8 ;  /* 0x000000c4c008723c */ /* 0x040fe20000001808 */
[----:B------:R-:W-:Y:S07]  /*14ca0*/  LDSM.16.M88.4 R184, [R208+0x4000] ;  /* 0x00400000d0b8783b */ /* 0x000fee0000000200 */
[C---:B------:R-:W-:Y:S01]  /*14cb0*/  HMMA.16816.F32 R12, R192.reuse, R198, R12 ;  /* 0x000000c6c00c723c */ /* 0x040fe2000000180c */
[----:B------:R-:W5:Y:S07]  /*14cc0*/  LDSM.16.M88.4 R196, [R207+0x1800] ;  /* 0x00180000cfc4783b */ /* 0x000f6e0000000200 */
[C---:B----4-:R-:W-:Y:S08]  /*14cd0*/  HMMA.16816.F32 R16, R192.reuse, R168, R16 ;  /* 0x000000a8c010723c */ /* 0x050ff00000001810 */
[C---:B------:R-:W-:Y:S01]  /*14ce0*/  HMMA.16816.F32 R20, R192.reuse, R170, R20 ;  /* 0x000000aac014723c */ /* 0x040fe20000001814 */
[----:B------:R-:W4:Y:S07]  /*14cf0*/  LDSM.16.M88.4 R168, [R207+0x2000] ;  /* 0x00200000cfa8783b */ /* 0x000f2e0000000200 */
        /* <DEDUP_REMOVED lines=13> */
[C---:B-----5:R-:W-:Y:S01]  /*14dd0*/  HMMA.16816.F32 R8, R184.reuse, R196, R8 ;  /* 0x000000c4b808723c */ /* 0x060fe20000001808 */
        /* <DEDUP_REMOVED lines=84> */
[C---:B------:R-:W-:Y:S08]  /*15320*/  HMMA.16816.F32 R20, R180.reuse, R170, R20 ;  /* 0x000000aab414723c */ /* 0x040ff00000001814 */
[C---:B------:R-:W-:Y:S08]  /*15330*/  HMMA.16816.F32 R24, R180.reuse, R176, R24 ;  /* 0x000000b0b418723c */ /* 0x040ff00000001818 */
[----:B------:R-:W-:Y:S08]  /*15340*/  HMMA.16816.F32 R28, R180, R178, R28 ;  /* 0x000000b2b41c723c */ /* 0x000ff0000000181c */
[C---:B--2---:R-:W-:Y:S08]  /*15350*/  HMMA.16816.F32 R8, R184.reuse, R192, R8 ;  /* 0x000000c0b808723c */ /* 0x044ff00000001808 */
[C---:B------:R-:W-:Y:S08]  /*15360*/  HMMA.16816.F32 R12, R184.reuse, R194, R12 ;  /* 0x000000c2b80c723c */ /* 0x040ff0000000180c */
[C---:B-1----:R-:W-:Y:S08]  /*15370*/  HMMA.16816.F32 R16, R184.reuse, R164, R16 ;  /* 0x000000a4b810723c */ /* 0x042ff00000001810 */
[C---:B------:R-:W-:Y:S01]  /*15380*/  HMMA.16816.F32 R20, R184.reuse, R166, R20 ;  /* 0x000000a6b814723c */ /* 0x040fe20000001814 */
[----:B------:R-:W1:Y:S07]  /*15390*/  LDSM.16.M88.4 R164, [R205+0x5000] ;  /* 0x00500000cda4783b */ /* 0x000e6e0000000200 */
[C---:B---3--:R-:W-:Y:S08]  /*153a0*/  HMMA.16816.F32 R24, R184.reuse, R172, R24 ;  /* 0x000000acb818723c */ /* 0x048ff00000001818 */
        /* <DEDUP_REMOVED lines=39> */
[----:B------:R2:W2:Y:S01]  /*15620*/  MUFU.TANH R170, R12 ;  /* 0x0000000c00aa7308 */ /* 0x0004a20000002400 */
[----:B------:R-:W-:Y:S02]  /*15630*/  FMUL.FTZ R18, R25, c[0x0][0x320] ;  /* 0x0000c80019127a20 */ /* 0x000fe40000410000 */
[----:B----4-:R-:W-:Y:S02]  /*15640*/  FMUL.FTZ R22, R27, c[0x0][0x320] ;  /* 0x0000c8001b167a20 */ /* 0x010fe40000410000 */
[----:B------:R-:W-:Y:S02]  /*15650*/  FMUL.FTZ R17, R28, c[0x0][0x320] ;  /* 0x0000c8001c117a20 */ /* 0x000fe40000410000 */
[----:B------:R-:W-:Y:S03]  /*15660*/  FMUL.FTZ R16, R29, c[0x0][0x320] ;  /* 0x0000c8001d107a20 */ /* 0x000fe60000410000 */
[----:B------:R4:W2:Y:S01]  /*15670*/  MUFU.TANH R168, R13 ;  /* 0x0000000d00a87308 */ /* 0x0008a20000002400 */
[----:B------:R-:W-:Y:S02]  /*15680*/  FMUL.FTZ R21, R30, c[0x0][0x320] ;  /* 0x0000c8001e157a20 */ /* 0x000fe40000410000 */
[----:B------:R-:W-:Y:S02]  /*15690*/  FMUL.FTZ R20, R31, c[0x0][0x320] ;  /* 0x0000c8001f147a20 */ /* 0x000fe40000410000 */
[----:B-1----:R-:W-:Y:S05]  /*156a0*/  FMUL.FTZ R23, R26, c[0x0][0x320] ;  /* 0x0000c8001a177a20 */ /* 0x002fea0000410000 */
        /* <DEDUP_REMOVED lines=14> */
[----:B------:R-:W-:Y:S01]  /*15790*/  MOV R224, RZ ;  /* 0x000000ff00e07202 */ /* 0x000fe20000000f00 */
[----:B------:R-:W2:Y:S01]  /*157a0*/  S2R R229, SR_CTAID.Y ;  /* 0x0000000000e57919 */ /* 0x000ea20000002600 */
[----:B------:R-:W-:Y:S02]  /*157b0*/  ISETP.NE.AND P0, PT, R0, c[0x0][0x2b8], PT ;  /* 0x0000ae0000007a0c */ /* 0x000fe40003f05270 */
[----:B------:R-:W-:Y:S05]  /*157c0*/  IADD3 R2, R2, -0x30, R235 ;  /* 0xffffffd002027810 */ /* 0x000fea0007ffe0eb */
[----:B------:R-:W-:Y:S06]  /*157d0*/  IMAD.MOV.U32 R0, RZ, RZ, R2 ;  /* 0x000000ffff007224 */ /* 0x000fec00078e0002 */
[----:B------:R-:W-:Y:S05]  /*157e0*/  @P0 IMAD.HI.U32 R3, R2, c[0x0][0x2bc], RZ ;  /* 0x0000af0002030a27 */ /* 0x000fea00078e00ff */
[----:B------:R-:W-:Y:S04]  /*157f0*/  @P0 SHF.R.U32.HI R0, RZ, c[0x0][0x2c0], R3 ;  /* 0x0000b000ff000a19 */ /* 0x000fe80000011603 */
[C---:B------:R-:W-:Y:S01]  /*15800*/  @!P1 IADD3 R3, P0, R0.reuse, R240, RZ ;  /* 0x000000f000039210 */ /* 0x040fe20007f1e0ff */
[----:B--2---:R-:W-:Y:S03]  /*15810*/  IMAD.WIDE.U32 R236, R229, c[0x0][0x1e8], RZ ;  /* 0x00007a00e5ec7a25 */ /* 0x004fe600078e00ff */
        /* <DEDUP_REMOVED lines=9> */
[----:B------:R-:W-:Y:S05]  /*158b0*/  IMAD R0, R225, c[0x0][0x1e4], R0 ;  /* 0x00007900e1007a24 */ /* 0x000fea00078e0200 */
[----:B------:R-:W-:Y:S02]  /*158c0*/  IADD3 R3, R3, R0, RZ ;  /* 0x0000000003037210 */ /* 0x000fe40007ffe0ff */
        /* <DEDUP_REMOVED lines=8> */
[----:B------:R-:W-:-:S06]  /*15950*/  BRA.DIV ~URZ, `(.L_x_1272) ;  /* 0x000071027f007947 */ /* 0x000fcc000b800000 */
[----:B------:R2:W3:Y:S02]  /*15960*/  SHFL.IDX PT, R4, R7, RZ, 0x181f ;  /* 0x00181fff07047589 */ /* 0x0004e400000e0000 */
.L_x_1348:
[----:B------:R-:W-:-:S05]  /*15970*/  BRA.DIV ~URZ, `(.L_x_1273) ;  /* 0x000071627f007947 */ /* 0x000fca000b800000 */
[----:B------:R4:W2:Y:S02]  /*15980*/  SHFL.IDX PT, R0, R14, RZ, 0x181f ;  /* 0x00181fff0e007589 */ /* 0x0008a400000e0000 */
.L_x_1349:
[----:B------:R-:W-:Y:S02]  /*15990*/  ISETP.GE.AND P0, PT, R221, 0x1, PT ;  /* 0x00000001dd00780c */ /* 0x000fe40003f06270 */
[----:B------:R-:W-:Y:S02]  /*159a0*/  ISETP.GE.AND P5, PT, R223, c[0x0][0x1d4], PT ;  /* 0x00007500df007a0c */ /* 0x000fe40003fa6270 */
[----:B------:R-:W-:Y:S02]  /*159b0*/  ISETP.GE.AND P4, PT, R227, c[0x0][0x1d4], PT ;  /* 0x00007500e3007a0c */ /* 0x000fe40003f86270 */
[----:B------:R-:W-:Y:S02]  /*159c0*/  ISETP.GE.AND P3, PT, R228, c[0x0][0x1d4], PT ;  /* 0x00007500e4007a0c */ /* 0x000fe40003f66270 */
[----:B------:R-:W-:Y:S04]  /*159d0*/  IADD3 R15, R223, 0xc0, RZ ;  /* 0x000000c0df0f7810 */ /* 0x000fe80007ffe0ff */
[----:B------:R-:W-:Y:S02]  /*159e0*/  ISETP.GE.AND P2, PT, R15, c[0x0][0x1d4], PT ;  /* 0x000075000f007a0c */ /* 0x000fe40003f46270 */
[----:B--2---:R-:W-:Y:S05]  /*159f0*/  @P0 IADD3 R12, P1, R0, R226, RZ ;  /* 0x000000e2000c0210 */ /* 0x004fea0007f3e0ff */
[----:B---3--:R-:W-:Y:S01]  /*15a00*/  @P0 IMAD.X R13, R4, 0x1, R215, P1 ;  /* 0x00000001040d0824 */ /* 0x008fe200008e06d7 */
        /* <DEDUP_REMOVED lines=13> */
[----:B------:R-:W-:-:S05]  /*15ae0*/  BRA.DIV ~URZ, `(.L_x_1274) ;  /* 0x000070727f007947 */ /* 0x000fca000b800000 */
[----:B------:R3:W2:Y:S04]  /*15af0*/  SHFL.IDX PT, R4, R7, 0x1, 0x181f ;  /* 0x00381f0007047f89 */ /* 0x0006a800000e0000 */
[----:B------:R3:W4:Y:S02]  /*15b00*/  SHFL.IDX PT, R0, R14, 0x1, 0x181f ;  /* 0x00381f000e007f89 */ /* 0x00072400000e0000 */
.L_x_1350:
[----:B------:R-:W-:Y:S02]  /*15b10*/  ISETP.GE.AND P0, PT, R221, 0x21, PT ;  /* 0x00000021dd00780c */ /* 0x000fe40003f06270 */
[----:B------:R-:W-:Y:S02]  /*15b20*/  ISETP.GE.AND P5, PT, R223, c[0x0][0x1d4], PT ;  /* 0x00007500df007a0c */ /* 0x000fe40003fa6270 */
[----:B------:R-:W-:Y:S02]  /*15b30*/  ISETP.GE.AND P4, PT, R227, c[0x0][0x1d4], PT ;  /* 0x00007500e3007a0c */ /* 0x000fe40003f86270 */
[----:B------:R-:W-:Y:S02]  /*15b40*/  ISETP.GE.AND P3, PT, R228, c[0x0][0x1d4], PT ;  /* 0x00007500e4007a0c */ /* 0x000fe40003f66270 */
[----:B---3--:R-:W-:Y:S04]  /*15b50*/  IADD3 R7, R223, 0xc0, RZ ;  /* 0x000000c0df077810 */ /* 0x008fe80007ffe0ff */
[----:B------:R-:W-:Y:S02]  /*15b60*/  ISETP.GE.AND P2, PT, R7, c[0x0][0x1d4], PT ;  /* 0x0000750007007a0c */ /* 0x000fe40003f46270 */
[----:B--2-4-:R-:W-:Y:S05]  /*15b70*/  @P0 IADD3 R12, P1, R0, R226, RZ ;  /* 0x000000e2000c0210 */ /* 0x014fea0007f3e0ff */
        /* <DEDUP_REMOVED lines=13> */
[----:B------:R2:W-:Y:S03]  /*15c50*/  @P0 LDGSTS.E.BYPASS.LTC128B.128 [R213+0xf880], [R2.64], !P2 ;  /* 0x0f88000002d50fae */ /* 0x0005e6000d101d4e */
.L_x_1271:
[----:B--234-:R-:W-:Y:S05]  /*15c60*/  BSYNC B0 ;  /* 0x0000000000007941 */ /* 0x01cfea0003800000 */
.L_x_1270:
[----:B------:R-:W-:Y:S01]  /*15c70*/  LOP3.LUT R3, RZ, c[0x0][0x324], RZ, 0x33, !PT ;  /* 0x0000c900ff037a12 */ /* 0x000fe200078e33ff */
[----:B------:R-:W-:Y:S01]  /*15c80*/  IMAD.MOV.U32 R2, RZ, RZ, 0x1 ;  /* 0x00000001ff027424 */ /* 0x000fe200078e00ff */
[----:B------:R-:W2:Y:S01]  /*15c90*/  LDL R0, [R1+0x4] ;  /* 0x0000040001007983 */ /* 0x000ea20000100800 */
[----:B------:R-:W-:Y:S03]  /*15ca0*/  IMAD R4, R222, -0x30, RZ ;  /* 0xffffffd0de047824 */ /* 0x000fe600078e02ff */
[----:B------:R-:W-:Y:S01]  /*15cb0*/  ISETP.NE.AND P0, PT, R2, c[0x0][0x2c4], PT ;  /* 0x0000b10002007a0c */ /* 0x000fe20003f05270 */
[----:B------:R-:W0:Y:S01]  /*15cc0*/  LDGDEPBAR ;  /* 0x00000000000079af */ /* 0x000e220000000000 */
        /* <DEDUP_REMOVED lines=10> */
[----:B------:R2:W3:Y:S02]  /*15d70*/  SHFL.IDX PT, R3, R7, RZ, 0x1c1f ;  /* 0x001c1fff07037589 */ /* 0x0004e400000e0000 */
.L_x_1351:
[----:B---3--:R-:W-:Y:S01]  /*15d80*/  IADD3 R2, R9, R3, RZ ;  /* 0x0000000309027210 */ /* 0x008fe20007ffe0ff */
[----:B------:R-:W-:Y:S05]  /*15d90*/  IMAD.MOV.U32 R0, RZ, RZ, 0x1 ;  /* 0x00000001ff007424 */ /* 0x000fea00078e00ff */
[----:B------:R-:W-:Y:S01]  /*15da0*/  ISETP.LE.AND P0, PT, R0, c[0x0][0x32c], PT ;  /* 0x0000cb0000007a0c */ /* 0x000fe20003f03270 */
[----:B------:R-:W-:Y:S11]  /*15db0*/  IMAD.IADD R0, R8, 0x1, R3 ;  /* 0x0000000108007824 */ /* 0x000ff600078e0203 */
[----:B------:R-:W-:Y:S01]  /*15dc0*/  @!UPT UIADD3 URZ, URZ, URZ, URZ ;  /* 0x0000003f3f3ff290 */ /* 0x000fe2000fffe03f */
        /* <DEDUP_REMOVED lines=14> */
.L_x_1278:
[----:B------:R-:W-:Y:S04]  /*15eb0*/  MOV R11, 0x1 ;  /* 0x00000001000b7802 */ /* 0x000fe80000000f00 */
[----:B------:R-:W-:Y:S11]  /*15ec0*/  ISETP.NE.AND P0, PT, R11, c[0x0][0x32c], PT ;  /* 0x0000cb000b007a0c */ /* 0x000ff60003f05270 */
[----:B------:R-:W-:Y:S02]  /*15ed0*/  @!UPT UIADD3 URZ, URZ, URZ, URZ ;  /* 0x0000003f3f3ff290 */ /* 0x000fe4000fffe03f */
[----:B------:R-:W-:Y:S05]  /*15ee0*/  @P0 IMAD.HI.U32 R11, R3, c[0x0][0x330], RZ ;  /* 0x0000cc00030b0a27 */ /* 0x000fea00078e00ff */
[----:B------:R-:W-:Y:S02]  /*15ef0*/  @P0 SHF.R.U32.HI R3, RZ, c[0x0][0x334], R11 ;  /* 0x0000cd00ff030a19 */ /* 0x000fe4000001160b */
.L_x_1279:
[----:B------:R-:W-:Y:S05]  /*15f00*/  BSYNC B0 ;  /* 0x0000000000007941 */ /* 0x000fea0003800000 */
.L_x_1277:
[----:B------:R-:W-:Y:S05]  /*15f10*/  IMAD R3, R3, c[0x0][0x32c], R10 ;  /* 0x0000cb0003037a24 */ /* 0x000fea00078e020a */
[----:B------:R-:W-:Y:S02]  /*15f20*/  IADD3 R11, R3, c[0x0][0x32c], RZ ;  /* 0x0000cb00030b7a10 */ /* 0x000fe40007ffe0ff */
[----:B------:R-:W-:Y:S02]  /*15f30*/  IMNMX R0, R0, R3, !PT ;  /* 0x0000000300007217 */ /* 0x000fe40007800200 */
[----:B------:R-:W-:Y:S02]  /*15f40*/  IMNMX R2, R2, R11, PT ;  /* 0x0000000b02027217 */ /* 0x000fe40003800200 */
.L_x_1276:
        /* <DEDUP_REMOVED lines=45> */
[----:B-1----:R-:W-:Y:S02]  /*16220*/  FSEL R181, R19, -INF , !P0 ;  /* 0xff80000013b57808 */ /* 0x002fe40004000000 */
        /* <DEDUP_REMOVED lines=17> */
.L_x_1352:
        /* <DEDUP_REMOVED lines=19> */
.L_x_1283:
[----:B------:R-:W-:Y:S04]  /*16470*/  MOV R4, 0x1 ;  /* 0x0000000100047802 */ /* 0x000fe80000000f00 */
[----:B------:R-:W-:Y:S11]  /*16480*/  ISETP.NE.AND P0, PT, R4, c[0x0][0x32c], PT ;  /* 0x0000cb0004007a0c */ /* 0x000ff60003f05270 */
[----:B------:R-:W-:Y:S02]  /*16490*/  @!UPT UIADD3 URZ, URZ, URZ, URZ ;  /* 0x0000003f3f3ff290 */ /* 0x000fe4000fffe03f */
[----:B------:R-:W-:Y:S05]  /*164a0*/  @P0 IMAD.HI.U32 R4, R3, c[0x0][0x330], RZ ;  /* 0x0000cc0003040a27 */ /* 0x000fea00078e00ff */
[----:B------:R-:W-:Y:S02]  /*164b0*/  @P0 SHF.R.U32.HI R3, RZ, c[0x0][0x334], R4 ;  /* 0x0000cd00ff030a19 */ /* 0x000fe40000011604 */
.L_x_1284:
[----:B------:R-:W-:Y:S05]  /*164c0*/  BSYNC B0 ;  /* 0x0000000000007941 */ /* 0x000fea0003800000 */
.L_x_1282:
[----:B------:R-:W-:Y:S05]  /*164d0*/  IMAD R3, R3, c[0x0][0x32c], R10 ;  /* 0x0000cb0003037a24 */ /* 0x000fea00078e020a */
[----:B------:R-:W-:Y:S02]  /*164e0*/  IADD3 R4, R3, c[0x0][0x32c], RZ ;  /* 0x0000cb0003047a10 */ /* 0x000fe40007ffe0ff */
[----:B------:R-:W-:Y:S02]  /*164f0*/  IMNMX R0, R0, R3, !PT ;  /* 0x0000000300007217 */ /* 0x000fe40007800200 */
[----:B------:R-:W-:Y:S02]  /*16500*/  IMNMX R2, R2, R4, PT ;  /* 0x0000000402027217 */ /* 0x000fe40003800200 */
.L_x_1281:
[----:B------:R-:W-:Y:S02]  /*16510*/  ISETP.GT.AND P0, PT, R0, RZ, !P1 ;  /* 0x000000ff0000720c */ /* 0x000fe40004f04270 */
[----:B------:R-:W-:Y:S02]  /*16520*/  LOP3.LUT P1, RZ, R212, 0x1, RZ, 0xc0, !PT ;  /* 0x00000001d4ff7812 */ /* 0x000fe4000782c0ff */
[----:B------:R-:W-:Y:S02]  /*16530*/  ISETP.LT.OR P0, PT, R2, 0x1, P0 ;  /* 0x000000010200780c */ /* 0x000fe40000701670 */
[----:B------:R-:W-:Y:S02]  /*16540*/  FMNMX.FTZ R4, R12, R6, !PT ;  /* 0x000000060c047209 */ /* 0x000fe40007810000 */
[----:B------:R-:W-:Y:S02]  /*16550*/  FSEL R8, R176, -INF , !P0 ;  /* 0xff800000b0087808 */ /* 0x000fe40004000000 */
[----:B------:R-:W-:Y:S02]  /*16560*/  LOP3.LUT P0, RZ, R212, 0x10, RZ, 0xc0, !PT ;  /* 0x00000010d4ff7812 */ /* 0x000fe4000780c0ff */
[----:B-12---:R-:W-:Y:S02]  /*16570*/  FMNMX.FTZ R7, R8, R137, !PT ;  /* 0x0000008908077209 */ /* 0x006fe40007810000 */
        /* <DEDUP_REMOVED lines=60> */
[----:B------:R1:W2:Y:S02]  /*16940*/  SHFL.BFLY PT, R0, R4, 0x2, 0x1f ;  /* 0x0c401f0004007f89 */ /* 0x0002a400000e0000 */
.L_x_1353:
[----:B--2---:R-:W-:Y:S01]  /*16950*/  FMNMX.FTZ R136, R4, R0, !PT ;  /* 0x0000000004887209 */ /* 0x004fe20007810000 */
[----:B------:R-:W-:-:S05]  /*16960*/  BRA.DIV ~URZ, `(.L_x_1286) ;  /* 0x000064227f007947 */ /* 0x000fca000b800000 */
[----:B-1----:R-:W-:Y:S04]  /*16970*/  SHFL.BFLY PT, R4, R7, 0x2, 0x1f ;  /* 0x0c401f0007047f89 */ /* 0x002fe800000e0000 */
[----:B------:R-:W1:Y:S02]  /*16980*/  SHFL.BFLY PT, R2, R136, 0x1, 0x1f ;  /* 0x0c201f0088027f89 */ /* 0x000e6400000e0000 */
[----:B-1----:R-:W-:Y:S02]  /*16990*/  FMNMX.FTZ R136, R136, R2, !PT ;  /* 0x0000000288887209 */ /* 0x002fe40007810000 */
[----:B------:R-:W-:Y:S05]  /*169a0*/  FMNMX.FTZ R4, R7, R4, !PT ;  /* 0x0000000407047209 */ /* 0x000fea0007810000 */
[----:B------:R1:W2:Y:S02]  /*169b0*/  SHFL.BFLY PT, R0, R4, 0x1, 0x1f ;  /* 0x0c201f0004007f89 */ /* 0x0002a400000e0000 */
.L_x_1354:
[----:B-12---:R-:W-:Y:S01]  /*169c0*/  FMNMX.FTZ R4, R0, R4, !PT ;  /* 0x0000000400047209 */ /* 0x006fe20007810000 */
[C---:B------:R-:W-:Y:S01]  /*169d0*/  FMUL.FTZ R7, R136.reuse, c[0x0][0x2d0] ;  /* 0x0000b40088077a20 */ /* 0x040fe20000410000 */
[----:B------:R-:W-:Y:S01]  /*169e0*/  FSETP.NEU.FTZ.AND P0, PT, R136, -INF , PT ;  /* 0xff8000008800780b */ /* 0x000fe20003f1d000 */
[----:B------:R-:W-:Y:S01]  /*169f0*/  WARPSYNC 0xffffffff ;  /* 0xffffffff00007948 */ /* 0x000fe20003800000 */
[----:B------:R-:W1:Y:S01]  /*16a00*/  LDSM.16.MT88.4 R16, [R201+0x4080] ;  /* 0x00408000c910783b */ /* 0x000e620000004200 */
[----:B------:R-:W-:Y:S01]  /*16a10*/  FMUL.FTZ R0, R4, c[0x0][0x2d0] ;  /* 0x0000b40004007a20 */ /* 0x000fe20000410000 */
[----:B------:R-:W-:Y:S02]  /*16a20*/  FSEL R2, R136, RZ, P0 ;  /* 0x000000ff88027208 */ /* 0x000fe40000000000 */
[----:B------:R-:W-:Y:S02]  /*16a30*/  FSEL R7, R7, RZ, P0 ;  /* 0x000000ff07077208 */ /* 0x000fe40000000000 */
[----:B------:R-:W-:Y:S02]  /*16a40*/  FSETP.NEU.FTZ.AND P0, PT, R4, -INF , PT ;  /* 0xff8000000400780b */ /* 0x000fe40003f1d000 */
[----:B------:R-:W2:Y:S01]  /*16a50*/  LDSM.16.MT88.4 R24, [R202+0x4080] ;  /* 0x00408000ca18783b */ /* 0x000ea20000004200 */
[--C-:B------:R-:W-:Y:S01]  /*16a60*/  FFMA.FTZ R12, R12, c[0x0][0x2d0], -R7.reuse ;  /* 0x0000b4000c0c7a23 */ /* 0x100fe20000010807 */
[----:B------:R-:W-:Y:S01]  /*16a70*/  FSEL R138, R0, RZ, P0 ;  /* 0x000000ff008a7208 */ /* 0x000fe20000000000 */
[----:B------:R-:W-:Y:S01]  /*16a80*/  FADD.FTZ R0, -R2, R6 ;  /* 0x0000000602007221 */ /* 0x000fe20000010100 */
[----:B------:R-:W-:Y:S01]  /*16a90*/  FSEL R3, R4, RZ, P0 ;  /* 0x000000ff04037208 */ /* 0x000fe20000000000 */
[--C-:B------:R-:W-:Y:S01]  /*16aa0*/  FFMA.FTZ R15, R15, c[0x0][0x2d0], -R7.reuse ;  /* 0x0000b4000f0f7a23 */ /* 0x100fe20000010807 */
[----:B------:R-:W-:Y:S01]  /*16ab0*/  MUFU.EX2 R219, R12 ;  /* 0x0000000c00db7308 */ /* 0x000fe20000000800 */
[----:B------:R-:W-:Y:S01]  /*16ac0*/  FMUL.FTZ R0, R0, c[0x0][0x2d0] ;  /* 0x0000b40000007a20 */ /* 0x000fe20000410000 */
[----:B------:R-:W-:Y:S01]  /*16ad0*/  ISETP.GT.AND P0, PT, R222, R234, PT ;  /* 0x000000eade00720c */ /* 0x000fe20003f04270 */
[--C-:B------:R-:W-:Y:S02]  /*16ae0*/  FFMA.FTZ R14, R14, c[0x0][0x2d0], -R7.reuse ;  /* 0x0000b4000e0e7a23 */ /* 0x100fe40000010807 */
[----:B------:R-:W-:Y:S02]  /*16af0*/  FFMA.FTZ R13, R13, c[0x0][0x2d0], -R7 ;  /* 0x0000b4000d0d7a23 */ /* 0x000fe40000010807 */
[--C-:B------:R-:W-:Y:S02]  /*16b00*/  FFMA.FTZ R8, R8, c[0x0][0x2d0], -R138.reuse ;  /* 0x0000b40008087a23 */ /* 0x100fe4000001088a */
[--C-:B------:R-:W-:Y:S01]  /*16b10*/  FFMA.FTZ R11, R11, c[0x0][0x2d0], -R138.reuse ;  /* 0x0000b4000b0b7a23 */ /* 0x100fe2000001088a */
[----:B------:R3:W-:Y:S01]  /*16b20*/  MUFU.EX2 R2, R0 ;  /* 0x0000000000027308 */ /* 0x0007e20000000800 */
[--C-:B------:R-:W-:Y:S02]  /*16b30*/  FFMA.FTZ R10, R10, c[0x0][0x2d0], -R138.reuse ;  /* 0x0000b4000a0a7a23 */ /* 0x100fe4000001088a */
[--C-:B------:R-:W-:Y:S07]  /*16b40*/  FFMA.FTZ R9, R9, c[0x0][0x2d0], -R138.reuse ;  /* 0x0000b40009097a23 */ /* 0x100fee000001088a */
[----:B------:R-:W4:Y:S10]  /*16b50*/  MUFU.EX2 R218, R15 ;  /* 0x0000000f00da7308 */ /* 0x000f340000000800 */
[----:B------:R-:W-:Y:S01]  /*16b60*/  MUFU.EX2 R217, R14 ;  /* 0x0000000e00d97308 */ /* 0x000fe20000000800 */
[----:B---3--:R-:W-:Y:S02]  /*16b70*/  FADD.FTZ R0, -R3, R137 ;  /* 0x0000008903007221 */ /* 0x008fe40000010100 */
[--C-:B------:R-:W-:Y:S02]  /*16b80*/  FFMA.FTZ R3, R168, c[0x0][0x2d0], -R7.reuse ;  /* 0x0000b400a8037a23 */ /* 0x100fe40000010807 */
[----:B------:R-:W-:Y:S05]  /*16b90*/  FMUL.FTZ R0, R0, c[0x0][0x2d0] ;  /* 0x0000b40000007a20 */ /* 0x000fea0000410000 */
[----:B------:R-:W3:Y:S10]  /*16ba0*/  MUFU.EX2 R216, R13 ;  /* 0x0000000d00d87308 */ /* 0x000ef40000000800 */
[----:B------:R-:W-:Y:S10]  /*16bb0*/  MUFU.EX2 R215, R8 ;  /* 0x0000000800d77308 */ /* 0x000ff40000000800 */
[----:B------:R-:W5:Y:S10]  /*16bc0*/  MUFU.EX2 R214, R11 ;  /* 0x0000000b00d67308 */ /* 0x000f740000000800 */
[----:B------:R-:W-:Y:S10]  /*16bd0*/  MUFU.EX2 R199, R10 ;  /* 0x0000000a00c77308 */ /* 0x000ff40000000800 */
[----:B------:R-:W-:Y:S10]  /*16be0*/  MUFU.EX2 R198, R9 ;  /* 0x0000000900c67308 */ /* 0x000ff40000000800 */
[----:B------:R-:W1:Y:S10]  /*16bf0*/  MUFU.EX2 R0, R0 ;  /* 0x0000000000007308 */ /* 0x000e740000000800 */
[----:B------:R1:W-:Y:S02]  /*16c00*/  MUFU.EX2 R197, R3 ;  /* 0x0000000300c57308 */ /* 0x0003e40000000800 */
[--C-:B-1----:R-:W-:Y:S01]  /*16c10*/  FFMA.FTZ R3, R139, c[0x0][0x2d0], -R7.reuse ;  /* 0x0000b4008b037a23 */ /* 0x102fe20000010807 */
[----:B----4-:R-:W-:Y:S01]  /*16c20*/  F2FP.PACK_AB R164, R218, R219 ;  /* 0x000000dbdaa4723e */ /* 0x010fe200000000ff */
[----:B------:R-:W-:Y:S01]  /*16c30*/  FMUL.FTZ R8, R2, R140 ;  /* 0x0000008c02087220 */ /* 0x000fe20000410000 */
[----:B---3--:R-:W-:Y:S01]  /*16c40*/  F2FP.PACK_AB R166, R216, R217 ;  /* 0x000000d9d8a6723e */ /* 0x008fe200000000ff */
[----:B------:R-:W-:Y:S01]  /*16c50*/  FMUL.FTZ R9, R2, R141 ;  /* 0x0000008d02097220 */ /* 0x000fe20000410000 */
[----:B-----5:R-:W-:Y:S01]  /*16c60*/  F2FP.PACK_AB R165, R214, R215 ;  /* 0x000000d7d6a5723e */ /* 0x020fe200000000ff */
[----:B------:R-:W-:Y:S01]  /*16c70*/  FMUL.FTZ R10, R0, R142 ;  /* 0x0000008e000a7220 */ /* 0x000fe20000410000 */
[----:B------:R-:W-:Y:S01]  /*16c80*/  F2FP.PACK_AB R167, R198, R199 ;  /* 0x000000c7c6a7723e */ /* 0x000fe200000000ff */
[----:B------:R-:W-:Y:S01]  /*16c90*/  FMUL.FTZ R11, R0, R143 ;  /* 0x0000008f000b7220 */ /* 0x000fe20000410000 */
[----:B------:R1:W3:Y:S01]  /*16ca0*/  MUFU.EX2 R196, R3 ;  /* 0x0000000300c47308 */ /* 0x0002e20000000800 */
[----:B------:R-:W4:Y:S01]  /*16cb0*/  LDSM.16.MT88.4 R140, [R204+0x4080] ;  /* 0x00408000cc8c783b */ /* 0x000f220000004200 */
[C---:B------:R-:W-:Y:S02]  /*16cc0*/  FMUL.FTZ R12, R2.reuse, R144 ;  /* 0x00000090020c7220 */ /* 0x040fe40000410000 */
[----:B------:R-:W-:Y:S02]  /*16cd0*/  FMUL.FTZ R13, R2, R145 ;  /* 0x00000091020d7220 */ /* 0x000fe40000410000 */
[C---:B------:R-:W-:Y:S05]  /*16ce0*/  HMMA.16816.F32 R8, R164.reuse, R16, R8 ;  /* 0x00000010a408723c */ /* 0x040fea0000001808 */
[C---:B------:R-:W-:Y:S02]  /*16cf0*/  FMUL.FTZ R14, R0.reuse, R146 ;  /* 0x00000092000e7220 */ /* 0x040fe40000410000 */
[----:B------:R-:W-:Y:S02]  /*16d00*/  FMUL.FTZ R15, R0, R147 ;  /* 0x00000093000f7220 */ /* 0x000fe40000410000 */
[----:B------:R-:W5:Y:S03]  /*16d10*/  LDSM.16.MT88.4 R144, [R203+0x4080] ;  /* 0x00408000cb90783b */ /* 0x000f660000004200 */
[C---:B------:R-:W-:Y:S02]  /*16d20*/  FMUL.FTZ R16, R2.reuse, R148 ;  /* 0x0000009402107220 */ /* 0x040fe40000410000 */
[C---:B------:R-:W-:Y:S03]  /*16d30*/  HMMA.16816.F32 R12, R164.reuse, R18, R12 ;  /* 0x00000012a40c723c */ /* 0x040fe6000000180c */
[C---:B------:R-:W-:Y:S02]  /*16d40*/  FMUL.FTZ R17, R2.reuse, R149 ;  /* 0x0000009502117220 */ /* 0x040fe40000410000 */
[----:B------:R-:W-:Y:S02]  /*16d50*/  FMUL.FTZ R20, R2, R152 ;  /* 0x0000009802147220 */ /* 0x000fe40000410000 */
[C---:B------:R-:W-:Y:S02]  /*16d60*/  FMUL.FTZ R18, R0.reuse, R150 ;  /* 0x0000009600127220 */ /* 0x040fe40000410000 */
[----:B------:R-:W-:Y:S02]  /*16d70*/  FMUL.FTZ R19, R0, R151 ;  /* 0x0000009700137220 */ /* 0x000fe40000410000 */
[----:B------:R-:W3:Y:S01]  /*16d80*/  LDSM.16.MT88.4 R148, [R201+0x5880] ;  /* 0x00588000c994783b */ /* 0x000ee20000004200 */
[----:B------:R-:W-:Y:S02]  /*16d90*/  FMUL.FTZ R21, R2, R153 ;  /* 0x0000009902157220 */ /* 0x000fe40000410000 */
[C---:B------:R-:W-:Y:S02]  /*16da0*/  FMUL.FTZ R22, R0.reuse, R154 ;  /* 0x0000009a00167220 */ /* 0x040fe40000410000 */
[C---:B--2---:R-:W-:Y:S03]  /*16db0*/  HMMA.16816.F32 R16, R164.reuse, R24, R16 ;  /* 0x00000018a410723c */ /* 0x044fe60000001810 */
        /* <DEDUP_REMOVED lines=12> */
[C---:B----4-:R-:W-:Y:S03]  /*16e80*/  HMMA.16816.F32 R24, R164.reuse, R140, R24 ;  /* 0x0000008ca418723c */ /* 0x050fe60000001818 */
[----:B------:R-:W-:Y:S01]  /*16e90*/  LDSM.16.MT88.4 R160, [R203+0x4880] ;  /* 0x00488000cba0783b */ /* 0x000fe20000004200 */
[--C-:B-1----:R-:W-:Y:S02]  /*16ea0*/  FFMA.FTZ R3, R170, c[0x0][0x2d0], -R7.reuse ;  /* 0x0000b400aa037a23 */ /* 0x102fe40000010807 */
[C---:B------:R-:W-:Y:S02]  /*16eb0*/  FMUL.FTZ R32, R2.reuse, R32 ;  /* 0x0000002002207220 */ /* 0x040fe40000410000 */
[C---:B------:R-:W-:Y:S01]  /*16ec0*/  HMMA.16816.F32 R28, R164.reuse, R142, R28 ;  /* 0x0000008ea41c723c */ /* 0x040fe2000000181c */
[----:B------:R1:W-:Y:S02]  /*16ed0*/  MUFU.EX2 R195, R3 ;  /* 0x0000000300c37308 */ /* 0x0003e40000000800 */
[----:B------:R-:W2:Y:S01]  /*16ee0*/  LDSM.16.MT88.4 R140, [R202+0x5880] ;  /* 0x00588000ca8c783b */ /* 0x000ea20000004200 */
[----:B------:R-:W-:Y:S02]  /*16ef0*/  FMUL.FTZ R33, R2, R33 ;  /* 0x0000002102217220 */ /* 0x000fe40000410000 */
[C---:B------:R-:W-:Y:S02]  /*16f00*/  FMUL.FTZ R34, R0.reuse, R34 ;  /* 0x0000002200227220 */ /* 0x040fe40000410000 */
[----:B------:R-:W-:Y:S04]  /*16f10*/  FMUL.FTZ R35, R0, R35 ;  /* 0x0000002300237220 */ /* 0x000fe80000410000 */
[C---:B------:R-:W-:Y:S02]  /*16f20*/  FMUL.FTZ R36, R2.reuse, R36 ;  /* 0x0000002402247220 */ /* 0x040fe40000410000 */
[----:B------:R-:W-:Y:S01]  /*16f30*/  FMUL.FTZ R37, R2, R37 ;  /* 0x0000002502257220 */ /* 0x000fe20000410000 */
[C---:B-----5:R-:W-:Y:S03]  /*16f40*/  HMMA.16816.F32 R32, R164.reuse, R144, R32 ;  /* 0x00000090a420723c */ /* 0x060fe60000001820 */
        /* <DEDUP_REMOVED lines=9> */
[----:B------:R-:W-:Y:S02]  /*16fe0*/  LDSM.16.MT88.4 R176, [R202+0x7880] ;  /* 0x00788000cab0783b */ /* 0x000fe40000004200 */
[----:B------:R1:W-:Y:S01]  /*16ff0*/  MUFU.EX2 R194, R3 ;  /* 0x0000000300c27308 */ /* 0x0003e20000000800 */
[C---:B---3--:R-:W-:Y:S03]  /*17000*/  HMMA.16816.F32 R40, R164.reuse, R148, R40 ;  /* 0x00000094a428723c */ /* 0x048fe60000001828 */
[C---:B------:R-:W-:Y:S02]  /*17010*/  FMUL.FTZ R44, R2.reuse, R44 ;  /* 0x0000002c022c7220 */ /* 0x040fe40000410000 */
[----:B------:R-:W-:Y:S02]  /*17020*/  FMUL.FTZ R45, R2, R45 ;  /* 0x0000002d022d7220 */ /* 0x000fe40000410000 */
[C---:B------:R-:W-:Y:S02]  /*17030*/  FMUL.FTZ R46, R0.reuse, R46 ;  /* 0x0000002e002e7220 */ /* 0x040fe40000410000 */
[----:B------:R-:W-:Y:S03]  /*17040*/  FMUL.FTZ R47, R0, R47 ;  /* 0x0000002f002f7220 */ /* 0x000fe60000410000 */
[C---:B------:R-:W-:Y:S02]  /*17050*/  FMUL.FTZ R48, R2.reuse, R48 ;  /* 0x0000003002307220 */ /* 0x040fe40000410000 */
[----:B------:R-:W-:Y:S02]  /*17060*/  FMUL.FTZ R49, R2, R49 ;  /* 0x0000003102317220 */ /* 0x000fe40000410000 */
[C---:B------:R-:W-:Y:S01]  /*17070*/  HMMA.16816.F32 R44, R164.reuse, R150, R44 ;  /* 0x00000096a42c723c */ /* 0x040fe2000000182c */
[----:B------:R-:W3:Y:S02]  /*17080*/  LDSM.16.MT88.4 R148, [R203+0x5880] ;  /* 0x00588000cb94783b */ /* 0x000ee40000004200 */
[C---:B------:R-:W-:Y:S02]  /*17090*/  FMUL.FTZ R50, R0.reuse, R50 ;  /* 0x0000003200327220 */ /* 0x040fe40000410000 */
[----:B------:R-:W-:Y:S02]  /*170a0*/  FMUL.FTZ R51, R0, R51 ;  /* 0x0000003300337220 */ /* 0x000fe40000410000 */
[--C-:B-1----:R-:W-:Y:S02]  /*170b0*/  FFMA.FTZ R3, R169, c[0x0][0x2d0], -R138.reuse ;  /* 0x0000b400a9037a23 */ /* 0x102fe4000001088a */
[C---:B------:R-:W-:Y:S02]  /*170c0*/  FMUL.FTZ R52, R2.reuse, R52 ;  /* 0x0000003402347220 */ /* 0x040fe40000410000 */
[----:B------:R1:W-:Y:S01]  /*170d0*/  MUFU.EX2 R193, R3 ;  /* 0x0000000300c17308 */ /* 0x0003e20000000800 */
[C---:B--2---:R-:W-:Y:S03]  /*170e0*/  HMMA.16816.F32 R48, R164.reuse, R140, R48 ;  /* 0x0000008ca430723c */ /* 0x044fe60000001830 */
[----:B------:R-:W-:Y:S02]  /*170f0*/  FMUL.FTZ R53, R2, R53 ;  /* 0x0000003502357220 */ /* 0x000fe40000410000 */
[C---:B------:R-:W-:Y:S02]  /*17100*/  FMUL.FTZ R54, R0.reuse, R54 ;  /* 0x0000003600367220 */ /* 0x040fe40000410000 */
[----:B------:R-:W-:Y:S02]  /*17110*/  FMUL.FTZ R55, R0, R55 ;  /* 0x0000003700377220 */ /* 0x000fe40000410000 */
[C---:B------:R-:W-:Y:S03]  /*17120*/  FMUL.FTZ R56, R2.reuse, R56 ;  /* 0x0000003802387220 */ /* 0x040fe60000410000 */
[----:B------:R-:W-:Y:S02]  /*17130*/  FMUL.FTZ R57, R2, R57 ;  /* 0x0000003902397220 */ /* 0x000fe40000410000 */
[C---:B------:R-:W-:Y:S01]  /*17140*/  HMMA.16816.F32 R52, R164.reuse, R142, R52 ;  /* 0x0000008ea434723c */ /* 0x040fe20000001834 */
[----:B------:R-:W2:Y:S02]  /*17150*/  LDSM.16.MT88.4 R140, [R201+0x7080] ;  /* 0x00708000c98c783b */ /* 0x000ea40000004200 */
[C---:B------:R-:W-:Y:S02]  /*17160*/  FMUL.FTZ R58, R0.reuse, R58 ;  /* 0x0000003a003a7220 */ /* 0x040fe40000410000 */
[----:B------:R-:W-:Y:S02]  /*17170*/  FMUL.FTZ R59, R0, R59 ;  /* 0x0000003b003b7220 */ /* 0x000fe40000410000 */
[C---:B------:R-:W-:Y:S02]  /*17180*/  FMUL.FTZ R60, R2.reuse, R60 ;  /* 0x0000003c023c7220 */ /* 0x040fe40000410000 */
[--C-:B-1----:R-:W-:Y:S02]  /*17190*/  FFMA.FTZ R3, R171, c[0x0][0x2d0], -R138.reuse ;  /* 0x0000b400ab037a23 */ /* 0x102fe4000001088a */
[----:B------:R-:W-:Y:S01]  /*171a0*/  LDSM.16.MT88.4 R168, [R201+0x6080] ;  /* 0x00608000c9a8783b */ /* 0x000fe20000004200 */
[C---:B----4-:R-:W-:Y:S01]  /*171b0*/  HMMA.16816.F32 R56, R164.reuse, R144, R56 ;  /* 0x00000090a438723c */ /* 0x050fe20000001838 */
[----:B------:R1:W4:Y:S02]  /*171c0*/  MUFU.EX2 R192, R3 ;  /* 0x0000000300c07308 */ /* 0x0003240000000800 */
        /* <DEDUP_REMOVED lines=10> */
[----:B------:R-:W-:Y:S03]  /*17270*/  FMUL.FTZ R69, R2, R69 ;  /* 0x0000004502457220 */ /* 0x000fe60000410000 */
[C---:B---3--:R-:W-:Y:S03]  /*17280*/  HMMA.16816.F32 R64, R164.reuse, R148, R64 ;  /* 0x00000094a440723c */ /* 0x048fe60000001840 */
[C---:B------:R-:W-:Y:S02]  /*17290*/  FMUL.FTZ R70, R0.reuse, R70 ;  /* 0x0000004600467220 */ /* 0x040fe40000410000 */
[----:B------:R-:W-:Y:S02]  /*172a0*/  FMUL.FTZ R71, R0, R71 ;  /* 0x0000004700477220 */ /* 0x000fe40000410000 */
[--C-:B-1----:R-:W-:Y:S02]  /*172b0*/  FFMA.FTZ R3, R172, c[0x0][0x2d0], -R138.reuse ;  /* 0x0000b400ac037a23 */ /* 0x102fe4000001088a */
[C---:B------:R-:W-:Y:S02]  /*172c0*/  FMUL.FTZ R72, R2.reuse, R72 ;  /* 0x0000004802487220 */ /* 0x040fe40000410000 */
[----:B------:R1:W-:Y:S01]  /*172d0*/  MUFU.EX2 R191, R3 ;  /* 0x0000000300bf7308 */ /* 0x0003e20000000800 */
        /* <DEDUP_REMOVED lines=11> */
[--C-:B-1----:R-:W-:Y:S02]  /*17390*/  FFMA.FTZ R3, R173, c[0x0][0x2d0], -R138.reuse ;  /* 0x0000b400ad037a23 */ /* 0x102fe4000001088a */
[----:B------:R-:W-:Y:S01]  /*173a0*/  LDSM.16.MT88.4 R172, [R203+0x6080] ;  /* 0x00608000cbac783b */ /* 0x000fe20000004200 */
[C---:B------:R-:W-:Y:S01]  /*173b0*/  HMMA.16816.F32 R76, R164.reuse, R142, R76 ;  /* 0x0000008ea44c723c */ /* 0x040fe2000000184c */
[----:B------:R-:W1:Y:S02]  /*173c0*/  MUFU.EX2 R190, R3 ;  /* 0x0000000300be7308 */ /* 0x000e640000000800 */
[----:B------:R-:W-:Y:S02]  /*173d0*/  FMUL.FTZ R81, R2, R81 ;  /* 0x0000005102517220 */ /* 0x000fe40000410000 */
[C---:B------:R-:W-:Y:S02]  /*173e0*/  FMUL.FTZ R82, R0.reuse, R82 ;  /* 0x0000005200527220 */ /* 0x040fe40000410000 */
[----:B------:R-:W2:Y:S01]  /*173f0*/  LDSM.16.MT88.4 R140, [R203+0x7080] ;  /* 0x00708000cb8c783b */ /* 0x000ea20000004200 */
        /* <DEDUP_REMOVED lines=61> */
[----:B------:R-:W-:Y:S01]  /*177d0*/  FMUL.FTZ R128, R2, R128 ;  /* 0x0000008002807220 */ /* 0x000fe20000410000 */
[----:B------:R-:W-:Y:S01]  /*177e0*/  F2FP.PACK_AB R140, R196, R197 ;  /* 0x000000c5c48c723e */ /* 0x000fe200000000ff */
[----:B------:R-:W-:Y:S03]  /*177f0*/  FMUL.FTZ R129, R2, R129 ;  /* 0x0000008102817220 */ /* 0x000fe60000410000 */
[C---:B------:R-:W-:Y:S03]  /*17800*/  HMMA.16816.F32 R124, R164.reuse, R142, R124 ;  /* 0x0000008ea47c723c */ /* 0x040fe6000000187c */
[----:B------:R-:W-:Y:S01]  /*17810*/  FMUL.FTZ R130, R0, R130 ;  /* 0x0000008200827220 */ /* 0x000fe20000410000 */
[----:B----4-:R-:W-:Y:S01]  /*17820*/  F2FP.PACK_AB R141, R192, R193 ;  /* 0x000000c1c08d723e */ /* 0x010fe200000000ff */
[----:B------:R-:W-:Y:S02]  /*17830*/  FMUL.FTZ R131, R0, R131 ;  /* 0x0000008300837220 */ /* 0x000fe40000410000 */
[----:B------:R-:W-:Y:S01]  /*17840*/  FMUL.FTZ R132, R2, R132 ;  /* 0x0000008402847220 */ /* 0x000fe20000410000 */
[----:B------:R-:W-:Y:S01]  /*17850*/  F2FP.PACK_AB R142, R194, R195 ;  /* 0x000000c3c28e723e */ /* 0x000fe200000000ff */
[----:B------:R-:W-:Y:S03]  /*17860*/  FMUL.FTZ R133, R2, R133 ;  /* 0x0000008502857220 */ /* 0x000fe60000410000 */
[C---:B-----5:R-:W-:Y:S03]  /*17870*/  HMMA.16816.F32 R128, R164.reuse, R144, R128 ;  /* 0x00000090a480723c */ /* 0x060fe60000001880 */
[----:B------:R-:W-:Y:S01]  /*17880*/  FMUL.FTZ R134, R0, R134 ;  /* 0x0000008600867220 */ /* 0x000fe20000410000 */
[----:B-1----:R-:W-:Y:S01]  /*17890*/  F2FP.PACK_AB R143, R190, R191 ;  /* 0x000000bfbe8f723e */ /* 0x002fe200000000ff */
[----:B------:R-:W-:Y:S02]  /*178a0*/  FMUL.FTZ R135, R0, R135 ;  /* 0x0000008700877220 */ /* 0x000fe40000410000 */
[----:B------:R-:W-:Y:S02]  /*178b0*/  FFMA.FTZ R3, R181, c[0x0][0x2d0], -R7 ;  /* 0x0000b400b5037a23 */ /* 0x000fe40000010807 */
[----:B------:R-:W-:Y:S02]  /*178c0*/  FFMA.FTZ R2, R2, R231, R219 ;  /* 0x000000e702027223 */ /* 0x000fe400000100db */
[----:B------:R1:W-:Y:S01]  /*178d0*/  MUFU.EX2 R189, R3 ;  /* 0x0000000300bd7308 */ /* 0x0003e20000000800 */
[----:B------:R-:W-:Y:S01]  /*178e0*/  HMMA.16816.F32 R132, R164, R146, R132 ;  /* 0x00000092a484723c */ /* 0x000fe20000001884 */
[----:B------:R-:W2:Y:S07]  /*178f0*/  LDSM.16.MT88.4 R144, [R202+0x6080] ;  /* 0x00608000ca90783b */ /* 0x000eae0000004200 */
[C---:B---3--:R-:W-:Y:S01]  /*17900*/  HMMA.16816.F32 R8, R140.reuse, R148, R8 ;  /* 0x000000948c08723c */ /* 0x048fe20000001808 */
[----:B------:R-:W3:Y:S07]  /*17910*/  LDSM.16.MT88.4 R164, [R204+0x6080] ;  /* 0x00608000cca4783b */ /* 0x000eee0000004200 */
[C---:B------:R-:W-:Y:S01]  /*17920*/  HMMA.16816.F32 R12, R140.reuse, R150, R12 ;  /* 0x000000968c0c723c */ /* 0x040fe2000000180c */
[----:B------:R-:W4:Y:S03]  /*17930*/  LDSM.16.MT88.4 R148, [R201+0x7880] ;  /* 0x00788000c994783b */ /* 0x000f260000004200 */
[--C-:B-1----:R-:W-:Y:S04]  /*17940*/  FFMA.FTZ R3, R183, c[0x0][0x2d0], -R7.reuse ;  /* 0x0000b400b7037a23 */ /* 0x102fe80000010807 */
[C---:B------:R-:W-:Y:S01]  /*17950*/  HMMA.16816.F32 R16, R140.reuse, R152, R16 ;  /* 0x000000988c10723c */ /* 0x040fe20000001810 */
[----:B------:R1:W5:Y:S07]  /*17960*/  MUFU.EX2 R188, R3 ;  /* 0x0000000300bc7308 */ /* 0x00036e0000000800 */
[C---:B------:R-:W-:Y:S01]  /*17970*/  HMMA.16816.F32 R20, R140.reuse, R154, R20 ;  /* 0x0000009a8c14723c */ /* 0x040fe20000001814 */
[----:B------:R-:W2:Y:S07]  /*17980*/  LDSM.16.MT88.4 R152, [R204+0x7880] ;  /* 0x00788000cc98783b */ /* 0x000eae0000004200 */
[C---:B------:R-:W-:Y:S08]  /*17990*/  HMMA.16816.F32 R24, R140.reuse, R156, R24 ;  /* 0x0000009c8c18723c */ /* 0x040ff00000001818 */
[C---:B------:R-:W-:Y:S01]  /*179a0*/  HMMA.16816.F32 R28, R140.reuse, R158, R28 ;  /* 0x0000009e8c1c723c */ /* 0x040fe2000000181c */
[----:B------:R-:W3:Y:S03]  /*179b0*/  LDSM.16.MT88.4 R156, [R203+0x7880] ;  /* 0x00788000cb9c783b */ /* 0x000ee60000004200 */
[--C-:B-1----:R-:W-:Y:S02]  /*179c0*/  FFMA.FTZ R3, R186, c[0x0][0x2d0], -R7.reuse ;  /* 0x0000b400ba037a23 */ /* 0x102fe40000010807 */
[----:B------:R-:W-:Y:S02]  /*179d0*/  FFMA.FTZ R7, R185, c[0x0][0x2d0], -R7 ;  /* 0x0000b400b9077a23 */ /* 0x000fe40000010807 */
[C---:B------:R-:W-:Y:S01]  /*179e0*/  HMMA.16816.F32 R32, R140.reuse, R160, R32 ;  /* 0x000000a08c20723c */ /* 0x040fe20000001820 */
[----:B------:R1:W-:Y:S07]  /*179f0*/  MUFU.EX2 R183, R3 ;  /* 0x0000000300b77308 */ /* 0x0003ee0000000800 */
[C---:B------:R-:W-:Y:S01]  /*17a00*/  HMMA.16816.F32 R36, R140.reuse, R162, R36 ;  /* 0x000000a28c24723c */ /* 0x040fe20000001824 */
[----:B------:R-:W-:Y:S02]  /*17a10*/  LDSM.16.MT88.4 R160, [R202+0x5080] ;  /* 0x00508000caa0783b */ /* 0x000fe40000004200 */
[----:B------:R-:W3:Y:S05]  /*17a20*/  MUFU.EX2 R181, R7 ;  /* 0x0000000700b57308 */ /* 0x000eea0000000800 */
[C---:B------:R-:W-:Y:S08]  /*17a30*/  HMMA.16816.F32 R40, R140.reuse, R168, R40 ;  /* 0x000000a88c28723c */ /* 0x040ff00000001828 */
[C---:B------:R-:W-:Y:S01]  /*17a40*/  HMMA.16816.F32 R44, R140.reuse, R170, R44 ;  /* 0x000000aa8c2c723c */ /* 0x040fe2000000182c */
[----:B------:R-:W-:Y:S03]  /*17a50*/  LDSM.16.MT88.4 R168, [R204+0x5080] ;  /* 0x00508000cca8783b */ /* 0x000fe60000004200 */
[--C-:B-1----:R-:W-:Y:S04]  /*17a60*/  FFMA.FTZ R3, R180, c[0x0][0x2d0], -R138.reuse ;  /* 0x0000b400b4037a23 */ /* 0x102fe8000001088a */
[C---:B--2---:R-:W-:Y:S01]  /*17a70*/  HMMA.16816.F32 R48, R140.reuse, R144, R48 ;  /* 0x000000908c30723c */ /* 0x044fe20000001830 */
[----:B------:R1:W-:Y:S07]  /*17a80*/  MUFU.EX2 R139, R3 ;  /* 0x00000003008b7308 */ /* 0x0003ee0000000800 */
[C---:B------:R-:W-:Y:S01]  /*17a90*/  HMMA.16816.F32 R52, R140.reuse, R146, R52 ;  /* 0x000000928c34723c */ /* 0x040fe20000001834 */
[----:B------:R-:W2:Y:S07]  /*17aa0*/  LDSM.16.MT88.4 R144, [R201+0x9080] ;  /* 0x00908000c990783b */ /* 0x000eae0000004200 */
[C---:B---3--:R-:W-:Y:S07]  /*17ab0*/  HMMA.16816.F32 R56, R140.reuse, R164, R56 ;  /* 0x000000a48c38723c */ /* 0x048fee0000001838 */
[----:B-----5:R-:W-:Y:S01]  /*17ac0*/  F2FP.PACK_AB R164, R188, R189 ;  /* 0x000000bdbca4723e */ /* 0x020fe200000000ff */
[C---:B------:R-:W-:Y:S04]  /*17ad0*/  HMMA.16816.F32 R60, R140.reuse, R166, R60 ;  /* 0x000000a68c3c723c */ /* 0x040fe8000000183c */
[--C-:B-1----:R-:W-:Y:S03]  /*17ae0*/  FFMA.FTZ R3, R182, c[0x0][0x2d0], -R138.reuse ;  /* 0x0000b400b6037a23 */ /* 0x102fe6000001088a */
[----:B------:R-:W-:Y:S01]  /*17af0*/  F2FP.PACK_AB R166, R181, R183 ;  /* 0x000000b7b5a6723e */ /* 0x000fe200000000ff */
[C---:B------:R-:W-:Y:S01]  /*17b00*/  HMMA.16816.F32 R64, R140.reuse, R172, R64 ;  /* 0x000000ac8c40723c */ /* 0x040fe20000001840 */
[----:B------:R-:W1:Y:S07]  /*17b10*/  MUFU.EX2 R137, R3 ;  /* 0x0000000300897308 */ /* 0x000e6e0000000800 */
[C---:B------:R-:W-:Y:S01]  /*17b20*/  HMMA.16816.F32 R68, R140.reuse, R174, R68 ;  /* 0x000000ae8c44723c */ /* 0x040fe20000001844 */
[----:B------:R-:W-:Y:S07]  /*17b30*/  LDSM.16.MT88.4 R172, [R203+0x5080] ;  /* 0x00508000cbac783b */ /* 0x000fee0000004200 */
[C---:B----4-:R-:W-:Y:S08]  /*17b40*/  HMMA.16816.F32 R72, R140.reuse, R148, R72 ;  /* 0x000000948c48723c */ /* 0x050ff00000001848 */
[C---:B------:R-:W-:Y:S01]  /*17b50*/  HMMA.16816.F32 R76, R140.reuse, R150, R76 ;  /* 0x000000968c4c723c */ /* 0x040fe2000000184c */
[----:B------:R-:W3:Y:S03]  /*17b60*/  LDSM.16.MT88.4 R148, [R202+0x9080] ;  /* 0x00908000ca94783b */ /* 0x000ee60000004200 */
[----:B-1----:R-:W-:Y:S01]  /*17b70*/  F2FP.PACK_AB R165, R137, R139 ;  /* 0x0000008b89a5723e */ /* 0x002fe200000000ff */
[--C-:B------:R-:W-:Y:S03]  /*17b80*/  FFMA.FTZ R3, R184, c[0x0][0x2d0], -R138.reuse ;  /* 0x0000b400b8037a23 */ /* 0x100fe6000001088a */
[C---:B------:R-:W-:Y:S01]  /*17b90*/  HMMA.16816.F32 R80, R140.reuse, R176, R80 ;  /* 0x000000b08c50723c */ /* 0x040fe20000001850 */
[----:B------:R1:W-:Y:S07]  /*17ba0*/  MUFU.EX2 R7, R3 ;  /* 0x0000000300077308 */ /* 0x0003ee0000000800 */
[C---:B------:R-:W-:Y:S01]  /*17bb0*/  HMMA.16816.F32 R84, R140.reuse, R178, R84 ;  /* 0x000000b28c54723c */ /* 0x040fe20000001854 */
[----:B------:R-:W-:Y:S07]  /*17bc0*/  LDSM.16.MT88.4 R176, [R201+0x6880] ;  /* 0x00688000c9b0783b */ /* 0x000fee0000004200 */
[C---:B------:R-:W-:Y:S08]  /*17bd0*/  HMMA.16816.F32 R88, R140.reuse, R152, R88 ;  /* 0x000000988c58723c */ /* 0x040ff00000001858 */
[C---:B------:R-:W-:Y:S01]  /*17be0*/  HMMA.16816.F32 R92, R140.reuse, R154, R92 ;  /* 0x0000009a8c5c723c */ /* 0x040fe2000000185c */
[----:B------:R-:W4:Y:S03]  /*17bf0*/  LDSM.16.MT88.4 R152, [R204+0x9080] ;  /* 0x00908000cc98783b */ /* 0x000f260000004200 */
[----:B-1----:R-:W-:Y:S04]  /*17c00*/  FFMA.FTZ R3, R187, c[0x0][0x2d0], -R138 ;  /* 0x0000b400bb037a23 */ /* 0x002fe8000001088a */
[C---:B------:R-:W-:Y:S01]  /*17c10*/  HMMA.16816.F32 R96, R140.reuse, R156, R96 ;  /* 0x0000009c8c60723c */ /* 0x040fe20000001860 */
[----:B------:R-:W1:Y:S07]  /*17c20*/  MUFU.EX2 R6, R3 ;  /* 0x0000000300067308 */ /* 0x000e6e0000000800 */
[C---:B------:R-:W-:Y:S01]  /*17c30*/  HMMA.16816.F32 R100, R140.reuse, R158, R100 ;  /* 0x0000009e8c64723c */ /* 0x040fe20000001864 */
[----:B------:R-:W5:Y:S07]  /*17c40*/  LDSM.16.MT88.4 R156, [R203+0x9080] ;  /* 0x00908000cb9c783b */ /* 0x000f6e0000004200 */
[C---:B--2---:R-:W-:Y:S08]  /*17c50*/  HMMA.16816.F32 R104, R140.reuse, R144, R104 ;  /* 0x000000908c68723c */ /* 0x044ff00000001868 */
[C---:B------:R-:W-:Y:S01]  /*17c60*/  HMMA.16816.F32 R108, R140.reuse, R146, R108 ;  /* 0x000000928c6c723c */ /* 0x040fe2000000186c */
[----:B------:R-:W2:Y:S03]  /*17c70*/  LDSM.16.MT88.4 R144, [R201+0x5080] ;  /* 0x00508000c990783b */ /* 0x000ea60000004200 */
[----:B-1----:R-:W-:Y:S01]  /*17c80*/  F2FP.PACK_AB R167, R6, R7 ;  /* 0x0000000706a7723e */ /* 0x002fe200000000ff */
[----:B------:R-:W-:Y:S02]  /*17c90*/  FFMA.FTZ R3, R0, R230, R215 ;  /* 0x000000e600037223 */ /* 0x000fe400000100d7 */
[----:B------:R-:W-:Y:S01]  /*17ca0*/  FADD.FTZ R0, R218, R2 ;  /* 0x00000002da007221 */ /* 0x000fe20000010000 */
[C---:B---3--:R-:W-:Y:S04]  /*17cb0*/  HMMA.16816.F32 R112, R140.reuse, R148, R112 ;  /* 0x000000948c70723c */ /* 0x048fe80000001870 */
[----:B------:R-:W-:Y:S02]  /*17cc0*/  FADD.FTZ R2, R214, R3 ;  /* 0x00000003d6027221 */ /* 0x000fe40000010000 */
[----:B------:R-:W-:Y:S02]  /*17cd0*/  FADD.FTZ R0, R217, R0 ;  /* 0x00000000d9007221 */ /* 0x000fe40000010000 */
[C---:B------:R-:W-:Y:S04]  /*17ce0*/  HMMA.16816.F32 R116, R140.reuse, R150, R116 ;  /* 0x000000968c74723c */ /* 0x040fe80000001874 */
        /* <DEDUP_REMOVED lines=24> */
[----:B------:R-:W-:Y:S01]  /*17e70*/  FADD.FTZ R0, R137, R3 ;  /* 0x0000000389007221 */ /* 0x000fe20000010000 */
[-C--:B------:R-:W-:Y:S01]  /*17e80*/  MOV R137, R4.reuse ;  /* 0x0000000400897202 */ /* 0x080fe20000000f00 */
[----:B------:R-:W-:Y:S02]  /*17e90*/  FADD.FTZ R2, R183, R2 ;  /* 0x00000002b7027221 */ /* 0x000fe40000010000 */
[C---:B------:R-:W-:Y:S01]  /*17ea0*/  HMMA.16816.F32 R152, R164.reuse, R162, R20 ;  /* 0x000000a2a498723c */ /* 0x040fe20000001814 */
[----:B------:R-:W4:Y:S03]  /*17eb0*/  LDSM.16.MT88.4 R20, [R201+0x8080] ;  /* 0x00808000c914783b */ /* 0x000f260000004200 */
[----:B------:R-:W-:Y:S01]  /*17ec0*/  FADD.FTZ R0, R7, R0 ;  /* 0x0000000007007221 */ /* 0x000fe20000010000 */
[----:B------:R-:W-:Y:S01]  /*17ed0*/  MOV R7, R4 ;  /* 0x0000000400077202 */ /* 0x000fe20000000f00 */
[----:B------:R-:W-:Y:S02]  /*17ee0*/  FADD.FTZ R231, R181, R2 ;  /* 0x00000002b5e77221 */ /* 0x000fe40000010000 */
[C---:B------:R-:W-:Y:S01]  /*17ef0*/  HMMA.16816.F32 R156, R164.reuse, R168, R24 ;  /* 0x000000a8a49c723c */ /* 0x040fe20000001818 */
[----:B------:R-:W5:Y:S03]  /*17f00*/  LDSM.16.MT88.4 R24, [R202+0x8080] ;  /* 0x00808000ca18783b */ /* 0x000f660000004200 */
[----:B------:R-:W-:Y:S01]  /*17f10*/  FADD.FTZ R230, R6, R0 ;  /* 0x0000000006e67221 */ /* 0x000fe20000010000 */
[----:B------:R-:W-:Y:S02]  /*17f20*/  IADD3 R0, R222, -0x1, RZ ;  /* 0xffffffffde007810 */ /* 0x000fe40007ffe0ff */
[----:B------:R-:W-:Y:S01]  /*17f30*/  MOV R6, R136 ;  /* 0x0000008800067202 */ /* 0x000fe20000000f00 */
[C---:B------:R-:W-:Y:S01]  /*17f40*/  HMMA.16816.F32 R160, R164.reuse, R170, R28 ;  /* 0x000000aaa4a0723c */ /* 0x040fe2000000181c */
[----:B------:R-:W2:Y:S03]  /*17f50*/  LDSM.16.MT88.4 R28, [R204+0x8080] ;  /* 0x00808000cc1c783b */ /* 0x000ea60000004200 */
[----:B------:R-:W-:Y:S04]  /*17f60*/  MOV R222, R0 ;  /* 0x0000000000de7202 */ /* 0x000fe80000000f00 */
[C---:B------:R-:W-:Y:S01]  /*17f70*/  HMMA.16816.F32 R32, R164.reuse, R172, R32 ;  /* 0x000000aca420723c */ /* 0x040fe20000001820 */
[----:B------:R-:W2:Y:S07]  /*17f80*/  LDSM.16.MT88.4 R168, [R203+0x8080] ;  /* 0x00808000cba8783b */ /* 0x000eae0000004200 */
        /* <DEDUP_REMOVED lines=29> */
[----:B------:R-:W-:Y:S07]  /*18160*/  @!UPT UIADD3 URZ, URZ, URZ, URZ ;  /* 0x0000003f3f3ff290 */ /* 0x000fee000fffe03f */
[----:B------:R-:W-:-:S11]  /*18170*/  @P0 BRA `(.L_x_1287) ;  /* 0xffffc3b000000947 */ /* 0x000fd6000383ffff */
.L_x_1265:
[----:B------:R-:W-:Y:S05]  /*18180*/  BRA.DIV ~URZ, `(.L_x_1288) ;  /* 0x00004ce27f007947 */ /* 0x000fea000b800000 */
[----:B------:R1:W2:Y:S02]  /*18190*/  SHFL.BFLY PT, R5, R231, 0x2, 0x1f ;  /* 0x0c401f00e7057f89 */ /* 0x0002a400000e0000 */
.L_x_1355:
[----:B--2---:R-:W-:Y:S01]  /*181a0*/  FADD.FTZ R5, R5, R231 ;  /* 0x000000e705057221 */ /* 0x004fe20000010000 */
[----:B------:R-:W-:Y:S05]  /*181b0*/  BRA.DIV ~URZ, `(.L_x_1289) ;  /* 0x00004d127f007947 */ /* 0x000fea000b800000 */
[----:B------:R-:W2:Y:S04]  /*181c0*/  SHFL.BFLY PT, R4, R230, 0x2, 0x1f ;  /* 0x0c401f00e6047f89 */ /* 0x000ea800000e0000 */
[----:B------:R-:W3:Y:S01]  /*181d0*/  SHFL.BFLY PT, R2, R5, 0x1, 0x1f ;  /* 0x0c201f0005027f89 */ /* 0x000ee200000e0000 */
[----:B--2---:R-:W-:-:S02]  /*181e0*/  FADD.FTZ R4, R4, R230 ;  /* 0x000000e604047221 */ /* 0x004fc40000010000 */
[----:B---3--:R-:W-:-:S03]  /*181f0*/  FADD.FTZ R5, R5, R2 ;  /* 0x0000000205057221 */ /* 0x008fc60000010000 */
[----:B------:R2:W3:Y:S04]  /*18200*/  SHFL.BFLY PT, R0, R4, 0x1, 0x1f ;  /* 0x0c201f0004007f89 */ /* 0x0004e800000e0000 */
.L_x_1356:
[----:B------:R-:W-:Y:S01]  /*18210*/  FSETP.NE.FTZ.AND P1, PT, R5, RZ, PT ;  /* 0x000000ff0500720b */ /* 0x000fe20003f35000 */
[----:B--23--:R-:W-:Y:S01]  /*18220*/  FADD.FTZ R4, R0, R4 ;  /* 0x0000000400047221 */ /* 0x00cfe20000010000 */
[----:B------:R-:W-:Y:S02]  /*18230*/  MOV R2, RZ ;  /* 0x000000ff00027202 */ /* 0x000fe40000000f00 */
[----:B------:R-:W-:Y:S02]  /*18240*/  MOV R0, RZ ;  /* 0x000000ff00007202 */ /* 0x000fe40000000f00 */
[----:B------:R-:W-:Y:S02]  /*18250*/  FSETP.NE.FTZ.AND P0, PT, R4, RZ, PT ;  /* 0x000000ff0400720b */ /* 0x000fe40003f15000 */
[----:B------:R-:W-:-:S05]  /*18260*/  MOV R137, 0xff800000 ;  /* 0xff80000000897802 */ /* 0x000fca0000000f00 */
[----:B------:R-:W2:Y:S01]  /*18270*/  @P1 MUFU.RCP R2, R5 ;  /* 0x0000000500021308 */ /* 0x000ea20000001000 */
[----:B------:R-:W-:-:S05]  /*18280*/  @P1 MOV R3, 0x3f317218 ;  /* 0x3f31721800031802 */ /* 0x000fca0000000f00 */
[----:B------:R-:W-:Y:S02]  /*18290*/  @P1 FMUL.FTZ R3, R3, c[0x0][0x2d0] ;  /* 0x0000b40003031a20 */ /* 0x000fe40000410000 */
[----:B------:R-:W3:Y:S01]  /*182a0*/  @P1 MUFU.LG2 R5, R5 ;  /* 0x0000000500051308 */ /* 0x000ee20000000c00 */
        /* <DEDUP_REMOVED lines=22> */
[C---:B------:R-:W-:Y:S01]  /*18410*/  FMUL.FTZ R36, R2.reuse, R49 ;  /* 0x0000003102247220 */ /* 0x040fe20000410000 */
[----:B------:R-:W-:Y:S01]  /*18420*/  MOV R49, 0xff800000 ;  /* 0xff80000000317802 */ /* 0x000fe20000000f00 */
        /* <DEDUP_REMOVED lines=42> */
[----:B------:R-:W4:Y:S01]  /*186d0*/  @P0 MUFU.LG2 R2, R4 ;  /* 0x0000000400020308 */ /* 0x000f220000000c00 */
[----:B---3--:R-:W-:Y:S02]  /*186e0*/  @P1 FMUL.FTZ R5, R5, 0.69314718246459960938 ;  /* 0x3f31721805051820 */ /* 0x008fe40000410000 */
[C---:B--2---:R-:W-:Y:S02]  /*186f0*/  FMUL.FTZ R142, R0.reuse, R142 ;  /* 0x0000008e008e7220 */ /* 0x044fe40000410000 */
[----:B------:R-:W-:Y:S01]  /*18700*/  @P1 FFMA.FTZ R137, R3, R136, R5 ;  /* 0x0000008803891223 */ /* 0x000fe20000010005 */
[----:B------:R-:W-:Y:S01]  /*18710*/  @P0 MOV R3, 0x3f317218 ;  /* 0x3f31721800030802 */ /* 0x000fe20000000f00 */
[C---:B------:R-:W-:Y:S01]  /*18720*/  FMUL.FTZ R143, R0.reuse, R143 ;  /* 0x0000008f008f7220 */ /* 0x040fe20000410000 */
[----:B------:R-:W-:Y:S01]  /*18730*/  PLOP3.LUT P1, PT, PT, PT, PT, 0x8, 0x0 ;  /* 0x000000000000781c */ /* 0x000fe20003f2e170 */
[----:B------:R-:W-:-:S02]  /*18740*/  FMUL.FTZ R146, R0, R146 ;  /* 0x0000009200927220 */ /* 0x000fc40000410000 */
[----:B------:R-:W-:Y:S02]  /*18750*/  @P0 FMUL.FTZ R3, R3, c[0x0][0x2d0] ;  /* 0x0000b40003030a20 */ /* 0x000fe40000410000 */
[C---:B------:R-:W-:Y:S02]  /*18760*/  FMUL.FTZ R147, R0.reuse, R147 ;  /* 0x0000009300937220 */ /* 0x040fe40000410000 */
[----:B------:R-:W-:Y:S02]  /*18770*/  FMUL.FTZ R150, R0, R150 ;  /* 0x0000009600967220 */ /* 0x000fe40000410000 */
[----:B----4-:R-:W-:Y:S02]  /*18780*/  @P0 FMUL.FTZ R2, R2, 0.69314718246459960938 ;  /* 0x3f31721802020820 */ /* 0x010fe40000410000 */
        /* <DEDUP_REMOVED lines=60> */
.L_x_1182:
[----:B------:R-:W-:Y:S05]  /*18b50*/  @P1 BRA `(.L_x_1290) ;  /* 0x00001ab000001947 */ /* 0x000fea0003800000 */
[----:B------:R-:W2:Y:S01]  /*18b60*/  LDL R69, [R1+0x70] ;  /* 0x0000700001457983 */ /* 0x000ea20000100800 */
[----:B------:R-:W-:Y:S01]  /*18b70*/  F2FP.PACK_AB R50, R51, R50 ;  /* 0x000000323332723e */ /* 0x000fe200000000ff */
[----:B------:R-:W-:Y:S01]  /*18b80*/  WARPSYNC 0xffffffff ;  /* 0xffffffff00007948 */ /* 0x000fe20003800000 */
[----:B------:R-:W-:Y:S01]  /*18b90*/  F2FP.PACK_AB R46, R47, R46 ;  /* 0x0000002e2f2e723e */ /* 0x000fe200000000ff */
[----:B------:R-:W3:Y:S01]  /*18ba0*/  S2R R65, SR_TID.X ;  /* 0x0000000000417919 */ /* 0x000ee20000002100 */
        /* <DEDUP_REMOVED lines=12> */
[----:B---3--:R-:W-:-:S02]  /*18c70*/  SHF.R.S32.HI R51, RZ, 0x1f, R65 ;  /* 0x0000001fff337819 */ /* 0x008fc40000011441 */
[----:B------:R-:W-:Y:S02]  /*18c80*/  F2FP.PACK_AB R45, R161, R160 ;  /* 0x000000a0a12d723e */ /* 0x000fe400000000ff */
[CC--:B------:R-:W-:Y:S02]  /*18c90*/  LEA.HI R2, R51.reuse, R65.reuse, RZ, 0x2 ;  /* 0x0000004133027211 */ /* 0x0c0fe400078f10ff */
[----:B------:R-:W-:Y:S02]  /*18ca0*/  LEA.HI R47, R51, R65, RZ, 0x5 ;  /* 0x00000041332f7211 */ /* 0x000fe400078f28ff */
[--C-:B------:R-:W-:Y:S02]  /*18cb0*/  SHF.R.S32.HI R4, RZ, 0x2, R2.reuse ;  /* 0x00000002ff047819 */ /* 0x100fe40000011402 */
[----:B------:R-:W-:Y:S02]  /*18cc0*/  SHF.R.S32.HI R0, RZ, 0x1f, R2 ;  /* 0x0000001fff007819 */ /* 0x000fe40000011402 */
[----:B------:R-:W-:-:S02]  /*18cd0*/  SHF.R.S32.HI R43, RZ, 0x5, R47 ;  /* 0x00000005ff2b7819 */ /* 0x000fc4000001142f */
[----:B------:R-:W-:Y:S02]  /*18ce0*/  LEA.HI R0, R0, R4, RZ, 0x3 ;  /* 0x0000000400007211 */ /* 0x000fe400078f18ff */
[----:B------:R-:W-:Y:S02]  /*18cf0*/  F2FP.PACK_AB R162, R163, R162 ;  /* 0x000000a2a3a2723e */ /* 0x000fe400000000ff */
[----:B------:R-:W-:Y:S02]  /*18d00*/  LOP3.LUT R0, R0, 0xfffffff8, RZ, 0xc0, !PT ;  /* 0xfffffff800007812 */ /* 0x000fe400078ec0ff */
[----:B------:R-:W-:Y:S02]  /*18d10*/  F2FP.PACK_AB R44, R33, R14 ;  /* 0x0000000e212c723e */ /* 0x000fe400000000ff */
[----:B------:R-:W-:Y:S01]  /*18d20*/  F2FP.PACK_AB R41, R35, R34 ;  /* 0x000000222329723e */ /* 0x000fe200000000ff */
[----:B------:R-:W-:Y:S01]  /*18d30*/  IMAD.IADD R4, R4, 0x1, -R0 ;  /* 0x0000000104047824 */ /* 0x000fe200078e0a00 */
[----:B------:R-:W-:-:S02]  /*18d40*/  LOP3.LUT R0, R2, 0xfffffffc, RZ, 0xc0, !PT ;  /* 0xfffffffc02007812 */ /* 0x000fc400078ec0ff */
[----:B------:R-:W-:Y:S01]  /*18d50*/  F2FP.PACK_AB R40, R37, R16 ;  /* 0x000000102528723e */ /* 0x000fe200000000ff */
[C---:B------:R-:W-:Y:S01]  /*18d60*/  IMAD.SHL.U32 R2, R4.reuse, 0x40, RZ ;  /* 0x0000004004027824 */ /* 0x040fe200078e00ff */
[----:B------:R-:W-:Y:S01]  /*18d70*/  LOP3.LUT R3, R4, 0x1, RZ, 0xc0, !PT ;  /* 0x0000000104037812 */ /* 0x000fe200078ec0ff */
[----:B------:R-:W-:Y:S01]  /*18d80*/  IMAD.IADD R21, R65, 0x1, -R0 ;  /* 0x0000000141157824 */ /* 0x000fe200078e0a00 */
[----:B------:R-:W-:Y:S02]  /*18d90*/  F2FP.PACK_AB R39, R39, R38 ;  /* 0x000000262727723e */ /* 0x000fe400000000ff */
[----:B------:R-:W-:Y:S01]  /*18da0*/  LOP3.LUT R0, R2, 0x1c0, RZ, 0xc0, !PT ;  /* 0x000001c002007812 */ /* 0x000fe200078ec0ff */
[----:B------:R-:W-:Y:S01]  /*18db0*/  IMAD R2, R43, 0x200, R21 ;  /* 0x000002002b027824 */ /* 0x000fe200078e0215 */
        /* <DEDUP_REMOVED lines=10> */
[----:B------:R-:W-:Y:S02]  /*18e60*/  F2FP.PACK_AB R35, R53, R52 ;  /* 0x000000343523723e */ /* 0x000fe400000000ff */
[----:B------:R-:W-:-:S02]  /*18e70*/  F2FP.PACK_AB R54, R55, R54 ;  /* 0x000000363736723e */ /* 0x000fc400000000ff */
        /* <DEDUP_REMOVED lines=31> */
[----:B---3--:R-:W-:Y:S01]  /*19070*/  IMAD.MOV.U32 R48, RZ, RZ, 0x40 ;  /* 0x00000040ff307424 */ /* 0x008fe200078e00ff */
[----:B------:R-:W-:Y:S02]  /*19080*/  F2FP.PACK_AB R94, R95, R94 ;  /* 0x0000005e5f5e723e */ /* 0x000fe400000000ff */
[----:B------:R-:W-:Y:S01]  /*19090*/  STS [R4+0x400], R154 ;  /* 0x0004009a04007388 */ /* 0x000fe20000000800 */
[----:B------:R-:W-:-:S02]  /*190a0*/  F2FP.PACK_AB R24, R24, R96 ;  /* 0x000000601818723e */ /* 0x000fc400000000ff */
[----:B------:R-:W-:Y:S02]  /*190b0*/  F2FP.PACK_AB R98, R99, R98 ;  /* 0x000000626362723e */ /* 0x000fe400000000ff */
[----:B----4-:R-:W-:Y:S02]  /*190c0*/  SEL R7, R48, 0xffffffc0, !P2 ;  /* 0xffffffc030077807 */ /* 0x010fe40005000000 */
[----:B------:R-:W-:Y:S02]  /*190d0*/  F2FP.PACK_AB R23, R23, R100 ;  /* 0x000000641717723e */ /* 0x000fe400000000ff */
[----:B------:R-:W-:Y:S02]  /*190e0*/  F2FP.PACK_AB R102, R103, R102 ;  /* 0x000000666766723e */ /* 0x000fe400000000ff */
[----:B------:R-:W-:Y:S01]  /*190f0*/  F2FP.PACK_AB R22, R22, R104 ;  /* 0x000000681616723e */ /* 0x000fe200000000ff */
[----:B-1----:R-:W-:Y:S01]  /*19100*/  IMAD.IADD R6, R0, 0x1, R7 ;  /* 0x0000000100067824 */ /* 0x002fe200078e0207 */
[----:B------:R-:W-:-:S02]  /*19110*/  F2FP.PACK_AB R106, R107, R106 ;  /* 0x0000006a6b6a723e */ /* 0x000fc400000000ff */
[----:B------:R-:W-:Y:S02]  /*19120*/  F2FP.PACK_AB R20, R109, R108 ;  /* 0x0000006c6d14723e */ /* 0x000fe400000000ff */
[----:B------:R1:W-:Y:S01]  /*19130*/  STS [R6+0x80], R5 ;  /* 0x0000800506007388 */ /* 0x0003e20000000800 */
[----:B------:R-:W-:Y:S01]  /*19140*/  F2FP.PACK_AB R110, R111, R110 ;  /* 0x0000006e6f6e723e */ /* 0x000fe200000000ff */
[----:B------:R-:W-:Y:S02]  /*19150*/  IMAD.IADD R8, R7, 0x1, R2 ;  /* 0x0000000107087824 */ /* 0x000fe400078e0202 */
        /* <DEDUP_REMOVED lines=18> */
[----:B------:R-:W-:Y:S02]  /*19280*/  ISETP.NE.U32.AND P0, PT, RZ, c[0x0][0x500], PT ;  /* 0x00014000ff007a0c */ /* 0x000fe40003f05070 */
[----:B------:R-:W-:Y:S01]  /*19290*/  ISETP.NE.U32.AND P1, PT, RZ, c[0x0][0x508], PT ;  /* 0x00014200ff007a0c */ /* 0x000fe20003f25070 */
[----:B------:R-:W-:Y:S01]  /*192a0*/  STS [R5+0x480], R41 ;  /* 0x0004802905007388 */ /* 0x000fe20000000800 */
[----:B------:R-:W-:-:S02]  /*192b0*/  ISETP.NE.AND.EX P0, PT, RZ, c[0x0][0x504], PT, P0 ;  /* 0x00014100ff007a0c */ /* 0x000fc40003f05300 */
[----:B------:R-:W-:Y:S01]  /*192c0*/  ISETP.NE.AND.EX P1, PT, RZ, c[0x0][0x50c], PT, P1 ;  /* 0x00014300ff007a0c */ /* 0x000fe20003f25310 */
        /* <DEDUP_REMOVED lines=44> */
[----:B-1----:R-:W-:-:S03]  /*19590*/  IMAD.MOV.U32 R2, RZ, RZ, 0x4 ;  /* 0x00000004ff027424 */ /* 0x002fc600078e00ff */
[----:B------:R-:W-:Y:S04]  /*195a0*/  STS [R8+0xc000], R11 ;  /* 0x00c0000b08007388 */ /* 0x000fe80000000800 */
[----:B------:R-:W-:Y:S04]  /*195b0*/  STS [R8+0xc400], R10 ;  /* 0x00c4000a08007388 */ /* 0x000fe80000000800 */
[----:B------:R2:W-:Y:S04]  /*195c0*/  STS [R5+0xc080], R9 ;  /* 0x00c0800905007388 */ /* 0x0005e80000000800 */
[----:B------:R1:W-:Y:S04]  /*195d0*/  STS [R5+0xc480], R15 ;  /* 0x00c4800f05007388 */ /* 0x0003e80000000800 */
[----:B------:R1:W-:Y:S04]  /*195e0*/  STS [R7+0xc000], R14 ;  /* 0x00c0000e07007388 */ /* 0x0003e80000000800 */
[----:B------:R1:W-:Y:S01]  /*195f0*/  STS [R7+0xc400], R13 ;  /* 0x00c4000d07007388 */ /* 0x0003e20000000800 */
[----:B--2---:R-:W-:-:S03]  /*19600*/  IMAD.WIDE R8, R69, R2, c[0x0][0x500] ;  /* 0x0001400045087625 */ /* 0x004fc600078e0202 */
[----:B------:R-:W-:Y:S06]  /*19610*/  BAR.SYNC.DEFER_BLOCKING 0x1, 0x100 ;  /* 0x0044000000007b1d */ /* 0x000fec0000010000 */
[----:B------:R-:W2:Y:S01]  /*19620*/  @P0 LDG.E R0, [R8.64] ;  /* 0x0000000e08000981 */ /* 0x000ea2000c1e1900 */
[----:B------:R-:W-:Y:S02]  /*19630*/  IMAD.MOV.U32 R29, RZ, RZ, c[0x0][0x388] ;  /* 0x0000e200ff1d7624 */ /* 0x000fe400078e00ff */
[----:B------:R-:W-:-:S05]  /*19640*/  @P1 IMAD.WIDE R2, R69, R2, c[0x0][0x508] ;  /* 0x0001420045021625 */ /* 0x000fca00078e0202 */
[----:B------:R3:W5:Y:S02]  /*19650*/  @P1 LDG.E R29, [R2.64] ;  /* 0x0000000e021d1981 */ /* 0x000764000c1e1900 */
[----:B---3--:R-:W-:Y:S02]  /*19660*/  CS2R R2, SRZ ;  /* 0x0000000000027805 */ /* 0x008fe4000001ff00 */
[--C-:B--2---:R-:W-:Y:S01]  /*19670*/  @P0 SHF.R.S32.HI R3, RZ, 0x1f, R0.reuse ;  /* 0x0000001fff030819 */ /* 0x104fe20000011400 */
[----:B------:R-:W-:Y:S01]  /*19680*/  @P0 IMAD.MOV.U32 R2, RZ, RZ, R0 ;  /* 0x000000ffff020224 */ /* 0x000fe200078e0000 */
[----:B------:R-:W-:Y:S05]  /*19690*/  @P1 BRA `(.L_x_1291) ;  /* 0x0000004000001947 */ /* 0x000fea0003800000 */
[----:B-1----:R-:W-:Y:S05]  /*196a0*/  @!P0 BRA `(.L_x_1291) ;  /* 0x0000003000008947 */ /* 0x002fea0003800000 */
[----:B------:R-:W2:Y:S04]  /*196b0*/  LDG.E R4, [R8.64] ;  /* 0x0000000e08047981 */ /* 0x000ea8000c1e1900 */
[----:B------:R-:W2:Y:S02]  /*196c0*/  LDG.E R0, [R8.64+0x4] ;  /* 0x0000040e08007981 */ /* 0x000ea4000c1e1900 */
[----:B--2--5:R-:W-:-:S02]  /*196d0*/  IADD3 R29, -R4, R0, RZ ;  /* 0x00000000041d7210 */ /* 0x024fc40007ffe1ff */
.L_x_1291:
[----:B-1----:R-:W1:Y:S01]  /*196e0*/  S2R R9, SR_CTAID.Y ;  /* 0x0000000000097919 */ /* 0x002e620000002600 */
[----:B------:R-:W-:Y:S01]  /*196f0*/  LOP3.LUT R0, R47, 0xffffffe0, RZ, 0xc0, !PT ;  /* 0xffffffe02f007812 */ /* 0x000fe200078ec0ff */
[----:B------:R-:W-:Y:S01]  /*19700*/  IMAD.MOV.U32 R8, RZ, RZ, c[0x0][0x4e8] ;  /* 0x00013a00ff087624 */ /* 0x000fe200078e00ff */
[----:B------:R-:W-:Y:S01]  /*19710*/  SHF.R.S32.HI R4, RZ, 0x1f, R43 ;  /* 0x0000001fff047819 */ /* 0x000fe2000001142b */
[----:B------:R-:W2:Y:S01]  /*19720*/  S2R R28, SR_CTAID.X ;  /* 0x00000000001c7919 */ /* 0x000ea20000002500 */
[----:B------:R-:W-:Y:S01]  /*19730*/  LEA.HI R16, R51, R65, RZ, 0x3 ;  /* 0x0000004133107211 */ /* 0x000fe200078f18ff */
[----:B------:R-:W-:Y:S01]  /*19740*/  IMAD.IADD R0, R65, 0x1, -R0 ;  /* 0x0000000141007824 */ /* 0x000fe200078e0a00 */
[----:B------:R-:W-:Y:S01]  /*19750*/  LEA.HI R4, R4, R43, RZ, 0x3 ;  /* 0x0000002b04047211 */ /* 0x000fe200078f18ff */
[----:B------:R-:W3:Y:S01]  /*19760*/  S2R R10, SR_CTAID.Y ;  /* 0x00000000000a7919 */ /* 0x000ee20000002600 */
[----:B------:R-:W-:Y:S01]  /*19770*/  ISETP.NE.AND P1, PT, R8, 0x1, PT ;  /* 0x000000010800780c */ /* 0x000fe20003f25270 */
[----:B-----5:R-:W-:Y:S01]  /*19780*/  IMAD R29, R29, c[0x0][0x4e8], RZ ;  /* 0x00013a001d1d7a24 */ /* 0x020fe200078e02ff */
[----:B------:R-:W-:Y:S01]  /*19790*/  SHF.R.S32.HI R7, RZ, 0x1f, R0 ;  /* 0x0000001fff077819 */ /* 0x000fe20000011400 */
[----:B------:R-:W-:Y:S01]  /*197a0*/  BSSY B0, `(.L_x_1292) ;  /* 0x0000089000007945 */ /* 0x000fe20003800000 */
[----:B------:R-:W-:-:S02]  /*197b0*/  LOP3.LUT R5, R4, 0xffffff8, RZ, 0xc0, !PT ;  /* 0x0ffffff804057812 */ /* 0x000fc400078ec0ff */
[----:B------:R-:W-:Y:S02]  /*197c0*/  LEA.HI R4, R21, R21, RZ, 0x1 ;  /* 0x0000001515047211 */ /* 0x000fe400078f08ff */
[----:B------:R-:W-:Y:S01]  /*197d0*/  LEA.HI R7, R7, R0, RZ, 0x2 ;  /* 0x0000000007077211 */ /* 0x000fe200078f10ff */
[----:B------:R-:W-:Y:S01]  /*197e0*/  IMAD.IADD R6, R43, 0x1, -R5 ;  /* 0x000000012b067824 */ /* 0x000fe200078e0a05 */
[----:B------:R-:W-:Y:S02]  /*197f0*/  LOP3.LUT R4, R4, 0x1ffffffe, RZ, 0xc0, !PT ;  /* 0x1ffffffe04047812 */ /* 0x000fe400078ec0ff */
[----:B------:R-:W-:Y:S02]  /*19800*/  SHF.R.S32.HI R5, RZ, 0x2, R7 ;  /* 0x00000002ff057819 */ /* 0x000fe40000011407 */
[----:B------:R-:W-:Y:S02]  /*19810*/  IADD3 R7, R21, -R4, RZ ;  /* 0x8000000415077210 */ /* 0x000fe40007ffe0ff */
[----:B-1----:R-:W-:Y:S01]  /*19820*/  SHF.R.S32.HI R9, RZ, 0x1f, R9 ;  /* 0x0000001fff097819 */ /* 0x002fe20000011409 */
[----:B------:R-:W-:Y:S01]  /*19830*/  IMAD R17, R6, 0x10, R5 ;  /* 0x0000001006117824 */ /* 0x000fe200078e0205 */
[----:B------:R-:W-:Y:S01]  /*19840*/  LOP3.LUT P2, RZ, R0, 0x3, RZ, 0xc0, !PT ;  /* 0x0000000300ff7812 */ /* 0x000fe2000784c0ff */
[----:B------:R-:W-:Y:S01]  /*19850*/  IMAD R0, R3, c[0x0][0x3a0], RZ ;  /* 0x0000e80003007a24 */ /* 0x000fe200078e02ff */
[----:B------:R-:W-:Y:S01]  /*19860*/  LOP3.LUT R12, R16, 0xfffffff8, RZ, 0xc0, !PT ;  /* 0xfffffff8100c7812 */ /* 0x000fe200078ec0ff */
[----:B------:R-:W-:Y:S01]  /*19870*/  IMAD R6, R7, 0x8, R17 ;  /* 0x0000000807067824 */ /* 0x000fe200078e0211 */
[----:B------:R-:W-:Y:S01]  /*19880*/  SEL R15, R69, RZ, !P0 ;  /* 0x000000ff450f7207 */ /* 0x000fe20004000000 */
[----:B------:R-:W-:Y:S01]  /*19890*/  IMAD R8, R9, c[0x0][0x490], RZ ;  /* 0x0001240009087a24 */ /* 0x000fe200078e02ff */
[----:B------:R-:W-:Y:S01]  /*198a0*/  SHF.R.S32.HI R16, RZ, 0x3, R16 ;  /* 0x00000003ff107819 */ /* 0x000fe20000011410 */
[----:B------:R-:W-:Y:S01]  /*198b0*/  IMAD R7, R2, c[0x0][0x3a4], R0 ;  /* 0x0000e90002077a24 */ /* 0x000fe200078e0200 */
[----:B--2---:R-:W-:Y:S01]  /*198c0*/  LEA R0, R28, R6, 0x7 ;  /* 0x000000061c007211 */ /* 0x004fe200078e38ff */
[----:B---3--:R-:W-:Y:S01]  /*198d0*/  IMAD.WIDE.U32 R4, R10, c[0x0][0x490], R2 ;  /* 0x000124000a047a25 */ /* 0x008fe200078e0002 */
[----:B------:R-:W-:-:S03]  /*198e0*/  LEA.HI R19, R51, R65, RZ, 0x6 ;  /* 0x0000004133137211 */ /* 0x000fc600078f30ff */
[----:B------:R-:W-:Y:S02]  /*198f0*/  IMAD R8, R10, c[0x0][0x494], R8 ;  /* 0x000125000a087a24 */ /* 0x000fe400078e0208 */
[----:B------:R-:W-:-:S04]  /*19900*/  IMAD.WIDE.U32 R2, R2, c[0x0][0x3a0], RZ ;  /* 0x0000e80002027a25 */ /* 0x000fc800078e00ff */
[----:B------:R-:W-:Y:S01]  /*19910*/  IMAD.IADD R5, R5, 0x1, R8 ;  /* 0x0000000105057824 */ /* 0x000fe200078e0208 */
[----:B------:R-:W-:Y:S01]  /*19920*/  IADD3 R3, R3, R7, RZ ;  /* 0x0000000703037210 */ /* 0x000fe20007ffe0ff */
[----:B------:R-:W-:Y:S01]  /*19930*/  @P1 IMAD.HI.U32 R8, R0, c[0x0][0x4ec], RZ ;  /* 0x00013b0000081a27 */ /* 0x000fe200078e00ff */
[----:B------:R-:W-:-:S03]  /*19940*/  SHF.R.S32.HI R7, RZ, 0x1f, R69 ;  /* 0x0000001fff077819 */ /* 0x000fc60000011445 */
[----:B------:R-:W-:Y:S01]  /*19950*/  IMAD.MOV.U32 R6, RZ, RZ, R0 ;  /* 0x000000ffff067224 */ /* 0x000fe200078e0000 */
[----:B------:R-:W-:Y:S01]  /*19960*/  @P1 SHF.R.U32.HI R6, RZ, c[0x0][0x4f0], R8 ;  /* 0x00013c00ff061a19 */ /* 0x000fe20000011608 */
[----:B------:R-:W-:Y:S01]  /*19970*/  IMAD R9, R9, c[0x0][0x3e8], RZ ;  /* 0x0000fa0009097a24 */ /* 0x000fe200078e02ff */
[----:B------:R-:W-:Y:S01]  /*19980*/  SEL R13, R7, RZ, !P0 ;  /* 0x000000ff070d7207 */ /* 0x000fe20004000000 */
[----:B------:R-:W-:Y:S02]  /*19990*/  IMAD.IADD R12, R65, 0x1, -R12 ;  /* 0x00000001410c7824 */ /* 0x000fe400078e0a0c */
[----:B------:R-:W-:Y:S02]  /*199a0*/  IMAD.MOV R7, RZ, RZ, -R6 ;  /* 0x000000ffff077224 */ /* 0x000fe400078e0a06 */
[----:B------:R-:W-:Y:S01]  /*199b0*/  IMAD R9, R10, c[0x0][0x3ec], R9 ;  /* 0x0000fb000a097a24 */ /* 0x000fe200078e0209 */
[----:B------:R-:W-:Y:S01]  /*199c0*/  LEA R14, R12, R16, 0x5 ;  /* 0x000000100c0e7211 */ /* 0x000fe200078e28ff */
[----:B------:R-:W-:-:S04]  /*199d0*/  IMAD.WIDE.U32 R2, R10, c[0x0][0x3e8], R2 ;  /* 0x0000fa000a027a25 */ /* 0x000fc800078e0002 */
[----:B------:R-:W-:Y:S01]  /*199e0*/  IMAD R8, R7, c[0x0][0x4e8], R0 ;  /* 0x00013a0007087a24 */ /* 0x000fe200078e0200 */
[----:B------:R-:W-:Y:S01]  /*199f0*/  IADD3 R3, R3, R9, RZ ;  /* 0x0000000903037210 */ /* 0x000fe20007ffe0ff */
[----:B------:R-:W-:Y:S02]  /*19a00*/  IMAD R0, R13, c[0x0][0x498], RZ ;  /* 0x000126000d007a24 */ /* 0x000fe400078e02ff */
[----:B------:R-:W-:Y:S01]  /*19a10*/  IMAD.WIDE.U32 R4, R15, c[0x0][0x498], R4 ;  /* 0x000126000f047a25 */ /* 0x000fe200078e0004 */
[----:B------:R-:W-:-:S03]  /*19a20*/  SHF.R.S32.HI R9, RZ, 0x1f, R8 ;  /* 0x0000001fff097819 */ /* 0x000fc60000011408 */
[----:B------:R-:W-:Y:S01]  /*19a30*/  IMAD R11, R15, c[0x0][0x49c], R0 ;  /* 0x000127000f0b7a24 */ /* 0x000fe200078e0200 */
[----:B------:R-:W-:Y:S01]  /*19a40*/  SHF.R.S32.HI R0, RZ, 0x1f, R6 ;  /* 0x0000001fff007819 */ /* 0x000fe20000011406 */
[----:B------:R-:W-:Y:S01]  /*19a50*/  IMAD R14, R28, 0x80, R14 ;  /* 0x000000801c0e7824 */ /* 0x000fe200078e020e */
[----:B------:R-:W-:Y:S01]  /*19a60*/  IADD3 R4, P0, R6, R4, RZ ;  /* 0x0000000406047210 */ /* 0x000fe20007f1e0ff */
[----:B------:R-:W-:Y:S02]  /*19a70*/  IMAD.SHL.U32 R18, R16, 0x40, RZ ;  /* 0x0000004010127824 */ /* 0x000fe400078e00ff */
[----:B------:R-:W-:Y:S01]  /*19a80*/  IMAD R9, R9, c[0x0][0x488], RZ ;  /* 0x0001220009097a24 */ /* 0x000fe200078e02ff */
[----:B------:R-:W-:Y:S01]  /*19a90*/  IADD3.X R5, R0, R5, R11, P0, !PT ;  /* 0x0000000500057210 */ /* 0x000fe200007fe40b */
[----:B------:R-:W-:Y:S01]  /*19aa0*/  @P1 IMAD.HI.U32 R10, R14, c[0x0][0x4ec], RZ ;  /* 0x00013b000e0a1a27 */ /* 0x000fe200078e00ff */
[----:B------:R-:W-:-:S03]  /*19ab0*/  LOP3.LUT R6, R18, 0x1c0, RZ, 0xc0, !PT ;  /* 0x000001c012067812 */ /* 0x000fc600078ec0ff */
[----:B------:R-:W-:Y:S01]  /*19ac0*/  IMAD.SHL.U32 R0, R12, 0x8, RZ ;  /* 0x000000080c007824 */ /* 0x000fe200078e00ff */
[----:B------:R-:W-:Y:S01]  /*19ad0*/  SHF.R.U32.HI R11, RZ, 0x3, R6 ;  /* 0x00000003ff0b7819 */ /* 0x000fe20000011606 */
[----:B------:R-:W-:-:S04]  /*19ae0*/  IMAD.WIDE.U32 R4, R8, c[0x0][0x488], R4 ;  /* 0x0001220008047a25 */ /* 0x000fc800078e0004 */
[----:B------:R-:W-:Y:S02]  /*19af0*/  IMAD R9, R8, c[0x0][0x48c], R9 ;  /* 0x0001230008097a24 */ /* 0x000fe400078e0209 */
[----:B------:R-:W-:Y:S01]  /*19b00*/  IMAD.MOV.U32 R7, RZ, RZ, R14 ;  /* 0x000000ffff077224 */ /* 0x000fe200078e000e */
[----:B------:R-:W-:Y:S01]  /*19b10*/  @P1 SHF.R.U32.HI R7, RZ, c[0x0][0x4f0], R10 ;  /* 0x00013c00ff071a19 */ /* 0x000fe2000001160a */
[----:B------:R-:W-:Y:S01]  /*19b20*/  IMAD R8, R13, c[0x0][0x3f0], RZ ;  /* 0x0000fc000d087a24 */ /* 0x000fe200078e02ff */
[----:B------:R-:W-:Y:S01]  /*19b30*/  LOP3.LUT R10, R6, 0x38, R0, 0xf8, !PT ;  /* 0x00000038060a7812 */ /* 0x000fe200078ef800 */
[----:B------:R-:W-:Y:S01]  /*19b40*/  IMAD.WIDE.U32 R2, R15, c[0x0][0x3f0], R2 ;  /* 0x0000fc000f027a25 */ /* 0x000fe200078e0002 */
[----:B------:R-:W-:Y:S02]  /*19b50*/  LEA R6, P0, R4, c[0x0][0x450], 0x2 ;  /* 0x0001140004067a11 */ /* 0x000fe400078010ff */
[----:B------:R-:W-:Y:S01]  /*19b60*/  IADD3 R9, R5, R9, RZ ;  /* 0x0000000905097210 */ /* 0x000fe20007ffe0ff */
[----:B------:R-:W-:Y:S01]  /*19b70*/  IMAD R8, R15, c[0x0][0x3f4], R8 ;  /* 0x0000fd000f087a24 */ /* 0x000fe200078e0208 */
[----:B------:R-:W-:Y:S01]  /*19b80*/  LOP3.LUT R15, R10, R11, RZ, 0x3c, !PT ;  /* 0x0000000b0a0f7212 */ /* 0x000fe200078e3cff */
[----:B------:R-:W-:Y:S01]  /*19b90*/  IMAD.MOV R5, RZ, RZ, -R7 ;  /* 0x000000ffff057224 */ /* 0x000fe200078e0a07 */
[----:B------:R-:W-:Y:S01]  /*19ba0*/  LEA.HI.X R4, R4, c[0x0][0x454], R9, 0x2, P0 ;  /* 0x0001150004047a11 */ /* 0x000fe200000f1409 */
[----:B------:R-:W-:Y:S01]  /*19bb0*/  IMAD.IADD R3, R3, 0x1, R8 ;  /* 0x0000000103037824 */ /* 0x000fe200078e0208 */
[----:B------:R-:W-:Y:S01]  /*19bc0*/  SHFL.IDX PT, R10, R6, RZ, 0x1c1f ;  /* 0x001c1fff060a7589 */ /* 0x000fe200000e0000 */
[----:B------:R-:W-:Y:S01]  /*19bd0*/  SHF.R.S32.HI R12, RZ, 0x1f, R7 ;  /* 0x0000001fff0c7819 */ /* 0x000fe20000011407 */
[----:B------:R-:W-:-:S02]  /*19be0*/  IMAD R5, R5, c[0x0][0x4e8], R14 ;  /* 0x00013a0005057a24 */ /* 0x000fc400078e020e */
[----:B------:R-:W1:Y:S01]  /*19bf0*/  SHFL.IDX PT, R11, R4, RZ, 0x1c1f ;  /* 0x001c1fff040b7589 */ /* 0x000e6200000e0000 */
[----:B------:R-:W-:-:S03]  /*19c00*/  IMAD.WIDE.U32 R2, R7, c[0x0][0x3e0], R2 ;  /* 0x0000f80007027a25 */ /* 0x000fc600078e0002 */
[----:B------:R2:W-:Y:S04]  /*19c10*/  SHFL.IDX PT, R8, R6, 0x1, 0x1c1f ;  /* 0x003c1f0006087f89 */ /* 0x0005e800000e0000 */
[----:B------:R3:W4:Y:S01]  /*19c20*/  SHFL.IDX PT, R9, R4, 0x1, 0x1c1f ;  /* 0x003c1f0004097f89 */ /* 0x00072200000e0000 */
[----:B--2---:R-:W-:Y:S01]  /*19c30*/  IMAD R6, R12, c[0x0][0x3e0], RZ ;  /* 0x0000f8000c067a24 */ /* 0x004fe200078e02ff */
[----:B---3--:R-:W-:-:S03]  /*19c40*/  LEA R4, R28, R17, 0x7 ;  /* 0x000000111c047211 */ /* 0x008fc600078e38ff */
[----:B------:R-:W-:Y:S01]  /*19c50*/  IMAD R12, R7, c[0x0][0x3e4], R6 ;  /* 0x0000f900070c7a24 */ /* 0x000fe200078e0206 */
[----:B------:R-:W-:Y:S01]  /*19c60*/  LEA R28, R28, R16, 0x7 ;  /* 0x000000101c1c7211 */ /* 0x000fe200078e38ff */
[----:B------:R-:W-:Y:S01]  /*19c70*/  IMAD.SHL.U32 R6, R19, 0x8, RZ ;  /* 0x0000000813067824 */ /* 0x000fe200078e00ff */
[C---:B------:R-:W-:Y:S01]  /*19c80*/  IADD3 R13, R4.reuse, 0x8, RZ ;  /* 0x00000008040d7810 */ /* 0x040fe20007ffe0ff */
[----:B------:R-:W-:Y:S01]  /*19c90*/  IMAD.IADD R3, R3, 0x1, R12 ;  /* 0x0000000103037824 */ /* 0x000fe200078e020c */
[-C--:B------:R-:W-:Y:S02]  /*19ca0*/  ISETP.GE.OR P1, PT, R4, R29.reuse, P2 ;  /* 0x0000001d0400720c */ /* 0x080fe40001726670 */
[----:B------:R-:W-:Y:S02]  /*19cb0*/  SHF.R.S32.HI R4, RZ, 0x1f, R5 ;  /* 0x0000001fff047819 */ /* 0x000fe40000011405 */
[----:B------:R-:W-:Y:S02]  /*19cc0*/  ISETP.GE.OR P0, PT, R13, R29, P2 ;  /* 0x0000001d0d00720c */ /* 0x000fe40001706670 */
[----:B------:R-:W-:Y:S01]  /*19cd0*/  LOP3.LUT R7, R15, 0x7ffffe00, R6, 0xf8, !PT ;  /* 0x7ffffe000f077812 */ /* 0x000fe200078ef806 */
[----:B------:R-:W-:-:S04]  /*19ce0*/  IMAD R4, R4, c[0x0][0x3d8], RZ ;  /* 0x0000f60004047a24 */ /* 0x000fc800078e02ff */
[C---:B------:R-:W-:Y:S02]  /*19cf0*/  IMAD R6, R5.reuse, c[0x0][0x3dc], R4 ;  /* 0x0000f70005067a24 */ /* 0x040fe400078e0204 */
[----:B------:R-:W-:Y:S01]  /*19d00*/  IMAD.WIDE.U32 R4, R5, c[0x0][0x3d8], R2 ;  /* 0x0000f60005047a25 */ /* 0x000fe200078e0002 */
[----:B------:R-:W-:Y:S01]  /*19d10*/  SHF.L.U32 R2, R7, 0x1, RZ ;  /* 0x0000000107027819 */ /* 0x000fe200000006ff */
[----:B-1----:R1:W-:Y:S02]  /*19d20*/  @!P1 ST.E [R10.64], R137 ;  /* 0x000000890a009985 */ /* 0x0023e4000c10190e */
[----:B------:R-:W-:Y:S02]  /*19d30*/  IMAD.IADD R3, R5, 0x1, R6 ;  /* 0x0000000105037824 */ /* 0x000fe400078e0206 */
        /* <DEDUP_REMOVED lines=21> */
[C---:B-1----:R-:W-:Y:S01]  /*19e90*/  IADD3 R8, R0.reuse, 0x80, RZ ;  /* 0x0000008000087810 */ /* 0x042fe20007ffe0ff */
[----:B------:R-:W1:Y:S01]  /*19ea0*/  LDS.128 R20, [R2+0x4080] ;  /* 0x0040800002147984 */ /* 0x000e620000000c00 */
[----:B------:R-:W-:Y:S02]  /*19eb0*/  IADD3 R9, R0, 0xc0, RZ ;  /* 0x000000c000097810 */ /* 0x000fe40007ffe0ff */
[----:B------:R-:W-:Y:S01]  /*19ec0*/  ISETP.GE.AND P2, PT, R7, c[0x0][0x3c8], PT ;  /* 0x0000f20007007a0c */ /* 0x000fe20003f46270 */
[----:B------:R-:W3:Y:S01]  /*19ed0*/  LDS.128 R16, [R2+0x8080] ;  /* 0x0080800002107984 */ /* 0x000ee20000000c00 */
[----:B------:R-:W-:Y:S02]  /*19ee0*/  ISETP.GE.AND P1, PT, R8, c[0x0][0x3c8], PT ;  /* 0x0000f20008007a0c */ /* 0x000fe40003f26270 */
[----:B------:R-:W-:Y:S01]  /*19ef0*/  ISETP.GE.AND P0, PT, R9, c[0x0][0x3c8], PT ;  /* 0x0000f20009007a0c */ /* 0x000fe20003f06270 */
[----:B------:R4:W5:Y:S01]  /*19f00*/  LDS.128 R12, [R2+0xc080] ;  /* 0x00c08000020c7984 */ /* 0x0009620000000c00 */
[----:B------:R-:W-:-:S07]  /*19f10*/  ISETP.GE.AND P3, PT, R0, c[0x0][0x3c8], PT ;  /* 0x0000f20000007a0c */ /* 0x000fce0003f66270 */
[----:B------:R-:W-:-:S04]  /*19f20*/  @!P2 SHF.R.S32.HI R3, RZ, 0x1f, R7 ;  /* 0x0000001fff03a819 */ /* 0x000fc80000011407 */
[----:B------:R-:W-:Y:S02]  /*19f30*/  @!P0 SHF.R.S32.HI R6, RZ, 0x1f, R9 ;  /* 0x0000001fff068819 */ /* 0x000fe40000011409 */
[----:B------:R-:W-:Y:S01]  /*19f40*/  @!P2 LEA.HI R7, R3, R7, RZ, 0x3 ;  /* 0x000000070307a211 */ /* 0x000fe200078f18ff */
[----:B------:R-:W-:Y:S01]  /*19f50*/  @!P3 IMAD.WIDE R10, R0, 0x2, R4 ;  /* 0x00000002000ab825 */ /* 0x000fe200078e0204 */
[----:B----4-:R-:W-:-:S04]  /*19f60*/  @!P1 SHF.R.S32.HI R2, RZ, 0x1f, R8 ;  /* 0x0000001fff029819 */ /* 0x010fc80000011408 */
        /* <DEDUP_REMOVED lines=8> */
[----:B-1----:R2:W-:Y:S03]  /*19ff0*/  @!P2 ST.E.128 [R8.64], R20 ;  /* 0x000000140800a985 */ /* 0x0025e6000c101d0e */
[----:B------:R-:W-:Y:S01]  /*1a000*/  @!P0 IMAD.WIDE R2, R2, 0x2, R4 ;  /* 0x0000000202028825 */ /* 0x000fe200078e0204 */
[----:B---3--:R2:W-:Y:S04]  /*1a010*/  @!P1 ST.E.128 [R6.64], R16 ;  /* 0x0000001006009985 */ /* 0x0085e8000c101d0e */
[----:B-----5:R2:W-:Y:S02]  /*1a020*/  @!P0 ST.E.128 [R2.64], R12 ;  /* 0x0000000c02008985 */ /* 0x0205e4000c101d0e */
.L_x_1293:
[----:B--234-:R-:W-:Y:S05]  /*1a030*/  BSYNC B0 ;  /* 0x0000000000007941 */ /* 0x01cfea0003800000 */
.L_x_1292:
        /* <DEDUP_REMOVED lines=30> */
.L_x_1295:
[----:B------:R-:W-:Y:S05]  /*1a220*/  BSYNC B0 ;  /* 0x0000000000007941 */ /* 0x000fea0003800000 */
.L_x_1294:
        /* <DEDUP_REMOVED lines=30> */
.L_x_1297:
[----:B------:R-:W-:Y:S05]  /*1a410*/  BSYNC B0 ;  /* 0x0000000000007941 */ /* 0x000fea0003800000 */
.L_x_1296:
        /* <DEDUP_REMOVED lines=31> */
.L_x_1290:
[----:B------:R-:W2:Y:S01]  /*1a610*/  LDL R8, [R1+0x70] ;  /* 0x0000700001087983 */ /* 0x000ea20000100800 */
[----:B------:R-:W-:Y:S01]  /*1a620*/  ISETP.NE.U32.AND P1, PT, RZ, c[0x0][0x508], PT ;  /* 0x00014200ff007a0c */ /* 0x000fe20003f25070 */
[----:B------:R-:W-:Y:S01]  /*1a630*/  IMAD.MOV.U32 R2, RZ, RZ, 0x4 ;  /* 0x00000004ff027424 */ /* 0x000fe200078e00ff */
[----:B------:R-:W-:Y:S02]  /*1a640*/  ISETP.NE.U32.AND P0, PT, RZ, c[0x0][0x500], PT ;  /* 0x00014000ff007a0c */ /* 0x000fe40003f05070 */
[----:B------:R-:W-:Y:S02]  /*1a650*/  ISETP.NE.AND.EX P1, PT, RZ, c[0x0][0x50c], PT, P1 ;  /* 0x00014300ff007a0c */ /* 0x000fe40003f25310 */
[----:B------:R-:W-:Y:S01]  /*1a660*/  ISETP.NE.AND.EX P0, PT, RZ, c[0x0][0x504], PT, P0 ;  /* 0x00014100ff007a0c */ /* 0x000fe20003f05300 */
[----:B------:R-:W-:Y:S02]  /*1a670*/  IMAD.MOV.U32 R16, RZ, RZ, c[0x0][0x388] ;  /* 0x0000e200ff107624 */ /* 0x000fe400078e00ff */
[----:B--2---:R-:W-:-:S08]  /*1a680*/  IMAD.WIDE R6, R8, R2, c[0x0][0x500] ;  /* 0x0001400008067625 */ /* 0x004fd000078e0202 */
[----:B------:R-:W-:Y:S02]  /*1a690*/  @P1 IMAD.WIDE R2, R8, R2, c[0x0][0x508] ;  /* 0x0001420008021625 */ /* 0x000fe400078e0202 */
[----:B------:R-:W2:Y:S04]  /*1a6a0*/  @P0 LDG.E R0, [R6.64] ;  /* 0x0000000e06000981 */ /* 0x000ea8000c1e1900 */
[----:B------:R3:W5:Y:S01]  /*1a6b0*/  @P1 LDG.E R16, [R2.64] ;  /* 0x0000000e02101981 */ /* 0x000762000c1e1900 */
[----:B------:R-:W-:Y:S02]  /*1a6c0*/  CS2R R4, SRZ ;  /* 0x0000000000047805 */ /* 0x000fe4000001ff00 */
[--C-:B--2---:R-:W-:Y:S01]  /*1a6d0*/  @P0 SHF.R.S32.HI R5, RZ, 0x1f, R0.reuse ;  /* 0x0000001fff050819 */ /* 0x104fe20000011400 */
[----:B------:R-:W-:Y:S01]  /*1a6e0*/  @P0 IMAD.MOV.U32 R4, RZ, RZ, R0 ;  /* 0x000000ffff040224 */ /* 0x000fe200078e0000 */
[----:B------:R-:W-:Y:S05]  /*1a6f0*/  @P1 BRA `(.L_x_1298) ;  /* 0x0000004000001947 */ /* 0x000fea0003800000 */
[----:B---3--:R-:W-:Y:S05]  /*1a700*/  @!P0 BRA `(.L_x_1298) ;  /* 0x0000003000008947 */ /* 0x008fea0003800000 */
[----:B------:R2:W3:Y:S04]  /*1a710*/  LDG.E R0, [R6.64] ;  /* 0x0000000e06007981 */ /* 0x0004e8000c1e1900 */
[----:B--2---:R-:W3:Y:S02]  /*1a720*/  LDG.E R6, [R6.64+0x4] ;  /* 0x0000040e06067981 */ /* 0x004ee4000c1e1900 */
[----:B---3-5:R-:W-:-:S02]  /*1a730*/  IADD3 R16, -R0, R6, RZ ;  /* 0x0000000600107210 */ /* 0x028fc40007ffe1ff */
.L_x_1298:
[----:B---3--:R-:W2:Y:S01]  /*1a740*/  S2R R10, SR_TID.X ;  /* 0x00000000000a7919 */ /* 0x008ea20000002100 */
[----:B------:R-:W-:Y:S01]  /*1a750*/  SHF.R.S32.HI R0, RZ, 0x1f, R8 ;  /* 0x0000001fff007819 */ /* 0x000fe20000011408 */
[----:B------:R-:W-:Y:S01]  /*1a760*/  BSSY B0, `(.L_x_1299) ;  /* 0x0000029000007945 */ /* 0x000fe20003800000 */
[----:B------:R-:W-:Y:S01]  /*1a770*/  SEL R9, R8, RZ, !P0 ;  /* 0x000000ff08097207 */ /* 0x000fe20004000000 */
[----:B------:R-:W3:Y:S01]  /*1a780*/  S2R R2, SR_CTAID.Y ;  /* 0x0000000000027919 */ /* 0x000ee20000002600 */
[----:B------:R-:W-:-:S03]  /*1a790*/  SEL R11, R0, RZ, !P0 ;  /* 0x000000ff000b7207 */ /* 0x000fc60004000000 */
[----:B------:R-:W4:Y:S01]  /*1a7a0*/  S2R R12, SR_CTAID.Y ;  /* 0x00000000000c7919 */ /* 0x000f220000002600 */
[----:B--2---:R-:W-:Y:S02]  /*1a7b0*/  ISETP.GE.AND P1, PT, R10, 0x80, PT ;  /* 0x000000800a00780c */ /* 0x004fe40003f26270 */
[----:B---3--:R-:W-:-:S11]  /*1a7c0*/  SHF.R.S32.HI R13, RZ, 0x1f, R2 ;  /* 0x0000001fff0d7819 */ /* 0x008fd60000011402 */
[----:B------:R-:W-:Y:S05]  /*1a7d0*/  @P1 BRA `(.L_x_1300) ;  /* 0x0000021000001947 */ /* 0x000fea0003800000 */
[----:B----4-:R-:W2:Y:S01]  /*1a7e0*/  S2R R8, SR_CTAID.X ;  /* 0x0000000000087919 */ /* 0x010ea20000002500 */
[----:B-----5:R-:W-:Y:S01]  /*1a7f0*/  IMAD R0, R16, c[0x0][0x4e8], RZ ;  /* 0x00013a0010007a24 */ /* 0x020fe200078e02ff */
[----:B--2---:R-:W-:-:S04]  /*1a800*/  LEA R8, R8, R10, 0x7 ;  /* 0x0000000a08087211 */ /* 0x004fc800078e38ff */
[----:B------:R-:W-:-:S13]  /*1a810*/  ISETP.GE.AND P0, PT, R8, R0, PT ;  /* 0x000000000800720c */ /* 0x000fda0003f06270 */
[----:B------:R-:W-:Y:S05]  /*1a820*/  @P0 BRA `(.L_x_1300) ;  /* 0x000001c000000947 */ /* 0x000fea0003800000 */
[----:B------:R-:W-:Y:S01]  /*1a830*/  MOV R0, c[0x0][0x4e8] ;  /* 0x00013a0000007a02 */ /* 0x000fe20000000f00 */
[----:B------:R-:W-:Y:S01]  /*1a840*/  IMAD R6, R13, c[0x0][0x490], RZ ;  /* 0x000124000d067a24 */ /* 0x000fe200078e02ff */
[----:B------:R-:W-:Y:S01]  /*1a850*/  MOV R2, R4 ;  /* 0x0000000400027202 */ /* 0x000fe20000000f00 */
[----:B------:R-:W-:Y:S01]  /*1a860*/  IMAD.MOV.U32 R3, RZ, RZ, R5 ;  /* 0x000000ffff037224 */ /* 0x000fe200078e0005 */
[----:B------:R-:W-:Y:S01]  /*1a870*/  ISETP.NE.AND P0, PT, R0, 0x1, PT ;  /* 0x000000010000780c */ /* 0x000fe20003f05270 */
[C---:B------:R-:W-:Y:S01]  /*1a880*/  IMAD R6, R12.reuse, c[0x0][0x494], R6 ;  /* 0x000125000c067a24 */ /* 0x040fe200078e0206 */
[----:B------:R-:W-:Y:S01]  /*1a890*/  MOV R0, R8 ;  /* 0x0000000800007202 */ /* 0x000fe20000000f00 */
[----:B------:R-:W-:-:S05]  /*1a8a0*/  IMAD.WIDE.U32 R2, R12, c[0x0][0x490], R2 ;  /* 0x000124000c027a25 */ /* 0x000fca00078e0002 */
[----:B------:R-:W-:-:S05]  /*1a8b0*/  IADD3 R3, R6, R3, RZ ;  /* 0x0000000306037210 */ /* 0x000fca0007ffe0ff */
[----:B------:R-:W-:-:S04]  /*1a8c0*/  @P0 IMAD.HI.U32 R7, R8, c[0x0][0x4ec], RZ ;  /* 0x00013b0008070a27 */ /* 0x000fc800078e00ff */
[----:B------:R-:W-:Y:S01]  /*1a8d0*/  IMAD.WIDE.U32 R2, R9, c[0x0][0x498], R2 ;  /* 0x0001260009027a25 */ /* 0x000fe200078e0002 */
[----:B------:R-:W-:-:S03]  /*1a8e0*/  @P0 SHF.R.U32.HI R0, RZ, c[0x0][0x4f0], R7 ;  /* 0x00013c00ff000a19 */ /* 0x000fc60000011607 */
[----:B------:R-:W-:Y:S01]  /*1a8f0*/  IMAD R7, R11, c[0x0][0x498], RZ ;  /* 0x000126000b077a24 */ /* 0x000fe200078e02ff */
[----:B------:R-:W-:Y:S01]  /*1a900*/  IADD3 R2, P0, R0, R2, RZ ;  /* 0x0000000200027210 */ /* 0x000fe20007f1e0ff */
[----:B------:R-:W-:Y:S02]  /*1a910*/  IMAD.MOV R6, RZ, RZ, -R0 ;  /* 0x000000ffff067224 */ /* 0x000fe400078e0a00 */
[----:B------:R-:W-:Y:S02]  /*1a920*/  IMAD R7, R9, c[0x0][0x49c], R7 ;  /* 0x0001270009077a24 */ /* 0x000fe400078e0207 */
[----:B------:R-:W-:Y:S01]  /*1a930*/  IMAD R6, R6, c[0x0][0x4e8], R8 ;  /* 0x00013a0006067a24 */ /* 0x000fe200078e0208 */
[----:B------:R-:W-:-:S04]  /*1a940*/  SHF.R.S32.HI R8, RZ, 0x1f, R0 ;  /* 0x0000001fff087819 */ /* 0x000fc80000011400 */
[----:B------:R-:W-:Y:S02]  /*1a950*/  SHF.R.S32.HI R0, RZ, 0x1f, R6 ;  /* 0x0000001fff007819 */ /* 0x000fe40000011406 */
[----:B------:R-:W-:-:S03]  /*1a960*/  IADD3.X R3, R8, R3, R7, P0, !PT ;  /* 0x0000000308037210 */ /* 0x000fc600007fe407 */
[----:B------:R-:W-:Y:S02]  /*1a970*/  IMAD R0, R0, c[0x0][0x488], RZ ;  /* 0x0001220000007a24 */ /* 0x000fe400078e02ff */
[----:B------:R-:W-:-:S04]  /*1a980*/  IMAD.WIDE.U32 R2, R6, c[0x0][0x488], R2 ;  /* 0x0001220006027a25 */ /* 0x000fc800078e0002 */
[----:B------:R-:W-:Y:S01]  /*1a990*/  IMAD R0, R6, c[0x0][0x48c], R0 ;  /* 0x0001230006007a24 */ /* 0x000fe200078e0200 */
[----:B------:R-:W-:-:S04]  /*1a9a0*/  LEA R6, P0, R2, c[0x0][0x450], 0x2 ;  /* 0x0001140002067a11 */ /* 0x000fc800078010ff */
[----:B------:R-:W-:-:S04]  /*1a9b0*/  IADD3 R0, R3, R0, RZ ;  /* 0x0000000003007210 */ /* 0x000fc80007ffe0ff */
[----:B------:R-:W-:Y:S02]  /*1a9c0*/  LEA.HI.X R7, R2, c[0x0][0x454], R0, 0x2, P0 ;  /* 0x0001150002077a11 */ /* 0x000fe400000f1400 */
[----:B------:R-:W-:-:S05]  /*1a9d0*/  MOV R0, 0xff800000 ;  /* 0xff80000000007802 */ /* 0x000fca0000000f00 */
[----:B------:R2:W-:Y:S02]  /*1a9e0*/  STG.E [R6.64], R0 ;  /* 0x0000000006007986 */ /* 0x0005e4000c10190e */
.L_x_1300:
[----:B----4-:R-:W-:Y:S05]  /*1a9f0*/  BSYNC B0 ;  /* 0x0000000000007941 */ /* 0x010fea0003800000 */
.L_x_1299:
[----:B------:R-:W3:Y:S01]  /*1aa00*/  S2R R14, SR_CTAID.X ;  /* 0x00000000000e7919 */ /* 0x000ee20000002500 */
[----:B--2---:R-:W-:Y:S01]  /*1aa10*/  IMAD R0, R5, c[0x0][0x3a0], RZ ;  /* 0x0000e80005007a24 */ /* 0x004fe200078e02ff */
[----:B------:R-:W-:Y:S01]  /*1aa20*/  SHF.R.S32.HI R5, RZ, 0x1f, R10 ;  /* 0x0000001fff057819 */ /* 0x000fe2000001140a */
[C---:B------:R-:W-:Y:S01]  /*1aa30*/  IMAD.WIDE.U32 R2, R4.reuse, c[0x0][0x3a0], RZ ;  /* 0x0000e80004027a25 */ /* 0x040fe200078e00ff */
[----:B------:R-:W-:Y:S02]  /*1aa40*/  MOV R6, c[0x0][0x4e8] ;  /* 0x00013a0000067a02 */ /* 0x000fe40000000f00 */
[----:B------:R-:W-:Y:S01]  /*1aa50*/  LEA.HI R5, R5, R10, RZ, 0x3 ;  /* 0x0000000a05057211 */ /* 0x000fe200078f18ff */
[----:B------:R-:W-:Y:S01]  /*1aa60*/  IMAD R0, R4, c[0x0][0x3a4], R0 ;  /* 0x0000e90004007a24 */ /* 0x000fe200078e0200 */
[----:B------:R-:W-:Y:S01]  /*1aa70*/  ISETP.NE.AND P0, PT, R6, 0x1, PT ;  /* 0x000000010600780c */ /* 0x000fe20003f05270 */
[----:B------:R-:W-:Y:S01]  /*1aa80*/  IMAD R6, R11, c[0x0][0x3f0], RZ ;  /* 0x0000fc000b067a24 */ /* 0x000fe200078e02ff */
[----:B------:R-:W-:-:S02]  /*1aa90*/  LOP3.LUT R4, R5, 0xfffffff8, RZ, 0xc0, !PT ;  /* 0xfffffff805047812 */ /* 0x000fc400078ec0ff */
[----:B------:R-:W-:Y:S01]  /*1aaa0*/  IADD3 R3, R3, R0, RZ ;  /* 0x0000000003037210 */ /* 0x000fe20007ffe0ff */
[----:B------:R-:W-:Y:S02]  /*1aab0*/  IMAD R0, R13, c[0x0][0x3e8], RZ ;  /* 0x0000fa000d007a24 */ /* 0x000fe400078e02ff */
[----:B------:R-:W-:Y:S01]  /*1aac0*/  IMAD.IADD R8, R10, 0x1, -R4 ;  /* 0x000000010a087824 */ /* 0x000fe200078e0a04 */
[----:B------:R-:W-:Y:S01]  /*1aad0*/  SHF.R.S32.HI R10, RZ, 0x3, R5 ;  /* 0x00000003ff0a7819 */ /* 0x000fe20000011405 */
[C---:B------:R-:W-:Y:S02]  /*1aae0*/  IMAD R0, R12.reuse, c[0x0][0x3ec], R0 ;  /* 0x0000fb000c007a24 */ /* 0x040fe400078e0200 */
[----:B------:R-:W-:Y:S01]  /*1aaf0*/  IMAD.WIDE.U32 R2, R12, c[0x0][0x3e8], R2 ;  /* 0x0000fa000c027a25 */ /* 0x000fe200078e0002 */
[----:B------:R-:W-:-:S03]  /*1ab00*/  LEA R4, R8, R10, 0x5 ;  /* 0x0000000a08047211 */ /* 0x000fc600078e28ff */
[----:B------:R-:W-:Y:S01]  /*1ab10*/  IMAD R7, R9, c[0x0][0x3f4], R6 ;  /* 0x0000fd0009077a24 */ /* 0x000fe200078e0206 */
[----:B------:R-:W-:Y:S01]  /*1ab20*/  IADD3 R3, R0, R3, RZ ;  /* 0x0000000300037210 */ /* 0x000fe20007ffe0ff */
[C---:B---3--:R-:W-:Y:S01]  /*1ab30*/  IMAD R4, R14.reuse, 0x80, R4 ;  /* 0x000000800e047824 */ /* 0x048fe200078e0204 */
[----:B------:R-:W-:-:S03]  /*1ab40*/  LEA R14, R14, R10, 0x7 ;  /* 0x0000000a0e0e7211 */ /* 0x000fc600078e38ff */
[----:B------:R-:W-:Y:S01]  /*1ab50*/  @P0 IMAD.HI.U32 R5, R4, c[0x0][0x4ec], RZ ;  /* 0x00013b0004050a27 */ /* 0x000fe200078e00ff */
[----:B------:R-:W-:-:S03]  /*1ab60*/  MOV R0, R4 ;  /* 0x0000000400007202 */ /* 0x000fc60000000f00 */
[----:B------:R-:W-:Y:S01]  /*1ab70*/  IMAD.WIDE.U32 R2, R9, c[0x0][0x3f0], R2 ;  /* 0x0000fc0009027a25 */ /* 0x000fe200078e0002 */
[----:B------:R-:W-:-:S04]  /*1ab80*/  @P0 SHF.R.U32.HI R0, RZ, c[0x0][0x4f0], R5 ;  /* 0x00013c00ff000a19 */ /* 0x000fc80000011605 */
[--C-:B------:R-:W-:Y:S01]  /*1ab90*/  SHF.R.S32.HI R6, RZ, 0x1f, R0.reuse ;  /* 0x0000001fff067819 */ /* 0x100fe20000011400 */
[----:B------:R-:W-:Y:S01]  /*1aba0*/  IMAD.MOV R5, RZ, RZ, -R0 ;  /* 0x000000ffff057224 */ /* 0x000fe200078e0a00 */
[----:B------:R-:W-:-:S03]  /*1abb0*/  IADD3 R3, R3, R7, RZ ;  /* 0x0000000703037210 */ /* 0x000fc60007ffe0ff */
[----:B------:R-:W-:Y:S02]  /*1abc0*/  IMAD R6, R6, c[0x0][0x3e0], RZ ;  /* 0x0000f80006067a24 */ /* 0x000fe400078e02ff */
[----:B------:R-:W-:Y:S02]  /*1abd0*/  IMAD R5, R5, c[0x0][0x4e8], R4 ;  /* 0x00013a0005057a24 */ /* 0x000fe400078e0204 */
[----:B------:R-:W-:-:S03]  /*1abe0*/  IMAD.WIDE.U32 R2, R0, c[0x0][0x3e0], R2 ;  /* 0x0000f80000027a25 */ /* 0x000fc600078e0002 */
[----:B------:R-:W-:Y:S01]  /*1abf0*/  SHF.R.S32.HI R4, RZ, 0x1f, R5 ;  /* 0x0000001fff047819 */ /* 0x000fe20000011405 */
[----:B------:R-:W-:-:S05]  /*1ac00*/  IMAD R0, R0, c[0x0][0x3e4], R6 ;  /* 0x0000f90000007a24 */ /* 0x000fca00078e0206 */
[----:B------:R-:W-:Y:S01]  /*1ac10*/  IADD3 R3, R3, R0, RZ ;  /* 0x0000000003037210 */ /* 0x000fe20007ffe0ff */
[----:B------:R-:W-:-:S04]  /*1ac20*/  IMAD R0, R4, c[0x0][0x3d8], RZ ;  /* 0x0000f60004007a24 */ /* 0x000fc800078e02ff */
[C---:B------:R-:W-:Y:S02]  /*1ac30*/  IMAD R4, R5.reuse, c[0x0][0x3dc], R0 ;  /* 0x0000f70005047a24 */ /* 0x040fe400078e0200 */
[----:B------:R-:W-:-:S04]  /*1ac40*/  IMAD.WIDE.U32 R2, R5, c[0x0][0x3d8], R2 ;  /* 0x0000f60005027a25 */ /* 0x000fc800078e0002 */
[----:B------:R-:W-:Y:S01]  /*1ac50*/  IMAD.SHL.U32 R0, R8, 0x8, RZ ;  /* 0x0000000808007824 */ /* 0x000fe200078e00ff */
[----:B------:R-:W-:Y:S02]  /*1ac60*/  IADD3 R3, R3, R4, RZ ;  /* 0x0000000403037210 */ /* 0x000fe40007ffe0ff */
[----:B------:R-:W-:Y:S02]  /*1ac70*/  LEA R17, P0, R2, c[0x0][0x380], 0x1 ;  /* 0x0000e00002117a11 */ /* 0x000fe400078008ff */
[----:B------:R-:W-:Y:S02]  /*1ac80*/  IADD3 R13, R0, 0x40, RZ ;  /* 0x00000040000d7810 */ /* 0x000fe40007ffe0ff */
[----:B------:R-:W-:Y:S02]  /*1ac90*/  LEA.HI.X R15, R2, c[0x0][0x384], R3, 0x1, P0 ;  /* 0x0000e100020f7a11 */ /* 0x000fe400000f0c03 */
[C---:B------:R-:W-:Y:S02]  /*1aca0*/  IADD3 R11, R0.reuse, 0x80, RZ ;  /* 0x00000080000b7810 */ /* 0x040fe40007ffe0ff */
[----:B------:R-:W-:Y:S01]  /*1acb0*/  IADD3 R12, R0, 0xc0, RZ ;  /* 0x000000c0000c7810 */ /* 0x000fe20007ffe0ff */
[----:B------:R-:W-:Y:S05]  /*1acc0*/  BRA.DIV ~URZ, `(.L_x_1301) ;  /* 0x000022e27f007947 */ /* 0x000fea000b800000 */
[----:B------:R2:W3:Y:S02]  /*1acd0*/  SHFL.IDX PT, R4, R15, RZ, 0x181f ;  /* 0x00181fff0f047589 */ /* 0x0004e400000e0000 */
.L_x_1357:
[----:B------:R-:W-:Y:S05]  /*1ace0*/  BRA.DIV ~URZ, `(.L_x_1302) ;  /* 0x000023427f007947 */ /* 0x000fea000b800000 */
[----:B------:R4:W1:Y:S02]  /*1acf0*/  SHFL.IDX PT, R2, R17, RZ, 0x181f ;  /* 0x00181fff11027589 */ /* 0x00086400000e0000 */
.L_x_1358:
[----:B-----5:R-:W-:Y:S01]  /*1ad00*/  IMAD R16, R16, c[0x0][0x4e8], RZ ;  /* 0x00013a0010107a24 */ /* 0x020fe200078e02ff */
[----:B------:R-:W-:Y:S01]  /*1ad10*/  BSSY B0, `(.L_x_1303) ;  /* 0x0000019000007945 */ /* 0x000fe20003800000 */
[----:B---3--:R-:W-:-:S03]  /*1ad20*/  MOV R3, R4 ;  /* 0x0000000400037202 */ /* 0x008fc60000000f00 */
[----:B------:R-:W-:-:S13]  /*1ad30*/  ISETP.GE.AND P0, PT, R14, R16, PT ;  /* 0x000000100e00720c */ /* 0x000fda0003f06270 */
        /* <DEDUP_REMOVED lines=9> */
[----:B-1----:R-:W-:Y:S01]  /*1add0*/  @!P3 IMAD.WIDE R8, R0, 0x2, R2 ;  /* 0x000000020008b825 */ /* 0x002fe200078e0202 */
        /* <DEDUP_REMOVED lines=12> */
.L_x_1304:
[----:B------:R-:W-:Y:S05]  /*1aea0*/  BSYNC B0 ;  /* 0x0000000000007941 */ /* 0x000fea0003800000 */
.L_x_1303:
[----:B------:R-:W-:Y:S05]  /*1aeb0*/  BRA.DIV ~URZ, `(.L_x_1305) ;  /* 0x000021f27f007947 */ /* 0x000fea000b800000 */
[----:B-1----:R1:W3:Y:S04]  /*1aec0*/  SHFL.IDX PT, R4, R15, 0x1, 0x181f ;  /* 0x00381f000f047f89 */ /* 0x0022e800000e0000 */
[----:B------:R1:W2:Y:S02]  /*1aed0*/  SHFL.IDX PT, R2, R17, 0x1, 0x181f ;  /* 0x00381f0011027f89 */ /* 0x0002a400000e0000 */
.L_x_1359:
[----:B------:R-:W-:Y:S01]  /*1aee0*/  IADD3 R3, R14, 0x20, RZ ;  /* 0x000000200e037810 */ /* 0x000fe20007ffe0ff */
[----:B------:R-:W-:Y:S03]  /*1aef0*/  BSSY B0, `(.L_x_1306) ;  /* 0x0000019000007945 */ /* 0x000fe60003800000 */
[----:B------:R-:W-:Y:S01]  /*1af00*/  ISETP.GE.AND P0, PT, R3, R16, PT ;  /* 0x000000100300720c */ /* 0x000fe20003f06270 */
[----:B---3--:R-:W-:-:S12]  /*1af10*/  IMAD.MOV.U32 R3, RZ, RZ, R4 ;  /* 0x000000ffff037224 */ /* 0x008fd800078e0004 */
        /* <DEDUP_REMOVED lines=9> */
[----:B--2---:R-:W-:Y:S01]  /*1afb0*/  @!P3 IMAD.WIDE R8, R0, 0x2, R2 ;  /* 0x000000020008b825 */ /* 0x004fe200078e0202 */
        /* <DEDUP_REMOVED lines=12> */
.L_x_1307:
[----:B------:R-:W-:Y:S05]  /*1b080*/  BSYNC B0 ;  /* 0x0000000000007941 */ /* 0x000fea0003800000 */
.L_x_1306:
[----:B------:R-:W-:Y:S05]  /*1b090*/  BRA.DIV ~URZ, `(.L_x_1308) ;  /* 0x000021027f007947 */ /* 0x000fea000b800000 */
[----:B--2---:R2:W3:Y:S02]  /*1b0a0*/  SHFL.IDX PT, R4, R15, 0x2, 0x181f ;  /* 0x00581f000f047f89 */ /* 0x0044e400000e0000 */
.L_x_1360:
[----:B------:R-:W-:Y:S05]  /*1b0b0*/  BRA.DIV ~URZ, `(.L_x_1309) ;  /* 0x000021627f007947 */ /* 0x000fea000b800000 */
[----:B------:R1:W2:Y:S02]  /*1b0c0*/  SHFL.IDX PT, R2, R17, 0x2, 0x181f ;  /* 0x00581f0011027f89 */ /* 0x0002a400000e0000 */
.L_x_1361:
        /* <DEDUP_REMOVED lines=26> */
.L_x_1311:
[----:B------:R-:W-:Y:S05]  /*1b270*/  BSYNC B0 ;  /* 0x0000000000007941 */ /* 0x000fea0003800000 */
.L_x_1310:
[----:B------:R-:W-:Y:S05]  /*1b280*/  BRA.DIV ~URZ, `(.L_x_1312) ;  /* 0x000020127f007947 */ /* 0x000fea000b800000 */
[----:B--2---:R2:W3:Y:S04]  /*1b290*/  SHFL.IDX PT, R4, R15, 0x3, 0x181f ;  /* 0x00781f000f047f89 */ /* 0x0044e800000e0000 */
[----:B------:R2:W1:Y:S02]  /*1b2a0*/  SHFL.IDX PT, R2, R17, 0x3, 0x181f ;  /* 0x00781f0011027f89 */ /* 0x00046400000e0000 */
.L_x_1362:
[----:B------:R-:W-:-:S04]  /*1b2b0*/  IADD3 R3, R14, 0x60, RZ ;  /* 0x000000600e037810 */ /* 0x000fc80007ffe0ff */
[----:B------:R-:W-:Y:S01]  /*1b2c0*/  ISETP.GE.AND P0, PT, R3, R16, PT ;  /* 0x000000100300720c */ /* 0x000fe20003f06270 */
[----:B---3--:R-:W-:-:S12]  /*1b2d0*/  IMAD.MOV.U32 R3, RZ, RZ, R4 ;  /* 0x000000ffff037224 */ /* 0x008fd800078e0004 */
[----:B------:R-:W-:Y:S05]  /*1b2e0*/  @P0 EXIT ;  /* 0x000000000000094d */ /* 0x000fea0003800000 */
[----:B------:R-:W-:Y:S02]  /*1b2f0*/  ISETP.GE.AND P1, PT, R13, c[0x0][0x3c8], PT ;  /* 0x0000f2000d007a0c */ /* 0x000fe40003f26270 */
[----:B------:R-:W-:Y:S02]  /*1b300*/  ISETP.GE.AND P0, PT, R11, c[0x0][0x3c8], PT ;  /* 0x0000f2000b007a0c */ /* 0x000fe40003f06270 */
[----:B------:R-:W-:-:S09]  /*1b310*/  ISETP.GE.AND P2, PT, R0, c[0x0][0x3c8], PT ;  /* 0x0000f20000007a0c */ /* 0x000fd20003f46270 */
[----:B------:R-:W-:Y:S02]  /*1b320*/  @!P1 SHF.R.S32.HI R5, RZ, 0x1f, R13 ;  /* 0x0000001fff059819 */ /* 0x000fe4000001140d */
[----:B------:R-:W-:Y:S02]  /*1b330*/  @!P0 SHF.R.S32.HI R4, RZ, 0x1f, R11 ;  /* 0x0000001fff048819 */ /* 0x000fe4000001140b */
[----:B------:R-:W-:Y:S01]  /*1b340*/  @!P1 LEA.HI R5, R5, R13, RZ, 0x3 ;  /* 0x0000000d05059211 */ /* 0x000fe200078f18ff */
[--C-:B-1----:R-:W-:Y:S01]  /*1b350*/  @!P2 IMAD.WIDE R8, R0, 0x2, R2.reuse ;  /* 0x000000020008a825 */ /* 0x102fe200078e0202 */
        /* <DEDUP_REMOVED lines=16> */
.L_x_1183:
[----:B------:R-:W-:Y:S01]  /*1b460*/  IMAD.MOV.U32 R188, RZ, RZ, R18 ;  /* 0x000000ffffbc7224 */ /* 0x000fe200078e0012 */
[----:B------:R-:W-:Y:S01]  /*1b470*/  MOV R3, 0x181f ;  /* 0x0000181f00037802 */ /* 0x000fe20000000f00 */
[----:B------:R-:W-:Y:S01]  /*1b480*/  IMAD.MOV.U32 R189, RZ, RZ, RZ ;  /* 0x000000ffffbd7224 */ /* 0x000fe200078e00ff */
[----:B------:R-:W-:Y:S02]  /*1b490*/  MOV R191, 0xffffffff ;  /* 0xffffffff00bf7802 */ /* 0x000fe40000000f00 */
[----:B------:R-:W-:Y:S02]  /*1b4a0*/  MOV R2, 0x1b4c0 ;  /* 0x0001b4c000027802 */ /* 0x000fe40000000f00 */
[----:B------:R-:W-:Y:S05]  /*1b4b0*/  CALL.REL.NOINC `($__internal_6_$__cuda_sm70_shflsync_idx_p) ;  /* 0x0000c6c000007944 */ /* 0x000fea0003c00000 */
[----:B------:R-:W-:Y:S01]  /*1b4c0*/  MOV R0, R190 ;  /* 0x000000be00007202 */ /* 0x000fe20000000f00 */
[----:B------:R-:W-:Y:S05]  /*1b4d0*/  BRA `(.L_x_1313) ;  /* 0xfffed1b000007947 */ /* 0x000fea000383ffff */
.L_x_1184:
[----:B------:R-:W-:Y:S01]  /*1b4e0*/  IMAD.MOV.U32 R188, RZ, RZ, R20 ;  /* 0x000000ffffbc7224 */ /* 0x000fe200078e0014 */
[----:B------:R-:W-:Y:S01]  /*1b4f0*/  MOV R3, 0x181f ;  /* 0x0000181f00037802 */ /* 0x000fe20000000f00 */
[----:B------:R-:W-:Y:S01]  /*1b500*/  IMAD.MOV.U32 R189, RZ, RZ, RZ ;  /* 0x000000ffffbd7224 */ /* 0x000fe200078e00ff */
[----:B------:R-:W-:-:S02]  /*1b510*/  MOV R191, 0xffffffff ;  /* 0xffffffff00bf7802 */ /* 0x000fc40000000f00 */
[----:B------:R-:W-:Y:S02]  /*1b520*/  MOV R2, 0x1b540 ;  /* 0x0001b54000027802 */ /* 0x000fe40000000f00 */
[----:B-12---:R-:W-:Y:S05]  /*1b530*/  CALL.REL.NOINC `($__internal_6_$__cuda_sm70_shflsync_idx_p) ;  /* 0x0000c64000007944 */ /* 0x006fea0003c00000 */
[----:B------:R-:W-:Y:S01]  /*1b540*/  MOV R2, R190 ;  /* 0x000000be00027202 */ /* 0x000fe20000000f00 */
[----:B------:R-:W-:Y:S05]  /*1b550*/  BRA `(.L_x_1314) ;  /* 0xfffed15000007947 */ /* 0x000fea000383ffff */
.L_x_1187:
[----:B------:R-:W-:Y:S01]  /*1b560*/  IMAD.MOV.U32 R188, RZ, RZ, R18 ;  /* 0x000000ffffbc7224 */ /* 0x000fe200078e0012 */
[----:B--2---:R-:W-:Y:S01]  /*1b570*/  MOV R3, 0x181f ;  /* 0x0000181f00037802 */ /* 0x004fe20000000f00 */
[----:B------:R-:W-:Y:S01]  /*1b580*/  IMAD.MOV.U32 R189, RZ, RZ, 0x1 ;  /* 0x00000001ffbd7424 */ /* 0x000fe200078e00ff */
[----:B------:R-:W-:Y:S02]  /*1b590*/  MOV R191, 0xffffffff ;  /* 0xffffffff00bf7802 */ /* 0x000fe40000000f00 */
[----:B----4-:R-:W-:Y:S02]  /*1b5a0*/  MOV R2, 0x1b5c0 ;  /* 0x0001b5c000027802 */ /* 0x010fe40000000f00 */
[----:B-1-3--:R-:W-:Y:S05]  /*1b5b0*/  CALL.REL.NOINC `($__internal_6_$__cuda_sm70_shflsync_idx_p) ;  /* 0x0000c5c000007944 */ /* 0x00afea0003c00000 */
[----:B------:R-:W-:Y:S01]  /*1b5c0*/  IMAD.MOV.U32 R4, RZ, RZ, R190 ;  /* 0x000000ffff047224 */ /* 0x000fe200078e00be */
[----:B------:R-:W-:Y:S01]  /*1b5d0*/  MOV R188, R20 ;  /* 0x0000001400bc7202 */ /* 0x000fe20000000f00 */
[----:B------:R-:W-:Y:S01]  /*1b5e0*/  IMAD.MOV.U32 R189, RZ, RZ, 0x1 ;  /* 0x00000001ffbd7424 */ /* 0x000fe200078e00ff */
[----:B------:R-:W-:Y:S01]  /*1b5f0*/  MOV R3, 0x181f ;  /* 0x0000181f00037802 */ /* 0x000fe20000000f00 */
[----:B------:R-:W-:Y:S01]  /*1b600*/  IMAD.MOV.U32 R191, RZ, RZ, -0x1 ;  /* 0xffffffffffbf7424 */ /* 0x000fe200078e00ff */
[----:B------:R-:W-:-:S02]  /*1b610*/  MOV R2, 0x1b630 ;  /* 0x0001b63000027802 */ /* 0x000fc40000000f00 */
[----:B------:R-:W-:Y:S05]  /*1b620*/  CALL.REL.NOINC `($__internal_6_$__cuda_sm70_shflsync_idx_p) ;  /* 0x0000c55000007944 */ /* 0x000fea0003c00000 */
[----:B------:R-:W-:Y:S01]  /*1b630*/  MOV R2, R190 ;  /* 0x000000be00027202 */ /* 0x000fe20000000f00 */
[----:B------:R-:W-:Y:S05]  /*1b640*/  BRA `(.L_x_1315) ;  /* 0xfffed25000007947 */ /* 0x000fea000383ffff */
.L_x_1190:
[----:B------:R-:W-:Y:S01]  /*1b650*/  IMAD.MOV.U32 R188, RZ, RZ, R18 ;  /* 0x000000ffffbc7224 */ /* 0x000fe200078e0012 */
[----:B--2---:R-:W-:Y:S01]  /*1b660*/  MOV R3, 0x181f ;  /* 0x0000181f00037802 */ /* 0x004fe20000000f00 */
[----:B------:R-:W-:Y:S01]  /*1b670*/  IMAD.MOV.U32 R189, RZ, RZ, 0x2 ;  /* 0x00000002ffbd7424 */ /* 0x000fe200078e00ff */
[----:B------:R-:W-:-:S02]  /*1b680*/  MOV R191, 0xffffffff ;  /* 0xffffffff00bf7802 */ /* 0x000fc40000000f00 */
[----:B------:R-:W-:Y:S02]  /*1b690*/  MOV R2, 0x1b6b0 ;  /* 0x0001b6b000027802 */ /* 0x000fe40000000f00 */
[----:B-1-3--:R-:W-:Y:S05]  /*1b6a0*/  CALL.REL.NOINC `($__internal_6_$__cuda_sm70_shflsync_idx_p) ;  /* 0x0000c4d000007944 */ /* 0x00afea0003c00000 */
[----:B------:R-:W-:Y:S01]  /*1b6b0*/  MOV R4, R190 ;  /* 0x000000be00047202 */ /* 0x000fe20000000f00 */
[----:B------:R-:W-:Y:S05]  /*1b6c0*/  BRA `(.L_x_1316) ;  /* 0xfffed3a000007947 */ /* 0x000fea000383ffff */
.L_x_1191:
[----:B------:R-:W-:Y:S01]  /*1b6d0*/  IMAD.MOV.U32 R188, RZ, RZ, R20 ;  /* 0x000000ffffbc7224 */ /* 0x000fe200078e0014 */
[----:B--2---:R-:W-:Y:S01]  /*1b6e0*/  MOV R3, 0x181f ;  /* 0x0000181f00037802 */ /* 0x004fe20000000f00 */
[----:B------:R-:W-:Y:S01]  /*1b6f0*/  IMAD.MOV.U32 R189, RZ, RZ, 0x2 ;  /* 0x00000002ffbd7424 */ /* 0x000fe200078e00ff */
[----:B------:R-:W-:Y:S02]  /*1b700*/  MOV R191, 0xffffffff ;  /* 0xffffffff00bf7802 */ /* 0x000fe40000000f00 */
[----:B------:R-:W-:Y:S02]  /*1b710*/  MOV R2, 0x1b730 ;  /* 0x0001b73000027802 */ /* 0x000fe40000000f00 */
[----:B-1-34-:R-:W-:Y:S05]  /*1b720*/  CALL.REL.NOINC `($__internal_6_$__cuda_sm70_shflsync_idx_p) ;  /* 0x0000c45000007944 */ /* 0x01afea0003c00000 */
[----:B------:R-:W-:Y:S01]  /*1b730*/  MOV R2, R190 ;  /* 0x000000be00027202 */ /* 0x000fe20000000f00 */
[----:B------:R-:W-:Y:S05]  /*1b740*/  BRA `(.L_x_1317) ;  /* 0xfffed34000007947 */ /* 0x000fea000383ffff */
.L_x_1194:
[----:B------:R-:W-:Y:S01]  /*1b750*/  IMAD.MOV.U32 R188, RZ, RZ, R18 ;  /* 0x000000ffffbc7224 */ /* 0x000fe200078e0012 */
[----:B-1----:R-:W-:Y:S01]  /*1b760*/  MOV R3, 0x181f ;  /* 0x0000181f00037802 */ /* 0x002fe20000000f00 */
[----:B------:R-:W-:Y:S01]  /*1b770*/  IMAD.MOV.U32 R189, RZ, RZ, 0x3 ;  /* 0x00000003ffbd7424 */ /* 0x000fe200078e00ff */
[----:B------:R-:W-:-:S02]  /*1b780*/  MOV R191, 0xffffffff ;  /* 0xffffffff00bf7802 */ /* 0x000fc40000000f00 */
[----:B---3--:R-:W-:Y:S02]  /*1b790*/  MOV R2, 0x1b7b0 ;  /* 0x0001b7b000027802 */ /* 0x008fe40000000f00 */
[----:B--2-4-:R-:W-:Y:S05]  /*1b7a0*/  CALL.REL.NOINC `($__internal_6_$__cuda_sm70_shflsync_idx_p) ;  /* 0x0000c3d000007944 */ /* 0x014fea0003c00000 */
[----:B------:R-:W-:Y:S01]  /*1b7b0*/  IMAD.MOV.U32 R11, RZ, RZ, R190 ;  /* 0x000000ffff0b7224 */ /* 0x000fe200078e00be */
[----:B------:R-:W-:Y:S01]  /*1b7c0*/  MOV R188, R20 ;  /* 0x0000001400bc7202 */ /* 0x000fe20000000f00 */
[----:B------:R-:W-:Y:S01]  /*1b7d0*/  IMAD.MOV.U32 R189, RZ, RZ, 0x3 ;  /* 0x00000003ffbd7424 */ /* 0x000fe200078e00ff */
[----:B------:R-:W-:Y:S01]  /*1b7e0*/  MOV R3, 0x181f ;  /* 0x0000181f00037802 */ /* 0x000fe20000000f00 */
[----:B------:R-:W-:Y:S01]  /*1b7f0*/  IMAD.MOV.U32 R191, RZ, RZ, -0x1 ;  /* 0xffffffffffbf7424 */ /* 0x000fe200078e00ff */
[----:B------:R-:W-:Y:S02]  /*1b800*/  MOV R2, 0x1b820 ;  /* 0x0001b82000027802 */ /* 0x000fe40000000f00 */
[----:B------:R-:W-:Y:S05]  /*1b810*/  CALL.REL.NOINC `($__internal_6_$__cuda_sm70_shflsync_idx_p) ;  /* 0x0000c36000007944 */ /* 0x000fea0003c00000 */
[----:B------:R-:W-:Y:S01]  /*1b820*/  MOV R10, R190 ;  /* 0x000000be000a7202 */ /* 0x000fe20000000f00 */
[----:B------:R-:W-:Y:S05]  /*1b830*/  BRA `(.L_x_1318) ;  /* 0xfffed43000007947 */ /* 0x000fea000383ffff */
.L_x_1196:
[----:B---34-:R-:W-:Y:S01]  /*1b840*/  IMAD.MOV.U32 R188, RZ, RZ, R4 ;  /* 0x000000ffffbc7224 */ /* 0x018fe200078e0004 */
[----:B------:R-:W-:Y:S01]  /*1b850*/  MOV R3, 0x181f ;  /* 0x0000181f00037802 */ /* 0x000fe20000000f00 */
[----:B------:R-:W-:Y:S01]  /*1b860*/  IMAD.MOV.U32 R189, RZ, RZ, RZ ;  /* 0x000000ffffbd7224 */ /* 0x000fe200078e00ff */
[----:B------:R-:W-:Y:S02]  /*1b870*/  MOV R191, 0xffffffff ;  /* 0xffffffff00bf7802 */ /* 0x000fe40000000f00 */
[----:B------:R-:W-:-:S02]  /*1b880*/  MOV R2, 0x1b8a0 ;  /* 0x0001b8a000027802 */ /* 0x000fc40000000f00 */
[----:B--2--5:R-:W-:Y:S05]  /*1b890*/  CALL.REL.NOINC `($__internal_6_$__cuda_sm70_shflsync_idx_p) ;  /* 0x0000c2e000007944 */ /* 0x024fea0003c00000 */
[----:B------:R-:W-:Y:S01]  /*1b8a0*/  MOV R3, R190 ;  /* 0x000000be00037202 */ /* 0x000fe20000000f00 */
[----:B------:R-:W-:Y:S05]  /*1b8b0*/  BRA `(.L_x_1319) ;  /* 0xfffee2e000007947 */ /* 0x000fea000383ffff */
.L_x_1199:
[----:B------:R-:W-:Y:S01]  /*1b8c0*/  IMAD.MOV.U32 R188, RZ, RZ, R4 ;  /* 0x000000ffffbc7224 */ /* 0x000fe200078e0004 */
[----:B------:R-:W-:Y:S01]  /*1b8d0*/  MOV R3, 0x181f ;  /* 0x0000181f00037802 */ /* 0x000fe20000000f00 */
[----:B------:R-:W-:Y:S01]  /*1b8e0*/  IMAD.MOV.U32 R189, RZ, RZ, 0x1 ;  /* 0x00000001ffbd7424 */ /* 0x000fe200078e00ff */
[----:B------:R-:W-:-:S02]  /*1b8f0*/  MOV R191, 0xffffffff ;  /* 0xffffffff00bf7802 */ /* 0x000fc40000000f00 */
[----:B------:R-:W-:Y:S02]  /*1b900*/  MOV R2, 0x1b920 ;  /* 0x0001b92000027802 */ /* 0x000fe40000000f00 */
[----:B-12--5:R-:W-:Y:S05]  /*1b910*/  CALL.REL.NOINC `($__internal_6_$__cuda_sm70_shflsync_idx_p) ;  /* 0x0000c26000007944 */ /* 0x026fea0003c00000 */
        /* <DEDUP_REMOVED lines=9> */
.L_x_1202:
[----:B------:R-:W-:Y:S01]  /*1b9b0*/  IMAD.MOV.U32 R188, RZ, RZ, R7 ;  /* 0x000000ffffbc7224 */ /* 0x000fe200078e0007 */
[----:B------:R-:W-:Y:S01]  /*1b9c0*/  MOV R3, 0x181f ;  /* 0x0000181f00037802 */ /* 0x000fe20000000f00 */
[----:B------:R-:W-:Y:S01]  /*1b9d0*/  IMAD.MOV.U32 R189, RZ, RZ, RZ ;  /* 0x000000ffffbd7224 */ /* 0x000fe200078e00ff */
[----:B------:R-:W-:Y:S02]  /*1b9e0*/  MOV R191, 0xffffffff ;  /* 0xffffffff00bf7802 */ /* 0x000fe40000000f00 */
[----:B------:R-:W-:-:S02]  /*1b9f0*/  MOV R2, 0x1ba10 ;  /* 0x0001ba1000027802 */ /* 0x000fc40000000f00 */
[----:B------:R-:W-:Y:S05]  /*1ba00*/  CALL.REL.NOINC `($__internal_6_$__cuda_sm70_shflsync_idx_p) ;  /* 0x0000c17000007944 */ /* 0x000fea0003c00000 */
[----:B------:R-:W-:Y:S01]  /*1ba10*/  MOV R4, R190 ;  /* 0x000000be00047202 */ /* 0x000fe20000000f00 */
[----:B------:R-:W-:Y:S05]  /*1ba20*/  BRA `(.L_x_1321) ;  /* 0xfffef1e000007947 */ /* 0x000fea000383ffff */
.L_x_1203:
        /* <DEDUP_REMOVED lines=8> */
.L_x_1206:
[----:B------:R-:W-:Y:S01]  /*1bab0*/  IMAD.MOV.U32 R188, RZ, RZ, R7 ;  /* 0x000000ffffbc7224 */ /* 0x000fe200078e0007 */
[----:B--2---:R-:W-:Y:S01]  /*1bac0*/  MOV R3, 0x181f ;  /* 0x0000181f00037802 */ /* 0x004fe20000000f00 */
[----:B------:R-:W-:Y:S01]  /*1bad0*/  IMAD.MOV.U32 R189, RZ, RZ, 0x1 ;  /* 0x00000001ffbd7424 */ /* 0x000fe200078e00ff */
[----:B------:R-:W-:Y:S02]  /*1bae0*/  MOV R191, 0xffffffff ;  /* 0xffffffff00bf7802 */ /* 0x000fe40000000f00 */
[----:B------:R-:W-:Y:S02]  /*1baf0*/  MOV R2, 0x1bb10 ;  /* 0x0001bb1000027802 */ /* 0x000fe40000000f00 */
[----:B-1-34-:R-:W-:Y:S05]  /*1bb00*/  CALL.REL.NOINC `($__internal_6_$__cuda_sm70_shflsync_idx_p) ;  /* 0x0000c07000007944 */ /* 0x01afea0003c00000 */
        /* <DEDUP_REMOVED lines=9> */
.L_x_1207:
[----:B------:R-:W-:Y:S01]  /*1bba0*/  IMAD.MOV.U32 R188, RZ, RZ, R4 ;  /* 0x000000ffffbc7224 */ /* 0x000fe200078e0004 */
[----:B------:R-:W-:Y:S01]  /*1bbb0*/  MOV R3, 0x1c1f ;  /* 0x00001c1f00037802 */ /* 0x000fe20000000f00 */
[----:B------:R-:W-:Y:S01]  /*1bbc0*/  IMAD.MOV.U32 R189, RZ, RZ, RZ ;  /* 0x000000ffffbd7224 */ /* 0x000fe200078e00ff */
[----:B------:R-:W-:-:S02]  /*1bbd0*/  MOV R191, 0xffffffff ;  /* 0xffffffff00bf7802 */ /* 0x000fc40000000f00 */
[----:B------:R-:W-:Y:S02]  /*1bbe0*/  MOV R2, 0x1bc00 ;  /* 0x0001bc0000027802 */ /* 0x000fe40000000f00 */
[----:B------:R-:W-:Y:S05]  /*1bbf0*/  CALL.REL.NOINC `($__internal_6_$__cuda_sm70_shflsync_idx_p) ;  /* 0x0000bf8000007944 */ /* 0x000fea0003c00000 */
[----:B------:R-:W-:Y:S01]  /*1bc00*/  MOV R3, R190 ;  /* 0x000000be00037202 */ /* 0x000fe20000000f00 */
[----:B------:R-:W-:Y:S05]  /*1bc10*/  BRA `(.L_x_1324) ;  /* 0xfffef61000007947 */ /* 0x000fea000383ffff */
.L_x_1212:
[----:B------:R-:W-:Y:S01]  /*1bc20*/  IMAD.MOV.U32 R188, RZ, RZ, R4 ;  /* 0x000000ffffbc7224 */ /* 0x000fe200078e0004 */
[----:B------:R-:W-:Y:S01]  /*1bc30*/  MOV R3, 0x1c1f ;  /* 0x00001c1f00037802 */ /* 0x000fe20000000f00 */
[----:B------:R-:W-:Y:S01]  /*1bc40*/  IMAD.MOV.U32 R189, RZ, RZ, 0x1 ;  /* 0x00000001ffbd7424 */ /* 0x000fe200078e00ff */
[----:B------:R-:W-:Y:S02]  /*1bc50*/  MOV R191, 0xffffffff ;  /* 0xffffffff00bf7802 */ /* 0x000fe40000000f00 */
[----:B------:R-:W-:Y:S02]  /*1bc60*/  MOV R2, 0x1bc80 ;  /* 0x0001bc8000027802 */ /* 0x000fe40000000f00 */
[----:B------:R-:W-:Y:S05]  /*1bc70*/  CALL.REL.NOINC `($__internal_6_$__cuda_sm70_shflsync_idx_p) ;  /* 0x0000bf0000007944 */ /* 0x000fea0003c00000 */
[----:B------:R-:W-:Y:S01]  /*1bc80*/  MOV R3, R190 ;  /* 0x000000be00037202 */ /* 0x000fe20000000f00 */
[----:B------:R-:W-:Y:S05]  /*1bc90*/  BRA `(.L_x_1325) ;  /* 0xfffefc1000007947 */ /* 0x000fea000383ffff */
.L_x_1217:
[----:B------:R-:W-:Y:S01]  /*1bca0*/  IMAD.MOV.U32 R4, RZ, RZ, R136 ;  /* 0x000000ffff047224 */ /* 0x000fe200078e0088 */
[----:B------:R-:W-:Y:S02]  /*1bcb0*/  MOV R0, 0x2 ;  /* 0x0000000200007802 */ /* 0x000fe40000000f00 */
[----:B------:R-:W-:-:S02]  /*1bcc0*/  MOV R2, 0x1bce0 ;  /* 0x0001bce000027802 */ /* 0x000fc40000000f00 */
[----:B------:R-:W-:Y:S05]  /*1bcd0*/  CALL.REL.NOINC `($__internal_5_$__cuda_sm70_shflsync_bfly_p) ;  /* 0x0000be4000007944 */ /* 0x000fea0003c00000 */
[----:B------:R-:W-:Y:S05]  /*1bce0*/  BRA `(.L_x_1326) ;  /* 0xffff02b000007947 */ /* 0x000fea000383ffff */
.L_x_1218:
[----:B------:R-:W-:Y:S01]  /*1bcf0*/  IMAD.MOV.U32 R4, RZ, RZ, R136 ;  /* 0x000000ffff047224 */ /* 0x000fe200078e0088 */
[----:B------:R-:W-:-:S02]  /*1bd00*/  MOV R0, 0x1 ;  /* 0x0000000100007802 */ /* 0x000fc40000000f00 */
[----:B------:R-:W-:Y:S02]  /*1bd10*/  MOV R2, 0x1bd30 ;  /* 0x0001bd3000027802 */ /* 0x000fe40000000f00 */
[----:B------:R-:W-:Y:S05]  /*1bd20*/  CALL.REL.NOINC `($__internal_5_$__cuda_sm70_shflsync_bfly_p) ;  /* 0x0000bdf000007944 */ /* 0x000fea0003c00000 */
[----:B------:R-:W-:Y:S01]  /*1bd30*/  FMNMX.FTZ R136, R136, R0, !PT ;  /* 0x0000000088887209 */ /* 0x000fe20007810000 */
[----:B------:R-:W-:Y:S01]  /*1bd40*/  IMAD.MOV.U32 R4, RZ, RZ, R7 ;  /* 0x000000ffff047224 */ /* 0x000fe200078e0007 */
[----:B------:R-:W-:Y:S01]  /*1bd50*/  MOV R2, 0x1bd80 ;  /* 0x0001bd8000027802 */ /* 0x000fe20000000f00 */
[----:B------:R-:W-:Y:S02]  /*1bd60*/  IMAD.MOV.U32 R0, RZ, RZ, 0x2 ;  /* 0x00000002ff007424 */ /* 0x000fe400078e00ff */
[----:B------:R-:W-:Y:S05]  /*1bd70*/  CALL.REL.NOINC `($__internal_5_$__cuda_sm70_shflsync_bfly_p) ;  /* 0x0000bda000007944 */ /* 0x000fea0003c00000 */
[----:B------:R-:W-:Y:S01]  /*1bd80*/  FMNMX.FTZ R7, R7, R0, !PT ;  /* 0x0000000007077209 */ /* 0x000fe20007810000 */
[----:B------:R-:W-:Y:S01]  /*1bd90*/  IMAD.MOV.U32 R0, RZ, RZ, 0x1 ;  /* 0x00000001ff007424 */ /* 0x000fe200078e00ff */
[----:B------:R-:W-:-:S03]  /*1bda0*/  MOV R2, 0x1bdd0 ;  /* 0x0001bdd000027802 */ /* 0x000fc60000000f00 */
[----:B------:R-:W-:Y:S02]  /*1bdb0*/  IMAD.MOV.U32 R4, RZ, RZ, R7 ;  /* 0x000000ffff047224 */ /* 0x000fe400078e0007 */
[----:B------:R-:W-:Y:S05]  /*1bdc0*/  CALL.REL.NOINC `($__internal_5_$__cuda_sm70_shflsync_bfly_p) ;  /* 0x0000bd5000007944 */ /* 0x000fea0003c00000 */
[----:B------:R-:W-:Y:S01]  /*1bdd0*/  MOV R3, R0 ;  /* 0x0000000000037202 */ /* 0x000fe20000000f00 */
[----:B------:R-:W-:Y:S05]  /*1bde0*/  BRA `(.L_x_1327) ;  /* 0xffff022000007947 */ /* 0x000fea000383ffff */
.L_x_1226:
[----:B------:R-:W-:Y:S01]  /*1bdf0*/  MOV R3, 0x181f ;  /* 0x0000181f00037802 */ /* 0x000fe20000000f00 */
[----:B------:R-:W-:Y:S01]  /*1be00*/  IMAD.MOV.U32 R188, RZ, RZ, R6 ;  /* 0x000000ffffbc7224 */ /* 0x000fe200078e0006 */
[----:B------:R-:W-:Y:S01]  /*1be10*/  MOV R191, 0xffffffff ;  /* 0xffffffff00bf7802 */ /* 0x000fe20000000f00 */
[----:B------:R-:W-:Y:S01]  /*1be20*/  IMAD.MOV.U32 R189, RZ, RZ, RZ ;  /* 0x000000ffffbd7224 */ /* 0x000fe200078e00ff */
[----:B------:R-:W-:Y:S02]  /*1be30*/  MOV R2, 0x1be50 ;  /* 0x0001be5000027802 */ /* 0x000fe40000000f00 */
[----:B-1234-:R-:W-:Y:S05]  /*1be40*/  CALL.REL.NOINC `($__internal_6_$__cuda_sm70_shflsync_idx_p) ;  /* 0x0000bd3000007944 */ /* 0x01efea0003c00000 */
[----:B------:R-:W-:Y:S01]  /*1be50*/  MOV R4, R190 ;  /* 0x000000be00047202 */ /* 0x000fe20000000f00 */
[----:B------:R-:W-:-:S05]  /*1be60*/  BRA `(.L_x_1328) ;  /* 0xffff181000007947 */ /* 0x000fca000383ffff */
.L_x_1227:
        /* <DEDUP_REMOVED lines=8> */
.L_x_1228:
[----:B---3--:R-:W-:Y:S01]  /*1bef0*/  MOV R3, 0x181f ;  /* 0x0000181f00037802 */ /* 0x008fe20000000f00 */
[----:B------:R-:W-:Y:S01]  /*1bf00*/  IMAD.MOV.U32 R188, RZ, RZ, R6 ;  /* 0x000000ffffbc7224 */ /* 0x000fe200078e0006 */
[----:B------:R-:W-:Y:S01]  /*1bf10*/  MOV R191, 0xffffffff ;  /* 0xffffffff00bf7802 */ /* 0x000fe20000000f00 */
[----:B------:R-:W-:Y:S01]  /*1bf20*/  IMAD.MOV.U32 R189, RZ, RZ, 0x1 ;  /* 0x00000001ffbd7424 */ /* 0x000fe200078e00ff */
[----:B------:R-:W-:Y:S02]  /*1bf30*/  MOV R2, 0x1bf50 ;  /* 0x0001bf5000027802 */ /* 0x000fe40000000f00 */
[----:B-12-4-:R-:W-:Y:S05]  /*1bf40*/  CALL.REL.NOINC `($__internal_6_$__cuda_sm70_shflsync_idx_p) ;  /* 0x0000bc3000007944 */ /* 0x016fea0003c00000 */
[----:B------:R-:W-:Y:S01]  /*1bf50*/  MOV R188, R18 ;  /* 0x0000001200bc7202 */ /* 0x000fe20000000f00 */
[----:B------:R-:W-:Y:S01]  /*1bf60*/  IMAD.MOV.U32 R4, RZ, RZ, R190 ;  /* 0x000000ffff047224 */ /* 0x000fe200078e00be */
[----:B------:R-:W-:Y:S01]  /*1bf70*/  MOV R3, 0x181f ;  /* 0x0000181f00037802 */ /* 0x000fe20000000f00 */
[----:B------:R-:W-:Y:S01]  /*1bf80*/  IMAD.MOV.U32 R189, RZ, RZ, 0x1 ;  /* 0x00000001ffbd7424 */ /* 0x000fe200078e00ff */
[----:B------:R-:W-:Y:S01]  /*1bf90*/  MOV R2, 0x1bfc0 ;  /* 0x0001bfc000027802 */ /* 0x000fe20000000f00 */
[----:B------:R-:W-:Y:S02]  /*1bfa0*/  IMAD.MOV.U32 R191, RZ, RZ, -0x1 ;  /* 0xffffffffffbf7424 */ /* 0x000fe400078e00ff */
[----:B------:R-:W-:Y:S05]  /*1bfb0*/  CALL.REL.NOINC `($__internal_6_$__cuda_sm70_shflsync_idx_p) ;  /* 0x0000bbc000007944 */ /* 0x000fea0003c00000 */
[----:B------:R-:W-:Y:S01]  /*1bfc0*/  MOV R0, R190 ;  /* 0x000000be00007202 */ /* 0x000fe20000000f00 */
[----:B------:R-:W-:-:S05]  /*1bfd0*/  BRA `(.L_x_1330) ;  /* 0xffff187000007947 */ /* 0x000fca000383ffff */
.L_x_1231:
[----:B------:R-:W-:Y:S01]  /*1bfe0*/  MOV R3, 0x181f ;  /* 0x0000181f00037802 */ /* 0x000fe20000000f00 */
[----:B------:R-:W-:Y:S01]  /*1bff0*/  IMAD.MOV.U32 R188, RZ, RZ, R14 ;  /* 0x000000ffffbc7224 */ /* 0x000fe200078e000e */
[----:B------:R-:W-:Y:S01]  /*1c000*/  MOV R191, 0xffffffff ;  /* 0xffffffff00bf7802 */ /* 0x000fe20000000f00 */
[----:B------:R-:W-:Y:S01]  /*1c010*/  IMAD.MOV.U32 R189, RZ, RZ, RZ ;  /* 0x000000ffffbd7224 */ /* 0x000fe200078e00ff */
[----:B------:R-:W-:Y:S02]  /*1c020*/  MOV R2, 0x1c040 ;  /* 0x0001c04000027802 */ /* 0x000fe40000000f00 */
[----:B-1----:R-:W-:Y:S05]  /*1c030*/  CALL.REL.NOINC `($__internal_6_$__cuda_sm70_shflsync_idx_p) ;  /* 0x0000bb4000007944 */ /* 0x002fea0003c00000 */
[----:B------:R-:W-:Y:S01]  /*1c040*/  MOV R4, R190 ;  /* 0x000000be00047202 */ /* 0x000fe20000000f00 */
[----:B------:R-:W-:-:S05]  /*1c050*/  BRA `(.L_x_1331) ;  /* 0xffff288000007947 */ /* 0x000fca000383ffff */
.L_x_1232:
[----:B------:R-:W-:Y:S01]  /*1c060*/  MOV R3, 0x181f ;  /* 0x0000181f00037802 */ /* 0x000fe20000000f00 */
[----:B------:R-:W-:Y:S01]  /*1c070*/  IMAD.MOV.U32 R188, RZ, RZ, R15 ;  /* 0x000000ffffbc7224 */ /* 0x000fe200078e000f */
[----:B------:R-:W-:Y:S01]  /*1c080*/  MOV R191, 0xffffffff ;  /* 0xffffffff00bf7802 */ /* 0x000fe20000000f00 */
[----:B------:R-:W-:Y:S01]  /*1c090*/  IMAD.MOV.U32 R189, RZ, RZ, RZ ;  /* 0x000000ffffbd7224 */ /* 0x000fe200078e00ff */
[----:B------:R-:W-:Y:S02]  /*1c0a0*/  MOV R2, 0x1c0c0 ;  /* 0x0001c0c000027802 */ /* 0x000fe40000000f00 */
[----:B-123--:R-:W-:Y:S05]  /*1c0b0*/  CALL.REL.NOINC `($__internal_6_$__cuda_sm70_shflsync_idx_p) ;  /* 0x0000bac000007944 */ /* 0x00efea0003c00000 */
[----:B------:R-:W-:Y:S01]  /*1c0c0*/  MOV R0, R190 ;  /* 0x000000be00007202 */ /* 0x000fe20000000f00 */
[----:B------:R-:W-:-:S05]  /*1c0d0*/  BRA `(.L_x_1332) ;  /* 0xffff282000007947 */ /* 0x000fca000383ffff */
.L_x_1233:
[----:B-1----:R-:W-:Y:S01]  /*1c0e0*/  MOV R3, 0x181f ;  /* 0x0000181f00037802 */ /* 0x002fe20000000f00 */
[----:B------:R-:W-:Y:S01]  /*1c0f0*/  IMAD.MOV.U32 R188, RZ, RZ, R14 ;  /* 0x000000ffffbc7224 */ /* 0x000fe200078e000e */
[----:B------:R-:W-:Y:S01]  /*1c100*/  MOV R191, 0xffffffff ;  /* 0xffffffff00bf7802 */ /* 0x000fe20000000f00 */
[----:B------:R-:W-:Y:S01]  /*1c110*/  IMAD.MOV.U32 R189, RZ, RZ, 0x1 ;  /* 0x00000001ffbd7424 */ /* 0x000fe200078e00ff */
[----:B------:R-:W-:Y:S02]  /*1c120*/  MOV R2, 0x1c140 ;  /* 0x0001c14000027802 */ /* 0x000fe40000000f00 */
[----:B----4-:R-:W-:Y:S05]  /*1c130*/  CALL.REL.NOINC `($__internal_6_$__cuda_sm70_shflsync_idx_p) ;  /* 0x0000ba4000007944 */ /* 0x010fea0003c00000 */
        /* <DEDUP_REMOVED lines=9> */
.L_x_1234:
[----:B------:R-:W-:Y:S01]  /*1c1d0*/  MOV R3, 0x1c1f ;  /* 0x00001c1f00037802 */ /* 0x000fe20000000f00 */
[----:B------:R-:W-:Y:S01]  /*1c1e0*/  IMAD.MOV.U32 R188, RZ, RZ, R6 ;  /* 0x000000ffffbc7224 */ /* 0x000fe200078e0006 */
[----:B------:R-:W-:Y:S01]  /*1c1f0*/  MOV R191, 0xffffffff ;  /* 0xffffffff00bf7802 */ /* 0x000fe20000000f00 */
[----:B------:R-:W-:Y:S01]  /*1c200*/  IMAD.MOV.U32 R189, RZ, RZ, RZ ;  /* 0x000000ffffbd7224 */ /* 0x000fe200078e00ff */
[----:B------:R-:W-:Y:S02]  /*1c210*/  MOV R2, 0x1c230 ;  /* 0x0001c23000027802 */ /* 0x000fe40000000f00 */
[----:B------:R-:W-:Y:S05]  /*1c220*/  CALL.REL.NOINC `($__internal_6_$__cuda_sm70_shflsync_idx_p) ;  /* 0x0000b95000007944 */ /* 0x000fea0003c00000 */
[----:B------:R-:W-:Y:S01]  /*1c230*/  MOV R3, R190 ;  /* 0x000000be00037202 */ /* 0x000fe20000000f00 */
[----:B------:R-:W-:-:S05]  /*1c240*/  BRA `(.L_x_1334) ;  /* 0xffff2ac000007947 */ /* 0x000fca000383ffff */
.L_x_1239:
[----:B------:R-:W-:Y:S01]  /*1c250*/  MOV R3, 0x1c1f ;  /* 0x00001c1f00037802 */ /* 0x000fe20000000f00 */
[----:B------:R-:W-:Y:S01]  /*1c260*/  IMAD.MOV.U32 R188, RZ, RZ, R6 ;  /* 0x000000ffffbc7224 */ /* 0x000fe200078e0006 */
[----:B------:R-:W-:Y:S01]  /*1c270*/  MOV R191, 0xffffffff ;  /* 0xffffffff00bf7802 */ /* 0x000fe20000000f00 */
[----:B------:R-:W-:Y:S01]  /*1c280*/  IMAD.MOV.U32 R189, RZ, RZ, 0x1 ;  /* 0x00000001ffbd7424 */ /* 0x000fe200078e00ff */
[----:B------:R-:W-:Y:S02]  /*1c290*/  MOV R2, 0x1c2b0 ;  /* 0x0001c2b000027802 */ /* 0x000fe40000000f00 */
[----:B-1----:R-:W-:Y:S05]  /*1c2a0*/  CALL.REL.NOINC `($__internal_6_$__cuda_sm70_shflsync_idx_p) ;  /* 0x0000b8d000007944 */ /* 0x002fea0003c00000 */
[----:B------:R-:W-:Y:S01]  /*1c2b0*/  MOV R3, R190 ;  /* 0x000000be00037202 */ /* 0x000fe20000000f00 */
[----:B------:R-:W-:-:S05]  /*1c2c0*/  BRA `(.L_x_1335) ;  /* 0xffff2fe000007947 */ /* 0x000fca000383ffff */
.L_x_1244:
[----:B------:R-:W-:Y:S02]  /*1c2d0*/  MOV R0, 0x2 ;  /* 0x0000000200007802 */ /* 0x000fe40000000f00 */
[----:B------:R-:W-:Y:S02]  /*1c2e0*/  MOV R2, 0x1c300 ;  /* 0x0001c30000027802 */ /* 0x000fe40000000f00 */
[----:B-12---:R-:W-:Y:S05]  /*1c2f0*/  CALL.REL.NOINC `($__internal_5_$__cuda_sm70_shflsync_bfly_p) ;  /* 0x0000b82000007944 */ /* 0x006fea0003c00000 */
[----:B------:R-:W-:-:S05]  /*1c300*/  BRA `(.L_x_1336) ;  /* 0xffff359000007947 */ /* 0x000fca000383ffff */
.L_x_1245:
[----:B------:R-:W-:Y:S01]  /*1c310*/  MOV R0, 0x1 ;  /* 0x0000000100007802 */ /* 0x000fe20000000f00 */
[----:B---3--:R-:W-:Y:S01]  /*1c320*/  IMAD.MOV.U32 R4, RZ, RZ, R6 ;  /* 0x000000ffff047224 */ /* 0x008fe200078e0006 */
[----:B------:R-:W-:Y:S02]  /*1c330*/  MOV R2, 0x1c350 ;  /* 0x0001c35000027802 */ /* 0x000fe40000000f00 */
[----:B------:R-:W-:Y:S05]  /*1c340*/  CALL.REL.NOINC `($__internal_5_$__cuda_sm70_shflsync_bfly_p) ;  /* 0x0000b7d000007944 */ /* 0x000fea0003c00000 */
[----:B------:R-:W-:Y:S01]  /*1c350*/  IMAD.MOV.U32 R4, RZ, RZ, R8 ;  /* 0x000000ffff047224 */ /* 0x000fe200078e0008 */
[----:B------:R-:W-:Y:S01]  /*1c360*/  FMNMX.FTZ R6, R6, R0, !PT ;  /* 0x0000000006067209 */ /* 0x000fe20007810000 */
[----:B------:R-:W-:Y:S01]  /*1c370*/  IMAD.MOV.U32 R0, RZ, RZ, 0x2 ;  /* 0x00000002ff007424 */ /* 0x000fe200078e00ff */
[----:B------:R-:W-:Y:S02]  /*1c380*/  MOV R2, 0x1c3a0 ;  /* 0x0001c3a000027802 */ /* 0x000fe40000000f00 */
[----:B------:R-:W-:Y:S05]  /*1c390*/  CALL.REL.NOINC `($__internal_5_$__cuda_sm70_shflsync_bfly_p) ;  /* 0x0000b78000007944 */ /* 0x000fea0003c00000 */
[----:B------:R-:W-:Y:S01]  /*1c3a0*/  FMNMX.FTZ R4, R8, R0, !PT ;  /* 0x0000000008047209 */ /* 0x000fe20007810000 */
[----:B------:R-:W-:Y:S01]  /*1c3b0*/  IMAD.MOV.U32 R0, RZ, RZ, 0x1 ;  /* 0x00000001ff007424 */ /* 0x000fe200078e00ff */
[----:B------:R-:W-:Y:S02]  /*1c3c0*/  MOV R2, 0x1c3e0 ;  /* 0x0001c3e000027802 */ /* 0x000fe40000000f00 */
[----:B------:R-:W-:Y:S05]  /*1c3d0*/  CALL.REL.NOINC `($__internal_5_$__cuda_sm70_shflsync_bfly_p) ;  /* 0x0000b74000007944 */ /* 0x000fea0003c00000 */
[----:B------:R-:W-:-:S05]  /*1c3e0*/  BRA `(.L_x_1337) ;  /* 0xffff352000007947 */ /* 0x000fca000383ffff */
.L_x_1254:
        /* <DEDUP_REMOVED lines=8> */
.L_x_1255:
        /* <DEDUP_REMOVED lines=8> */
.L_x_1256:
        /* <DEDUP_REMOVED lines=15> */
.L_x_1259:
[----:B------:R-:W-:Y:S01]  /*1c5e0*/  MOV R3, 0x181f ;  /* 0x0000181f00037802 */ /* 0x000fe20000000f00 */
[----:B------:R-:W-:Y:S01]  /*1c5f0*/  IMAD.MOV.U32 R188, RZ, RZ, R9 ;  /* 0x000000ffffbc7224 */ /* 0x000fe200078e0009 */
[----:B------:R-:W-:Y:S01]  /*1c600*/  MOV R191, 0xffffffff ;  /* 0xffffffff00bf7802 */ /* 0x000fe20000000f00 */
[----:B------:R-:W-:Y:S01]  /*1c610*/  IMAD.MOV.U32 R189, RZ, RZ, RZ ;  /* 0x000000ffffbd7224 */ /* 0x000fe200078e00ff */
[----:B------:R-:W-:Y:S02]  /*1c620*/  MOV R2, 0x1c640 ;  /* 0x0001c64000027802 */ /* 0x000fe40000000f00 */
[----:B----4-:R-:W-:Y:S05]  /*1c630*/  CALL.REL.NOINC `($__internal_6_$__cuda_sm70_shflsync_idx_p) ;  /* 0x0000b54000007944 */ /* 0x010fea0003c00000 */
[----:B------:R-:W-:Y:S01]  /*1c640*/  MOV R4, R190 ;  /* 0x000000be00047202 */ /* 0x000fe20000000f00 */
[----:B------:R-:W-:-:S05]  /*1c650*/  BRA `(.L_x_1341) ;  /* 0xffff61d000007947 */ /* 0x000fca000383ffff */
.L_x_1260:
[----:B------:R-:W-:Y:S01]  /*1c660*/  MOV R3, 0x181f ;  /* 0x0000181f00037802 */ /* 0x000fe20000000f00 */
[----:B------:R-:W-:Y:S01]  /*1c670*/  IMAD.MOV.U32 R188, RZ, RZ, R16 ;  /* 0x000000ffffbc7224 */ /* 0x000fe200078e0010 */
[----:B------:R-:W-:Y:S01]  /*1c680*/  MOV R191, 0xffffffff ;  /* 0xffffffff00bf7802 */ /* 0x000fe20000000f00 */
[----:B------:R-:W-:Y:S01]  /*1c690*/  IMAD.MOV.U32 R189, RZ, RZ, RZ ;  /* 0x000000ffffbd7224 */ /* 0x000fe200078e00ff */
[----:B------:R-:W-:Y:S02]  /*1c6a0*/  MOV R2, 0x1c6c0 ;  /* 0x0001c6c000027802 */ /* 0x000fe40000000f00 */
[----:B-12-4-:R-:W-:Y:S05]  /*1c6b0*/  CALL.REL.NOINC `($__internal_6_$__cuda_sm70_shflsync_idx_p) ;  /* 0x0000b4c000007944 */ /* 0x016fea0003c00000 */
[----:B------:R-:W-:Y:S01]  /*1c6c0*/  MOV R0, R190 ;  /* 0x000000be00007202 */ /* 0x000fe20000000f00 */
[----:B------:R-:W-:-:S05]  /*1c6d0*/  BRA `(.L_x_1342) ;  /* 0xffff617000007947 */ /* 0x000fca000383ffff */
.L_x_1261:
[----:B-1----:R-:W-:Y:S01]  /*1c6e0*/  MOV R3, 0x181f ;  /* 0x0000181f00037802 */ /* 0x002fe20000000f00 */
[----:B------:R-:W-:Y:S01]  /*1c6f0*/  IMAD.MOV.U32 R188, RZ, RZ, R9 ;  /* 0x000000ffffbc7224 */ /* 0x000fe200078e0009 */
[----:B------:R-:W-:Y:S01]  /*1c700*/  MOV R191, 0xffffffff ;  /* 0xffffffff00bf7802 */ /* 0x000fe20000000f00 */
[----:B------:R-:W-:Y:S01]  /*1c710*/  IMAD.MOV.U32 R189, RZ, RZ, 0x1 ;  /* 0x00000001ffbd7424 */ /* 0x000fe200078e00ff */
[----:B------:R-:W-:Y:S02]  /*1c720*/  MOV R2, 0x1c740 ;  /* 0x0001c74000027802 */ /* 0x000fe40000000f00 */
[----:B---34-:R-:W-:Y:S05]  /*1c730*/  CALL.REL.NOINC `($__internal_6_$__cuda_sm70_shflsync_idx_p) ;  /* 0x0000b44000007944 */ /* 0x018fea0003c00000 */
        /* <DEDUP_REMOVED lines=9> */
.L_x_1262:
[----:B------:R-:W-:Y:S02]  /*1c7d0*/  MOV R0, 0x2 ;  /* 0x0000000200007802 */ /* 0x000fe40000000f00 */
[----:B------:R-:W-:Y:S02]  /*1c7e0*/  MOV R2, 0x1c800 ;  /* 0x0001c80000027802 */ /* 0x000fe40000000f00 */
[----:B----4-:R-:W-:Y:S05]  /*1c7f0*/  CALL.REL.NOINC `($__internal_5_$__cuda_sm70_shflsync_bfly_p) ;  /* 0x0000b32000007944 */ /* 0x010fea0003c00000 */
[----:B------:R-:W-:-:S05]  /*1c800*/  BRA `(.L_x_1344) ;  /* 0xffff648000007947 */ /* 0x000fca000383ffff */
.L_x_1263:
[----:B------:R-:W-:Y:S01]  /*1c810*/  MOV R0, 0x1 ;  /* 0x0000000100007802 */ /* 0x000fe20000000f00 */
[----:B-1----:R-:W-:Y:S01]  /*1c820*/  IMAD.MOV.U32 R4, RZ, RZ, R136 ;  /* 0x000000ffff047224 */ /* 0x002fe200078e0088 */
[----:B------:R-:W-:Y:S02]  /*1c830*/  MOV R2, 0x1c850 ;  /* 0x0001c85000027802 */ /* 0x000fe40000000f00 */
[----:B----4-:R-:W-:Y:S05]  /*1c840*/  CALL.REL.NOINC `($__internal_5_$__cuda_sm70_shflsync_bfly_p) ;  /* 0x0000b2d000007944 */ /* 0x010fea0003c00000 */
        /* <DEDUP_REMOVED lines=10> */
.L_x_1266:
        /* <DEDUP_REMOVED lines=8> */
.L_x_1269:
        /* <DEDUP_REMOVED lines=15> */
.L_x_1272:
        /* <DEDUP_REMOVED lines=8> */
.L_x_1273:
        /* <DEDUP_REMOVED lines=8> */
.L_x_1274:
[----:B--2---:R-:W-:Y:S01]  /*1cb60*/  MOV R3, 0x181f ;  /* 0x0000181f00037802 */ /* 0x004fe20000000f00 */
[----:B------:R-:W-:Y:S01]  /*1cb70*/  IMAD.MOV.U32 R188, RZ, RZ, R7 ;  /* 0x000000ffffbc7224 */ /* 0x000fe200078e0007 */
[----:B------:R-:W-:Y:S01]  /*1cb80*/  MOV R191, 0xffffffff ;  /* 0xffffffff00bf7802 */ /* 0x000fe20000000f00 */
[----:B------:R-:W-:Y:S01]  /*1cb90*/  IMAD.MOV.U32 R189, RZ, RZ, 0x1 ;  /* 0x00000001ffbd7424 */ /* 0x000fe200078e00ff */
[----:B------:R-:W-:Y:S02]  /*1cba0*/  MOV R2, 0x1cbc0 ;  /* 0x0001cbc000027802 */ /* 0x000fe40000000f00 */
[----:B-1--4-:R-:W-:Y:S05]  /*1cbb0*/  CALL.REL.NOINC `($__internal_6_$__cuda_sm70_shflsync_idx_p) ;  /* 0x0000afc000007944 */ /* 0x012fea0003c00000 */
        /* <DEDUP_REMOVED lines=9> */
.L_x_1275:
        /* <DEDUP_REMOVED lines=8> */
.L_x_1280:
[----:B------:R-:W-:Y:S01]  /*1ccd0*/  MOV R3, 0x1c1f ;  /* 0x00001c1f00037802 */ /* 0x000fe20000000f00 */
[----:B------:R-:W-:Y:S01]  /*1cce0*/  IMAD.MOV.U32 R188, RZ, RZ, R7 ;  /* 0x000000ffffbc7224 */ /* 0x000fe200078e0007 */
[----:B------:R-:W-:Y:S01]  /*1ccf0*/  MOV R191, 0xffffffff ;  /* 0xffffffff00bf7802 */ /* 0x000fe20000000f00 */
[----:B------:R-:W-:Y:S01]  /*1cd00*/  IMAD.MOV.U32 R189, RZ, RZ, 0x1 ;  /* 0x00000001ffbd7424 */ /* 0x000fe200078e00ff */
[----:B------:R-:W-:Y:S02]  /*1cd10*/  MOV R2, 0x1cd30 ;  /* 0x0001cd3000027802 */ /* 0x000fe40000000f00 */
[----:B--2---:R-:W-:Y:S05]  /*1cd20*/  CALL.REL.NOINC `($__internal_6_$__cuda_sm70_shflsync_idx_p) ;  /* 0x0000ae5000007944 */ /* 0x004fea0003c00000 */
[----:B------:R-:W-:Y:S01]  /*1cd30*/  MOV R3, R190 ;  /* 0x000000be00037202 */ /* 0x000fe20000000f00 */
[----:B------:R-:W-:-:S05]  /*1cd40*/  BRA `(.L_x_1352) ;  /* 0xffff95f000007947 */ /* 0x000fca000383ffff */
.L_x_1285:
[----:B------:R-:W-:Y:S02]  /*1cd50*/  MOV R0, 0x2 ;  /* 0x0000000200007802 */ /* 0x000fe40000000f00 */
[----:B------:R-:W-:Y:S02]  /*1cd60*/  MOV R2, 0x1cd80 ;  /* 0x0001cd8000027802 */ /* 0x000fe40000000f00 */
[----:B------:R-:W-:Y:S05]  /*1cd70*/  CALL.REL.NOINC `($__internal_5_$__cuda_sm70_shflsync_bfly_p) ;  /* 0x0000ada000007944 */ /* 0x000fea0003c00000 */
[----:B------:R-:W-:-:S05]  /*1cd80*/  BRA `(.L_x_1353) ;  /* 0xffff9bc000007947 */ /* 0x000fca000383ffff */
.L_x_1286:
[----:B------:R-:W-:Y:S01]  /*1cd90*/  MOV R0, 0x1 ;  /* 0x0000000100007802 */ /* 0x000fe20000000f00 */
[----:B-1----:R-:W-:Y:S01]  /*1cda0*/  IMAD.MOV.U32 R4, RZ, RZ, R136 ;  /* 0x000000ffff047224 */ /* 0x002fe200078e0088 */
        /* <DEDUP_REMOVED lines=12> */
.L_x_1288:
[----:B------:R-:W-:Y:S01]  /*1ce70*/  IMAD.MOV.U32 R4, RZ, RZ, R231 ;  /* 0x000000ffff047224 */ /* 0x000fe200078e00e7 */
[----:B------:R-:W-:-:S02]  /*1ce80*/  MOV R0, 0x2 ;  /* 0x0000000200007802 */ /* 0x000fc40000000f00 */
[----:B------:R-:W-:Y:S02]  /*1ce90*/  MOV R2, 0x1ceb0 ;  /* 0x0001ceb000027802 */ /* 0x000fe40000000f00 */
[----:B------:R-:W-:Y:S05]  /*1cea0*/  CALL.REL.NOINC `($__internal_5_$__cuda_sm70_shflsync_bfly_p) ;  /* 0x0000ac7000007944 */ /* 0x000fea0003c00000 */
[----:B------:R-:W-:Y:S01]  /*1ceb0*/  MOV R5, R0 ;  /* 0x0000000000057202 */ /* 0x000fe20000000f00 */
[----:B------:R-:W-:Y:S05]  /*1cec0*/  BRA `(.L_x_1355) ;  /* 0xffffb2d000007947 */ /* 0x000fea000383ffff */
.L_x_1289:
[----:B------:R-:W-:Y:S01]  /*1ced0*/  IMAD.MOV.U32 R4, RZ, RZ, R5 ;  /* 0x000000ffff047224 */ /* 0x000fe200078e0005 */
[----:B------:R-:W-:Y:S02]  /*1cee0*/  MOV R0, 0x1 ;  /* 0x0000000100007802 */ /* 0x000fe40000000f00 */
[----:B------:R-:W-:Y:S02]  /*1cef0*/  MOV R2, 0x1cf10 ;  /* 0x0001cf1000027802 */ /* 0x000fe40000000f00 */
[----:B-1----:R-:W-:Y:S05]  /*1cf00*/  CALL.REL.NOINC `($__internal_5_$__cuda_sm70_shflsync_bfly_p) ;  /* 0x0000ac1000007944 */ /* 0x002fea0003c00000 */
[----:B------:R-:W-:Y:S01]  /*1cf10*/  FADD.FTZ R5, R5, R0 ;  /* 0x0000000005057221 */ /* 0x000fe20000010000 */
[----:B------:R-:W-:Y:S02]  /*1cf20*/  MOV R4, R230 ;  /* 0x000000e600047202 */ /* 0x000fe40000000f00 */
[----:B------:R-:W-:Y:S02]  /*1cf30*/  MOV R0, 0x2 ;  /* 0x0000000200007802 */ /* 0x000fe40000000f00 */
[----:B------:R-:W-:Y:S02]  /*1cf40*/  MOV R2, 0x1cf60 ;  /* 0x0001cf6000027802 */ /* 0x000fe40000000f00 */
[----:B------:R-:W-:Y:S05]  /*1cf50*/  CALL.REL.NOINC `($__internal_5_$__cuda_sm70_shflsync_bfly_p) ;  /* 0x0000abc000007944 */ /* 0x000fea0003c00000 */
[----:B------:R-:W-:Y:S01]  /*1cf60*/  FADD.FTZ R4, R230, R0 ;  /* 0x00000000e6047221 */ /* 0x000fe20000010000 */
[----:B------:R-:W-:-:S02]  /*1cf70*/  MOV R0, 0x1 ;  /* 0x0000000100007802 */ /* 0x000fc40000000f00 */
[----:B------:R-:W-:Y:S02]  /*1cf80*/  MOV R2, 0x1cfa0 ;  /* 0x0001cfa000027802 */ /* 0x000fe40000000f00 */
[----:B------:R-:W-:Y:S05]  /*1cf90*/  CALL.REL.NOINC `($__internal_5_$__cuda_sm70_shflsync_bfly_p) ;  /* 0x0000ab8000007944 */ /* 0x000fea0003c00000 */
[----:B------:R-:W-:Y:S05]  /*1cfa0*/  BRA `(.L_x_1356) ;  /* 0xffffb26000007947 */ /* 0x000fea000383ffff */
.L_x_1301:
[----:B------:R-:W-:Y:S01]  /*1cfb0*/  IMAD.MOV.U32 R188, RZ, RZ, R15 ;  /* 0x000000ffffbc7224 */ /* 0x000fe200078e000f */
[----:B------:R-:W-:Y:S01]  /*1cfc0*/  MOV R3, 0x181f ;  /* 0x0000181f00037802 */ /* 0x000fe20000000f00 */
[----:B------:R-:W-:Y:S01]  /*1cfd0*/  IMAD.MOV.U32 R189, RZ, RZ, RZ ;  /* 0x000000ffffbd7224 */ /* 0x000fe200078e00ff */
[----:B------:R-:W-:Y:S02]  /*1cfe0*/  MOV R191, 0xffffffff ;  /* 0xffffffff00bf7802 */ /* 0x000fe40000000f00 */
[----:B------:R-:W-:Y:S02]  /*1cff0*/  MOV R2, 0x1d010 ;  /* 0x0001d01000027802 */ /* 0x000fe40000000f00 */
[----:B-1---5:R-:W-:Y:S05]  /*1d000*/  CALL.REL.NOINC `($__internal_6_$__cuda_sm70_shflsync_idx_p) ;  /* 0x0000ab7000007944 */ /* 0x022fea0003c00000 */
[----:B------:R-:W-:Y:S01]  /*1d010*/  MOV R4, R190 ;  /* 0x000000be00047202 */ /* 0x000fe20000000f00 */
[----:B------:R-:W-:Y:S05]  /*1d020*/  BRA `(.L_x_1357) ;  /* 0xffffdcb000007947 */ /* 0x000fea000383ffff */
.L_x_1302:
[----:B------:R-:W-:Y:S01]  /*1d030*/  IMAD.MOV.U32 R188, RZ, RZ, R17 ;  /* 0x000000ffffbc7224 */ /* 0x000fe200078e0011 */
[----:B------:R-:W-:Y:S01]  /*1d040*/  MOV R3, 0x181f ;  /* 0x0000181f00037802 */ /* 0x000fe20000000f00 */
[----:B------:R-:W-:Y:S01]  /*1d050*/  IMAD.MOV.U32 R189, RZ, RZ, RZ ;  /* 0x000000ffffbd7224 */ /* 0x000fe200078e00ff */
[----:B------:R-:W-:Y:S02]  /*1d060*/  MOV R191, 0xffffffff ;  /* 0xffffffff00bf7802 */ /* 0x000fe40000000f00 */
[----:B------:R-:W-:-:S02]  /*1d070*/  MOV R2, 0x1d090 ;  /* 0x0001d09000027802 */ /* 0x000fc40000000f00 */
[----:B-123-5:R-:W-:Y:S05]  /*1d080*/  CALL.REL.NOINC `($__internal_6_$__cuda_sm70_shflsync_idx_p) ;  /* 0x0000aaf000007944 */ /* 0x02efea0003c00000 */
[----:B------:R-:W-:Y:S01]  /*1d090*/  MOV R2, R190 ;  /* 0x000000be00027202 */ /* 0x000fe20000000f00 */
[----:B------:R-:W-:Y:S05]  /*1d0a0*/  BRA `(.L_x_1358) ;  /* 0xffffdc5000007947 */ /* 0x000fea000383ffff */
.L_x_1305:
[----:B------:R-:W-:Y:S01]  /*1d0b0*/  IMAD.MOV.U32 R188, RZ, RZ, R15 ;  /* 0x000000ffffbc7224 */ /* 0x000fe200078e000f */
[----:B-1----:R-:W-:Y:S01]  /*1d0c0*/  MOV R3, 0x181f ;  /* 0x0000181f00037802 */ /* 0x002fe20000000f00 */
[----:B------:R-:W-:Y:S01]  /*1d0d0*/  IMAD.MOV.U32 R189, RZ, RZ, 0x1 ;  /* 0x00000001ffbd7424 */ /* 0x000fe200078e00ff */
[----:B------:R-:W-:-:S02]  /*1d0e0*/  MOV R191, 0xffffffff ;  /* 0xffffffff00bf7802 */ /* 0x000fc40000000f00 */
[----:B------:R-:W-:Y:S02]  /*1d0f0*/  MOV R2, 0x1d110 ;  /* 0x0001d11000027802 */ /* 0x000fe40000000f00 */
        /* <DEDUP_REMOVED lines=10> */
.L_x_1308:
[----:B------:R-:W-:Y:S01]  /*1d1a0*/  IMAD.MOV.U32 R188, RZ, RZ, R15 ;  /* 0x000000ffffbc7224 */ /* 0x000fe200078e000f */
[----:B--2---:R-:W-:Y:S01]  /*1d1b0*/  MOV R3, 0x181f ;  /* 0x0000181f00037802 */ /* 0x004fe20000000f00 */
[----:B------:R-:W-:Y:S01]  /*1d1c0*/  IMAD.MOV.U32 R189, RZ, RZ, 0x2 ;  /* 0x00000002ffbd7424 */ /* 0x000fe200078e00ff */
[----:B------:R-:W-:Y:S02]  /*1d1d0*/  MOV R191, 0xffffffff ;  /* 0xffffffff00bf7802 */ /* 0x000fe40000000f00 */
[----:B------:R-:W-:-:S02]  /*1d1e0*/  MOV R2, 0x1d200 ;  /* 0x0001d20000027802 */ /* 0x000fc40000000f00 */
[----:B-1--4-:R-:W-:Y:S05]  /*1d1f0*/  CALL.REL.NOINC `($__internal_6_$__cuda_sm70_shflsync_idx_p) ;  /* 0x0000a98000007944 */ /* 0x012fea0003c00000 */
[----:B------:R-:W-:Y:S01]  /*1d200*/  MOV R4, R190 ;  /* 0x000000be00047202 */ /* 0x000fe20000000f00 */
[----:B------:R-:W-:Y:S05]  /*1d210*/  BRA `(.L_x_1360) ;  /* 0xffffde9000007947 */ /* 0x000fea000383ffff */
.L_x_1309:
[----:B------:R-:W-:Y:S01]  /*1d220*/  IMAD.MOV.U32 R188, RZ, RZ, R17 ;  /* 0x000000ffffbc7224 */ /* 0x000fe200078e0011 */
[----:B------:R-:W-:Y:S01]  /*1d230*/  MOV R3, 0x181f ;  /* 0x0000181f00037802 */ /* 0x000fe20000000f00 */
[----:B------:R-:W-:Y:S01]  /*1d240*/  IMAD.MOV.U32 R189, RZ, RZ, 0x2 ;  /* 0x00000002ffbd7424 */ /* 0x000fe200078e00ff */
[----:B------:R-:W-:-:S02]  /*1d250*/  MOV R191, 0xffffffff ;  /* 0xffffffff00bf7802 */ /* 0x000fc40000000f00 */
[----:B------:R-:W-:Y:S02]  /*1d260*/  MOV R2, 0x1d280 ;  /* 0x0001d28000027802 */ /* 0x000fe40000000f00 */
[----:B-1234-:R-:W-:Y:S05]  /*1d270*/  CALL.REL.NOINC `($__internal_6_$__cuda_sm70_shflsync_idx_p) ;  /* 0x0000a90000007944 */ /* 0x01efea0003c00000 */
[----:B------:R-:W-:Y:S01]  /*1d280*/  MOV R2, R190 ;  /* 0x000000be00027202 */ /* 0x000fe20000000f00 */
[----:B------:R-:W-:Y:S05]  /*1d290*/  BRA `(.L_x_1361) ;  /* 0xffffde3000007947 */ /* 0x000fea000383ffff */
.L_x_1312:
[----:B------:R-:W-:Y:S01]  /*1d2a0*/  IMAD.MOV.U32 R188, RZ, RZ, R15 ;  /* 0x000000ffffbc7224 */ /* 0x000fe200078e000f */
[----:B--2---:R-:W-:Y:S01]  /*1d2b0*/  MOV R3, 0x181f ;  /* 0x0000181f00037802 */ /* 0x004fe20000000f00 */
[----:B------:R-:W-:Y:S01]  /*1d2c0*/  IMAD.MOV.U32 R189, RZ, RZ, 0x3 ;  /* 0x00000003ffbd7424 */ /* 0x000fe200078e00ff */
[----:B------:R-:W-:Y:S02]  /*1d2d0*/  MOV R191, 0xffffffff ;  /* 0xffffffff00bf7802 */ /* 0x000fe40000000f00 */
[----:B------:R-:W-:Y:S02]  /*1d2e0*/  MOV R2, 0x1d300 ;  /* 0x0001d30000027802 */ /* 0x000fe40000000f00 */
[----:B-1--4-:R-:W-:Y:S05]  /*1d2f0*/  CALL.REL.NOINC `($__internal_6_$__cuda_sm70_shflsync_idx_p) ;  /* 0x0000a88000007944 */ /* 0x012fea0003c00000 */
        /* <DEDUP_REMOVED lines=9> */
        .type           $_ZN7cutlass13device_kernelIN5flash19enable_sm80_to_sm89INS1_16FlashAttnFwdSm80INS1_25CollectiveMainloopFwdSm80ILi8ELi1ELb0EN4cute5tupleIJNS5_1CILi128EEENS7_ILi48EEENS7_ILi256EEEEEELi256ENS_6half_tEfNS_4arch4Sm80ELb0ELb1ELb1ELb1ELb1ELb1ELb1ELb0EEENS1_21CollectiveEpilogueFwdINS6_IJS8_SA_S9_EEENS6_IJNS7_ILi1EEESI_SI_EEESC_SE_Li256ELb1ELb1ELb0ELb0EEENS1_19SingleTileSchedulerILb1ELb0ELb1ELi128EEEEEEEEEvNT_6ParamsE$_ZZN5flash25CollectiveMainloopFwdSm80ILi8ELi1ELb0EN4cute5tupleIJNS1_1CILi128EEENS3_ILi48EEENS3_ILi256EEEEEELi256EN7cutlass6half_tEfNS8_4arch4Sm80ELb0ELb1ELb1ELb1ELb1ELb1ELb1ELb0EE3mmaINS_16FlashAttnFwdSm80ISC_NS_21CollectiveEpilogueFwdINS2_IJS4_S6_S5_EEENS2_IJNS3_ILi1EEESH_SH_EEES9_SB_Li256ELb1ELb1ELb0ELb0EEENS_19SingleTileSchedulerILb1ELb0ELb1ELi128EEEE13SharedStorageENS1_6TensorINS1_11ArrayEngineIfLm128EEENS1_6LayoutINS2_IJNS2_IJNS3_ILi2EEESS_EEESH_NS3_ILi32EEEEEENS2_IJNS2_IJSH_SS_EEENS3_ILi0EEENS3_ILi4EEEEEEEEEENS_7SoftmaxILi2ELi0EEEEEbRKNSC_6ParamsERT0_RT1_iRKNS_16SeqlenInfoQKNewKILb1ELb1EEENS2_IJiiiiEEERT_ENKUlvE_clEv,@function
        .size           $_ZN7cutlass13device_kernelIN5flash19enable_sm80_to_sm89INS1_16FlashAttnFwdSm80INS1_25CollectiveMainloopFwdSm80ILi8ELi1ELb0EN4cute5tupleIJNS5_1CILi128EEENS7_ILi48EEENS7_ILi256EEEEEELi256ENS_6half_tEfNS_4arch4Sm80ELb0ELb1ELb1ELb1ELb1ELb1ELb1ELb0EEENS1_21CollectiveEpilogueFwdINS6_IJS8_SA_S9_EEENS6_IJNS7_ILi1EEESI_SI_EEESC_SE_Li256ELb1ELb1ELb0ELb0EEENS1_19SingleTileSchedulerILb1ELb0ELb1ELi128EEEEEEEEEvNT_6ParamsE$_ZZN5flash25CollectiveMainloopFwdSm80ILi8ELi1ELb0EN4cute5tupleIJNS1_1CILi128EEENS3_ILi48EEENS3_ILi256EEEEEELi256EN7cutlass6half_tEfNS8_4arch4Sm80ELb0ELb1ELb1ELb1ELb1ELb1ELb1ELb0EE3mmaINS_16FlashAttnFwdSm80ISC_NS_21CollectiveEpilogueFwdINS2_IJS4_S6_S5_EEENS2_IJNS3_ILi1EEESH_SH_EEES9_SB_Li256ELb1ELb1ELb0ELb0EEENS_19SingleTileSchedulerILb1ELb0ELb1ELi128EEEE13SharedStorageENS1_6TensorINS1_11ArrayEngineIfLm128EEENS1_6LayoutINS2_IJNS2_IJNS3_ILi2EEESS_EEESH_NS3_ILi32EEEEEENS2_IJNS2_IJSH_SS_EEENS3_ILi0EEENS3_ILi4EEEEEEEEEENS_7SoftmaxILi2ELi0EEEEEbRKNSC_6ParamsERT0_RT1_iRKNS_16SeqlenInfoQKNewKILb1ELb1EEENS2_IJiiiiEEERT_ENKUlvE_clEv,($__internal_5_$__cuda_sm70_shflsync_bfly_p - $_ZN7cutlass13device_kernelIN5flash19enable_sm80_to_sm89INS1_16FlashAttnFwdSm80INS1_25CollectiveMainloopFwdSm80ILi8ELi1ELb0EN4cute5tupleIJNS5_1CILi128EEENS7_ILi48EEENS7_ILi256EEEEEELi256ENS_6half_tEfNS_4arch4Sm80ELb0ELb1ELb1ELb1ELb1ELb1ELb1ELb0EEENS1_21CollectiveEpilogueFwdINS6_IJS8_SA_S9_EEENS6_IJNS7_ILi1EEESI_SI_EEESC_SE_Li256ELb1ELb1ELb0ELb0EEENS1_19SingleTileSchedulerILb1ELb0ELb1ELi128EEEEEEEEEvNT_6ParamsE$_ZZN5flash25CollectiveMainloopFwdSm80ILi8ELi1ELb0EN4cute5tupleIJNS1_1CILi128EEENS3_ILi48EEENS3_ILi256EEEEEELi256EN7cutlass6half_tEfNS8_4arch4Sm80ELb0ELb1ELb1ELb1ELb1ELb1ELb1ELb0EE3mmaINS_16FlashAttnFwdSm80ISC_NS_21CollectiveEpilogueFwdINS2_IJS4_S6_S5_EEENS2_IJNS3_ILi1EEESH_SH_EEES9_SB_Li256ELb1ELb1ELb0ELb0EEENS_19SingleTileSchedulerILb1ELb0ELb1ELi128EEEE13SharedStorageENS1_6TensorINS1_11ArrayEngineIfLm128EEENS1_6LayoutINS2_IJNS2_IJNS3_ILi2EEESS_EEESH_NS3_ILi32EEEEEENS2_IJNS2_IJSH_SS_EEENS3_ILi0EEENS3_ILi4EEEEEEEEEENS_7SoftmaxILi2ELi0EEEEEbRKNSC_6ParamsERT0_RT1_iRKNS_16SeqlenInfoQKNewKILb1ELb1EEENS2_IJiiiiEEERT_ENKUlvE_clEv)
$_ZN7cutlass13device_kernelIN5flash19enable_sm80_to_sm89INS1_16FlashAttnFwdSm80INS1_25CollectiveMainloopFwdSm80ILi8ELi1ELb0EN4cute5tupleIJNS5_1CILi128EEENS7_ILi48EEENS7_ILi256EEEEEELi256ENS_6half_tEfNS_4arch4Sm80ELb0ELb1ELb1ELb1ELb1ELb1ELb1ELb0EEENS1_21CollectiveEpilogueFwdINS6_IJS8_SA_S9_EEENS6_IJNS7_ILi1EEESI_SI_EEESC_SE_Li256ELb1ELb1ELb0ELb0EEENS1_19SingleTileSchedulerILb1ELb0ELb1ELi128EEEEEEEEEvNT_6ParamsE$_ZZN5flash25CollectiveMainloopFwdSm80ILi8ELi1ELb0EN4cute5tupleIJNS1_1CILi128EEENS3_ILi48EEENS3_ILi256EEEEEELi256EN7cutlass6half_tEfNS8_4arch4Sm80ELb0ELb1ELb1ELb1ELb1ELb1ELb1ELb0EE3mmaINS_16FlashAttnFwdSm80ISC_NS_21CollectiveEpilogueFwdINS2_IJS4_S6_S5_EEENS2_IJNS3_ILi1EEESH_SH_EEES9_SB_Li256ELb1ELb1ELb0ELb0EEENS_19SingleTileSchedulerILb1ELb0ELb1ELi128EEEE13SharedStorageENS1_6TensorINS1_11ArrayEngineIfLm128EEENS1_6LayoutINS2_IJNS2_IJNS3_ILi2EEESS_EEESH_NS3_ILi32EEEEEENS2_IJNS2_IJSH_SS_EEENS3_ILi0EEENS3_ILi4EEEEEEEEEENS_7SoftmaxILi2ELi0EEEEEbRKNSC_6ParamsERT0_RT1_iRKNS_16SeqlenInfoQKNewKILb1ELb1EEENS2_IJiiiiEEERT_ENKUlvE_clEv:
[----:B------:R-:W-:-:S05]  /*1d390*/  IADD3 R18, R101, -c[0x0][0x20], RZ ;  /* 0x8000080065127a10 */ /* 0x000fca0007ffe0ff */
[----:B------:R-:W2:Y:S01]  /*1d3a0*/  LDL.64 R14, [R18] ;  /* 0x00000000120e7983 */ /* 0x000ea20000100a00 */
[----:B------:R-:W-:-:S03]  /*1d3b0*/  ULDC.64 UR4, c[0x0][0x118] ;  /* 0x0000460000047ab9 */ /* 0x000fc60000000a00 */
[----:B--2---:R-:W2:Y:S02]  /*1d3c0*/  LD.E R29, [R14.64+0x11c] ;  /* 0x00011c040e1d7980 */ /* 0x004ea4000c101900 */
[----:B--2---:R-:W-:-:S13]  /*1d3d0*/  ISETP.GT.AND P0, PT, R29, RZ, PT ;  /* 0x000000ff1d00720c */ /* 0x004fda0003f04270 */
[----:B------:R-:W-:Y:S05]  /*1d3e0*/  @P0 BRA `(.L_x_1363) ;  /* 0x0000004000000947 */ /* 0x000fea0003800000 */
[----:B------:R-:W-:Y:S01]  /*1d3f0*/  MOV R2, R146 ;  /* 0x0000009200027202 */ /* 0x000fe20000000f00 */
[----:B------:R-:W-:-:S04]  /*1d400*/  DEPBAR.LE SB0, 0x1 ;  /* 0x000080400000791a */ /* 0x000fc80000000000 */
[----:B------:R-:W-:-:S04]  /*1d410*/  MOV R3, 0x0 ;  /* 0x0000000000037802 */ /* 0x000fc80000000f00 */
[----:B------:R-:W-:Y:S05]  /*1d420*/  RET.REL.NODEC R2 `(_ZN7cutlass13device_kernelIN5flash19enable_sm80_to_sm89INS1_16FlashAttnFwdSm80INS1_25CollectiveMainloopFwdSm80ILi8ELi1ELb0EN4cute5tupleIJNS5_1CILi128EEENS7_ILi48EEENS7_ILi256EEEEEELi256ENS_6half_tEfNS_4arch4Sm80ELb0ELb1ELb1ELb1ELb1ELb1ELb1ELb0EEENS1_21CollectiveEpilogueFwdINS6_IJS8_SA_S9_EEENS6_IJNS7_ILi1EEESI_SI_EEESC_SE_Li256ELb1ELb1ELb0ELb0EEENS1_19SingleTileSchedulerILb1ELb0ELb1ELi128EEEEEEEEEvNT_6ParamsE) ;  /* 0xfffe2bd002007950 */ /* 0x000fea0003c3ffff */
.L_x_1363:
[----:B------:R1:W2:Y:S04]  /*1d430*/  LDL.64 R12, [R18+0x8] ;  /* 0x00000800120c7983 */ /* 0x0002a80000100a00 */
[----:B------:R1:W3:Y:S04]  /*1d440*/  LDL.64 R2, [R18+0x20] ;  /* 0x0000200012027983 */ /* 0x0002e80000100a00 */
[----:B------:R1:W4:Y:S04]  /*1d450*/  LDL.64 R16, [R18+0x18] ;  /* 0x0000180012107983 */ /* 0x0003280000100a00 */
[----:B------:R-:W4:Y:S04]  /*1d460*/  LD.E.U8 R24, [R14.64+0x138] ;  /* 0x000138040e187980 */ /* 0x000f28000c101100 */
[----:B------:R2:W5:Y:S04]  /*1d470*/  LD.E R25, [R14.64+0x164] ;  /* 0x000164040e197980 */ /* 0x000568000c101900 */
[----:B------:R2:W5:Y:S04]  /*1d480*/  LD.E.64 R22, [R14.64+0x110] ;  /* 0x000110040e167980 */ /* 0x000568000c101b00 */
[----:B------:R2:W5:Y:S04]  /*1d490*/  LD.E.64 R20, [R14.64+0x128] ;  /* 0x000128040e147980 */ /* 0x000568000c101b00 */
[----:B-1----:R-:W4:Y:S04]  /*1d4a0*/  LDL.64 R18, [R18+0x10] ;  /* 0x0000100012127983 */ /* 0x002f280000100a00 */
[----:B--2---:R1:W2:Y:S04]  /*1d4b0*/  LD.E R26, [R12.64] ;  /* 0x000000040c1a7980 */ /* 0x0042a8000c101900 */
[----:B---3--:R3:W2:Y:S04]  /*1d4c0*/  LD.E R39, [R2.64] ;  /* 0x0000000402277980 */ /* 0x0086a8000c101900 */
[----:B----4-:R4:W4:Y:S04]  /*1d4d0*/  LD.E R16, [R16.64+0x20] ;  /* 0x0000200410107980 */ /* 0x010928000c101900 */
[----:B-1----:R1:W5:Y:S04]  /*1d4e0*/  LD.E.64 R12, [R14.64+0x120] ;  /* 0x000120040e0c7980 */ /* 0x002368000c101b00 */
[----:B---3--:R1:W5:Y:S04]  /*1d4f0*/  LD.E.64 R2, [R14.64+0x130] ;  /* 0x000130040e027980 */ /* 0x008368000c101b00 */
[----:B------:R1:W5:Y:S01]  /*1d500*/  LD.E R27, [R18.64] ;  /* 0x00000004121b7980 */ /* 0x000362000c101900 */
[----:B------:R-:W-:-:S02]  /*1d510*/  ISETP.NE.AND P0, PT, R24, RZ, PT ;  /* 0x000000ff1800720c */ /* 0x000fc40003f05270 */
[----:B--2---:R-:W-:-:S04]  /*1d520*/  SHF.R.S32.HI R11, RZ, 0x1f, R26 ;  /* 0x0000001fff0b7819 */ /* 0x004fc8000001141a */
[----:B------:R-:W-:-:S04]  /*1d530*/  LEA.HI R11, R11, R26, RZ, 0x3 ;  /* 0x0000001a0b0b7211 */ /* 0x000fc800078f18ff */
[----:B----4-:R-:W-:Y:S02]  /*1d540*/  LOP3.LUT R17, R11, 0xfffffff8, RZ, 0xc0, !PT ;  /* 0xfffffff80b117812 */ /* 0x010fe400078ec0ff */
[----:B------:R-:W-:-:S03]  /*1d550*/  SHF.R.S32.HI R100, RZ, 0x3, R11 ;  /* 0x00000003ff647819 */ /* 0x000fc6000001140b */
[----:B------:R-:W-:Y:S02]  /*1d560*/  IMAD.IADD R11, R26, 0x1, -R17 ;  /* 0x000000011a0b7824 */ /* 0x000fe400078e0a11 */
[----:B------:R-:W-:Y:S01]  /*1d570*/  IMAD R72, R39, 0x80, R100 ;  /* 0x0000008027487824 */ /* 0x000fe200078e0264 */
[----:B------:R-:W-:-:S03]  /*1d580*/  SHF.R.S32.HI R28, RZ, 0x1f, R16 ;  /* 0x0000001fff1c7819 */ /* 0x000fc60000011410 */
[----:B------:R-:W-:Y:S01]  /*1d590*/  IMAD R11, R11, 0x20, R72 ;  /* 0x000000200b0b7824 */ /* 0x000fe200078e0248 */
[----:B------:R-:W-:Y:S05]  /*1d5a0*/  @!P0 BRA `(.L_x_1364) ;  /* 0x00004a5000008947 */ /* 0x000fea0003800000 */
[----:B-1---5:R-:W-:-:S13]  /*1d5b0*/  ISETP.NE.AND P0, PT, R25, 0x1, PT ;  /* 0x000000011900780c */ /* 0x022fda0003f05270 */
[----:B------:R1:W2:Y:S04]  /*1d5c0*/  @P0 LD.E R17, [R14.64+0x168] ;  /* 0x000168040e110980 */ /* 0x0002a8000c101900 */
[----:B-1----:R2:W3:Y:S02]  /*1d5d0*/  @P0 LD.E R14, [R14.64+0x16c] ;  /* 0x00016c040e0e0980 */ /* 0x0024e4000c101900 */
[----:B--2---:R-:W-:-:S05]  /*1d5e0*/  @P0 IMAD.HI.U32 R15, R11, R17, RZ ;  /* 0x000000110b0f0227 */ /* 0x004fca00078e00ff */
[----:B---3--:R-:W-:-:S04]  /*1d5f0*/  @P0 SHF.R.U32.HI R11, RZ, R14, R15 ;  /* 0x0000000eff0b0219 */ /* 0x008fc8000001160f */
[----:B------:R-:W-:Y:S01]  /*1d600*/  SHF.R.S32.HI R14, RZ, 0x1f, R11 ;  /* 0x0000001fff0e7819 */ /* 0x000fe2000001140b */
[-C--:B------:R-:W-:Y:S02]  /*1d610*/  IMAD R17, R13, R11.reuse, RZ ;  /* 0x0000000b0d117224 */ /* 0x080fe400078e02ff */
[-C--:B------:R-:W-:Y:S02]  /*1d620*/  IMAD R15, R3, R11.reuse, RZ ;  /* 0x0000000b030f7224 */ /* 0x080fe400078e02ff */
[-C--:B------:R-:W-:Y:S02]  /*1d630*/  IMAD R24, R12, R14.reuse, R17 ;  /* 0x0000000e0c187224 */ /* 0x080fe400078e0211 */
[----:B------:R-:W-:Y:S02]  /*1d640*/  IMAD R17, R2, R14, R15 ;  /* 0x0000000e02117224 */ /* 0x000fe400078e020f */
[----:B------:R-:W-:-:S04]  /*1d650*/  IMAD.WIDE.U32 R18, R12, R11, RZ ;  /* 0x0000000b0c127225 */ /* 0x000fc800078e00ff */
[----:B------:R-:W-:Y:S01]  /*1d660*/  IMAD.WIDE.U32 R14, R2, R11, RZ ;  /* 0x0000000b020e7225 */ /* 0x000fe200078e00ff */
[----:B------:R-:W-:-:S03]  /*1d670*/  IADD3 R19, R19, R24, RZ ;  /* 0x0000001813137210 */ /* 0x000fc60007ffe0ff */
[-C--:B------:R-:W-:Y:S01]  /*1d680*/  IMAD R13, R13, R16.reuse, RZ ;  /* 0x000000100d0d7224 */ /* 0x080fe200078e02ff */
[----:B------:R-:W-:Y:S01]  /*1d690*/  IADD3 R15, R15, R17, RZ ;  /* 0x000000110f0f7210 */ /* 0x000fe20007ffe0ff */
[----:B------:R-:W-:Y:S02]  /*1d6a0*/  IMAD R11, R3, R16, RZ ;  /* 0x00000010030b7224 */ /* 0x000fe400078e02ff */
[----:B------:R-:W-:-:S04]  /*1d6b0*/  IMAD.WIDE.U32 R18, R16, R12, R18 ;  /* 0x0000000c10127225 */ /* 0x000fc800078e0012 */
[----:B------:R-:W-:-:S04]  /*1d6c0*/  IMAD.WIDE.U32 R14, R16, R2, R14 ;  /* 0x00000002100e7225 */ /* 0x000fc800078e000e */
[----:B------:R-:W-:Y:S01]  /*1d6d0*/  IMAD R3, R12, R28, R13 ;  /* 0x0000001c0c037224 */ /* 0x000fe200078e020d */
[----:B------:R-:W-:Y:S01]  /*1d6e0*/  LEA R38, P0, R14, R20, 0x1 ;  /* 0x000000140e267211 */ /* 0x000fe200078008ff */
[----:B------:R-:W-:Y:S01]  /*1d6f0*/  IMAD R2, R2, R28, R11 ;  /* 0x0000001c02027224 */ /* 0x000fe200078e020b */
[C---:B------:R-:W-:Y:S02]  /*1d700*/  LEA R28, P1, R18.reuse, R22, 0x1 ;  /* 0x00000016121c7211 */ /* 0x040fe400078208ff */
[----:B------:R-:W-:Y:S02]  /*1d710*/  IADD3 R3, R19, R3, RZ ;  /* 0x0000000313037210 */ /* 0x000fe40007ffe0ff */
[----:B------:R-:W-:Y:S02]  /*1d720*/  IADD3 R2, R15, R2, RZ ;  /* 0x000000020f027210 */ /* 0x000fe40007ffe0ff */
[----:B------:R-:W-:Y:S02]  /*1d730*/  LEA.HI.X R22, R18, R23, R3, 0x1, P1 ;  /* 0x0000001712167211 */ /* 0x000fe400008f0c03 */
[----:B------:R-:W-:Y:S01]  /*1d740*/  LEA.HI.X R23, R14, R21, R2, 0x1, P0 ;  /* 0x000000150e177211 */ /* 0x000fe200000f0c02 */
[----:B------:R-:W-:Y:S05]  /*1d750*/  BRA.DIV ~URZ, `(.L_x_1365) ;  /* 0x000094a27f007947 */ /* 0x000fea000b800000 */
[----:B------:R1:W2:Y:S02]  /*1d760*/  SHFL.IDX PT, R11, R22, RZ, 0x181f ;  /* 0x00181fff160b7589 */ /* 0x0002a400000e0000 */
.L_x_1439:
[----:B------:R-:W-:Y:S05]  /*1d770*/  BRA.DIV ~URZ, `(.L_x_1366) ;  /* 0x000095027f007947 */ /* 0x000fea000b800000 */
[----:B------:R3:W4:Y:S01]  /*1d780*/  SHFL.IDX PT, R12, R28, RZ, 0x181f ;  /* 0x00181fff1c0c7589 */ /* 0x00072200000e0000 */
[----:B--2---:R-:W-:-:S03]  /*1d790*/  MOV R13, R11 ;  /* 0x0000000b000d7202 */ /* 0x004fc60000000f00 */
[----:B------:R3:W2:Y:S04]  /*1d7a0*/  SHFL.IDX PT, R14, R23, RZ, 0x181f ;  /* 0x00181fff170e7589 */ /* 0x0006a800000e0000 */
[----:B------:R3:W1:Y:S02]  /*1d7b0*/  SHFL.IDX PT, R2, R38, RZ, 0x181f ;  /* 0x00181fff26027589 */ /* 0x00066400000e0000 */
.L_x_1440:
[----:B------:R-:W-:Y:S01]  /*1d7c0*/  IMAD R27, R27, R25, RZ ;  /* 0x000000191b1b7224 */ /* 0x000fe200078e02ff */
[----:B------:R-:W-:Y:S01]  /*1d7d0*/  SHF.R.S32.HI R11, RZ, 0x1f, R26 ;  /* 0x0000001fff0b7819 */ /* 0x000fe2000001141a */
[----:B------:R-:W-:Y:S01]  /*1d7e0*/  BSSY B0, `(.L_x_1367) ;  /* 0x0000039000007945 */ /* 0x000fe20003800000 */
[----:B------:R-:W-:Y:S01]  /*1d7f0*/  CS2R R62, SRZ ;  /* 0x00000000003e7805 */ /* 0x000fe2000001ff00 */
[----:B------:R-:W-:Y:S01]  /*1d800*/  CS2R R40, SRZ ;  /* 0x0000000000287805 */ /* 0x000fe2000001ff00 */
[----:B------:R-:W-:Y:S01]  /*1d810*/  ISETP.GE.AND P0, PT, R72, R27, PT ;  /* 0x0000001b4800720c */ /* 0x000fe20003f06270 */
[----:B------:R-:W-:Y:S01]  /*1d820*/  CS2R R36, SRZ ;  /* 0x0000000000247805 */ /* 0x000fe2000001ff00 */
[----:B------:R-:W-:Y:S01]  /*1d830*/  LEA.HI R11, R11, R26, RZ, 0x3 ;  /* 0x0000001a0b0b7211 */ /* 0x000fe200078f18ff */
[----:B------:R-:W-:Y:S01]  /*1d840*/  CS2R R32, SRZ ;  /* 0x0000000000207805 */ /* 0x000fe2000001ff00 */
[----:B------:R-:W-:Y:S01]  /*1d850*/  CS2R R24, SRZ ;  /* 0x0000000000187805 */ /* 0x000fe2000001ff00 */
[----:B------:R-:W-:Y:S01]  /*1d860*/  CS2R R42, SRZ ;  /* 0x00000000002a7805 */ /* 0x000fe2000001ff00 */
[----:B------:R-:W-:Y:S01]  /*1d870*/  LOP3.LUT R11, R11, 0xfffffff8, RZ, 0xc0, !PT ;  /* 0xfffffff80b0b7812 */ /* 0x000fe200078ec0ff */
[----:B------:R-:W-:Y:S01]  /*1d880*/  CS2R R34, SRZ ;  /* 0x0000000000227805 */ /* 0x000fe2000001ff00 */
[----:B------:R-:W-:Y:S01]  /*1d890*/  CS2R R30, SRZ ;  /* 0x00000000001e7805 */ /* 0x000fe2000001ff00 */
[----:B------:R-:W-:Y:S01]  /*1d8a0*/  CS2R R20, SRZ ;  /* 0x0000000000147805 */ /* 0x000fe2000001ff00 */
[----:B--2---:R-:W-:-:S02]  /*1d8b0*/  IMAD.MOV.U32 R3, RZ, RZ, R14 ;  /* 0x000000ffff037224 */ /* 0x004fc400078e000e */
[----:B------:R-:W-:-:S04]  /*1d8c0*/  IMAD.IADD R11, R26, 0x1, -R11 ;  /* 0x000000011a0b7824 */ /* 0x000fc800078e0a0b */
[----:B------:R-:W-:Y:S01]  /*1d8d0*/  IMAD.SHL.U32 R11, R11, 0x4, RZ ;  /* 0x000000040b0b7824 */ /* 0x000fe200078e00ff */
[----:B------:R-:W-:Y:S05]  /*1d8e0*/  @P0 BRA `(.L_x_1368) ;  /* 0x0000028000000947 */ /* 0x000fea0003800000 */
[C---:B------:R-:W-:Y:S01]  /*1d8f0*/  IADD3 R15, R11.reuse, 0x20, RZ ;  /* 0x000000200b0f7810 */ /* 0x040fe20007ffe0ff */
[----:B------:R-:W-:Y:S01]  /*1d900*/  CS2R R24, SRZ ;  /* 0x0000000000187805 */ /* 0x000fe2000001ff00 */
[-C--:B------:R-:W-:Y:S01]  /*1d910*/  ISETP.GE.AND P1, PT, R11, R29.reuse, PT ;  /* 0x0000001d0b00720c */ /* 0x080fe20003f26270 */
[----:B------:R-:W-:Y:S01]  /*1d920*/  CS2R R20, SRZ ;  /* 0x0000000000147805 */ /* 0x000fe2000001ff00 */
[----:B------:R-:W-:Y:S01]  /*1d930*/  ISETP.GE.AND P0, PT, R15, R29, PT ;  /* 0x0000001d0f00720c */ /* 0x000fe20003f06270 */
[----:B------:R-:W-:Y:S01]  /*1d940*/  CS2R R32, SRZ ;  /* 0x0000000000207805 */ /* 0x000fe2000001ff00 */
[----:B------:R-:W-:-:S09]  /*1d950*/  CS2R R30, SRZ ;  /* 0x00000000001e7805 */ /* 0x000fd2000001ff00 */
[C---:B----4-:R-:W-:Y:S02]  /*1d960*/  @!P1 IMAD.WIDE R16, R11.reuse, 0x2, R12 ;  /* 0x000000020b109825 */ /* 0x050fe400078e020c */
[----:B------:R-:W-:Y:S02]  /*1d970*/  @!P0 SHF.R.S32.HI R14, RZ, 0x1f, R15 ;  /* 0x0000001fff0e8819 */ /* 0x000fe4000001140f */
[----:B-1----:R-:W-:Y:S01]  /*1d980*/  @!P1 IMAD.WIDE R18, R11, 0x2, R2 ;  /* 0x000000020b129825 */ /* 0x002fe200078e0202 */
[----:B------:R1:W5:Y:S01]  /*1d990*/  @!P1 LD.E.64 R24, [R16.64] ;  /* 0x0000000410189980 */ /* 0x000362000c101b00 */
[----:B------:R-:W-:-:S03]  /*1d9a0*/  @!P0 LEA.HI R14, R14, R15, RZ, 0x2 ;  /* 0x0000000f0e0e8211 */ /* 0x000fc600078f10ff */
[----:B------:R2:W5:Y:S01]  /*1d9b0*/  @!P1 LD.E.64 R20, [R18.64] ;  /* 0x0000000412149980 */ /* 0x000562000c101b00 */
[----:B------:R-:W-:-:S05]  /*1d9c0*/  @!P0 LOP3.LUT R14, R14, 0xfffffffc, RZ, 0xc0, !PT ;  /* 0xfffffffc0e0e8812 */ /* 0x000fca00078ec0ff */
[----:B-1----:R-:W-:-:S04]  /*1d9d0*/  @!P0 IMAD.WIDE R16, R14, 0x2, R12 ;  /* 0x000000020e108825 */ /* 0x002fc800078e020c */
[----:B------:R-:W-:Y:S01]  /*1d9e0*/  @!P0 IMAD.WIDE R14, R14, 0x2, R2 ;  /* 0x000000020e0e8825 */ /* 0x000fe200078e0202 */
[C---:B--2---:R-:W-:Y:S01]  /*1d9f0*/  IADD3 R18, R11.reuse, 0x40, RZ ;  /* 0x000000400b127810 */ /* 0x044fe20007ffe0ff */
[----:B------:R1:W5:Y:S01]  /*1da00*/  @!P0 LD.E.64 R32, [R16.64] ;  /* 0x0000000410208980 */ /* 0x000362000c101b00 */
[----:B------:R-:W-:Y:S02]  /*1da10*/  IADD3 R19, R11, 0x60, RZ ;  /* 0x000000600b137810 */ /* 0x000fe40007ffe0ff */
[-C--:B------:R-:W-:Y:S01]  /*1da20*/  ISETP.GE.AND P1, PT, R18, R29.reuse, PT ;  /* 0x0000001d1200720c */ /* 0x080fe20003f26270 */
[----:B------:R2:W5:Y:S01]  /*1da30*/  @!P0 LD.E.64 R30, [R14.64] ;  /* 0x000000040e1e8980 */ /* 0x000562000c101b00 */
[----:B------:R-:W-:Y:S01]  /*1da40*/  ISETP.GE.AND P0, PT, R19, R29, PT ;  /* 0x0000001d1300720c */ /* 0x000fe20003f06270 */
[----:B------:R-:W-:Y:S01]  /*1da50*/  CS2R R36, SRZ ;  /* 0x0000000000247805 */ /* 0x000fe2000001ff00 */
[----:B------:R-:W-:Y:S01]  /*1da60*/  CS2R R40, SRZ ;  /* 0x0000000000287805 */ /* 0x000fe2000001ff00 */
[----:B------:R-:W-:Y:S01]  /*1da70*/  CS2R R34, SRZ ;  /* 0x0000000000227805 */ /* 0x000fe2000001ff00 */
[----:B------:R-:W-:-:S07]  /*1da80*/  CS2R R42, SRZ ;  /* 0x00000000002a7805 */ /* 0x000fce000001ff00 */
[----:B--2---:R-:W-:Y:S02]  /*1da90*/  @!P1 SHF.R.S32.HI R15, RZ, 0x1f, R18 ;  /* 0x0000001fff0f9819 */ /* 0x004fe40000011412 */
[----:B------:R-:W-:Y:S02]  /*1daa0*/  @!P0 SHF.R.S32.HI R14, RZ, 0x1f, R19 ;  /* 0x0000001fff0e8819 */ /* 0x000fe40000011413 */
[----:B------:R-:W-:Y:S02]  /*1dab0*/  @!P1 LEA.HI R15, R15, R18, RZ, 0x2 ;  /* 0x000000120f0f9211 */ /* 0x000fe400078f10ff */
[----:B------:R-:W-:Y:S02]  /*1dac0*/  @!P0 LEA.HI R14, R14, R19, RZ, 0x2 ;  /* 0x000000130e0e8211 */ /* 0x000fe400078f10ff */
[----:B------:R-:W-:Y:S02]  /*1dad0*/  @!P1 LOP3.LUT R15, R15, 0xfffffffc, RZ, 0xc0, !PT ;  /* 0xfffffffc0f0f9812 */ /* 0x000fe400078ec0ff */
[----:B------:R-:W-:-:S03]  /*1dae0*/  @!P0 LOP3.LUT R14, R14, 0xfffffffc, RZ, 0xc0, !PT ;  /* 0xfffffffc0e0e8812 */ /* 0x000fc600078ec0ff */
[----:B------:R-:W-:-:S04]  /*1daf0*/  @!P1 IMAD.WIDE R18, R15, 0x2, R12 ;  /* 0x000000020f129825 */ /* 0x000fc800078e020c */
[C---:B-1----:R-:W-:Y:S01]  /*1db00*/  @!P0 IMAD.WIDE R16, R14.reuse, 0x2, R12 ;  /* 0x000000020e108825 */ /* 0x042fe200078e020c */
[----:B------:R1:W5:Y:S03]  /*1db10*/  @!P1 LD.E.64 R36, [R18.64] ;  /* 0x0000000412249980 */ /* 0x000366000c101b00 */
[--C-:B------:R-:W-:Y:S01]  /*1db20*/  @!P1 IMAD.WIDE R12, R15, 0x2, R2.reuse ;  /* 0x000000020f0c9825 */ /* 0x100fe200078e0202 */
[----:B------:R1:W5:Y:S03]  /*1db30*/  @!P0 LD.E.64 R40, [R16.64] ;  /* 0x0000000410288980 */ /* 0x000366000c101b00 */
[----:B------:R-:W-:Y:S01]  /*1db40*/  @!P0 IMAD.WIDE R2, R14, 0x2, R2 ;  /* 0x000000020e028825 */ /* 0x000fe200078e0202 */
[----:B------:R1:W5:Y:S04]  /*1db50*/  @!P1 LD.E.64 R34, [R12.64] ;  /* 0x000000040c229980 */ /* 0x000368000c101b00 */
[----:B------:R1:W5:Y:S02]  /*1db60*/  @!P0 LD.E.64 R42, [R2.64] ;  /* 0x00000004022a8980 */ /* 0x000364000c101b00 */
.L_x_1368:
[----:B------:R-:W-:Y:S05]  /*1db70*/  BSYNC B0 ;  /* 0x0000000000007941 */ /* 0x000fea0003800000 */
.L_x_1367:
[----:B-1---5:R-:W-:Y:S02]  /*1db80*/  IMAD.MOV.U32 R13, RZ, RZ, R40 ;  /* 0x000000ffff0d7224 */ /* 0x022fe400078e0028 */
[----:B----4-:R-:W-:-:S02]  /*1db90*/  IMAD.MOV.U32 R12, RZ, RZ, R41 ;  /* 0x000000ffff0c7224 */ /* 0x010fc400078e0029 */
[----:B------:R-:W-:Y:S01]  /*1dba0*/  IMAD.MOV.U32 R3, RZ, RZ, R36 ;  /* 0x000000ffff037224 */ /* 0x000fe200078e0024 */
[----:B------:R-:W-:Y:S01]  /*1dbb0*/  PRMT R99, R13, 0x7610, R99 ;  /* 0x000076100d637816 */ /* 0x000fe20000000063 */
        /* <DEDUP_REMOVED lines=25> */
[----:B------:R-:W-:-:S02]  /*1dd50*/  PRMT R94, R12, 0x7610, R94 ;  /* 0x000076100c5e7816 */ /* 0x000fc4000000005e */
[----:B------:R-:W-:Y:S02]  /*1dd60*/  PRMT R91, R3, 0x7610, R91 ;  /* 0x00007610035b7816 */ /* 0x000fe4000000005b */
[----:B------:R-:W-:Y:S01]  /*1dd70*/  PRMT R92, R2, 0x7610, R92 ;  /* 0x00007610025c7816 */ /* 0x000fe2000000005c */
[----:B------:R-:W-:Y:S05]  /*1dd80*/  BRA.DIV ~URZ, `(.L_x_1369) ;  /* 0x000090627f007947 */ /* 0x000fea000b800000 */
[----:B------:R1:W2:Y:S04]  /*1dd90*/  SHFL.IDX PT, R13, R22, 0x1, 0x181f ;  /* 0x00381f00160d7f89 */ /* 0x0002a800000e0000 */
[----:B------:R1:W4:Y:S04]  /*1dda0*/  SHFL.IDX PT, R12, R28, 0x1, 0x181f ;  /* 0x00381f001c0c7f89 */ /* 0x00032800000e0000 */
[----:B------:R1:W3:Y:S04]  /*1ddb0*/  SHFL.IDX PT, R14, R23, 0x1, 0x181f ;  /* 0x00381f00170e7f89 */ /* 0x0002e800000e0000 */
[----:B------:R1:W1:Y:S02]  /*1ddc0*/  SHFL.IDX PT, R2, R38, 0x1, 0x181f ;  /* 0x00381f0026027f89 */ /* 0x00026400000e0000 */
.L_x_1441:
[----:B------:R-:W-:Y:S01]  /*1ddd0*/  IADD3 R3, R72, 0x20, RZ ;  /* 0x0000002048037810 */ /* 0x000fe20007ffe0ff */
[----:B------:R-:W-:Y:S01]  /*1dde0*/  BSSY B0, `(.L_x_1370) ;  /* 0x0000033000007945 */ /* 0x000fe20003800000 */
[----:B------:R-:W-:Y:S01]  /*1ddf0*/  CS2R R52, SRZ ;  /* 0x0000000000347805 */ /* 0x000fe2000001ff00 */
[----:B------:R-:W-:Y:S01]  /*1de00*/  CS2R R48, SRZ ;  /* 0x0000000000307805 */ /* 0x000fe2000001ff00 */
[----:B------:R-:W-:Y:S01]  /*1de10*/  ISETP.GE.AND P0, PT, R3, R27, PT ;  /* 0x0000001b0300720c */ /* 0x000fe20003f06270 */
[----:B------:R-:W-:Y:S01]  /*1de20*/  CS2R R46, SRZ ;  /* 0x00000000002e7805 */ /* 0x000fe2000001ff00 */
[----:B------:R-:W-:Y:S01]  /*1de30*/  CS2R R56, SRZ ;  /* 0x0000000000387805 */ /* 0x000fe2000001ff00 */
[----:B------:R-:W-:Y:S01]  /*1de40*/  CS2R R54, SRZ ;  /* 0x0000000000367805 */ /* 0x000fe2000001ff00 */
[----:B------:R-:W-:Y:S01]  /*1de50*/  CS2R R50, SRZ ;  /* 0x0000000000327805 */ /* 0x000fe2000001ff00 */
[----:B------:R-:W-:Y:S01]  /*1de60*/  CS2R R44, SRZ ;  /* 0x00000000002c7805 */ /* 0x000fe2000001ff00 */
[----:B---3--:R-:W-:-:S07]  /*1de70*/  IMAD.MOV.U32 R3, RZ, RZ, R14 ;  /* 0x000000ffff037224 */ /* 0x008fce00078e000e */
        /* <DEDUP_REMOVED lines=8> */
[C---:B--2-4-:R-:W-:Y:S02]  /*1df00*/  @!P1 IMAD.WIDE R16, R11.reuse, 0x2, R12 ;  /* 0x000000020b109825 */ /* 0x054fe400078e020c */
        /* <DEDUP_REMOVED lines=32> */
.L_x_1371:
[----:B------:R-:W-:Y:S05]  /*1e110*/  BSYNC B0 ;  /* 0x0000000000007941 */ /* 0x000fea0003800000 */
.L_x_1370:
[----:B-12--5:R-:W-:Y:S02]  /*1e120*/  IMAD.MOV.U32 R13, RZ, RZ, R62 ;  /* 0x000000ffff0d7224 */ /* 0x026fe400078e003e */
        /* <DEDUP_REMOVED lines=32> */
[----:B------:R1:W2:Y:S02]  /*1e330*/  SHFL.IDX PT, R13, R22, 0x2, 0x181f ;  /* 0x00581f00160d7f89 */ /* 0x0002a400000e0000 */
.L_x_1442:
[----:B------:R-:W-:Y:S05]  /*1e340*/  BRA.DIV ~URZ, `(.L_x_1373) ;  /* 0x00008d027f007947 */ /* 0x000fea000b800000 */
[----:B------:R3:W4:Y:S04]  /*1e350*/  SHFL.IDX PT, R12, R28, 0x2, 0x181f ;  /* 0x00581f001c0c7f89 */ /* 0x00072800000e0000 */
[----:B------:R3:W1:Y:S04]  /*1e360*/  SHFL.IDX PT, R14, R23, 0x2, 0x181f ;  /* 0x00581f00170e7f89 */ /* 0x00066800000e0000 */
[----:B------:R3:W2:Y:S02]  /*1e370*/  SHFL.IDX PT, R2, R38, 0x2, 0x181f ;  /* 0x00581f0026027f89 */ /* 0x0006a400000e0000 */
.L_x_1443:
        /* <DEDUP_REMOVED lines=10> */
[----:B------:R-:W-:Y:S01]  /*1e420*/  CS2R R58, SRZ ;  /* 0x00000000003a7805 */ /* 0x000fe2000001ff00 */
[----:B-1----:R-:W-:-:S06]  /*1e430*/  IMAD.MOV.U32 R3, RZ, RZ, R14 ;  /* 0x000000ffff037224 */ /* 0x002fcc00078e000e */
        /* <DEDUP_REMOVED lines=10> */
[----:B------:R-:W-:Y:S01]  /*1e4e0*/  @!P1 IMAD.WIDE R18, R11, 0x2, R2 ;  /* 0x000000020b129825 */ /* 0x000fe200078e0202 */
        /* <DEDUP_REMOVED lines=30> */
.L_x_1375:
[----:B------:R-:W-:Y:S05]  /*1e6d0*/  BSYNC B0 ;  /* 0x0000000000007941 */ /* 0x000fea0003800000 */
.L_x_1374:
[----:B-12--5:R-:W-:Y:S01]  /*1e6e0*/  IMAD.MOV.U32 R13, RZ, RZ, R72 ;  /* 0x000000ffff0d7224 */ /* 0x026fe200078e0048 */
[----:B------:R-:W-:Y:S01]  /*1e6f0*/  CS2R R88, SRZ ;  /* 0x0000000000587805 */ /* 0x000fe2000001ff00 */
        /* <DEDUP_REMOVED lines=33> */
.L_x_1444:
[----:B------:R-:W-:Y:S01]  /*1e910*/  SHF.R.S32.HI R2, RZ, 0x1f, R26 ;  /* 0x0000001fff027819 */ /* 0x000fe2000001141a */
[----:B------:R-:W-:-:S03]  /*1e920*/  IMAD.SHL.U32 R14, R39, 0x80, RZ ;  /* 0x00000080270e7824 */ /* 0x000fc600078e00ff */
[----:B------:R-:W-:-:S04]  /*1e930*/  LEA.HI R2, R2, R26, RZ, 0x3 ;  /* 0x0000001a02027211 */ /* 0x000fc800078f18ff */
[----:B------:R-:W-:Y:S01]  /*1e940*/  LEA.HI.SX32 R14, R2, R14, 0x1d ;  /* 0x0000000e020e7211 */ /* 0x000fe200078feaff */
[----:B------:R-:W-:Y:S05]  /*1e950*/  BRA.DIV ~URZ, `(.L_x_1377) ;  /* 0x000088d27f007947 */ /* 0x000fea000b800000 */
[----:B------:R4:W1:Y:S04]  /*1e960*/  SHFL.IDX PT, R12, R28, 0x3, 0x181f ;  /* 0x00781f001c0c7f89 */ /* 0x00086800000e0000 */
[----:B------:R4:W3:Y:S04]  /*1e970*/  SHFL.IDX PT, R15, R23, 0x3, 0x181f ;  /* 0x00781f00170f7f89 */ /* 0x0008e800000e0000 */
[----:B------:R4:W2:Y:S02]  /*1e980*/  SHFL.IDX PT, R2, R38, 0x3, 0x181f ;  /* 0x00781f0026027f89 */ /* 0x0008a400000e0000 */
.L_x_1445:
        /* <DEDUP_REMOVED lines=9> */
[----:B---34-:R-:W-:Y:S01]  /*1ea20*/  CS2R R38, SRZ ;  /* 0x0000000000267805 */ /* 0x018fe2000001ff00 */
[----:B------:R-:W-:-:S07]  /*1ea30*/  IMAD.MOV.U32 R3, RZ, RZ, R15 ;  /* 0x000000ffff037224 */ /* 0x000fce00078e000f */
        /* <DEDUP_REMOVED lines=8> */
[C---:B-12---:R-:W-:Y:S02]  /*1eac0*/  @!P1 IMAD.WIDE R16, R11.reuse, 0x2, R12 ;  /* 0x000000020b109825 */ /* 0x046fe400078e020c */
        /* <DEDUP_REMOVED lines=32> */
.L_x_1379:
[----:B------:R-:W-:Y:S05]  /*1ecd0*/  BSYNC B0 ;  /* 0x0000000000007941 */ /* 0x000fea0003800000 */
.L_x_1378:
[----:B-1----:R-:W-:Y:S01]  /*1ece0*/  IADD3 R12, R101, -c[0x0][0x20], RZ ;  /* 0x80000800650c7a10 */ /* 0x002fe20007ffe0ff */
[----:B------:R-:W-:-:S04]  /*1ecf0*/  DEPBAR.LE SB0, 0x1 ;  /* 0x000080400000791a */ /* 0x000fc80000000000 */
[----:B--2---:R1:W2:Y:S04]  /*1ed00*/  LDL.64 R2, [R12+0x20] ;  /* 0x000020000c027983 */ /* 0x0042a80000100a00 */
[----:B-1----:R-:W3:Y:S01]  /*1ed10*/  LDL.64 R12, [R12+0x28] ;  /* 0x000028000c0c7983 */ /* 0x002ee20000100a00 */
[----:B------:R-:W-:Y:S03]  /*1ed20*/  WARPSYNC 0xffffffff ;  /* 0xffffffff00007948 */ /* 0x000fe60003800000 */
[----:B------:R-:W-:Y:S06]  /*1ed30*/  BAR.SYNC.DEFER_BLOCKING 0x0 ;  /* 0x0000000000007b1d */ /* 0x000fec0000010000 */
[----:B--2---:R1:W2:Y:S04]  /*1ed40*/  LD.E R15, [R2.64] ;  /* 0x00000004020f7980 */ /* 0x0042a8000c101900 */
[----:B---3--:R3:W4:Y:S01]  /*1ed50*/  LD.E.64 R22, [R12.64] ;  /* 0x000000040c167980 */ /* 0x008722000c101b00 */
[----:B------:R-:W-:Y:S01]  /*1ed60*/  SHF.R.S32.HI R16, RZ, 0x1f, R26 ;  /* 0x0000001fff107819 */ /* 0x000fe2000001141a */
[----:B-1---5:R-:W-:Y:S01]  /*1ed70*/  IMAD.MOV.U32 R2, RZ, RZ, R88 ;  /* 0x000000ffff027224 */ /* 0x022fe200078e0058 */
[----:B------:R-:W-:Y:S01]  /*1ed80*/  BSSY B1, `(.L_x_1380) ;  /* 0x00000e8000017945 */ /* 0x000fe20003800000 */
[----:B------:R-:W-:-:S02]  /*1ed90*/  IMAD.MOV.U32 R3, RZ, RZ, R82 ;  /* 0x000000ffff037224 */ /* 0x000fc400078e0052 */
[----:B------:R-:W-:Y:S01]  /*1eda0*/  IMAD.MOV.U32 R14, RZ, RZ, R76 ;  /* 0x000000ffff0e7224 */ /* 0x000fe200078e004c */
[----:B------:R-:W-:Y:S01]  /*1edb0*/  PRMT R124, R2, 0x7610, R124 ;  /* 0x00007610027c7816 */ /* 0x000fe2000000007c */
[----:B------:R-:W-:-:S03]  /*1edc0*/  IMAD.MOV.U32 R2, RZ, RZ, R83 ;  /* 0x000000ffff027224 */ /* 0x000fc600078e0053 */
[----:B------:R-:W-:Y:S02]  /*1edd0*/  PRMT R101, R101, 0x5410, R14 ;  /* 0x0000541065657816 */ /* 0x000fe4000000000e */
[----:B------:R-:W-:Y:S01]  /*1ede0*/  PRMT R122, R3, 0x5410, R2 ;  /* 0x00005410037a7816 */ /* 0x000fe20000000002 */
[----:B------:R-:W-:Y:S02]  /*1edf0*/  IMAD.MOV.U32 R3, RZ, RZ, R78 ;  /* 0x000000ffff037224 */ /* 0x000fe400078e004e */
[----:B------:R-:W-:-:S03]  /*1ee00*/  IMAD.MOV.U32 R2, RZ, RZ, R79 ;  /* 0x000000ffff027224 */ /* 0x000fc600078e004f */
[----:B------:R-:W-:Y:S02]  /*1ee10*/  PRMT R119, R3, 0x7610, R119 ;  /* 0x0000761003777816 */ /* 0x000fe40000000077 */
[----:B------:R-:W-:Y:S01]  /*1ee20*/  PRMT R120, R120, 0x5410, R2 ;  /* 0x0000541078787816 */ /* 0x000fe20000000002 */
[----:B---3--:R-:W-:Y:S02]  /*1ee30*/  IMAD.MOV.U32 R12, RZ, RZ, R89 ;  /* 0x000000ffff0c7224 */ /* 0x008fe400078e0059 */
[----:B------:R-:W-:-:S03]  /*1ee40*/  IMAD.SHL.U32 R13, R100, 0x40, RZ ;  /* 0x00000040640d7824 */ /* 0x000fc600078e00ff */
[----:B------:R-:W-:Y:S02]  /*1ee50*/  PRMT R124, R124, 0x5410, R12 ;  /* 0x000054107c7c7816 */ /* 0x000fe4000000000c */
[-C--:B------:R-:W-:Y:S02]  /*1ee60*/  LEA.HI R12, R16, R26.reuse, RZ, 0x3 ;  /* 0x0000001a100c7211 */ /* 0x080fe400078f18ff */
[----:B------:R-:W-:Y:S01]  /*1ee70*/  LOP3.LUT R2, R13, 0x1c0, RZ, 0xc0, !PT ;  /* 0x000001c00d027812 */ /* 0x000fe200078ec0ff */
[----:B------:R-:W-:Y:S01]  /*1ee80*/  IMAD.MOV.U32 R13, RZ, RZ, R77 ;  /* 0x000000ffff0d7224 */ /* 0x000fe200078e004d */
[----:B------:R-:W-:Y:S02]  /*1ee90*/  LOP3.LUT R12, R12, 0xfffffff8, RZ, 0xc0, !PT ;  /* 0xfffffff80c0c7812 */ /* 0x000fe400078ec0ff */
[----:B------:R-:W-:Y:S02]  /*1eea0*/  LEA.HI R16, R16, R26, RZ, 0x6 ;  /* 0x0000001a10107211 */ /* 0x000fe400078f30ff */
[----:B------:R-:W-:Y:S01]  /*1eeb0*/  PRMT R116, R116, 0x5410, R13 ;  /* 0x0000541074747816 */ /* 0x000fe2000000000d */
[----:B------:R-:W-:-:S02]  /*1eec0*/  IMAD.IADD R12, R26, 0x1, -R12 ;  /* 0x000000011a0c7824 */ /* 0x000fc400078e0a0c */
[----:B------:R-:W-:Y:S02]  /*1eed0*/  IMAD.SHL.U32 R14, R16, 0x8, RZ ;  /* 0x00000008100e7824 */ /* 0x000fe400078e00ff */
[----:B------:R-:W-:Y:S02]  /*1eee0*/  IMAD.SHL.U32 R3, R12, 0x8, RZ ;  /* 0x000000080c037824 */ /* 0x000fe400078e00ff */
[----:B------:R-:W-:-:S03]  /*1eef0*/  IMAD.MOV.U32 R12, RZ, RZ, R86 ;  /* 0x000000ffff0c7224 */ /* 0x000fc600078e0056 */
[----:B------:R-:W-:Y:S02]  /*1ef00*/  LOP3.LUT R3, R2, 0x38, R3, 0xf8, !PT ;  /* 0x0000003802037812 */ /* 0x000fe400078ef803 */
[----:B------:R-:W-:Y:S02]  /*1ef10*/  SHF.R.U32.HI R2, RZ, 0x3, R2 ;  /* 0x00000003ff027819 */ /* 0x000fe40000011602 */
[----:B------:R-:W-:Y:S01]  /*1ef20*/  PRMT R123, R12, 0x7610, R123 ;  /* 0x000076100c7b7816 */ /* 0x000fe2000000007b */
[----:B------:R-:W-:Y:S01]  /*1ef30*/  IMAD.MOV.U32 R12, RZ, RZ, R87 ;  /* 0x000000ffff0c7224 */ /* 0x000fe200078e0057 */
[----:B------:R-:W-:Y:S01]  /*1ef40*/  LOP3.LUT R13, R3, R2, RZ, 0x3c, !PT ;  /* 0x00000002030d7212 */ /* 0x000fe200078e3cff */
[----:B------:R-:W-:Y:S02]  /*1ef50*/  IMAD.MOV.U32 R3, RZ, RZ, R84 ;  /* 0x000000ffff037224 */ /* 0x000fe400078e0054 */
[----:B------:R-:W-:Y:S01]  /*1ef60*/  IMAD.MOV.U32 R2, RZ, RZ, R85 ;  /* 0x000000ffff027224 */ /* 0x000fe200078e0055 */
[----:B------:R-:W-:Y:S01]  /*1ef70*/  PRMT R123, R123, 0x5410, R12 ;  /* 0x000054107b7b7816 */ /* 0x000fe2000000000c */
[----:B------:R-:W-:Y:S01]  /*1ef80*/  IMAD.MOV.U32 R12, RZ, RZ, R81 ;  /* 0x000000ffff0c7224 */ /* 0x000fe200078e0051 */
[----:B------:R-:W-:Y:S01]  /*1ef90*/  LOP3.LUT R14, R13, 0xfffffe00, R14, 0xf8, !PT ;  /* 0xfffffe000d0e7812 */ /* 0x000fe200078ef80e */
        /* <DEDUP_REMOVED lines=8> */
[----:B--2---:R-:W-:-:S05]  /*1f020*/  IMAD R15, R15, -0x80, R27 ;  /* 0xffffff800f0f7824 */ /* 0x004fca00078e021b */
[----:B------:R-:W-:-:S04]  /*1f030*/  IMNMX R90, R15, 0x80, PT ;  /* 0x000000800f5a7817 */ /* 0x000fc80003800200 */
[----:B------:R-:W-:Y:S01]  /*1f040*/  ISETP.GE.AND P0, PT, R100, R90, PT ;  /* 0x0000005a6400720c */ /* 0x000fe20003f06270 */
[----:B----4-:R-:W-:-:S12]  /*1f050*/  IMAD.WIDE.U32 R22, R14, 0x2, R22 ;  /* 0x000000020e167825 */ /* 0x010fd800078e0016 */
[----:B------:R-:W-:Y:S05]  /*1f060*/  @P0 BRA `(.L_x_1381) ;  /* 0x00000b9000000947 */ /* 0x000fea0003800000 */
[----:B------:R-:W-:Y:S01]  /*1f070*/  ISETP.GE.AND P0, PT, R11, R29, PT ;  /* 0x0000001d0b00720c */ /* 0x000fe20003f06270 */
[----:B------:R-:W-:-:S12]  /*1f080*/  BSSY B0, `(.L_x_1382) ;  /* 0x000002c000007945 */ /* 0x000fd80003800000 */
[----:B------:R-:W-:Y:S05]  /*1f090*/  @P0 BRA `(.L_x_1383) ;  /* 0x000002a000000947 */ /* 0x000fea0003800000 */
[----:B------:R-:W2:Y:S01]  /*1f0a0*/  LD.E.128 R12, [R22.64] ;  /* 0x00000004160c7980 */ /* 0x000ea2000c101d00 */
[--C-:B------:R-:W-:Y:S01]  /*1f0b0*/  SHF.R.U64 R24, R24, 0x10, R25.reuse ;  /* 0x0000001018187819 */ /* 0x100fe20000001219 */
[--C-:B------:R-:W-:Y:S01]  /*1f0c0*/  HADD2.F32 R16, -RZ, R91.reuse.H1_H1 ;  /* 0x3000005bff107230 */ /* 0x100fe20000004100 */
[----:B------:R-:W-:Y:S02]  /*1f0d0*/  SHF.R.U32.HI R18, RZ, 0x10, R25 ;  /* 0x00000010ff127819 */ /* 0x000fe40000011619 */
[--C-:B------:R-:W-:Y:S01]  /*1f0e0*/  SHF.R.U64 R25, R20, 0x10, R21.reuse ;  /* 0x0000001014197819 */ /* 0x100fe20000001215 */
[----:B------:R-:W-:Y:S01]  /*1f0f0*/  HADD2.F32 R20, -RZ, R91.H0_H0 ;  /* 0x2000005bff147230 */ /* 0x000fe20000004100 */
[----:B------:R-:W-:Y:S01]  /*1f100*/  SHF.R.U32.HI R21, RZ, 0x10, R21 ;  /* 0x00000010ff157819 */ /* 0x000fe20000011615 */
[----:B------:R-:W-:Y:S02]  /*1f110*/  HADD2.F32 R26, -RZ, R18.H0_H0 ;  /* 0x20000012ff1a7230 */ /* 0x000fe40000004100 */
[----:B------:R-:W-:-:S02]  /*1f120*/  HADD2.F32 R25, -RZ, R25.H0_H0 ;  /* 0x20000019ff197230 */ /* 0x000fc40000004100 */
[----:B------:R-:W-:Y:S02]  /*1f130*/  HADD2.F32 R28, -RZ, R21.H0_H0 ;  /* 0x20000015ff1c7230 */ /* 0x000fe40000004100 */
[----:B------:R-:W-:Y:S02]  /*1f140*/  HADD2.F32 R24, -RZ, R24.H0_H0 ;  /* 0x20000018ff187230 */ /* 0x000fe40000004100 */
[--C-:B--2---:R-:W-:Y:S02]  /*1f150*/  HADD2.F32 R2, -RZ, R15.reuse.H1_H1 ;  /* 0x3000000fff027230 */ /* 0x104fe40000004100 */
[----:B------:R-:W-:Y:S02]  /*1f160*/  HADD2.F32 R17, -RZ, R15.H0_H0 ;  /* 0x2000000fff117230 */ /* 0x000fe40000004100 */
[--C-:B------:R-:W-:Y:S01]  /*1f170*/  HADD2.F32 R3, -RZ, R12.reuse.H1_H1 ;  /* 0x3000000cff037230 */ /* 0x100fe20000004100 */
[C---:B------:R-:W-:Y:S01]  /*1f180*/  FMUL.FTZ R21, R2.reuse, R28 ;  /* 0x0000001c02157220 */ /* 0x040fe20000410000 */
[----:B------:R-:W-:Y:S01]  /*1f190*/  HADD2.F32 R19, -RZ, R12.H0_H0 ;  /* 0x2000000cff137230 */ /* 0x000fe20000004100 */
[-C--:B------:R-:W-:Y:S01]  /*1f1a0*/  FMUL.FTZ R2, R2, R26.reuse ;  /* 0x0000001a02027220 */ /* 0x080fe20000410000 */
[--C-:B------:R-:W-:Y:S01]  /*1f1b0*/  HADD2.F32 R18, -RZ, R14.reuse.H0_H0 ;  /* 0x2000000eff127230 */ /* 0x100fe20000004100 */
[C---:B------:R-:W-:Y:S01]  /*1f1c0*/  FFMA.FTZ R26, R17.reuse, R26, -R21 ;  /* 0x0000001a111a7223 */ /* 0x040fe20000010815 */
[--C-:B------:R-:W-:Y:S01]  /*1f1d0*/  HADD2.F32 R15, -RZ, R13.reuse.H0_H0 ;  /* 0x2000000dff0f7230 */ /* 0x100fe20000004100 */
[----:B------:R-:W-:Y:S01]  /*1f1e0*/  FFMA.FTZ R21, R17, R28, R2 ;  /* 0x0000001c11157223 */ /* 0x000fe20000010002 */
[----:B------:R-:W-:Y:S01]  /*1f1f0*/  HADD2.F32 R12, -RZ, R13.H1_H1 ;  /* 0x3000000dff0c7230 */ /* 0x000fe20000004100 */
[C---:B------:R-:W-:Y:S01]  /*1f200*/  FMUL.FTZ R27, R3.reuse, R20 ;  /* 0x00000014031b7220 */ /* 0x040fe20000410000 */
[----:B------:R-:W-:Y:S01]  /*1f210*/  HADD2.F32 R14, -RZ, R14.H1_H1 ;  /* 0x3000000eff0e7230 */ /* 0x000fe20000004100 */
[-C--:B------:R-:W-:Y:S01]  /*1f220*/  FMUL.FTZ R13, R3, R16.reuse ;  /* 0x00000010030d7220 */ /* 0x080fe20000410000 */
[--C-:B------:R-:W-:Y:S01]  /*1f230*/  HADD2.F32 R2, -RZ, R92.reuse.H0_H0 ;  /* 0x2000005cff027230 */ /* 0x100fe20000004100 */
[C---:B------:R-:W-:Y:S01]  /*1f240*/  FFMA.FTZ R27, R19.reuse, R16, -R27 ;  /* 0x00000010131b7223 */ /* 0x040fe2000001081b */
[----:B------:R-:W-:Y:S01]  /*1f250*/  HADD2.F32 R3, -RZ, R92.H1_H1 ;  /* 0x3000005cff037230 */ /* 0x000fe20000004100 */
[----:B------:R-:W-:-:S02]  /*1f260*/  FFMA.FTZ R19, R19, R20, R13 ;  /* 0x0000001413137223 */ /* 0x000fc4000001000d */
[C---:B------:R-:W-:Y:S02]  /*1f270*/  FMUL.FTZ R17, R14.reuse, R2 ;  /* 0x000000020e117220 */ /* 0x040fe40000410000 */
[----:B------:R-:W-:Y:S02]  /*1f280*/  FMUL.FTZ R14, R14, R3 ;  /* 0x000000030e0e7220 */ /* 0x000fe40000410000 */
[C---:B------:R-:W-:Y:S02]  /*1f290*/  FMUL.FTZ R16, R12.reuse, R25 ;  /* 0x000000190c107220 */ /* 0x040fe40000410000 */
[----:B------:R-:W-:Y:S01]  /*1f2a0*/  FMUL.FTZ R13, R12, R24 ;  /* 0x000000180c0d7220 */ /* 0x000fe20000410000 */
[----:B------:R-:W-:Y:S01]  /*1f2b0*/  F2FP.PACK_AB R12, R19, R27 ;  /* 0x0000001b130c723e */ /* 0x000fe200000000ff */
[C---:B------:R-:W-:Y:S02]  /*1f2c0*/  FFMA.FTZ R14, R18.reuse, R2, R14 ;  /* 0x00000002120e7223 */ /* 0x040fe4000001000e */
[----:B------:R-:W-:-:S02]  /*1f2d0*/  FFMA.FTZ R3, R18, R3, -R17 ;  /* 0x0000000312037223 */ /* 0x000fc40000010811 */
[C---:B------:R-:W-:Y:S02]  /*1f2e0*/  FFMA.FTZ R2, R15.reuse, R24, -R16 ;  /* 0x000000180f027223 */ /* 0x040fe40000010810 */
[----:B------:R-:W-:Y:S01]  /*1f2f0*/  FFMA.FTZ R13, R15, R25, R13 ;  /* 0x000000190f0d7223 */ /* 0x000fe2000001000d */
[----:B------:R-:W-:Y:S02]  /*1f300*/  F2FP.PACK_AB R15, R21, R26 ;  /* 0x0000001a150f723e */ /* 0x000fe400000000ff */
[----:B------:R-:W-:Y:S02]  /*1f310*/  F2FP.PACK_AB R14, R14, R3 ;  /* 0x000000030e0e723e */ /* 0x000fe400000000ff */
[----:B------:R-:W-:-:S05]  /*1f320*/  F2FP.PACK_AB R13, R13, R2 ;  /* 0x000000020d0d723e */ /* 0x000fca00000000ff */
[----:B------:R1:W-:Y:S02]  /*1f330*/  ST.E.128 [R22.64], R12 ;  /* 0x0000000c16007985 */ /* 0x0003e4000c101d04 */
.L_x_1383:
[----:B------:R-:W-:Y:S05]  /*1f340*/  BSYNC B0 ;  /* 0x0000000000007941 */ /* 0x000fea0003800000 */
.L_x_1382:
[----:B------:R-:W-:Y:S01]  /*1f350*/  IADD3 R2, R11, 0x20, RZ ;  /* 0x000000200b027810 */ /* 0x000fe20007ffe0ff */
[----:B------:R-:W-:Y:S03]  /*1f360*/  BSSY B0, `(.L_x_1384) ;  /* 0x000002d000007945 */ /* 0x000fe60003800000 */
[----:B------:R-:W-:-:S13]  /*1f370*/  ISETP.GE.AND P0, PT, R2, R29, PT ;  /* 0x0000001d0200720c */ /* 0x000fda0003f06270 */
[----:B------:R-:W-:Y:S05]  /*1f380*/  @P0 BRA `(.L_x_1385) ;  /* 0x000002a000000947 */ /* 0x000fea0003800000 */
[----:B-1----:R-:W2:Y:S01]  /*1f390*/  LD.E.128 R12, [R22.64+0x4000] ;  /* 0x00400004160c7980 */ /* 0x002ea2000c101d00 */
[----:B------:R-:W-:Y:S01]  /*1f3a0*/  SHF.R.U32.HI R21, RZ, 0x10, R31 ;  /* 0x00000010ff157819 */ /* 0x000fe2000001161f */
[--C-:B------:R-:W-:Y:S01]  /*1f3b0*/  HADD2.F32 R16, -RZ, R93.reuse.H1_H1 ;  /* 0x3000005dff107230 */ /* 0x100fe20000004100 */
[--C-:B------:R-:W-:Y:S01]  /*1f3c0*/  SHF.R.U32.HI R18, RZ, 0x10, R33.reuse ;  /* 0x00000010ff127819 */ /* 0x100fe20000011621 */
[----:B------:R-:W-:Y:S01]  /*1f3d0*/  HADD2.F32 R20, -RZ, R93.H0_H0 ;  /* 0x2000005dff147230 */ /* 0x000fe20000004100 */
[----:B------:R-:W-:Y:S01]  /*1f3e0*/  SHF.R.U64 R24, R32, 0x10, R33 ;  /* 0x0000001020187819 */ /* 0x000fe20000001221 */
[----:B------:R-:W-:Y:S01]  /*1f3f0*/  HADD2.F32 R28, -RZ, R21.H0_H0 ;  /* 0x20000015ff1c7230 */ /* 0x000fe20000004100 */
[----:B------:R-:W-:Y:S01]  /*1f400*/  SHF.R.U64 R25, R30, 0x10, R31 ;  /* 0x000000101e197819 */ /* 0x000fe2000000121f */
[----:B------:R-:W-:Y:S02]  /*1f410*/  HADD2.F32 R26, -RZ, R18.H0_H0 ;  /* 0x20000012ff1a7230 */ /* 0x000fe40000004100 */
[----:B------:R-:W-:-:S02]  /*1f420*/  HADD2.F32 R24, -RZ, R24.H0_H0 ;  /* 0x20000018ff187230 */ /* 0x000fc40000004100 */
        /* <DEDUP_REMOVED lines=31> */
[----:B------:R1:W-:Y:S02]  /*1f620*/  ST.E.128 [R22.64+0x4000], R12 ;  /* 0x0040000c16007985 */ /* 0x0003e4000c101d04 */
.L_x_1385:
[----:B------:R-:W-:Y:S05]  /*1f630*/  BSYNC B0 ;  /* 0x0000000000007941 */ /* 0x000fea0003800000 */
.L_x_1384:
        /* <DEDUP_REMOVED lines=46> */
.L_x_1387:
[----:B------:R-:W-:Y:S05]  /*1f920*/  BSYNC B0 ;  /* 0x0000000000007941 */ /* 0x000fea0003800000 */
.L_x_1386:
[----:B------:R-:W-:-:S04]  /*1f930*/  IADD3 R2, R11, 0x60, RZ ;  /* 0x000000600b027810 */ /* 0x000fc80007ffe0ff */
[----:B------:R-:W-:-:S13]  /*1f940*/  ISETP.GE.AND P0, PT, R2, R29, PT ;  /* 0x0000001d0200720c */ /* 0x000fda0003f06270 */
[----:B------:R-:W-:Y:S05]  /*1f950*/  @P0 BRA `(.L_x_1381) ;  /* 0x000002a000000947 */ /* 0x000fea0003800000 */
[----:B-1----:R-:W2:Y:S01]  /*1f960*/  LD.E.128 R12, [R22.64+0xc000] ;  /* 0x00c00004160c7980 */ /* 0x002ea2000c101d00 */
[----:B------:R-:W-:Y:S01]  /*1f970*/  SHF.R.U32.HI R21, RZ, 0x10, R43 ;  /* 0x00000010ff157819 */ /* 0x000fe2000001162b */
[----:B------:R-:W-:Y:S01]  /*1f980*/  HADD2.F32 R16, -RZ, R99.H0_H0 ;  /* 0x20000063ff107230 */ /* 0x000fe20000004100 */
        /* <DEDUP_REMOVED lines=39> */
.L_x_1381:
[----:B------:R-:W-:Y:S05]  /*1fc00*/  BSYNC B1 ;  /* 0x0000000000017941 */ /* 0x000fea0003800000 */
.L_x_1380:
[----:B------:R-:W-:Y:S01]  /*1fc10*/  IADD3 R2, R100, 0x20, RZ ;  /* 0x0000002064027810 */ /* 0x000fe20007ffe0ff */
[----:B------:R-:W-:Y:S03]  /*1fc20*/  BSSY B1, `(.L_x_1388) ;  /* 0x00000bc000017945 */ /* 0x000fe60003800000 */
[----:B------:R-:W-:-:S13]  /*1fc30*/  ISETP.GE.AND P0, PT, R2, R90, PT ;  /* 0x0000005a0200720c */ /* 0x000fda0003f06270 */
[----:B------:R-:W-:Y:S05]  /*1fc40*/  @P0 BRA `(.L_x_1389) ;  /* 0x00000b9000000947 */ /* 0x000fea0003800000 */
[----:B------:R-:W-:Y:S01]  /*1fc50*/  ISETP.GE.AND P0, PT, R11, R29, PT ;  /* 0x0000001d0b00720c */ /* 0x000fe20003f06270 */
[----:B------:R-:W-:-:S12]  /*1fc60*/  BSSY B0, `(.L_x_1390) ;  /* 0x000002c000007945 */ /* 0x000fd80003800000 */
        /* <DEDUP_REMOVED lines=26> */
[----:B------:R-:W-:Y:S01]  /*1fe10*/  HADD2.F32 R2, -RZ, R98.H1_H1 ;  /* 0x30000062ff027230 */ /* 0x000fe20000004100 */
        /* <DEDUP_REMOVED lines=16> */
.L_x_1391:
[----:B------:R-:W-:Y:S05]  /*1ff20*/  BSYNC B0 ;  /* 0x0000000000007941 */ /* 0x000fea0003800000 */
.L_x_1390:
        /* <DEDUP_REMOVED lines=46> */
.L_x_1393:
[----:B------:R-:W-:Y:S05]  /*20210*/  BSYNC B0 ;  /* 0x0000000000007941 */ /* 0x000fea0003800000 */
.L_x_1392:
        /* <DEDUP_REMOVED lines=46> */
.L_x_1395:
[----:B------:R-:W-:Y:S05]  /*20500*/  BSYNC B0 ;  /* 0x0000000000007941 */ /* 0x000fea0003800000 */
.L_x_1394:
        /* <DEDUP_REMOVED lines=45> */
.L_x_1389:
[----:B------:R-:W-:Y:S05]  /*207e0*/  BSYNC B1 ;  /* 0x0000000000017941 */ /* 0x000fea0003800000 */
.L_x_1388:
        /* <DEDUP_REMOVED lines=49> */
.L_x_1399:
[----:B------:R-:W-:Y:S05]  /*20b00*/  BSYNC B0 ;  /* 0x0000000000007941 */ /* 0x000fea0003800000 */
.L_x_1398:
        /* <DEDUP_REMOVED lines=46> */
.L_x_1401:
[----:B------:R-:W-:Y:S05]  /*20df0*/  BSYNC B0 ;  /* 0x0000000000007941 */ /* 0x000fea0003800000 */
.L_x_1400:
        /* <DEDUP_REMOVED lines=31> */
[----:B------:R-:W-:Y:S01]  /*20ff0*/  HADD2.F32 R3, -RZ, R116.H0_H0 ;  /* 0x20000074ff037230 */ /* 0x000fe20000004100 */
        /* <DEDUP_REMOVED lines=14> */
.L_x_1403:
[----:B------:R-:W-:Y:S05]  /*210e0*/  BSYNC B0 ;  /* 0x0000000000007941 */ /* 0x000fea0003800000 */
.L_x_1402:
[----:B------:R-:W-:-:S04]  /*210f0*/  IADD3 R2, R11, 0x60, RZ ;  /* 0x000000600b027810 */ /* 0x000fc80007ffe0ff */
[----:B------:R-:W-:-:S13]  /*21100*/  ISETP.GE.AND P0, PT, R2, R29, PT ;  /* 0x0000001d0200720c */ /* 0x000fda0003f06270 */
[----:B------:R-:W-:Y:S05]  /*21110*/  @P0 BRA `(.L_x_1397) ;  /* 0x000002a000000947 */ /* 0x000fea0003800000 */
[----:B-1----:R-:W2:Y:S01]  /*21120*/  LD.E.128 R12, [R22.64+0xe000] ;  /* 0x00e00004160c7980 */ /* 0x002ea2000c101d00 */
[----:B------:R-:W-:Y:S01]  /*21130*/  SHF.R.U32.HI R21, RZ, 0x10, R75 ;  /* 0x00000010ff157819 */ /* 0x000fe2000001164b */
[----:B------:R-:W-:Y:S01]  /*21140*/  HADD2.F32 R16, -RZ, R118.H0_H0 ;  /* 0x20000076ff107230 */ /* 0x000fe20000004100 */
[--C-:B------:R-:W-:Y:S01]  /*21150*/  SHF.R.U32.HI R18, RZ, 0x10, R73.reuse ;  /* 0x00000010ff127819 */ /* 0x100fe20000011649 */
[----:B------:R-:W-:Y:S01]  /*21160*/  HADD2.F32 R20, -RZ, R117.H1_H1 ;  /* 0x30000075ff147230 */ /* 0x000fe20000004100 */
        /* <DEDUP_REMOVED lines=37> */
.L_x_1397:
[----:B------:R-:W-:Y:S05]  /*213c0*/  BSYNC B1 ;  /* 0x0000000000017941 */ /* 0x000fea0003800000 */
.L_x_1396:
[----:B------:R-:W-:Y:S01]  /*213d0*/  IADD3 R2, R100, 0x60, RZ ;  /* 0x0000006064027810 */ /* 0x000fe20007ffe0ff */
[----:B------:R-:W-:-:S03]  /*213e0*/  IMAD.MOV.U32 R3, RZ, RZ, 0x0 ;  /* 0x00000000ff037424 */ /* 0x000fc600078e00ff */
[----:B------:R-:W-:Y:S01]  /*213f0*/  ISETP.GE.AND P0, PT, R2, R90, PT ;  /* 0x0000005a0200720c */ /* 0x000fe20003f06270 */
[----:B------:R-:W-:-:S12]  /*21400*/  IMAD.MOV.U32 R2, RZ, RZ, R146 ;  /* 0x000000ffff027224 */ /* 0x000fd800078e0092 */
[----:B------:R-:W-:Y:S05]  /*21410*/  @P0 RET.REL.NODEC R2 `(_ZN7cutlass13device_kernelIN5flash19enable_sm80_to_sm89INS1_16FlashAttnFwdSm80INS1_25CollectiveMainloopFwdSm80ILi8ELi1ELb0EN4cute5tupleIJNS5_1CILi128EEENS7_ILi48EEENS7_ILi256EEEEEELi256ENS_6half_tEfNS_4arch4Sm80ELb0ELb1ELb1ELb1ELb1ELb1ELb1ELb0EEENS1_21CollectiveEpilogueFwdINS6_IJS8_SA_S9_EEENS6_IJNS7_ILi1EEESI_SI_EEESC_SE_Li256ELb1ELb1ELb0ELb0EEENS1_19SingleTileSchedulerILb1ELb0ELb1ELi128EEEEEEEEEvNT_6ParamsE) ;  /* 0xfffdebe002000950 */ /* 0x000fea0003c3ffff */
        /* <DEDUP_REMOVED lines=28> */
[----:B------:R-:W-:Y:S01]  /*215e0*/  HADD2.F32 R2, -RZ, R115.H0_H0 ;  /* 0x20000073ff027230 */ /* 0x000fe20000004100 */
        /* <DEDUP_REMOVED lines=16> */
.L_x_1405:
[----:B------:R-:W-:Y:S05]  /*216f0*/  BSYNC B0 ;  /* 0x0000000000007941 */ /* 0x000fea0003800000 */
.L_x_1404:
[----:B------:R-:W-:Y:S01]  /*21700*/  IADD3 R2, R11, 0x20, RZ ;  /* 0x000000200b027810 */ /* 0x000fe20007ffe0ff */
[----:B------:R-:W-:Y:S03]  /*21710*/  BSSY B0, `(.L_x_1406) ;  /* 0x000002d000007945 */ /* 0x000fe60003800000 */
        /* <DEDUP_REMOVED lines=44> */
.L_x_1407:
[----:B------:R-:W-:Y:S05]  /*219e0*/  BSYNC B0 ;  /* 0x0000000000007941 */ /* 0x000fea0003800000 */
.L_x_1406:
        /* <DEDUP_REMOVED lines=46> */
.L_x_1409:
[----:B------:R-:W-:Y:S05]  /*21cd0*/  BSYNC B0 ;  /* 0x0000000000007941 */ /* 0x000fea0003800000 */
.L_x_1408:
[----:B------:R-:W-:Y:S01]  /*21ce0*/  IADD3 R11, R11, 0x60, RZ ;  /* 0x000000600b0b7810 */ /* 0x000fe20007ffe0ff */
[----:B------:R-:W-:Y:S02]  /*21cf0*/  IMAD.MOV.U32 R2, RZ, RZ, R146 ;  /* 0x000000ffff027224 */ /* 0x000fe400078e0092 */
[----:B------:R-:W-:Y:S01]  /*21d00*/  IMAD.MOV.U32 R3, RZ, RZ, 0x0 ;  /* 0x00000000ff037424 */ /* 0x000fe200078e00ff */
[----:B------:R-:W-:-:S13]  /*21d10*/  ISETP.GE.AND P0, PT, R11, R29, PT ;  /* 0x0000001d0b00720c */ /* 0x000fda0003f06270 */
[----:B------:R-:W-:Y:S05]  /*21d20*/  @P0 RET.REL.NODEC R2 `(_ZN7cutlass13device_kernelIN5flash19enable_sm80_to_sm89INS1_16FlashAttnFwdSm80INS1_25CollectiveMainloopFwdSm80ILi8ELi1ELb0EN4cute5tupleIJNS5_1CILi128EEENS7_ILi48EEENS7_ILi256EEEEEELi256ENS_6half_tEfNS_4arch4Sm80ELb0ELb1ELb1ELb1ELb1ELb1ELb1ELb0EEENS1_21CollectiveEpilogueFwdINS6_IJS8_SA_S9_EEENS6_IJNS7_ILi1EEESI_SI_EEESC_SE_Li256ELb1ELb1ELb0ELb0EEENS1_19SingleTileSchedulerILb1ELb0ELb1ELi128EEEEEEEEEvNT_6ParamsE) ;  /* 0xfffde2d002000950 */ /* 0x000fea0003c3ffff */
        /* <DEDUP_REMOVED lines=14> */
[CC--:B------:R-:W-:Y:S01]  /*21e10*/  FMUL.FTZ R20, R2.reuse, R27.reuse ;  /* 0x0000001b02147220 */ /* 0x0c0fe20000410000 */
[----:B------:R-:W-:Y:S01]  /*21e20*/  HADD2.F32 R18, -RZ, R12.H0_H0 ;  /* 0x2000000cff127230 */ /* 0x000fe20000004100 */
[-C--:B------:R-:W-:Y:S01]  /*21e30*/  FMUL.FTZ R2, R2, R26.reuse ;  /* 0x0000001a02027220 */ /* 0x080fe20000410000 */
[--C-:B------:R-:W-:Y:S01]  /*21e40*/  HADD2.F32 R15, -RZ, R14.reuse.H0_H0 ;  /* 0x2000000eff0f7230 */ /* 0x100fe20000004100 */
[C---:B------:R-:W-:Y:S01]  /*21e50*/  FFMA.FTZ R26, R17.reuse, R26, -R20 ;  /* 0x0000001a111a7223 */ /* 0x040fe20000010814 */
[--C-:B------:R-:W-:Y:S01]  /*21e60*/  HADD2.F32 R12, -RZ, R13.reuse.H0_H0 ;  /* 0x2000000dff0c7230 */ /* 0x100fe20000004100 */
[----:B------:R-:W-:Y:S01]  /*21e70*/  FFMA.FTZ R20, R17, R27, R2 ;  /* 0x0000001b11147223 */ /* 0x000fe20000010002 */
[----:B------:R-:W-:Y:S01]  /*21e80*/  HADD2.F32 R11, -RZ, R13.H1_H1 ;  /* 0x3000000dff0b7230 */ /* 0x000fe20000004100 */
[CC--:B------:R-:W-:Y:S01]  /*21e90*/  FMUL.FTZ R25, R3.reuse, R19.reuse ;  /* 0x0000001303197220 */ /* 0x0c0fe20000410000 */
        /* <DEDUP_REMOVED lines=9> */
[----:B------:R-:W-:Y:S02]  /*21f30*/  FMUL.FTZ R13, R11, R21 ;  /* 0x000000150b0d7220 */ /* 0x000fe40000410000 */
[C---:B------:R-:W-:Y:S02]  /*21f40*/  FFMA.FTZ R14, R15.reuse, R2, R14 ;  /* 0x000000020f0e7223 */ /* 0x040fe4000001000e */
[----:B------:R-:W-:Y:S01]  /*21f50*/  FFMA.FTZ R3, R15, R3, -R17 ;  /* 0x000000030f037223 */ /* 0x000fe20000010811 */
[----:B------:R-:W-:Y:S01]  /*21f60*/  F2FP.PACK_AB R15, R20, R26 ;  /* 0x0000001a140f723e */ /* 0x000fe200000000ff */
[----:B------:R-:W-:-:S02]  /*21f70*/  FFMA.FTZ R2, R12, R21, -R16 ;  /* 0x000000150c027223 */ /* 0x000fc40000010810 */
[----:B------:R-:W-:Y:S01]  /*21f80*/  FFMA.FTZ R13, R12, R24, R13 ;  /* 0x000000180c0d7223 */ /* 0x000fe2000001000d */
[----:B------:R-:W-:Y:S02]  /*21f90*/  F2FP.PACK_AB R14, R14, R3 ;  /* 0x000000030e0e723e */ /* 0x000fe400000000ff */
[----:B------:R-:W-:Y:S02]  /*21fa0*/  F2FP.PACK_AB R12, R18, R25 ;  /* 0x00000019120c723e */ /* 0x000fe400000000ff */
[----:B------:R-:W-:Y:S02]  /*21fb0*/  F2FP.PACK_AB R13, R13, R2 ;  /* 0x000000020d0d723e */ /* 0x000fe400000000ff */
[----:B------:R-:W-:Y:S02]  /*21fc0*/  MOV R2, R146 ;  /* 0x0000009200027202 */ /* 0x000fe40000000f00 */
[----:B------:R-:W-:Y:S01]  /*21fd0*/  MOV R3, 0x0 ;  /* 0x0000000000037802 */ /* 0x000fe20000000f00 */
[----:B------:R1:W-:Y:S03]  /*21fe0*/  ST.E.128 [R22.64+0xf000], R12 ;  /* 0x00f0000c16007985 */ /* 0x0003e6000c101d04 */
[----:B------:R-:W-:Y:S05]  /*21ff0*/  RET.REL.NODEC R2 `(_ZN7cutlass13device_kernelIN5flash19enable_sm80_to_sm89INS1_16FlashAttnFwdSm80INS1_25CollectiveMainloopFwdSm80ILi8ELi1ELb0EN4cute5tupleIJNS5_1CILi128EEENS7_ILi48EEENS7_ILi256EEEEEELi256ENS_6half_tEfNS_4arch4Sm80ELb0ELb1ELb1ELb1ELb1ELb1ELb1ELb0EEENS1_21CollectiveEpilogueFwdINS6_IJS8_SA_S9_EEENS6_IJNS7_ILi1EEESI_SI_EEESC_SE_Li256ELb1ELb1ELb0ELb0EEENS1_19SingleTileSchedulerILb1ELb0ELb1ELi128EEEEEEEEEvNT_6ParamsE) ;  /* 0xfffde00002007950 */ /* 0x000fea0003c3ffff */
.L_x_1364:
        /* <DEDUP_REMOVED lines=9> */
[C---:B------:R-:W-:Y:S02]  /*22090*/  IMAD R17, R2.reuse, R14, R15 ;  /* 0x0000000e02117224 */ /* 0x040fe400078e020f */
[----:B------:R-:W-:-:S04]  /*220a0*/  IMAD.WIDE.U32 R14, R2, R11, RZ ;  /* 0x0000000b020e7225 */ /* 0x000fc800078e00ff */
[----:B------:R-:W-:Y:S01]  /*220b0*/  IMAD.WIDE.U32 R18, R12, R11, RZ ;  /* 0x0000000b0c127225 */ /* 0x000fe200078e00ff */
[----:B------:R-:W-:-:S03]  /*220c0*/  IADD3 R15, R15, R17, RZ ;  /* 0x000000110f0f7210 */ /* 0x000fc60007ffe0ff */
[----:B------:R-:W-:Y:S01]  /*220d0*/  IMAD R13, R13, R16, RZ ;  /* 0x000000100d0d7224 */ /* 0x000fe200078e02ff */
[----:B------:R-:W-:Y:S01]  /*220e0*/  IADD3 R19, R19, R24, RZ ;  /* 0x0000001813137210 */ /* 0x000fe20007ffe0ff */
[----:B------:R-:W-:Y:S02]  /*220f0*/  IMAD R11, R3, R16, RZ ;  /* 0x00000010030b7224 */ /* 0x000fe400078e02ff */
[----:B------:R-:W-:-:S04]  /*22100*/  IMAD.WIDE.U32 R14, R16, R2, R14 ;  /* 0x00000002100e7225 */ /* 0x000fc800078e000e */
[----:B------:R-:W-:-:S04]  /*22110*/  IMAD.WIDE.U32 R18, R16, R12, R18 ;  /* 0x0000000c10127225 */ /* 0x000fc800078e0012 */
[----:B------:R-:W-:Y:S01]  /*22120*/  IMAD R3, R12, R28, R13 ;  /* 0x0000001c0c037224 */ /* 0x000fe200078e020d */
[----:B------:R-:W-:Y:S01]  /*22130*/  LEA R24, P1, R18, R22, 0x1 ;  /* 0x0000001612187211 */ /* 0x000fe200078208ff */
[----:B------:R-:W-:Y:S01]  /*22140*/  IMAD R2, R2, R28, R11 ;  /* 0x0000001c02027224 */ /* 0x000fe200078e020b */
[----:B------:R-:W-:Y:S02]  /*22150*/  LEA R28, P0, R14, R20, 0x1 ;  /* 0x000000140e1c7211 */ /* 0x000fe400078008ff */
[----:B------:R-:W-:Y:S02]  /*22160*/  IADD3 R3, R19, R3, RZ ;  /* 0x0000000313037210 */ /* 0x000fe40007ffe0ff */
[----:B------:R-:W-:Y:S02]  /*22170*/  IADD3 R2, R15, R2, RZ ;  /* 0x000000020f027210 */ /* 0x000fe40007ffe0ff */
[----:B------:R-:W-:Y:S02]  /*22180*/  LEA.HI.X R18, R18, R23, R3, 0x1, P1 ;  /* 0x0000001712127211 */ /* 0x000fe400008f0c03 */
[----:B------:R-:W-:Y:S01]  /*22190*/  LEA.HI.X R19, R14, R21, R2, 0x1, P0 ;  /* 0x000000150e137211 */ /* 0x000fe200000f0c02 */
[----:B------:R-:W-:Y:S05]  /*221a0*/  BRA.DIV ~URZ, `(.L_x_1410) ;  /* 0x000051e27f007947 */ /* 0x000fea000b800000 */
[----:B------:R1:W2:Y:S02]  /*221b0*/  SHFL.IDX PT, R11, R18, RZ, 0x181f ;  /* 0x00181fff120b7589 */ /* 0x0002a400000e0000 */
.L_x_1446:
[----:B------:R-:W-:Y:S05]  /*221c0*/  BRA.DIV ~URZ, `(.L_x_1411) ;  /* 0x000052427f007947 */ /* 0x000fea000b800000 */
[----:B------:R3:W4:Y:S01]  /*221d0*/  SHFL.IDX PT, R12, R24, RZ, 0x181f ;  /* 0x00181fff180c7589 */ /* 0x00072200000e0000 */
[----:B--2---:R-:W-:-:S03]  /*221e0*/  MOV R13, R11 ;  /* 0x0000000b000d7202 */ /* 0x004fc60000000f00 */
[----:B------:R3:W2:Y:S04]  /*221f0*/  SHFL.IDX PT, R14, R19, RZ, 0x181f ;  /* 0x00181fff130e7589 */ /* 0x0006a800000e0000 */
[----:B------:R3:W1:Y:S02]  /*22200*/  SHFL.IDX PT, R3, R28, RZ, 0x181f ;  /* 0x00181fff1c037589 */ /* 0x00066400000e0000 */
.L_x_1447:
        /* <DEDUP_REMOVED lines=14> */
[----:B------:R-:W-:-:S02]  /*222f0*/  CS2R R20, SRZ ;  /* 0x0000000000147805 */ /* 0x000fc4000001ff00 */
[----:B------:R-:W-:Y:S01]  /*22300*/  IMAD.IADD R52, R26, 0x1, -R2 ;  /* 0x000000011a347824 */ /* 0x000fe200078e0a02 */
[----:B-1----:R-:W-:Y:S01]  /*22310*/  MOV R2, R3 ;  /* 0x0000000300027202 */ /* 0x002fe20000000f00 */
[----:B--2---:R-:W-:Y:S02]  /*22320*/  IMAD.MOV.U32 R3, RZ, RZ, R14 ;  /* 0x000000ffff037224 */ /* 0x004fe400078e000e */
        /* <DEDUP_REMOVED lines=8> */
[----:B------:R-:W-:Y:S01]  /*223b0*/  CS2R R20, SRZ ;  /* 0x0000000000147805 */ /* 0x000fe2000001ff00 */
[----:B------:R-:W-:Y:S01]  /*223c0*/  CS2R R46, SRZ ;  /* 0x00000000002e7805 */ /* 0x000fe2000001ff00 */
[----:B------:R-:W-:Y:S01]  /*223d0*/  CS2R R44, SRZ ;  /* 0x00000000002c7805 */ /* 0x000fe2000001ff00 */
[----:B------:R-:W-:Y:S01]  /*223e0*/  CS2R R42, SRZ ;  /* 0x00000000002a7805 */ /* 0x000fe2000001ff00 */
[----:B------:R-:W-:-:S05]  /*223f0*/  CS2R R40, SRZ ;  /* 0x0000000000287805 */ /* 0x000fca000001ff00 */
[----:B----4-:R-:W-:Y:S02]  /*22400*/  @!P1 IMAD.WIDE R16, R54, 0x2, R12 ;  /* 0x0000000236109825 */ /* 0x010fe400078e020c */
[----:B------:R-:W-:-:S03]  /*22410*/  @!P0 SHF.R.S32.HI R11, RZ, 0x1f, R14 ;  /* 0x0000001fff0b8819 */ /* 0x000fc6000001140e */
[----:B------:R1:W5:Y:S01]  /*22420*/  @!P1 LD.E.128 R32, [R16.64] ;  /* 0x0000000410209980 */ /* 0x000362000c101d00 */
[----:B------:R-:W-:-:S04]  /*22430*/  @!P0 LEA.HI R11, R11, R14, RZ, 0x3 ;  /* 0x0000000e0b0b8211 */ /* 0x000fc800078f18ff */
[----:B------:R-:W-:-:S05]  /*22440*/  @!P0 LOP3.LUT R11, R11, 0xfffffff8, RZ, 0xc0, !PT ;  /* 0xfffffff80b0b8812 */ /* 0x000fca00078ec0ff */
[----:B------:R-:W-:-:S04]  /*22450*/  @!P0 IMAD.WIDE R14, R11, 0x2, R12 ;  /* 0x000000020b0e8825 */ /* 0x000fc800078e020c */
[--C-:B------:R-:W-:Y:S01]  /*22460*/  @!P0 IMAD.WIDE R12, R11, 0x2, R2.reuse ;  /* 0x000000020b0c8825 */ /* 0x100fe200078e0202 */
[----:B------:R1:W5:Y:S03]  /*22470*/  @!P0 LD.E.128 R44, [R14.64] ;  /* 0x000000040e2c8980 */ /* 0x000366000c101d00 */
[----:B------:R-:W-:Y:S01]  /*22480*/  @!P1 IMAD.WIDE R2, R54, 0x2, R2 ;  /* 0x0000000236029825 */ /* 0x000fe200078e0202 */
[----:B------:R1:W5:Y:S04]  /*22490*/  @!P0 LD.E.128 R40, [R12.64] ;  /* 0x000000040c288980 */ /* 0x000368000c101d00 */
[----:B------:R1:W5:Y:S02]  /*224a0*/  @!P1 LD.E.128 R20, [R2.64] ;  /* 0x0000000402149980 */ /* 0x000364000c101d00 */
.L_x_1413:
[----:B------:R-:W-:Y:S05]  /*224b0*/  BSYNC B0 ;  /* 0x0000000000007941 */ /* 0x000fea0003800000 */
.L_x_1412:
[----:B-1--45:R-:W-:Y:S02]  /*224c0*/  IMAD.MOV.U32 R12, RZ, RZ, R46 ;  /* 0x000000ffff0c7224 */ /* 0x032fe400078e002e */
[----:B------:R-:W-:-:S02]  /*224d0*/  IMAD.MOV.U32 R3, RZ, RZ, R44 ;  /* 0x000000ffff037224 */ /* 0x000fc400078e002c */
[----:B------:R-:W-:Y:S02]  /*224e0*/  IMAD.MOV.U32 R2, RZ, RZ, R45 ;  /* 0x000000ffff027224 */ /* 0x000fe400078e002d */
[----:B------:R-:W-:Y:S01]  /*224f0*/  IMAD.MOV.U32 R11, RZ, RZ, R47 ;  /* 0x000000ffff0b7224 */ /* 0x000fe200078e002f */
[----:B------:R-:W-:Y:S01]  /*22500*/  PRMT R115, R3, 0x5410, R12 ;  /* 0x0000541003737816 */ /* 0x000fe2000000000c */
[----:B------:R-:W-:Y:S01]  /*22510*/  IMAD.MOV.U32 R12, RZ, RZ, R34 ;  /* 0x000000ffff0c7224 */ /* 0x000fe200078e0022 */
        /* <DEDUP_REMOVED lines=12> */
[----:B------:R-:W-:Y:S01]  /*225e0*/  PRMT R114, R3, 0x5410, R12 ;  /* 0x0000541003727816 */ /* 0x000fe2000000000c */
[----:B------:R-:W-:Y:S01]  /*225f0*/  IMAD.MOV.U32 R12, RZ, RZ, R22 ;  /* 0x000000ffff0c7224 */ /* 0x000fe200078e0016 */
[----:B------:R-:W-:Y:S01]  /*22600*/  PRMT R112, R2, 0x7610, R112 ;  /* 0x0000761002707816 */ /* 0x000fe20000000070 */
[----:B------:R-:W-:Y:S01]  /*22610*/  IMAD.MOV.U32 R3, RZ, RZ, R20 ;  /* 0x000000ffff037224 */ /* 0x000fe200078e0014 */
[----:B------:R-:W-:Y:S01]  /*22620*/  PRMT R113, R11, 0x7610, R113 ;  /* 0x000076100b717816 */ /* 0x000fe20000000071 */
[----:B------:R-:W-:Y:S01]  /*22630*/  IMAD.MOV.U32 R2, RZ, RZ, R21 ;  /* 0x000000ffff027224 */ /* 0x000fe200078e0015 */
[----:B------:R-:W-:Y:S02]  /*22640*/  MOV R11, R23 ;  /* 0x00000017000b7202 */ /* 0x000fe40000000f00 */
[----:B------:R-:W-:Y:S02]  /*22650*/  PRMT R75, R3, 0x5410, R12 ;  /* 0x00005410034b7816 */ /* 0x000fe4000000000c */
[----:B------:R-:W-:-:S02]  /*22660*/  PRMT R74, R11, 0x7610, R74 ;  /* 0x000076100b4a7816 */ /* 0x000fc4000000004a */
[----:B------:R-:W-:Y:S01]  /*22670*/  PRMT R55, R2, 0x7610, R55 ;  /* 0x0000761002377816 */ /* 0x000fe20000000037 */
[----:B------:R-:W-:Y:S05]  /*22680*/  BRA.DIV ~URZ, `(.L_x_1414) ;  /* 0x00004ef27f007947 */ /* 0x000fea000b800000 */
[----:B------:R1:W2:Y:S04]  /*22690*/  SHFL.IDX PT, R13, R18, 0x1, 0x181f ;  /* 0x00381f00120d7f89 */ /* 0x0002a800000e0000 */
[----:B------:R1:W4:Y:S04]  /*226a0*/  SHFL.IDX PT, R12, R24, 0x1, 0x181f ;  /* 0x00381f00180c7f89 */ /* 0x00032800000e0000 */
[----:B------:R1:W3:Y:S04]  /*226b0*/  SHFL.IDX PT, R11, R19, 0x1, 0x181f ;  /* 0x00381f00130b7f89 */ /* 0x0002e800000e0000 */
[----:B------:R1:W1:Y:S02]  /*226c0*/  SHFL.IDX PT, R2, R28, 0x1, 0x181f ;  /* 0x00381f001c027f89 */ /* 0x00026400000e0000 */
.L_x_1448:
        /* <DEDUP_REMOVED lines=23> */
[----:B--2-4-:R-:W-:Y:S02]  /*22840*/  @!P1 IMAD.WIDE R16, R54, 0x2, R12 ;  /* 0x0000000236109825 */ /* 0x014fe400078e020c */
[----:B------:R-:W-:-:S03]  /*22850*/  @!P0 SHF.R.S32.HI R11, RZ, 0x1f, R14 ;  /* 0x0000001fff0b8819 */ /* 0x000fc6000001140e */
[----:B------:R2:W5:Y:S01]  /*22860*/  @!P1 LD.E.128 R56, [R16.64] ;  /* 0x0000000410389980 */ /* 0x000562000c101d00 */
[----:B------:R-:W-:-:S04]  /*22870*/  @!P0 LEA.HI R11, R11, R14, RZ, 0x3 ;  /* 0x0000000e0b0b8211 */ /* 0x000fc800078f18ff */
[----:B------:R-:W-:-:S05]  /*22880*/  @!P0 LOP3.LUT R11, R11, 0xfffffff8, RZ, 0xc0, !PT ;  /* 0xfffffff80b0b8812 */ /* 0x000fca00078ec0ff */
[----:B------:R-:W-:-:S04]  /*22890*/  @!P0 IMAD.WIDE R14, R11, 0x2, R12 ;  /* 0x000000020b0e8825 */ /* 0x000fc800078e020c */
[--C-:B-1----:R-:W-:Y:S01]  /*228a0*/  @!P0 IMAD.WIDE R12, R11, 0x2, R2.reuse ;  /* 0x000000020b0c8825 */ /* 0x102fe200078e0202 */
[----:B------:R2:W5:Y:S03]  /*228b0*/  @!P0 LD.E.128 R68, [R14.64] ;  /* 0x000000040e448980 */ /* 0x000566000c101d00 */
[----:B------:R-:W-:Y:S01]  /*228c0*/  @!P1 IMAD.WIDE R2, R54, 0x2, R2 ;  /* 0x0000000236029825 */ /* 0x000fe200078e0202 */
[----:B------:R2:W5:Y:S04]  /*228d0*/  @!P0 LD.E.128 R64, [R12.64] ;  /* 0x000000040c408980 */ /* 0x000568000c101d00 */
[----:B------:R2:W5:Y:S02]  /*228e0*/  @!P1 LD.E.128 R60, [R2.64] ;  /* 0x00000004023c9980 */ /* 0x000564000c101d00 */
.L_x_1416:
[----:B------:R-:W-:Y:S05]  /*228f0*/  BSYNC B0 ;  /* 0x0000000000007941 */ /* 0x000fea0003800000 */
.L_x_1415:
[----:B--2-45:R-:W-:Y:S02]  /*22900*/  IMAD.MOV.U32 R12, RZ, RZ, R70 ;  /* 0x000000ffff0c7224 */ /* 0x034fe400078e0046 */
[----:B------:R-:W-:-:S02]  /*22910*/  IMAD.MOV.U32 R3, RZ, RZ, R68 ;  /* 0x000000ffff037224 */ /* 0x000fc400078e0044 */
[----:B-1----:R-:W-:Y:S02]  /*22920*/  IMAD.MOV.U32 R2, RZ, RZ, R69 ;  /* 0x000000ffff027224 */ /* 0x002fe400078e0045 */
        /* <DEDUP_REMOVED lines=26> */
[----:B------:R1:W2:Y:S02]  /*22ad0*/  SHFL.IDX PT, R11, R18, 0x2, 0x181f ;  /* 0x00581f00120b7f89 */ /* 0x0002a400000e0000 */
.L_x_1449:
[----:B------:R-:W-:Y:S05]  /*22ae0*/  BRA.DIV ~URZ, `(.L_x_1418) ;  /* 0x00004ce27f007947 */ /* 0x000fea000b800000 */
[----:B------:R3:W4:Y:S01]  /*22af0*/  SHFL.IDX PT, R12, R24, 0x2, 0x181f ;  /* 0x00581f00180c7f89 */ /* 0x00072200000e0000 */
[----:B--2---:R-:W-:-:S03]  /*22b00*/  MOV R13, R11 ;  /* 0x0000000b000d7202 */ /* 0x004fc60000000f00 */
[----:B------:R3:W2:Y:S04]  /*22b10*/  SHFL.IDX PT, R14, R19, 0x2, 0x181f ;  /* 0x00581f00130e7f89 */ /* 0x0006a800000e0000 */
[----:B------:R3:W1:Y:S02]  /*22b20*/  SHFL.IDX PT, R2, R28, 0x2, 0x181f ;  /* 0x00581f001c027f89 */ /* 0x00066400000e0000 */
.L_x_1450:
        /* <DEDUP_REMOVED lines=11> */
[----:B--2---:R-:W-:-:S06]  /*22be0*/  IMAD.MOV.U32 R3, RZ, RZ, R14 ;  /* 0x000000ffff037224 */ /* 0x004fcc00078e000e */
        /* <DEDUP_REMOVED lines=23> */
.L_x_1420:
[----:B------:R-:W-:Y:S05]  /*22d60*/  BSYNC B0 ;  /* 0x0000000000007941 */ /* 0x000fea0003800000 */
.L_x_1419:
[----:B--2-45:R-:W-:Y:S01]  /*22d70*/  IMAD.MOV.U32 R12, RZ, RZ, R90 ;  /* 0x000000ffff0c7224 */ /* 0x034fe200078e005a */
[----:B------:R-:W-:Y:S01]  /*22d80*/  CS2R R110, SRZ ;  /* 0x00000000006e7805 */ /* 0x000fe2000001ff00 */
        /* <DEDUP_REMOVED lines=29> */
.L_x_1451:
        /* <DEDUP_REMOVED lines=8> */
.L_x_1452:
        /* <DEDUP_REMOVED lines=23> */
[----:B-12---:R-:W-:Y:S02]  /*23150*/  @!P1 IMAD.WIDE R16, R54, 0x2, R12 ;  /* 0x0000000236109825 */ /* 0x006fe400078e020c */
        /* <DEDUP_REMOVED lines=10> */
.L_x_1424:
[----:B------:R-:W-:Y:S05]  /*23200*/  BSYNC B0 ;  /* 0x0000000000007941 */ /* 0x000fea0003800000 */
.L_x_1423:
[----:B------:R-:W-:Y:S01]  /*23210*/  IADD3 R11, R101, -c[0x0][0x20], RZ ;  /* 0x80000800650b7a10 */ /* 0x000fe20007ffe0ff */
[----:B------:R-:W-:-:S04]  /*23220*/  DEPBAR.LE SB0, 0x1 ;  /* 0x000080400000791a */ /* 0x000fc80000000000 */
[----:B-12---:R-:W2:Y:S01]  /*23230*/  LDL.64 R2, [R11+0x20] ;  /* 0x000020000b027983 */ /* 0x006ea20000100a00 */
[----:B------:R-:W-:Y:S03]  /*23240*/  WARPSYNC 0xffffffff ;  /* 0xffffffff00007948 */ /* 0x000fe60003800000 */
[----:B------:R-:W-:Y:S06]  /*23250*/  BAR.SYNC.DEFER_BLOCKING 0x0 ;  /* 0x0000000000007b1d */ /* 0x000fec0000010000 */
[----:B------:R1:W3:Y:S04]  /*23260*/  LDL.64 R12, [R11+0x28] ;  /* 0x000028000b0c7983 */ /* 0x0002e80000100a00 */
[----:B--2-4-:R2:W4:Y:S01]  /*23270*/  LD.E R14, [R2.64] ;  /* 0x00000004020e7980 */ /* 0x014522000c101900 */
[----:B-1---5:R-:W-:-:S03]  /*23280*/  IMAD.MOV.U32 R11, RZ, RZ, R111 ;  /* 0x000000ffff0b7224 */ /* 0x022fc600078e006f */
[----:B---3--:R1:W5:Y:S02]  /*23290*/  LD.E.64 R50, [R12.64] ;  /* 0x000000040c327980 */ /* 0x008364000c101b00 */
[----:B------:R-:W-:Y:S01]  /*232a0*/  PRMT R138, R138, 0x5410, R11 ;  /* 0x000054108a8a7816 */ /* 0x000fe2000000000b */
[----:B------:R-:W-:Y:S01]  /*232b0*/  IMAD.MOV.U32 R11, RZ, RZ, R95 ;  /* 0x000000ffff0b7224 */ /* 0x000fe200078e005f */
[----:B------:R-:W-:Y:S01]  /*232c0*/  BSSY B1, `(.L_x_1425) ;  /* 0x00000f7000017945 */ /* 0x000fe20003800000 */
[----:B--2---:R-:W-:Y:S02]  /*232d0*/  IMAD.MOV.U32 R3, RZ, RZ, R108 ;  /* 0x000000ffff037224 */ /* 0x004fe400078e006c */
[----:B------:R-:W-:-:S05]  /*232e0*/  IMAD.MOV.U32 R2, RZ, RZ, R109 ;  /* 0x000000ffff027224 */ /* 0x000fca00078e006d */
[----:B------:R-:W-:Y:S01]  /*232f0*/  PRMT R137, R137, 0x5410, R2 ;  /* 0x0000541089897816 */ /* 0x000fe20000000002 */
[----:B------:R-:W-:Y:S02]  /*23300*/  IMAD.MOV.U32 R2, RZ, RZ, R93 ;  /* 0x000000ffff027224 */ /* 0x000fe400078e005d */
[----:B-1----:R-:W-:-:S03]  /*23310*/  IMAD.MOV.U32 R12, RZ, RZ, R110 ;  /* 0x000000ffff0c7224 */ /* 0x002fc600078e006e */
[----:B------:R-:W-:Y:S02]  /*23320*/  PRMT R133, R133, 0x5410, R2 ;  /* 0x0000541085857816 */ /* 0x000fe40000000002 */
[----:B------:R-:W-:Y:S01]  /*23330*/  PRMT R140, R3, 0x5410, R12 ;  /* 0x00005410038c7816 */ /* 0x000fe2000000000c */
[----:B------:R-:W-:Y:S01]  /*23340*/  IMAD.MOV.U32 R12, RZ, RZ, R94 ;  /* 0x000000ffff0c7224 */ /* 0x000fe200078e005e */
[----:B------:R-:W-:Y:S01]  /*23350*/  MOV R2, R106 ;  /* 0x0000006a00027202 */ /* 0x000fe20000000f00 */
[----:B------:R-:W-:-:S03]  /*23360*/  IMAD.MOV.U32 R3, RZ, RZ, R92 ;  /* 0x000000ffff037224 */ /* 0x000fc600078e005c */
[----:B------:R-:W-:Y:S01]  /*23370*/  PRMT R136, R12, 0x5410, R11 ;  /* 0x000054100c887816 */ /* 0x000fe2000000000b */
[----:B------:R-:W-:Y:S01]  /*23380*/  IMAD.MOV.U32 R11, RZ, RZ, R107 ;  /* 0x000000ffff0b7224 */ /* 0x000fe200078e006b */
[----:B------:R-:W-:Y:S01]  /*23390*/  PRMT R135, R3, 0x7610, R135 ;  /* 0x0000761003877816 */ /* 0x000fe20000000087 */
[----:B------:R-:W-:-:S03]  /*233a0*/  IMAD.MOV.U32 R3, RZ, RZ, R104 ;  /* 0x000000ffff037224 */ /* 0x000fc600078e0068 */
[----:B------:R-:W-:Y:S02]  /*233b0*/  PRMT R138, R11, 0x7610, R138 ;  /* 0x000076100b8a7816 */ /* 0x000fe4000000008a */
[----:B------:R-:W-:Y:S01]  /*233c0*/  PRMT R139, R3, 0x5410, R2 ;  /* 0x00005410038b7816 */ /* 0x000fe20000000002 */
[----:B------:R-:W-:Y:S01]  /*233d0*/  IMAD.MOV.U32 R2, RZ, RZ, R105 ;  /* 0x000000ffff027224 */ /* 0x000fe200078e0069 */
[----:B------:R-:W-:Y:S01]  /*233e0*/  MOV R11, R99 ;  /* 0x00000063000b7202 */ /* 0x000fe20000000f00 */
[----:B------:R-:W-:-:S03]  /*233f0*/  IMAD.MOV.U32 R3, RZ, RZ, R96 ;  /* 0x000000ffff037224 */ /* 0x000fc600078e0060 */
[----:B------:R-:W-:Y:S01]  /*23400*/  PRMT R137, R2, 0x7610, R137 ;  /* 0x0000761002897816 */ /* 0x000fe20000000089 */
[----:B------:R-:W-:Y:S01]  /*23410*/  IMAD.MOV.U32 R2, RZ, RZ, R97 ;  /* 0x000000ffff027224 */ /* 0x000fe200078e0061 */
[----:B------:R-:W-:-:S04]  /*23420*/  PRMT R135, R135, 0x5410, R11 ;  /* 0x0000541087877816 */ /* 0x000fc8000000000b */
[----:B------:R-:W-:Y:S01]  /*23430*/  PRMT R133, R2, 0x7610, R133 ;  /* 0x0000761002857816 */ /* 0x000fe20000000085 */
[----:B----4-:R-:W-:-:S05]  /*23440*/  IMAD R12, R14, -0x80, R25 ;  /* 0xffffff800e0c7824 */ /* 0x010fca00078e0219 */
[----:B------:R-:W-:Y:S01]  /*23450*/  IMNMX R101, R12, 0x80, PT ;  /* 0x000000800c657817 */ /* 0x000fe20003800200 */
[----:B------:R-:W-:-:S03]  /*23460*/  IMAD.MOV.U32 R12, RZ, RZ, R98 ;  /* 0x000000ffff0c7224 */ /* 0x000fc600078e0062 */
[----:B------:R-:W-:Y:S02]  /*23470*/  ISETP.GE.AND P0, PT, R100, R101, PT ;  /* 0x000000656400720c */ /* 0x000fe40003f06270 */
[----:B------:R-:W-:-:S11]  /*23480*/  PRMT R134, R3, 0x5410, R12 ;  /* 0x0000541003867816 */ /* 0x000fd6000000000c */
[----:B------:R-:W-:Y:S05]  /*23490*/  @P0 BRA `(.L_x_1426) ;  /* 0x00000d9000000947 */ /* 0x000fea0003800000 */
[----:B------:R-:W-:Y:S01]  /*234a0*/  ISETP.GE.AND P0, PT, R54, R29, PT ;  /* 0x0000001d3600720c */ /* 0x000fe20003f06270 */
[----:B------:R-:W-:Y:S01]  /*234b0*/  IMAD.SHL.U32 R11, R100, 0x40, RZ ;  /* 0x00000040640b7824 */ /* 0x000fe200078e00ff */
[----:B------:R-:W-:Y:S01]  /*234c0*/  SHF.R.S32.HI R2, RZ, 0x1f, R26 ;  /* 0x0000001fff027819 */ /* 0x000fe2000001141a */
[----:B------:R-:W-:Y:S03]  /*234d0*/  BSSY B0, `(.L_x_1427) ;  /* 0x0000069000007945 */ /* 0x000fe60003800000 */
[----:B------:R-:W-:-:S05]  /*234e0*/  LEA.HI R2, R2, R26, RZ, 0x6 ;  /* 0x0000001a02027211 */ /* 0x000fca00078f30ff */
[----:B------:R-:W-:Y:S01]  /*234f0*/  IMAD.SHL.U32 R3, R2, 0x8, RZ ;  /* 0x0000000802037824 */ /* 0x000fe200078e00ff */
[----:B------:R-:W-:-:S04]  /*23500*/  LOP3.LUT R2, R11, 0x1c0, RZ, 0xc0, !PT ;  /* 0x000001c00b027812 */ /* 0x000fc800078ec0ff */
[----:B------:R-:W-:Y:S01]  /*23510*/  LOP3.LUT R28, R3, 0xfffffe00, RZ, 0xc0, !PT ;  /* 0xfffffe00031c7812 */ /* 0x000fe200078ec0ff */
[----:B------:R-:W-:Y:S05]  /*23520*/  @P0 BRA `(.L_x_1428) ;  /* 0x0000063000000947 */ /* 0x000fea0003800000 */
[----:B------:R-:W-:Y:S02]  /*23530*/  LEA.HI R12, R29, R52, RZ, 0x1d ;  /* 0x000000341d0c7211 */ /* 0x000fe400078fe8ff */
[----:B------:R-:W-:Y:S02]  /*23540*/  SHF.R.U32.HI R14, RZ, 0x3, R2 ;  /* 0x00000003ff0e7819 */ /* 0x000fe40000011602 */
[----:B------:R-:W-:Y:S02]  /*23550*/  LOP3.LUT R3, R2, 0x38, R54, 0xf8, !PT ;  /* 0x0000003802037812 */ /* 0x000fe400078ef836 */
[----:B------:R-:W-:Y:S02]  /*23560*/  SHF.R.S32.HI R13, RZ, 0x1f, R12 ;  /* 0x0000001fff0d7819 */ /* 0x000fe4000001140c */
[----:B------:R-:W-:Y:S02]  /*23570*/  LOP3.LUT R11, R3, R14, RZ, 0x3c, !PT ;  /* 0x0000000e030b7212 */ /* 0x000fe400078e3cff */
[----:B------:R-:W-:-:S02]  /*23580*/  SHF.L.U32 R3, R12, 0x3, RZ ;  /* 0x000000030c037819 */ /* 0x000fc400000006ff */
[----:B------:R-:W-:Y:S02]  /*23590*/  LEA.HI R12, R13, R12, RZ, 0x3 ;  /* 0x0000000c0d0c7211 */ /* 0x000fe400078f18ff */
[----:B------:R-:W-:Y:S02]  /*235a0*/  IADD3 R13, R28, R11, RZ ;  /* 0x0000000b1c0d7210 */ /* 0x000fe40007ffe0ff */
[----:B------:R-:W-:Y:S02]  /*235b0*/  LOP3.LUT R11, R2, 0x38, R3, 0xf8, !PT ;  /* 0x00000038020b7812 */ /* 0x000fe400078ef803 */
[----:B------:R-:W-:Y:S01]  /*235c0*/  SHF.L.U32 R3, R12, 0xa, RZ ;  /* 0x0000000a0c037819 */ /* 0x000fe200000006ff */
[----:B-----5:R-:W-:Y:S01]  /*235d0*/  IMAD.WIDE.U32 R38, R13, 0x2, R50 ;  /* 0x000000020d267825 */ /* 0x020fe200078e0032 */
[----:B------:R-:W-:Y:S02]  /*235e0*/  LOP3.LUT R11, R11, R14, RZ, 0x3c, !PT ;  /* 0x0000000e0b0b7212 */ /* 0x000fe400078e3cff */
[----:B------:R-:W-:-:S02]  /*235f0*/  LOP3.LUT R3, R3, 0xffffe000, RZ, 0xc0, !PT ;  /* 0xffffe00003037812 */ /* 0x000fc400078ec0ff */
[----:B------:R-:W2:Y:S02]  /*23600*/  LD.E.128 R12, [R38.64] ;  /* 0x00000004260c7980 */ /* 0x000ea4000c101d00 */
[----:B------:R-:W-:-:S05]  /*23610*/  IADD3 R3, R11, R3, R28 ;  /* 0x000000030b037210 */ /* 0x000fca0007ffe01c */
[----:B------:R-:W-:-:S05]  /*23620*/  IMAD.WIDE.U32 R36, R3, 0x2, R50 ;  /* 0x0000000203247825 */ /* 0x000fca00078e0032 */
[----:B------:R-:W3:Y:S01]  /*23630*/  LD.E.128 R16, [R36.64] ;  /* 0x0000000424107980 */ /* 0x000ee2000c101d00 */
[--C-:B------:R-:W-:Y:S01]  /*23640*/  SHF.R.U64 R49, R34, 0x10, R35.reuse ;  /* 0x0000001022317819 */ /* 0x100fe20000001223 */
[----:B------:R-:W-:Y:S01]  /*23650*/  HADD2.F32 R3, -RZ, R55.H1_H1 ;  /* 0x30000037ff037230 */ /* 0x000fe20000004100 */
[----:B------:R-:W-:Y:S02]  /*23660*/  SHF.R.U32.HI R34, RZ, 0x10, R35 ;  /* 0x00000010ff227819 */ /* 0x000fe40000011623 */
[----:B------:R-:W-:Y:S02]  /*23670*/  SHF.R.U64 R53, R32, 0x10, R33 ;  /* 0x0000001020357819 */ /* 0x000fe40000001221 */
[----:B------:R-:W-:Y:S02]  /*23680*/  SHF.R.U32.HI R31, RZ, 0x10, R21 ;  /* 0x00000010ff1f7819 */ /* 0x000fe40000011615 */
[----:B------:R-:W-:Y:S02]  /*23690*/  SHF.R.U64 R35, R22, 0x10, R23 ;  /* 0x0000001016237819 */ /* 0x000fe40000001217 */
[----:B------:R-:W-:-:S02]  /*236a0*/  SHF.R.U32.HI R32, RZ, 0x10, R33 ;  /* 0x00000010ff207819 */ /* 0x000fc40000011621 */
[----:B------:R-:W-:Y:S02]  /*236b0*/  SHF.R.U32.HI R30, RZ, 0x10, R23 ;  /* 0x00000010ff1e7819 */ /* 0x000fe40000011617 */
[----:B------:R-:W-:Y:S01]  /*236c0*/  SHF.R.U64 R48, R20, 0x10, R21 ;  /* 0x0000001014307819 */ /* 0x000fe20000001215 */
[----:B------:R-:W-:Y:S02]  /*236d0*/  HADD2.F32 R32, -RZ, R32.H0_H0 ;  /* 0x20000020ff207230 */ /* 0x000fe40000004100 */
[--C-:B--2---:R-:W-:Y:S02]  /*236e0*/  HADD2.F32 R25, -RZ, R12.reuse.H0_H0 ;  /* 0x2000000cff197230 */ /* 0x104fe40000004100 */
[----:B------:R-:W-:Y:S02]  /*236f0*/  HADD2.F32 R26, -RZ, R12.H1_H1 ;  /* 0x3000000cff1a7230 */ /* 0x000fe40000004100 */
[----:B------:R-:W-:Y:S02]  /*23700*/  HADD2.F32 R12, -RZ, R55.H0_H0 ;  /* 0x20000037ff0c7230 */ /* 0x000fe40000004100 */
[----:B------:R-:W-:-:S02]  /*23710*/  HADD2.F32 R22, -RZ, R13.H0_H0 ;  /* 0x2000000dff167230 */ /* 0x000fc40000004100 */
[--C-:B------:R-:W-:Y:S02]  /*23720*/  HADD2.F32 R23, -RZ, R14.reuse.H0_H0 ;  /* 0x2000000eff177230 */ /* 0x100fe40000004100 */
[----:B------:R-:W-:Y:S02]  /*23730*/  HADD2.F32 R27, -RZ, R14.H1_H1 ;  /* 0x3000000eff1b7230 */ /* 0x000fe40000004100 */
[--C-:B---3--:R-:W-:Y:S02]  /*23740*/  HADD2.F32 R11, -RZ, R17.reuse.H0_H0 ;  /* 0x20000011ff0b7230 */ /* 0x108fe40000004100 */
[----:B------:R-:W-:Y:S02]  /*23750*/  HADD2.F32 R14, -RZ, R17.H1_H1 ;  /* 0x30000011ff0e7230 */ /* 0x000fe40000004100 */
[----:B------:R-:W-:Y:S01]  /*23760*/  HADD2.F32 R55, -RZ, R31.H0_H0 ;  /* 0x2000001fff377230 */ /* 0x000fe20000004100 */
[CC--:B------:R-:W-:Y:S01]  /*23770*/  FMUL.FTZ R33, R11.reuse, R12.reuse ;  /* 0x0000000c0b217220 */ /* 0x0c0fe20000410000 */
[----:B------:R-:W-:Y:S01]  /*23780*/  HADD2.F32 R21, -RZ, R13.H1_H1 ;  /* 0x3000000dff157230 */ /* 0x000fe20000004100 */
[-C--:B------:R-:W-:Y:S01]  /*23790*/  FMUL.FTZ R11, R11, R3.reuse ;  /* 0x000000030b0b7220 */ /* 0x080fe20000410000 */
[----:B------:R-:W-:Y:S01]  /*237a0*/  HADD2.F32 R13, -RZ, R19.H0_H0 ;  /* 0x20000013ff0d7230 */ /* 0x000fe20000004100 */
[C---:B------:R-:W-:Y:S01]  /*237b0*/  FFMA.FTZ R73, R22.reuse, R3, -R33 ;  /* 0x0000000316497223 */ /* 0x040fe20000010821 */
[--C-:B------:R-:W-:Y:S01]  /*237c0*/  HADD2.F32 R3, -RZ, R74.reuse.H0_H0 ;  /* 0x2000004aff037230 */ /* 0x100fe20000004100 */
[----:B------:R-:W-:Y:S01]  /*237d0*/  FFMA.FTZ R72, R22, R12, R11 ;  /* 0x0000000c16487223 */ /* 0x000fe2000001000b */
[----:B------:R-:W-:Y:S01]  /*237e0*/  HADD2.F32 R11, -RZ, R74.H1_H1 ;  /* 0x3000004aff0b7230 */ /* 0x000fe20000004100 */
[C---:B------:R-:W-:Y:S01]  /*237f0*/  FMUL.FTZ R31, R14.reuse, R55 ;  /* 0x000000370e1f7220 */ /* 0x040fe20000410000 */
[--C-:B------:R-:W-:Y:S01]  /*23800*/  HADD2.F32 R20, -RZ, R15.reuse.H0_H0 ;  /* 0x2000000fff147230 */ /* 0x100fe20000004100 */
[-C--:B------:R-:W-:Y:S01]  /*23810*/  FMUL.FTZ R14, R14, R32.reuse ;  /* 0x000000200e0e7220 */ /* 0x080fe20000410000 */
[----:B------:R-:W-:Y:S01]  /*23820*/  HADD2.F32 R24, -RZ, R15.H1_H1 ;  /* 0x3000000fff187230 */ /* 0x000fe20000004100 */
[C---:B------:R-:W-:Y:S01]  /*23830*/  FMUL.FTZ R12, R13.reuse, R3 ;  /* 0x000000030d0c7220 */ /* 0x040fe20000410000 */
[----:B------:R-:W-:Y:S01]  /*23840*/  HADD2.F32 R15, -RZ, R19.H1_H1 ;  /* 0x30000013ff0f7230 */ /* 0x000fe20000004100 */
[----:B------:R-:W-:Y:S01]  /*23850*/  FMUL.FTZ R13, R13, R11 ;  /* 0x0000000b0d0d7220 */ /* 0x000fe20000410000 */
[----:B------:R-:W-:Y:S01]  /*23860*/  HADD2.F32 R22, -RZ, R30.H0_H0 ;  /* 0x2000001eff167230 */ /* 0x000fe20000004100 */
[C---:B------:R-:W-:Y:S01]  /*23870*/  FFMA.FTZ R32, R21.reuse, R32, -R31 ;  /* 0x0000002015207223 */ /* 0x040fe2000001081f */
[--C-:B------:R-:W-:Y:S01]  /*23880*/  HADD2.F32 R19, -RZ, R16.reuse.H0_H0 ;  /* 0x20000010ff137230 */ /* 0x100fe20000004100 */
[----:B------:R-:W-:Y:S01]  /*23890*/  FFMA.FTZ R31, R21, R55, R14 ;  /* 0x00000037151f7223 */ /* 0x000fe2000001000e */
[----:B------:R-:W-:Y:S01]  /*238a0*/  HADD2.F32 R17, -RZ, R16.H1_H1 ;  /* 0x30000010ff117230 */ /* 0x000fe20000004100 */
[C---:B------:R-:W-:Y:S01]  /*238b0*/  FFMA.FTZ R55, R20.reuse, R11, -R12 ;  /* 0x0000000b14377223 */ /* 0x040fe2000001080c */
[----:B------:R-:W-:Y:S01]  /*238c0*/  HADD2.F32 R12, -RZ, R34.H0_H0 ;  /* 0x20000022ff0c7230 */ /* 0x000fe20000004100 */
[----:B------:R-:W-:Y:S01]  /*238d0*/  FFMA.FTZ R33, R20, R3, R13 ;  /* 0x0000000314217223 */ /* 0x000fe2000001000d */
[--C-:B------:R-:W-:Y:S01]  /*238e0*/  HADD2.F32 R11, -RZ, R75.reuse.H0_H0 ;  /* 0x2000004bff0b7230 */ /* 0x100fe20000004100 */
[C---:B------:R-:W-:Y:S01]  /*238f0*/  FMUL.FTZ R3, R15.reuse, R22 ;  /* 0x000000160f037220 */ /* 0x040fe20000410000 */
[----:B------:R-:W-:Y:S01]  /*23900*/  HADD2.F32 R13, -RZ, R102.H0_H0 ;  /* 0x20000066ff0d7230 */ /* 0x000fe20000004100 */
[-C--:B------:R-:W-:Y:S01]  /*23910*/  FMUL.FTZ R15, R15, R12.reuse ;  /* 0x0000000c0f0f7220 */ /* 0x080fe20000410000 */
[----:B------:R-:W-:Y:S01]  /*23920*/  HADD2.F32 R16, -RZ, R18.H0_H0 ;  /* 0x20000012ff107230 */ /* 0x000fe20000004100 */
[C---:B------:R-:W-:Y:S01]  /*23930*/  FFMA.FTZ R30, R24.reuse, R12, -R3 ;  /* 0x0000000c181e7223 */ /* 0x040fe20000010803 */
[----:B------:R-:W-:Y:S01]  /*23940*/  HADD2.F32 R3, -RZ, R75.H1_H1 ;  /* 0x3000004bff037230 */ /* 0x000fe20000004100 */
[C---:B------:R-:W-:Y:S01]  /*23950*/  FMUL.FTZ R20, R19.reuse, R11 ;  /* 0x0000000b13147220 */ /* 0x040fe20000410000 */
[----:B------:R-:W-:Y:S01]  /*23960*/  HADD2.F32 R12, -RZ, R102.H1_H1 ;  /* 0x30000066ff0c7230 */ /* 0x000fe20000004100 */
[----:B------:R-:W-:Y:S01]  /*23970*/  FMUL.FTZ R19, R19, R13 ;  /* 0x0000000d13137220 */ /* 0x000fe20000410000 */
[----:B------:R-:W-:Y:S01]  /*23980*/  HADD2.F32 R18, -RZ, R18.H1_H1 ;  /* 0x30000012ff127230 */ /* 0x000fe20000004100 */
[----:B------:R-:W-:Y:S01]  /*23990*/  FFMA.FTZ R21, R24, R22, R15 ;  /* 0x0000001618157223 */ /* 0x000fe2000001000f */
[----:B------:R-:W-:Y:S01]  /*239a0*/  HADD2.F32 R15, -RZ, R48.H0_H0 ;  /* 0x20000030ff0f7230 */ /* 0x000fe20000004100 */
[----:B------:R-:W-:Y:S01]  /*239b0*/  FFMA.FTZ R22, R25, R11, R19 ;  /* 0x0000000b19167223 */ /* 0x000fe20000010013 */
[----:B------:R-:W-:Y:S01]  /*239c0*/  HADD2.F32 R19, -RZ, R35.H0_H0 ;  /* 0x20000023ff137230 */ /* 0x000fe20000004100 */
[----:B------:R-:W-:-:S02]  /*239d0*/  FMUL.FTZ R14, R16, R3 ;  /* 0x00000003100e7220 */ /* 0x000fc40000410000 */
[----:B------:R-:W-:Y:S01]  /*239e0*/  FFMA.FTZ R24, R25, R13, -R20 ;  /* 0x0000000d19187223 */ /* 0x000fe20000010814 */
[----:B------:R-:W-:Y:S01]  /*239f0*/  HADD2.F32 R13, -RZ, R53.H0_H0 ;  /* 0x20000035ff0d7230 */ /* 0x000fe20000004100 */
[-C--:B------:R-:W-:Y:S01]  /*23a00*/  FMUL.FTZ R11, R16, R12.reuse ;  /* 0x0000000c100b7220 */ /* 0x080fe20000410000 */
[----:B------:R-:W-:Y:S01]  /*23a10*/  HADD2.F32 R16, -RZ, R49.H0_H0 ;  /* 0x20000031ff107230 */ /* 0x000fe20000004100 */
[C---:B------:R-:W-:Y:S02]  /*23a20*/  FFMA.FTZ R20, R23.reuse, R12, -R14 ;  /* 0x0000000c17147223 */ /* 0x040fe4000001080e */
[----:B------:R-:W-:Y:S02]  /*23a30*/  FFMA.FTZ R23, R23, R3, R11 ;  /* 0x0000000317177223 */ /* 0x000fe4000001000b */
[----:B------:R-:W-:Y:S02]  /*23a40*/  FMUL.FTZ R12, R17, R15 ;  /* 0x0000000f110c7220 */ /* 0x000fe40000410000 */
[----:B------:R-:W-:-:S02]  /*23a50*/  FMUL.FTZ R14, R18, R19 ;  /* 0x00000013120e7220 */ /* 0x000fc40000410000 */
[----:B------:R-:W-:Y:S01]  /*23a60*/  FMUL.FTZ R11, R17, R13 ;  /* 0x0000000d110b7220 */ /* 0x000fe20000410000 */
[----:B------:R-:W-:Y:S01]  /*23a70*/  F2FP.PACK_AB R17, R32, R73 ;  /* 0x000000492011723e */ /* 0x000fe200000000ff */
[----:B------:R-:W-:Y:S02]  /*23a80*/  FMUL.FTZ R3, R18, R16 ;  /* 0x0000001012037220 */ /* 0x000fe40000410000 */
[C---:B------:R-:W-:Y:S01]  /*23a90*/  FFMA.FTZ R12, R26.reuse, R13, -R12 ;  /* 0x0000000d1a0c7223 */ /* 0x040fe2000001080c */
[----:B------:R-:W-:Y:S01]  /*23aa0*/  F2FP.PACK_AB R13, R31, R72 ;  /* 0x000000481f0d723e */ /* 0x000fe200000000ff */
[C---:B------:R-:W-:Y:S02]  /*23ab0*/  FFMA.FTZ R14, R27.reuse, R16, -R14 ;  /* 0x000000101b0e7223 */ /* 0x040fe4000001080e */
[----:B------:R-:W-:Y:S01]  /*23ac0*/  FFMA.FTZ R11, R26, R15, R11 ;  /* 0x0000000f1a0b7223 */ /* 0x000fe2000001000b */
[----:B------:R-:W-:Y:S01]  /*23ad0*/  F2FP.PACK_AB R16, R12, R24 ;  /* 0x000000180c10723e */ /* 0x000fe200000000ff */
[----:B------:R-:W-:Y:S01]  /*23ae0*/  FFMA.FTZ R3, R27, R19, R3 ;  /* 0x000000131b037223 */ /* 0x000fe20000010003 */
[----:B------:R-:W-:-:S02]  /*23af0*/  F2FP.PACK_AB R19, R30, R55 ;  /* 0x000000371e13723e */ /* 0x000fc400000000ff */
[----:B------:R-:W-:Y:S02]  /*23b00*/  F2FP.PACK_AB R18, R14, R20 ;  /* 0x000000140e12723e */ /* 0x000fe400000000ff */
[----:B------:R-:W-:Y:S02]  /*23b10*/  F2FP.PACK_AB R15, R21, R33 ;  /* 0x00000021150f723e */ /* 0x000fe400000000ff */
[----:B------:R-:W-:Y:S01]  /*23b20*/  F2FP.PACK_AB R12, R11, R22 ;  /* 0x000000160b0c723e */ /* 0x000fe200000000ff */
[----:B------:R1:W-:Y:S01]  /*23b30*/  ST.E.128 [R38.64], R16 ;  /* 0x0000001026007985 */ /* 0x0003e2000c101d04 */
[----:B------:R-:W-:-:S05]  /*23b40*/  F2FP.PACK_AB R14, R3, R23 ;  /* 0x00000017030e723e */ /* 0x000fca00000000ff */
[----:B------:R1:W-:Y:S02]  /*23b50*/  ST.E.128 [R36.64], R12 ;  /* 0x0000000c24007985 */ /* 0x0003e4000c101d04 */
.L_x_1428:
[----:B------:R-:W-:Y:S05]  /*23b60*/  BSYNC B0 ;  /* 0x0000000000007941 */ /* 0x000fea0003800000 */
.L_x_1427:
[----:B------:R-:W-:-:S04]  /*23b70*/  IADD3 R3, R54, 0x40, RZ ;  /* 0x0000004036037810 */ /* 0x000fc80007ffe0ff */
[----:B------:R-:W-:-:S13]  /*23b80*/  ISETP.GE.AND P0, PT, R3, R29, PT ;  /* 0x0000001d0300720c */ /* 0x000fda0003f06270 */
[----:B------:R-:W-:Y:S05]  /*23b90*/  @P0 BRA `(.L_x_1426) ;  /* 0x0000069000000947 */ /* 0x000fea0003800000 */
[----:B-1----:R-:W-:Y:S02]  /*23ba0*/  SHF.R.S32.HI R12, RZ, 0x1f, R3 ;  /* 0x0000001fff0c7819 */ /* 0x002fe40000011403 */
[----:B------:R-:W-:Y:S02]  /*23bb0*/  SHF.R.U32.HI R15, RZ, 0x3, R2 ;  /* 0x00000003ff0f7819 */ /* 0x000fe40000011602 */
[CC--:B------:R-:W-:Y:S02]  /*23bc0*/  LEA.HI R11, R12.reuse, R3.reuse, RZ, 0x3 ;  /* 0x000000030c0b7211 */ /* 0x0c0fe400078f18ff */
[----:B------:R-:W-:Y:S02]  /*23bd0*/  LEA.HI R3, R12, R3, RZ, 0x6 ;  /* 0x000000030c037211 */ /* 0x000fe400078f30ff */
[----:B------:R-:W-:Y:S02]  /*23be0*/  SHF.R.S32.HI R12, RZ, 0x3, R11 ;  /* 0x00000003ff0c7819 */ /* 0x000fe4000001140b */
[----:B------:R-:W-:-:S02]  /*23bf0*/  SHF.L.U32 R13, R3, 0x7, RZ ;  /* 0x00000007030d7819 */ /* 0x000fc400000006ff */
[----:B------:R-:W-:Y:S02]  /*23c00*/  LEA.HI R3, R29, R12, RZ, 0x1d ;  /* 0x0000000c1d037211 */ /* 0x000fe400078fe8ff */
[----:B------:R-:W-:Y:S02]  /*23c10*/  LOP3.LUT R12, R2, 0x38, R11, 0xf8, !PT ;  /* 0x00000038020c7812 */ /* 0x000fe400078ef80b */
[----:B------:R-:W-:Y:S02]  /*23c20*/  SHF.R.S32.HI R11, RZ, 0x1f, R3 ;  /* 0x0000001fff0b7819 */ /* 0x000fe40000011403 */
[----:B------:R-:W-:Y:S02]  /*23c30*/  LOP3.LUT R14, R13, 0xffffe000, RZ, 0xc0, !PT ;  /* 0xffffe0000d0e7812 */ /* 0x000fe400078ec0ff */
[----:B------:R-:W-:Y:S02]  /*23c40*/  SHF.L.U32 R13, R3, 0x3, RZ ;  /* 0x00000003030d7819 */ /* 0x000fe400000006ff */
[----:B------:R-:W-:-:S02]  /*23c50*/  LEA.HI R3, R11, R3, RZ, 0x3 ;  /* 0x000000030b037211 */ /* 0x000fc400078f18ff */
[----:B------:R-:W-:Y:S02]  /*23c60*/  LOP3.LUT R11, R2, 0x38, R13, 0xf8, !PT ;  /* 0x00000038020b7812 */ /* 0x000fe400078ef80d */
[----:B------:R-:W-:Y:S02]  /*23c70*/  SHF.L.U32 R2, R3, 0xa, RZ ;  /* 0x0000000a03027819 */ /* 0x000fe400000006ff */
[-C--:B------:R-:W-:Y:S02]  /*23c80*/  LOP3.LUT R3, R11, R15.reuse, RZ, 0x3c, !PT ;  /* 0x0000000f0b037212 */ /* 0x080fe400078e3cff */
[----:B------:R-:W-:Y:S02]  /*23c90*/  LOP3.LUT R2, R2, 0xffffe000, RZ, 0xc0, !PT ;  /* 0xffffe00002027812 */ /* 0x000fe400078ec0ff */
[----:B------:R-:W-:Y:S02]  /*23ca0*/  LOP3.LUT R12, R12, R15, RZ, 0x3c, !PT ;  /* 0x0000000f0c0c7212 */ /* 0x000fe400078e3cff */
[----:B------:R-:W-:-:S02]  /*23cb0*/  IADD3 R2, R3, R2, R28 ;  /* 0x0000000203027210 */ /* 0x000fc40007ffe01c */
[----:B------:R-:W-:-:S03]  /*23cc0*/  IADD3 R12, R12, R14, R28 ;  /* 0x0000000e0c0c7210 */ /* 0x000fc60007ffe01c */
[----:B-----5:R-:W-:-:S04]  /*23cd0*/  IMAD.WIDE.U32 R34, R2, 0x2, R50 ;  /* 0x0000000202227825 */ /* 0x020fc800078e0032 */
[----:B------:R-:W-:Y:S01]  /*23ce0*/  IMAD.WIDE.U32 R36, R12, 0x2, R50 ;  /* 0x000000020c247825 */ /* 0x000fe200078e0032 */
[----:B------:R-:W2:Y:S04]  /*23cf0*/  LD.E.128 R16, [R34.64] ;  /* 0x0000000422107980 */ /* 0x000ea8000c101d00 */
[----:B------:R-:W3:Y:S01]  /*23d00*/  LD.E.128 R12, [R36.64] ;  /* 0x00000004240c7980 */ /* 0x000ee2000c101d00 */
[--C-:B------:R-:W-:Y:S02]  /*23d10*/  HADD2.F32 R11, -RZ, R112.reuse.H0_H0 ;  /* 0x20000070ff0b7230 */ /* 0x100fe40000004100 */
[----:B------:R-:W-:Y:S01]  /*23d20*/  HADD2.F32 R2, -RZ, R112.H1_H1 ;  /* 0x30000070ff027230 */ /* 0x000fe20000004100 */
[----:B------:R-:W-:Y:S02]  /*23d30*/  SHF.R.U32.HI R30, RZ, 0x10, R41 ;  /* 0x00000010ff1e7819 */ /* 0x000fe40000011629 */
[----:B------:R-:W-:-:S02]  /*23d40*/  SHF.R.U32.HI R28, RZ, 0x10, R45 ;  /* 0x00000010ff1c7819 */ /* 0x000fc4000001162d */
[--C-:B------:R-:W-:Y:S01]  /*23d50*/  SHF.R.U64 R38, R42, 0x10, R43.reuse ;  /* 0x000000102a267819 */ /* 0x100fe2000000122b */
[----:B------:R-:W-:Y:S02]  /*23d60*/  HADD2.F32 R30, -RZ, R30.H0_H0 ;  /* 0x2000001eff1e7230 */ /* 0x000fe40000004100 */
[----:B------:R-:W-:Y:S01]  /*23d70*/  HADD2.F32 R28, -RZ, R28.H0_H0 ;  /* 0x2000001cff1c7230 */ /* 0x000fe20000004100 */
[----:B------:R-:W-:Y:S02]  /*23d80*/  SHF.R.U32.HI R31, RZ, 0x10, R43 ;  /* 0x00000010ff1f7819 */ /* 0x000fe4000001162b */
[----:B------:R-:W-:-:S03]  /*23d90*/  SHF.R.U32.HI R32, RZ, 0x10, R47 ;  /* 0x00000010ff207819 */ /* 0x000fc6000001162f */
[----:B------:R-:W-:Y:S01]  /*23da0*/  HADD2.F32 R31, -RZ, R31.H0_H0 ;  /* 0x2000001fff1f7230 */ /* 0x000fe20000004100 */
[----:B------:R-:W-:Y:S02]  /*23db0*/  SHF.R.U64 R39, R40, 0x10, R41 ;  /* 0x0000001028277819 */ /* 0x000fe40000001229 */
[----:B------:R-:W-:Y:S02]  /*23dc0*/  SHF.R.U64 R44, R44, 0x10, R45 ;  /* 0x000000102c2c7819 */ /* 0x000fe4000000122d */
[----:B------:R-:W-:Y:S01]  /*23dd0*/  SHF.R.U64 R40, R46, 0x10, R47 ;  /* 0x000000102e287819 */ /* 0x000fe2000000122f */
[----:B--2---:R-:W-:Y:S02]  /*23de0*/  HADD2.F32 R3, -RZ, R17.H0_H0 ;  /* 0x20000011ff037230 */ /* 0x004fe40000004100 */
[----:B---3--:R-:W-:-:S03]  /*23df0*/  HADD2.F32 R22, -RZ, R13.H0_H0 ;  /* 0x2000000dff167230 */ /* 0x008fc60000004100 */
[CC--:B------:R-:W-:Y:S01]  /*23e00*/  FMUL.FTZ R33, R3.reuse, R11.reuse ;  /* 0x0000000b03217220 */ /* 0x0c0fe20000410000 */
[----:B------:R-:W-:Y:S01]  /*23e10*/  HADD2.F32 R21, -RZ, R13.H1_H1 ;  /* 0x3000000dff157230 */ /* 0x000fe20000004100 */
[----:B------:R-:W-:Y:S01]  /*23e20*/  FMUL.FTZ R3, R3, R2 ;  /* 0x0000000203037220 */ /* 0x000fe20000410000 */
[----:B------:R-:W-:Y:S02]  /*23e30*/  HADD2.F32 R13, -RZ, R17.H1_H1 ;  /* 0x30000011ff0d7230 */ /* 0x000fe40000004100 */
[--C-:B------:R-:W-:Y:S01]  /*23e40*/  HADD2.F32 R25, -RZ, R12.reuse.H0_H0 ;  /* 0x2000000cff197230 */ /* 0x100fe20000004100 */
[----:B------:R-:W-:Y:S01]  /*23e50*/  FFMA.FTZ R42, R22, R11, R3 ;  /* 0x0000000b162a7223 */ /* 0x000fe20000010003 */
[----:B------:R-:W-:Y:S02]  /*23e60*/  HADD2.F32 R26, -RZ, R12.H1_H1 ;  /* 0x3000000cff1a7230 */ /* 0x000fe40000004100 */
[--C-:B------:R-:W-:Y:S02]  /*23e70*/  HADD2.F32 R24, -RZ, R14.reuse.H0_H0 ;  /* 0x2000000eff187230 */ /* 0x100fe40000004100 */
[----:B------:R-:W-:-:S02]  /*23e80*/  HADD2.F32 R27, -RZ, R14.H1_H1 ;  /* 0x3000000eff1b7230 */ /* 0x000fc40000004100 */
[--C-:B------:R-:W-:Y:S02]  /*23e90*/  HADD2.F32 R12, -RZ, R19.reuse.H0_H0 ;  /* 0x20000013ff0c7230 */ /* 0x100fe40000004100 */
[----:B------:R-:W-:Y:S02]  /*23ea0*/  HADD2.F32 R14, -RZ, R19.H1_H1 ;  /* 0x30000013ff0e7230 */ /* 0x000fe40000004100 */
[--C-:B------:R-:W-:Y:S02]  /*23eb0*/  HADD2.F32 R20, -RZ, R15.reuse.H0_H0 ;  /* 0x2000000fff147230 */ /* 0x100fe40000004100 */
[----:B------:R-:W-:Y:S02]  /*23ec0*/  HADD2.F32 R23, -RZ, R15.H1_H1 ;  /* 0x3000000fff177230 */ /* 0x000fe40000004100 */
[--C-:B------:R-:W-:Y:S02]  /*23ed0*/  HADD2.F32 R19, -RZ, R16.reuse.H0_H0 ;  /* 0x20000010ff137230 */ /* 0x100fe40000004100 */
[----:B------:R-:W-:-:S02]  /*23ee0*/  HADD2.F32 R17, -RZ, R16.H1_H1 ;  /* 0x30000010ff117230 */ /* 0x000fc40000004100 */
[--C-:B------:R-:W-:Y:S01]  /*23ef0*/  HADD2.F32 R3, -RZ, R113.reuse.H1_H1 ;  /* 0x30000071ff037230 */ /* 0x100fe20000004100 */
[----:B------:R-:W-:Y:S01]  /*23f00*/  FFMA.FTZ R43, R22, R2, -R33 ;  /* 0x00000002162b7223 */ /* 0x000fe20000010821 */
[--C-:B------:R-:W-:Y:S02]  /*23f10*/  HADD2.F32 R16, -RZ, R18.reuse.H0_H0 ;  /* 0x20000012ff107230 */ /* 0x100fe40000004100 */
[----:B------:R-:W-:Y:S01]  /*23f20*/  HADD2.F32 R15, -RZ, R18.H1_H1 ;  /* 0x30000012ff0f7230 */ /* 0x000fe20000004100 */
[C---:B------:R-:W-:Y:S01]  /*23f30*/  FMUL.FTZ R18, R13.reuse, R30 ;  /* 0x0000001e0d127220 */ /* 0x040fe20000410000 */
[----:B------:R-:W-:Y:S01]  /*23f40*/  HADD2.F32 R2, -RZ, R113.H0_H0 ;  /* 0x20000071ff027230 */ /* 0x000fe20000004100 */
[-C--:B------:R-:W-:Y:S02]  /*23f50*/  FMUL.FTZ R13, R13, R28.reuse ;  /* 0x0000001c0d0d7220 */ /* 0x080fe40000410000 */
[----:B------:R-:W-:Y:S02]  /*23f60*/  FMUL.FTZ R11, R12, R3 ;  /* 0x000000030c0b7220 */ /* 0x000fe40000410000 */
[----:B------:R-:W-:-:S02]  /*23f70*/  FFMA.FTZ R33, R21, R28, -R18 ;  /* 0x0000001c15217223 */ /* 0x000fc40000010812 */
[----:B------:R-:W-:Y:S01]  /*23f80*/  FFMA.FTZ R30, R21, R30, R13 ;  /* 0x0000001e151e7223 */ /* 0x000fe2000001000d */
[----:B------:R-:W-:Y:S01]  /*23f90*/  HADD2.F32 R13, -RZ, R32.H0_H0 ;  /* 0x20000020ff0d7230 */ /* 0x000fe20000004100 */
[-C--:B------:R-:W-:Y:S02]  /*23fa0*/  FMUL.FTZ R18, R12, R2.reuse ;  /* 0x000000020c127220 */ /* 0x080fe40000410000 */
[----:B------:R-:W-:Y:S02]  /*23fb0*/  FFMA.FTZ R32, R20, R2, R11 ;  /* 0x0000000214207223 */ /* 0x000fe4000001000b */
[----:B------:R-:W-:Y:S02]  /*23fc0*/  FMUL.FTZ R2, R14, R31 ;  /* 0x0000001f0e027220 */ /* 0x000fe40000410000 */
[----:B------:R-:W-:Y:S01]  /*23fd0*/  FFMA.FTZ R41, R20, R3, -R18 ;  /* 0x0000000314297223 */ /* 0x000fe20000010812 */
[----:B------:R-:W-:Y:S01]  /*23fe0*/  HADD2.F32 R3, -RZ, R114.H0_H0 ;  /* 0x20000072ff037230 */ /* 0x000fe20000004100 */
[----:B------:R-:W-:Y:S01]  /*23ff0*/  FFMA.FTZ R22, R23, R13, -R2 ;  /* 0x0000000d17167223 */ /* 0x000fe20000010802 */
[----:B------:R-:W-:-:S02]  /*24000*/  HADD2.F32 R12, -RZ, R115.H0_H0 ;  /* 0x20000073ff0c7230 */ /* 0x000fc40000004100 */
[----:B------:R-:W-:Y:S01]  /*24010*/  HADD2.F32 R2, -RZ, R114.H1_H1 ;  /* 0x30000072ff027230 */ /* 0x000fe20000004100 */
[C---:B------:R-:W-:Y:S01]  /*24020*/  FMUL.FTZ R18, R19.reuse, R3 ;  /* 0x0000000313127220 */ /* 0x040fe20000410000 */
[----:B------:R-:W-:Y:S01]  /*24030*/  HADD2.F32 R11, -RZ, R115.H1_H1 ;  /* 0x30000073ff0b7230 */ /* 0x000fe20000004100 */
[----:B------:R-:W-:Y:S02]  /*24040*/  FMUL.FTZ R14, R14, R13 ;  /* 0x0000000d0e0e7220 */ /* 0x000fe40000410000 */
[----:B------:R-:W-:Y:S02]  /*24050*/  FMUL.FTZ R19, R19, R12 ;  /* 0x0000000c13137220 */ /* 0x000fe40000410000 */
[----:B------:R-:W-:Y:S02]  /*24060*/  FMUL.FTZ R13, R16, R2 ;  /* 0x00000002100d7220 */ /* 0x000fe40000410000 */
[----:B------:R-:W-:Y:S01]  /*24070*/  FFMA.FTZ R23, R23, R31, R14 ;  /* 0x0000001f17177223 */ /* 0x000fe2000001000e */
[----:B------:R-:W-:Y:S01]  /*24080*/  HADD2.F32 R14, -RZ, R39.H0_H0 ;  /* 0x20000027ff0e7230 */ /* 0x000fe20000004100 */
[----:B------:R-:W-:-:S02]  /*24090*/  FFMA.FTZ R28, R25, R12, -R18 ;  /* 0x0000000c191c7223 */ /* 0x000fc40000010812 */
[----:B------:R-:W-:Y:S01]  /*240a0*/  FFMA.FTZ R21, R25, R3, R19 ;  /* 0x0000000319157223 */ /* 0x000fe20000010013 */
[----:B------:R-:W-:Y:S01]  /*240b0*/  HADD2.F32 R19, -RZ, R38.H0_H0 ;  /* 0x20000026ff137230 */ /* 0x000fe20000004100 */
[-C--:B------:R-:W-:Y:S01]  /*240c0*/  FMUL.FTZ R3, R16, R11.reuse ;  /* 0x0000000b10037220 */ /* 0x080fe20000410000 */
[----:B------:R-:W-:Y:S01]  /*240d0*/  HADD2.F32 R16, -RZ, R40.H0_H0 ;  /* 0x20000028ff107230 */ /* 0x000fe20000004100 */
[C---:B------:R-:W-:Y:S01]  /*240e0*/  FFMA.FTZ R18, R24.reuse, R11, -R13 ;  /* 0x0000000b18127223 */ /* 0x040fe2000001080d */
[----:B------:R-:W-:Y:S01]  /*240f0*/  HADD2.F32 R13, -RZ, R44.H0_H0 ;  /* 0x2000002cff0d7230 */ /* 0x000fe20000004100 */
[----:B------:R-:W-:Y:S02]  /*24100*/  FFMA.FTZ R20, R24, R2, R3 ;  /* 0x0000000218147223 */ /* 0x000fe40000010003 */
[----:B------:R-:W-:Y:S02]  /*24110*/  FMUL.FTZ R12, R17, R14 ;  /* 0x0000000e110c7220 */ /* 0x000fe40000410000 */
[----:B------:R-:W-:-:S02]  /*24120*/  FMUL.FTZ R3, R15, R19 ;  /* 0x000000130f037220 */ /* 0x000fc40000410000 */
[-C--:B------:R-:W-:Y:S02]  /*24130*/  FMUL.FTZ R11, R17, R13.reuse ;  /* 0x0000000d110b7220 */ /* 0x080fe40000410000 */
[-C--:B------:R-:W-:Y:S02]  /*24140*/  FMUL.FTZ R2, R15, R16.reuse ;  /* 0x000000100f027220 */ /* 0x080fe40000410000 */
[C---:B------:R-:W-:Y:S02]  /*24150*/  FFMA.FTZ R12, R26.reuse, R13, -R12 ;  /* 0x0000000d1a0c7223 */ /* 0x040fe4000001080c */
[C---:B------:R-:W-:Y:S02]  /*24160*/  FFMA.FTZ R3, R27.reuse, R16, -R3 ;  /* 0x000000101b037223 */ /* 0x040fe40000010803 */
[----:B------:R-:W-:Y:S02]  /*24170*/  FFMA.FTZ R11, R26, R14, R11 ;  /* 0x0000000e1a0b7223 */ /* 0x000fe4000001000b */
[----:B------:R-:W-:Y:S01]  /*24180*/  FFMA.FTZ R2, R27, R19, R2 ;  /* 0x000000131b027223 */ /* 0x000fe20000010002 */
[----:B------:R-:W-:-:S02]  /*24190*/  F2FP.PACK_AB R17, R33, R43 ;  /* 0x0000002b2111723e */ /* 0x000fc400000000ff */
[----:B------:R-:W-:Y:S02]  /*241a0*/  F2FP.PACK_AB R19, R22, R41 ;  /* 0x000000291613723e */ /* 0x000fe400000000ff */
[----:B------:R-:W-:Y:S02]  /*241b0*/  F2FP.PACK_AB R16, R12, R28 ;  /* 0x0000001c0c10723e */ /* 0x000fe400000000ff */
[----:B------:R-:W-:Y:S02]  /*241c0*/  F2FP.PACK_AB R18, R3, R18 ;  /* 0x000000120312723e */ /* 0x000fe400000000ff */
[----:B------:R-:W-:Y:S02]  /*241d0*/  F2FP.PACK_AB R13, R30, R42 ;  /* 0x0000002a1e0d723e */ /* 0x000fe400000000ff */
[----:B------:R-:W-:Y:S02]  /*241e0*/  F2FP.PACK_AB R15, R23, R32 ;  /* 0x00000020170f723e */ /* 0x000fe400000000ff */
[----:B------:R-:W-:-:S02]  /*241f0*/  F2FP.PACK_AB R12, R11, R21 ;  /* 0x000000150b0c723e */ /* 0x000fc400000000ff */
[----:B------:R-:W-:Y:S01]  /*24200*/  F2FP.PACK_AB R14, R2, R20 ;  /* 0x00000014020e723e */ /* 0x000fe200000000ff */
[----:B------:R1:W-:Y:S04]  /*24210*/  ST.E.128 [R36.64], R16 ;  /* 0x0000001024007985 */ /* 0x0003e8000c101d04 */
[----:B------:R1:W-:Y:S02]  /*24220*/  ST.E.128 [R34.64], R12 ;  /* 0x0000000c22007985 */ /* 0x0003e4000c101d04 */
.L_x_1426:
[----:B------:R-:W-:Y:S05]  /*24230*/  BSYNC B1 ;  /* 0x0000000000017941 */ /* 0x000fea0003800000 */
.L_x_1425:
[----:B------:R-:W-:Y:S01]  /*24240*/  IADD3 R2, R100, 0x20, RZ ;  /* 0x0000002064027810 */ /* 0x000fe20007ffe0ff */
[----:B------:R-:W-:Y:S03]  /*24250*/  BSSY B1, `(.L_x_1429) ;  /* 0x00000db000017945 */ /* 0x000fe60003800000 */
[----:B------:R-:W-:-:S13]  /*24260*/  ISETP.GE.AND P0, PT, R2, R101, PT ;  /* 0x000000650200720c */ /* 0x000fda0003f06270 */
[----:B------:R-:W-:Y:S05]  /*24270*/  @P0 BRA `(.L_x_1430) ;  /* 0x00000d8000000947 */ /* 0x000fea0003800000 */
[----:B------:R-:W-:Y:S01]  /*24280*/  ISETP.GE.AND P0, PT, R54, R29, PT ;  /* 0x0000001d3600720c */ /* 0x000fe20003f06270 */
[----:B------:R-:W-:Y:S01]  /*24290*/  IMAD.SHL.U32 R11, R2, 0x40, RZ ;  /* 0x00000040020b7824 */ /* 0x000fe200078e00ff */
[----:B------:R-:W-:Y:S01]  /*242a0*/  SHF.R.S32.HI R3, RZ, 0x1f, R2 ;  /* 0x0000001fff037819 */ /* 0x000fe20000011402 */
[----:B------:R-:W-:Y:S03]  /*242b0*/  BSSY B0, `(.L_x_1431) ;  /* 0x0000069000007945 */ /* 0x000fe60003800000 */
[----:B------:R-:W-:Y:S02]  /*242c0*/  LEA.HI R2, R3, R2, RZ, 0x3 ;  /* 0x0000000203027211 */ /* 0x000fe400078f18ff */
[----:B------:R-:W-:-:S03]  /*242d0*/  LOP3.LUT R22, R11, 0x1c0, RZ, 0xc0, !PT ;  /* 0x000001c00b167812 */ /* 0x000fc600078ec0ff */
[----:B------:R-:W-:Y:S01]  /*242e0*/  IMAD.SHL.U32 R2, R2, 0x40, RZ ;  /* 0x0000004002027824 */ /* 0x000fe200078e00ff */
[----:B------:R-:W-:-:S04]  /*242f0*/  SHF.R.U32.HI R48, RZ, 0x3, R22 ;  /* 0x00000003ff307819 */ /* 0x000fc80000011616 */
[----:B------:R-:W-:Y:S01]  /*24300*/  LOP3.LUT R30, R2, 0xfffffe00, RZ, 0xc0, !PT ;  /* 0xfffffe00021e7812 */ /* 0x000fe200078ec0ff */
[----:B------:R-:W-:Y:S05]  /*24310*/  @P0 BRA `(.L_x_1432) ;  /* 0x0000062000000947 */ /* 0x000fea0003800000 */
[----:B------:R-:W-:Y:S02]  /*24320*/  LEA.HI R11, R29, R52, RZ, 0x1d ;  /* 0x000000341d0b7211 */ /* 0x000fe400078fe8ff */
[----:B------:R-:W-:Y:S02]  /*24330*/  LOP3.LUT R2, R22, 0x38, R54, 0xf8, !PT ;  /* 0x0000003816027812 */ /* 0x000fe400078ef836 */
[----:B-1----:R-:W-:Y:S02]  /*24340*/  SHF.R.S32.HI R12, RZ, 0x1f, R11 ;  /* 0x0000001fff0c7819 */ /* 0x002fe4000001140b */
[----:B------:R-:W-:Y:S02]  /*24350*/  LOP3.LUT R3, R2, R48, RZ, 0x3c, !PT ;  /* 0x0000003002037212 */ /* 0x000fe400078e3cff */
[----:B------:R-:W-:Y:S02]  /*24360*/  SHF.L.U32 R2, R11, 0x3, RZ ;  /* 0x000000030b027819 */ /* 0x000fe400000006ff */
[----:B------:R-:W-:-:S02]  /*24370*/  LEA.HI R11, R12, R11, RZ, 0x3 ;  /* 0x0000000b0c0b7211 */ /* 0x000fc400078f18ff */
[----:B------:R-:W-:Y:S02]  /*24380*/  IADD3 R12, R30, R3, RZ ;  /* 0x000000031e0c7210 */ /* 0x000fe40007ffe0ff */
[----:B------:R-:W-:Y:S02]  /*24390*/  LOP3.LUT R3, R22, 0x38, R2, 0xf8, !PT ;  /* 0x0000003816037812 */ /* 0x000fe400078ef802 */
[----:B------:R-:W-:Y:S01]  /*243a0*/  SHF.L.U32 R2, R11, 0xa, RZ ;  /* 0x0000000a0b027819 */ /* 0x000fe200000006ff */
[----:B-----5:R-:W-:Y:S01]  /*243b0*/  IMAD.WIDE.U32 R38, R12, 0x2, R50 ;  /* 0x000000020c267825 */ /* 0x020fe200078e0032 */
[----:B------:R-:W-:Y:S02]  /*243c0*/  LOP3.LUT R3, R3, R48, RZ, 0x3c, !PT ;  /* 0x0000003003037212 */ /* 0x000fe400078e3cff */
[----:B------:R-:W-:Y:S02]  /*243d0*/  LOP3.LUT R2, R2, 0xffffe000, RZ, 0xc0, !PT ;  /* 0xffffe00002027812 */ /* 0x000fe400078ec0ff */
[----:B------:R-:W2:Y:S02]  /*243e0*/  LD.E.128 R12, [R38.64] ;  /* 0x00000004260c7980 */ /* 0x000ea4000c101d00 */
[----:B------:R-:W-:-:S05]  /*243f0*/  IADD3 R2, R3, R2, R30 ;  /* 0x0000000203027210 */ /* 0x000fca0007ffe01e */
[----:B------:R-:W-:-:S05]  /*24400*/  IMAD.WIDE.U32 R34, R2, 0x2, R50 ;  /* 0x0000000202227825 */ /* 0x000fca00078e0032 */
[----:B------:R-:W3:Y:S01]  /*24410*/  LD.E.128 R16, [R34.64] ;  /* 0x0000000422107980 */ /* 0x000ee2000c101d00 */
[----:B------:R-:W-:Y:S01]  /*24420*/  SHF.R.U32.HI R32, RZ, 0x10, R61 ;  /* 0x00000010ff207819 */ /* 0x000fe2000001163d */
[--C-:B------:R-:W-:Y:S01]  /*24430*/  HADD2.F32 R11, -RZ, R116.reuse.H0_H0 ;  /* 0x20000074ff0b7230 */ /* 0x100fe20000004100 */
[----:B------:R-:W-:Y:S01]  /*24440*/  SHF.R.U32.HI R31, RZ, 0x10, R57 ;  /* 0x00000010ff1f7819 */ /* 0x000fe20000011639 */
[----:B------:R-:W-:Y:S01]  /*24450*/  HADD2.F32 R2, -RZ, R116.H1_H1 ;  /* 0x30000074ff027230 */ /* 0x000fe20000004100 */
[----:B------:R-:W-:Y:S01]  /*24460*/  SHF.R.U32.HI R36, RZ, 0x10, R63 ;  /* 0x00000010ff247819 */ /* 0x000fe2000001163f */
[----:B------:R-:W-:Y:S01]  /*24470*/  HADD2.F32 R32, -RZ, R32.H0_H0 ;  /* 0x20000020ff207230 */ /* 0x000fe20000004100 */
[----:B------:R-:W-:Y:S01]  /*24480*/  SHF.R.U32.HI R33, RZ, 0x10, R59 ;  /* 0x00000010ff217819 */ /* 0x000fe2000001163b */
[----:B------:R-:W-:Y:S01]  /*24490*/  HADD2.F32 R31, -RZ, R31.H0_H0 ;  /* 0x2000001fff1f7230 */ /* 0x000fe20000004100 */
[----:B------:R-:W-:Y:S02]  /*244a0*/  SHF.R.U64 R40, R60, 0x10, R61 ;  /* 0x000000103c287819 */ /* 0x000fe4000000123d */
[----:B------:R-:W-:-:S02]  /*244b0*/  SHF.R.U64 R42, R62, 0x10, R63 ;  /* 0x000000103e2a7819 */ /* 0x000fc4000000123f */
[----:B------:R-:W-:Y:S02]  /*244c0*/  SHF.R.U64 R41, R56, 0x10, R57 ;  /* 0x0000001038297819 */ /* 0x000fe40000001239 */
[----:B------:R-:W-:Y:S01]  /*244d0*/  SHF.R.U64 R43, R58, 0x10, R59 ;  /* 0x000000103a2b7819 */ /* 0x000fe2000000123b */
[----:B--2---:R-:W-:Y:S02]  /*244e0*/  HADD2.F32 R20, -RZ, R13.H0_H0 ;  /* 0x2000000dff147230 */ /* 0x004fe40000004100 */
[--C-:B------:R-:W-:Y:S02]  /*244f0*/  HADD2.F32 R24, -RZ, R12.reuse.H0_H0 ;  /* 0x2000000cff187230 */ /* 0x100fe40000004100 */
[----:B------:R-:W-:Y:S02]  /*24500*/  HADD2.F32 R27, -RZ, R12.H1_H1 ;  /* 0x3000000cff1b7230 */ /* 0x000fe40000004100 */
[--C-:B------:R-:W-:Y:S02]  /*24510*/  HADD2.F32 R26, -RZ, R14.reuse.H0_H0 ;  /* 0x2000000eff1a7230 */ /* 0x100fe40000004100 */
[----:B------:R-:W-:-:S02]  /*24520*/  HADD2.F32 R28, -RZ, R14.H1_H1 ;  /* 0x3000000eff1c7230 */ /* 0x000fc40000004100 */
[----:B------:R-:W-:Y:S02]  /*24530*/  HADD2.F32 R23, -RZ, R15.H0_H0 ;  /* 0x2000000fff177230 */ /* 0x000fe40000004100 */
[--C-:B---3--:R-:W-:Y:S02]  /*24540*/  HADD2.F32 R3, -RZ, R17.reuse.H0_H0 ;  /* 0x20000011ff037230 */ /* 0x108fe40000004100 */
[----:B------:R-:W-:Y:S02]  /*24550*/  HADD2.F32 R12, -RZ, R17.H1_H1 ;  /* 0x30000011ff0c7230 */ /* 0x000fe40000004100 */
[----:B------:R-:W-:Y:S01]  /*24560*/  HADD2.F32 R25, -RZ, R15.H1_H1 ;  /* 0x3000000fff197230 */ /* 0x000fe20000004100 */
[CC--:B------:R-:W-:Y:S01]  /*24570*/  FMUL.FTZ R37, R3.reuse, R11.reuse ;  /* 0x0000000b03257220 */ /* 0x0c0fe20000410000 */
[----:B------:R-:W-:Y:S01]  /*24580*/  HADD2.F32 R21, -RZ, R13.H1_H1 ;  /* 0x3000000dff157230 */ /* 0x000fe20000004100 */
[-C--:B------:R-:W-:Y:S01]  /*24590*/  FMUL.FTZ R3, R3, R2.reuse ;  /* 0x0000000203037220 */ /* 0x080fe20000410000 */
[--C-:B------:R-:W-:Y:S01]  /*245a0*/  HADD2.F32 R15, -RZ, R19.reuse.H0_H0 ;  /* 0x20000013ff0f7230 */ /* 0x100fe20000004100 */
[----:B------:R-:W-:Y:S01]  /*245b0*/  FFMA.FTZ R47, R20, R2, -R37 ;  /* 0x00000002142f7223 */ /* 0x000fe20000010825 */
[----:B------:R-:W-:Y:S01]  /*245c0*/  HADD2.F32 R14, -RZ, R19.H1_H1 ;  /* 0x30000013ff0e7230 */ /* 0x000fe20000004100 */
[----:B------:R-:W-:Y:S01]  /*245d0*/  FMUL.FTZ R19, R12, R32 ;  /* 0x000000200c137220 */ /* 0x000fe20000410000 */
[----:B------:R-:W-:Y:S01]  /*245e0*/  HADD2.F32 R13, -RZ, R16.H0_H0 ;  /* 0x20000010ff0d7230 */ /* 0x000fe20000004100 */
[----:B------:R-:W-:Y:S01]  /*245f0*/  FFMA.FTZ R46, R20, R11, R3 ;  /* 0x0000000b142e7223 */ /* 0x000fe20000010003 */
[--C-:B------:R-:W-:Y:S01]  /*24600*/  HADD2.F32 R2, -RZ, R117.reuse.H0_H0 ;  /* 0x20000075ff027230 */ /* 0x100fe20000004100 */
[-C--:B------:R-:W-:Y:S01]  /*24610*/  FFMA.FTZ R37, R21, R31.reuse, -R19 ;  /* 0x0000001f15257223 */ /* 0x080fe20000010813 */
[----:B------:R-:W-:Y:S01]  /*24620*/  HADD2.F32 R3, -RZ, R118.H0_H0 ;  /* 0x20000076ff037230 */ /* 0x000fe20000004100 */
[----:B------:R-:W-:Y:S01]  /*24630*/  FMUL.FTZ R11, R12, R31 ;  /* 0x0000001f0c0b7220 */ /* 0x000fe20000410000 */
[----:B------:R-:W-:Y:S01]  /*24640*/  HADD2.F32 R17, -RZ, R16.H1_H1 ;  /* 0x30000010ff117230 */ /* 0x000fe20000004100 */
[C---:B------:R-:W-:Y:S01]  /*24650*/  FMUL.FTZ R19, R13.reuse, R2 ;  /* 0x000000020d137220 */ /* 0x040fe20000410000 */
[----:B------:R-:W-:Y:S01]  /*24660*/  HADD2.F32 R16, -RZ, R18.H0_H0 ;  /* 0x20000012ff107230 */ /* 0x000fe20000004100 */
[-C--:B------:R-:W-:Y:S01]  /*24670*/  FMUL.FTZ R13, R13, R3.reuse ;  /* 0x000000030d0d7220 */ /* 0x080fe20000410000 */
[----:B------:R-:W-:Y:S01]  /*24680*/  HADD2.F32 R12, -RZ, R117.H1_H1 ;  /* 0x30000075ff0c7230 */ /* 0x000fe20000004100 */
[----:B------:R-:W-:Y:S01]  /*24690*/  FFMA.FTZ R31, R21, R32, R11 ;  /* 0x00000020151f7223 */ /* 0x000fe2000001000b */
[--C-:B------:R-:W-:Y:S01]  /*246a0*/  HADD2.F32 R11, -RZ, R119.reuse.H0_H0 ;  /* 0x20000077ff0b7230 */ /* 0x100fe20000004100 */
[C---:B------:R-:W-:Y:S01]  /*246b0*/  FFMA.FTZ R44, R24.reuse, R2, R13 ;  /* 0x00000002182c7223 */ /* 0x040fe2000001000d */
[----:B------:R-:W-:Y:S01]  /*246c0*/  HADD2.F32 R2, -RZ, R118.H1_H1 ;  /* 0x30000076ff027230 */ /* 0x000fe20000004100 */
[----:B------:R-:W-:Y:S01]  /*246d0*/  FFMA.FTZ R45, R24, R3, -R19 ;  /* 0x00000003182d7223 */ /* 0x000fe20000010813 */
[----:B------:R-:W-:Y:S01]  /*246e0*/  HADD2.F32 R3, -RZ, R119.H1_H1 ;  /* 0x30000077ff037230 */ /* 0x000fe20000004100 */
[C---:B------:R-:W-:Y:S01]  /*246f0*/  FMUL.FTZ R13, R16.reuse, R12 ;  /* 0x0000000c100d7220 */ /* 0x040fe20000410000 */
[----:B------:R-:W-:Y:S01]  /*24700*/  HADD2.F32 R24, -RZ, R36.H0_H0 ;  /* 0x20000024ff187230 */ /* 0x000fe20000004100 */
[-C--:B------:R-:W-:Y:S01]  /*24710*/  FMUL.FTZ R16, R16, R11.reuse ;  /* 0x0000000b10107220 */ /* 0x080fe20000410000 */
[----:B------:R-:W-:Y:S01]  /*24720*/  HADD2.F32 R20, -RZ, R33.H0_H0 ;  /* 0x20000021ff147230 */ /* 0x000fe20000004100 */
[----:B------:R-:W-:Y:S01]  /*24730*/  FFMA.FTZ R32, R26, R11, -R13 ;  /* 0x0000000b1a207223 */ /* 0x000fe2000001080d */
[----:B------:R-:W-:Y:S01]  /*24740*/  HADD2.F32 R18, -RZ, R18.H1_H1 ;  /* 0x30000012ff127230 */ /* 0x000fe20000004100 */
[C---:B------:R-:W-:Y:S01]  /*24750*/  FMUL.FTZ R13, R15.reuse, R2 ;  /* 0x000000020f0d7220 */ /* 0x040fe20000410000 */
[----:B------:R-:W-:Y:S01]  /*24760*/  HADD2.F32 R21, -RZ, R42.H0_H0 ;  /* 0x2000002aff157230 */ /* 0x000fe20000004100 */
[----:B------:R-:W-:-:S02]  /*24770*/  FMUL.FTZ R15, R15, R3 ;  /* 0x000000030f0f7220 */ /* 0x000fc40000410000 */
[----:B------:R-:W-:Y:S02]  /*24780*/  FMUL.FTZ R11, R14, R24 ;  /* 0x000000180e0b7220 */ /* 0x000fe40000410000 */
[C---:B------:R-:W-:Y:S02]  /*24790*/  FFMA.FTZ R19, R23.reuse, R3, -R13 ;  /* 0x0000000317137223 */ /* 0x040fe4000001080d */
[----:B------:R-:W-:Y:S01]  /*247a0*/  FFMA.FTZ R26, R26, R12, R16 ;  /* 0x0000000c1a1a7223 */ /* 0x000fe20000010010 */
[----:B------:R-:W-:Y:S01]  /*247b0*/  HADD2.F32 R16, -RZ, R40.H0_H0 ;  /* 0x20000028ff107230 */ /* 0x000fe20000004100 */
[----:B------:R-:W-:Y:S01]  /*247c0*/  FFMA.FTZ R23, R23, R2, R15 ;  /* 0x0000000217177223 */ /* 0x000fe2000001000f */
[----:B------:R-:W-:Y:S01]  /*247d0*/  HADD2.F32 R15, -RZ, R41.H0_H0 ;  /* 0x20000029ff0f7230 */ /* 0x000fe20000004100 */
[-C--:B------:R-:W-:Y:S02]  /*247e0*/  FMUL.FTZ R3, R14, R20.reuse ;  /* 0x000000140e037220 */ /* 0x080fe40000410000 */
[----:B------:R-:W-:Y:S01]  /*247f0*/  FFMA.FTZ R2, R25, R20, -R11 ;  /* 0x0000001419027223 */ /* 0x000fe2000001080b */
[----:B------:R-:W-:Y:S01]  /*24800*/  HADD2.F32 R20, -RZ, R43.H0_H0 ;  /* 0x2000002bff147230 */ /* 0x000fe20000004100 */
[----:B------:R-:W-:-:S02]  /*24810*/  FMUL.FTZ R11, R17, R16 ;  /* 0x00000010110b7220 */ /* 0x000fc40000410000 */
[----:B------:R-:W-:Y:S01]  /*24820*/  FMUL.FTZ R14, R18, R21 ;  /* 0x00000015120e7220 */ /* 0x000fe20000410000 */
[----:B------:R-:W-:Y:S01]  /*24830*/  F2FP.PACK_AB R19, R2, R19 ;  /* 0x000000130213723e */ /* 0x000fe200000000ff */
[----:B------:R-:W-:Y:S01]  /*24840*/  FMUL.FTZ R12, R17, R15 ;  /* 0x0000000f110c7220 */ /* 0x000fe20000410000 */
[----:B------:R-:W-:Y:S01]  /*24850*/  F2FP.PACK_AB R17, R37, R47 ;  /* 0x0000002f2511723e */ /* 0x000fe200000000ff */
[-C--:B------:R-:W-:Y:S02]  /*24860*/  FMUL.FTZ R13, R18, R20.reuse ;  /* 0x00000014120d7220 */ /* 0x080fe40000410000 */
[----:B------:R-:W-:Y:S02]  /*24870*/  FFMA.FTZ R11, R27, R15, -R11 ;  /* 0x0000000f1b0b7223 */ /* 0x000fe4000001080b */
[----:B------:R-:W-:Y:S02]  /*24880*/  FFMA.FTZ R14, R28, R20, -R14 ;  /* 0x000000141c0e7223 */ /* 0x000fe4000001080e */
[----:B------:R-:W-:-:S02]  /*24890*/  FFMA.FTZ R3, R25, R24, R3 ;  /* 0x0000001819037223 */ /* 0x000fc40000010003 */
[----:B------:R-:W-:Y:S01]  /*248a0*/  FFMA.FTZ R12, R27, R16, R12 ;  /* 0x000000101b0c7223 */ /* 0x000fe2000001000c */
[----:B------:R-:W-:Y:S01]  /*248b0*/  F2FP.PACK_AB R16, R11, R45 ;  /* 0x0000002d0b10723e */ /* 0x000fe200000000ff */
[----:B------:R-:W-:Y:S01]  /*248c0*/  FFMA.FTZ R20, R28, R21, R13 ;  /* 0x000000151c147223 */ /* 0x000fe2000001000d */
[----:B------:R-:W-:Y:S02]  /*248d0*/  F2FP.PACK_AB R18, R14, R32 ;  /* 0x000000200e12723e */ /* 0x000fe400000000ff */
[----:B------:R-:W-:Y:S02]  /*248e0*/  F2FP.PACK_AB R15, R3, R23 ;  /* 0x00000017030f723e */ /* 0x000fe400000000ff */
[----:B------:R-:W-:Y:S01]  /*248f0*/  F2FP.PACK_AB R13, R31, R46 ;  /* 0x0000002e1f0d723e */ /* 0x000fe200000000ff */
[----:B------:R1:W-:Y:S01]  /*24900*/  ST.E.128 [R38.64], R16 ;  /* 0x0000001026007985 */ /* 0x0003e2000c101d04 */
[----:B------:R-:W-:Y:S02]  /*24910*/  F2FP.PACK_AB R12, R12, R44 ;  /* 0x0000002c0c0c723e */ /* 0x000fe400000000ff */
[----:B------:R-:W-:-:S05]  /*24920*/  F2FP.PACK_AB R14, R20, R26 ;  /* 0x0000001a140e723e */ /* 0x000fca00000000ff */
[----:B------:R1:W-:Y:S02]  /*24930*/  ST.E.128 [R34.64], R12 ;  /* 0x0000000c22007985 */ /* 0x0003e4000c101d04 */
.L_x_1432:
[----:B------:R-:W-:Y:S05]  /*24940*/  BSYNC B0 ;  /* 0x0000000000007941 */ /* 0x000fea0003800000 */
.L_x_1431:
[----:B------:R-:W-:-:S04]  /*24950*/  IADD3 R2, R54, 0x40, RZ ;  /* 0x0000004036027810 */ /* 0x000fc80007ffe0ff */
[----:B------:R-:W-:-:S13]  /*24960*/  ISETP.GE.AND P0, PT, R2, R29, PT ;  /* 0x0000001d0200720c */ /* 0x000fda0003f06270 */
[----:B------:R-:W-:Y:S05]  /*24970*/  @P0 BRA `(.L_x_1430) ;  /* 0x0000068000000947 */ /* 0x000fea0003800000 */
[----:B------:R-:W-:-:S04]  /*24980*/  SHF.R.S32.HI R11, RZ, 0x1f, R2 ;  /* 0x0000001fff0b7819 */ /* 0x000fc80000011402 */
[CC--:B------:R-:W-:Y:S02]  /*24990*/  LEA.HI R3, R11.reuse, R2.reuse, RZ, 0x3 ;  /* 0x000000020b037211 */ /* 0x0c0fe400078f18ff */
[----:B------:R-:W-:Y:S02]  /*249a0*/  LEA.HI R2, R11, R2, RZ, 0x6 ;  /* 0x000000020b027211 */ /* 0x000fe400078f30ff */
[--C-:B------:R-:W-:Y:S02]  /*249b0*/  SHF.R.S32.HI R11, RZ, 0x3, R3.reuse ;  /* 0x00000003ff0b7819 */ /* 0x100fe40000011403 */
[----:B-1----:R-:W-:Y:S02]  /*249c0*/  SHF.L.U32 R12, R2, 0x7, RZ ;  /* 0x00000007020c7819 */ /* 0x002fe400000006ff */
[----:B------:R-:W-:Y:S02]  /*249d0*/  LEA.HI R2, R29, R11, RZ, 0x1d ;  /* 0x0000000b1d027211 */ /* 0x000fe400078fe8ff */
[----:B------:R-:W-:-:S02]  /*249e0*/  LOP3.LUT R11, R22, 0x38, R3, 0xf8, !PT ;  /* 0x00000038160b7812 */ /* 0x000fc400078ef803 */
[----:B------:R-:W-:Y:S02]  /*249f0*/  SHF.R.S32.HI R3, RZ, 0x1f, R2 ;  /* 0x0000001fff037819 */ /* 0x000fe40000011402 */
[----:B------:R-:W-:Y:S02]  /*24a00*/  LOP3.LUT R13, R12, 0xffffe000, RZ, 0xc0, !PT ;  /* 0xffffe0000c0d7812 */ /* 0x000fe400078ec0ff */
[----:B------:R-:W-:Y:S02]  /*24a10*/  SHF.L.U32 R12, R2, 0x3, RZ ;  /* 0x00000003020c7819 */ /* 0x000fe400000006ff */
[----:B------:R-:W-:Y:S02]  /*24a20*/  LEA.HI R2, R3, R2, RZ, 0x3 ;  /* 0x0000000203027211 */ /* 0x000fe400078f18ff */
[----:B------:R-:W-:Y:S02]  /*24a30*/  LOP3.LUT R3, R22, 0x38, R12, 0xf8, !PT ;  /* 0x0000003816037812 */ /* 0x000fe400078ef80c */
[----:B------:R-:W-:-:S02]  /*24a40*/  SHF.L.U32 R2, R2, 0xa, RZ ;  /* 0x0000000a02027819 */ /* 0x000fc400000006ff */
[-C--:B------:R-:W-:Y:S02]  /*24a50*/  LOP3.LUT R3, R3, R48.reuse, RZ, 0x3c, !PT ;  /* 0x0000003003037212 */ /* 0x080fe400078e3cff */
[----:B------:R-:W-:Y:S02]  /*24a60*/  LOP3.LUT R2, R2, 0xffffe000, RZ, 0xc0, !PT ;  /* 0xffffe00002027812 */ /* 0x000fe400078ec0ff */
[----:B------:R-:W-:Y:S02]  /*24a70*/  LOP3.LUT R11, R11, R48, RZ, 0x3c, !PT ;  /* 0x000000300b0b7212 */ /* 0x000fe400078e3cff */
[--C-:B------:R-:W-:Y:S02]  /*24a80*/  IADD3 R2, R3, R2, R30.reuse ;  /* 0x0000000203027210 */ /* 0x100fe40007ffe01e */
        /* <DEDUP_REMOVED lines=8> */
[----:B------:R-:W-:-:S03]  /*24b10*/  SHF.R.U32.HI R28, RZ, 0x10, R69 ;  /* 0x00000010ff1c7819 */ /* 0x000fc60000011645 */
[----:B------:R-:W-:Y:S02]  /*24b20*/  HADD2.F32 R30, -RZ, R30.H0_H0 ;  /* 0x2000001eff1e7230 */ /* 0x000fe40000004100 */
[----:B------:R-:W-:Y:S01]  /*24b30*/  HADD2.F32 R28, -RZ, R28.H0_H0 ;  /* 0x2000001cff1c7230 */ /* 0x000fe20000004100 */
[----:B------:R-:W-:Y:S02]  /*24b40*/  SHF.R.U32.HI R31, RZ, 0x10, R67 ;  /* 0x00000010ff1f7819 */ /* 0x000fe40000011643 */
[----:B------:R-:W-:-:S03]  /*24b50*/  SHF.R.U32.HI R32, RZ, 0x10, R71 ;  /* 0x00000010ff207819 */ /* 0x000fc60000011647 */
[----:B------:R-:W-:Y:S01]  /*24b60*/  HADD2.F32 R31, -RZ, R31.H0_H0 ;  /* 0x2000001fff1f7230 */ /* 0x000fe20000004100 */
[----:B------:R-:W-:Y:S02]  /*24b70*/  SHF.R.U64 R38, R64, 0x10, R65 ;  /* 0x0000001040267819 */ /* 0x000fe40000001241 */
        /* <DEDUP_REMOVED lines=72> */
.L_x_1430:
[----:B------:R-:W-:Y:S05]  /*25000*/  BSYNC B1 ;  /* 0x0000000000017941 */ /* 0x000fea0003800000 */
.L_x_1429:
[----:B------:R-:W-:Y:S01]  /*25010*/  IADD3 R2, R100, 0x40, RZ ;  /* 0x0000004064027810 */ /* 0x000fe20007ffe0ff */
[----:B------:R-:W-:Y:S03]  /*25020*/  BSSY B1, `(.L_x_1433) ;  /* 0x00000db000017945 */ /* 0x000fe60003800000 */
[----:B------:R-:W-:-:S13]  /*25030*/  ISETP.GE.AND P0, PT, R2, R101, PT ;  /* 0x000000650200720c */ /* 0x000fda0003f06270 */
[----:B------:R-:W-:Y:S05]  /*25040*/  @P0 BRA `(.L_x_1434) ;  /* 0x00000d8000000947 */ /* 0x000fea0003800000 */
[----:B------:R-:W-:Y:S01]  /*25050*/  ISETP.GE.AND P0, PT, R54, R29, PT ;  /* 0x0000001d3600720c */ /* 0x000fe20003f06270 */
[----:B------:R-:W-:Y:S01]  /*25060*/  IMAD.SHL.U32 R11, R2, 0x40, RZ ;  /* 0x00000040020b7824 */ /* 0x000fe200078e00ff */
[----:B------:R-:W-:Y:S01]  /*25070*/  SHF.R.S32.HI R3, RZ, 0x1f, R2 ;  /* 0x0000001fff037819 */ /* 0x000fe20000011402 */
[----:B------:R-:W-:Y:S01]  /*25080*/  BSSY B0, `(.L_x_1435) ;  /* 0x000006a000007945 */ /* 0x000fe20003800000 */
[----:B------:R-:W-:Y:S02]  /*25090*/  SHF.R.U32.HI R48, RZ, 0x3, R29 ;  /* 0x00000003ff307819 */ /* 0x000fe4000001161d */
[----:B------:R-:W-:Y:S02]  /*250a0*/  LEA.HI R2, R3, R2, RZ, 0x3 ;  /* 0x0000000203027211 */ /* 0x000fe400078f18ff */
[----:B------:R-:W-:-:S03]  /*250b0*/  LOP3.LUT R21, R11, 0x1c0, RZ, 0xc0, !PT ;  /* 0x000001c00b157812 */ /* 0x000fc600078ec0ff */
[----:B------:R-:W-:Y:S01]  /*250c0*/  IMAD.SHL.U32 R2, R2, 0x40, RZ ;  /* 0x0000004002027824 */ /* 0x000fe200078e00ff */
[----:B------:R-:W-:-:S04]  /*250d0*/  SHF.R.U32.HI R49, RZ, 0x3, R21 ;  /* 0x00000003ff317819 */ /* 0x000fc80000011615 */
[----:B------:R-:W-:Y:S01]  /*250e0*/  LOP3.LUT R30, R2, 0xfffffe00, RZ, 0xc0, !PT ;  /* 0xfffffe00021e7812 */ /* 0x000fe200078ec0ff */
[----:B------:R-:W-:Y:S05]  /*250f0*/  @P0 BRA `(.L_x_1436) ;  /* 0x0000062000000947 */ /* 0x000fea0003800000 */
[----:B------:R-:W-:Y:S02]  /*25100*/  IADD3 R11, R52, R48, RZ ;  /* 0x00000030340b7210 */ /* 0x000fe40007ffe0ff */
        /* <DEDUP_REMOVED lines=97> */
.L_x_1436:
[----:B------:R-:W-:Y:S05]  /*25720*/  BSYNC B0 ;  /* 0x0000000000007941 */ /* 0x000fea0003800000 */
.L_x_1435:
[----:B------:R-:W-:-:S04]  /*25730*/  IADD3 R3, R54, 0x40, RZ ;  /* 0x0000004036037810 */ /* 0x000fc80007ffe0ff */
[----:B------:R-:W-:-:S13]  /*25740*/  ISETP.GE.AND P0, PT, R3, R29, PT ;  /* 0x0000001d0300720c */ /* 0x000fda0003f06270 */
[----:B------:R-:W-:Y:S05]  /*25750*/  @P0 BRA `(.L_x_1434) ;  /* 0x0000067000000947 */ /* 0x000fea0003800000 */
[----:B------:R-:W-:-:S04]  /*25760*/  SHF.R.S32.HI R11, RZ, 0x1f, R3 ;  /* 0x0000001fff0b7819 */ /* 0x000fc80000011403 */
[CC--:B------:R-:W-:Y:S02]  /*25770*/  LEA.HI R2, R11.reuse, R3.reuse, RZ, 0x6 ;  /* 0x000000030b027211 */ /* 0x0c0fe400078f30ff */
[----:B------:R-:W-:Y:S02]  /*25780*/  LEA.HI R3, R11, R3, RZ, 0x3 ;  /* 0x000000030b037211 */ /* 0x000fe400078f18ff */
[----:B------:R-:W-:Y:S02]  /*25790*/  SHF.L.U32 R11, R2, 0x7, RZ ;  /* 0x00000007020b7819 */ /* 0x000fe400000006ff */
[----:B------:R-:W-:Y:S02]  /*257a0*/  LEA.HI.SX32 R2, R3, R48, 0x1d ;  /* 0x0000003003027211 */ /* 0x000fe400078feaff */
[----:B-1----:R-:W-:Y:S02]  /*257b0*/  LOP3.LUT R12, R21, 0x38, R3, 0xf8, !PT ;  /* 0x00000038150c7812 */ /* 0x002fe400078ef803 */
[----:B------:R-:W-:-:S02]  /*257c0*/  SHF.R.S32.HI R3, RZ, 0x1f, R2 ;  /* 0x0000001fff037819 */ /* 0x000fc40000011402 */
[----:B------:R-:W-:Y:S02]  /*257d0*/  LOP3.LUT R13, R11, 0xffffe000, RZ, 0xc0, !PT ;  /* 0xffffe0000b0d7812 */ /* 0x000fe400078ec0ff */
[----:B------:R-:W-:Y:S02]  /*257e0*/  LOP3.LUT R11, R12, R49, RZ, 0x3c, !PT ;  /* 0x000000310c0b7212 */ /* 0x000fe400078e3cff */
[----:B------:R-:W-:Y:S02]  /*257f0*/  SHF.L.U32 R12, R2, 0x3, RZ ;  /* 0x00000003020c7819 */ /* 0x000fe400000006ff */
[----:B------:R-:W-:Y:S02]  /*25800*/  LEA.HI R2, R3, R2, RZ, 0x3 ;  /* 0x0000000203027211 */ /* 0x000fe400078f18ff */
[----:B------:R-:W-:Y:S02]  /*25810*/  LOP3.LUT R3, R21, 0x38, R12, 0xf8, !PT ;  /* 0x0000003815037812 */ /* 0x000fe400078ef80c */
[----:B------:R-:W-:-:S02]  /*25820*/  SHF.L.U32 R2, R2, 0xa, RZ ;  /* 0x0000000a02027819 */ /* 0x000fc400000006ff */
[----:B------:R-:W-:Y:S02]  /*25830*/  LOP3.LUT R3, R3, R49, RZ, 0x3c, !PT ;  /* 0x0000003103037212 */ /* 0x000fe400078e3cff */
[----:B------:R-:W-:Y:S02]  /*25840*/  LOP3.LUT R2, R2, 0xffffe000, RZ, 0xc0, !PT ;  /* 0xffffe00002027812 */ /* 0x000fe400078ec0ff */
[--C-:B------:R-:W-:Y:S02]  /*25850*/  IADD3 R11, R11, R13, R30.reuse ;  /* 0x0000000d0b0b7210 */ /* 0x100fe40007ffe01e */
[----:B------:R-:W-:-:S03]  /*25860*/  IADD3 R2, R3, R2, R30 ;  /* 0x0000000203027210 */ /* 0x000fc60007ffe01e */
[----:B-----5:R-:W-:-:S04]  /*25870*/  IMAD.WIDE.U32 R36, R11, 0x2, R50 ;  /* 0x000000020b247825 */ /* 0x020fc800078e0032 */
[----:B------:R-:W-:Y:S01]  /*25880*/  IMAD.WIDE.U32 R34, R2, 0x2, R50 ;  /* 0x0000000202227825 */ /* 0x000fe200078e0032 */
[----:B------:R-:W2:Y:S04]  /*25890*/  LD.E.128 R12, [R36.64] ;  /* 0x00000004240c7980 */ /* 0x000ea8000c101d00 */
[----:B------:R-:W3:Y:S01]  /*258a0*/  LD.E.128 R16, [R34.64] ;  /* 0x0000000422107980 */ /* 0x000ee2000c101d00 */
[--C-:B------:R-:W-:Y:S01]  /*258b0*/  HADD2.F32 R11, -RZ, R129.reuse.H0_H0 ;  /* 0x20000081ff0b7230 */ /* 0x100fe20000004100 */
[----:B------:R-:W-:Y:S01]  /*258c0*/  SHF.R.U32.HI R30, RZ, 0x10, R87 ;  /* 0x00000010ff1e7819 */ /* 0x000fe20000011657 */
[----:B------:R-:W-:Y:S01]  /*258d0*/  HADD2.F32 R2, -RZ, R129.H1_H1 ;  /* 0x30000081ff027230 */ /* 0x000fe20000004100 */
[----:B------:R-:W-:Y:S02]  /*258e0*/  SHF.R.U32.HI R28, RZ, 0x10, R91 ;  /* 0x00000010ff1c7819 */ /* 0x000fe4000001165b */
[----:B------:R-:W-:Y:S01]  /*258f0*/  SHF.R.U32.HI R31, RZ, 0x10, R85 ;  /* 0x00000010ff1f7819 */ /* 0x000fe20000011655 */
[----:B------:R-:W-:Y:S01]  /*25900*/  HADD2.F32 R30, -RZ, R30.H0_H0 ;  /* 0x2000001eff1e7230 */ /* 0x000fe20000004100 */
[----:B------:R-:W-:Y:S01]  /*25910*/  SHF.R.U32.HI R32, RZ, 0x10, R89 ;  /* 0x00000010ff207819 */ /* 0x000fe20000011659 */
[----:B------:R-:W-:Y:S01]  /*25920*/  HADD2.F32 R28, -RZ, R28.H0_H0 ;  /* 0x2000001cff1c7230 */ /* 0x000fe20000004100 */
[----:B------:R-:W-:-:S02]  /*25930*/  SHF.R.U64 R40, R86, 0x10, R87 ;  /* 0x0000001056287819 */ /* 0x000fc40000001257 */
[----:B------:R-:W-:Y:S02]  /*25940*/  SHF.R.U64 R38, R84, 0x10, R85 ;  /* 0x0000001054267819 */ /* 0x000fe40000001255 */
[----:B------:R-:W-:Y:S02]  /*25950*/  SHF.R.U64 R41, R90, 0x10, R91 ;  /* 0x000000105a297819 */ /* 0x000fe4000000125b */
[----:B------:R-:W-:Y:S01]  /*25960*/  SHF.R.U64 R39, R88, 0x10, R89 ;  /* 0x0000001058277819 */ /* 0x000fe20000001259 */
[----:B--2---:R-:W-:Y:S02]  /*25970*/  HADD2.F32 R21, -RZ, R15.H0_H0 ;  /* 0x2000000fff157230 */ /* 0x004fe40000004100 */
[--C-:B------:R-:W-:Y:S02]  /*25980*/  HADD2.F32 R25, -RZ, R12.reuse.H0_H0 ;  /* 0x2000000cff197230 */ /* 0x100fe40000004100 */
[----:B---3--:R-:W-:Y:S02]  /*25990*/  HADD2.F32 R3, -RZ, R19.H0_H0 ;  /* 0x20000013ff037230 */ /* 0x008fe40000004100 */
[----:B------:R-:W-:-:S02]  /*259a0*/  HADD2.F32 R26, -RZ, R12.H1_H1 ;  /* 0x3000000cff1a7230 */ /* 0x000fc40000004100 */
[----:B------:R-:W-:Y:S01]  /*259b0*/  HADD2.F32 R12, -RZ, R19.H1_H1 ;  /* 0x30000013ff0c7230 */ /* 0x000fe20000004100 */
[CC--:B------:R-:W-:Y:S01]  /*259c0*/  FMUL.FTZ R33, R3.reuse, R11.reuse ;  /* 0x0000000b03217220 */ /* 0x0c0fe20000410000 */
[----:B------:R-:W-:Y:S01]  /*259d0*/  HADD2.F32 R20, -RZ, R15.H1_H1 ;  /* 0x3000000fff147230 */ /* 0x000fe20000004100 */
[-C--:B------:R-:W-:Y:S01]  /*259e0*/  FMUL.FTZ R3, R3, R2.reuse ;  /* 0x0000000203037220 */ /* 0x080fe20000410000 */
[--C-:B------:R-:W-:Y:S01]  /*259f0*/  HADD2.F32 R22, -RZ, R13.reuse.H0_H0 ;  /* 0x2000000dff167230 */ /* 0x100fe20000004100 */
[C---:B------:R-:W-:Y:S01]  /*25a00*/  FFMA.FTZ R43, R21.reuse, R2, -R33 ;  /* 0x00000002152b7223 */ /* 0x040fe20000010821 */
[----:B------:R-:W-:Y:S01]  /*25a10*/  HADD2.F32 R24, -RZ, R13.H1_H1 ;  /* 0x3000000dff187230 */ /* 0x000fe20000004100 */
[----:B------:R-:W-:Y:S01]  /*25a20*/  FFMA.FTZ R42, R21, R11, R3 ;  /* 0x0000000b152a7223 */ /* 0x000fe20000010003 */
[--C-:B------:R-:W-:Y:S02]  /*25a30*/  HADD2.F32 R13, -RZ, R17.reuse.H0_H0 ;  /* 0x20000011ff0d7230 */ /* 0x100fe40000004100 */
[----:B------:R-:W-:-:S02]  /*25a40*/  HADD2.F32 R15, -RZ, R17.H1_H1 ;  /* 0x30000011ff0f7230 */ /* 0x000fc40000004100 */
[----:B------:R-:W-:Y:S02]  /*25a50*/  HADD2.F32 R3, -RZ, R130.H1_H1 ;  /* 0x30000082ff037230 */ /* 0x000fe40000004100 */
[--C-:B------:R-:W-:Y:S02]  /*25a60*/  HADD2.F32 R23, -RZ, R14.reuse.H0_H0 ;  /* 0x2000000eff177230 */ /* 0x100fe40000004100 */
[----:B------:R-:W-:Y:S01]  /*25a70*/  HADD2.F32 R27, -RZ, R14.H1_H1 ;  /* 0x3000000eff1b7230 */ /* 0x000fe20000004100 */
[----:B------:R-:W-:Y:S01]  /*25a80*/  FMUL.FTZ R11, R13, R3 ;  /* 0x000000030d0b7220 */ /* 0x000fe20000410000 */
[--C-:B------:R-:W-:Y:S02]  /*25a90*/  HADD2.F32 R19, -RZ, R16.reuse.H0_H0 ;  /* 0x20000010ff137230 */ /* 0x100fe40000004100 */
[----:B------:R-:W-:Y:S02]  /*25aa0*/  HADD2.F32 R17, -RZ, R16.H1_H1 ;  /* 0x30000010ff117230 */ /* 0x000fe40000004100 */
[----:B------:R-:W-:-:S02]  /*25ab0*/  HADD2.F32 R16, -RZ, R18.H0_H0 ;  /* 0x20000012ff107230 */ /* 0x000fc40000004100 */
[----:B------:R-:W-:Y:S01]  /*25ac0*/  HADD2.F32 R14, -RZ, R18.H1_H1 ;  /* 0x30000012ff0e7230 */ /* 0x000fe20000004100 */
[C---:B------:R-:W-:Y:S01]  /*25ad0*/  FMUL.FTZ R18, R12.reuse, R30 ;  /* 0x0000001e0c127220 */ /* 0x040fe20000410000 */
[----:B------:R-:W-:Y:S01]  /*25ae0*/  HADD2.F32 R2, -RZ, R130.H0_H0 ;  /* 0x20000082ff027230 */ /* 0x000fe20000004100 */
[-C--:B------:R-:W-:Y:S01]  /*25af0*/  FMUL.FTZ R12, R12, R28.reuse ;  /* 0x0000001c0c0c7220 */ /* 0x080fe20000410000 */
[----:B------:R-:W-:Y:S01]  /*25b00*/  HADD2.F32 R21, -RZ, R31.H0_H0 ;  /* 0x2000001fff157230 */ /* 0x000fe20000004100 */
[C---:B------:R-:W-:Y:S02]  /*25b10*/  FFMA.FTZ R33, R20.reuse, R28, -R18 ;  /* 0x0000001c14217223 */ /* 0x040fe40000010812 */
[----:B------:R-:W-:Y:S01]  /*25b20*/  FMUL.FTZ R18, R13, R2 ;  /* 0x000000020d127220 */ /* 0x000fe20000410000 */
[----:B------:R-:W-:Y:S01]  /*25b30*/  HADD2.F32 R13, -RZ, R32.H0_H0 ;  /* 0x20000020ff0d7230 */ /* 0x000fe20000004100 */
[----:B------:R-:W-:Y:S01]  /*25b40*/  FFMA.FTZ R28, R20, R30, R12 ;  /* 0x0000001e141c7223 */ /* 0x000fe2000001000c */
[--C-:B------:R-:W-:Y:S01]  /*25b50*/  HADD2.F32 R12, -RZ, R132.reuse.H0_H0 ;  /* 0x20000084ff0c7230 */ /* 0x100fe20000004100 */
[----:B------:R-:W-:Y:S01]  /*25b60*/  FFMA.FTZ R30, R22, R2, R11 ;  /* 0x00000002161e7223 */ /* 0x000fe2000001000b */
[----:B------:R-:W-:Y:S01]  /*25b70*/  HADD2.F32 R11, -RZ, R132.H1_H1 ;  /* 0x30000084ff0b7230 */ /* 0x000fe20000004100 */
[----:B------:R-:W-:-:S02]  /*25b80*/  FMUL.FTZ R2, R15, R21 ;  /* 0x000000150f027220 */ /* 0x000fc40000410000 */
[----:B------:R-:W-:Y:S01]  /*25b90*/  FFMA.FTZ R31, R22, R3, -R18 ;  /* 0x00000003161f7223 */ /* 0x000fe20000010812 */
[--C-:B------:R-:W-:Y:S01]  /*25ba0*/  HADD2.F32 R3, -RZ, R131.reuse.H0_H0 ;  /* 0x20000083ff037230 */ /* 0x100fe20000004100 */
[-C--:B------:R-:W-:Y:S01]  /*25bb0*/  FFMA.FTZ R22, R24, R13.reuse, -R2 ;  /* 0x0000000d18167223 */ /* 0x080fe20000010802 */
[----:B------:R-:W-:Y:S01]  /*25bc0*/  HADD2.F32 R2, -RZ, R131.H1_H1 ;  /* 0x30000083ff027230 */ /* 0x000fe20000004100 */
[----:B------:R-:W-:Y:S02]  /*25bd0*/  FMUL.FTZ R15, R15, R13 ;  /* 0x0000000d0f0f7220 */ /* 0x000fe40000410000 */
[C---:B------:R-:W-:Y:S02]  /*25be0*/  FMUL.FTZ R18, R19.reuse, R3 ;  /* 0x0000000313127220 */ /* 0x040fe40000410000 */
[----:B------:R-:W-:Y:S02]  /*25bf0*/  FMUL.FTZ R19, R19, R12 ;  /* 0x0000000c13137220 */ /* 0x000fe40000410000 */
[----:B------:R-:W-:-:S02]  /*25c00*/  FMUL.FTZ R13, R16, R2 ;  /* 0x00000002100d7220 */ /* 0x000fc40000410000 */
[----:B------:R-:W-:Y:S01]  /*25c10*/  FFMA.FTZ R20, R24, R21, R15 ;  /* 0x0000001518147223 */ /* 0x000fe2000001000f */
[----:B------:R-:W-:Y:S01]  /*25c20*/  HADD2.F32 R15, -RZ, R38.H0_H0 ;  /* 0x20000026ff0f7230 */ /* 0x000fe20000004100 */
[C---:B------:R-:W-:Y:S02]  /*25c30*/  FFMA.FTZ R24, R25.reuse, R12, -R18 ;  /* 0x0000000c19187223 */ /* 0x040fe40000010812 */
[----:B------:R-:W-:Y:S01]  /*25c40*/  FFMA.FTZ R21, R25, R3, R19 ;  /* 0x0000000319157223 */ /* 0x000fe20000010013 */
[----:B------:R-:W-:Y:S01]  /*25c50*/  HADD2.F32 R19, -RZ, R40.H0_H0 ;  /* 0x20000028ff137230 */ /* 0x000fe20000004100 */
[-C--:B------:R-:W-:Y:S01]  /*25c60*/  FMUL.FTZ R3, R16, R11.reuse ;  /* 0x0000000b10037220 */ /* 0x080fe20000410000 */
[----:B------:R-:W-:Y:S01]  /*25c70*/  HADD2.F32 R16, -RZ, R41.H0_H0 ;  /* 0x20000029ff107230 */ /* 0x000fe20000004100 */
[C---:B------:R-:W-:Y:S01]  /*25c80*/  FFMA.FTZ R18, R23.reuse, R11, -R13 ;  /* 0x0000000b17127223 */ /* 0x040fe2000001080d */
[----:B------:R-:W-:Y:S01]  /*25c90*/  HADD2.F32 R13, -RZ, R39.H0_H0 ;  /* 0x20000027ff0d7230 */ /* 0x000fe20000004100 */
[----:B------:R-:W-:-:S02]  /*25ca0*/  FFMA.FTZ R23, R23, R2, R3 ;  /* 0x0000000217177223 */ /* 0x000fc40000010003 */
[C---:B------:R-:W-:Y:S02]  /*25cb0*/  FMUL.FTZ R12, R17.reuse, R15 ;  /* 0x0000000f110c7220 */ /* 0x040fe40000410000 */
[----:B------:R-:W-:Y:S02]  /*25cc0*/  FMUL.FTZ R3, R14, R19 ;  /* 0x000000130e037220 */ /* 0x000fe40000410000 */
[----:B------:R-:W-:Y:S01]  /*25cd0*/  FMUL.FTZ R11, R17, R13 ;  /* 0x0000000d110b7220 */ /* 0x000fe20000410000 */
[----:B------:R-:W-:Y:S01]  /*25ce0*/  F2FP.PACK_AB R17, R22, R31 ;  /* 0x0000001f1611723e */ /* 0x000fe200000000ff */
[----:B------:R-:W-:Y:S02]  /*25cf0*/  FMUL.FTZ R2, R14, R16 ;  /* 0x000000100e027220 */ /* 0x000fe40000410000 */
[----:B------:R-:W-:Y:S01]  /*25d00*/  FFMA.FTZ R12, R26, R13, -R12 ;  /* 0x0000000d1a0c7223 */ /* 0x000fe2000001080c */
[----:B------:R-:W-:Y:S01]  /*25d10*/  F2FP.PACK_AB R13, R20, R30 ;  /* 0x0000001e140d723e */ /* 0x000fe200000000ff */
[----:B------:R-:W-:-:S02]  /*25d20*/  FFMA.FTZ R3, R27, R16, -R3 ;  /* 0x000000101b037223 */ /* 0x000fc40000010803 */
[----:B------:R-:W-:Y:S01]  /*25d30*/  FFMA.FTZ R11, R26, R15, R11 ;  /* 0x0000000f1a0b7223 */ /* 0x000fe2000001000b */
[----:B------:R-:W-:Y:S01]  /*25d40*/  F2FP.PACK_AB R16, R12, R24 ;  /* 0x000000180c10723e */ /* 0x000fe200000000ff */
[----:B------:R-:W-:Y:S01]  /*25d50*/  FFMA.FTZ R2, R27, R19, R2 ;  /* 0x000000131b027223 */ /* 0x000fe20000010002 */
[----:B------:R-:W-:Y:S02]  /*25d60*/  F2FP.PACK_AB R19, R33, R43 ;  /* 0x0000002b2113723e */ /* 0x000fe400000000ff */
[----:B------:R-:W-:Y:S02]  /*25d70*/  F2FP.PACK_AB R18, R3, R18 ;  /* 0x000000120312723e */ /* 0x000fe400000000ff */
[----:B------:R-:W-:Y:S02]  /*25d80*/  F2FP.PACK_AB R15, R28, R42 ;  /* 0x0000002a1c0f723e */ /* 0x000fe400000000ff */
[----:B------:R-:W-:Y:S01]  /*25d90*/  F2FP.PACK_AB R12, R11, R21 ;  /* 0x000000150b0c723e */ /* 0x000fe200000000ff */
[----:B------:R1:W-:Y:S01]  /*25da0*/  ST.E.128 [R36.64], R16 ;  /* 0x0000001024007985 */ /* 0x0003e2000c101d04 */
[----:B------:R-:W-:-:S05]  /*25db0*/  F2FP.PACK_AB R14, R2, R23 ;  /* 0x00000017020e723e */ /* 0x000fca00000000ff */
[----:B------:R1:W-:Y:S02]  /*25dc0*/  ST.E.128 [R34.64], R12 ;  /* 0x0000000c22007985 */ /* 0x0003e4000c101d04 */
.L_x_1434:
[----:B------:R-:W-:Y:S05]  /*25dd0*/  BSYNC B1 ;  /* 0x0000000000017941 */ /* 0x000fea0003800000 */
.L_x_1433:
[----:B------:R-:W-:Y:S01]  /*25de0*/  IADD3 R2, R100, 0x60, RZ ;  /* 0x0000006064027810 */ /* 0x000fe20007ffe0ff */
[----:B-1----:R-:W-:Y:S02]  /*25df0*/  IMAD.MOV.U32 R12, RZ, RZ, R146 ;  /* 0x000000ffff0c7224 */ /* 0x002fe400078e0092 */
[----:B------:R-:W-:Y:S01]  /*25e00*/  IMAD.MOV.U32 R13, RZ, RZ, 0x0 ;  /* 0x00000000ff0d7424 */ /* 0x000fe200078e00ff */
[----:B------:R-:W-:-:S13]  /*25e10*/  ISETP.GE.AND P0, PT, R2, R101, PT ;  /* 0x000000650200720c */ /* 0x000fda0003f06270 */
[----:B------:R-:W-:Y:S05]  /*25e20*/  @P0 RET.REL.NODEC R12 `(_ZN7cutlass13device_kernelIN5flash19enable_sm80_to_sm89INS1_16FlashAttnFwdSm80INS1_25CollectiveMainloopFwdSm80ILi8ELi1ELb0EN4cute5tupleIJNS5_1CILi128EEENS7_ILi48EEENS7_ILi256EEEEEELi256ENS_6half_tEfNS_4arch4Sm80ELb0ELb1ELb1ELb1ELb1ELb1ELb1ELb0EEENS1_21CollectiveEpilogueFwdINS6_IJS8_SA_S9_EEENS6_IJNS7_ILi1EEESI_SI_EEESC_SE_Li256ELb1ELb1ELb0ELb0EEENS1_19SingleTileSchedulerILb1ELb0ELb1ELi128EEEEEEEEEvNT_6ParamsE) ;  /* 0xfffda1d00c000950 */ /* 0x000fea0003c3ffff */
        /* <DEDUP_REMOVED lines=13> */
[----:B------:R-:W-:Y:S02]  /*25f00*/  SHF.R.S32.HI R12, RZ, 0x1f, R11 ;  /* 0x0000001fff0c7819 */ /* 0x000fe4000001140b */
        /* <DEDUP_REMOVED lines=43> */
[----:B------:R-:W-:Y:S01]  /*261c0*/  HADD2.F32 R2, -RZ, R134.H0_H0 ;  /* 0x20000086ff027230 */ /* 0x000fe20000004100 */
[-C--:B------:R-:W-:Y:S01]  /*261d0*/  FFMA.FTZ R37, R22, R31.reuse, -R19 ;  /* 0x0000001f16257223 */ /* 0x080fe20000010813 */
[--C-:B------:R-:W-:Y:S01]  /*261e0*/  HADD2.F32 R3, -RZ, R135.reuse.H0_H0 ;  /* 0x20000087ff037230 */ /* 0x100fe20000004100 */
        /* <DEDUP_REMOVED lines=33> */
[-C--:B------:R-:W-:Y:S01]  /*26400*/  FMUL.FTZ R12, R17, R15.reuse ;  /* 0x0000000f110c7220 */ /* 0x080fe20000410000 */
        /* <DEDUP_REMOVED lines=15> */
.L_x_1438:
[----:B------:R-:W-:Y:S05]  /*26500*/  BSYNC B0 ;  /* 0x0000000000007941 */ /* 0x000fea0003800000 */
.L_x_1437:
[----:B------:R-:W-:Y:S01]  /*26510*/  IADD3 R2, R54, 0x40, RZ ;  /* 0x0000004036027810 */ /* 0x000fe20007ffe0ff */
[----:B-1----:R-:W-:Y:S02]  /*26520*/  IMAD.MOV.U32 R12, RZ, RZ, R146 ;  /* 0x000000ffff0c7224 */ /* 0x002fe400078e0092 */
[----:B------:R-:W-:Y:S01]  /*26530*/  IMAD.MOV.U32 R13, RZ, RZ, 0x0 ;  /* 0x00000000ff0d7424 */ /* 0x000fe200078e00ff */
[----:B------:R-:W-:-:S13]  /*26540*/  ISETP.GE.AND P0, PT, R2, R29, PT ;  /* 0x0000001d0200720c */ /* 0x000fda0003f06270 */
[----:B------:R-:W-:Y:S05]  /*26550*/  @P0 RET.REL.NODEC R12 `(_ZN7cutlass13device_kernelIN5flash19enable_sm80_to_sm89INS1_16FlashAttnFwdSm80INS1_25CollectiveMainloopFwdSm80ILi8ELi1ELb0EN4cute5tupleIJNS5_1CILi128EEENS7_ILi48EEENS7_ILi256EEEEEELi256ENS_6half_tEfNS_4arch4Sm80ELb0ELb1ELb1ELb1ELb1ELb1ELb1ELb0EEENS1_21CollectiveEpilogueFwdINS6_IJS8_SA_S9_EEENS6_IJNS7_ILi1EEESI_SI_EEESC_SE_Li256ELb1ELb1ELb0ELb0EEENS1_19SingleTileSchedulerILb1ELb0ELb1ELi128EEEEEEEEEvNT_6ParamsE) ;  /* 0xfffd9aa00c000950 */ /* 0x000fea0003c3ffff */
[----:B------:R-:W-:-:S04]  /*26560*/  SHF.R.S32.HI R3, RZ, 0x1f, R2 ;  /* 0x0000001fff037819 */ /* 0x000fc80000011402 */
[CC--:B------:R-:W-:Y:S02]  /*26570*/  LEA.HI R11, R3.reuse, R2.reuse, RZ, 0x6 ;  /* 0x00000002030b7211 */ /* 0x0c0fe400078f30ff */
[----:B------:R-:W-:Y:S02]  /*26580*/  LEA.HI R3, R3, R2, RZ, 0x3 ;  /* 0x0000000203037211 */ /* 0x000fe400078f18ff */
[----:B------:R-:W-:Y:S02]  /*26590*/  SHF.L.U32 R11, R11, 0x7, RZ ;  /* 0x000000070b0b7819 */ /* 0x000fe400000006ff */
[----:B------:R-:W-:Y:S02]  /*265a0*/  LEA.HI.SX32 R2, R3, R41, 0x1d ;  /* 0x0000002903027211 */ /* 0x000fe400078feaff */
[----:B------:R-:W-:Y:S02]  /*265b0*/  LOP3.LUT R12, R21, 0x38, R3, 0xf8, !PT ;  /* 0x00000038150c7812 */ /* 0x000fe400078ef803 */
        /* <DEDUP_REMOVED lines=23> */
[----:B------:R-:W-:Y:S01]  /*26730*/  SHF.R.U64 R38, R104, 0x10, R105 ;  /* 0x0000001068267819 */ /* 0x000fe20000001269 */
[----:B------:R-:W-:Y:S01]  /*26740*/  HADD2.F32 R30, -RZ, R30.H0_H0 ;  /* 0x2000001eff1e7230 */ /* 0x000fe20000004100 */
[----:B------:R-:W-:Y:S01]  /*26750*/  SHF.R.U64 R36, R106, 0x10, R107 ;  /* 0x000000106a247819 */ /* 0x000fe2000000126b */
[----:B------:R-:W-:Y:S01]  /*26760*/  HADD2.F32 R31, -RZ, R31.H0_H0 ;  /* 0x2000001fff1f7230 */ /* 0x000fe20000004100 */
[----:B------:R-:W-:-:S02]  /*26770*/  SHF.R.U64 R39, R108, 0x10, R109 ;  /* 0x000000106c277819 */ /* 0x000fc4000000126d */
[----:B------:R-:W-:Y:S01]  /*26780*/  SHF.R.U64 R37, R110, 0x10, R111 ;  /* 0x000000106e257819 */ /* 0x000fe2000000126f */
[--C-:B--2---:R-:W-:Y:S02]  /*26790*/  HADD2.F32 R25, -RZ, R12.reuse.H0_H0 ;  /* 0x2000000cff197230 */ /* 0x104fe40000004100 */
[----:B------:R-:W-:Y:S02]  /*267a0*/  HADD2.F32 R27, -RZ, R12.H1_H1 ;  /* 0x3000000cff1b7230 */ /* 0x000fe40000004100 */
[----:B---3--:R-:W-:Y:S02]  /*267b0*/  HADD2.F32 R3, -RZ, R17.H0_H0 ;  /* 0x20000011ff037230 */ /* 0x008fe40000004100 */
[--C-:B------:R-:W-:Y:S02]  /*267c0*/  HADD2.F32 R24, -RZ, R14.reuse.H0_H0 ;  /* 0x2000000eff187230 */ /* 0x100fe40000004100 */
[----:B------:R-:W-:Y:S02]  /*267d0*/  HADD2.F32 R26, -RZ, R14.H1_H1 ;  /* 0x3000000eff1a7230 */ /* 0x000fe40000004100 */
[----:B------:R-:W-:-:S02]  /*267e0*/  HADD2.F32 R22, -RZ, R13.H0_H0 ;  /* 0x2000000dff167230 */ /* 0x000fc40000004100 */
[--C-:B------:R-:W-:Y:S02]  /*267f0*/  HADD2.F32 R12, -RZ, R19.reuse.H0_H0 ;  /* 0x20000013ff0c7230 */ /* 0x100fe40000004100 */
[----:B------:R-:W-:Y:S01]  /*26800*/  HADD2.F32 R14, -RZ, R19.H1_H1 ;  /* 0x30000013ff0e7230 */ /* 0x000fe20000004100 */
[CC--:B------:R-:W-:Y:S01]  /*26810*/  FMUL.FTZ R19, R3.reuse, R11.reuse ;  /* 0x0000000b03137220 */ /* 0x0c0fe20000410000 */
[----:B------:R-:W-:Y:S01]  /*26820*/  HADD2.F32 R21, -RZ, R13.H1_H1 ;  /* 0x3000000dff157230 */ /* 0x000fe20000004100 */
[-C--:B------:R-:W-:Y:S01]  /*26830*/  FMUL.FTZ R3, R3, R2.reuse ;  /* 0x0000000203037220 */ /* 0x080fe20000410000 */
[----:B------:R-:W-:Y:S01]  /*26840*/  HADD2.F32 R13, -RZ, R17.H1_H1 ;  /* 0x30000011ff0d7230 */ /* 0x000fe20000004100 */
[C---:B------:R-:W-:Y:S01]  /*26850*/  FFMA.FTZ R42, R22.reuse, R2, -R19 ;  /* 0x00000002162a7223 */ /* 0x040fe20000010813 */
[--C-:B------:R-:W-:Y:S01]  /*26860*/  HADD2.F32 R2, -RZ, R138.reuse.H0_H0 ;  /* 0x2000008aff027230 */ /* 0x100fe20000004100 */
[----:B------:R-:W-:Y:S01]  /*26870*/  FFMA.FTZ R41, R22, R11, R3 ;  /* 0x0000000b16297223 */ /* 0x000fe20000010003 */
[----:B------:R-:W-:Y:S01]  /*26880*/  HADD2.F32 R3, -RZ, R138.H1_H1 ;  /* 0x3000008aff037230 */ /* 0x000fe20000004100 */
[C---:B------:R-:W-:Y:S01]  /*26890*/  FMUL.FTZ R19, R13.reuse, R29 ;  /* 0x0000001d0d137220 */ /* 0x040fe20000410000 */
[--C-:B------:R-:W-:Y:S01]  /*268a0*/  HADD2.F32 R20, -RZ, R15.reuse.H0_H0 ;  /* 0x2000000fff147230 */ /* 0x100fe20000004100 */
[C---:B------:R-:W-:Y:S01]  /*268b0*/  FMUL.FTZ R11, R12.reuse, R2 ;  /* 0x000000020c0b7220 */ /* 0x040fe20000410000 */
[----:B------:R-:W-:Y:S01]  /*268c0*/  HADD2.F32 R23, -RZ, R15.H1_H1 ;  /* 0x3000000fff177230 */ /* 0x000fe20000004100 */
[----:B------:R-:W-:Y:S01]  /*268d0*/  FMUL.FTZ R12, R12, R3 ;  /* 0x000000030c0c7220 */ /* 0x000fe20000410000 */
[----:B------:R-:W-:Y:S01]  /*268e0*/  HADD2.F32 R15, -RZ, R18.H0_H0 ;  /* 0x20000012ff0f7230 */ /* 0x000fe20000004100 */
[-C--:B------:R-:W-:Y:S01]  /*268f0*/  FMUL.FTZ R13, R13, R28.reuse ;  /* 0x0000001c0d0d7220 */ /* 0x080fe20000410000 */
[--C-:B------:R-:W-:Y:S01]  /*26900*/  HADD2.F32 R17, -RZ, R16.reuse.H0_H0 ;  /* 0x20000010ff117230 */ /* 0x100fe20000004100 */
[----:B------:R-:W-:Y:S01]  /*26910*/  FFMA.FTZ R40, R21, R28, -R19 ;  /* 0x0000001c15287223 */ /* 0x000fe20000010813 */
[----:B------:R-:W-:Y:S01]  /*26920*/  HADD2.F32 R16, -RZ, R16.H1_H1 ;  /* 0x30000010ff107230 */ /* 0x000fe20000004100 */
[----:B------:R-:W-:Y:S01]  /*26930*/  FFMA.FTZ R28, R20, R2, R12 ;  /* 0x00000002141c7223 */ /* 0x000fe2000001000c */
[----:B------:R-:W-:Y:S01]  /*26940*/  HADD2.F32 R12, -RZ, R140.H0_H0 ;  /* 0x2000008cff0c7230 */ /* 0x000fe20000004100 */
[C---:B------:R-:W-:Y:S01]  /*26950*/  FMUL.FTZ R2, R14.reuse, R30 ;  /* 0x0000001e0e027220 */ /* 0x040fe20000410000 */
[----:B------:R-:W-:Y:S01]  /*26960*/  HADD2.F32 R18, -RZ, R18.H1_H1 ;  /* 0x30000012ff127230 */ /* 0x000fe20000004100 */
[----:B------:R-:W-:-:S02]  /*26970*/  FMUL.FTZ R14, R14, R31 ;  /* 0x0000001f0e0e7220 */ /* 0x000fc40000410000 */
[----:B------:R-:W-:Y:S02]  /*26980*/  FFMA.FTZ R22, R21, R29, R13 ;  /* 0x0000001d15167223 */ /* 0x000fe4000001000d */
[C---:B------:R-:W-:Y:S01]  /*26990*/  FFMA.FTZ R31, R23.reuse, R31, -R2 ;  /* 0x0000001f171f7223 */ /* 0x040fe20000010802 */
[--C-:B------:R-:W-:Y:S01]  /*269a0*/  HADD2.F32 R2, -RZ, R139.reuse.H1_H1 ;  /* 0x3000008bff027230 */ /* 0x100fe20000004100 */
[----:B------:R-:W-:Y:S01]  /*269b0*/  FFMA.FTZ R29, R20, R3, -R11 ;  /* 0x00000003141d7223 */ /* 0x000fe2000001080b */
[----:B------:R-:W-:Y:S01]  /*269c0*/  HADD2.F32 R3, -RZ, R139.H0_H0 ;  /* 0x2000008bff037230 */ /* 0x000fe20000004100 */
[----:B------:R-:W-:Y:S01]  /*269d0*/  FFMA.FTZ R23, R23, R30, R14 ;  /* 0x0000001e17177223 */ /* 0x000fe2000001000e */
[----:B------:R-:W-:Y:S01]  /*269e0*/  HADD2.F32 R11, -RZ, R140.H1_H1 ;  /* 0x3000008cff0b7230 */ /* 0x000fe20000004100 */
[----:B------:R-:W-:Y:S01]  /*269f0*/  FMUL.FTZ R13, R15, R2 ;  /* 0x000000020f0d7220 */ /* 0x000fe20000410000 */
[----:B------:R-:W-:Y:S01]  /*26a00*/  HADD2.F32 R14, -RZ, R36.H0_H0 ;  /* 0x20000024ff0e7230 */ /* 0x000fe20000004100 */
[----:B------:R-:W-:-:S02]  /*26a10*/  FMUL.FTZ R19, R17, R3 ;  /* 0x0000000311137220 */ /* 0x000fc40000410000 */
[-C--:B------:R-:W-:Y:S01]  /*26a20*/  FFMA.FTZ R20, R24, R11.reuse, -R13 ;  /* 0x0000000b18147223 */ /* 0x080fe2000001080d */
[----:B------:R-:W-:Y:S01]  /*26a30*/  HADD2.F32 R13, -RZ, R38.H0_H0 ;  /* 0x20000026ff0d7230 */ /* 0x000fe20000004100 */
[-C--:B------:R-:W-:Y:S02]  /*26a40*/  FMUL.FTZ R17, R17, R12.reuse ;  /* 0x0000000c11117220 */ /* 0x080fe40000410000 */
[----:B------:R-:W-:Y:S01]  /*26a50*/  FFMA.FTZ R21, R25, R12, -R19 ;  /* 0x0000000c19157223 */ /* 0x000fe20000010813 */
[----:B------:R-:W-:Y:S01]  /*26a60*/  HADD2.F32 R12, -RZ, R39.H0_H0 ;  /* 0x20000027ff0c7230 */ /* 0x000fe20000004100 */
[----:B------:R-:W-:Y:S01]  /*26a70*/  FMUL.FTZ R15, R15, R11 ;  /* 0x0000000b0f0f7220 */ /* 0x000fe20000410000 */
[----:B------:R-:W-:Y:S01]  /*26a80*/  HADD2.F32 R11, -RZ, R37.H0_H0 ;  /* 0x20000025ff0b7230 */ /* 0x000fe20000004100 */
[----:B------:R-:W-:Y:S01]  /*26a90*/  FFMA.FTZ R25, R25, R3, R17 ;  /* 0x0000000319197223 */ /* 0x000fe20000010011 */
[----:B------:R-:W-:Y:S01]  /*26aa0*/  F2FP.PACK_AB R17, R40, R42 ;  /* 0x0000002a2811723e */ /* 0x000fe200000000ff */
[----:B------:R-:W-:Y:S01]  /*26ab0*/  FFMA.FTZ R24, R24, R2, R15 ;  /* 0x0000000218187223 */ /* 0x000fe2000001000f */
[----:B------:R-:W-:Y:S01]  /*26ac0*/  F2FP.PACK_AB R19, R31, R29 ;  /* 0x0000001d1f13723e */ /* 0x000fe200000000ff */
[----:B------:R-:W-:Y:S01]  /*26ad0*/  FMUL.FTZ R2, R18, R14 ;  /* 0x0000000e12027220 */ /* 0x000fe20000410000 */
[----:B------:R-:W-:Y:S01]  /*26ae0*/  F2FP.PACK_AB R15, R23, R28 ;  /* 0x0000001c170f723e */ /* 0x000fe200000000ff */
[----:B------:R-:W-:-:S02]  /*26af0*/  FMUL.FTZ R3, R16, R13 ;  /* 0x0000000d10037220 */ /* 0x000fc40000410000 */
[-C--:B------:R-:W-:Y:S02]  /*26b00*/  FMUL.FTZ R18, R18, R11.reuse ;  /* 0x0000000b12127220 */ /* 0x080fe40000410000 */
[-C--:B------:R-:W-:Y:S02]  /*26b10*/  FMUL.FTZ R16, R16, R12.reuse ;  /* 0x0000000c10107220 */ /* 0x080fe40000410000 */
[C---:B------:R-:W-:Y:S02]  /*26b20*/  FFMA.FTZ R2, R26.reuse, R11, -R2 ;  /* 0x0000000b1a027223 */ /* 0x040fe40000010802 */
[C---:B------:R-:W-:Y:S02]  /*26b30*/  FFMA.FTZ R3, R27.reuse, R12, -R3 ;  /* 0x0000000c1b037223 */ /* 0x040fe40000010803 */
[----:B------:R-:W-:Y:S01]  /*26b40*/  FFMA.FTZ R14, R26, R14, R18 ;  /* 0x0000000e1a0e7223 */ /* 0x000fe20000010012 */
[----:B------:R-:W-:Y:S01]  /*26b50*/  F2FP.PACK_AB R18, R2, R20 ;  /* 0x000000140212723e */ /* 0x000fe200000000ff */
[----:B------:R-:W-:Y:S01]  /*26b60*/  FFMA.FTZ R12, R27, R13, R16 ;  /* 0x0000000d1b0c7223 */ /* 0x000fe20000010010 */
[----:B------:R-:W-:-:S02]  /*26b70*/  F2FP.PACK_AB R16, R3, R21 ;  /* 0x000000150310723e */ /* 0x000fc400000000ff */
[----:B------:R-:W-:Y:S02]  /*26b80*/  F2FP.PACK_AB R13, R22, R41 ;  /* 0x00000029160d723e */ /* 0x000fe400000000ff */
[----:B------:R-:W-:Y:S01]  /*26b90*/  F2FP.PACK_AB R14, R14, R24 ;  /* 0x000000180e0e723e */ /* 0x000fe200000000ff */
[----:B------:R1:W-:Y:S01]  /*26ba0*/  ST.E.128 [R34.64], R16 ;  /* 0x0000001022007985 */ /* 0x0003e2000c101d04 */
[----:B------:R-:W-:Y:S02]  /*26bb0*/  F2FP.PACK_AB R12, R12, R25 ;  /* 0x000000190c0c723e */ /* 0x000fe400000000ff */
[----:B------:R-:W-:Y:S02]  /*26bc0*/  MOV R2, R146 ;  /* 0x0000009200027202 */ /* 0x000fe40000000f00 */
[----:B------:R-:W-:Y:S01]  /*26bd0*/  MOV R3, 0x0 ;  /* 0x0000000000037802 */ /* 0x000fe20000000f00 */
[----:B------:R1:W-:Y:S03]  /*26be0*/  ST.E.128 [R32.64], R12 ;  /* 0x0000000c20007985 */ /* 0x0003e6000c101d04 */
[----:B------:R-:W-:Y:S05]  /*26bf0*/  RET.REL.NODEC R2 `(_ZN7cutlass13device_kernelIN5flash19enable_sm80_to_sm89INS1_16FlashAttnFwdSm80INS1_25CollectiveMainloopFwdSm80ILi8ELi1ELb0EN4cute5tupleIJNS5_1CILi128EEENS7_ILi48EEENS7_ILi256EEEEEELi256ENS_6half_tEfNS_4arch4Sm80ELb0ELb1ELb1ELb1ELb1ELb1ELb1ELb0EEENS1_21CollectiveEpilogueFwdINS6_IJS8_SA_S9_EEENS6_IJNS7_ILi1EEESI_SI_EEESC_SE_Li256ELb1ELb1ELb0ELb0EEENS1_19SingleTileSchedulerILb1ELb0ELb1ELi128EEEEEEEEEvNT_6ParamsE) ;  /* 0xfffd940002007950 */ /* 0x000fea0003c3ffff */
.L_x_1365:
        /* <DEDUP_REMOVED lines=8> */
.L_x_1366:
[----:B------:R-:W-:Y:S01]  /*26c80*/  IMAD.MOV.U32 R188, RZ, RZ, R28 ;  /* 0x000000ffffbc7224 */ /* 0x000fe200078e001c */
[----:B------:R-:W-:Y:S01]  /*26c90*/  MOV R3, 0x181f ;  /* 0x0000181f00037802 */ /* 0x000fe20000000f00 */
[----:B------:R-:W-:Y:S01]  /*26ca0*/  IMAD.MOV.U32 R189, RZ, RZ, RZ ;  /* 0x000000ffffbd7224 */ /* 0x000fe200078e00ff */
[----:B------:R-:W-:Y:S02]  /*26cb0*/  MOV R191, 0xffffffff ;  /* 0xffffffff00bf7802 */ /* 0x000fe40000000f00 */
[----:B------:R-:W-:Y:S02]  /*26cc0*/  MOV R2, 0x26ce0 ;  /* 0x00026ce000027802 */ /* 0x000fe40000000f00 */
[----:B-12---:R-:W-:Y:S05]  /*26cd0*/  CALL.REL.NOINC `($__internal_6_$__cuda_sm70_shflsync_idx_p) ;  /* 0x00000ea000007944 */ /* 0x006fea0003c00000 */
[----:B------:R-:W-:Y:S01]  /*26ce0*/  IMAD.MOV.U32 R188, RZ, RZ, R23 ;  /* 0x000000ffffbc7224 */ /* 0x000fe200078e0017 */
[----:B------:R-:W-:Y:S01]  /*26cf0*/  MOV R3, 0x181f ;  /* 0x0000181f00037802 */ /* 0x000fe20000000f00 */
[----:B------:R-:W-:Y:S01]  /*26d00*/  IMAD.MOV.U32 R189, RZ, RZ, RZ ;  /* 0x000000ffffbd7224 */ /* 0x000fe200078e00ff */
[----:B------:R-:W-:Y:S01]  /*26d10*/  MOV R12, R190 ;  /* 0x000000be000c7202 */ /* 0x000fe20000000f00 */
[----:B------:R-:W-:Y:S01]  /*26d20*/  IMAD.MOV.U32 R191, RZ, RZ, -0x1 ;  /* 0xffffffffffbf7424 */ /* 0x000fe200078e00ff */
[----:B------:R-:W-:-:S02]  /*26d30*/  MOV R13, R11 ;  /* 0x0000000b000d7202 */ /* 0x000fc40000000f00 */
[----:B------:R-:W-:Y:S02]  /*26d40*/  MOV R2, 0x26d60 ;  /* 0x00026d6000027802 */ /* 0x000fe40000000f00 */
[----:B------:R-:W-:Y:S05]  /*26d50*/  CALL.REL.NOINC `($__internal_6_$__cuda_sm70_shflsync_idx_p) ;  /* 0x00000e2000007944 */ /* 0x000fea0003c00000 */
[----:B------:R-:W-:Y:S01]  /*26d60*/  IMAD.MOV.U32 R14, RZ, RZ, R190 ;  /* 0x000000ffff0e7224 */ /* 0x000fe200078e00be */
[----:B------:R-:W-:Y:S01]  /*26d70*/  MOV R188, R38 ;  /* 0x0000002600bc7202 */ /* 0x000fe20000000f00 */
[----:B------:R-:W-:Y:S01]  /*26d80*/  IMAD.MOV.U32 R189, RZ, RZ, RZ ;  /* 0x000000ffffbd7224 */ /* 0x000fe200078e00ff */
[----:B------:R-:W-:Y:S01]  /*26d90*/  MOV R3, 0x181f ;  /* 0x0000181f00037802 */ /* 0x000fe20000000f00 */
[----:B------:R-:W-:Y:S01]  /*26da0*/  IMAD.MOV.U32 R191, RZ, RZ, -0x1 ;  /* 0xffffffffffbf7424 */ /* 0x000fe200078e00ff */
[----:B------:R-:W-:Y:S02]  /*26db0*/  MOV R2, 0x26dd0 ;  /* 0x00026dd000027802 */ /* 0x000fe40000000f00 */
[----:B------:R-:W-:Y:S05]  /*26dc0*/  CALL.REL.NOINC `($__internal_6_$__cuda_sm70_shflsync_idx_p) ;  /* 0x00000db000007944 */ /* 0x000fea0003c00000 */
[----:B------:R-:W-:Y:S01]  /*26dd0*/  MOV R2, R190 ;  /* 0x000000be00027202 */ /* 0x000fe20000000f00 */
[----:B------:R-:W-:Y:S05]  /*26de0*/  BRA `(.L_x_1440) ;  /* 0xffff69d000007947 */ /* 0x000fea000383ffff */
.L_x_1369:
[----:B------:R-:W-:Y:S01]  /*26df0*/  IMAD.MOV.U32 R188, RZ, RZ, R22 ;  /* 0x000000ffffbc7224 */ /* 0x000fe200078e0016 */
[----:B------:R-:W-:Y:S01]  /*26e00*/  MOV R3, 0x181f ;  /* 0x0000181f00037802 */ /* 0x000fe20000000f00 */
[----:B------:R-:W-:Y:S01]  /*26e10*/  IMAD.MOV.U32 R189, RZ, RZ, 0x1 ;  /* 0x00000001ffbd7424 */ /* 0x000fe200078e00ff */
[----:B------:R-:W-:Y:S02]  /*26e20*/  MOV R191, 0xffffffff ;  /* 0xffffffff00bf7802 */ /* 0x000fe40000000f00 */
[----:B------:R-:W-:-:S02]  /*26e30*/  MOV R2, 0x26e50 ;  /* 0x00026e5000027802 */ /* 0x000fc40000000f00 */
[----:B---3--:R-:W-:Y:S05]  /*26e40*/  CALL.REL.NOINC `($__internal_6_$__cuda_sm70_shflsync_idx_p) ;  /* 0x00000d3000007944 */ /* 0x008fea0003c00000 */
        /* <DEDUP_REMOVED lines=8> */
[----:B------:R-:W-:Y:S01]  /*26ed0*/  IMAD.MOV.U32 R188, RZ, RZ, R23 ;  /* 0x000000ffffbc7224 */ /* 0x000fe200078e0017 */
[----:B------:R-:W-:Y:S01]  /*26ee0*/  MOV R3, 0x181f ;  /* 0x0000181f00037802 */ /* 0x000fe20000000f00 */
[----:B------:R-:W-:Y:S01]  /*26ef0*/  IMAD.MOV.U32 R189, RZ, RZ, 0x1 ;  /* 0x00000001ffbd7424 */ /* 0x000fe200078e00ff */
[----:B------:R-:W-:Y:S01]  /*26f00*/  MOV R12, R190 ;  /* 0x000000be000c7202 */ /* 0x000fe20000000f00 */
[----:B------:R-:W-:Y:S01]  /*26f10*/  IMAD.MOV.U32 R191, RZ, RZ, -0x1 ;  /* 0xffffffffffbf7424 */ /* 0x000fe200078e00ff */
[----:B------:R-:W-:-:S02]  /*26f20*/  MOV R2, 0x26f40 ;  /* 0x00026f4000027802 */ /* 0x000fc40000000f00 */
[----:B------:R-:W-:Y:S05]  /*26f30*/  CALL.REL.NOINC `($__internal_6_$__cuda_sm70_shflsync_idx_p) ;  /* 0x00000c4000007944 */ /* 0x000fea0003c00000 */
        /* <DEDUP_REMOVED lines=9> */
.L_x_1372:
[----:B------:R-:W-:Y:S01]  /*26fd0*/  IMAD.MOV.U32 R188, RZ, RZ, R22 ;  /* 0x000000ffffbc7224 */ /* 0x000fe200078e0016 */
[----:B------:R-:W-:Y:S01]  /*26fe0*/  MOV R3, 0x181f ;  /* 0x0000181f00037802 */ /* 0x000fe20000000f00 */
[----:B------:R-:W-:Y:S01]  /*26ff0*/  IMAD.MOV.U32 R189, RZ, RZ, 0x2 ;  /* 0x00000002ffbd7424 */ /* 0x000fe200078e00ff */
[----:B------:R-:W-:-:S02]  /*27000*/  MOV R191, 0xffffffff ;  /* 0xffffffff00bf7802 */ /* 0x000fc40000000f00 */
[----:B------:R-:W-:Y:S02]  /*27010*/  MOV R2, 0x27030 ;  /* 0x0002703000027802 */ /* 0x000fe40000000f00 */
[----:B------:R-:W-:Y:S05]  /*27020*/  CALL.REL.NOINC `($__internal_6_$__cuda_sm70_shflsync_idx_p) ;  /* 0x00000b5000007944 */ /* 0x000fea0003c00000 */
[----:B------:R-:W-:Y:S01]  /*27030*/  MOV R13, R190 ;  /* 0x000000be000d7202 */ /* 0x000fe20000000f00 */
[----:B------:R-:W-:Y:S05]  /*27040*/  BRA `(.L_x_1442) ;  /* 0xffff72f000007947 */ /* 0x000fea000383ffff */
.L_x_1373:
[----:B------:R-:W-:Y:S01]  /*27050*/  IMAD.MOV.U32 R188, RZ, RZ, R28 ;  /* 0x000000ffffbc7224 */ /* 0x000fe200078e001c */
[----:B------:R-:W-:Y:S01]  /*27060*/  MOV R3, 0x181f ;  /* 0x0000181f00037802 */ /* 0x000fe20000000f00 */
[----:B------:R-:W-:Y:S01]  /*27070*/  IMAD.MOV.U32 R189, RZ, RZ, 0x2 ;  /* 0x00000002ffbd7424 */ /* 0x000fe200078e00ff */
[----:B------:R-:W-:Y:S02]  /*27080*/  MOV R191, 0xffffffff ;  /* 0xffffffff00bf7802 */ /* 0x000fe40000000f00 */
[----:B------:R-:W-:Y:S02]  /*27090*/  MOV R2, 0x270b0 ;  /* 0x000270b000027802 */ /* 0x000fe40000000f00 */
[----:B-12---:R-:W-:Y:S05]  /*270a0*/  CALL.REL.NOINC `($__internal_6_$__cuda_sm70_shflsync_idx_p) ;  /* 0x00000ad000007944 */ /* 0x006fea0003c00000 */
[----:B------:R-:W-:Y:S01]  /*270b0*/  IMAD.MOV.U32 R188, RZ, RZ, R23 ;  /* 0x000000ffffbc7224 */ /* 0x000fe200078e0017 */
[----:B------:R-:W-:Y:S01]  /*270c0*/  MOV R189, 0x2 ;  /* 0x0000000200bd7802 */ /* 0x000fe20000000f00 */
[----:B------:R-:W-:Y:S01]  /*270d0*/  IMAD.MOV.U32 R3, RZ, RZ, 0x181f ;  /* 0x0000181fff037424 */ /* 0x000fe200078e00ff */
[----:B------:R-:W-:Y:S01]  /*270e0*/  MOV R191, 0xffffffff ;  /* 0xffffffff00bf7802 */ /* 0x000fe20000000f00 */
[----:B------:R-:W-:Y:S01]  /*270f0*/  IMAD.MOV.U32 R12, RZ, RZ, R190 ;  /* 0x000000ffff0c7224 */ /* 0x000fe200078e00be */
        /* <DEDUP_REMOVED lines=11> */
.L_x_1376:
[----:B------:R-:W-:Y:S01]  /*271b0*/  IMAD.MOV.U32 R188, RZ, RZ, R22 ;  /* 0x000000ffffbc7224 */ /* 0x000fe200078e0016 */
[----:B------:R-:W-:Y:S01]  /*271c0*/  MOV R3, 0x181f ;  /* 0x0000181f00037802 */ /* 0x000fe20000000f00 */
[----:B------:R-:W-:Y:S01]  /*271d0*/  IMAD.MOV.U32 R189, RZ, RZ, 0x3 ;  /* 0x00000003ffbd7424 */ /* 0x000fe200078e00ff */
[----:B------:R-:W-:-:S02]  /*271e0*/  MOV R191, 0xffffffff ;  /* 0xffffffff00bf7802 */ /* 0x000fc40000000f00 */
[----:B------:R-:W-:Y:S02]  /*271f0*/  MOV R2, 0x27210 ;  /* 0x0002721000027802 */ /* 0x000fe40000000f00 */
[----:B---3--:R-:W-:Y:S05]  /*27200*/  CALL.REL.NOINC `($__internal_6_$__cuda_sm70_shflsync_idx_p) ;  /* 0x0000097000007944 */ /* 0x008fea0003c00000 */
[----:B------:R-:W-:Y:S01]  /*27210*/  MOV R13, R190 ;  /* 0x000000be000d7202 */ /* 0x000fe20000000f00 */
[----:B------:R-:W-:Y:S05]  /*27220*/  BRA `(.L_x_1444) ;  /* 0xffff76e000007947 */ /* 0x000fea000383ffff */
.L_x_1377:
[----:B------:R-:W-:Y:S01]  /*27230*/  IMAD.MOV.U32 R188, RZ, RZ, R28 ;  /* 0x000000ffffbc7224 */ /* 0x000fe200078e001c */
[----:B------:R-:W-:Y:S01]  /*27240*/  MOV R3, 0x181f ;  /* 0x0000181f00037802 */ /* 0x000fe20000000f00 */
[----:B------:R-:W-:Y:S01]  /*27250*/  IMAD.MOV.U32 R189, RZ, RZ, 0x3 ;  /* 0x00000003ffbd7424 */ /* 0x000fe200078e00ff */
[----:B------:R-:W-:Y:S02]  /*27260*/  MOV R191, 0xffffffff ;  /* 0xffffffff00bf7802 */ /* 0x000fe40000000f00 */
[----:B------:R-:W-:Y:S02]  /*27270*/  MOV R2, 0x27290 ;  /* 0x0002729000027802 */ /* 0x000fe40000000f00 */
[----:B-123--:R-:W-:Y:S05]  /*27280*/  CALL.REL.NOINC `($__internal_6_$__cuda_sm70_shflsync_idx_p) ;  /* 0x000008f000007944 */ /* 0x00efea0003c00000 */
        /* <DEDUP_REMOVED lines=16> */
.L_x_1410:
        /* <DEDUP_REMOVED lines=8> */
.L_x_1411:
        /* <DEDUP_REMOVED lines=23> */
.L_x_1414:
        /* <DEDUP_REMOVED lines=29> */
.L_x_1417:
        /* <DEDUP_REMOVED lines=8> */
.L_x_1418:
        /* <DEDUP_REMOVED lines=9> */
[----:B------:R-:W-:Y:S01]  /*27860*/  MOV R12, R190 ;  /* 0x000000be000c7202 */ /* 0x000fe20000000f00 */
[----:B------:R-:W-:Y:S01]  /*27870*/  IMAD.MOV.U32 R191, RZ, RZ, -0x1 ;  /* 0xffffffffffbf7424 */ /* 0x000fe200078e00ff */
[----:B------:R-:W-:-:S02]  /*27880*/  MOV R13, R11 ;  /* 0x0000000b000d7202 */ /* 0x000fc40000000f00 */
[----:B------:R-:W-:Y:S02]  /*27890*/  MOV R2, 0x278b0 ;  /* 0x000278b000027802 */ /* 0x000fe40000000f00 */
[----:B------:R-:W-:Y:S05]  /*278a0*/  CALL.REL.NOINC `($__internal_6_$__cuda_sm70_shflsync_idx_p) ;  /* 0x000002d000007944 */ /* 0x000fea0003c00000 */
        /* <DEDUP_REMOVED lines=9> */
.L_x_1421:
[----:B------:R-:W-:Y:S01]  /*27940*/  IMAD.MOV.U32 R188, RZ, RZ, R18 ;  /* 0x000000ffffbc7224 */ /* 0x000fe200078e0012 */
[----:B------:R-:W-:Y:S01]  /*27950*/  MOV R3, 0x181f ;  /* 0x0000181f00037802 */ /* 0x000fe20000000f00 */
[----:B------:R-:W-:Y:S01]  /*27960*/  IMAD.MOV.U32 R189, RZ, RZ, 0x3 ;  /* 0x00000003ffbd7424 */ /* 0x000fe200078e00ff */
[----:B------:R-:W-:Y:S02]  /*27970*/  MOV R191, 0xffffffff ;  /* 0xffffffff00bf7802 */ /* 0x000fe40000000f00 */
[----:B------:R-:W-:-:S02]  /*27980*/  MOV R2, 0x279a0 ;  /* 0x000279a000027802 */ /* 0x000fc40000000f00 */
[----:B---3--:R-:W-:Y:S05]  /*27990*/  CALL.REL.NOINC `($__internal_6_$__cuda_sm70_shflsync_idx_p) ;  /* 0x000001e000007944 */ /* 0x008fea0003c00000 */
[----:B------:R-:W-:Y:S01]  /*279a0*/  MOV R13, R190 ;  /* 0x000000be000d7202 */ /* 0x000fe20000000f00 */
[----:B------:R-:W-:Y:S05]  /*279b0*/  BRA `(.L_x_1451) ;  /* 0xffffb5a000007947 */ /* 0x000fea000383ffff */
.L_x_1422:
[----:B------:R-:W-:Y:S01]  /*279c0*/  IMAD.MOV.U32 R188, RZ, RZ, R24 ;  /* 0x000000ffffbc7224 */ /* 0x000fe200078e0018 */
[----:B------:R-:W-:Y:S01]  /*279d0*/  MOV R3, 0x181f ;  /* 0x0000181f00037802 */ /* 0x000fe20000000f00 */
[----:B------:R-:W-:Y:S01]  /*279e0*/  IMAD.MOV.U32 R189, RZ, RZ, 0x3 ;  /* 0x00000003ffbd7424 */ /* 0x000fe200078e00ff */
[----:B------:R-:W-:-:S02]  /*279f0*/  MOV R191, 0xffffffff ;  /* 0xffffffff00bf7802 */ /* 0x000fc40000000f00 */
[----:B------:R-:W-:Y:S02]  /*27a00*/  MOV R2, 0x27a20 ;  /* 0x00027a2000027802 */ /* 0x000fe40000000f00 */
[----:B-123--:R-:W-:Y:S05]  /*27a10*/  CALL.REL.NOINC `($__internal_6_$__cuda_sm70_shflsync_idx_p) ;  /* 0x0000016000007944 */ /* 0x00efea0003c00000 */
[----:B------:R-:W-:Y:S01]  /*27a20*/  IMAD.MOV.U32 R188, RZ, RZ, R19 ;  /* 0x000000ffffbc7224 */ /* 0x000fe200078e0013 */
[----:B------:R-:W-:Y:S01]  /*27a30*/  MOV R189, 0x3 ;  /* 0x0000000300bd7802 */ /* 0x000fe20000000f00 */
[----:B------:R-:W-:Y:S01]  /*27a40*/  IMAD.MOV.U32 R3, RZ, RZ, 0x181f ;  /* 0x0000181fff037424 */ /* 0x000fe200078e00ff */
[----:B------:R-:W-:Y:S01]  /*27a50*/  MOV R191, 0xffffffff ;  /* 0xffffffff00bf7802 */ /* 0x000fe20000000f00 */
[----:B------:R-:W-:Y:S01]  /*27a60*/  IMAD.MOV.U32 R12, RZ, RZ, R190 ;  /* 0x000000ffff0c7224 */ /* 0x000fe200078e00be */
[----:B------:R-:W-:Y:S02]  /*27a70*/  MOV R2, 0x27a90 ;  /* 0x00027a9000027802 */ /* 0x000fe40000000f00 */
        /* <DEDUP_REMOVED lines=10> */
        .weak           $__internal_5_$__cuda_sm70_shflsync_bfly_p
        .type           $__internal_5_$__cuda_sm70_shflsync_bfly_p,@function
        .size           $__internal_5_$__cuda_sm70_shflsync_bfly_p,($__internal_6_$__cuda_sm70_shflsync_idx_p - $__internal_5_$__cuda_sm70_shflsync_bfly_p)
$__internal_5_$__cuda_sm70_shflsync_bfly_p:
[----:B------:R-:W-:Y:S02]  /*27b20*/  MOV R23, 0xffffffff ;  /* 0xffffffff00177802 */ /* 0x000fe40000000f00 */
[----:B------:R-:W-:-:S02]  /*27b30*/  MOV R3, 0x1f ;  /* 0x0000001f00037802 */ /* 0x000fc40000000f00 */
[----:B------:R-:W-:Y:S04]  /*27b40*/  WARPSYNC R23 ;  /* 0x0000001700007348 */ /* 0x000fe80003800000 */
[----:B------:R1:W2:Y:S02]  /*27b50*/  SHFL.BFLY PT, R0, R4, R0, R3 ;  /* 0x0c00000004007389 */ /* 0x0002a400000e0003 */
[----:B-1----:R-:W-:-:S04]  /*27b60*/  MOV R3, 0x0 ;  /* 0x0000000000037802 */ /* 0x002fc80000000f00 */
[----:B--2---:R-:W-:Y:S05]  /*27b70*/  RET.REL.NODEC R2 `(_ZN7cutlass13device_kernelIN5flash19enable_sm80_to_sm89INS1_16FlashAttnFwdSm80INS1_25CollectiveMainloopFwdSm80ILi8ELi1ELb0EN4cute5tupleIJNS5_1CILi128EEENS7_ILi48EEENS7_ILi256EEEEEELi256ENS_6half_tEfNS_4arch4Sm80ELb0ELb1ELb1ELb1ELb1ELb1ELb1ELb0EEENS1_21CollectiveEpilogueFwdINS6_IJS8_SA_S9_EEENS6_IJNS7_ILi1EEESI_SI_EEESC_SE_Li256ELb1ELb1ELb0ELb0EEENS1_19SingleTileSchedulerILb1ELb0ELb1ELi128EEEEEEEEEvNT_6ParamsE) ;  /* 0xfffd848002007950 */ /* 0x004fea0003c3ffff */
        .weak           $__internal_6_$__cuda_sm70_shflsync_idx_p
        .type           $__internal_6_$__cuda_sm70_shflsync_idx_p,@function
        .size           $__internal_6_$__cuda_sm70_shflsync_idx_p,(.L_x_3551 - $__internal_6_$__cuda_sm70_shflsync_idx_p)
$__internal_6_$__cuda_sm70_shflsync_idx_p:
[----:B------:R-:W-:Y:S04]  /*27b80*/  WARPSYNC R191 ;  /* 0x000000bf00007348 */ /* 0x000fe80003800000 */
[----:B------:R1:W2:Y:S02]  /*27b90*/  SHFL.IDX PT, R190, R188, R189, R3 ;  /* 0x000000bdbcbe7389 */ /* 0x0002a400000e0003 */
[----:B-1----:R-:W-:-:S04]  /*27ba0*/  MOV R3, 0x0 ;  /* 0x0000000000037802 */ /* 0x002fc80000000f00 */
[----:B--2---:R-:W-:Y:S05]  /*27bb0*/  RET.REL.NODEC R2 `(_ZN7cutlass13device_kernelIN5flash19enable_sm80_to_sm89INS1_16FlashAttnFwdSm80INS1_25CollectiveMainloopFwdSm80ILi8ELi1ELb0EN4cute5tupleIJNS5_1CILi128EEENS7_ILi48EEENS7_ILi256EEEEEELi256ENS_6half_tEfNS_4arch4Sm80ELb0ELb1ELb1ELb1ELb1ELb1ELb1ELb0EEENS1_21CollectiveEpilogueFwdINS6_IJS8_SA_S9_EEENS6_IJNS7_ILi1EEESI_SI_EEESC_SE_Li256ELb1ELb1ELb0ELb0EEENS1_19SingleTileSchedulerILb1ELb0ELb1ELi128EEEEEEEEEvNT_6ParamsE) ;  /* 0xfffd844002007950 */ /* 0x004fea0003c3ffff */
.L_x_1453:
        /* <DEDUP_REMOVED lines=12> */
.L_x_3551:


//--------------------- .text._ZN7cutlass13device_kernelIN5flash19enable_sm80_to_sm89INS1_16FlashAttnFwdSm80INS1_25CollectiveMainloopFwdSm80ILi8ELi1ELb0EN4cute5tupleIJNS5_1CILi128EEENS7_ILi96EEENS7_ILi256EEEEEELi256ENS_6half_tEfNS_4arch4Sm80ELb1ELb0ELb1ELb0ELb1ELb0ELb1ELb0EEENS1_21CollectiveEpilogueFwdINS6_IJS8_SA_S9_EEENS6_IJNS7_ILi1EEESI_SI_EEESC_SE_Li256ELb0ELb1ELb0ELb0EEENS1_30DynamicPersistentTileSchedulerILi256ELi256ELb0ELb1ELb0EEEEEEEEEvNT_6ParamsE --------------------------
	.section	.text._ZN7cutlass13device_kernelIN5flash19enable_sm80_to_sm89INS1_16FlashAttnFwdSm80INS1_25CollectiveMainloopFwdSm80ILi8ELi1ELb0EN4cute5tupleIJNS5_1CILi128EEENS7_ILi96EEENS7_ILi256EEEEEELi256ENS_6half_tEfNS_4arch4Sm80ELb1ELb0ELb1ELb0ELb1ELb0ELb1ELb0EEENS1_21CollectiveEpilogueFwdINS6_IJS8_SA_S9_EEENS6_IJNS7_ILi1EEESI_SI_EEESC_SE_Li256ELb0ELb1ELb0ELb0EEENS1_30DynamicPersistentTileSchedulerILi256ELi256ELb0ELb1ELb0EEEEEEEEEvNT_6ParamsE,"ax",@progbits
	.sectioninfo	@"SHI_REGISTERS=255"
	.align	128
.text._ZN7cutlass13device_kernelIN5flash19enable_sm80_to_sm89INS1_16FlashAttnFwdSm80INS1_25CollectiveMainloopFwdSm80ILi8ELi1ELb0EN4cute5tupleIJNS5_1CILi128EEENS7_ILi96EEENS7_ILi256EEEEEELi256ENS_6half_tEfNS_4arch4Sm80ELb1ELb0ELb1ELb0ELb1ELb0ELb1ELb0EEENS1_21CollectiveEpilogueFwdINS6_IJS8_SA_S9_EEENS6_IJNS7_ILi1EEESI_SI_EEESC_SE_Li256ELb0ELb1ELb0ELb0EEENS1_30DynamicPersistentTileSchedulerILi256ELi256ELb0ELb1ELb0EEEEEEEEEvNT_6ParamsE:
        .type           _ZN7cutlass13device_kernelIN5flash19enable_sm80_to_sm89INS1_16FlashAttnFwdSm80INS1_25CollectiveMainloopFwdSm80ILi8ELi1ELb0EN4cute5tupleIJNS5_1CILi128EEENS7_ILi96EEENS7_ILi256EEEEEELi256ENS_6half_tEfNS_4arch4Sm80ELb1ELb0ELb1ELb0ELb1ELb0ELb1ELb0EEENS1_21CollectiveEpilogueFwdINS6_IJS8_SA_S9_EEENS6_IJNS7_ILi1EEESI_SI_EEESC_SE_Li256ELb0ELb1ELb0ELb0EEENS1_30DynamicPersistentTileSchedulerILi256ELi256ELb0ELb1ELb0EEEEEEEEEvNT_6ParamsE,@function
        .size           _ZN7cutlass13device_kernelIN5flash19enable_sm80_to_sm89INS1_16FlashAttnFwdSm80INS1_25CollectiveMainloopFwdSm80ILi8ELi1ELb0EN4cute5tupleIJNS5_1CILi128EEENS7_ILi96EEENS7_ILi256EEEEEELi256ENS_6half_tEfNS_4arch4Sm80ELb1ELb0ELb1ELb0ELb1ELb0ELb1ELb0EEENS1_21CollectiveEpilogueFwdINS6_IJS8_SA_S9_EEENS6_IJNS7_ILi1EEESI_SI_EEESC_SE_Li256ELb0ELb1ELb0ELb0EEENS1_30DynamicPersistentTileSchedulerILi256ELi256ELb0ELb1ELb0EEEEEEEEEvNT_6ParamsE,(.L_x_3555 - _ZN7cutlass13device_kernelIN5flash19enable_sm80_to_sm89INS1_16FlashAttnFwdSm80INS1_25CollectiveMainloopFwdSm80ILi8ELi1ELb0EN4cute5tupleIJNS5_1CILi128EEENS7_ILi96EEENS7_ILi256EEEEEELi256ENS_6half_tEfNS_4arch4Sm80ELb1ELb0ELb1ELb0ELb1ELb0ELb1ELb0EEENS1_21CollectiveEpilogueFwdINS6_IJS8_SA_S9_EEENS6_IJNS7_ILi1EEESI_SI_EEESC_SE_Li256ELb0ELb1ELb0ELb0EEENS1_30DynamicPersistentTileSchedulerILi256ELi256ELb0ELb1ELb0EEEEEEEEEvNT_6ParamsE)
        .other          _ZN7cutlass13device_kernelIN5flash19enable_sm80_to_sm89INS1_16FlashAttnFwdSm80INS1_25CollectiveMainloopFwdSm80ILi8ELi1ELb0EN4cute5tupleIJNS5_1CILi128EEENS7_ILi96EEENS7_ILi256EEEEEELi256ENS_6half_tEfNS_4arch4Sm80ELb1ELb0ELb1ELb0ELb1ELb0ELb1ELb0EEENS1_21CollectiveEpilogueFwdINS6_IJS8_SA_S9_EEENS6_IJNS7_ILi1EEESI_SI_EEESC_SE_Li256ELb0ELb1ELb0ELb0EEENS1_30DynamicPersistentTileSchedulerILi256ELi256ELb0ELb1ELb0EEEEEEEEEvNT_6ParamsE,@"STO_CUDA_ENTRY STV_DEFAULT"
_ZN7cutlass13device_kernelIN5flash19enable_sm80_to_sm89INS1_16FlashAttnFwdSm80INS1_25CollectiveMainloopFwdSm80ILi8ELi1ELb0EN4cute5tupleIJNS5_1CILi128EEENS7_ILi96EEENS7_ILi256EEEEEELi256ENS_6half_tEfNS_4arch4Sm80ELb1ELb0ELb1ELb0ELb1ELb0ELb1ELb0EEENS1_21CollectiveEpilogueFwdINS6_IJS8_SA_S9_EEENS6_IJNS7_ILi1EEESI_SI_EEESC_SE_Li256ELb0ELb1ELb0ELb0EEENS1_30DynamicPersistentTileSchedulerILi256ELi256ELb0ELb1ELb0EEEEEEEEEvNT_6ParamsE:
        /* <DEDUP_REMOVED lines=13> */
[----:B------:R-:W-:Y:S01]  /*00d0*/  ULDC.64 UR6, c[0x0][0x118] ;  /* 0x0000460000067ab9 */ /* 0x000fe20000000a00 */
[----:B------:R-:W-:Y:S01]  /*00e0*/  IMAD.MOV.U32 R233, RZ, RZ, 0x40 ;  /* 0x00000040ffe97424 */ /* 0x000fe200078e00ff */
[CC--:B------:R-:W-:Y:S02]  /*00f0*/  LEA.HI R2, R13.reuse, R19.reuse, RZ, 0x4 ;  /* 0x000000130d027211 */ /* 0x0c0fe400078f20ff */
[----:B------:R-:W-:Y:S02]  /*0100*/  LEA.HI R8, R13, R19, RZ, 0x3 ;  /* 0x000000130d087211 */ /* 0x000fe400078f18ff */
[----:B------:R-:W-:Y:S02]  /*0110*/  SHF.R.S32.HI R3, RZ, 0x4, R2 ;  /* 0x00000004ff037819 */ /* 0x000fe40000011402 */
[----:B------:R-:W-:-:S02]  /*0120*/  SHF.R.S32.HI R18, RZ, 0x3, R8 ;  /* 0x00000003ff127819 */ /* 0x000fc40000011408 */
[----:B------:R-:W-:Y:S02]  /*0130*/  LEA.HI R0, R2, R3, RZ, 0x1 ;  /* 0x0000000302007211 */ /* 0x000fe400078f08ff */
[----:B------:R-:W-:Y:S01]  /*0140*/  LOP3.LUT R4, R8, 0xfffffff8, RZ, 0xc0, !PT ;  /* 0xfffffff808047812 */ /* 0x000fe200078ec0ff */
[----:B------:R-:W-:Y:S01]  /*0150*/  IMAD.SHL.U32 R5, R18, 0x40, RZ ;  /* 0x0000004012057824 */ /* 0x000fe200078e00ff */
[----:B------:R-:W-:Y:S02]  /*0160*/  LOP3.LUT R0, R0, 0xfffffffe, RZ, 0xc0, !PT ;  /* 0xfffffffe00007812 */ /* 0x000fe400078ec0ff */
[-C--:B------:R-:W-:Y:S01]  /*0170*/  LEA.HI R10, R13, R19.reuse, RZ, 0x2 ;  /* 0x000000130d0a7211 */ /* 0x080fe200078f10ff */
[----:B------:R-:W-:Y:S01]  /*0180*/  IMAD.IADD R17, R19, 0x1, -R4 ;  /* 0x0000000113117824 */ /* 0x000fe200078e0a04 */
[----:B------:R-:W-:Y:S01]  /*0190*/  LEA.HI R9, R13, R19, RZ, 0x5 ;  /* 0x000000130d097211 */ /* 0x000fe200078f28ff */
[----:B------:R-:W-:Y:S01]  /*01a0*/  IMAD.IADD R12, R3, 0x1, -R0 ;  /* 0x00000001030c7824 */ /* 0x000fe200078e0a00 */
[----:B------:R-:W-:Y:S01]  /*01b0*/  LOP3.LUT R0, R2, 0xfffffff0, RZ, 0xc0, !PT ;  /* 0xfffffff002007812 */ /* 0x000fe200078ec0ff */
[----:B------:R-:W-:Y:S01]  /*01c0*/  IMAD.SHL.U32 R245, R17, 0x8, RZ ;  /* 0x0000000811f57824 */ /* 0x000fe200078e00ff */
[----:B------:R-:W-:-:S02]  /*01d0*/  SHF.R.S32.HI R7, RZ, 0x2, R10 ;  /* 0x00000002ff077819 */ /* 0x000fc4000001140a */
[----:B------:R-:W-:Y:S01]  /*01e0*/  SHF.R.S32.HI R3, RZ, 0x1f, R10 ;  /* 0x0000001fff037819 */ /* 0x000fe2000001140a */
[----:B------:R-:W-:Y:S01]  /*01f0*/  IMAD.IADD R2, R19, 0x1, -R0 ;  /* 0x0000000113027824 */ /* 0x000fe200078e0a00 */
[----:B------:R-:W-:Y:S01]  /*0200*/  LOP3.LUT R0, R5, 0x1c0, RZ, 0xc0, !PT ;  /* 0x000001c005007812 */ /* 0x000fe200078ec0ff */
[----:B------:R-:W-:Y:S01]  /*0210*/  IMAD.SHL.U32 R5, R17, 0x40, RZ ;  /* 0x0000004011057824 */ /* 0x000fe200078e00ff */
[----:B------:R-:W-:Y:S02]  /*0220*/  LEA.HI R3, R3, R7, RZ, 0x3 ;  /* 0x0000000703037211 */ /* 0x000fe400078f18ff */
[----:B------:R-:W-:Y:S02]  /*0230*/  SHF.R.U32.HI R4, RZ, 0x3, R0 ;  /* 0x00000003ff047819 */ /* 0x000fe40000011600 */
[----:B------:R-:W-:Y:S02]  /*0240*/  LOP3.LUT R0, R0, 0x38, R245, 0xf8, !PT ;  /* 0x0000003800007812 */ /* 0x000fe400078ef8f5 */
[----:B------:R-:W-:-:S02]  /*0250*/  SHF.R.S32.HI R6, RZ, 0x1f, R2 ;  /* 0x0000001fff067819 */ /* 0x000fc40000011402 */
[----:B------:R-:W-:Y:S02]  /*0260*/  LOP3.LUT R3, R3, 0xfffffff8, RZ, 0xc0, !PT ;  /* 0xfffffff803037812 */ /* 0x000fe400078ec0ff */
[----:B------:R-:W-:Y:S02]  /*0270*/  LOP3.LUT R11, R0, R4, RZ, 0x3c, !PT ;  /* 0x00000004000b7212 */ /* 0x000fe400078e3cff */
[----:B------:R-:W-:Y:S01]  /*0280*/  LOP3.LUT R0, R5, 0x1c0, RZ, 0xc0, !PT ;  /* 0x000001c005007812 */ /* 0x000fe200078ec0ff */
[----:B------:R-:W-:Y:S01]  /*0290*/  IMAD.IADD R7, R7, 0x1, -R3 ;  /* 0x0000000107077824 */ /* 0x000fe200078e0a03 */
[----:B------:R-:W-:Y:S02]  /*02a0*/  LEA.HI R231, R6, R2, RZ, 0x3 ;  /* 0x0000000206e77211 */ /* 0x000fe400078f18ff */
[----:B------:R-:W-:Y:S02]  /*02b0*/  LOP3.LUT R6, R0, 0x8, R8, 0xf8, !PT ;  /* 0x0000000800067812 */ /* 0x000fe400078ef808 */
[----:B------:R-:W-:-:S02]  /*02c0*/  SHF.R.U32.HI R4, RZ, 0x3, R0 ;  /* 0x00000003ff047819 */ /* 0x000fc40000011600 */
[C---:B------:R-:W-:Y:S01]  /*02d0*/  LOP3.LUT R5, R231.reuse, 0xfffffff8, RZ, 0xc0, !PT ;  /* 0xfffffff8e7057812 */ /* 0x040fe200078ec0ff */
[----:B------:R-:W-:Y:S01]  /*02e0*/  IMAD.SHL.U32 R231, R231, 0x40, RZ ;  /* 0x00000040e7e77824 */ /* 0x000fe200078e00ff */
[----:B------:R-:W-:Y:S02]  /*02f0*/  LOP3.LUT R0, R9, 0xffffffe0, RZ, 0xc0, !PT ;  /* 0xffffffe009007812 */ /* 0x000fe400078ec0ff */
[----:B------:R-:W-:Y:S01]  /*0300*/  LOP3.LUT R3, R7, 0x1, RZ, 0xc0, !PT ;  /* 0x0000000107037812 */ /* 0x000fe200078ec0ff */
[----:B------:R-:W-:Y:S01]  /*0310*/  IMAD.IADD R8, R2, 0x1, -R5 ;  /* 0x0000000102087824 */ /* 0x000fe200078e0a05 */
[--C-:B------:R-:W-:Y:S01]  /*0320*/  SHF.R.S32.HI R239, RZ, 0x5, R9.reuse ;  /* 0x00000005ffef7819 */ /* 0x100fe20000011409 */
[----:B------:R-:W-:Y:S01]  /*0330*/  IMAD.IADD R16, R19, 0x1, -R0 ;  /* 0x0000000113107824 */ /* 0x000fe200078e0a00 */
[----:B------:R-:W-:Y:S02]  /*0340*/  SHF.R.S32.HI R2, RZ, 0x1f, R9 ;  /* 0x0000001fff027819 */ /* 0x000fe40000011409 */
[----:B------:R-:W-:-:S02]  /*0350*/  ISETP.NE.U32.AND P0, PT, R3, 0x1, PT ;  /* 0x000000010300780c */ /* 0x000fc40003f05070 */
[----:B------:R-:W-:Y:S02]  /*0360*/  LOP3.LUT R3, R10, 0xfffffffc, RZ, 0xc0, !PT ;  /* 0xfffffffc0a037812 */ /* 0x000fe400078ec0ff */
[----:B------:R-:W-:Y:S01]  /*0370*/  LEA.HI R0, R2, R239, RZ, 0x3 ;  /* 0x000000ef02007211 */ /* 0x000fe200078f18ff */
[----:B------:R-:W-:Y:S01]  /*0380*/  IMAD.SHL.U32 R2, R8, 0x40, RZ ;  /* 0x0000004008027824 */ /* 0x000fe200078e00ff */
[----:B------:R-:W-:Y:S02]  /*0390*/  SHF.R.S32.HI R10, RZ, 0x1f, R16 ;  /* 0x0000001fff0a7819 */ /* 0x000fe40000011410 */
[----:B------:R-:W-:Y:S01]  /*03a0*/  LOP3.LUT R228, R6, R4, RZ, 0x3c, !PT ;  /* 0x0000000406e47212 */ /* 0x000fe200078e3cff */
[----:B------:R-:W-:Y:S01]  /*03b0*/  IMAD.SHL.U32 R6, R12, 0x8, RZ ;  /* 0x000000080c067824 */ /* 0x000fe200078e00ff */
[----:B------:R-:W-:Y:S01]  /*03c0*/  LOP3.LUT R4, R0, 0xffffff8, RZ, 0xc0, !PT ;  /* 0x0ffffff800047812 */ /* 0x000fe200078ec0ff */
[----:B------:R-:W-:Y:S01]  /*03d0*/  IMAD.IADD R0, R19, 0x1, -R3 ;  /* 0x0000000113007824 */ /* 0x000fe200078e0a03 */
[----:B------:R-:W-:Y:S01]  /*03e0*/  LEA.HI R10, R10, R16, RZ, 0x2 ;  /* 0x000000100a0a7211 */ /* 0x000fe200078f10ff */
[----:B------:R-:W-:Y:S01]  /*03f0*/  IMAD R228, R12, 0x200, R228 ;  /* 0x000002000ce47824 */ /* 0x000fe200078e02e4 */
[----:B------:R-:W-:Y:S01]  /*0400*/  LOP3.LUT R2, R2, 0x1c0, RZ, 0xc0, !PT ;  /* 0x000001c002027812 */ /* 0x000fe200078ec0ff */
[C---:B------:R-:W-:Y:S01]  /*0410*/  IMAD.IADD R4, R239.reuse, 0x1, -R4 ;  /* 0x00000001ef047824 */ /* 0x040fe200078e0a04 */
[----:B------:R-:W-:Y:S01]  /*0420*/  SHF.R.S32.HI R3, RZ, 0x2, R10 ;  /* 0x00000002ff037819 */ /* 0x000fe2000001140a */
[----:B------:R-:W-:Y:S01]  /*0430*/  IMAD.SHL.U32 R239, R239, 0x400, RZ ;  /* 0x00000400efef7824 */ /* 0x000fe200078e00ff */
[----:B------:R-:W-:-:S02]  /*0440*/  LOP3.LUT R6, R2, 0x8, R6, 0xf8, !PT ;  /* 0x0000000802067812 */ /* 0x000fc400078ef806 */
[----:B------:R-:W-:Y:S01]  /*0450*/  SHF.R.U32.HI R5, RZ, 0x3, R2 ;  /* 0x00000003ff057819 */ /* 0x000fe20000011602 */
[----:B------:R-:W-:Y:S01]  /*0460*/  IMAD R15, R4, 0x10, R3 ;  /* 0x00000010040f7824 */ /* 0x000fe200078e0203 */
[----:B------:R-:W-:Y:S01]  /*0470*/  LEA.HI R2, R0, R0, RZ, 0x1 ;  /* 0x0000000000027211 */ /* 0x000fe200078f08ff */
[----:B------:R-:W-:Y:S01]  /*0480*/  IMAD.SHL.U32 R3, R7, 0x40, RZ ;  /* 0x0000004007037824 */ /* 0x000fe200078e00ff */
[----:B------:R-:W-:Y:S02]  /*0490*/  LOP3.LUT R5, R6, R5, RZ, 0x3c, !PT ;  /* 0x0000000506057212 */ /* 0x000fe400078e3cff */
[----:B------:R-:W-:Y:S01]  /*04a0*/  LOP3.LUT R2, R2, 0x1ffffffe, RZ, 0xc0, !PT ;  /* 0x1ffffffe02027812 */ /* 0x000fe200078ec0ff */
[----:B------:R-:W-:Y:S01]  /*04b0*/  STL [R1+0x7c], R15 ;  /* 0x00007c0f01007387 */ /* 0x000fe20000100800 */
[----:B------:R-:W-:Y:S02]  /*04c0*/  LOP3.LUT R3, R3, 0x1c0, RZ, 0xc0, !PT ;  /* 0x000001c003037812 */ /* 0x000fe400078ec0ff */
[----:B------:R-:W-:Y:S01]  /*04d0*/  LOP3.LUT R231, R231, 0xfffffe00, RZ, 0xc0, !PT ;  /* 0xfffffe00e7e77812 */ /* 0x000fe200078ec0ff */
[C---:B------:R-:W-:Y:S01]  /*04e0*/  IMAD.IADD R6, R0.reuse, 0x1, -R2 ;  /* 0x0000000100067824 */ /* 0x040fe200078e0a02 */
[----:B------:R-:W-:Y:S01]  /*04f0*/  STL [R1+0x54], R14 ;  /* 0x0000540e01007387 */ /* 0x000fe20000100800 */
[----:B------:R-:W-:Y:S01]  /*0500*/  IMAD R2, R0, 0x2, R239 ;  /* 0x0000000200027824 */ /* 0x000fe200078e02ef */
[----:B------:R-:W-:-:S02]  /*0510*/  LEA.HI R0, R3, R3, RZ, 0x1d ;  /* 0x0000000303007211 */ /* 0x000fc400078fe8ff */
[CC--:B------:R-:W-:Y:S02]  /*0520*/  IADD3 R239, R5.reuse, R231.reuse, R239 ;  /* 0x000000e705ef7210 */ /* 0x0c0fe40007ffe0ef */
[----:B------:R-:W-:Y:S01]  /*0530*/  LOP3.LUT R231, R5, R231, RZ, 0xfc, !PT ;  /* 0x000000e705e77212 */ /* 0x000fe200078efcff */
[----:B------:R-:W-:Y:S01]  /*0540*/  IMAD.IADD R4, R2, 0x1, R0 ;  /* 0x0000000102047824 */ /* 0x000fe200078e0200 */
[----:B------:R-:W-:Y:S02]  /*0550*/  LEA.HI R0, R13, R19, RZ, 0x7 ;  /* 0x000000130d007211 */ /* 0x000fe400078f38ff */
[----:B------:R-:W-:Y:S02]  /*0560*/  IADD3 R5, R245, 0x40, RZ ;  /* 0x00000040f5057810 */ /* 0x000fe40007ffe0ff */
[----:B------:R-:W-:Y:S01]  /*0570*/  SHF.R.S32.HI R2, RZ, 0x7, R0 ;  /* 0x00000007ff027819 */ /* 0x000fe20000011400 */
[----:B------:R-:W-:Y:S01]  /*0580*/  IMAD R0, R17, 0x20, R18 ;  /* 0x0000002011007824 */ /* 0x000fe200078e0212 */
[----:B------:R-:W-:-:S02]  /*0590*/  IADD3 R3, R245, 0x80, RZ ;  /* 0x00000080f5037810 */ /* 0x000fc40007ffe0ff */
[----:B------:R-:W-:Y:S02]  /*05a0*/  R2P PR, R7, 0x6 ;  /* 0x0000000607007804 */ /* 0x000fe40000000000 */
[----:B------:R1:W-:Y:S01]  /*05b0*/  STL [R1+0x10], R0 ;  /* 0x0000100001007387 */ /* 0x0003e20000100800 */
[----:B------:R-:W-:Y:S02]  /*05c0*/  IADD3 R2, R245, 0xc0, RZ ;  /* 0x000000c0f5027810 */ /* 0x000fe40007ffe0ff */
[----:B------:R-:W-:Y:S02]  /*05d0*/  SHF.R.S32.HI R7, RZ, 0x1f, R245 ;  /* 0x0000001fff077819 */ /* 0x000fe400000114f5 */
[----:B------:R-:W-:Y:S02]  /*05e0*/  SHF.R.S32.HI R7, RZ, 0x1f, R5 ;  /* 0x0000001fff077819 */ /* 0x000fe40000011405 */
[----:B------:R-:W-:Y:S02]  /*05f0*/  SHF.R.S32.HI R5, RZ, 0x1f, R3 ;  /* 0x0000001fff057819 */ /* 0x000fe40000011403 */
[----:B------:R-:W-:-:S02]  /*0600*/  SHF.R.S32.HI R3, RZ, 0x1f, R2 ;  /* 0x0000001fff037819 */ /* 0x000fc40000011402 */
[----:B------:R-:W-:Y:S02]  /*0610*/  SEL R2, R232, 0xffffffe0, !P1 ;  /* 0xffffffe0e8027807 */ /* 0x000fe40004800000 */
[----:B------:R-:W-:Y:S02]  /*0620*/  LEA R5, R4, 0x80, 0x1 ;  /* 0x0000008004057811 */ /* 0x000fe400078e08ff */
[----:B------:R-:W-:Y:S02]  /*0630*/  SEL R3, R233, 0xffffffc0, !P2 ;  /* 0xffffffc0e9037807 */ /* 0x000fe40005000000 */
[C---:B------:R-:W-:Y:S02]  /*0640*/  IADD3 R4, R5.reuse, -0x10, RZ ;  /* 0xfffffff005047810 */ /* 0x040fe40007ffe0ff */
[----:B------:R-:W-:Y:S02]  /*0650*/  @P0 IADD3 R4, R5, 0x10, RZ ;  /* 0x0000001005040810 */ /* 0x000fe40007ffe0ff */
[----:B------:R-:W-:-:S02]  /*0660*/  LEA.HI R9, R13, R19, RZ, 0x6 ;  /* 0x000000130d097211 */ /* 0x000fc400078f30ff */
[----:B------:R-:W-:Y:S02]  /*0670*/  LOP3.LUT P4, RZ, R8, 0x2, RZ, 0xc0, !PT ;  /* 0x0000000208ff7812 */ /* 0x000fe4000788c0ff */
[----:B-1----:R-:W-:Y:S01]  /*0680*/  LOP3.LUT R0, R10, 0x7ffffffc, RZ, 0xc0, !PT ;  /* 0x7ffffffc0a007812 */ /* 0x002fe200078ec0ff */
[----:B------:R-:W-:Y:S01]  /*0690*/  IMAD.SHL.U32 R9, R9, 0x8, RZ ;  /* 0x0000000809097824 */ /* 0x000fe200078e00ff */
[----:B------:R-:W-:Y:S02]  /*06a0*/  LOP3.LUT P3, RZ, R8, 0x4, RZ, 0xc0, !PT ;  /* 0x0000000408ff7812 */ /* 0x000fe4000786c0ff */
[----:B------:R-:W-:Y:S01]  /*06b0*/  SEL R232, R232, 0xffffffe0, !P4 ;  /* 0xffffffe0e8e87807 */ /* 0x000fe20006000000 */
[----:B------:R-:W-:Y:S01]  /*06c0*/  IMAD.IADD R0, R16, 0x1, -R0 ;  /* 0x0000000110007824 */ /* 0x000fe200078e0a00 */
[----:B------:R-:W-:Y:S02]  /*06d0*/  LEA R239, R239, 0x18100, 0x1 ;  /* 0x00018100efef7811 */ /* 0x000fe400078e08ff */
[----:B------:R-:W-:Y:S01]  /*06e0*/  LEA R231, R231, 0x100, 0x1 ;  /* 0x00000100e7e77811 */ /* 0x000fe200078e08ff */
[----:B------:R-:W-:Y:S01]  /*06f0*/  IMAD.SHL.U32 R7, R0, 0x2, RZ ;  /* 0x0000000200077824 */ /* 0x000fe200078e00ff */
[----:B------:R-:W-:Y:S01]  /*0700*/  SEL R233, R233, 0xffffffc0, !P3 ;  /* 0xffffffc0e9e97807 */ /* 0x000fe20005800000 */
[----:B------:R-:W-:Y:S01]  /*0710*/  IMAD R0, R6, 0x8, R15 ;  /* 0x0000000806007824 */ /* 0x000fe200078e020f */
[----:B------:R-:W-:Y:S01]  /*0720*/  LOP3.LUT R9, R11, 0x7ffffe00, R9, 0xf8, !PT ;  /* 0x7ffffe000b097812 */ /* 0x000fe200078ef809 */
[----:B------:R-:W-:Y:S01]  /*0730*/  IMAD.IADD R6, R5, 0x1, R3 ;  /* 0x0000000105067824 */ /* 0x000fe200078e0203 */
[----:B------:R-:W-:Y:S01]  /*0740*/  STL [R1+0x50], R7 ;  /* 0x0000500701007387 */ /* 0x000fe20000100800 */
[C---:B------:R-:W-:Y:S01]  /*0750*/  IMAD.IADD R240, R239.reuse, 0x1, R232 ;  /* 0x00000001eff07824 */ /* 0x040fe200078e02e8 */
[----:B------:R-:W-:Y:S01]  /*0760*/  LEA R228, R228, 0xc100, 0x1 ;  /* 0x0000c100e4e47811 */ /* 0x000fe200078e08ff */
[----:B------:R-:W-:Y:S01]  /*0770*/  IMAD.IADD R232, R232, 0x1, R231 ;  /* 0x00000001e8e87824 */ /* 0x000fe200078e02e7 */
[----:B------:R1:W-:Y:S01]  /*0780*/  STL [R1+0x4c], R0 ;  /* 0x00004c0001007387 */ /* 0x0003e20000100800 */
[----:B------:R-:W-:-:S02]  /*0790*/  IMAD.IADD R242, R239, 0x1, R233 ;  /* 0x00000001eff27824 */ /* 0x000fc400078e02e9 */
[----:B------:R-:W-:Y:S01]  /*07a0*/  IMAD.IADD R234, R233, 0x1, R231 ;  /* 0x00000001e9ea7824 */ /* 0x000fe200078e02e7 */
[----:B------:R-:W-:Y:S01]  /*07b0*/  STL [R1+0x58], R5 ;  /* 0x0000580501007387 */ /* 0x000fe20000100800 */
[----:B------:R-:W-:Y:S02]  /*07c0*/  IMAD.IADD R241, R240, 0x1, R233 ;  /* 0x00000001f0f17824 */ /* 0x000fe400078e02e9 */
[----:B------:R-:W-:Y:S02]  /*07d0*/  IMAD.SHL.U32 R243, R9, 0x2, RZ ;  /* 0x0000000209f37824 */ /* 0x000fe400078e00ff */
[----:B------:R-:W-:Y:S02]  /*07e0*/  IMAD.IADD R233, R233, 0x1, R232 ;  /* 0x00000001e9e97824 */ /* 0x000fe400078e02e8 */
[----:B-1----:R-:W-:-:S05]  /*07f0*/  IMAD.IADD R0, R5, 0x1, R2 ;  /* 0x0000000105007824 */ /* 0x002fca00078e0202 */
[----:B------:R1:W-:Y:S04]  /*0800*/  STL [R1+0x64], R0 ;  /* 0x0000640001007387 */ /* 0x0003e80000100800 */
[----:B------:R-:W-:Y:S01]  /*0810*/  STL [R1+0x74], R6 ;  /* 0x0000740601007387 */ /* 0x000fe20000100800 */
[----:B-1----:R-:W-:-:S05]  /*0820*/  IMAD.IADD R0, R0, 0x1, R3 ;  /* 0x0000000100007824 */ /* 0x002fca00078e0203 */
[----:B------:R1:W-:Y:S04]  /*0830*/  STL [R1+0x70], R0 ;  /* 0x0000700001007387 */ /* 0x0003e80000100800 */
[----:B------:R-:W-:Y:S01]  /*0840*/  STL [R1+0x5c], R4 ;  /* 0x00005c0401007387 */ /* 0x000fe20000100800 */
[--C-:B-1----:R-:W-:Y:S02]  /*0850*/  IMAD.IADD R0, R2, 0x1, R4.reuse ;  /* 0x0000000102007824 */ /* 0x102fe400078e0204 */
[----:B------:R-:W-:-:S05]  /*0860*/  IMAD.IADD R2, R3, 0x1, R4 ;  /* 0x0000000103027824 */ /* 0x000fca00078e0204 */
[----:B------:R-:W-:Y:S04]  /*0870*/  STL [R1+0x6c], R2 ;  /* 0x00006c0201007387 */ /* 0x000fe80000100800 */
[----:B------:R1:W-:Y:S02]  /*0880*/  STL [R1+0x60], R0 ;  /* 0x0000600001007387 */ /* 0x0003e40000100800 */
[----:B-1----:R-:W-:-:S05]  /*0890*/  IMAD.IADD R0, R0, 0x1, R3 ;  /* 0x0000000100007824 */ /* 0x002fca00078e0203 */
[----:B------:R1:W-:Y:S02]  /*08a0*/  STL [R1+0x68], R0 ;  /* 0x0000680001007387 */ /* 0x0003e40000100800 */
.L_x_1527:
[----:B------:R-:W2:Y:S01]  /*08b0*/  LDL R4, [R1+0x54] ;  /* 0x0000540001047983 */ /* 0x000ea20000100800 */
[----:B-1----:R-:W-:Y:S01]  /*08c0*/  IMAD.MOV.U32 R0, RZ, RZ, c[0x0][0x560] ;  /* 0x00015800ff007624 */ /* 0x002fe200078e00ff */
        /* <DEDUP_REMOVED lines=17> */
.L_x_1455:
[----:B------:R-:W-:-:S04]  /*09e0*/  MOV R0, c[0x0][0x554] ;  /* 0x0001550000007a02 */ /* 0x000fc80000000f00 */
[----:B------:R-:W-:Y:S02]  /*09f0*/  ISETP.NE.AND P0, PT, R0, 0x1, PT ;  /* 0x000000010000780c */ /* 0x000fe40003f05270 */
[----:B------:R-:W-:-:S11]  /*0a00*/  MOV R0, R2 ;  /* 0x0000000200007202 */ /* 0x000fd60000000f00 */
[----:B------:R-:W-:-:S05]  /*0a10*/  @P0 IMAD.HI.U32 R4, R2, c[0x0][0x558], RZ ;  /* 0x0001560002040a27 */ /* 0x000fca00078e00ff */
[----:B------:R-:W-:-:S05]  /*0a20*/  @P0 SHF.R.U32.HI R0, RZ, c[0x0][0x55c], R4 ;  /* 0x00015700ff000a19 */ /* 0x000fca0000011604 */
[----:B------:R-:W-:Y:S02]  /*0a30*/  IMAD R4, R0, c[0x0][0x554], RZ ;  /* 0x0001550000047a24 */ /* 0x000fe400078e02ff */
.L_x_1456:
[----:B------:R-:W-:Y:S05]  /*0a40*/  BSYNC B0 ;  /* 0x0000000000007941 */ /* 0x000fea0003800000 */
.L_x_1454:
        /* <DEDUP_REMOVED lines=13> */
[----:B------:R-:W-:Y:S04]  /*0b20*/  STL [R1+0x44], R12 ;  /* 0x0000440c01007387 */ /* 0x000fe80000100800 */
[----:B------:R1:W2:Y:S01]  /*0b30*/  @P0 LDG.E R6, [R2.64] ;  /* 0x0000000602060981 */ /* 0x0002a2000c1e1900 */
[----:B------:R-:W-:Y:S01]  /*0b40*/  IMAD.MOV.U32 R4, RZ, RZ, c[0x0][0x2c4] ;  /* 0x0000b100ff047624 */ /* 0x000fe200078e00ff */
[----:B------:R-:W-:Y:S01]  /*0b50*/  IADD3 R0, R0, c[0x0][0x53c], RZ ;  /* 0x00014f0000007a10 */ /* 0x000fe20007ffe0ff */
[----:B------:R-:W-:Y:S01]  /*0b60*/  CS2R R130, SRZ ;  /* 0x0000000000827805 */ /* 0x000fe2000001ff00 */
[----:B------:R-:W-:Y:S01]  /*0b70*/  CS2R R128, SRZ ;  /* 0x0000000000807805 */ /* 0x000fe2000001ff00 */
[----:B------:R-:W-:Y:S01]  /*0b80*/  CS2R R126, SRZ ;  /* 0x00000000007e7805 */ /* 0x000fe2000001ff00 */
[----:B------:R-:W-:Y:S01]  /*0b90*/  ISETP.NE.AND P2, PT, R4, 0x1, PT ;  /* 0x000000010400780c */ /* 0x000fe20003f45270 */
[----:B------:R-:W-:Y:S01]  /*0ba0*/  IMAD.MOV.U32 R4, RZ, RZ, c[0x0][0x168] ;  /* 0x00005a00ff047624 */ /* 0x000fe200078e00ff */
[----:B------:R-:W-:Y:S01]  /*0bb0*/  SHF.L.U32 R55, R0, 0x7, RZ ;  /* 0x0000000700377819 */ /* 0x000fe200000006ff */
[----:B------:R-:W-:Y:S01]  /*0bc0*/  CS2R R124, SRZ ;  /* 0x00000000007c7805 */ /* 0x000fe2000001ff00 */
[----:B------:R-:W-:Y:S01]  /*0bd0*/  IMAD.MOV.U32 R122, RZ, RZ, RZ ;  /* 0x000000ffff7a7224 */ /* 0x000fe200078e00ff */
[----:B------:R-:W-:Y:S01]  /*0be0*/  CS2R R120, SRZ ;  /* 0x0000000000787805 */ /* 0x000fe2000001ff00 */
[----:B------:R-:W-:Y:S01]  /*0bf0*/  IADD3 R0, R55, 0x7f, RZ ;  /* 0x0000007f37007810 */ /* 0x000fe20007ffe0ff */
[----:B------:R-:W-:Y:S01]  /*0c00*/  STL [R1+0x40], R55 ;  /* 0x0000403701007387 */ /* 0x000fe20000100800 */
[----:B------:R-:W-:Y:S01]  /*0c10*/  IADD3 R4, -R4, 0x60, RZ ;  /* 0x0000006004047810 */ /* 0x000fe20007ffe1ff */
[----:B------:R-:W-:Y:S01]  /*0c20*/  CS2R R116, SRZ ;  /* 0x0000000000747805 */ /* 0x000fe2000001ff00 */
[----:B------:R-:W-:Y:S01]  /*0c30*/  MOV R118, RZ ;  /* 0x000000ff00767202 */ /* 0x000fe20000000f00 */
[----:B------:R-:W-:Y:S01]  /*0c40*/  CS2R R8, SRZ ;  /* 0x0000000000087805 */ /* 0x000fe2000001ff00 */
[----:B------:R-:W-:Y:S01]  /*0c50*/  IMAD.MOV.U32 R114, RZ, RZ, RZ ;  /* 0x000000ffff727224 */ /* 0x000fe200078e00ff */
[----:B------:R-:W-:Y:S01]  /*0c60*/  CS2R R10, SRZ ;  /* 0x00000000000a7805 */ /* 0x000fe2000001ff00 */
[----:B------:R-:W-:Y:S01]  /*0c70*/  IMAD.MOV.U32 R112, RZ, RZ, RZ ;  /* 0x000000ffff707224 */ /* 0x000fe200078e00ff */
[----:B------:R-:W-:Y:S01]  /*0c80*/  MOV R110, RZ ;  /* 0x000000ff006e7202 */ /* 0x000fe20000000f00 */
[----:B------:R-:W-:Y:S01]  /*0c90*/  CS2R R108, SRZ ;  /* 0x00000000006c7805 */ /* 0x000fe2000001ff00 */
[----:B------:R-:W-:Y:S01]  /*0ca0*/  IMAD.MOV.U32 R13, RZ, RZ, RZ ;  /* 0x000000ffff0d7224 */ /* 0x000fe200078e00ff */
[----:B------:R-:W-:Y:S01]  /*0cb0*/  CS2R R14, SRZ ;  /* 0x00000000000e7805 */ /* 0x000fe2000001ff00 */
[----:B-1----:R-:W-:Y:S01]  /*0cc0*/  IMAD.MOV.U32 R2, RZ, RZ, c[0x0][0x2ac] ;  /* 0x0000ab00ff027624 */ /* 0x002fe200078e00ff */
[----:B------:R-:W-:Y:S01]  /*0cd0*/  MOV R104, RZ ;  /* 0x000000ff00687202 */ /* 0x000fe20000000f00 */
[----:B------:R-:W-:Y:S01]  /*0ce0*/  @P2 IMAD.HI.U32 R3, R0, c[0x0][0x2c8], RZ ;  /* 0x0000b20000032a27 */ /* 0x000fe200078e00ff */
[----:B------:R-:W-:Y:S01]  /*0cf0*/  CS2R R16, SRZ ;  /* 0x0000000000107805 */ /* 0x000fe2000001ff00 */
[----:B------:R-:W-:Y:S01]  /*0d00*/  MOV R98, RZ ;  /* 0x000000ff00627202 */ /* 0x000fe20000000f00 */
[----:B------:R-:W-:Y:S01]  /*0d10*/  CS2R R18, SRZ ;  /* 0x0000000000127805 */ /* 0x000fe2000001ff00 */
[----:B------:R-:W-:Y:S01]  /*0d20*/  IMAD.MOV.U32 R106, RZ, RZ, RZ ;  /* 0x000000ffff6a7224 */ /* 0x000fe200078e00ff */
[----:B------:R-:W-:Y:S01]  /*0d30*/  @P2 SHF.R.U32.HI R0, RZ, c[0x0][0x2cc], R3 ;  /* 0x0000b300ff002a19 */ /* 0x000fe20000011603 */
[----:B------:R-:W-:Y:S01]  /*0d40*/  IMAD.MOV.U32 R102, RZ, RZ, RZ ;  /* 0x000000ffff667224 */ /* 0x000fe200078e00ff */
[----:B------:R-:W-:Y:S01]  /*0d50*/  MOV R94, RZ ;  /* 0x000000ff005e7202 */ /* 0x000fe20000000f00 */
        /* <DEDUP_REMOVED lines=63> */
[----:B--2---:R1:W-:Y:S02]  /*1150*/  STL [R1+0x18], R6 ;  /* 0x0000180601007387 */ /* 0x0043e40000100800 */
[----:B-1----:R-:W-:-:S02]  /*1160*/  IMAD R6, R2, c[0x0][0x1d0], RZ ;  /* 0x0000740002067a24 */ /* 0x002fc400078e02ff */
[----:B------:R-:W-:-:S03]  /*1170*/  IMAD R2, R2, c[0x0][0x1d0], R4 ;  /* 0x0000740002027a24 */ /* 0x000fc600078e0204 */
[----:B------:R-:W-:Y:S02]  /*1180*/  IADD3 R3, R6, 0x5f, RZ ;  /* 0x0000005f06037810 */ /* 0x000fe40007ffe0ff */
[----:B------:R-:W-:-:S03]  /*1190*/  IADD3 R2, R2, R0, RZ ;  /* 0x0000000002027210 */ /* 0x000fc60007ffe0ff */
[----:B------:R-:W-:-:S04]  /*11a0*/  IMAD.HI R0, R3, 0x2aaaaaab, RZ ;  /* 0x2aaaaaab03007827 */ /* 0x000fc800078e02ff */
[----:B------:R-:W-:Y:S01]  /*11b0*/  IMAD.HI R4, R2, 0x2aaaaaab, RZ ;  /* 0x2aaaaaab02047827 */ /* 0x000fe200078e02ff */
[----:B------:R-:W-:-:S03]  /*11c0*/  SHF.R.U32.HI R2, RZ, 0x1f, R0 ;  /* 0x0000001fff027819 */ /* 0x000fc60000011600 */
[----:B------:R-:W-:Y:S01]  /*11d0*/  IMAD.MOV R3, RZ, RZ, -R12 ;  /* 0x000000ffff037224 */ /* 0x000fe200078e0a0c */
[----:B------:R-:W-:Y:S02]  /*11e0*/  SHF.R.U32.HI R6, RZ, 0x1f, R4 ;  /* 0x0000001fff067819 */ /* 0x000fe40000011604 */
[----:B------:R-:W-:Y:S01]  /*11f0*/  LEA.HI.SX32 R0, R0, R2, 0x1c ;  /* 0x0000000200007211 */ /* 0x000fe200078fe2ff */
[----:B------:R-:W-:Y:S01]  /*1200*/  IMAD R52, R3, c[0x0][0x548], R5 ;  /* 0x0001520003347a24 */ /* 0x000fe200078e0205 */
[----:B------:R-:W-:Y:S01]  /*1210*/  LEA.HI.SX32 R2, R4, R6, 0x1c ;  /* 0x0000000604027211 */ /* 0x000fe200078fe2ff */
[----:B------:R-:W-:Y:S01]  /*1220*/  IMAD.MOV.U32 R6, RZ, RZ, RZ ;  /* 0x000000ffff067224 */ /* 0x000fe200078e00ff */
[----:B------:R-:W-:Y:S02]  /*1230*/  CS2R R4, SRZ ;  /* 0x0000000000047805 */ /* 0x000fe4000001ff00 */
[----:B------:R-:W-:Y:S01]  /*1240*/  IMNMX R54, R0, R2, PT ;  /* 0x0000000200367217 */ /* 0x000fe20003800200 */
[----:B------:R1:W-:Y:S01]  /*1250*/  STL [R1+0x48], R52 ;  /* 0x0000483401007387 */ /* 0x0003e20000100800 */
[----:B------:R-:W-:-:S02]  /*1260*/  PRMT R0, RZ, 0x7610, R0 ;  /* 0x00007610ff007816 */ /* 0x000fc40000000000 */
[----:B------:R-:W-:Y:S01]  /*1270*/  ISETP.GE.AND P0, PT, R54, 0x1, PT ;  /* 0x000000013600780c */ /* 0x000fe20003f06270 */
[----:B------:R1:W-:-:S12]  /*1280*/  STL [R1+0x4], R54 ;  /* 0x0000043601007387 */ /* 0x0003d80000100800 */
[----:B------:R-:W-:Y:S05]  /*1290*/  @!P0 BRA `(.L_x_1457) ;  /* 0x00011dd000008947 */ /* 0x000fea0003800000 */
[----:B-1----:R-:W2:Y:S01]  /*12a0*/  LDL R54, [R1+0x10] ;  /* 0x0000100001367983 */ /* 0x002ea20000100800 */
[----:B------:R-:W-:-:S04]  /*12b0*/  ISETP.NE.U32.AND P0, PT, RZ, c[0x0][0x340], PT ;  /* 0x0000d000ff007a0c */ /* 0x000fc80003f05070 */
[----:B------:R-:W-:-:S13]  /*12c0*/  ISETP.NE.AND.EX P0, PT, RZ, c[0x0][0x344], PT, P0 ;  /* 0x0000d100ff007a0c */ /* 0x000fda0003f05300 */
[----:B------:R-:W-:-:S04]  /*12d0*/  @P0 IMAD.MOV.U32 R2, RZ, RZ, 0x4 ;  /* 0x00000004ff020424 */ /* 0x000fc800078e00ff */
[----:B------:R-:W-:-:S05]  /*12e0*/  @P0 IMAD.WIDE R2, R12, R2, c[0x0][0x340] ;  /* 0x0000d0000c020625 */ /* 0x000fca00078e0202 */
[----:B------:R1:W5:Y:S01]  /*12f0*/  @P0 LDG.E R14, [R2.64] ;  /* 0x00000006020e0981 */ /* 0x000362000c1e1900 */
[----:B------:R-:W-:Y:S02]  /*1300*/  SHF.R.S32.HI R15, RZ, 0x1f, R52 ;  /* 0x0000001fff0f7819 */ /* 0x000fe40000011434 */
[----:B------:R-:W-:Y:S02]  /*1310*/  SHF.R.S32.HI R6, RZ, 0x1f, R12 ;  /* 0x0000001fff067819 */ /* 0x000fe4000001140c */
[----:B------:R-:W-:Y:S01]  /*1320*/  ISETP.GE.AND P6, PT, R245, c[0x0][0x198], PT ;  /* 0x00006600f5007a0c */ /* 0x000fe20003fc6270 */
[----:B------:R-:W-:-:S04]  /*1330*/  IMAD R0, R15, c[0x0][0x1b8], RZ ;  /* 0x00006e000f007a24 */ /* 0x000fc800078e02ff */
[C---:B------:R-:W-:Y:S02]  /*1340*/  IMAD R5, R52.reuse, c[0x0][0x1bc], R0 ;  /* 0x00006f0034057a24 */ /* 0x040fe400078e0200 */
[----:B-1----:R-:W-:Y:S01]  /*1350*/  IMAD.WIDE.U32 R2, R52, c[0x0][0x1b8], RZ ;  /* 0x00006e0034027a25 */ /* 0x002fe200078e00ff */
[----:B------:R-:W-:-:S04]  /*1360*/  IADD3 R52, R245, 0xc0, RZ ;  /* 0x000000c0f5347810 */ /* 0x000fc80007ffe0ff */
[----:B------:R-:W-:Y:S01]  /*1370*/  IADD3 R3, R3, R5, RZ ;  /* 0x0000000503037210 */ /* 0x000fe20007ffe0ff */
[----:B------:R-:W-:Y:S01]  /*1380*/  IMAD R5, R6, c[0x0][0x1c0], RZ ;  /* 0x0000700006057a24 */ /* 0x000fe200078e02ff */
[----:B------:R-:W-:-:S03]  /*1390*/  ISETP.GE.AND P3, PT, R52, c[0x0][0x198], PT ;  /* 0x0000660034007a0c */ /* 0x000fc60003f66270 */
[C---:B------:R-:W-:Y:S02]  /*13a0*/  IMAD R6, R12.reuse, c[0x0][0x1c4], R5 ;  /* 0x000071000c067a24 */ /* 0x040fe400078e0205 */
[----:B------:R-:W-:-:S05]  /*13b0*/  IMAD.WIDE.U32 R2, R12, c[0x0][0x1c0], R2 ;  /* 0x000070000c027a25 */ /* 0x000fca00078e0002 */
[----:B------:R-:W-:Y:S02]  /*13c0*/  IADD3 R3, R3, R6, RZ ;  /* 0x0000000603037210 */ /* 0x000fe40007ffe0ff */
[----:B--2---:R-:W-:Y:S02]  /*13d0*/  IADD3 R4, R54, R55, RZ ;  /* 0x0000003736047210 */ /* 0x004fe40007ffe0ff */
[C---:B------:R-:W-:Y:S02]  /*13e0*/  IADD3 R55, R245.reuse, 0x40, RZ ;  /* 0x00000040f5377810 */ /* 0x040fe40007ffe0ff */
[----:B------:R-:W-:Y:S01]  /*13f0*/  IADD3 R54, R245, 0x80, RZ ;  /* 0x00000080f5367810 */ /* 0x000fe20007ffe0ff */
[----:B------:R-:W-:Y:S01]  /*1400*/  @P2 IMAD.HI.U32 R7, R4, c[0x0][0x2c8], RZ ;  /* 0x0000b20004072a27 */ /* 0x000fe200078e00ff */
[----:B------:R-:W-:Y:S02]  /*1410*/  ISETP.GE.AND P5, PT, R55, c[0x0][0x198], PT ;  /* 0x0000660037007a0c */ /* 0x000fe40003fa6270 */
[----:B------:R-:W-:Y:S01]  /*1420*/  ISETP.GE.AND P4, PT, R54, c[0x0][0x198], PT ;  /* 0x0000660036007a0c */ /* 0x000fe20003f86270 */
[----:B------:R-:W-:Y:S01]  /*1430*/  IMAD.MOV.U32 R0, RZ, RZ, R4 ;  /* 0x000000ffff007224 */ /* 0x000fe200078e0004 */
[----:B------:R-:W-:-:S04]  /*1440*/  @P2 SHF.R.U32.HI R0, RZ, c[0x0][0x2cc], R7 ;  /* 0x0000b300ff002a19 */ /* 0x000fc80000011607 */
[--C-:B------:R-:W-:Y:S01]  /*1450*/  SHF.R.S32.HI R7, RZ, 0x1f, R0.reuse ;  /* 0x0000001fff077819 */ /* 0x100fe20000011400 */
[----:B------:R-:W-:Y:S02]  /*1460*/  IMAD.MOV R5, RZ, RZ, -R0 ;  /* 0x000000ffff057224 */ /* 0x000fe400078e0a00 */
[----:B------:R-:W-:-:S04]  /*1470*/  IMAD.WIDE.U32 R2, R0, c[0x0][0x1b0], R2 ;  /* 0x00006c0000027a25 */ /* 0x000fc800078e0002 */
[----:B------:R-:W-:Y:S02]  /*1480*/  IMAD R4, R5, c[0x0][0x2c4], R4 ;  /* 0x0000b10005047a24 */ /* 0x000fe400078e0204 */
[----:B------:R-:W-:-:S04]  /*1490*/  IMAD R5, R7, c[0x0][0x1b0], RZ ;  /* 0x00006c0007057a24 */ /* 0x000fc800078e02ff */
[----:B------:R-:W-:Y:S01]  /*14a0*/  IMAD R6, R0, c[0x0][0x1b4], R5 ;  /* 0x00006d0000067a24 */ /* 0x000fe200078e0205 */
[----:B------:R-:W-:Y:S01]  /*14b0*/  SHF.R.S32.HI R5, RZ, 0x1f, R4 ;  /* 0x0000001fff057819 */ /* 0x000fe20000011404 */
[----:B------:R-:W-:Y:S02]  /*14c0*/  @!P0 IMAD.MOV.U32 R14, RZ, RZ, R12 ;  /* 0x000000ffff0e8224 */ /* 0x000fe400078e000c */
[----:B------:R-:W-:Y:S02]  /*14d0*/  IMAD.IADD R3, R3, 0x1, R6 ;  /* 0x0000000103037824 */ /* 0x000fe400078e0206 */
[----:B------:R-:W-:Y:S02]  /*14e0*/  IMAD R0, R5, c[0x0][0x1a8], RZ ;  /* 0x00006a0005007a24 */ /* 0x000fe400078e02ff */
[----:B------:R-:W-:-:S04]  /*14f0*/  IMAD.WIDE.U32 R2, R4, c[0x0][0x1a8], R2 ;  /* 0x00006a0004027a25 */ /* 0x000fc800078e0002 */
[----:B------:R-:W-:Y:S01]  /*1500*/  IMAD R0, R4, c[0x0][0x1ac], R0 ;  /* 0x00006b0004007a24 */ /* 0x000fe200078e0200 */
[----:B------:R-:W-:-:S04]  /*1510*/  LEA R13, P1, R2, c[0x0][0x160], 0x1 ;  /* 0x00005800020d7a11 */ /* 0x000fc800078208ff */
[----:B------:R-:W-:-:S04]  /*1520*/  IADD3 R0, R3, R0, RZ ;  /* 0x0000000003007210 */ /* 0x000fc80007ffe0ff */
[----:B------:R-:W-:Y:S01]  /*1530*/  LEA.HI.X R5, R2, c[0x0][0x164], R0, 0x1, P1 ;  /* 0x0000590002057a11 */ /* 0x000fe200008f0c00 */
[----:B------:R-:W-:Y:S05]  /*1540*/  BRA.DIV ~URZ, `(.L_x_1458) ;  /* 0x000141527f007947 */ /* 0x000fea000b800000 */
[----:B------:R1:W2:Y:S02]  /*1550*/  SHFL.IDX PT, R4, R5, RZ, 0x181f ;  /* 0x00181fff05047589 */ /* 0x0002a400000e0000 */
.L_x_1528:
[----:B------:R-:W-:Y:S05]  /*1560*/  BRA.DIV ~URZ, `(.L_x_1459) ;  /* 0x000141a27f007947 */ /* 0x000fea000b800000 */
[----:B------:R3:W4:Y:S02]  /*1570*/  SHFL.IDX PT, R0, R13, RZ, 0x181f ;  /* 0x00181fff0d007589 */ /* 0x00072400000e0000 */
.L_x_1529:
[----:B---3--:R-:W3:Y:S04]  /*1580*/  LDL R3, [R1+0x40] ;  /* 0x0000400001037983 */ /* 0x008ee80000100800 */
[----:B------:R-:W1:Y:S01]  /*1590*/  S2R R6, SR_TID.X ;  /* 0x0000000000067919 */ /* 0x000e620000002100 */
[----:B------:R-:W-:-:S04]  /*15a0*/  IMAD.MOV.U32 R16, RZ, RZ, c[0x0][0x2c4] ;  /* 0x0000b100ff107624 */ /* 0x000fc800078e00ff */
[----:B------:R-:W-:Y:S01]  /*15b0*/  IMAD R16, R16, c[0x0][0x168], RZ ;  /* 0x00005a0010107a24 */ /* 0x000fe200078e02ff */
[----:B-1----:R-:W-:-:S04]  /*15c0*/  SHF.R.S32.HI R2, RZ, 0x1f, R6 ;  /* 0x0000001fff027819 */ /* 0x002fc80000011406 */
[----:B------:R-:W-:-:S04]  /*15d0*/  LEA.HI R2, R2, R6, RZ, 0x3 ;  /* 0x0000000602027211 */ /* 0x000fc800078f18ff */
[----:B------:R-:W-:Y:S01]  /*15e0*/  SHF.R.S32.HI R2, RZ, 0x3, R2 ;  /* 0x00000003ff027819 */ /* 0x000fe20000011402 */
[----:B------:R-:W-:Y:S04]  /*15f0*/  BSSY B0, `(.L_x_1460) ;  /* 0x000001d000007945 */ /* 0x000fe80003800000 */
[----:B---3--:R-:W-:-:S05]  /*1600*/  IMAD.IADD R12, R2, 0x1, R3 ;  /* 0x00000001020c7824 */ /* 0x008fca00078e0203 */
[----:B------:R-:W-:-:S13]  /*1610*/  ISETP.GE.AND P0, PT, R12, R16, PT ;  /* 0x000000100c00720c */ /* 0x000fda0003f06270 */
[----:B------:R-:W-:Y:S05]  /*1620*/  @P0 BRA `(.L_x_1461) ;  /* 0x0000019000000947 */ /* 0x000fea0003800000 */
[C---:B----4-:R-:W-:Y:S02]  /*1630*/  LEA R10, P0, R245.reuse, R0, 0x1 ;  /* 0x00000000f50a7211 */ /* 0x050fe400078008ff */
[----:B------:R-:W-:Y:S02]  /*1640*/  SHF.R.S32.HI R3, RZ, 0x1f, R245 ;  /* 0x0000001fff037819 */ /* 0x000fe400000114f5 */
[C---:B------:R-:W-:Y:S02]  /*1650*/  IADD3 R2, R245.reuse, 0x40, RZ ;  /* 0x00000040f5027810 */ /* 0x040fe40007ffe0ff */
[C---:B--2---:R-:W-:Y:S02]  /*1660*/  LEA.HI.X R11, R245.reuse, R4, R3, 0x1, P0 ;  /* 0x00000004f50b7211 */ /* 0x044fe400000f0c03 */
[C---:B------:R-:W-:Y:S02]  /*1670*/  IADD3 R3, R245.reuse, 0x40, RZ ;  /* 0x00000040f5037810 */ /* 0x040fe40007ffe0ff */
[----:B------:R-:W-:Y:S01]  /*1680*/  IADD3 R19, R245, 0x80, RZ ;  /* 0x00000080f5137810 */ /* 0x000fe20007ffe0ff */
[----:B------:R-:W-:Y:S01]  /*1690*/  @!PT LDS RZ, [RZ] ;  /* 0x00000000fffff984 */ /* 0x000fe20000000800 */
[----:B------:R-:W-:Y:S01]  /*16a0*/  @!PT LDS RZ, [RZ] ;  /* 0x00000000fffff984 */ /* 0x000fe20000000800 */
[----:B------:R-:W-:Y:S01]  /*16b0*/  @!PT LDS RZ, [RZ] ;  /* 0x00000000fffff984 */ /* 0x000fe20000000800 */
[----:B------:R1:W-:Y:S01]  /*16c0*/  LDGSTS.E.BYPASS.LTC128B.128 [R243+0x18100], [R10.64], !P6 ;  /* 0x181000000af37fae */ /* 0x0003e2000f101d46 */
[----:B------:R-:W-:-:S02]  /*16d0*/  LEA R8, P2, R2, R0, 0x1 ;  /* 0x0000000002087211 */ /* 0x000fc400078408ff */
[----:B------:R-:W-:Y:S02]  /*16e0*/  SHF.R.S32.HI R3, RZ, 0x1f, R3 ;  /* 0x0000001fff037819 */ /* 0x000fe40000011403 */
[C---:B------:R-:W-:Y:S02]  /*16f0*/  IADD3 R20, R245.reuse, 0x80, RZ ;  /* 0x00000080f5147810 */ /* 0x040fe40007ffe0ff */
[C---:B------:R-:W-:Y:S02]  /*1700*/  IADD3 R17, R245.reuse, 0xc0, RZ ;  /* 0x000000c0f5117810 */ /* 0x040fe40007ffe0ff */
[----:B------:R-:W-:Y:S02]  /*1710*/  IADD3 R18, R245, 0xc0, RZ ;  /* 0x000000c0f5127810 */ /* 0x000fe40007ffe0ff */
[----:B------:R-:W-:Y:S02]  /*1720*/  LEA R6, P1, R19, R0, 0x1 ;  /* 0x0000000013067211 */ /* 0x000fe400078208ff */
[----:B------:R-:W-:-:S02]  /*1730*/  SHF.R.S32.HI R20, RZ, 0x1f, R20 ;  /* 0x0000001fff147819 */ /* 0x000fc40000011414 */
[----:B------:R-:W-:Y:S02]  /*1740*/  LEA.HI.X R9, R2, R4, R3, 0x1, P2 ;  /* 0x0000000402097211 */ /* 0x000fe400010f0c03 */
[----:B------:R-:W-:Y:S02]  /*1750*/  SHF.R.S32.HI R18, RZ, 0x1f, R18 ;  /* 0x0000001fff127819 */ /* 0x000fe40000011412 */
[----:B------:R-:W-:Y:S01]  /*1760*/  LEA R2, P0, R17, R0, 0x1 ;  /* 0x0000000011027211 */ /* 0x000fe200078008ff */
[----:B------:R1:W-:Y:S01]  /*1770*/  LDGSTS.E.BYPASS.LTC128B.128 [R243+0x1c100], [R8.64], !P5 ;  /* 0x1c10000008f37fae */ /* 0x0003e2000e901d46 */
[-C--:B------:R-:W-:Y:S02]  /*1780*/  LEA.HI.X R7, R19, R4.reuse, R20, 0x1, P1 ;  /* 0x0000000413077211 */ /* 0x080fe400008f0c14 */
[----:B------:R-:W-:-:S03]  /*1790*/  LEA.HI.X R3, R17, R4, R18, 0x1, P0 ;  /* 0x0000000411037211 */ /* 0x000fc600000f0c12 */
[----:B------:R1:W-:Y:S04]  /*17a0*/  LDGSTS.E.BYPASS.LTC128B.128 [R243+0x20100], [R6.64], !P4 ;  /* 0x2010000006f37fae */ /* 0x0003e8000e101d46 */
[----:B------:R1:W-:Y:S02]  /*17b0*/  LDGSTS.E.BYPASS.LTC128B.128 [R243+0x24100], [R2.64], !P3 ;  /* 0x2410000002f37fae */ /* 0x0003e4000d901d46 */
.L_x_1461:
[----:B------:R-:W-:Y:S05]  /*17c0*/  BSYNC B0 ;  /* 0x0000000000007941 */ /* 0x000fea0003800000 */
.L_x_1460:
[----:B------:R-:W-:Y:S05]  /*17d0*/  BRA.DIV ~URZ, `(.L_x_1462) ;  /* 0x00013fa27f007947 */ /* 0x000fea000b800000 */
[----:B--2---:R2:W3:Y:S04]  /*17e0*/  SHFL.IDX PT, R4, R5, 0x1, 0x181f ;  /* 0x00381f0005047f89 */ /* 0x0044e800000e0000 */
[----:B----4-:R2:W4:Y:S02]  /*17f0*/  SHFL.IDX PT, R0, R13, 0x1, 0x181f ;  /* 0x00381f000d007f89 */ /* 0x01052400000e0000 */
.L_x_1530:
[----:B-1----:R-:W-:Y:S01]  /*1800*/  IADD3 R2, R12, 0x20, RZ ;  /* 0x000000200c027810 */ /* 0x002fe20007ffe0ff */
[----:B------:R-:W-:Y:S03]  /*1810*/  BSSY B0, `(.L_x_1463) ;  /* 0x000001c000007945 */ /* 0x000fe60003800000 */
[----:B------:R-:W-:-:S13]  /*1820*/  ISETP.GE.AND P0, PT, R2, R16, PT ;  /* 0x000000100200720c */ /* 0x000fda0003f06270 */
[----:B------:R-:W-:Y:S05]  /*1830*/  @P0 BRA `(.L_x_1464) ;  /* 0x0000019000000947 */ /* 0x000fea0003800000 */
[C---:B------:R-:W-:Y:S02]  /*1840*/  IADD3 R3, R245.reuse, 0x40, RZ ;  /* 0x00000040f5037810 */ /* 0x040fe40007ffe0ff */
[C---:B----4-:R-:W-:Y:S02]  /*1850*/  LEA R10, P0, R245.reuse, R0, 0x1 ;  /* 0x00000000f50a7211 */ /* 0x050fe400078008ff */
[----:B------:R-:W-:Y:S02]  /*1860*/  SHF.R.S32.HI R6, RZ, 0x1f, R245 ;  /* 0x0000001fff067819 */ /* 0x000fe400000114f5 */
[C---:B------:R-:W-:Y:S02]  /*1870*/  IADD3 R21, R245.reuse, 0x40, RZ ;  /* 0x00000040f5157810 */ /* 0x040fe40007ffe0ff */
[C---:B------:R-:W-:Y:S02]  /*1880*/  IADD3 R19, R245.reuse, 0x80, RZ ;  /* 0x00000080f5137810 */ /* 0x040fe40007ffe0ff */
[----:B------:R-:W-:-:S02]  /*1890*/  IADD3 R20, R245, 0x80, RZ ;  /* 0x00000080f5147810 */ /* 0x000fc40007ffe0ff */
[C---:B------:R-:W-:Y:S02]  /*18a0*/  IADD3 R17, R245.reuse, 0xc0, RZ ;  /* 0x000000c0f5117810 */ /* 0x040fe40007ffe0ff */
[----:B------:R-:W-:Y:S02]  /*18b0*/  IADD3 R18, R245, 0xc0, RZ ;  /* 0x000000c0f5127810 */ /* 0x000fe40007ffe0ff */
[----:B------:R-:W-:Y:S02]  /*18c0*/  LEA R8, P2, R3, R0, 0x1 ;  /* 0x0000000003087211 */ /* 0x000fe400078408ff */
[----:B---3--:R-:W-:Y:S02]  /*18d0*/  LEA.HI.X R11, R245, R4, R6, 0x1, P0 ;  /* 0x00000004f50b7211 */ /* 0x008fe400000f0c06 */
[----:B------:R-:W-:Y:S02]  /*18e0*/  SHF.R.S32.HI R21, RZ, 0x1f, R21 ;  /* 0x0000001fff157819 */ /* 0x000fe40000011415 */
[----:B------:R-:W-:Y:S01]  /*18f0*/  LEA R6, P1, R19, R0, 0x1 ;  /* 0x0000000013067211 */ /* 0x000fe200078208ff */
[----:B------:R-:W-:Y:S01]  /*1900*/  @!PT LDS RZ, [RZ] ;  /* 0x00000000fffff984 */ /* 0x000fe20000000800 */
[----:B------:R-:W-:Y:S01]  /*1910*/  @!PT LDS RZ, [RZ] ;  /* 0x00000000fffff984 */ /* 0x000fe20000000800 */
[----:B------:R-:W-:Y:S01]  /*1920*/  @!PT LDS RZ, [RZ] ;  /* 0x00000000fffff984 */ /* 0x000fe20000000800 */
[----:B------:R1:W-:Y:S01]  /*1930*/  LDGSTS.E.BYPASS.LTC128B.128 [R243+0x19100], [R10.64], !P6 ;  /* 0x191000000af37fae */ /* 0x0003e2000f101d46 */
[----:B------:R-:W-:-:S02]  /*1940*/  SHF.R.S32.HI R20, RZ, 0x1f, R20 ;  /* 0x0000001fff147819 */ /* 0x000fc40000011414 */
[----:B------:R-:W-:Y:S02]  /*1950*/  SHF.R.S32.HI R18, RZ, 0x1f, R18 ;  /* 0x0000001fff127819 */ /* 0x000fe40000011412 */
[----:B------:R-:W-:Y:S02]  /*1960*/  LEA R2, P0, R17, R0, 0x1 ;  /* 0x0000000011027211 */ /* 0x000fe400078008ff */
[-C--:B------:R-:W-:Y:S02]  /*1970*/  LEA.HI.X R9, R3, R4.reuse, R21, 0x1, P2 ;  /* 0x0000000403097211 */ /* 0x080fe400010f0c15 */
[-C--:B------:R-:W-:Y:S02]  /*1980*/  LEA.HI.X R7, R19, R4.reuse, R20, 0x1, P1 ;  /* 0x0000000413077211 */ /* 0x080fe400008f0c14 */
[----:B------:R-:W-:Y:S01]  /*1990*/  LEA.HI.X R3, R17, R4, R18, 0x1, P0 ;  /* 0x0000000411037211 */ /* 0x000fe200000f0c12 */
[----:B------:R1:W-:Y:S04]  /*19a0*/  LDGSTS.E.BYPASS.LTC128B.128 [R243+0x1d100], [R8.64], !P5 ;  /* 0x1d10000008f37fae */ /* 0x0003e8000e901d46 */
[----:B------:R1:W-:Y:S04]  /*19b0*/  LDGSTS.E.BYPASS.LTC128B.128 [R243+0x21100], [R6.64], !P4 ;  /* 0x2110000006f37fae */ /* 0x0003e8000e101d46 */
[----:B------:R1:W-:Y:S02]  /*19c0*/  LDGSTS.E.BYPASS.LTC128B.128 [R243+0x25100], [R2.64], !P3 ;  /* 0x2510000002f37fae */ /* 0x0003e4000d901d46 */
.L_x_1464:
[----:B------:R-:W-:Y:S05]  /*19d0*/  BSYNC B0 ;  /* 0x0000000000007941 */ /* 0x000fea0003800000 */
.L_x_1463:
[----:B------:R-:W-:Y:S05]  /*19e0*/  BRA.DIV ~URZ, `(.L_x_1465) ;  /* 0x00013e827f007947 */ /* 0x000fea000b800000 */
[----:B---3--:R3:W1:Y:S02]  /*19f0*/  SHFL.IDX PT, R4, R5, 0x2, 0x181f ;  /* 0x00581f0005047f89 */ /* 0x00866400000e0000 */
.L_x_1531:
[----:B------:R-:W-:Y:S05]  /*1a00*/  BRA.DIV ~URZ, `(.L_x_1466) ;  /* 0x00013ee27f007947 */ /* 0x000fea000b800000 */
[----:B----4-:R4:W2:Y:S02]  /*1a10*/  SHFL.IDX PT, R0, R13, 0x2, 0x181f ;  /* 0x00581f000d007f89 */ /* 0x0108a400000e0000 */
.L_x_1532:
[----:B-1----:R-:W-:Y:S01]  /*1a20*/  IADD3 R2, R12, 0x40, RZ ;  /* 0x000000400c027810 */ /* 0x002fe20007ffe0ff */
[----:B------:R-:W-:Y:S03]  /*1a30*/  BSSY B0, `(.L_x_1467) ;  /* 0x000001c000007945 */ /* 0x000fe60003800000 */
[----:B------:R-:W-:-:S13]  /*1a40*/  ISETP.GE.AND P0, PT, R2, R16, PT ;  /* 0x000000100200720c */ /* 0x000fda0003f06270 */
[----:B------:R-:W-:Y:S05]  /*1a50*/  @P0 BRA `(.L_x_1468) ;  /* 0x0000019000000947 */ /* 0x000fea0003800000 */
[C---:B------:R-:W-:Y:S02]  /*1a60*/  IADD3 R3, R245.reuse, 0x40, RZ ;  /* 0x00000040f5037810 */ /* 0x040fe40007ffe0ff */
[C---:B--2---:R-:W-:Y:S02]  /*1a70*/  LEA R10, P0, R245.reuse, R0, 0x1 ;  /* 0x00000000f50a7211 */ /* 0x044fe400078008ff */
[----:B------:R-:W-:Y:S02]  /*1a80*/  SHF.R.S32.HI R6, RZ, 0x1f, R245 ;  /* 0x0000001fff067819 */ /* 0x000fe400000114f5 */
[C---:B------:R-:W-:Y:S02]  /*1a90*/  IADD3 R21, R245.reuse, 0x40, RZ ;  /* 0x00000040f5157810 */ /* 0x040fe40007ffe0ff */
[C---:B------:R-:W-:Y:S02]  /*1aa0*/  IADD3 R19, R245.reuse, 0x80, RZ ;  /* 0x00000080f5137810 */ /* 0x040fe40007ffe0ff */
[----:B------:R-:W-:-:S02]  /*1ab0*/  IADD3 R20, R245, 0x80, RZ ;  /* 0x00000080f5147810 */ /* 0x000fc40007ffe0ff */
[C---:B------:R-:W-:Y:S02]  /*1ac0*/  IADD3 R17, R245.reuse, 0xc0, RZ ;  /* 0x000000c0f5117810 */ /* 0x040fe40007ffe0ff */
[----:B------:R-:W-:Y:S02]  /*1ad0*/  IADD3 R18, R245, 0xc0, RZ ;  /* 0x000000c0f5127810 */ /* 0x000fe40007ffe0ff */
[----:B------:R-:W-:Y:S02]  /*1ae0*/  LEA R8, P2, R3, R0, 0x1 ;  /* 0x0000000003087211 */ /* 0x000fe400078408ff */
[----:B------:R-:W-:Y:S02]  /*1af0*/  LEA.HI.X R11, R245, R4, R6, 0x1, P0 ;  /* 0x00000004f50b7211 */ /* 0x000fe400000f0c06 */
        /* <DEDUP_REMOVED lines=15> */
.L_x_1468:
[----:B------:R-:W-:Y:S05]  /*1bf0*/  BSYNC B0 ;  /* 0x0000000000007941 */ /* 0x000fea0003800000 */
.L_x_1467:
[----:B------:R-:W-:Y:S05]  /*1c00*/  BRA.DIV ~URZ, `(.L_x_1469) ;  /* 0x00013d627f007947 */ /* 0x000fea000b800000 */
[----:B------:R1:W3:Y:S04]  /*1c10*/  SHFL.IDX PT, R4, R5, 0x3, 0x181f ;  /* 0x00781f0005047f89 */ /* 0x0002e800000e0000 */
[----:B--2---:R1:W2:Y:S02]  /*1c20*/  SHFL.IDX PT, R0, R13, 0x3, 0x181f ;  /* 0x00781f000d007f89 */ /* 0x0042a400000e0000 */
.L_x_1533:
[----:B-1----:R-:W-:Y:S01]  /*1c30*/  IADD3 R2, R12, 0x60, RZ ;  /* 0x000000600c027810 */ /* 0x002fe20007ffe0ff */
[----:B-----5:R-:W-:Y:S01]  /*1c40*/  IMAD.WIDE.U32 R164, R14, c[0x0][0x2b0], RZ ;  /* 0x0000ac000ea47a25 */ /* 0x020fe200078e00ff */
[----:B------:R-:W-:-:S02]  /*1c50*/  SHF.R.S32.HI R20, RZ, 0x1f, R245 ;  /* 0x0000001fff147819 */ /* 0x000fc400000114f5 */
[----:B------:R-:W-:Y:S02]  /*1c60*/  ISETP.GE.AND P0, PT, R2, R16, PT ;  /* 0x000000100200720c */ /* 0x000fe40003f06270 */
[C---:B------:R-:W-:Y:S01]  /*1c70*/  IADD3 R31, R245.reuse, 0x40, RZ ;  /* 0x00000040f51f7810 */ /* 0x040fe20007ffe0ff */
[----:B------:R1:W-:Y:S01]  /*1c80*/  STL.64 [R1+0x28], R164 ;  /* 0x000028a401007387 */ /* 0x0003e20000100a00 */
[C---:B------:R-:W-:Y:S02]  /*1c90*/  IADD3 R19, R245.reuse, 0x40, RZ ;  /* 0x00000040f5137810 */ /* 0x040fe40007ffe0ff */
[C---:B------:R-:W-:Y:S02]  /*1ca0*/  IADD3 R30, R245.reuse, 0x80, RZ ;  /* 0x00000080f51e7810 */ /* 0x040fe40007ffe0ff */
[----:B------:R-:W-:Y:S02]  /*1cb0*/  SHF.R.S32.HI R19, RZ, 0x1f, R19 ;  /* 0x0000001fff137819 */ /* 0x000fe40000011413 */
[----:B------:R-:W-:-:S02]  /*1cc0*/  IADD3 R18, R245, 0x80, RZ ;  /* 0x00000080f5127810 */ /* 0x000fc40007ffe0ff */
[C---:B------:R-:W-:Y:S02]  /*1cd0*/  IADD3 R29, R245.reuse, 0xc0, RZ ;  /* 0x000000c0f51d7810 */ /* 0x040fe40007ffe0ff */
[C---:B--2---:R-:W-:Y:S02]  /*1ce0*/  @!P0 LEA R10, P1, R245.reuse, R0, 0x1 ;  /* 0x00000000f50a8211 */ /* 0x044fe400078208ff */
[----:B------:R-:W-:Y:S02]  /*1cf0*/  SHF.R.S32.HI R18, RZ, 0x1f, R18 ;  /* 0x0000001fff127819 */ /* 0x000fe40000011412 */
[----:B---3--:R-:W-:Y:S02]  /*1d00*/  @!P0 LEA.HI.X R11, R245, R4, R20, 0x1, P1 ;  /* 0x00000004f50b8211 */ /* 0x008fe400008f0c14 */
[----:B------:R-:W-:Y:S02]  /*1d10*/  @!P0 LEA R8, P1, R31, R0, 0x1 ;  /* 0x000000001f088211 */ /* 0x000fe400078208ff */
[----:B------:R-:W-:Y:S01]  /*1d20*/  IADD3 R17, R245, 0xc0, RZ ;  /* 0x000000c0f5117810 */ /* 0x000fe20007ffe0ff */
[----:B------:R-:W-:Y:S01]  /*1d30*/  @!PT LDS RZ, [RZ] ;  /* 0x00000000fffff984 */ /* 0x000fe20000000800 */
[----:B------:R-:W-:Y:S01]  /*1d40*/  @!PT LDS RZ, [RZ] ;  /* 0x00000000fffff984 */ /* 0x000fe20000000800 */
[----:B------:R-:W-:Y:S01]  /*1d50*/  @!PT LDS RZ, [RZ] ;  /* 0x00000000fffff984 */ /* 0x000fe20000000800 */
[----:B------:R1:W-:Y:S01]  /*1d60*/  @!P0 LDGSTS.E.BYPASS.LTC128B.128 [R243+0x1b100], [R10.64], !P6 ;  /* 0x1b1000000af38fae */ /* 0x0003e2000f101d46 */
[----:B------:R-:W-:-:S02]  /*1d70*/  @!P0 LEA.HI.X R9, R31, R4, R19, 0x1, P1 ;  /* 0x000000041f098211 */ /* 0x000fc400008f0c13 */
[C---:B------:R-:W-:Y:S02]  /*1d80*/  @!P0 LEA R6, P1, R30.reuse, R0, 0x1 ;  /* 0x000000001e068211 */ /* 0x040fe400078208ff */
[----:B------:R-:W-:Y:S01]  /*1d90*/  SHF.R.S32.HI R17, RZ, 0x1f, R17 ;  /* 0x0000001fff117819 */ /* 0x000fe20000011411 */
[----:B------:R1:W-:Y:S01]  /*1da0*/  @!P0 LDGSTS.E.BYPASS.LTC128B.128 [R243+0x1f100], [R8.64], !P5 ;  /* 0x1f10000008f38fae */ /* 0x0003e2000e901d46 */
[----:B------:R-:W-:Y:S02]  /*1db0*/  @!P0 LEA.HI.X R7, R30, R4, R18, 0x1, P1 ;  /* 0x000000041e078211 */ /* 0x000fe400008f0c12 */
[C---:B------:R-:W-:Y:S02]  /*1dc0*/  @!P0 LEA R2, P1, R29.reuse, R0, 0x1 ;  /* 0x000000001d028211 */ /* 0x040fe400078208ff */
[----:B------:R-:W-:Y:S01]  /*1dd0*/  SHF.R.S32.HI R0, RZ, 0x1f, R14 ;  /* 0x0000001fff007819 */ /* 0x000fe2000001140e */
[----:B------:R1:W-:Y:S01]  /*1de0*/  @!P0 LDGSTS.E.BYPASS.LTC128B.128 [R243+0x23100], [R6.64], !P4 ;  /* 0x2310000006f38fae */ /* 0x0003e2000e101d46 */
[----:B------:R-:W-:-:S03]  /*1df0*/  @!P0 LEA.HI.X R3, R29, R4, R17, 0x1, P1 ;  /* 0x000000041d038211 */ /* 0x000fc600008f0c11 */
[----:B------:R-:W-:Y:S02]  /*1e00*/  IMAD R0, R0, c[0x0][0x2b0], RZ ;  /* 0x0000ac0000007a24 */ /* 0x000fe400078e02ff */
[----:B------:R1:W-:Y:S02]  /*1e10*/  @!P0 LDGSTS.E.BYPASS.LTC128B.128 [R243+0x27100], [R2.64], !P3 ;  /* 0x2710000002f38fae */ /* 0x0003e4000d901d46 */
[----:B------:R-:W-:Y:S02]  /*1e20*/  IMAD R0, R14, c[0x0][0x2b4], R0 ;  /* 0x0000ad000e007a24 */ /* 0x000fe400078e0200 */
[----:B------:R-:W0:Y:S01]  /*1e30*/  LDGDEPBAR ;  /* 0x00000000000079af */ /* 0x000e220000000000 */
[----:B------:R-:W-:Y:S01]  /*1e40*/  WARPSYNC 0xffffffff ;  /* 0xffffffff00007948 */ /* 0x000fe20003800000 */
[----:B------:R-:W-:-:S05]  /*1e50*/  IMAD.IADD R162, R165, 0x1, R0 ;  /* 0x00000001a5a27824 */ /* 0x000fca00078e0200 */
[----:B------:R1:W-:Y:S02]  /*1e60*/  STL [R1+0x38], R162 ;  /* 0x000038a201007387 */ /* 0x0003e40000100800 */
[----:B------:R-:W2:Y:S04]  /*1e70*/  LDL R168, [R1+0x4] ;  /* 0x0000040001a87983 */ /* 0x000ea80000100800 */
[----:B------:R-:W3:Y:S04]  /*1e80*/  LDL R163, [R1+0x10] ;  /* 0x0000100001a37983 */ /* 0x000ee80000100800 */
[----:B------:R-:W5:Y:S01]  /*1e90*/  LDL R166, [R1+0x18] ;  /* 0x0000180001a67983 */ /* 0x000f620000100800 */
[----:B-1----:R-:W-:Y:S02]  /*1ea0*/  IMAD.MOV.U32 R6, RZ, RZ, 0x60 ;  /* 0x00000060ff067424 */ /* 0x002fe400078e00ff */
[----:B------:R-:W-:Y:S01]  /*1eb0*/  IMAD.MOV.U32 R167, RZ, RZ, c[0x0][0x2b8] ;  /* 0x0000ae00ffa77624 */ /* 0x000fe200078e00ff */
[----:B----4-:R-:W4:Y:S01]  /*1ec0*/  LDL R21, [R1+0x48] ;  /* 0x0000480001157983 */ /* 0x010f220000100800 */
[----:B------:R-:W-:-:S03]  /*1ed0*/  IMAD.MOV.U32 R5, RZ, RZ, c[0x0][0x2ac] ;  /* 0x0000ab00ff057624 */ /* 0x000fc600078e00ff */
[----:B------:R-:W-:Y:S01]  /*1ee0*/  ISETP.NE.AND P1, PT, R167, 0x1, PT ;  /* 0x00000001a700780c */ /* 0x000fe20003f25270 */
[----:B------:R-:W-:Y:S02]  /*1ef0*/  IMAD R5, R5, c[0x0][0x1d0], RZ ;  /* 0x0000740005057a24 */ /* 0x000fe400078e02ff */
[----:B------:R-:W-:Y:S01]  /*1f00*/  IMAD.MOV.U32 R246, RZ, RZ, RZ ;  /* 0x000000fffff67224 */ /* 0x000fe200078e00ff */
[----:B------:R-:W-:Y:S01]  /*1f10*/  BAR.SYNC.DEFER_BLOCKING 0x0 ;  /* 0x0000000000007b1d */ /* 0x000fe20000010000 */
[----:B--2---:R-:W-:-:S04]  /*1f20*/  IMAD R154, R168, R6, -0x60 ;  /* 0xffffffa0a89a7424 */ /* 0x004fc800078e0206 */
[----:B---3--:R-:W-:-:S05]  /*1f30*/  IMAD.IADD R2, R163, 0x1, R154 ;  /* 0x00000001a3027824 */ /* 0x008fca00078e029a */
[C---:B------:R-:W-:Y:S01]  /*1f40*/  ISETP.GE.AND P0, PT, R2.reuse, R5, PT ;  /* 0x000000050200720c */ /* 0x040fe20003f06270 */
[----:B-----5:R-:W-:-:S03]  /*1f50*/  IMAD.IADD R2, R2, 0x1, R166 ;  /* 0x0000000102027824 */ /* 0x020fc600078e02a6 */
        /* <DEDUP_REMOVED lines=9> */
[----:B------:R-:W-:-:S04]  /*1ff0*/  IMAD.MOV R0, RZ, RZ, -R0 ;  /* 0x000000ffff007224 */ /* 0x000fc800078e0a00 */
[----:B------:R-:W-:Y:S01]  /*2000*/  IMAD R252, R0, c[0x0][0x2b8], R2 ;  /* 0x0000ae0000fc7a24 */ /* 0x000fe200078e0202 */
[----:B------:R-:W3:Y:S04]  /*2010*/  S2R R13, SR_TID.X ;  /* 0x00000000000d7919 */ /* 0x000ee80000002100 */
[----:B------:R-:W-:Y:S01]  /*2020*/  SHF.R.S32.HI R10, RZ, 0x1f, R252 ;  /* 0x0000001fff0a7819 */ /* 0x000fe200000114fc */
[----:B------:R-:W-:-:S04]  /*2030*/  IMAD.WIDE.U32 R2, R252, c[0x0][0x1e0], RZ ;  /* 0x00007800fc027a25 */ /* 0x000fc800078e00ff */
[----:B------:R-:W-:-:S04]  /*2040*/  IMAD R0, R10, c[0x0][0x1e0], RZ ;  /* 0x000078000a007a24 */ /* 0x000fc800078e02ff */
[----:B------:R-:W-:-:S04]  /*2050*/  IMAD R0, R252, c[0x0][0x1e4], R0 ;  /* 0x00007900fc007a24 */ /* 0x000fc800078e0200 */
[----:B------:R-:W-:Y:S02]  /*2060*/  IMAD.IADD R3, R3, 0x1, R0 ;  /* 0x0000000103037824 */ /* 0x000fe400078e0200 */
[----:B------:R-:W-:Y:S02]  /*2070*/  IMAD R0, R15, c[0x0][0x1e8], RZ ;  /* 0x00007a000f007a24 */ /* 0x000fe400078e02ff */
[----:B----4-:R-:W-:-:S04]  /*2080*/  IMAD.WIDE.U32 R160, R21, c[0x0][0x1e8], RZ ;  /* 0x00007a0015a07a25 */ /* 0x010fc800078e00ff */
[----:B------:R-:W-:Y:S01]  /*2090*/  IMAD R0, R21, c[0x0][0x1ec], R0 ;  /* 0x00007b0015007a24 */ /* 0x000fe200078e0200 */
[----:B---3--:R-:W-:-:S03]  /*20a0*/  SHF.R.S32.HI R7, RZ, 0x1f, R13 ;  /* 0x0000001fff077819 */ /* 0x008fc6000001140d */
[----:B------:R-:W-:Y:S01]  /*20b0*/  IMAD.IADD R159, R161, 0x1, R0 ;  /* 0x00000001a19f7824 */ /* 0x000fe200078e0200 */
[----:B------:R-:W-:Y:S01]  /*20c0*/  LEA.HI R7, R7, R13, RZ, 0x3 ;  /* 0x0000000d07077211 */ /* 0x000fe200078f18ff */
[----:B------:R-:W-:Y:S02]  /*20d0*/  IMAD.MOV.U32 R153, RZ, RZ, c[0x0][0x2ac] ;  /* 0x0000ab00ff997624 */ /* 0x000fe400078e00ff */
[----:B-1----:R-:W-:Y:S01]  /*20e0*/  IMAD R5, R168, -0x60, R6 ;  /* 0xffffffa0a8057824 */ /* 0x002fe200078e0206 */
[----:B------:R-:W-:-:S03]  /*20f0*/  SHF.R.S32.HI R7, RZ, 0x3, R7 ;  /* 0x00000003ff077819 */ /* 0x000fc60000011407 */
[----:B------:R-:W-:-:S05]  /*2100*/  IMAD R153, R153, c[0x0][0x1d0], R5 ;  /* 0x0000740099997a24 */ /* 0x000fca00078e0205 */
[----:B------:R-:W-:Y:S01]  /*2110*/  IADD3 R26, -R7, R153, RZ ;  /* 0x00000099071a7210 */ /* 0x000fe20007ffe1ff */
[----:B------:R-:W-:Y:S01]  /*2120*/  IMAD.WIDE.U32 R22, R21, c[0x0][0x210], RZ ;  /* 0x0000840015167a25 */ /* 0x000fe200078e00ff */
[----:B------:R-:W-:Y:S04]  /*2130*/  STL.64 [R1+0x20], R160 ;  /* 0x000020a001007387 */ /* 0x000fe80000100a00 */
[----:B------:R-:W-:Y:S04]  /*2140*/  STL [R1+0x1c], R159 ;  /* 0x00001c9f01007387 */ /* 0x000fe80000100800 */
[----:B------:R-:W-:Y:S01]  /*2150*/  STL.64 [R1+0x30], R22 ;  /* 0x0000301601007387 */ /* 0x000fe20000100a00 */
[----:B------:R-:W-:-:S02]  /*2160*/  IMAD.SHL.U32 R156, R31, 0x2, RZ ;  /* 0x000000021f9c7824 */ /* 0x000fc400078e00ff */
[C---:B------:R-:W-:Y:S01]  /*2170*/  IMAD.SHL.U32 R157, R30.reuse, 0x2, RZ ;  /* 0x000000021e9d7824 */ /* 0x040fe200078e00ff */
[C---:B------:R-:W-:Y:S01]  /*2180*/  SHF.L.U64.HI R132, R245.reuse, 0x1, R20 ;  /* 0x00000001f5847819 */ /* 0x040fe20000010214 */
[----:B------:R-:W-:Y:S01]  /*2190*/  IMAD.SHL.U32 R155, R245, 0x2, RZ ;  /* 0x00000002f59b7824 */ /* 0x000fe200078e00ff */
[----:B------:R-:W-:Y:S02]  /*21a0*/  SHF.L.U64.HI R133, R31, 0x1, R19 ;  /* 0x000000011f857819 */ /* 0x000fe40000010213 */
[----:B------:R-:W-:Y:S02]  /*21b0*/  SHF.L.U64.HI R134, R30, 0x1, R18 ;  /* 0x000000011e867819 */ /* 0x000fe40000010212 */
[----:B------:R-:W-:Y:S01]  /*21c0*/  IADD3 R135, R228, 0x20, RZ ;  /* 0x00000020e4877810 */ /* 0x000fe20007ffe0ff */
[C---:B------:R-:W-:Y:S01]  /*21d0*/  IMAD.SHL.U32 R158, R29.reuse, 0x2, RZ ;  /* 0x000000021d9e7824 */ /* 0x040fe200078e00ff */
[----:B------:R-:W-:Y:S02]  /*21e0*/  SHF.L.U64.HI R152, R29, 0x1, R17 ;  /* 0x000000011d987819 */ /* 0x000fe40000010211 */
[----:B--2---:R-:W-:Y:S01]  /*21f0*/  SHF.R.S32.HI R12, RZ, 0x1f, R246 ;  /* 0x0000001fff0c7819 */ /* 0x004fe200000114f6 */
[----:B------:R-:W-:-:S04]  /*2200*/  IMAD.WIDE.U32 R2, R246, c[0x0][0x1f0], R2 ;  /* 0x00007c00f6027a25 */ /* 0x000fc800078e0002 */
[----:B------:R-:W-:Y:S01]  /*2210*/  IMAD R4, R12, c[0x0][0x1f0], RZ ;  /* 0x00007c000c047a24 */ /* 0x000fe200078e02ff */
[----:B------:R-:W-:-:S03]  /*2220*/  IADD3 R0, P0, R2, R160, RZ ;  /* 0x000000a002007210 */ /* 0x000fc60007f1e0ff */
[----:B------:R-:W-:-:S05]  /*2230*/  IMAD R4, R246, c[0x0][0x1f4], R4 ;  /* 0x00007d00f6047a24 */ /* 0x000fca00078e0204 */
[----:B------:R-:W-:Y:S02]  /*2240*/  IADD3.X R2, R159, R3, R4, P0, !PT ;  /* 0x000000039f027210 */ /* 0x000fe400007fe404 */
[----:B------:R-:W-:-:S04]  /*2250*/  LEA R9, P0, R0, c[0x0][0x1c8], 0x1 ;  /* 0x0000720000097a11 */ /* 0x000fc800078008ff */
[----:B------:R-:W-:Y:S02]  /*2260*/  LEA.HI.X R13, R0, c[0x0][0x1cc], R2, 0x1, P0 ;  /* 0x00007300000d7a11 */ /* 0x000fe400000f0c02 */
[----:B------:R-:W1:Y:S01]  /*2270*/  SHFL.IDX PT, R0, R9, RZ, 0x181f ;  /* 0x00181fff09007589 */ /* 0x000e6200000e0000 */
[----:B------:R-:W-:-:S03]  /*2280*/  ISETP.GE.AND P0, PT, R26, 0x1, PT ;  /* 0x000000011a00780c */ /* 0x000fc60003f06270 */
[----:B------:R-:W2:Y:S04]  /*2290*/  SHFL.IDX PT, R2, R13, RZ, 0x181f ;  /* 0x00181fff0d027589 */ /* 0x000ea800000e0000 */
[----:B------:R-:W3:Y:S06]  /*22a0*/  SHFL.IDX PT, R8, R9, 0x1, 0x181f ;  /* 0x00381f0009087f89 */ /* 0x000eec00000e0000 */
[----:B------:R-:W-:-:S02]  /*22b0*/  @P0 ISETP.GE.AND P3, PT, R245, c[0x0][0x1d4], PT ;  /* 0x00007500f5000a0c */ /* 0x000fc40003f66270 */
[----:B------:R-:W-:Y:S01]  /*22c0*/  @P0 ISETP.GE.AND P4, PT, R31, c[0x0][0x1d4], PT ;  /* 0x000075001f000a0c */ /* 0x000fe20003f86270 */
[----:B------:R-:W4:Y:S01]  /*22d0*/  SHFL.IDX PT, R11, R13, 0x1, 0x181f ;  /* 0x00381f000d0b7f89 */ /* 0x000f2200000e0000 */
[-C--:B-1----:R-:W-:Y:S02]  /*22e0*/  @P0 LEA R4, P2, R245, R0.reuse, 0x1 ;  /* 0x00000000f5040211 */ /* 0x082fe400078408ff */
[----:B------:R-:W-:Y:S02]  /*22f0*/  @P0 LEA R6, P1, R31, R0, 0x1 ;  /* 0x000000001f060211 */ /* 0x000fe400078208ff */
[-C--:B--2---:R-:W-:Y:S02]  /*2300*/  @P0 LEA.HI.X R5, R245, R2.reuse, R20, 0x1, P2 ;  /* 0x00000002f5050211 */ /* 0x084fe400010f0c14 */
[----:B------:R-:W-:Y:S02]  /*2310*/  @P0 LEA.HI.X R7, R31, R2, R19, 0x1, P1 ;  /* 0x000000021f070211 */ /* 0x000fe400008f0c13 */
[----:B------:R-:W-:Y:S01]  /*2320*/  ISETP.GE.AND P1, PT, R26, 0x21, PT ;  /* 0x000000211a00780c */ /* 0x000fe20003f26270 */
[----:B------:R1:W-:Y:S01]  /*2330*/  @P0 LDGSTS.E.BYPASS.LTC128B.128 [R243+0xc100], [R4.64], !P3 ;  /* 0x0c10000004f30fae */ /* 0x0003e2000d901d46 */
[----:B------:R-:W-:-:S03]  /*2340*/  @P0 ISETP.GE.AND P5, PT, R30, c[0x0][0x1d4], PT ;  /* 0x000075001e000a0c */ /* 0x000fc60003fa6270 */
[----:B------:R2:W-:Y:S01]  /*2350*/  @P0 LDGSTS.E.BYPASS.LTC128B.128 [R243+0xf100], [R6.64], !P4 ;  /* 0x0f10000006f30fae */ /* 0x0005e2000e101d46 */
[----:B------:R-:W-:Y:S02]  /*2360*/  @P0 ISETP.GE.AND P4, PT, R29, c[0x0][0x1d4], PT ;  /* 0x000075001d000a0c */ /* 0x000fe40003f86270 */
[----:B-1----:R-:W-:-:S04]  /*2370*/  @P0 LEA R4, P2, R30, R0, 0x1 ;  /* 0x000000001e040211 */ /* 0x002fc800078408ff */
[----:B------:R-:W-:Y:S02]  /*2380*/  @P0 LEA.HI.X R5, R30, R2, R18, 0x1, P2 ;  /* 0x000000021e050211 */ /* 0x000fe400010f0c12 */
[----:B--2---:R-:W-:-:S03]  /*2390*/  @P0 LEA R6, P2, R29, R0, 0x1 ;  /* 0x000000001d060211 */ /* 0x004fc600078408ff */
[----:B------:R3:W-:Y:S01]  /*23a0*/  @P0 LDGSTS.E.BYPASS.LTC128B.128 [R243+0x12100], [R4.64], !P5 ;  /* 0x1210000004f30fae */ /* 0x0007e2000e901d46 */
[----:B------:R-:W-:Y:S02]  /*23b0*/  @P0 LEA.HI.X R7, R29, R2, R17, 0x1, P2 ;  /* 0x000000021d070211 */ /* 0x000fe400010f0c11 */
[----:B------:R-:W-:Y:S01]  /*23c0*/  @P1 ISETP.GE.AND P2, PT, R245, c[0x0][0x1d4], PT ;  /* 0x00007500f5001a0c */ /* 0x000fe20003f46270 */
[----:B------:R-:W-:Y:S02]  /*23d0*/  IMAD R0, R10, c[0x0][0x208], RZ ;  /* 0x000082000a007a24 */ /* 0x000fe400078e02ff */
[----:B------:R1:W-:Y:S01]  /*23e0*/  @P0 LDGSTS.E.BYPASS.LTC128B.128 [R243+0x15100], [R6.64], !P4 ;  /* 0x1510000006f30fae */ /* 0x0003e2000e101d46 */
[----:B------:R-:W-:Y:S01]  /*23f0*/  @P1 ISETP.GE.AND P4, PT, R31, c[0x0][0x1d4], PT ;  /* 0x000075001f001a0c */ /* 0x000fe20003f86270 */
[----:B------:R-:W-:Y:S02]  /*2400*/  IMAD.WIDE.U32 R2, R252, c[0x0][0x208], RZ ;  /* 0x00008200fc027a25 */ /* 0x000fe400078e00ff */
[----:B------:R-:W-:Y:S01]  /*2410*/  SHFL.IDX PT, R10, R13, 0x2, 0x181f ;  /* 0x00581f000d0a7f89 */ /* 0x000fe200000e0000 */
[----:B---3--:R-:W-:-:S04]  /*2420*/  @P1 LEA R4, P3, R245, R8, 0x1 ;  /* 0x00000008f5041211 */ /* 0x008fc800078608ff */
[----:B----4-:R-:W-:Y:S01]  /*2430*/  @P1 LEA.HI.X R5, R245, R11, R20, 0x1, P3 ;  /* 0x0000000bf5051211 */ /* 0x010fe200018f0c14 */
[----:B-1----:R-:W-:Y:S02]  /*2440*/  IMAD R7, R252, c[0x0][0x20c], R0 ;  /* 0x00008300fc077a24 */ /* 0x002fe400078e0200 */
[----:B------:R-:W1:Y:S01]  /*2450*/  SHFL.IDX PT, R0, R9, 0x2, 0x181f ;  /* 0x00581f0009007f89 */ /* 0x000e6200000e0000 */
[----:B------:R-:W-:-:S03]  /*2460*/  @P1 LEA R6, P0, R31, R8, 0x1 ;  /* 0x000000081f061211 */ /* 0x000fc600078008ff */
[----:B------:R2:W-:Y:S01]  /*2470*/  @P1 LDGSTS.E.BYPASS.LTC128B.128 [R243+0xd100], [R4.64], !P2 ;  /* 0x0d10000004f31fae */ /* 0x0005e2000d101d46 */
[----:B------:R-:W-:Y:S01]  /*2480*/  @P1 ISETP.GE.AND P2, PT, R30, c[0x0][0x1d4], PT ;  /* 0x000075001e001a0c */ /* 0x000fe20003f46270 */
[----:B------:R-:W-:Y:S01]  /*2490*/  IMAD.IADD R3, R3, 0x1, R7 ;  /* 0x0000000103037824 */ /* 0x000fe200078e0207 */
[----:B------:R-:W-:Y:S02]  /*24a0*/  @P1 LEA.HI.X R7, R31, R11, R19, 0x1, P0 ;  /* 0x0000000b1f071211 */ /* 0x000fe400000f0c13 */
[----:B------:R-:W-:-:S03]  /*24b0*/  ISETP.GE.AND P0, PT, R26, 0x41, PT ;  /* 0x000000411a00780c */ /* 0x000fc60003f06270 */
[----:B------:R3:W-:Y:S01]  /*24c0*/  @P1 LDGSTS.E.BYPASS.LTC128B.128 [R243+0x10100], [R6.64], !P4 ;  /* 0x1010000006f31fae */ /* 0x0007e2000e101d46 */
[----:B------:R-:W-:Y:S01]  /*24d0*/  @P1 ISETP.GE.AND P4, PT, R29, c[0x0][0x1d4], PT ;  /* 0x000075001d001a0c */ /* 0x000fe20003f86270 */
[----:B------:R-:W-:Y:S01]  /*24e0*/  IMAD.WIDE.U32 R2, R246, c[0x0][0x218], R2 ;  /* 0x00008600f6027a25 */ /* 0x000fe200078e0002 */
[----:B--2---:R-:W-:-:S04]  /*24f0*/  @P1 LEA R4, P3, R30, R8, 0x1 ;  /* 0x000000081e041211 */ /* 0x004fc800078608ff */
[----:B------:R-:W-:Y:S01]  /*2500*/  @P1 LEA.HI.X R5, R30, R11, R18, 0x1, P3 ;  /* 0x0000000b1e051211 */ /* 0x000fe200018f0c12 */
[----:B---3--:R-:W-:-:S04]  /*2510*/  IMAD R6, R15, c[0x0][0x210], RZ ;  /* 0x000084000f067a24 */ /* 0x008fc800078e02ff */
[----:B------:R2:W-:Y:S02]  /*2520*/  @P1 LDGSTS.E.BYPASS.LTC128B.128 [R243+0x13100], [R4.64], !P2 ;  /* 0x1310000004f31fae */ /* 0x0005e4000d101d46 */
[----:B--2---:R-:W-:Y:S01]  /*2530*/  IMAD R5, R21, c[0x0][0x214], R6 ;  /* 0x0000850015057a24 */ /* 0x004fe200078e0206 */
[----:B------:R-:W-:Y:S01]  /*2540*/  @P1 LEA R6, P3, R29, R8, 0x1 ;  /* 0x000000081d061211 */ /* 0x000fe200078608ff */
[----:B------:R-:W-:Y:S01]  /*2550*/  IMAD R8, R12, c[0x0][0x218], RZ ;  /* 0x000086000c087a24 */ /* 0x000fe200078e02ff */
[----:B-1----:R-:W-:Y:S02]  /*2560*/  @P0 LEA R4, P2, R245, R0, 0x1 ;  /* 0x00000000f5040211 */ /* 0x002fe400078408ff */
[----:B------:R-:W-:Y:S02]  /*2570*/  @P1 LEA.HI.X R7, R29, R11, R17, 0x1, P3 ;  /* 0x0000000b1d071211 */ /* 0x000fe400018f0c11 */
[----:B------:R-:W-:Y:S01]  /*2580*/  @P0 ISETP.GE.AND P3, PT, R245, c[0x0][0x1d4], PT ;  /* 0x00007500f5000a0c */ /* 0x000fe20003f66270 */
[----:B------:R-:W-:Y:S01]  /*2590*/  IMAD.IADD R9, R23, 0x1, R5 ;  /* 0x0000000117097824 */ /* 0x000fe200078e0205 */
[----:B------:R-:W-:Y:S01]  /*25a0*/  @P0 LEA.HI.X R5, R245, R10, R20, 0x1, P2 ;  /* 0x0000000af5050211 */ /* 0x000fe200010f0c14 */
[----:B------:R-:W-:Y:S01]  /*25b0*/  IMAD R8, R246, c[0x0][0x21c], R8 ;  /* 0x00008700f6087a24 */ /* 0x000fe200078e0208 */
[----:B------:R-:W-:Y:S01]  /*25c0*/  IADD3 R2, P2, R2, R22, RZ ;  /* 0x0000001602027210 */ /* 0x000fe20007f5e0ff */
[----:B------:R-:W1:Y:S03]  /*25d0*/  S2R R21, SR_TID.X ;  /* 0x0000000000157919 */ /* 0x000e660000002100 */
[----:B------:R-:W-:Y:S01]  /*25e0*/  IADD3.X R3, R9, R3, R8, P2, !PT ;  /* 0x0000000309037210 */ /* 0x000fe200017fe408 */
[----:B------:R2:W-:Y:S01]  /*25f0*/  @P1 LDGSTS.E.BYPASS.LTC128B.128 [R243+0x16100], [R6.64], !P4 ;  /* 0x1610000006f31fae */ /* 0x0005e2000e101d46 */
[----:B------:R-:W-:-:S02]  /*2600*/  @P0 LEA R8, P2, R31, R0, 0x1 ;  /* 0x000000001f080211 */ /* 0x000fc400078408ff */
[C---:B------:R-:W-:Y:S01]  /*2610*/  LEA R27, P1, R2.reuse, c[0x0][0x1f8], 0x1 ;  /* 0x00007e00021b7a11 */ /* 0x040fe200078208ff */
[----:B------:R3:W-:Y:S01]  /*2620*/  STL [R1+0x3c], R9 ;  /* 0x00003c0901007387 */ /* 0x0007e20000100800 */
[----:B------:R-:W-:Y:S02]  /*2630*/  @P0 ISETP.GE.AND P4, PT, R31, c[0x0][0x1d4], PT ;  /* 0x000075001f000a0c */ /* 0x000fe40003f86270 */
[----:B------:R-:W-:Y:S01]  /*2640*/  LEA.HI.X R28, R2, c[0x0][0x1fc], R3, 0x1, P1 ;  /* 0x00007f00021c7a11 */ /* 0x000fe200008f0c03 */
[----:B------:R4:W-:Y:S01]  /*2650*/  @P0 LDGSTS.E.BYPASS.LTC128B.128 [R243+0xe100], [R4.64], !P3 ;  /* 0x0e10000004f30fae */ /* 0x0009e2000d901d46 */
[----:B------:R-:W-:Y:S02]  /*2660*/  @P0 ISETP.GE.AND P1, PT, R29, c[0x0][0x1d4], PT ;  /* 0x000075001d000a0c */ /* 0x000fe40003f26270 */
[----:B--2---:R-:W-:Y:S02]  /*2670*/  @P0 LEA R6, P3, R30, R0, 0x1 ;  /* 0x000000001e060211 */ /* 0x004fe400078608ff */
[----:B---3--:R-:W-:-:S02]  /*2680*/  @P0 LEA.HI.X R9, R31, R10, R19, 0x1, P2 ;  /* 0x0000000a1f090211 */ /* 0x008fc400010f0c13 */
[C---:B------:R-:W-:Y:S02]  /*2690*/  @P0 ISETP.GE.AND P2, PT, R30.reuse, c[0x0][0x1d4], PT ;  /* 0x000075001e000a0c */ /* 0x040fe40003f46270 */
[----:B------:R-:W-:Y:S01]  /*26a0*/  @P0 LEA.HI.X R7, R30, R10, R18, 0x1, P3 ;  /* 0x0000000a1e070211 */ /* 0x000fe200018f0c12 */
[----:B------:R2:W-:Y:S01]  /*26b0*/  @P0 LDGSTS.E.BYPASS.LTC128B.128 [R243+0x11100], [R8.64], !P4 ;  /* 0x1110000008f30fae */ /* 0x0005e2000e101d46 */
[----:B----4-:R-:W-:-:S04]  /*26c0*/  @P0 LEA R4, P3, R29, R0, 0x1 ;  /* 0x000000001d040211 */ /* 0x010fc800078608ff */
[----:B------:R-:W-:Y:S02]  /*26d0*/  @P0 LEA.HI.X R5, R29, R10, R17, 0x1, P3 ;  /* 0x0000000a1d050211 */ /* 0x000fe400018f0c11 */
[----:B-1----:R-:W-:-:S03]  /*26e0*/  SHF.R.S32.HI R13, RZ, 0x1f, R21 ;  /* 0x0000001fff0d7819 */ /* 0x002fc60000011415 */
[----:B------:R1:W-:Y:S04]  /*26f0*/  @P0 LDGSTS.E.BYPASS.LTC128B.128 [R243+0x14100], [R6.64], !P2 ;  /* 0x1410000006f30fae */ /* 0x0003e8000d101d46 */
[----:B------:R1:W-:Y:S04]  /*2700*/  @P0 LDGSTS.E.BYPASS.LTC128B.128 [R243+0x17100], [R4.64], !P1 ;  /* 0x1710000004f30fae */ /* 0x0003e8000c901d46 */
[----:B------:R-:W0:Y:S01]  /*2710*/  LDGDEPBAR ;  /* 0x00000000000079af */ /* 0x000e220000000000 */
[----:B------:R-:W-:-:S03]  /*2720*/  LEA.HI R13, R13, R21, RZ, 0x3 ;  /* 0x000000150d0d7211 */ /* 0x000fc600078f18ff */
[----:B------:R-:W3:Y:S01]  /*2730*/  SHFL.IDX PT, R0, R27, RZ, 0x181f ;  /* 0x00181fff1b007589 */ /* 0x000ee200000e0000 */
[----:B------:R-:W-:-:S03]  /*2740*/  LOP3.LUT R13, R13, 0xfffffff8, RZ, 0xc0, !PT ;  /* 0xfffffff80d0d7812 */ /* 0x000fc600078ec0ff */
[----:B------:R-:W4:Y:S04]  /*2750*/  SHFL.IDX PT, R2, R28, RZ, 0x181f ;  /* 0x00181fff1c027589 */ /* 0x000f2800000e0000 */
[----:B--2---:R-:W2:Y:S01]  /*2760*/  SHFL.IDX PT, R8, R27, 0x1, 0x181f ;  /* 0x00381f001b087f89 */ /* 0x004ea200000e0000 */
[----:B------:R-:W-:-:S03]  /*2770*/  IMAD.IADD R13, R21, 0x1, -R13 ;  /* 0x00000001150d7824 */ /* 0x000fc600078e0a0d */
[----:B------:R-:W5:Y:S02]  /*2780*/  SHFL.IDX PT, R3, R28, 0x1, 0x181f ;  /* 0x00381f001c037f89 */ /* 0x000f6400000e0000 */
[----:B------:R-:W-:Y:S01]  /*2790*/  R2P PR, R13, 0x6 ;  /* 0x000000060d007804 */ /* 0x000fe20000000000 */
[----:B------:R-:W-:-:S04]  /*27a0*/  DEPBAR.LE SB0, 0x1 ;  /* 0x000080400000791a */ /* 0x000fc80000000000 */
[----:B------:R-:W-:-:S04]  /*27b0*/  DEPBAR.LE SB0, 0x0 ;  /* 0x000080000000791a */ /* 0x000fc80000000000 */
[----:B------:R-:W-:Y:S01]  /*27c0*/  BAR.SYNC.DEFER_BLOCKING 0x0 ;  /* 0x0000000000007b1d */ /* 0x000fe20000010000 */
[CC--:B---3--:R-:W-:Y:S02]  /*27d0*/  IADD3 R20, P0, R0.reuse, R156.reuse, RZ ;  /* 0x0000009c00147210 */ /* 0x0c8fe40007f1e0ff */
[----:B------:R-:W-:Y:S02]  /*27e0*/  IADD3 R18, P4, R0, R157, RZ ;  /* 0x0000009d00127210 */ /* 0x000fe40007f9e0ff */
[----:B------:R-:W-:Y:S01]  /*27f0*/  @P1 IADD3 R135, R228, -0x20, RZ ;  /* 0xffffffe0e4871810 */ /* 0x000fe20007ffe0ff */
[----:B----4-:R-:W-:Y:S01]  /*2800*/  IMAD.X R21, R2, 0x1, R133, P0 ;  /* 0x0000000102157824 */ /* 0x010fe200000e0685 */
[----:B--2---:R-:W-:Y:S01]  /*2810*/  IADD3 R10, P1, R8, R155, RZ ;  /* 0x0000009b080a7210 */ /* 0x004fe20007f3e0ff */
[----:B------:R-:W-:Y:S01]  /*2820*/  IMAD.X R19, R2, 0x1, R134, P4 ;  /* 0x0000000102137824 */ /* 0x000fe200020e0686 */
[----:B------:R-:W-:Y:S02]  /*2830*/  IADD3 R24, P0, R8, R156, RZ ;  /* 0x0000009c08187210 */ /* 0x000fe40007f1e0ff */
[----:B------:R-:W-:-:S02]  /*2840*/  ISETP.GE.AND P5, PT, R245, c[0x0][0x1d4], PT ;  /* 0x00007500f5007a0c */ /* 0x000fc40003fa6270 */
[----:B------:R-:W-:Y:S01]  /*2850*/  ISETP.GE.AND P4, PT, R31, c[0x0][0x1d4], PT ;  /* 0x000075001f007a0c */ /* 0x000fe20003f86270 */
[C---:B-----5:R-:W-:Y:S01]  /*2860*/  IMAD.X R11, R3.reuse, 0x1, R132, P1 ;  /* 0x00000001030b7824 */ /* 0x060fe200008e0684 */
[----:B------:R-:W-:Y:S01]  /*2870*/  IADD3 R22, P3, R0, R155, RZ ;  /* 0x0000009b00167210 */ /* 0x000fe20007f7e0ff */
[----:B------:R-:W-:Y:S01]  /*2880*/  IMAD.X R25, R3, 0x1, R133, P0 ;  /* 0x0000000103197824 */ /* 0x000fe200000e0685 */
[C---:B------:R-:W-:Y:S02]  /*2890*/  ISETP.LT.OR P1, PT, R26.reuse, 0x1, P5 ;  /* 0x000000011a00780c */ /* 0x040fe40002f21670 */
[----:B------:R-:W-:Y:S02]  /*28a0*/  ISETP.LT.OR P0, PT, R26, 0x1, P4 ;  /* 0x000000011a00780c */ /* 0x000fe40002701670 */
[----:B------:R-:W-:Y:S02]  /*28b0*/  IADD3.X R23, R2, R132, RZ, P3, !PT ;  /* 0x0000008402177210 */ /* 0x000fe40001ffe4ff */
[----:B------:R-:W-:Y:S01]  /*28c0*/  IADD3 R16, P3, R0, R158, RZ ;  /* 0x0000009e00107210 */ /* 0x000fe20007f7e0ff */
[----:B-1----:R-:W-:Y:S04]  /*28d0*/  LDSM.16.M88.4 R4, [R239] ;  /* 0x00000000ef04783b */ /* 0x002fe80000000200 */
[----:B------:R-:W-:Y:S01]  /*28e0*/  IMAD.X R17, R2, 0x1, R152, P3 ;  /* 0x0000000102117824 */ /* 0x000fe200018e0698 */
[----:B------:R-:W-:Y:S01]  /*28f0*/  ISETP.GE.AND P3, PT, R30, c[0x0][0x1d4], PT ;  /* 0x000075001e007a0c */ /* 0x000fe20003f66270 */
[----:B------:R-:W-:Y:S04]  /*2900*/  LDSM.16.M88.4 R40, [R228] ;  /* 0x00000000e428783b */ /* 0x000fe80000000200 */
[----:B------:R-:W-:Y:S04]  /*2910*/  LDSM.16.M88.4 R32, [R228+0x800] ;  /* 0x00080000e420783b */ /* 0x000fe80000000200 */
[----:B------:R-:W-:Y:S04]  /*2920*/  LDSM.16.M88.4 R44, [R228+0x1000] ;  /* 0x00100000e42c783b */ /* 0x000fe80000000200 */
[----:B------:R-:W-:Y:S04]  /*2930*/  LDSM.16.M88.4 R52, [R228+0x1800] ;  /* 0x00180000e434783b */ /* 0x000fe80000000200 */
[----:B------:R-:W-:Y:S04]  /*2940*/  LDSM.16.M88.4 R60, [R228+0x2000] ;  /* 0x00200000e43c783b */ /* 0x000fe80000000200 */
[----:B------:R-:W-:Y:S04]  /*2950*/  LDSM.16.M88.4 R72, [R228+0x2800] ;  /* 0x00280000e448783b */ /* 0x000fe80000000200 */
[----:B------:R-:W-:Y:S04]  /*2960*/  LDSM.16.M88.4 R12, [R240] ;  /* 0x00000000f00c783b */ /* 0x000fe80000000200 */
[----:B------:R-:W-:Y:S04]  /*2970*/  LDSM.16.M88.4 R64, [R135] ;  /* 0x000000008740783b */ /* 0x000fe80000000200 */
[----:B------:R-:W-:Y:S04]  /*2980*/  LDSM.16.M88.4 R68, [R135+0x800] ;  /* 0x000800008744783b */ /* 0x000fe80000000200 */
[----:B------:R-:W-:Y:S04]  /*2990*/  LDSM.16.M88.4 R76, [R135+0x1000] ;  /* 0x00100000874c783b */ /* 0x000fe80000000200 */
[----:B------:R-:W-:Y:S04]  /*29a0*/  LDSM.16.M88.4 R92, [R135+0x1800] ;  /* 0x00180000875c783b */ /* 0x000fe80000000200 */
[----:B------:R-:W-:Y:S04]  /*29b0*/  LDSM.16.M88.4 R96, [R135+0x2000] ;  /* 0x002000008760783b */ /* 0x000fe80000000200 */
[----:B------:R-:W-:Y:S04]  /*29c0*/  LDSM.16.M88.4 R112, [R135+0x2800] ;  /* 0x002800008770783b */ /* 0x000fe80000000200 */
[----:B------:R-:W-:Y:S01]  /*29d0*/  @!PT LDS RZ, [RZ] ;  /* 0x00000000fffff984 */ /* 0x000fe20000000800 */
[----:B------:R-:W-:Y:S01]  /*29e0*/  @!PT LDS RZ, [RZ] ;  /* 0x00000000fffff984 */ /* 0x000fe20000000800 */
[----:B------:R-:W-:Y:S01]  /*29f0*/  @!PT LDS RZ, [RZ] ;  /* 0x00000000fffff984 */ /* 0x000fe20000000800 */
[----:B------:R1:W-:Y:S04]  /*2a00*/  LDGSTS.E.BYPASS.LTC128B.128 [R243+0x100], [R22.64], !P1 ;  /* 0x0010000016f37fae */ /* 0x0003e8000c901d46 */
[----:B------:R1:W-:Y:S01]  /*2a10*/  LDGSTS.E.BYPASS.LTC128B.128 [R243+0x3100], [R20.64], !P0 ;  /* 0x0310000014f37fae */ /* 0x0003e2000c101d46 */
[----:B------:R-:W-:-:S02]  /*2a20*/  ISETP.LT.OR P0, PT, R26, 0x1, P3 ;  /* 0x000000011a00780c */ /* 0x000fc40001f01670 */
[----:B------:R-:W-:-:S11]  /*2a30*/  ISETP.GE.AND P1, PT, R29, c[0x0][0x1d4], PT ;  /* 0x000075001d007a0c */ /* 0x000fd60003f26270 */
[----:B------:R2:W-:Y:S01]  /*2a40*/  LDGSTS.E.BYPASS.LTC128B.128 [R243+0x6100], [R18.64], !P0 ;  /* 0x0610000012f37fae */ /* 0x0005e2000c101d46 */
[----:B------:R-:W-:-:S13]  /*2a50*/  ISETP.LT.OR P0, PT, R26, 0x1, P1 ;  /* 0x000000011a00780c */ /* 0x000fda0000f01670 */
[----:B------:R3:W-:Y:S04]  /*2a60*/  LDGSTS.E.BYPASS.LTC128B.128 [R243+0x9100], [R16.64], !P0 ;  /* 0x0910000010f37fae */ /* 0x0007e8000c101d46 */
[----:B------:R-:W4:Y:S01]  /*2a70*/  SHFL.IDX PT, R0, R27, 0x2, 0x181f ;  /* 0x00581f001b007f89 */ /* 0x000f2200000e0000 */
[----:B---3--:R-:W-:-:S05]  /*2a80*/  IADD3 R16, P0, R8, R157, RZ ;  /* 0x0000009d08107210 */ /* 0x008fca0007f1e0ff */
[----:B------:R-:W-:Y:S01]  /*2a90*/  IMAD.X R17, R3, 0x1, R134, P0 ;  /* 0x0000000103117824 */ /* 0x000fe200000e0686 */
[----:B------:R-:W-:Y:S01]  /*2aa0*/  ISETP.LT.OR P0, PT, R26, 0x21, P5 ;  /* 0x000000211a00780c */ /* 0x000fe20002f01670 */
[----:B------:R-:W3:-:S12]  /*2ab0*/  SHFL.IDX PT, R2, R28, 0x2, 0x181f ;  /* 0x00581f001c027f89 */ /* 0x000ed800000e0000 */
[----:B------:R5:W-:Y:S02]  /*2ac0*/  LDGSTS.E.BYPASS.LTC128B.128 [R243+0x1100], [R10.64], !P0 ;  /* 0x011000000af37fae */ /* 0x000be4000c101d46 */
[----:B-----5:R-:W-:-:S05]  /*2ad0*/  IADD3 R10, P0, R8, R158, RZ ;  /* 0x0000009e080a7210 */ /* 0x020fca0007f1e0ff */
[----:B------:R-:W-:Y:S01]  /*2ae0*/  IMAD.X R11, R3, 0x1, R152, P0 ;  /* 0x00000001030b7824 */ /* 0x000fe200000e0698 */
[----:B------:R-:W-:-:S13]  /*2af0*/  ISETP.LT.OR P0, PT, R26, 0x21, P4 ;  /* 0x000000211a00780c */ /* 0x000fda0002701670 */
[----:B------:R5:W-:Y:S01]  /*2b00*/  LDGSTS.E.BYPASS.LTC128B.128 [R243+0x4100], [R24.64], !P0 ;  /* 0x0410000018f37fae */ /* 0x000be2000c101d46 */
[----:B----4-:R-:W-:-:S04]  /*2b10*/  IADD3 R8, P0, R0, R155, RZ ;  /* 0x0000009b00087210 */ /* 0x010fc80007f1e0ff */
[----:B---3--:R-:W-:Y:S02]  /*2b20*/  IADD3.X R9, R2, R132, RZ, P0, !PT ;  /* 0x0000008402097210 */ /* 0x008fe400007fe4ff */
[----:B------:R-:W-:-:S13]  /*2b30*/  ISETP.LT.OR P0, PT, R26, 0x21, P3 ;  /* 0x000000211a00780c */ /* 0x000fda0001f01670 */
[----:B------:R3:W-:Y:S01]  /*2b40*/  LDGSTS.E.BYPASS.LTC128B.128 [R243+0x7100], [R16.64], !P0 ;  /* 0x0710000010f37fae */ /* 0x0007e2000c101d46 */
[----:B------:R-:W-:Y:S01]  /*2b50*/  HMMA.16816.F32 R48, R4, R40, RZ ;  /* 0x000000280430723c */ /* 0x000fe200000018ff */
[----:B---3--:R-:W-:-:S05]  /*2b60*/  IADD3 R16, P0, R0, R156, RZ ;  /* 0x0000009c00107210 */ /* 0x008fca0007f1e0ff */
[----:B------:R-:W-:Y:S01]  /*2b70*/  IMAD.X R17, R2, 0x1, R133, P0 ;  /* 0x0000000102117824 */ /* 0x000fe200000e0685 */
[----:B------:R-:W-:Y:S01]  /*2b80*/  ISETP.LT.OR P0, PT, R26, 0x21, P1 ;  /* 0x000000211a00780c */ /* 0x000fe20000f01670 */
[C---:B------:R-:W-:Y:S11]  /*2b90*/  HMMA.16816.F32 R40, R4.reuse, R42, RZ ;  /* 0x0000002a0428723c */ /* 0x040ff600000018ff */
[----:B------:R-:W-:Y:S01]  /*2ba0*/  @!UPT UIADD3 URZ, URZ, URZ, URZ ;  /* 0x0000003f3f3ff290 */ /* 0x000fe2000fffe03f */
[----:B------:R3:W-:Y:S01]  /*2bb0*/  LDGSTS.E.BYPASS.LTC128B.128 [R243+0xa100], [R10.64], !P0 ;  /* 0x0a1000000af37fae */ /* 0x0007e2000c101d46 */
[C---:B------:R-:W-:Y:S08]  /*2bc0*/  HMMA.16816.F32 R28, R4.reuse, R44, RZ ;  /* 0x0000002c041c723c */ /* 0x040ff000000018ff */
[C---:B-1----:R-:W-:Y:S08]  /*2bd0*/  HMMA.16816.F32 R20, R4.reuse, R46, RZ ;  /* 0x0000002e0414723c */ /* 0x042ff000000018ff */
[----:B------:R-:W-:Y:S01]  /*2be0*/  HMMA.16816.F32 R36, R4, R32, RZ ;  /* 0x000000200424723c */ /* 0x000fe200000018ff */
[----:B---3--:R-:W-:-:S07]  /*2bf0*/  IADD3 R10, P0, R0, R157, RZ ;  /* 0x0000009d000a7210 */ /* 0x008fce0007f1e0ff */
[----:B------:R-:W-:Y:S01]  /*2c00*/  HMMA.16816.F32 R44, R4, R52, RZ ;  /* 0x00000034042c723c */ /* 0x000fe200000018ff */
[----:B------:R-:W-:Y:S01]  /*2c10*/  IMAD.X R11, R2, 0x1, R134, P0 ;  /* 0x00000001020b7824 */ /* 0x000fe200000e0686 */
[----:B------:R-:W-:-:S06]  /*2c20*/  ISETP.LT.OR P0, PT, R26, 0x41, P5 ;  /* 0x000000411a00780c */ /* 0x000fcc0002f01670 */
[----:B------:R-:W-:Y:S01]  /*2c30*/  HMMA.16816.F32 R32, R4, R34, RZ ;  /* 0x000000220420723c */ /* 0x000fe200000018ff */
[C---:B------:R-:W-:Y:S01]  /*2c40*/  ISETP.LT.OR P4, PT, R26.reuse, 0x41, P4 ;  /* 0x000000411a00780c */ /* 0x040fe20002781670 */
[----:B------:R-:W-:Y:S01]  /*2c50*/  IMAD.MOV.U32 R3, RZ, RZ, 0x40 ;  /* 0x00000040ff037424 */ /* 0x000fe200078e00ff */
[C---:B------:R-:W-:Y:S02]  /*2c60*/  ISETP.LT.OR P3, PT, R26.reuse, 0x41, P3 ;  /* 0x000000411a00780c */ /* 0x040fe40001f61670 */
[----:B------:R-:W-:-:S03]  /*2c70*/  ISETP.LT.OR P1, PT, R26, 0x41, P1 ;  /* 0x000000411a00780c */ /* 0x000fc60000f21670 */
[C---:B------:R-:W-:Y:S01]  /*2c80*/  HMMA.16816.F32 R84, R4.reuse, R72, RZ ;  /* 0x000000480454723c */ /* 0x040fe200000018ff */
[----:B------:R1:W-:Y:S05]  /*2c90*/  LDGSTS.E.BYPASS.LTC128B.128 [R243+0x2100], [R8.64], !P0 ;  /* 0x0210000008f37fae */ /* 0x0003ea000c101d46 */
[----:B------:R2:W-:Y:S02]  /*2ca0*/  LDGSTS.E.BYPASS.LTC128B.128 [R243+0x5100], [R16.64], !P4 ;  /* 0x0510000010f37fae */ /* 0x0005e4000e101d46 */
[C---:B------:R-:W-:Y:S02]  /*2cb0*/  HMMA.16816.F32 R52, R4.reuse, R54, RZ ;  /* 0x000000360434723c */ /* 0x040fe400000018ff */
[----:B------:R1:W-:Y:S06]  /*2cc0*/  LDGSTS.E.BYPASS.LTC128B.128 [R243+0x8100], [R10.64], !P3 ;  /* 0x081000000af37fae */ /* 0x0003ec000d901d46 */
[C---:B------:R-:W-:Y:S08]  /*2cd0*/  HMMA.16816.F32 R56, R4.reuse, R60, RZ ;  /* 0x0000003c0438723c */ /* 0x040ff000000018ff */
[C---:B------:R-:W-:Y:S08]  /*2ce0*/  HMMA.16816.F32 R80, R4.reuse, R62, RZ ;  /* 0x0000003e0450723c */ /* 0x040ff000000018ff */
[----:B------:R-:W-:Y:S07]  /*2cf0*/  HMMA.16816.F32 R72, R4, R74, RZ ;  /* 0x0000004a0448723c */ /* 0x000fee00000018ff */
[----:B------:R-:W-:-:S02]  /*2d00*/  IADD3 R4, P0, R0, R158, RZ ;  /* 0x0000009e00047210 */ /* 0x000fc40007f1e0ff */
[----:B------:R-:W-:-:S03]  /*2d10*/  SEL R0, R3, 0xffffffc0, !P2 ;  /* 0xffffffc003007807 */ /* 0x000fc60005000000 */
[----:B------:R-:W-:Y:S02]  /*2d20*/  IMAD.X R5, R2, 0x1, R152, P0 ;  /* 0x0000000102057824 */ /* 0x000fe400000e0698 */
[----:B------:R-:W-:Y:S01]  /*2d30*/  IMAD.IADD R230, R228, 0x1, R0 ;  /* 0x00000001e4e67824 */ /* 0x000fe200078e0200 */
[C---:B------:R-:W-:Y:S02]  /*2d40*/  HMMA.16816.F32 R108, R12.reuse, R64, R48 ;  /* 0x000000400c6c723c */ /* 0x040fe40000001830 */
[----:B------:R3:W-:Y:S04]  /*2d50*/  LDGSTS.E.BYPASS.LTC128B.128 [R243+0xb100], [R4.64], !P1 ;  /* 0x0b10000004f37fae */ /* 0x0007e8000c901d46 */
[----:B-1----:R-:W-:Y:S02]  /*2d60*/  LDSM.16.M88.4 R8, [R242] ;  /* 0x00000000f208783b */ /* 0x002fe40000000200 */
[C---:B------:R-:W-:Y:S02]  /*2d70*/  HMMA.16816.F32 R104, R12.reuse, R66, R40 ;  /* 0x000000420c68723c */ /* 0x040fe40000001828 */
[----:B------:R-:W1:Y:S04]  /*2d80*/  LDSM.16.M88.4 R40, [R230+0x800] ;  /* 0x00080000e628783b */ /* 0x000e680000000200 */
[----:B------:R-:W-:Y:S02]  /*2d90*/  LDSM.16.M88.4 R100, [R230+0x2800] ;  /* 0x00280000e664783b */ /* 0x000fe40000000200 */
[----:B------:R-:W-:Y:S02]  /*2da0*/  HMMA.16816.F32 R88, R12, R68, R36 ;  /* 0x000000440c58723c */ /* 0x000fe40000001824 */
[----:B------:R-:W-:Y:S01]  /*2db0*/  LDSM.16.M88.4 R36, [R230+0x1000] ;  /* 0x00100000e624783b */ /* 0x000fe20000000200 */
[----:B------:R-:W-:-:S03]  /*2dc0*/  IADD3 R2, R135, 0x9000, RZ ;  /* 0x0000900087027810 */ /* 0x000fc60007ffe0ff */
[----:B------:R-:W-:Y:S02]  /*2dd0*/  LDSM.16.M88.4 R120, [R228+0x4000] ;  /* 0x00400000e478783b */ /* 0x000fe40000000200 */
[C---:B------:R-:W-:Y:S02]  /*2de0*/  HMMA.16816.F32 R48, R12.reuse, R92, R44 ;  /* 0x0000005c0c30723c */ /* 0x040fe4000000182c */
[----:B------:R-:W4:Y:S04]  /*2df0*/  LDSM.16.M88.4 R44, [R230] ;  /* 0x00000000e62c783b */ /* 0x000f280000000200 */
[----:B---3--:R-:W-:Y:S02]  /*2e00*/  LDSM.16.M88.4 R4, [R241] ;  /* 0x00000000f104783b */ /* 0x008fe40000000200 */
[C---:B------:R-:W-:Y:S02]  /*2e10*/  HMMA.16816.F32 R68, R12.reuse, R70, R32 ;  /* 0x000000460c44723c */ /* 0x040fe40000001820 */
[----:B------:R-:W3:Y:S04]  /*2e20*/  LDSM.16.M88.4 R32, [R230+0x1800] ;  /* 0x00180000e620783b */ /* 0x000ee80000000200 */
[----:B------:R-:W-:Y:S02]  /*2e30*/  LDSM.16.M88.4 R144, [R135+0x9000] ;  /* 0x009000008790783b */ /* 0x000fe40000000200 */
[----:B------:R-:W-:Y:S02]  /*2e40*/  HMMA.16816.F32 R64, R12, R76, R28 ;  /* 0x0000004c0c40723c */ /* 0x000fe4000000181c */
[----:B------:R-:W1:Y:S01]  /*2e50*/  LDSM.16.M88.4 R28, [R230+0x2000] ;  /* 0x00200000e61c783b */ /* 0x000e620000000200 */
[----:B------:R-:W-:-:S03]  /*2e60*/  IMAD.IADD R229, R2, 0x1, R0 ;  /* 0x0000000102e57824 */ /* 0x000fc600078e0200 */
[----:B------:R-:W-:Y:S02]  /*2e70*/  LDSM.16.M88.4 R148, [R230+0x9000] ;  /* 0x00900000e694783b */ /* 0x000fe40000000200 */
[C---:B------:R-:W-:Y:S02]  /*2e80*/  HMMA.16816.F32 R60, R12.reuse, R78, R20 ;  /* 0x0000004e0c3c723c */ /* 0x040fe40000001814 */
[----:B------:R-:W1:Y:S04]  /*2e90*/  LDSM.16.M88.4 R116, [R229+-0x8800] ;  /* 0xff780000e574783b */ /* 0x000e680000000200 */
[----:B------:R-:W-:Y:S02]  /*2ea0*/  LDSM.16.M88.4 R124, [R229+-0x8000] ;  /* 0xff800000e57c783b */ /* 0x000fe40000000200 */
[C---:B------:R-:W-:Y:S02]  /*2eb0*/  HMMA.16816.F32 R20, R12.reuse, R96, R56 ;  /* 0x000000600c14723c */ /* 0x040fe40000001838 */
[----:B------:R-:W-:Y:S04]  /*2ec0*/  LDSM.16.M88.4 R136, [R229+-0x2800] ;  /* 0xffd80000e588783b */ /* 0x000fe80000000200 */
[----:B------:R-:W-:Y:S02]  /*2ed0*/  LDSM.16.M88.4 R128, [R135+0x9800] ;  /* 0x009800008780783b */ /* 0x000fe40000000200 */
[C---:B--2---:R-:W-:Y:S02]  /*2ee0*/  HMMA.16816.F32 R16, R12.reuse, R98, R80 ;  /* 0x000000620c10723c */ /* 0x044fe40000001850 */
[----:B------:R-:W-:Y:S04]  /*2ef0*/  LDSM.16.M88.4 R140, [R229] ;  /* 0x00000000e58c783b */ /* 0x000fe80000000200 */
[----:B------:R-:W0:Y:S02]  /*2f00*/  LDGDEPBAR ;  /* 0x00000000000079af */ /* 0x000e240000000000 */
[C---:B-----5:R-:W-:Y:S02]  /*2f10*/  HMMA.16816.F32 R24, R12.reuse, R94, R52 ;  /* 0x0000005e0c18723c */ /* 0x060fe40000001834 */
[----:B------:R-:W2:Y:S04]  /*2f20*/  LDSM.16.M88.4 R92, [R229+-0x9000] ;  /* 0xff700000e55c783b */ /* 0x000ea80000000200 */
[----:B------:R-:W-:Y:S02]  /*2f30*/  LDSM.16.M88.4 R52, [R229+-0x7000] ;  /* 0xff900000e534783b */ /* 0x000fe40000000200 */
[C---:B------:R-:W-:Y:S08]  /*2f40*/  HMMA.16816.F32 R96, R12.reuse, R112, R84 ;  /* 0x000000700c60723c */ /* 0x040ff00000001854 */
[----:B------:R-:W-:Y:S01]  /*2f50*/  HMMA.16816.F32 R12, R12, R114, R72 ;  /* 0x000000720c0c723c */ /* 0x000fe20000001848 */
[----:B------:R-:W-:Y:S07]  /*2f60*/  LDSM.16.M88.4 R112, [R228+0x3800] ;  /* 0x00380000e470783b */ /* 0x000fee0000000200 */
[C---:B-1----:R-:W-:Y:S08]  /*2f70*/  HMMA.16816.F32 R80, R8.reuse, R42, R68 ;  /* 0x0000002a0850723c */ /* 0x042ff00000001844 */
[C---:B----4-:R-:W-:Y:S01]  /*2f80*/  HMMA.16816.F32 R76, R8.reuse, R44, R108 ;  /* 0x0000002c084c723c */ /* 0x050fe2000000186c */
[----:B------:R-:W1:Y:S07]  /*2f90*/  LDSM.16.M88.4 R108, [R229+-0x7800] ;  /* 0xff880000e56c783b */ /* 0x000e6e0000000200 */
[C---:B------:R-:W-:Y:S08]  /*2fa0*/  HMMA.16816.F32 R68, R8.reuse, R36, R64 ;  /* 0x000000240844723c */ /* 0x040ff00000001840 */
[C---:B---3--:R-:W-:Y:S01]  /*2fb0*/  HMMA.16816.F32 R64, R8.reuse, R32, R48 ;  /* 0x000000200840723c */ /* 0x048fe20000001830 */
[----:B------:R-:W3:Y:S07]  /*2fc0*/  LDSM.16.M88.4 R48, [R229+-0x6800] ;  /* 0xff980000e530783b */ /* 0x000eee0000000200 */
[C---:B------:R-:W-:Y:S08]  /*2fd0*/  HMMA.16816.F32 R84, R8.reuse, R46, R104 ;  /* 0x0000002e0854723c */ /* 0x040ff00000001868 */
[C---:B------:R-:W-:Y:S01]  /*2fe0*/  HMMA.16816.F32 R72, R8.reuse, R38, R60 ;  /* 0x000000260848723c */ /* 0x040fe2000000183c */
[----:B------:R-:W-:Y:S07]  /*2ff0*/  LDSM.16.M88.4 R36, [R228+0x3000] ;  /* 0x00300000e424783b */ /* 0x000fee0000000200 */
[C---:B------:R-:W-:Y:S08]  /*3000*/  HMMA.16816.F32 R88, R8.reuse, R40, R88 ;  /* 0x000000280858723c */ /* 0x040ff00000001858 */
[C---:B------:R-:W-:Y:S08]  /*3010*/  HMMA.16816.F32 R60, R8.reuse, R34, R24 ;  /* 0x00000022083c723c */ /* 0x040ff00000001818 */
[C---:B------:R-:W-:Y:S08]  /*3020*/  HMMA.16816.F32 R56, R8.reuse, R28, R20 ;  /* 0x0000001c0838723c */ /* 0x040ff00000001814 */
[C---:B------:R-:W-:Y:S01]  /*3030*/  HMMA.16816.F32 R44, R8.reuse, R30, R16 ;  /* 0x0000001e082c723c */ /* 0x040fe20000001810 */
[----:B------:R-:W4:Y:S07]  /*3040*/  LDSM.16.M88.4 R16, [R239+0x4000] ;  /* 0x00400000ef10783b */ /* 0x000f2e0000000200 */
[C---:B------:R-:W-:Y:S08]  /*3050*/  HMMA.16816.F32 R40, R8.reuse, R100, R96 ;  /* 0x000000640828723c */ /* 0x040ff00000001860 */
[----:B------:R-:W-:Y:S08]  /*3060*/  HMMA.16816.F32 R32, R8, R102, R12 ;  /* 0x000000660820723c */ /* 0x000ff0000000180c */
[C---:B------:R-:W-:Y:S08]  /*3070*/  HMMA.16816.F32 R12, R4.reuse, R118, R80 ;  /* 0x00000076040c723c */ /* 0x040ff00000001850 */
[C---:B--2---:R-:W-:Y:S08]  /*3080*/  HMMA.16816.F32 R28, R4.reuse, R92, R76 ;  /* 0x0000005c041c723c */ /* 0x044ff0000000184c */
[C---:B------:R-:W-:Y:S01]  /*3090*/  HMMA.16816.F32 R24, R4.reuse, R94, R84 ;  /* 0x0000005e0418723c */ /* 0x040fe20000001854 */
[----:B------:R-:W-:Y:S07]  /*30a0*/  LDSM.16.M88.4 R92, [R228+0x4800] ;  /* 0x00480000e45c783b */ /* 0x000fee0000000200 */
[C---:B------:R-:W-:Y:S01]  /*30b0*/  HMMA.16816.F32 R20, R4.reuse, R116, R88 ;  /* 0x000000740414723c */ /* 0x040fe20000001858 */
[----:B------:R-:W2:Y:S07]  /*30c0*/  LDSM.16.M88.4 R116, [R228+0x5000] ;  /* 0x00500000e474783b */ /* 0x000eae0000000200 */
[C---:B-1----:R-:W-:Y:S08]  /*30d0*/  HMMA.16816.F32 R84, R4.reuse, R108, R64 ;  /* 0x0000006c0454723c */ /* 0x042ff00000001840 */
[C---:B------:R-:W-:Y:S01]  /*30e0*/  HMMA.16816.F32 R76, R4.reuse, R110, R60 ;  /* 0x0000006e044c723c */ /* 0x040fe2000000183c */
[----:B------:R-:W1:Y:S07]  /*30f0*/  LDSM.16.M88.4 R60, [R228+0x5800] ;  /* 0x00580000e43c783b */ /* 0x000e6e0000000200 */
[C---:B------:R-:W-:Y:S08]  /*3100*/  HMMA.16816.F32 R8, R4.reuse, R124, R68 ;  /* 0x0000007c0408723c */ /* 0x040ff00000001844 */
[C---:B------:R-:W-:Y:S08]  /*3110*/  HMMA.16816.F32 R72, R4.reuse, R126, R72 ;  /* 0x0000007e0448723c */ /* 0x040ff00000001848 */
[C---:B------:R-:W-:Y:S01]  /*3120*/  HMMA.16816.F32 R108, R4.reuse, R52, R56 ;  /* 0x00000034046c723c */ /* 0x040fe20000001838 */
[----:B------:R-:W-:Y:S07]  /*3130*/  LDSM.16.M88.4 R56, [R135+0x3000] ;  /* 0x003000008738783b */ /* 0x000fee0000000200 */
[C---:B------:R-:W-:Y:S01]  /*3140*/  HMMA.16816.F32 R100, R4.reuse, R54, R44 ;  /* 0x000000360464723c */ /* 0x040fe2000000182c */
[----:B------:R-:W-:Y:S04]  /*3150*/  LDSM.16.M88.4 R52, [R135+0x3800] ;  /* 0x003800008734783b */ /* 0x000fe80000000200 */
[----:B------:R-:W-:Y:S03]  /*3160*/  LDSM.16.M88.4 R44, [R135+0x4800] ;  /* 0x00480000872c783b */ /* 0x000fe60000000200 */
[C---:B---3--:R-:W-:Y:S01]  /*3170*/  HMMA.16816.F32 R104, R4.reuse, R48, R40 ;  /* 0x000000300468723c */ /* 0x048fe20000001828 */
[----:B------:R-:W-:Y:S07]  /*3180*/  LDSM.16.M88.4 R40, [R135+0x5000] ;  /* 0x005000008728783b */ /* 0x000fee0000000200 */
[----:B------:R-:W-:Y:S01]  /*3190*/  HMMA.16816.F32 R96, R4, R50, R32 ;  /* 0x000000320460723c */ /* 0x000fe20000001820 */
[----:B------:R-:W3:Y:S04]  /*31a0*/  LDSM.16.M88.4 R4, [R240+0x4000] ;  /* 0x00400000f004783b */ /* 0x000ee80000000200 */
[----:B------:R-:W5:Y:S03]  /*31b0*/  LDSM.16.M88.4 R48, [R135+0x4000] ;  /* 0x004000008730783b */ /* 0x000f660000000200 */
[C---:B----4-:R-:W-:Y:S01]  /*31c0*/  HMMA.16816.F32 R64, R16.reuse, R114, R12 ;  /* 0x000000721040723c */ /* 0x050fe2000000180c */
[----:B------:R-:W-:Y:S07]  /*31d0*/  LDSM.16.M88.4 R12, [R242+0x4000] ;  /* 0x00400000f20c783b */ /* 0x000fee0000000200 */
[C---:B------:R-:W-:Y:S01]  /*31e0*/  HMMA.16816.F32 R68, R16.reuse, R112, R20 ;  /* 0x000000701044723c */ /* 0x040fe20000001814 */
[----:B------:R-:W-:Y:S07]  /*31f0*/  LDSM.16.M88.4 R112, [R230+0x3000] ;  /* 0x00300000e670783b */ /* 0x000fee0000000200 */
[C---:B------:R-:W-:Y:S08]  /*3200*/  HMMA.16816.F32 R80, R16.reuse, R38, R24 ;  /* 0x000000261050723c */ /* 0x040ff00000001818 */
[C---:B------:R-:W-:Y:S08]  /*3210*/  HMMA.16816.F32 R88, R16.reuse, R36, R28 ;  /* 0x000000241058723c */ /* 0x040ff0000000181c */
[C---:B------:R-:W-:Y:S08]  /*3220*/  HMMA.16816.F32 R32, R16.reuse, R122, R72 ;  /* 0x0000007a1020723c */ /* 0x040ff00000001848 */
[C---:B------:R-:W-:Y:S08]  /*3230*/  HMMA.16816.F32 R36, R16.reuse, R120, R8 ;  /* 0x000000781024723c */ /* 0x040ff00000001808 */
[C---:B--2---:R-:W-:Y:S01]  /*3240*/  HMMA.16816.F32 R20, R16.reuse, R116, R108 ;  /* 0x000000741014723c */ /* 0x044fe2000000186c */
[----:B------:R-:W2:Y:S07]  /*3250*/  LDSM.16.M88.4 R108, [R135+0x5800] ;  /* 0x00580000876c783b */ /* 0x000eae0000000200 */
[C---:B-1----:R-:W-:Y:S08]  /*3260*/  HMMA.16816.F32 R72, R16.reuse, R60, R104 ;  /* 0x0000003c1048723c */ /* 0x042ff00000001868 */
[C---:B------:R-:W-:Y:S08]  /*3270*/  HMMA.16816.F32 R28, R16.reuse, R92, R84 ;  /* 0x0000005c101c723c */ /* 0x040ff00000001854 */
[C---:B------:R-:W-:Y:S08]  /*3280*/  HMMA.16816.F32 R24, R16.reuse, R94, R76 ;  /* 0x0000005e1018723c */ /* 0x040ff0000000184c */
[----:B------:R-:W-:Y:S08]  /*3290*/  HMMA.16816.F32 R8, R16, R118, R100 ;  /* 0x000000761008723c */ /* 0x000ff00000001864 */
[----:B---3--:R-:W-:Y:S01]  /*32a0*/  HMMA.16816.F32 R104, R4, R54, R64 ;  /* 0x000000360468723c */ /* 0x008fe20000001840 */
[----:B------:R-:W1:Y:S07]  /*32b0*/  LDSM.16.M88.4 R64, [R230+0x3800] ;  /* 0x00380000e640783b */ /* 0x000e6e0000000200 */
[----:B------:R-:W-:Y:S01]  /*32c0*/  HMMA.16816.F32 R16, R16, R62, R96 ;  /* 0x0000003e1010723c */ /* 0x000fe20000001860 */
[----:B------:R-:W3:Y:S07]  /*32d0*/  LDSM.16.M88.4 R60, [R230+0x4000] ;  /* 0x00400000e63c783b */ /* 0x000eee0000000200 */
[C---:B------:R-:W-:Y:S08]  /*32e0*/  HMMA.16816.F32 R100, R4.reuse, R52, R68 ;  /* 0x000000340464723c */ /* 0x040ff00000001844 */
[C---:B------:R-:W-:Y:S08]  /*32f0*/  HMMA.16816.F32 R92, R4.reuse, R58, R80 ;  /* 0x0000003a045c723c */ /* 0x040ff00000001850 */
[C---:B------:R-:W-:Y:S01]  /*3300*/  HMMA.16816.F32 R84, R4.reuse, R44, R28 ;  /* 0x0000002c0454723c */ /* 0x040fe2000000181c */
[----:B------:R-:W-:Y:S07]  /*3310*/  LDSM.16.M88.4 R28, [R229+-0x5800] ;  /* 0xffa80000e51c783b */ /* 0x000fee0000000200 */
[C---:B------:R-:W-:Y:S01]  /*3320*/  HMMA.16816.F32 R80, R4.reuse, R46, R24 ;  /* 0x0000002e0450723c */ /* 0x040fe20000001818 */
[----:B------:R-:W4:Y:S07]  /*3330*/  LDSM.16.M88.4 R44, [R230+0x5000] ;  /* 0x00500000e62c783b */ /* 0x000f2e0000000200 */
[C---:B------:R-:W-:Y:S01]  /*3340*/  HMMA.16816.F32 R52, R4.reuse, R42, R8 ;  /* 0x0000002a0434723c */ /* 0x040fe20000001808 */
[----:B------:R-:W1:Y:S07]  /*3350*/  LDSM.16.M88.4 R8, [R241+0x4000] ;  /* 0x00400000f108783b */ /* 0x000e6e0000000200 */
[C---:B------:R-:W-:Y:S01]  /*3360*/  HMMA.16816.F32 R76, R4.reuse, R56, R88 ;  /* 0x00000038044c723c */ /* 0x040fe20000001858 */
[----:B------:R-:W3:Y:S07]  /*3370*/  LDSM.16.M88.4 R56, [R230+0x4800] ;  /* 0x00480000e638783b */ /* 0x000eee0000000200 */
[C---:B------:R-:W-:Y:S01]  /*3380*/  HMMA.16816.F32 R68, R4.reuse, R40, R20 ;  /* 0x000000280444723c */ /* 0x040fe20000001814 */
[----:B------:R-:W3:Y:S07]  /*3390*/  LDSM.16.M88.4 R40, [R230+0x5800] ;  /* 0x00580000e628783b */ /* 0x000eee0000000200 */
[C---:B-----5:R-:W-:Y:S01]  /*33a0*/  HMMA.16816.F32 R88, R4.reuse, R50, R32 ;  /* 0x000000320458723c */ /* 0x060fe20000001820 */
[----:B------:R-:W5:Y:S07]  /*33b0*/  LDSM.16.M88.4 R32, [R229+-0x6000] ;  /* 0xffa00000e520783b */ /* 0x000f6e0000000200 */
[C---:B------:R-:W-:Y:S08]  /*33c0*/  HMMA.16816.F32 R96, R4.reuse, R48, R36 ;  /* 0x000000300460723c */ /* 0x040ff00000001824 */
[----:B--2---:R-:W-:Y:S08]  /*33d0*/  HMMA.16816.F32 R36, R4, R110, R16 ;  /* 0x0000006e0424723c */ /* 0x004ff00000001810 */
[----:B-1----:R-:W-:Y:S01]  /*33e0*/  HMMA.16816.F32 R16, R12, R64, R100 ;  /* 0x000000400c10723c */ /* 0x002fe20000001864 */
[----:B------:R-:W1:Y:S07]  /*33f0*/  LDSM.16.M88.4 R100, [R229+-0x4800] ;  /* 0xffb80000e564783b */ /* 0x000e6e0000000200 */
[----:B------:R-:W-:Y:S01]  /*3400*/  HMMA.16816.F32 R48, R4, R108, R72 ;  /* 0x0000006c0430723c */ /* 0x000fe20000001848 */
[----:B------:R-:W2:Y:S07]  /*3410*/  LDSM.16.M88.4 R72, [R229+-0x5000] ;  /* 0xffb00000e548783b */ /* 0x000eae0000000200 */
[C---:B------:R-:W-:Y:S08]  /*3420*/  HMMA.16816.F32 R20, R12.reuse, R114, R92 ;  /* 0x000000720c14723c */ /* 0x040ff0000000185c */
[C---:B------:R-:W-:Y:S08]  /*3430*/  HMMA.16816.F32 R4, R12.reuse, R66, R104 ;  /* 0x000000420c04723c */ /* 0x040ff00000001868 */
[C---:B------:R-:W-:Y:S08]  /*3440*/  HMMA.16816.F32 R24, R12.reuse, R112, R76 ;  /* 0x000000700c18723c */ /* 0x040ff0000000184c */
[C---:B---3--:R-:W-:Y:S08]  /*3450*/  HMMA.16816.F32 R64, R12.reuse, R60, R96 ;  /* 0x0000003c0c40723c */ /* 0x048ff00000001860 */
[C---:B------:R-:W-:Y:S08]  /*3460*/  HMMA.16816.F32 R60, R12.reuse, R62, R88 ;  /* 0x0000003e0c3c723c */ /* 0x040ff00000001858 */
[----:B----4-:R-:W-:Y:S08]  /*3470*/  HMMA.16816.F32 R108, R12, R44, R68 ;  /* 0x0000002c0c6c723c */ /* 0x010ff00000001844 */
[----:B------:R-:W-:Y:S01]  /*3480*/  HMMA.16816.F32 R76, R8, R28, R16 ;  /* 0x0000001c084c723c */ /* 0x000fe20000001810 */
[----:B------:R-:W3:Y:S07]  /*3490*/  LDSM.16.M88.4 R16, [R229+-0x4000] ;  /* 0xffc00000e510783b */ /* 0x000eee0000000200 */
[C---:B------:R-:W-:Y:S08]  /*34a0*/  HMMA.16816.F32 R88, R12.reuse, R56, R84 ;  /* 0x000000380c58723c */ /* 0x040ff00000001854 */
[C---:B------:R-:W-:Y:S01]  /*34b0*/  HMMA.16816.F32 R80, R12.reuse, R58, R80 ;  /* 0x0000003a0c50723c */ /* 0x040fe20000001850 */
[----:B------:R-:W-:Y:S07]  /*34c0*/  LDSM.16.M88.4 R56, [R228+0x6800] ;  /* 0x00680000e438783b */ /* 0x000fee0000000200 */
[C---:B------:R-:W-:Y:S01]  /*34d0*/  HMMA.16816.F32 R68, R12.reuse, R46, R52 ;  /* 0x0000002e0c44723c */ /* 0x040fe20000001834 */
[----:B------:R-:W-:Y:S07]  /*34e0*/  LDSM.16.M88.4 R52, [R228+0x7000] ;  /* 0x00700000e434783b */ /* 0x000fee0000000200 */
[C---:B------:R-:W-:Y:S01]  /*34f0*/  HMMA.16816.F32 R104, R12.reuse, R40, R48 ;  /* 0x000000280c68723c */ /* 0x040fe20000001830 */
[----:B------:R-:W-:Y:S07]  /*3500*/  LDSM.16.M88.4 R48, [R228+0x7800] ;  /* 0x00780000e430783b */ /* 0x000fee0000000200 */
[----:B------:R-:W-:Y:S01]  /*3510*/  HMMA.16816.F32 R96, R12, R42, R36 ;  /* 0x0000002a0c60723c */ /* 0x000fe20000001824 */
[----:B------:R-:W4:Y:S07]  /*3520*/  LDSM.16.M88.4 R12, [R229+-0x3800] ;  /* 0xffc80000e50c783b */ /* 0x000f2e0000000200 */
[C---:B-----5:R-:W-:Y:S01]  /*3530*/  HMMA.16816.F32 R84, R8.reuse, R34, R20 ;  /* 0x000000220854723c */ /* 0x060fe20000001814 */
[----:B------:R-:W-:Y:S07]  /*3540*/  LDSM.16.M88.4 R20, [R228+0x6000] ;  /* 0x00600000e414783b */ /* 0x000fee0000000200 */
[C---:B------:R-:W-:Y:S01]  /*3550*/  HMMA.16816.F32 R44, R8.reuse, R30, R4 ;  /* 0x0000001e082c723c */ /* 0x040fe20000001804 */
[----:B------:R-:W5:Y:S04]  /*3560*/  LDSM.16.M88.4 R4, [R239+0x8000] ;  /* 0x00800000ef04783b */ /* 0x000f680000000200 */
[----:B------:R-:W-:Y:S03]  /*3570*/  LDSM.16.M88.4 R28, [R240+0x8000] ;  /* 0x00800000f01c783b */ /* 0x000fe60000000200 */
[C---:B------:R-:W-:Y:S08]  /*3580*/  HMMA.16816.F32 R92, R8.reuse, R32, R24 ;  /* 0x00000020085c723c */ /* 0x040ff00000001818 */
[C---:B-1----:R-:W-:Y:S01]  /*3590*/  HMMA.16816.F32 R32, R8.reuse, R100, R88 ;  /* 0x000000640820723c */ /* 0x042fe20000001858 */
[----:B------:R-:W1:Y:S07]  /*35a0*/  LDSM.16.M88.4 R88, [R135+0x6000] ;  /* 0x006000008758783b */ /* 0x000e6e0000000200 */
[C---:B------:R-:W-:Y:S01]  /*35b0*/  HMMA.16816.F32 R24, R8.reuse, R102, R80 ;  /* 0x000000660818723c */ /* 0x040fe20000001850 */
[----:B------:R-:W1:Y:S07]  /*35c0*/  LDSM.16.M88.4 R80, [R228+0x8800] ;  /* 0x00880000e450783b */ /* 0x000e6e0000000200 */
[C---:B--2---:R-:W-:Y:S08]  /*35d0*/  HMMA.16816.F32 R36, R8.reuse, R74, R60 ;  /* 0x0000004a0824723c */ /* 0x044ff0000000183c */
[C---:B---3--:R-:W-:Y:S08]  /*35e0*/  HMMA.16816.F32 R60, R8.reuse, R16, R108 ;  /* 0x00000010083c723c */ /* 0x048ff0000000186c */
[C---:B------:R-:W-:Y:S08]  /*35f0*/  HMMA.16816.F32 R68, R8.reuse, R18, R68 ;  /* 0x000000120844723c */ /* 0x040ff00000001844 */
[C---:B----4-:R-:W-:Y:S08]  /*3600*/  HMMA.16816.F32 R16, R8.reuse, R12, R104 ;  /* 0x0000000c0810723c */ /* 0x050ff00000001868 */
[C---:B------:R-:W-:Y:S01]  /*3610*/  HMMA.16816.F32 R40, R8.reuse, R72, R64 ;  /* 0x000000480828723c */ /* 0x040fe20000001840 */
[----:B------:R-:W2:Y:S07]  /*3620*/  LDSM.16.M88.4 R72, [R228+0x8000] ;  /* 0x00800000e448783b */ /* 0x000eae0000000200 */
[----:B------:R-:W-:Y:S08]  /*3630*/  HMMA.16816.F32 R12, R8, R14, R96 ;  /* 0x0000000e080c723c */ /* 0x000ff00000001860 */
[C---:B-----5:R-:W-:Y:S08]  /*3640*/  HMMA.16816.F32 R8, R4.reuse, R20, R92 ;  /* 0x000000140408723c */ /* 0x060ff0000000185c */
[C---:B------:R-:W-:Y:S01]  /*3650*/  HMMA.16816.F32 R104, R4.reuse, R48, R32 ;  /* 0x000000300468723c */ /* 0x040fe20000001820 */
[----:B------:R-:W-:Y:S07]  /*3660*/  LDSM.16.M88.4 R32, [R230+0x6000] ;  /* 0x00600000e620783b */ /* 0x000fee0000000200 */
[C---:B------:R-:W-:Y:S01]  /*3670*/  HMMA.16816.F32 R96, R4.reuse, R50, R24 ;  /* 0x000000320460723c */ /* 0x040fe20000001818 */
[----:B------:R-:W3:Y:S04]  /*3680*/  LDSM.16.M88.4 R24, [R242+0x8000] ;  /* 0x00800000f218783b */ /* 0x000ee80000000200 */
[----:B------:R-:W-:Y:S03]  /*3690*/  LDSM.16.M88.4 R48, [R135+0x7000] ;  /* 0x007000008730783b */ /* 0x000fe60000000200 */
[----:B------:R-:W-:Y:S01]  /*36a0*/  HMMA.16816.F32 R64, R4, R22, R84 ;  /* 0x000000160440723c */ /* 0x000fe20000001854 */
[----:B------:R-:W-:Y:S07]  /*36b0*/  LDSM.16.M88.4 R20, [R241+0x8000] ;  /* 0x00800000f114783b */ /* 0x000fee0000000200 */
[----:B-1----:R-:W-:Y:S08]  /*36c0*/  HMMA.16816.F32 R8, R28, R88, R8 ;  /* 0x000000581c08723c */ /* 0x002ff00000001808 */
[C---:B------:R-:W-:Y:S01]  /*36d0*/  HMMA.16816.F32 R112, R4.reuse, R52, R40 ;  /* 0x000000340470723c */ /* 0x040fe20000001828 */
[----:B------:R-:W-:Y:S07]  /*36e0*/  LDSM.16.M88.4 R40, [R135+0x8000] ;  /* 0x008000008728783b */ /* 0x000fee0000000200 */
[C---:B------:R-:W-:Y:S01]  /*36f0*/  HMMA.16816.F32 R108, R4.reuse, R54, R36 ;  /* 0x00000036046c723c */ /* 0x040fe20000001824 */
[----:B------:R-:W1:Y:S07]  /*3700*/  LDSM.16.M88.4 R52, [R135+0x6800] ;  /* 0x006800008734783b */ /* 0x000e6e0000000200 */
[C---:B------:R-:W-:Y:S08]  /*3710*/  HMMA.16816.F32 R76, R4.reuse, R56, R76 ;  /* 0x00000038044c723c */ /* 0x040ff0000000184c */
[C---:B------:R-:W-:Y:S01]  /*3720*/  HMMA.16816.F32 R100, R4.reuse, R58, R44 ;  /* 0x0000003a0464723c */ /* 0x040fe2000000182c */
[----:B------:R-:W4:Y:S04]  /*3730*/  LDSM.16.M88.4 R56, [R229+-0x3000] ;  /* 0xffd00000e538783b */ /* 0x000f280000000200 */
[----:B------:R-:W-:Y:S03]  /*3740*/  LDSM.16.M88.4 R44, [R135+0x7800] ;  /* 0x00780000872c783b */ /* 0x000fe60000000200 */
[C---:B------:R-:W-:Y:S08]  /*3750*/  HMMA.16816.F32 R120, R4.reuse, R82, R12 ;  /* 0x000000520478723c */ /* 0x040ff0000000180c */
[C---:B--2---:R-:W-:Y:S08]  /*3760*/  HMMA.16816.F32 R92, R4.reuse, R72, R60 ;  /* 0x00000048045c723c */ /* 0x044ff0000000183c */
[C---:B------:R-:W-:Y:S01]  /*3770*/  HMMA.16816.F32 R84, R4.reuse, R74, R68 ;  /* 0x0000004a0454723c */ /* 0x040fe20000001844 */
[----:B------:R-:W-:Y:S04]  /*3780*/  LDSM.16.M88.4 R72, [R228+0x9000] ;  /* 0x00900000e448783b */ /* 0x000fe80000000200 */
[----:B------:R-:W-:Y:S03]  /*3790*/  LDSM.16.M88.4 R68, [R135+0x8800] ;  /* 0x008800008744783b */ /* 0x000fe60000000200 */
[----:B------:R-:W-:Y:S01]  /*37a0*/  HMMA.16816.F32 R124, R4, R80, R16 ;  /* 0x00000050047c723c */ /* 0x000fe20000001810 */
[----:B------:R-:W-:Y:S07]  /*37b0*/  LDSM.16.M88.4 R16, [R239+0xc000] ;  /* 0x00c00000ef10783b */ /* 0x000fee0000000200 */
[----:B------:R-:W-:Y:S01]  /*37c0*/  HMMA.16816.F32 R12, R28, R90, R64 ;  /* 0x0000005a1c0c723c */ /* 0x000fe20000001840 */
[----:B------:R-:W2:Y:S07]  /*37d0*/  LDSM.16.M88.4 R64, [R230+0x6800] ;  /* 0x00680000e640783b */ /* 0x000eae0000000200 */
[----:B---3--:R-:W-:Y:S08]  /*37e0*/  HMMA.16816.F32 R4, R24, R32, R8 ;  /* 0x000000201804723c */ /* 0x008ff00000001808 */
[----:B-1----:R-:W-:Y:S01]  /*37f0*/  HMMA.16816.F32 R36, R28, R52, R76 ;  /* 0x000000341c24723c */ /* 0x002fe2000000184c */
[----:B------:R-:W-:Y:S07]  /*3800*/  LDSM.16.M88.4 R76, [R230+0x7000] ;  /* 0x00700000e64c783b */ /* 0x000fee0000000200 */
[----:B------:R-:W-:Y:S01]  /*3810*/  HMMA.16816.F32 R8, R24, R34, R12 ;  /* 0x000000221808723c */ /* 0x000fe2000000180c */
[----:B------:R-:W1:Y:S07]  /*3820*/  LDSM.16.M88.4 R12, [R240+0xc000] ;  /* 0x00c00000f00c783b */ /* 0x000e6e0000000200 */
[----:B----4-:R-:W-:Y:S08]  /*3830*/  HMMA.16816.F32 R4, R20, R56, R4 ;  /* 0x000000381404723c */ /* 0x010ff00000001804 */
[----:B------:R-:W-:Y:S08]  /*3840*/  HMMA.16816.F32 R52, R28, R54, R100 ;  /* 0x000000361c34723c */ /* 0x000ff00000001864 */
[----:B--2---:R-:W-:Y:S08]  /*3850*/  HMMA.16816.F32 R36, R24, R64, R36 ;  /* 0x000000401824723c */ /* 0x004ff00000001824 */
[----:B------:R-:W-:Y:S08]  /*3860*/  HMMA.16816.F32 R80, R28, R50, R108 ;  /* 0x000000321c50723c */ /* 0x000ff0000000186c */
[----:B------:R-:W-:Y:S01]  /*3870*/  HMMA.16816.F32 R32, R20, R58, R8 ;  /* 0x0000003a1420723c */ /* 0x000fe20000001808 */
[----:B------:R-:W-:Y:S07]  /*3880*/  LDSM.16.M88.4 R8, [R242+0xc000] ;  /* 0x00c00000f208783b */ /* 0x000fee0000000200 */
[C---:B------:R-:W-:Y:S08]  /*3890*/  HMMA.16816.F32 R116, R28.reuse, R44, R104 ;  /* 0x0000002c1c74723c */ /* 0x040ff00000001868 */
[----:B------:R-:W-:Y:S01]  /*38a0*/  HMMA.16816.F32 R108, R28, R46, R96 ;  /* 0x0000002e1c6c723c */ /* 0x000fe20000001860 */
[----:B------:R-:W2:Y:S04]  /*38b0*/  LDSM.16.M88.4 R44, [R230+0x8000] ;  /* 0x00800000e62c783b */ /* 0x000ea80000000200 */
[----:B------:R-:W-:Y:S03]  /*38c0*/  LDSM.16.M88.4 R96, [R230+0x8800] ;  /* 0x00880000e660783b */ /* 0x000fe60000000200 */
[----:B------:R-:W-:Y:S08]  /*38d0*/  HMMA.16816.F32 R4, R16, R72, R4 ;  /* 0x000000481004723c */ /* 0x000ff00000001804 */
[C---:B------:R-:W-:Y:S01]  /*38e0*/  HMMA.16816.F32 R60, R28.reuse, R48, R112 ;  /* 0x000000301c3c723c */ /* 0x040fe20000001870 */
[----:B------:R-:W3:Y:S07]  /*38f0*/  LDSM.16.M88.4 R48, [R230+0x7800] ;  /* 0x00780000e630783b */ /* 0x000eee0000000200 */
[C---:B------:R-:W-:Y:S01]  /*3900*/  HMMA.16816.F32 R56, R28.reuse, R68, R124 ;  /* 0x000000441c38723c */ /* 0x040fe2000000187c */
[----:B------:R-:W4:Y:S07]  /*3910*/  LDSM.16.M88.4 R124, [R228+0x9800] ;  /* 0x00980000e47c783b */ /* 0x000f2e0000000200 */
[C---:B------:R-:W-:Y:S01]  /*3920*/  HMMA.16816.F32 R104, R28.reuse, R40, R92 ;  /* 0x000000281c68723c */ /* 0x040fe2000000185c */
[----:B------:R-:W-:Y:S07]  /*3930*/  LDSM.16.M88.4 R92, [R229+-0x1000] ;  /* 0xfff00000e55c783b */ /* 0x000fee0000000200 */
[----:B------:R-:W-:Y:S01]  /*3940*/  HMMA.16816.F32 R100, R28, R42, R84 ;  /* 0x0000002a1c64723c */ /* 0x000fe20000001854 */
[----:B------:R-:W-:Y:S07]  /*3950*/  LDSM.16.M88.4 R84, [R229+-0x1800] ;  /* 0xffe80000e554783b */ /* 0x000fee0000000200 */
[----:B------:R-:W-:Y:S08]  /*3960*/  HMMA.16816.F32 R36, R20, R136, R36 ;  /* 0x000000881424723c */ /* 0x000ff00000001824 */
[----:B------:R-:W-:Y:S01]  /*3970*/  HMMA.16816.F32 R40, R24, R66, R52 ;  /* 0x000000421828723c */ /* 0x000fe20000001834 */
[----:B------:R-:W5:Y:S07]  /*3980*/  LDSM.16.M88.4 R52, [R229+-0x2000] ;  /* 0xffe00000e534783b */ /* 0x000f6e0000000200 */
[----:B------:R-:W-:Y:S01]  /*3990*/  HMMA.16816.F32 R112, R28, R70, R120 ;  /* 0x000000461c70723c */ /* 0x000fe20000001878 */
[----:B------:R-:W3:Y:S07]  /*39a0*/  LDSM.16.M88.4 R120, [R229+-0x800] ;  /* 0xfff80000e578783b */ /* 0x000eee0000000200 */
[----:B------:R-:W-:Y:S08]  /*39b0*/  HMMA.16816.F32 R32, R16, R74, R32 ;  /* 0x0000004a1020723c */ /* 0x000ff00000001820 */
[----:B-1----:R-:W-:Y:S01]  /*39c0*/  HMMA.16816.F32 R28, R12, R144, R4 ;  /* 0x000000900c1c723c */ /* 0x002fe20000001804 */
[----:B------:R-:W1:Y:S07]  /*39d0*/  LDSM.16.M88.4 R4, [R241+0xc000] ;  /* 0x00c00000f104783b */ /* 0x000e6e0000000200 */
[C---:B------:R-:W-:Y:S08]  /*39e0*/  HMMA.16816.F32 R88, R24.reuse, R76, R60 ;  /* 0x0000004c1858723c */ /* 0x040ff0000000183c */
[C---:B------:R-:W-:Y:S01]  /*39f0*/  HMMA.16816.F32 R64, R24.reuse, R78, R80 ;  /* 0x0000004e1840723c */ /* 0x040fe20000001850 */
[----:B------:R-:W1:Y:S07]  /*3a00*/  LDSM.16.M88.4 R80, [R228+0xa000] ;  /* 0x00a00000e450783b */ /* 0x000e6e0000000200 */
[C---:B--2---:R-:W-:Y:S08]  /*3a10*/  HMMA.16816.F32 R68, R24.reuse, R44, R104 ;  /* 0x0000002c1844723c */ /* 0x044ff00000001868 */
[C---:B------:R-:W-:Y:S01]  /*3a20*/  HMMA.16816.F32 R60, R24.reuse, R46, R100 ;  /* 0x0000002e183c723c */ /* 0x040fe20000001864 */
[----:B------:R-:W-:Y:S07]  /*3a30*/  LDSM.16.M88.4 R100, [R228+0xa800] ;  /* 0x00a80000e464783b */ /* 0x000fee0000000200 */
[C---:B---3--:R-:W-:Y:S08]  /*3a40*/  HMMA.16816.F32 R72, R24.reuse, R48, R116 ;  /* 0x000000301848723c */ /* 0x048ff00000001874 */
[----:B------:R-:W-:Y:S08]  /*3a50*/  HMMA.16816.F32 R76, R24, R50, R108 ;  /* 0x00000032184c723c */ /* 0x000ff0000000186c */
[----:B----4-:R-:W-:Y:S08]  /*3a60*/  HMMA.16816.F32 R44, R16, R124, R36 ;  /* 0x0000007c102c723c */ /* 0x010ff00000001824 */
[----:B------:R-:W-:Y:S08]  /*3a70*/  HMMA.16816.F32 R48, R20, R138, R40 ;  /* 0x0000008a1430723c */ /* 0x000ff00000001828 */
[----:B------:R-:W-:Y:S08]  /*3a80*/  HMMA.16816.F32 R56, R24, R96, R56 ;  /* 0x000000601838723c */ /* 0x000ff00000001838 */
[----:B------:R-:W-:Y:S08]  /*3a90*/  HMMA.16816.F32 R40, R12, R146, R32 ;  /* 0x000000920c28723c */ /* 0x000ff00000001820 */
[----:B------:R-:W-:Y:S08]  /*3aa0*/  HMMA.16816.F32 R32, R8, R148, R28 ;  /* 0x000000940820723c */ /* 0x000ff0000000181c */
[----:B------:R-:W-:Y:S01]  /*3ab0*/  HMMA.16816.F32 R28, R24, R98, R112 ;  /* 0x00000062181c723c */ /* 0x000fe20000001870 */
[----:B------:R-:W2:Y:S07]  /*3ac0*/  LDSM.16.M88.4 R96, [R230+0x9800] ;  /* 0x00980000e660783b */ /* 0x000eae0000000200 */
[----:B-----5:R-:W-:Y:S08]  /*3ad0*/  HMMA.16816.F32 R24, R20, R52, R88 ;  /* 0x000000341418723c */ /* 0x020ff00000001858 */
[----:B------:R-:W-:Y:S08]  /*3ae0*/  HMMA.16816.F32 R44, R12, R128, R44 ;  /* 0x000000800c2c723c */ /* 0x000ff0000000182c */
[----:B------:R-:W-:Y:S08]  /*3af0*/  HMMA.16816.F32 R48, R16, R126, R48 ;  /* 0x0000007e1030723c */ /* 0x000ff00000001830 */
[C---:B------:R-:W-:Y:S01]  /*3b00*/  HMMA.16816.F32 R36, R20.reuse, R54, R64 ;  /* 0x000000361424723c */ /* 0x040fe20000001840 */
[----:B------:R-:W-:Y:S07]  /*3b10*/  LDSM.16.M88.4 R64, [R229+0x800] ;  /* 0x00080000e540783b */ /* 0x000fee0000000200 */
[C---:B------:R-:W-:Y:S08]  /*3b20*/  HMMA.16816.F32 R52, R20.reuse, R84, R72 ;  /* 0x000000541434723c */ /* 0x040ff00000001848 */
[C---:B------:R-:W-:Y:S08]  /*3b30*/  HMMA.16816.F32 R76, R20.reuse, R86, R76 ;  /* 0x00000056144c723c */ /* 0x040ff0000000184c */
[C---:B------:R-:W-:Y:S08]  /*3b40*/  HMMA.16816.F32 R88, R20.reuse, R120, R56 ;  /* 0x000000781458723c */ /* 0x040ff00000001838 */
[----:B------:R-:W-:Y:S01]  /*3b50*/  HMMA.16816.F32 R84, R20, R92, R68 ;  /* 0x0000005c1454723c */ /* 0x000fe20000001844 */
[----:B------:R-:W3:Y:S07]  /*3b60*/  LDSM.16.M88.4 R68, [R135+0xa000] ;  /* 0x00a000008744783b */ /* 0x000eee0000000200 */
[----:B-1----:R-:W-:Y:S08]  /*3b70*/  HMMA.16816.F32 R56, R4, R140, R32 ;  /* 0x0000008c0438723c */ /* 0x002ff00000001820 */
[----:B------:R-:W-:Y:S08]  /*3b80*/  HMMA.16816.F32 R32, R8, R150, R40 ;  /* 0x000000960820723c */ /* 0x000ff00000001828 */
[C---:B------:R-:W-:Y:S01]  /*3b90*/  HMMA.16816.F32 R92, R20.reuse, R94, R60 ;  /* 0x0000005e145c723c */ /* 0x040fe2000000183c */
[----:B------:R-:W-:Y:S07]  /*3ba0*/  LDSM.16.M88.4 R60, [R229+0x1000] ;  /* 0x00100000e53c783b */ /* 0x000fee0000000200 */
[----:B------:R-:W-:Y:S08]  /*3bb0*/  HMMA.16816.F32 R120, R20, R122, R28 ;  /* 0x0000007a1478723c */ /* 0x000ff0000000181c */
[----:B------:R-:W-:Y:S08]  /*3bc0*/  HMMA.16816.F32 R24, R16, R80, R24 ;  /* 0x000000501018723c */ /* 0x000ff00000001818 */
[----:B--2---:R-:W-:Y:S01]  /*3bd0*/  HMMA.16816.F32 R20, R8, R96, R44 ;  /* 0x000000600814723c */ /* 0x004fe2000000182c */
[----:B------:R-:W-:Y:S07]  /*3be0*/  LDSM.16.M88.4 R44, [R230+0xa000] ;  /* 0x00a00000e62c783b */ /* 0x000fee0000000200 */
[----:B------:R-:W-:Y:S01]  /*3bf0*/  HMMA.16816.F32 R28, R12, R130, R48 ;  /* 0x000000820c1c723c */ /* 0x000fe20000001830 */
[----:B------:R-:W-:Y:S01]  /*3c00*/  FMUL.FTZ R0, R56, c[0x0][0x320] ;  /* 0x0000c80038007a20 */ /* 0x000fe20000410000 */
[----:B------:R-:W1:Y:S06]  /*3c10*/  LDSM.16.M88.4 R48, [R228+0xb000] ;  /* 0x00b00000e430783b */ /* 0x000e6c0000000200 */
[----:B------:R-:W-:Y:S01]  /*3c20*/  HMMA.16816.F32 R32, R4, R142, R32 ;  /* 0x0000008e0420723c */ /* 0x000fe20000001820 */
[----:B------:R2:W4:Y:S07]  /*3c30*/  MUFU.TANH R105, R0 ;  /* 0x0000000000697308 */ /* 0x00052e0000002400 */
[----:B------:R-:W-:Y:S01]  /*3c40*/  HMMA.16816.F32 R36, R16, R82, R36 ;  /* 0x000000521024723c */ /* 0x000fe20000001824 */
[----:B--2---:R-:W-:-:S07]  /*3c50*/  FMUL.FTZ R0, R57, c[0x0][0x320] ;  /* 0x0000c80039007a20 */ /* 0x004fce0000410000 */
[----:B------:R-:W-:Y:S01]  /*3c60*/  HMMA.16816.F32 R72, R16, R100, R52 ;  /* 0x000000641048723c */ /* 0x000fe20000001834 */
[----:B------:R-:W2:Y:S01]  /*3c70*/  LDSM.16.M88.4 R52, [R135+0xa800] ;  /* 0x00a800008734783b */ /* 0x000ea20000000200 */
[----:B------:R5:W1:Y:S06]  /*3c80*/  MUFU.TANH R104, R0 ;  /* 0x0000000000687308 */ /* 0x000a6c0000002400 */
[----:B---3--:R-:W-:Y:S08]  /*3c90*/  HMMA.16816.F32 R24, R12, R68, R24 ;  /* 0x000000440c18723c */ /* 0x008ff00000001818 */
[----:B------:R-:W-:Y:S01]  /*3ca0*/  HMMA.16816.F32 R76, R16, R102, R76 ;  /* 0x00000066104c723c */ /* 0x000fe2000000184c */
[----:B-----5:R-:W-:-:S04]  /*3cb0*/  FMUL.FTZ R0, R58, c[0x0][0x320] ;  /* 0x0000c8003a007a20 */ /* 0x020fc80000410000 */
[----:B------:R3:W1:Y:S03]  /*3cc0*/  MUFU.TANH R103, R0 ;  /* 0x0000000000677308 */ /* 0x0006660000002400 */
[----:B------:R-:W-:Y:S08]  /*3cd0*/  HMMA.16816.F32 R40, R4, R64, R20 ;  /* 0x000000400428723c */ /* 0x000ff00000001814 */
[----:B------:R-:W-:Y:S01]  /*3ce0*/  HMMA.16816.F32 R20, R8, R98, R28 ;  /* 0x000000620814723c */ /* 0x000fe2000000181c */
[----:B---3--:R-:W-:-:S07]  /*3cf0*/  FMUL.FTZ R0, R59, c[0x0][0x320] ;  /* 0x0000c8003b007a20 */ /* 0x008fce0000410000 */
[----:B------:R-:W-:Y:S01]  /*3d00*/  HMMA.16816.F32 R36, R12, R70, R36 ;  /* 0x000000460c24723c */ /* 0x000fe20000001824 */
[----:B------:R-:W3:Y:S01]  /*3d10*/  LDSM.16.M88.4 R56, [R230+0xa800] ;  /* 0x00a80000e638783b */ /* 0x000ee20000000200 */
[----:B------:R5:W1:Y:S03]  /*3d20*/  MUFU.TANH R102, R0 ;  /* 0x0000000000667308 */ /* 0x000a660000002400 */
[----:B------:R-:W2:Y:S01]  /*3d30*/  LDSM.16.M88.4 R68, [R228+0xb800] ;  /* 0x00b80000e444783b */ /* 0x000ea20000000200 */
[----:B-----5:R-:W-:-:S04]  /*3d40*/  FMUL.FTZ R0, R32, c[0x0][0x320] ;  /* 0x0000c80020007a20 */ /* 0x020fc80000410000 */
[----:B------:R5:W1:Y:S06]  /*3d50*/  MUFU.TANH R100, R0 ;  /* 0x0000000000647308 */ /* 0x000a6c0000002400 */
[----:B------:R-:W-:Y:S01]  /*3d60*/  HMMA.16816.F32 R20, R4, R66, R20 ;  /* 0x000000420414723c */ /* 0x000fe20000001814 */
[----:B-----5:R-:W-:-:S04]  /*3d70*/  FMUL.FTZ R0, R33, c[0x0][0x320] ;  /* 0x0000c80021007a20 */ /* 0x020fc80000410000 */
[----:B------:R5:W2:Y:S03]  /*3d80*/  MUFU.TANH R98, R0 ;  /* 0x0000000000627308 */ /* 0x000aa60000002400 */
[----:B-1----:R-:W-:Y:S01]  /*3d90*/  HMMA.16816.F32 R80, R16, R48, R84 ;  /* 0x000000301050723c */ /* 0x002fe20000001854 */
[----:B-----5:R-:W-:-:S04]  /*3da0*/  FMUL.FTZ R0, R34, c[0x0][0x320] ;  /* 0x0000c80022007a20 */ /* 0x020fc80000410000 */
[----:B------:R1:W1:Y:S03]  /*3db0*/  MUFU.TANH R101, R0 ;  /* 0x0000000000657308 */ /* 0x0002660000002400 */
[----:B--2---:R-:W-:Y:S01]  /*3dc0*/  HMMA.16816.F32 R28, R12, R52, R72 ;  /* 0x000000340c1c723c */ /* 0x004fe20000001848 */
[----:B-1----:R-:W-:-:S07]  /*3dd0*/  FMUL.FTZ R0, R35, c[0x0][0x320] ;  /* 0x0000c80023007a20 */ /* 0x002fce0000410000 */
[----:B------:R-:W-:Y:S01]  /*3de0*/  HMMA.16816.F32 R32, R8, R44, R24 ;  /* 0x0000002c0820723c */ /* 0x000fe20000001818 */
[----:B------:R1:W2:Y:S02]  /*3df0*/  MUFU.TANH R99, R0 ;  /* 0x0000000000637308 */ /* 0x0002a40000002400 */
[----:B-1----:R-:W-:-:S06]  /*3e00*/  FMUL.FTZ R0, R40, c[0x0][0x320] ;  /* 0x0000c80028007a20 */ /* 0x002fcc0000410000 */
[----:B------:R1:W1:Y:S01]  /*3e10*/  MUFU.TANH R85, R0 ;  /* 0x0000000000557308 */ /* 0x0002620000002400 */
[----:B------:R-:W-:Y:S01]  /*3e20*/  HMMA.16816.F32 R24, R8, R46, R36 ;  /* 0x0000002e0818723c */ /* 0x000fe20000001824 */
[----:B------:R-:W5:Y:S01]  /*3e30*/  LDSM.16.M88.4 R44, [R135+0xb000] ;  /* 0x00b00000872c783b */ /* 0x000f620000000200 */
[----:B-1----:R-:W-:-:S05]  /*3e40*/  FMUL.FTZ R0, R41, c[0x0][0x320] ;  /* 0x0000c80029007a20 */ /* 0x002fca0000410000 */
[----:B------:R1:W1:Y:S01]  /*3e50*/  MUFU.TANH R84, R0 ;  /* 0x0000000000547308 */ /* 0x0002620000002400 */
[----:B------:R-:W-:Y:S01]  /*3e60*/  HMMA.16816.F32 R36, R12, R54, R76 ;  /* 0x000000360c24723c */ /* 0x000fe2000000184c */
[----:B------:R-:W2:Y:S01]  /*3e70*/  LDSM.16.M88.4 R52, [R229+0x1800] ;  /* 0x00180000e534783b */ /* 0x000ea20000000200 */
[----:B-1----:R-:W-:-:S05]  /*3e80*/  FMUL.FTZ R0, R42, c[0x0][0x320] ;  /* 0x0000c8002a007a20 */ /* 0x002fca0000410000 */
[----:B------:R1:W1:Y:S02]  /*3e90*/  MUFU.TANH R97, R0 ;  /* 0x0000000000617308 */ /* 0x0002640000002400 */
[----:B-1----:R-:W-:Y:S02]  /*3ea0*/  FMUL.FTZ R0, R43, c[0x0][0x320] ;  /* 0x0000c8002b007a20 */ /* 0x002fe40000410000 */
[----:B------:R-:W-:Y:S04]  /*3eb0*/  HMMA.16816.F32 R40, R4, R60, R32 ;  /* 0x0000003c0428723c */ /* 0x000fe80000001820 */
[----:B------:R1:W1:Y:S02]  /*3ec0*/  MUFU.TANH R96, R0 ;  /* 0x0000000000607308 */ /* 0x0002640000002400 */
[----:B-1----:R-:W-:-:S06]  /*3ed0*/  FMUL.FTZ R0, R20, c[0x0][0x320] ;  /* 0x0000c80014007a20 */ /* 0x002fcc0000410000 */
[----:B------:R1:W1:Y:S01]  /*3ee0*/  MUFU.TANH R75, R0 ;  /* 0x00000000004b7308 */ /* 0x0002620000002400 */
[----:B---3--:R-:W-:Y:S01]  /*3ef0*/  HMMA.16816.F32 R32, R8, R56, R28 ;  /* 0x000000380820723c */ /* 0x008fe2000000181c */
[----:B-1----:R-:W-:-:S06]  /*3f00*/  FMUL.FTZ R0, R21, c[0x0][0x320] ;  /* 0x0000c80015007a20 */ /* 0x002fcc0000410000 */
[----:B------:R1:W3:Y:S02]  /*3f10*/  MUFU.TANH R74, R0 ;  /* 0x00000000004a7308 */ /* 0x0002e40000002400 */
[----:B-1----:R-:W-:-:S06]  /*3f20*/  FMUL.FTZ R0, R22, c[0x0][0x320] ;  /* 0x0000c80016007a20 */ /* 0x002fcc0000410000 */
[----:B------:R1:W1:Y:S02]  /*3f30*/  MUFU.TANH R77, R0 ;  /* 0x00000000004d7308 */ /* 0x0002640000002400 */
[----:B-1----:R-:W-:Y:S02]  /*3f40*/  FMUL.FTZ R0, R23, c[0x0][0x320] ;  /* 0x0000c80017007a20 */ /* 0x002fe40000410000 */
[----:B------:R-:W-:Y:S01]  /*3f50*/  HMMA.16816.F32 R20, R4, R62, R24 ;  /* 0x0000003e0414723c */ /* 0x000fe20000001818 */
[----:B------:R-:W-:Y:S03]  /*3f60*/  LDSM.16.M88.4 R60, [R230+0xb000] ;  /* 0x00b00000e63c783b */ /* 0x000fe60000000200 */
[----:B------:R1:W1:Y:S04]  /*3f70*/  MUFU.TANH R76, R0 ;  /* 0x00000000004c7308 */ /* 0x0002680000002400 */
[----:B------:R-:W-:Y:S01]  /*3f80*/  HMMA.16816.F32 R24, R8, R58, R36 ;  /* 0x0000003a0818723c */ /* 0x000fe20000001824 */
[----:B------:R-:W2:Y:S01]  /*3f90*/  LDSM.16.M88.4 R56, [R135+0xb800] ;  /* 0x00b800008738783b */ /* 0x000ea20000000200 */
[----:B-1----:R-:W-:-:S04]  /*3fa0*/  FMUL.FTZ R0, R40, c[0x0][0x320] ;  /* 0x0000c80028007a20 */ /* 0x002fc80000410000 */
[----:B------:R1:W1:Y:S02]  /*3fb0*/  MUFU.TANH R73, R0 ;  /* 0x0000000000497308 */ /* 0x0002640000002400 */
[C---:B------:R-:W-:Y:S08]  /*3fc0*/  HMMA.16816.F32 R48, R16.reuse, R50, R92 ;  /* 0x000000321030723c */ /* 0x040ff0000000185c */
[----:B------:R-:W-:Y:S01]  /*3fd0*/  HMMA.16816.F32 R64, R16, R68, R88 ;  /* 0x000000441040723c */ /* 0x000fe20000001858 */
[----:B-1----:R-:W-:-:S04]  /*3fe0*/  FMUL.FTZ R0, R41, c[0x0][0x320] ;  /* 0x0000c80029007a20 */ /* 0x002fc80000410000 */
[----:B------:R1:W1:Y:S03]  /*3ff0*/  MUFU.TANH R72, R0 ;  /* 0x0000000000487308 */ /* 0x0002660000002400 */
[----:B-----5:R-:W-:Y:S08]  /*4000*/  HMMA.16816.F32 R28, R12, R44, R80 ;  /* 0x0000002c0c1c723c */ /* 0x020ff00000001850 */
[----:B------:R-:W-:Y:S01]  /*4010*/  HMMA.16816.F32 R16, R16, R70, R120 ;  /* 0x000000461010723c */ /* 0x000fe20000001878 */
[----:B-1----:R-:W-:-:S07]  /*4020*/  FMUL.FTZ R0, R42, c[0x0][0x320] ;  /* 0x0000c8002a007a20 */ /* 0x002fce0000410000 */
[----:B--2---:R-:W-:Y:S01]  /*4030*/  HMMA.16816.F32 R36, R4, R52, R32 ;  /* 0x000000340424723c */ /* 0x004fe20000001820 */
[----:B------:R1:W2:Y:S02]  /*4040*/  MUFU.TANH R81, R0 ;  /* 0x0000000000517308 */ /* 0x0002a40000002400 */
[----:B-1----:R-:W-:Y:S02]  /*4050*/  FMUL.FTZ R0, R43, c[0x0][0x320] ;  /* 0x0000c8002b007a20 */ /* 0x002fe40000410000 */
[----:B------:R-:W1:Y:S04]  /*4060*/  LDSM.16.M88.4 R40, [R230+0xb800] ;  /* 0x00b80000e628783b */ /* 0x000e680000000200 */
[----:B------:R5:W1:Y:S02]  /*4070*/  MUFU.TANH R80, R0 ;  /* 0x0000000000507308 */ /* 0x000a640000002400 */
[----:B-----5:R-:W-:-:S06]  /*4080*/  FMUL.FTZ R0, R20, c[0x0][0x320] ;  /* 0x0000c80014007a20 */ /* 0x020fcc0000410000 */
[----:B------:R5:W1:Y:S01]  /*4090*/  MUFU.TANH R69, R0 ;  /* 0x0000000000457308 */ /* 0x000a620000002400 */
[----:B------:R-:W-:Y:S06]  /*40a0*/  HMMA.16816.F32 R32, R12, R46, R48 ;  /* 0x0000002e0c20723c */ /* 0x000fec0000001830 */
[----:B------:R-:W-:Y:S01]  /*40b0*/  FMUL.FTZ R37, R37, c[0x0][0x320] ;  /* 0x0000c80025257a20 */ /* 0x000fe20000410000 */
[----:B------:R-:W1:Y:S01]  /*40c0*/  LDSM.16.M88.4 R44, [R229+0x2000] ;  /* 0x00200000e52c783b */ /* 0x000e620000000200 */
[----:B-----5:R-:W-:-:S04]  /*40d0*/  FMUL.FTZ R0, R21, c[0x0][0x320] ;  /* 0x0000c80015007a20 */ /* 0x020fc80000410000 */
[----:B------:R5:W1:Y:S01]  /*40e0*/  MUFU.TANH R68, R0 ;  /* 0x0000000000447308 */ /* 0x000a620000002400 */
[----:B------:R-:W-:Y:S02]  /*40f0*/  FMUL.FTZ R38, R38, c[0x0][0x320] ;  /* 0x0000c80026267a20 */ /* 0x000fe40000410000 */
[----:B------:R-:W-:Y:S01]  /*4100*/  FMUL.FTZ R39, R39, c[0x0][0x320] ;  /* 0x0000c80027277a20 */ /* 0x000fe20000410000 */
[----:B------:R-:W-:Y:S01]  /*4110*/  HMMA.16816.F32 R24, R4, R54, R24 ;  /* 0x000000360418723c */ /* 0x000fe20000001818 */
[----:B-----5:R-:W-:-:S04]  /*4120*/  FMUL.FTZ R0, R22, c[0x0][0x320] ;  /* 0x0000c80016007a20 */ /* 0x020fc80000410000 */
[----:B------:R5:W1:Y:S08]  /*4130*/  MUFU.TANH R83, R0 ;  /* 0x0000000000537308 */ /* 0x000a700000002400 */
[----:B------:R-:W1:Y:S01]  /*4140*/  MUFU.TANH R51, R37 ;  /* 0x0000002500337308 */ /* 0x000e620000002400 */
[----:B-----5:R-:W-:Y:S02]  /*4150*/  FMUL.FTZ R0, R23, c[0x0][0x320] ;  /* 0x0000c80017007a20 */ /* 0x020fe40000410000 */
[C---:B------:R-:W-:Y:S05]  /*4160*/  HMMA.16816.F32 R20, R12.reuse, R56, R64 ;  /* 0x000000380c14723c */ /* 0x040fea0000001840 */
[----:B------:R-:W1:Y:S03]  /*4170*/  MUFU.TANH R54, R38 ;  /* 0x0000002600367308 */ /* 0x000e660000002400 */
[----:B------:R-:W-:Y:S05]  /*4180*/  HMMA.16816.F32 R12, R12, R58, R16 ;  /* 0x0000003a0c0c723c */ /* 0x000fea0000001810 */
[----:B------:R5:W1:Y:S08]  /*4190*/  MUFU.TANH R82, R0 ;  /* 0x0000000000527308 */ /* 0x000a700000002400 */
[----:B------:R1:W1:Y:S01]  /*41a0*/  MUFU.TANH R53, R39 ;  /* 0x0000002700357308 */ /* 0x0002620000002400 */
[----:B-----5:R-:W-:-:S02]  /*41b0*/  FMUL.FTZ R0, R36, c[0x0][0x320] ;  /* 0x0000c80024007a20 */ /* 0x020fc40000410000 */
[----:B-1----:R-:W1:Y:S01]  /*41c0*/  LDSM.16.M88.4 R36, [R229+0x2800] ;  /* 0x00280000e524783b */ /* 0x002e620000000200 */
[C---:B------:R-:W-:Y:S08]  /*41d0*/  HMMA.16816.F32 R28, R8.reuse, R60, R28 ;  /* 0x0000003c081c723c */ /* 0x040ff0000000181c */
[C---:B------:R-:W-:Y:S08]  /*41e0*/  HMMA.16816.F32 R32, R8.reuse, R62, R32 ;  /* 0x0000003e0820723c */ /* 0x040ff00000001820 */
[----:B------:R-:W-:Y:S01]  /*41f0*/  HMMA.16816.F32 R16, R8, R40, R20 ;  /* 0x000000280810723c */ /* 0x000fe20000001814 */
[----:B------:R-:W-:Y:S01]  /*4200*/  FMUL.FTZ R24, R24, c[0x0][0x320] ;  /* 0x0000c80018187a20 */ /* 0x000fe20000410000 */
[----:B------:R5:W1:Y:S01]  /*4210*/  MUFU.TANH R52, R0 ;  /* 0x0000000000347308 */ /* 0x000a620000002400 */
[----:B------:R-:W-:Y:S01]  /*4220*/  FMUL.FTZ R25, R25, c[0x0][0x320] ;  /* 0x0000c80019197a20 */ /* 0x000fe20000410000 */
[----:B------:R-:W-:Y:S01]  /*4230*/  ISETP.GE.AND P0, PT, R168, 0x2, PT ;  /* 0x00000002a800780c */ /* 0x000fe20003f06270 */
[----:B------:R-:W-:Y:S01]  /*4240*/  FMUL.FTZ R26, R26, c[0x0][0x320] ;  /* 0x0000c8001a1a7a20 */ /* 0x000fe20000410000 */
[----:B------:R-:W-:-:S04]  /*4250*/  DEPBAR.LE SB0, 0x0 ;  /* 0x000080000000791a */ /* 0x000fc80000000000 */
[----:B------:R-:W-:Y:S08]  /*4260*/  HMMA.16816.F32 R8, R8, R42, R12 ;  /* 0x0000002a0808723c */ /* 0x000ff0000000180c */
[C---:B------:R-:W-:Y:S08]  /*4270*/  HMMA.16816.F32 R28, R4.reuse, R44, R28 ;  /* 0x0000002c041c723c */ /* 0x040ff0000000181c */
[C---:B------:R-:W-:Y:S08]  /*4280*/  HMMA.16816.F32 R20, R4.reuse, R46, R32 ;  /* 0x0000002e0414723c */ /* 0x040ff00000001820 */
[C---:B-1----:R-:W-:Y:S08]  /*4290*/  HMMA.16816.F32 R12, R4.reuse, R36, R16 ;  /* 0x00000024040c723c */ /* 0x042ff00000001810 */
[----:B------:R-:W-:Y:S01]  /*42a0*/  HMMA.16816.F32 R4, R4, R38, R8 ;  /* 0x000000260404723c */ /* 0x000fe20000001808 */
[----:B------:R-:W-:-:S02]  /*42b0*/  FMUL.FTZ R27, R27, c[0x0][0x320] ;  /* 0x0000c8001b1b7a20 */ /* 0x000fc40000410000 */
[----:B------:R-:W-:Y:S02]  /*42c0*/  FMUL.FTZ R28, R28, c[0x0][0x320] ;  /* 0x0000c8001c1c7a20 */ /* 0x000fe40000410000 */
[----:B------:R-:W-:Y:S02]  /*42d0*/  FMUL.FTZ R29, R29, c[0x0][0x320] ;  /* 0x0000c8001d1d7a20 */ /* 0x000fe40000410000 */
[----:B------:R-:W-:Y:S02]  /*42e0*/  FMUL.FTZ R30, R30, c[0x0][0x320] ;  /* 0x0000c8001e1e7a20 */ /* 0x000fe40000410000 */
[----:B-----5:R-:W-:Y:S02]  /*42f0*/  FMUL.FTZ R0, R31, c[0x0][0x320] ;  /* 0x0000c8001f007a20 */ /* 0x020fe40000410000 */
        /* <DEDUP_REMOVED lines=37> */
[----:B------:R-:W-:Y:S01]  /*4550*/  IMAD.MOV.U32 R246, RZ, RZ, RZ ;  /* 0x000000fffff67224 */ /* 0x000fe200078e00ff */
[----:B------:R-:W-:-:S04]  /*4560*/  IADD3 R2, R163, R154, R166 ;  /* 0x0000009aa3027210 */ /* 0x000fc80007ffe0a6 */
[----:B------:R-:W-:-:S05]  /*4570*/  IADD3 R2, R2, -0x60, RZ ;  /* 0xffffffa002027810 */ /* 0x000fca0007ffe0ff */
[----:B-1----:R-:W-:Y:S02]  /*4580*/  IMAD.MOV.U32 R0, RZ, RZ, R2 ;  /* 0x000000ffff007224 */ /* 0x002fe400078e0002 */
        /* <DEDUP_REMOVED lines=23> */
[----:B------:R1:W2:Y:S02]  /*4700*/  SHFL.IDX PT, R4, R22, RZ, 0x181f ;  /* 0x00181fff16047589 */ /* 0x0002a400000e0000 */
.L_x_1534:
[----:B------:R-:W-:Y:S05]  /*4710*/  BRA.DIV ~URZ, `(.L_x_1473) ;  /* 0x000113b27f007947 */ /* 0x000fea000b800000 */
[----:B------:R-:W3:Y:S01]  /*4720*/  SHFL.IDX PT, R3, R23, RZ, 0x181f ;  /* 0x00181fff17037589 */ /* 0x000ee200000e0000 */
[C---:B------:R-:W-:Y:S02]  /*4730*/  IADD3 R38, R245.reuse, 0x40, RZ ;  /* 0x00000040f5267810 */ /* 0x040fe40007ffe0ff */
[C---:B------:R-:W-:Y:S01]  /*4740*/  IADD3 R39, R245.reuse, 0x80, RZ ;  /* 0x00000080f5277810 */ /* 0x040fe20007ffe0ff */
[----:B------:R-:W4:Y:S01]  /*4750*/  SHFL.IDX PT, R0, R23, 0x1, 0x181f ;  /* 0x00381f0017007f89 */ /* 0x000f2200000e0000 */
[----:B------:R-:W-:-:S03]  /*4760*/  ISETP.GE.AND P3, PT, R245, c[0x0][0x1d4], PT ;  /* 0x00007500f5007a0c */ /* 0x000fc60003f66270 */
[----:B------:R-:W5:Y:S01]  /*4770*/  SHFL.IDX PT, R2, R22, 0x1, 0x181f ;  /* 0x00381f0016027f89 */ /* 0x000f6200000e0000 */
[----:B------:R-:W-:Y:S02]  /*4780*/  SEL R5, RZ, 0x10, P3 ;  /* 0x00000010ff057807 */ /* 0x000fe40001800000 */
[CC--:B---3--:R-:W-:Y:S02]  /*4790*/  IADD3 R20, P0, R3.reuse, R155.reuse, RZ ;  /* 0x0000009b03147210 */ /* 0x0c8fe40007f1e0ff */
[C---:B------:R-:W-:Y:S02]  /*47a0*/  IADD3 R18, P2, R3.reuse, R156, RZ ;  /* 0x0000009c03127210 */ /* 0x040fe40007f5e0ff */
[----:B------:R-:W-:Y:S01]  /*47b0*/  IADD3 R14, P1, R3, R158, RZ ;  /* 0x0000009e030e7210 */ /* 0x000fe20007f3e0ff */
[----:B--2---:R-:W-:Y:S01]  /*47c0*/  IMAD.X R21, R4, 0x1, R132, P0 ;  /* 0x0000000104157824 */ /* 0x004fe200000e0684 */
[----:B----4-:R-:W-:Y:S01]  /*47d0*/  IADD3 R12, P0, R0, R155, RZ ;  /* 0x0000009b000c7210 */ /* 0x010fe20007f1e0ff */
[--C-:B------:R-:W-:Y:S01]  /*47e0*/  IMAD.X R19, R4, 0x1, R133.reuse, P2 ;  /* 0x0000000104137824 */ /* 0x100fe200010e0685 */
[----:B------:R-:W-:Y:S01]  /*47f0*/  IADD3 R10, P2, R0, R156, RZ ;  /* 0x0000009c000a7210 */ /* 0x000fe20007f5e0ff */
[----:B------:R-:W-:Y:S01]  /*4800*/  IMAD.X R15, R4, 0x1, R152, P1 ;  /* 0x00000001040f7824 */ /* 0x000fe200008e0698 */
[----:B------:R-:W-:Y:S01]  /*4810*/  IADD3 R8, P1, R0, R157, RZ ;  /* 0x0000009d00087210 */ /* 0x000fe20007f3e0ff */
[----:B-----5:R-:W-:Y:S01]  /*4820*/  IMAD.X R13, R2, 0x1, R132, P0 ;  /* 0x00000001020d7824 */ /* 0x020fe200000e0684 */
[----:B------:R-:W-:Y:S01]  /*4830*/  IADD3 R6, P0, R0, R158, RZ ;  /* 0x0000009e00067210 */ /* 0x000fe20007f1e0ff */
[----:B------:R-:W-:Y:S01]  /*4840*/  IMAD.X R11, R2, 0x1, R133, P2 ;  /* 0x00000001020b7824 */ /* 0x000fe200010e0685 */
[----:B------:R-:W-:Y:S01]  /*4850*/  ISETP.GE.AND P2, PT, R38, c[0x0][0x1d4], PT ;  /* 0x0000750026007a0c */ /* 0x000fe20003f46270 */
[C---:B------:R-:W-:Y:S01]  /*4860*/  IMAD.X R9, R2.reuse, 0x1, R134, P1 ;  /* 0x0000000102097824 */ /* 0x040fe200008e0686 */
[----:B------:R-:W-:Y:S01]  /*4870*/  IADD3 R38, R245, 0xc0, RZ ;  /* 0x000000c0f5267810 */ /* 0x000fe20007ffe0ff */
[----:B------:R-:W-:Y:S01]  /*4880*/  IMAD.X R7, R2, 0x1, R152, P0 ;  /* 0x0000000102077824 */ /* 0x000fe200000e0698 */
[----:B------:R-:W-:Y:S01]  /*4890*/  ISETP.GE.AND P1, PT, R39, c[0x0][0x1d4], PT ;  /* 0x0000750027007a0c */ /* 0x000fe20003f26270 */
[----:B------:R2:W-:Y:S01]  /*48a0*/  LDGSTS.E.BYPASS.LTC128B.128 [R243+0xc100], [R20.64], !P3 ;  /* 0x0c10000014f37fae */ /* 0x0005e2000d901d46 */
[----:B------:R-:W-:-:S02]  /*48b0*/  ISETP.GE.AND P0, PT, R38, c[0x0][0x1d4], PT ;  /* 0x0000750026007a0c */ /* 0x000fc40003f06270 */
[----:B------:R-:W-:Y:S01]  /*48c0*/  IADD3 R16, P4, R3, R157, RZ ;  /* 0x0000009d03107210 */ /* 0x000fe20007f9e0ff */
[----:B------:R2:W3:Y:S04]  /*48d0*/  SHFL.IDX PT, R0, R23, 0x2, 0x181f ;  /* 0x00581f0017007f89 */ /* 0x0004e800000e0000 */
[----:B------:R-:W-:Y:S01]  /*48e0*/  IMAD.X R17, R4, 0x1, R134, P4 ;  /* 0x0000000104117824 */ /* 0x000fe200020e0686 */
[----:B------:R2:W-:Y:S04]  /*48f0*/  LDGSTS.E.BYPASS.LTC128B.128 [R243+0xf100], [R18.64], !P2 ;  /* 0x0f10000012f37fae */ /* 0x0005e8000d101d46 */
[----:B------:R2:W-:Y:S04]  /*4900*/  LDGSTS.E.BYPASS.LTC128B.128 [R243+0x12100], [R16.64], !P1 ;  /* 0x1210000010f37fae */ /* 0x0005e8000c901d46 */
[----:B------:R4:W-:Y:S04]  /*4910*/  LDGSTS.E.BYPASS.LTC128B.128 [R243+0x15100], [R14.64], !P0 ;  /* 0x151000000ef37fae */ /* 0x0009e8000c101d46 */
[----:B------:R5:W-:Y:S04]  /*4920*/  LDGSTS.E.BYPASS.LTC128B.128 [R243+0xd100], [R12.64], !P3 ;  /* 0x0d1000000cf37fae */ /* 0x000be8000d901d46 */
[----:B------:R2:W-:Y:S04]  /*4930*/  LDGSTS.E.BYPASS.LTC128B.128 [R243+0x10100], [R10.64], !P2 ;  /* 0x101000000af37fae */ /* 0x0005e8000d101d46 */
[----:B------:R2:W-:Y:S04]  /*4940*/  LDGSTS.E.BYPASS.LTC128B.128 [R243+0x13100], [R8.64], !P1 ;  /* 0x1310000008f37fae */ /* 0x0005e8000c901d46 */
[----:B------:R2:W1:Y:S04]  /*4950*/  SHFL.IDX PT, R4, R22, 0x2, 0x181f ;  /* 0x00581f0016047f89 */ /* 0x00046800000e0000 */
[----:B------:R2:W-:Y:S01]  /*4960*/  LDGSTS.E.BYPASS.LTC128B.128 [R243+0x16100], [R6.64], !P0 ;  /* 0x1610000006f37fae */ /* 0x0005e2000c101d46 */
[----:B----4-:R-:W-:-:S02]  /*4970*/  SEL R14, RZ, 0x10, P2 ;  /* 0x00000010ff0e7807 */ /* 0x010fc40001000000 */
[----:B-----5:R-:W-:Y:S02]  /*4980*/  SEL R13, RZ, 0x10, P1 ;  /* 0x00000010ff0d7807 */ /* 0x020fe40000800000 */
[----:B------:R-:W-:Y:S02]  /*4990*/  SEL R12, RZ, 0x10, P0 ;  /* 0x00000010ff0c7807 */ /* 0x000fe40000000000 */
.L_x_1535:
[----:B--23--:R-:W-:Y:S02]  /*49a0*/  IADD3 R10, -R5, 0x10, RZ ;  /* 0x00000010050a7810 */ /* 0x00cfe40007ffe1ff */
[----:B------:R-:W-:Y:S02]  /*49b0*/  IADD3 R2, -R14, 0x10, RZ ;  /* 0x000000100e027810 */ /* 0x000fe40007ffe1ff */
[----:B------:R-:W-:Y:S02]  /*49c0*/  LOP3.LUT R10, R10, 0xf, RZ, 0xc0, !PT ;  /* 0x0000000f0a0a7812 */ /* 0x000fe400078ec0ff */
[----:B------:R-:W-:Y:S02]  /*49d0*/  IADD3 R6, -R13, 0x10, RZ ;  /* 0x000000100d067810 */ /* 0x000fe40007ffe1ff */
[----:B------:R-:W-:-:S02]  /*49e0*/  IADD3 R10, P1, P0, R10, R0, R155 ;  /* 0x000000000a0a7210 */ /* 0x000fc4000783e09b */
[----:B------:R-:W-:Y:S02]  /*49f0*/  LOP3.LUT R2, R2, 0xf, RZ, 0xc0, !PT ;  /* 0x0000000f02027812 */ /* 0x000fe400078ec0ff */
[----:B------:R-:W-:Y:S02]  /*4a00*/  LOP3.LUT R6, R6, 0xf, RZ, 0xc0, !PT ;  /* 0x0000000f06067812 */ /* 0x000fe400078ec0ff */
[----:B------:R-:W-:Y:S02]  /*4a10*/  IADD3 R3, -R12, 0x10, RZ ;  /* 0x000000100c037810 */ /* 0x000fe40007ffe1ff */
[----:B-1----:R-:W-:Y:S02]  /*4a20*/  IADD3.X R11, RZ, R4, R132, P1, P0 ;  /* 0x00000004ff0b7210 */ /* 0x002fe40000fe0484 */
[-C--:B------:R-:W-:Y:S02]  /*4a30*/  IADD3 R8, P3, P2, R2, R0.reuse, R156 ;  /* 0x0000000002087210 */ /* 0x080fe40007a7e09c */
[----:B------:R-:W-:-:S02]  /*4a40*/  IADD3 R6, P1, P0, R6, R0, R157 ;  /* 0x0000000006067210 */ /* 0x000fc4000783e09d */
[----:B------:R-:W-:Y:S02]  /*4a50*/  LOP3.LUT R2, R3, 0xf, RZ, 0xc0, !PT ;  /* 0x0000000f03027812 */ /* 0x000fe400078ec0ff */
[----:B------:R-:W-:Y:S02]  /*4a60*/  IADD3.X R7, RZ, R4, R134, P1, P0 ;  /* 0x00000004ff077210 */ /* 0x000fe40000fe0486 */
[----:B------:R-:W-:Y:S02]  /*4a70*/  IADD3 R2, P1, P0, R2, R0, R158 ;  /* 0x0000000002027210 */ /* 0x000fe4000783e09e */
[----:B------:R-:W-:Y:S02]  /*4a80*/  IADD3.X R9, RZ, R4, R133, P3, P2 ;  /* 0x00000004ff097210 */ /* 0x000fe40001fe4485 */
[----:B------:R-:W-:Y:S02]  /*4a90*/  ISETP.NE.U32.AND P3, PT, R5, RZ, PT ;  /* 0x000000ff0500720c */ /* 0x000fe40003f65070 */
[----:B------:R-:W-:-:S02]  /*4aa0*/  ISETP.NE.U32.AND P2, PT, R14, RZ, PT ;  /* 0x000000ff0e00720c */ /* 0x000fc40003f45070 */
[----:B------:R-:W-:Y:S02]  /*4ab0*/  IADD3.X R3, RZ, R4, R152, P1, P0 ;  /* 0x00000004ff037210 */ /* 0x000fe40000fe0498 */
[----:B------:R-:W-:Y:S02]  /*4ac0*/  ISETP.NE.U32.AND P1, PT, R13, RZ, PT ;  /* 0x000000ff0d00720c */ /* 0x000fe40003f25070 */
[----:B------:R-:W-:-:S05]  /*4ad0*/  ISETP.NE.U32.AND P0, PT, R12, RZ, PT ;  /* 0x000000ff0c00720c */ /* 0x000fca0003f05070 */
[----:B------:R-:W-:Y:S01]  /*4ae0*/  @!PT LDS RZ, [RZ] ;  /* 0x00000000fffff984 */ /* 0x000fe20000000800 */
[----:B------:R-:W-:Y:S01]  /*4af0*/  @!PT LDS RZ, [RZ] ;  /* 0x00000000fffff984 */ /* 0x000fe20000000800 */
[----:B------:R-:W-:Y:S01]  /*4b00*/  @!PT LDS RZ, [RZ] ;  /* 0x00000000fffff984 */ /* 0x000fe20000000800 */
[----:B------:R1:W-:Y:S04]  /*4b10*/  LDGSTS.E.BYPASS.LTC128B.128.ZFILL [R243+0xe100], [R10.64], P3 ;  /* 0x0e1000000af37fae */ /* 0x0003e80009941d46 */
[----:B------:R1:W-:Y:S04]  /*4b20*/  LDGSTS.E.BYPASS.LTC128B.128.ZFILL [R243+0x11100], [R8.64], P2 ;  /* 0x1110000008f37fae */ /* 0x0003e80009141d46 */
[----:B------:R1:W-:Y:S04]  /*4b30*/  LDGSTS.E.BYPASS.LTC128B.128.ZFILL [R243+0x14100], [R6.64], P1 ;  /* 0x1410000006f37fae */ /* 0x0003e80008941d46 */
[----:B------:R1:W-:Y:S02]  /*4b40*/  LDGSTS.E.BYPASS.LTC128B.128.ZFILL [R243+0x17100], [R2.64], P0 ;  /* 0x1710000002f37fae */ /* 0x0003e40008141d46 */
.L_x_1471:
[----:B--234-:R-:W-:Y:S05]  /*4b50*/  BSYNC B0 ;  /* 0x0000000000007941 */ /* 0x01cfea0003800000 */
.L_x_1470:
[----:B-1----:R-:W2:Y:S01]  /*4b60*/  LDL R3, [R1+0x40] ;  /* 0x0000400001037983 */ /* 0x002ea20000100800 */
[----:B------:R-:W-:-:S03]  /*4b70*/  IMAD.MOV.U32 R4, RZ, RZ, c[0x0][0x2c4] ;  /* 0x0000b100ff047624 */ /* 0x000fc600078e00ff */
[----:B------:R-:W2:Y:S04]  /*4b80*/  LDL R0, [R1+0x4c] ;  /* 0x00004c0001007983 */ /* 0x000ea80000100800 */
[----:B------:R-:W3:Y:S01]  /*4b90*/  LDL R2, [R1+0x50] ;  /* 0x0000500001027983 */ /* 0x000ee20000100800 */
[----:B------:R-:W-:-:S03]  /*4ba0*/  ISETP.NE.AND P0, PT, R4, 0x1, PT ;  /* 0x000000010400780c */ /* 0x000fc60003f05270 */
[----:B------:R-:W0:Y:S01]  /*4bb0*/  LDGDEPBAR ;  /* 0x00000000000079af */ /* 0x000e220000000000 */
[----:B--2---:R-:W-:-:S09]  /*4bc0*/  IMAD.IADD R4, R0, 0x1, R3 ;  /* 0x0000000100047824 */ /* 0x004fd200078e0203 */
[----:B------:R-:W-:Y:S01]  /*4bd0*/  @P0 IMAD.HI.U32 R0, R4, c[0x0][0x2c8], RZ ;  /* 0x0000b20004000a27 */ /* 0x000fe200078e00ff */
[----:B---3--:R-:W-:-:S03]  /*4be0*/  IADD3 R5, -R2, 0x1, R153 ;  /* 0x0000000102057810 */ /* 0x008fc60007ffe199 */
[----:B------:R-:W-:Y:S01]  /*4bf0*/  IMAD.IADD R6, R153, 0x1, -R2 ;  /* 0x0000000199067824 */ /* 0x000fe200078e0a02 */
[----:B------:R-:W-:Y:S02]  /*4c00*/  @P0 SHF.R.U32.HI R4, RZ, c[0x0][0x2cc], R0 ;  /* 0x0000b300ff040a19 */ /* 0x000fe40000011600 */
[----:B------:R-:W-:Y:S01]  /*4c10*/  IADD3 R5, R5, -c[0x0][0x168], RZ ;  /* 0x80005a0005057a10 */ /* 0x000fe20007ffe0ff */
[----:B------:R-:W-:Y:S05]  /*4c20*/  BRA.DIV ~URZ, `(.L_x_1474) ;  /* 0x000114027f007947 */ /* 0x000fea000b800000 */
[----:B------:R1:W2:Y:S02]  /*4c30*/  SHFL.IDX PT, R0, R4, RZ, 0x1c1f ;  /* 0x001c1fff04007589 */ /* 0x0002a400000e0000 */
.L_x_1536:
[----:B--2---:R-:W-:-:S05]  /*4c40*/  IMAD.IADD R0, R5, 0x1, R0 ;  /* 0x0000000105007824 */ /* 0x004fca00078e0200 */
[----:B------:R-:W-:-:S04]  /*4c50*/  IMNMX R0, R6, R0, PT ;  /* 0x0000000006007217 */ /* 0x000fc80003800200 */
[C---:B------:R-:W-:Y:S02]  /*4c60*/  ISETP.GT.AND P0, PT, R0.reuse, RZ, PT ;  /* 0x000000ff0000720c */ /* 0x040fe40003f04270 */
[C---:B------:R-:W-:Y:S02]  /*4c70*/  ISETP.GT.AND P1, PT, R0.reuse, 0x1, PT ;  /* 0x000000010000780c */ /* 0x040fe40003f24270 */
[----:B------:R-:W-:Y:S02]  /*4c80*/  FSEL R8, R105, -INF , P0 ;  /* 0xff80000069087808 */ /* 0x000fe40000000000 */
[C---:B------:R-:W-:Y:S02]  /*4c90*/  ISETP.GT.AND P4, PT, R0.reuse, 0x9, PT ;  /* 0x000000090000780c */ /* 0x040fe40003f84270 */
[----:B------:R-:W-:Y:S02]  /*4ca0*/  ISETP.GT.AND P0, PT, R0, 0x10, PT ;  /* 0x000000100000780c */ /* 0x000fe40003f04270 */
[----:B------:R-:W-:-:S02]  /*4cb0*/  FSEL R9, R104, -INF , P1 ;  /* 0xff80000068097808 */ /* 0x000fc40000800000 */
[----:B------:R-:W-:Y:S02]  /*4cc0*/  FSEL R17, R98, -INF , P4 ;  /* 0xff80000062117808 */ /* 0x000fe40002000000 */
[----:B------:R-:W-:Y:S02]  /*4cd0*/  FSEL R18, R85, -INF , P0 ;  /* 0xff80000055127808 */ /* 0x000fe40000000000 */
[C---:B------:R-:W-:Y:S02]  /*4ce0*/  ISETP.GT.AND P2, PT, R0.reuse, 0x8, PT ;  /* 0x000000080000780c */ /* 0x040fe40003f44270 */
        /* <DEDUP_REMOVED lines=38> */
[----:B------:R-:W-:Y:S01]  /*4f50*/  FSEL R237, R24, -INF , P0 ;  /* 0xff80000018ed7808 */ /* 0x000fe20000000000 */
[----:B------:R-:W-:Y:S05]  /*4f60*/  BRA.DIV ~URZ, `(.L_x_1475) ;  /* 0x000111327f007947 */ /* 0x000fea000b800000 */
[----:B-1----:R-:W1:Y:S01]  /*4f70*/  SHFL.IDX PT, R4, R4, 0x1, 0x1c1f ;  /* 0x003c1f0004047f89 */ /* 0x002e6200000e0000 */
[----:B------:R-:W-:-:S04]  /*4f80*/  FMNMX.FTZ R0, R8, R9, !PT ;  /* 0x0000000908007209 */ /* 0x000fc80007810000 */
[----:B------:R-:W-:-:S04]  /*4f90*/  FMNMX.FTZ R0, R16, R0, !PT ;  /* 0x0000000010007209 */ /* 0x000fc80007810000 */
[----:B------:R-:W-:-:S04]  /*4fa0*/  FMNMX.FTZ R0, R17, R0, !PT ;  /* 0x0000000011007209 */ /* 0x000fc80007810000 */
[----:B------:R-:W-:-:S04]  /*4fb0*/  FMNMX.FTZ R0, R18, R0, !PT ;  /* 0x0000000012007209 */ /* 0x000fc80007810000 */
[----:B------:R-:W-:-:S04]  /*4fc0*/  FMNMX.FTZ R0, R19, R0, !PT ;  /* 0x0000000013007209 */ /* 0x000fc80007810000 */
[----:B------:R-:W-:Y:S01]  /*4fd0*/  FMNMX.FTZ R0, R20, R0, !PT ;  /* 0x0000000014007209 */ /* 0x000fe20007810000 */
[----:B-1----:R-:W-:-:S03]  /*4fe0*/  IMAD.IADD R5, R5, 0x1, R4 ;  /* 0x0000000105057824 */ /* 0x002fc600078e0204 */
        /* <DEDUP_REMOVED lines=42> */
[C---:B------:R-:W-:Y:S02]  /*5290*/  ISETP.GT.AND P0, PT, R5.reuse, 0x31, PT ;  /* 0x000000310500780c */ /* 0x040fe40003f04270 */
        /* <DEDUP_REMOVED lines=43> */
[----:B------:R-:W-:Y:S02]  /*5550*/  FSEL R248, R30, -INF , P0 ;  /* 0xff8000001ef87808 */ /* 0x000fe40000000000 */
[----:B------:R-:W-:Y:S01]  /*5560*/  FMNMX.FTZ R2, R249, R2, !PT ;  /* 0x00000002f9027209 */ /* 0x000fe20007810000 */
[----:B------:R-:W1:Y:S03]  /*5570*/  SHFL.BFLY PT, R3, R0, 0x2, 0x1f ;  /* 0x0c401f0000037f89 */ /* 0x000e6600000e0000 */
[----:B------:R-:W-:-:S05]  /*5580*/  FMNMX.FTZ R2, R248, R2, !PT ;  /* 0x00000002f8027209 */ /* 0x000fca0007810000 */
[----:B------:R-:W2:Y:S01]  /*5590*/  SHFL.BFLY PT, R4, R2, 0x2, 0x1f ;  /* 0x0c401f0002047f89 */ /* 0x000ea200000e0000 */
[----:B-1----:R-:W-:-:S05]  /*55a0*/  FMNMX.FTZ R0, R3, R0, !PT ;  /* 0x0000000003007209 */ /* 0x002fca0007810000 */
[----:B------:R-:W1:Y:S01]  /*55b0*/  SHFL.BFLY PT, R132, R0, 0x1, 0x1f ;  /* 0x0c201f0000847f89 */ /* 0x000e6200000e0000 */
[----:B--2---:R-:W-:-:S05]  /*55c0*/  FMNMX.FTZ R4, R2, R4, !PT ;  /* 0x0000000402047209 */ /* 0x004fca0007810000 */
[----:B------:R2:W3:Y:S01]  /*55d0*/  SHFL.BFLY PT, R12, R4, 0x1, 0x1f ;  /* 0x0c201f00040c7f89 */ /* 0x0004e200000e0000 */
[----:B-1----:R-:W-:-:S05]  /*55e0*/  FMNMX.FTZ R132, R0, R132, !PT ;  /* 0x0000008400847209 */ /* 0x002fca0007810000 */
.L_x_1537:
[C---:B------:R-:W-:Y:S01]  /*55f0*/  FMUL.FTZ R0, R132.reuse, c[0x0][0x2d0] ;  /* 0x0000b40084007a20 */ /* 0x040fe20000410000 */
[----:B------:R-:W-:Y:S01]  /*5600*/  FSETP.NEU.FTZ.AND P0, PT, R132, -INF , PT ;  /* 0xff8000008400780b */ /* 0x000fe20003f1d000 */
[----:B------:R-:W-:Y:S01]  /*5610*/  WARPSYNC 0xffffffff ;  /* 0xffffffff00007948 */ /* 0x000fe20003800000 */
[----:B---3--:R-:W-:Y:S01]  /*5620*/  FMNMX.FTZ R12, R12, R4, !PT ;  /* 0x000000040c0c7209 */ /* 0x008fe20007810000 */
[----:B------:R-:W-:Y:S01]  /*5630*/  LDSM.16.MT88.4 R36, [R232] ;  /* 0x00000000e824783b */ /* 0x000fe20000004200 */
[----:B------:R-:W-:Y:S02]  /*5640*/  FSEL R0, R0, RZ, P0 ;  /* 0x000000ff00007208 */ /* 0x000fe40000000000 */
[----:B------:R-:W-:Y:S01]  /*5650*/  FSETP.NEU.FTZ.AND P0, PT, R12, -INF , PT ;  /* 0xff8000000c00780b */ /* 0x000fe20003f1d000 */
[----:B------:R-:W-:Y:S02]  /*5660*/  LDSM.16.MT88.4 R32, [R231+0x800] ;  /* 0x00080000e720783b */ /* 0x000fe40000004200 */
[----:B------:R-:W-:-:S02]  /*5670*/  FFMA.FTZ R2, R8, c[0x0][0x2d0], -R0 ;  /* 0x0000b40008027a23 */ /* 0x000fc40000010800 */
[--C-:B------:R-:W-:Y:S01]  /*5680*/  FFMA.FTZ R3, R20, c[0x0][0x2d0], -R0.reuse ;  /* 0x0000b40014037a23 */ /* 0x100fe20000010800 */
[----:B------:R-:W-:Y:S01]  /*5690*/  LDSM.16.MT88.4 R40, [R232+0x800] ;  /* 0x00080000e828783b */ /* 0x000fe20000004200 */
[----:B------:R1:W-:Y:S03]  /*56a0*/  MUFU.EX2 R103, R2 ;  /* 0x0000000200677308 */ /* 0x0003e60000000800 */
[----:B------:R-:W-:Y:S04]  /*56b0*/  LDSM.16.MT88.4 R60, [R231+0x3000] ;  /* 0x00300000e73c783b */ /* 0x000fe80000004200 */
[----:B------:R-:W-:Y:S01]  /*56c0*/  LDSM.16.MT88.4 R52, [R233] ;  /* 0x00000000e934783b */ /* 0x000fe20000004200 */
[----:B------:R3:W-:Y:S03]  /*56d0*/  MUFU.EX2 R5, R3 ;  /* 0x0000000300057308 */ /* 0x0007e60000000800 */
[----:B------:R-:W-:Y:S04]  /*56e0*/  LDSM.16.MT88.4 R64, [R232+0x3000] ;  /* 0x00300000e840783b */ /* 0x000fe80000004200 */
[----:B------:R-:W-:Y:S01]  /*56f0*/  LDSM.16.MT88.4 R56, [R234+0x800] ;  /* 0x00080000ea38783b */ /* 0x000fe20000004200 */
[----:B-1----:R-:W-:-:S03]  /*5700*/  FFMA.FTZ R2, R9, c[0x0][0x2d0], -R0 ;  /* 0x0000b40009027a23 */ /* 0x002fc60000010800 */
[----:B------:R-:W-:Y:S01]  /*5710*/  LDSM.16.MT88.4 R44, [R233+0x800] ;  /* 0x00080000e92c783b */ /* 0x000fe20000004200 */
[----:B------:R1:W4:Y:S03]  /*5720*/  MUFU.EX2 R97, R2 ;  /* 0x0000000200617308 */ /* 0x0003260000000800 */
[----:B------:R-:W-:Y:S01]  /*5730*/  LDSM.16.MT88.4 R72, [R232+0x3800] ;  /* 0x00380000e848783b */ /* 0x000fe20000004200 */
[----:B---3--:R-:W-:-:S03]  /*5740*/  FFMA.FTZ R3, R21, c[0x0][0x2d0], -R0 ;  /* 0x0000b40015037a23 */ /* 0x008fc60000010800 */
[----:B------:R-:W3:Y:S01]  /*5750*/  LDSM.16.MT88.4 R20, [R231] ;  /* 0x00000000e714783b */ /* 0x000ee20000004200 */
[----:B------:R-:W-:Y:S03]  /*5760*/  MUFU.EX2 R102, R3 ;  /* 0x0000000300667308 */ /* 0x000fe60000000800 */
[----:B------:R-:W-:Y:S04]  /*5770*/  LDSM.16.MT88.4 R76, [R231+0x6000] ;  /* 0x00600000e74c783b */ /* 0x000fe80000004200 */
[----:B------:R-:W-:Y:S01]  /*5780*/  LDSM.16.MT88.4 R68, [R233+0x3000] ;  /* 0x00300000e944783b */ /* 0x000fe20000004200 */
[----:B-1----:R-:W-:Y:S01]  /*5790*/  FFMA.FTZ R2, R16, c[0x0][0x2d0], -R0 ;  /* 0x0000b40010027a23 */ /* 0x002fe20000010800 */
[----:B----4-:R-:W-:-:S03]  /*57a0*/  F2FP.PACK_AB R8, R97, R103 ;  /* 0x000000676108723e */ /* 0x010fc600000000ff */
[----:B------:R1:W-:Y:S02]  /*57b0*/  MUFU.EX2 R94, R2 ;  /* 0x00000002005e7308 */ /* 0x0003e40000000800 */
[----:B-1----:R-:W-:-:S06]  /*57c0*/  FFMA.FTZ R2, R17, c[0x0][0x2d0], -R0 ;  /* 0x0000b40011027a23 */ /* 0x002fcc0000010800 */
[----:B------:R1:W-:Y:S02]  /*57d0*/  MUFU.EX2 R98, R2 ;  /* 0x0000000200627308 */ /* 0x0003e40000000800 */
[----:B-1----:R-:W-:-:S06]  /*57e0*/  FFMA.FTZ R2, R18, c[0x0][0x2d0], -R0 ;  /* 0x0000b40012027a23 */ /* 0x002fcc0000010800 */
[----:B------:R1:W-:Y:S02]  /*57f0*/  MUFU.EX2 R92, R2 ;  /* 0x00000002005c7308 */ /* 0x0003e40000000800 */
[----:B-1----:R-:W-:-:S06]  /*5800*/  FFMA.FTZ R2, R19, c[0x0][0x2d0], -R0 ;  /* 0x0000b40013027a23 */ /* 0x002fcc0000010800 */
[----:B------:R1:W4:Y:S02]  /*5810*/  MUFU.EX2 R25, R2 ;  /* 0x0000000200197308 */ /* 0x0003240000000800 */
[----:B-1----:R-:W-:-:S05]  /*5820*/  FMUL.FTZ R2, R12, c[0x0][0x2d0] ;  /* 0x0000b4000c027a20 */ /* 0x002fca0000410000 */
[----:B------:R-:W-:-:S05]  /*5830*/  FSEL R2, R2, RZ, P0 ;  /* 0x000000ff02027208 */ /* 0x000fca0000000000 */
[----:B------:R-:W-:-:S04]  /*5840*/  FFMA.FTZ R3, R6, c[0x0][0x2d0], -R2 ;  /* 0x0000b40006037a23 */ /* 0x000fc80000010802 */
[----:B------:R1:W-:Y:S02]  /*5850*/  MUFU.EX2 R104, R3 ;  /* 0x0000000300687308 */ /* 0x0003e40000000800 */
[----:B-1----:R-:W-:-:S06]  /*5860*/  FFMA.FTZ R3, R7, c[0x0][0x2d0], -R2 ;  /* 0x0000b40007037a23 */ /* 0x002fcc0000010802 */
[----:B------:R1:W5:Y:S02]  /*5870*/  MUFU.EX2 R93, R3 ;  /* 0x00000003005d7308 */ /* 0x0003640000000800 */
[----:B-1----:R-:W-:Y:S01]  /*5880*/  FFMA.FTZ R3, R14, c[0x0][0x2d0], -R2 ;  /* 0x0000b4000e037a23 */ /* 0x002fe20000010802 */
[----:B----4-:R-:W-:Y:S02]  /*5890*/  MOV R14, R25 ;  /* 0x00000019000e7202 */ /* 0x010fe40000000f00 */
[----:B-----5:R-:W-:-:S03]  /*58a0*/  F2FP.PACK_AB R9, R93, R104 ;  /* 0x000000685d09723e */ /* 0x020fc600000000ff */
[----:B------:R1:W-:Y:S01]  /*58b0*/  MUFU.EX2 R101, R3 ;  /* 0x0000000300657308 */ /* 0x0003e20000000800 */
[----:B--2---:R-:W-:Y:S01]  /*58c0*/  F2FP.PACK_AB R4, R14, R92 ;  /* 0x0000005c0e04723e */ /* 0x004fe200000000ff */
[----:B-1----:R-:W-:-:S06]  /*58d0*/  FFMA.FTZ R3, R13, c[0x0][0x2d0], -R2 ;  /* 0x0000b4000d037a23 */ /* 0x002fcc0000010802 */
[----:B------:R1:W2:Y:S02]  /*58e0*/  MUFU.EX2 R99, R3 ;  /* 0x0000000300637308 */ /* 0x0002a40000000800 */
[----:B-1----:R-:W-:Y:S01]  /*58f0*/  FFMA.FTZ R3, R11, c[0x0][0x2d0], -R2 ;  /* 0x0000b4000b037a23 */ /* 0x002fe20000010802 */
[----:B--2---:R-:W-:-:S05]  /*5900*/  F2FP.PACK_AB R11, R99, R101 ;  /* 0x00000065630b723e */ /* 0x004fca00000000ff */
[----:B------:R1:W-:Y:S02]  /*5910*/  MUFU.EX2 R13, R3 ;  /* 0x00000003000d7308 */ /* 0x0003e40000000800 */
[----:B-1----:R-:W-:Y:S01]  /*5920*/  FFMA.FTZ R3, R10, c[0x0][0x2d0], -R2 ;  /* 0x0000b4000a037a23 */ /* 0x002fe20000010802 */
[----:B------:R-:W-:-:S05]  /*5930*/  F2FP.PACK_AB R10, R98, R94 ;  /* 0x0000005e620a723e */ /* 0x000fca00000000ff */
[----:B------:R1:W2:Y:S02]  /*5940*/  MUFU.EX2 R100, R3 ;  /* 0x0000000300647308 */ /* 0x0002a40000000800 */
[C---:B---3--:R-:W-:Y:S08]  /*5950*/  HMMA.16816.F32 R16, R8.reuse, R20, RZ ;  /* 0x000000140810723c */ /* 0x048ff000000018ff */
[----:B------:R-:W-:Y:S01]  /*5960*/  HMMA.16816.F32 R28, R8, R22, RZ ;  /* 0x00000016081c723c */ /* 0x000fe200000018ff */
[----:B-1----:R-:W-:Y:S01]  /*5970*/  FFMA.FTZ R3, R15, c[0x0][0x2d0], -R2 ;  /* 0x0000b4000f037a23 */ /* 0x002fe20000010802 */
[----:B------:R-:W-:-:S02]  /*5980*/  MOV R15, R5 ;  /* 0x00000005000f7202 */ /* 0x000fc40000000f00 */
[----:B--2---:R-:W-:Y:S01]  /*5990*/  F2FP.PACK_AB R5, R100, R13 ;  /* 0x0000000d6405723e */ /* 0x004fe200000000ff */
[----:B------:R1:W-:Y:S03]  /*59a0*/  MUFU.EX2 R95, R3 ;  /* 0x00000003005f7308 */ /* 0x0003e60000000800 */
[----:B------:R-:W-:Y:S01]  /*59b0*/  HMMA.16816.F32 R20, R8, R36, RZ ;  /* 0x000000240814723c */ /* 0x000fe200000018ff */
[----:B------:R-:W-:Y:S01]  /*59c0*/  F2FP.PACK_AB R6, R102, R15 ;  /* 0x0000000f6606723e */ /* 0x000fe200000000ff */
[----:B-1----:R-:W-:Y:S02]  /*59d0*/  FFMA.FTZ R3, R24, c[0x0][0x2d0], -R2 ;  /* 0x0000b40018037a23 */ /* 0x002fe40000010802 */
[----:B------:R-:W1:Y:S02]  /*59e0*/  LDSM.16.MT88.4 R24, [R234] ;  /* 0x00000000ea18783b */ /* 0x000e640000004200 */
[----:B------:R-:W2:Y:S02]  /*59f0*/  MUFU.EX2 R96, R3 ;  /* 0x0000000300607308 */ /* 0x000ea40000000800 */
[----:B--2---:R-:W-:Y:S01]  /*5a00*/  F2FP.PACK_AB R7, R96, R95 ;  /* 0x0000005f6007723e */ /* 0x004fe200000000ff */
[----:B------:R-:W-:-:S06]  /*5a10*/  FFMA.FTZ R3, R87, c[0x0][0x2d0], -R0 ;  /* 0x0000b40057037a23 */ /* 0x000fcc0000010800 */
[----:B------:R-:W-:Y:S08]  /*5a20*/  HMMA.16816.F32 R88, R4, R32, R16 ;  /* 0x000000200458723c */ /* 0x000ff00000001810 */
[----:B------:R-:W-:Y:S08]  /*5a30*/  HMMA.16816.F32 R16, R8, R38, RZ ;  /* 0x000000260810723c */ /* 0x000ff000000018ff */
[----:B------:R-:W-:Y:S08]  /*5a40*/  HMMA.16816.F32 R212, R4, R40, R20 ;  /* 0x0000002804d4723c */ /* 0x000ff00000001814 */
[C---:B-1----:R-:W-:Y:S08]  /*5a50*/  HMMA.16816.F32 R48, R8.reuse, R24, RZ ;  /* 0x000000180830723c */ /* 0x042ff000000018ff */
[C---:B------:R-:W-:Y:S08]  /*5a60*/  HMMA.16816.F32 R36, R8.reuse, R26, RZ ;  /* 0x0000001a0824723c */ /* 0x040ff000000018ff */
[C---:B------:R-:W-:Y:S08]  /*5a70*/  HMMA.16816.F32 R24, R8.reuse, R60, RZ ;  /* 0x0000003c0818723c */ /* 0x040ff000000018ff */
[----:B------:R-:W-:Y:S01]  /*5a80*/  HMMA.16816.F32 R20, R8, R62, RZ ;  /* 0x0000003e0814723c */ /* 0x000fe200000018ff */
[----:B------:R-:W1:Y:S07]  /*5a90*/  LDSM.16.MT88.4 R60, [R234+0x3000] ;  /* 0x00300000ea3c783b */ /* 0x000e6e0000004200 */
[C---:B------:R-:W-:Y:S08]  /*5aa0*/  HMMA.16816.F32 R208, R4.reuse, R34, R28 ;  /* 0x0000002204d0723c */ /* 0x040ff0000000181c */
[----:B------:R-:W-:Y:S01]  /*5ab0*/  HMMA.16816.F32 R204, R4, R42, R16 ;  /* 0x0000002a04cc723c */ /* 0x000fe20000001810 */
[----:B------:R-:W2:Y:S07]  /*5ac0*/  LDSM.16.MT88.4 R40, [R231+0x3800] ;  /* 0x00380000e728783b */ /* 0x000eae0000004200 */
[C---:B------:R-:W-:Y:S08]  /*5ad0*/  HMMA.16816.F32 R32, R8.reuse, R52, RZ ;  /* 0x000000340820723c */ /* 0x040ff000000018ff */
[C---:B------:R-:W-:Y:S01]  /*5ae0*/  HMMA.16816.F32 R28, R8.reuse, R54, RZ ;  /* 0x00000036081c723c */ /* 0x040fe200000018ff */
[----:B------:R-:W3:Y:S07]  /*5af0*/  LDSM.16.MT88.4 R52, [R234+0x3800] ;  /* 0x00380000ea34783b */ /* 0x000eee0000004200 */
[----:B------:R-:W-:Y:S08]  /*5b00*/  HMMA.16816.F32 R16, R8, R64, RZ ;  /* 0x000000400810723c */ /* 0x000ff000000018ff */
[C---:B------:R-:W-:Y:S08]  /*5b10*/  HMMA.16816.F32 R184, R4.reuse, R58, R36 ;  /* 0x0000003a04b8723c */ /* 0x040ff00000001824 */
[C---:B------:R-:W-:Y:S08]  /*5b20*/  HMMA.16816.F32 R196, R4.reuse, R44, R32 ;  /* 0x0000002c04c4723c */ /* 0x040ff00000001820 */
[C---:B------:R-:W-:Y:S01]  /*5b30*/  HMMA.16816.F32 R180, R4.reuse, R46, R28 ;  /* 0x0000002e04b4723c */ /* 0x040fe2000000181c */
[----:B------:R-:W4:Y:S07]  /*5b40*/  LDSM.16.MT88.4 R44, [R231+0x6800] ;  /* 0x00680000e72c783b */ /* 0x000f2e0000004200 */
[----:B------:R-:W-:Y:S01]  /*5b50*/  HMMA.16816.F32 R200, R4, R56, R48 ;  /* 0x0000003804c8723c */ /* 0x000fe20000001830 */
[----:B------:R-:W5:Y:S04]  /*5b60*/  LDSM.16.MT88.4 R56, [R232+0x6000] ;  /* 0x00600000e838783b */ /* 0x000f680000004200 */
[----:B------:R-:W3:Y:S03]  /*5b70*/  LDSM.16.MT88.4 R48, [R233+0x3800] ;  /* 0x00380000e930783b */ /* 0x000ee60000004200 */
[C---:B-1----:R-:W-:Y:S08]  /*5b80*/  HMMA.16816.F32 R36, R8.reuse, R60, RZ ;  /* 0x0000003c0824723c */ /* 0x042ff000000018ff */
[----:B------:R-:W-:Y:S01]  /*5b90*/  HMMA.16816.F32 R32, R8, R62, RZ ;  /* 0x0000003e0820723c */ /* 0x000fe200000018ff */
[----:B------:R-:W-:Y:S07]  /*5ba0*/  LDSM.16.MT88.4 R60, [R233+0x6000] ;  /* 0x00600000e93c783b */ /* 0x000fee0000004200 */
[C---:B--2---:R-:W-:Y:S08]  /*5bb0*/  HMMA.16816.F32 R176, R4.reuse, R42, R20 ;  /* 0x0000002a04b0723c */ /* 0x044ff00000001814 */
[C---:B------:R-:W-:Y:S08]  /*5bc0*/  HMMA.16816.F32 R188, R4.reuse, R72, R16 ;  /* 0x0000004804bc723c */ /* 0x040ff00000001810 */
[----:B------:R-:W-:Y:S08]  /*5bd0*/  HMMA.16816.F32 R192, R4, R40, R24 ;  /* 0x0000002804c0723c */ /* 0x000ff00000001818 */
[C---:B------:R-:W-:Y:S07]  /*5be0*/  HMMA.16816.F32 R20, R8.reuse, R76, RZ ;  /* 0x0000004c0814723c */ /* 0x040fee00000018ff */
[----:B------:R-:W-:Y:S01]  /*5bf0*/  MOV R77, R98 ;  /* 0x00000062004d7202 */ /* 0x000fe20000000f00 */
[C---:B------:R-:W-:Y:S08]  /*5c00*/  HMMA.16816.F32 R16, R8.reuse, R78, RZ ;  /* 0x0000004e0810723c */ /* 0x040ff000000018ff */
[----:B------:R-:W-:Y:S01]  /*5c10*/  HMMA.16816.F32 R40, R8, R66, RZ ;  /* 0x000000420828723c */ /* 0x000fe200000018ff */
[----:B------:R-:W-:Y:S07]  /*5c20*/  LDSM.16.MT88.4 R64, [R234+0x6000] ;  /* 0x00600000ea40783b */ /* 0x000fee0000004200 */
[C---:B---3--:R-:W-:Y:S01]  /*5c30*/  HMMA.16816.F32 R172, R4.reuse, R52, R36 ;  /* 0x0000003404ac723c */ /* 0x048fe20000001824 */
[----:B------:R-:W-:Y:S07]  /*5c40*/  LDSM.16.MT88.4 R36, [R234+0x6800] ;  /* 0x00680000ea24783b */ /* 0x000fee0000004200 */
[C---:B------:R-:W-:Y:S01]  /*5c50*/  HMMA.16816.F32 R156, R4.reuse, R54, R32 ;  /* 0x00000036049c723c */ /* 0x040fe20000001820 */
[----:B------:R-:W1:Y:S07]  /*5c60*/  LDSM.16.MT88.4 R52, [R232+0x6800] ;  /* 0x00680000e834783b */ /* 0x000e6e0000004200 */
[C---:B----4-:R-:W-:Y:S08]  /*5c70*/  HMMA.16816.F32 R164, R4.reuse, R44, R20 ;  /* 0x0000002c04a4723c */ /* 0x050ff00000001814 */
[----:B------:R-:W-:Y:S01]  /*5c80*/  HMMA.16816.F32 R144, R4, R46, R16 ;  /* 0x0000002e0490723c */ /* 0x000fe20000001810 */
[----:B------:R-:W-:Y:S07]  /*5c90*/  LDSM.16.MT88.4 R44, [R233+0x6800] ;  /* 0x00680000e92c783b */ /* 0x000fee0000004200 */
[----:B------:R-:W-:Y:S07]  /*5ca0*/  HMMA.16816.F32 R28, R8, R68, RZ ;  /* 0x00000044081c723c */ /* 0x000fee00000018ff */
[----:B------:R-:W-:Y:S01]  /*5cb0*/  MOV R69, R104 ;  /* 0x0000006800457202 */ /* 0x000fe20000000f00 */
[----:B------:R-:W-:Y:S01]  /*5cc0*/  HMMA.16816.F32 R160, R4, R74, R40 ;  /* 0x0000004a04a0723c */ /* 0x000fe20000001828 */
[----:B------:R-:W2:Y:S01]  /*5cd0*/  LDSM.16.MT88.4 R40, [R231+0x9000] ;  /* 0x00900000e728783b */ /* 0x000ea20000004200 */
[----:B------:R-:W-:-:S05]  /*5ce0*/  IMAD.MOV.U32 R68, RZ, RZ, R103 ;  /* 0x000000ffff447224 */ /* 0x000fca00078e0067 */
[----:B------:R-:W-:Y:S01]  /*5cf0*/  IMAD.MOV.U32 R75, RZ, RZ, R99 ;  /* 0x000000ffff4b7224 */ /* 0x000fe200078e0063 */
[C---:B-----5:R-:W-:Y:S07]  /*5d00*/  HMMA.16816.F32 R20, R8.reuse, R56, RZ ;  /* 0x000000380814723c */ /* 0x060fee00000018ff */
[----:B------:R-:W-:Y:S01]  /*5d10*/  IMAD.MOV.U32 R57, RZ, RZ, R95 ;  /* 0x000000ffff397224 */ /* 0x000fe200078e005f */
[----:B------:R-:W-:Y:S01]  /*5d20*/  HMMA.16816.F32 R16, R8, R58, RZ ;  /* 0x0000003a0810723c */ /* 0x000fe200000018ff */
[----:B------:R-:W-:-:S06]  /*5d30*/  MOV R56, R94 ;  /* 0x0000005e00387202 */ /* 0x000fcc0000000f00 */
[----:B------:R-:W-:Y:S01]  /*5d40*/  MOV R58, R100 ;  /* 0x00000064003a7202 */ /* 0x000fe20000000f00 */
[----:B------:R-:W-:Y:S01]  /*5d50*/  HMMA.16816.F32 R24, R8, R70, RZ ;  /* 0x000000460818723c */ /* 0x000fe200000018ff */
[----:B------:R-:W-:-:S06]  /*5d60*/  MOV R59, R93 ;  /* 0x0000005d003b7202 */ /* 0x000fcc0000000f00 */
[----:B------:R-:W-:Y:S01]  /*5d70*/  MOV R71, R102 ;  /* 0x0000006600477202 */ /* 0x000fe20000000f00 */
[----:B------:R-:W-:Y:S01]  /*5d80*/  HMMA.16816.F32 R168, R4, R48, R28 ;  /* 0x0000003004a8723c */ /* 0x000fe2000000181c */
[----:B------:R-:W-:-:S07]  /*5d90*/  MOV R70, R101 ;  /* 0x0000006500467202 */ /* 0x000fce0000000f00 */
[C---:B-1----:R-:W-:Y:S08]  /*5da0*/  HMMA.16816.F32 R100, R4.reuse, R52, R20 ;  /* 0x000000340464723c */ /* 0x042ff00000001814 */
[C---:B------:R-:W-:Y:S01]  /*5db0*/  HMMA.16816.F32 R104, R4.reuse, R54, R16 ;  /* 0x000000360468723c */ /* 0x040fe20000001810 */
[----:B------:R-:W1:Y:S07]  /*5dc0*/  LDSM.16.MT88.4 R52, [R231+0x9800] ;  /* 0x00980000e734783b */ /* 0x000e6e0000004200 */
[----:B------:R-:W-:Y:S01]  /*5dd0*/  HMMA.16816.F32 R148, R4, R50, R24 ;  /* 0x000000320494723c */ /* 0x000fe20000001818 */
[----:B------:R-:W3:Y:S07]  /*5de0*/  LDSM.16.MT88.4 R48, [R232+0x9000] ;  /* 0x00900000e830783b */ /* 0x000eee0000004200 */
[C---:B------:R-:W-:Y:S01]  /*5df0*/  HMMA.16816.F32 R28, R8.reuse, R66, RZ ;  /* 0x00000042081c723c */ /* 0x040fe200000018ff */
[----:B------:R4:W-:Y:S06]  /*5e00*/  MUFU.EX2 R67, R3 ;  /* 0x0000000300437308 */ /* 0x0009ec0000000800 */
[----:B------:R-:W-:Y:S01]  /*5e10*/  MOV R66, R96 ;  /* 0x0000006000427202 */ /* 0x000fe20000000f00 */
[C---:B--2---:R-:W-:Y:S08]  /*5e20*/  HMMA.16816.F32 R16, R8.reuse, R40, RZ ;  /* 0x000000280810723c */ /* 0x044ff000000018ff */
[----:B------:R-:W-:Y:S01]  /*5e30*/  HMMA.16816.F32 R32, R8, R64, RZ ;  /* 0x000000400820723c */ /* 0x000fe200000018ff */
[----:B----4-:R-:W-:-:S04]  /*5e40*/  FFMA.FTZ R3, R86, c[0x0][0x2d0], -R0 ;  /* 0x0000b40056037a23 */ /* 0x010fc80000010800 */
[----:B------:R2:W4:Y:S02]  /*5e50*/  MUFU.EX2 R79, R3 ;  /* 0x00000003004f7308 */ /* 0x0005240000000800 */
[----:B------:R-:W-:Y:S01]  /*5e60*/  MOV R64, R97 ;  /* 0x0000006100407202 */ /* 0x000fe20000000f00 */
[C---:B------:R-:W-:Y:S01]  /*5e70*/  HMMA.16816.F32 R112, R4.reuse, R38, R28 ;  /* 0x000000260470723c */ /* 0x040fe2000000181c */
[----:B------:R-:W5:Y:S07]  /*5e80*/  LDSM.16.MT88.4 R28, [R232+0x9800] ;  /* 0x00980000e81c783b */ /* 0x000f6e0000004200 */
[----:B-1----:R-:W-:Y:S01]  /*5e90*/  HMMA.16816.F32 R136, R4, R52, R16 ;  /* 0x000000340488723c */ /* 0x002fe20000001810 */
[----:B--2---:R-:W-:-:S07]  /*5ea0*/  FFMA.FTZ R3, R85, c[0x0][0x2d0], -R0 ;  /* 0x0000b40055037a23 */ /* 0x004fce0000010800 */
[C---:B---3--:R-:W-:Y:S01]  /*5eb0*/  HMMA.16816.F32 R16, R8.reuse, R50, RZ ;  /* 0x000000320810723c */ /* 0x048fe200000018ff */
[----:B------:R1:W-:Y:S07]  /*5ec0*/  MUFU.EX2 R76, R3 ;  /* 0x00000003004c7308 */ /* 0x0003ee0000000800 */
[C---:B------:R-:W-:Y:S07]  /*5ed0*/  HMMA.16816.F32 R24, R8.reuse, R60, RZ ;  /* 0x0000003c0818723c */ /* 0x040fee00000018ff */
[----:B------:R-:W-:Y:S01]  /*5ee0*/  MOV R61, R92 ;  /* 0x0000005c003d7202 */ /* 0x000fe20000000f00 */
[----:B------:R-:W-:Y:S01]  /*5ef0*/  HMMA.16816.F32 R20, R8, R62, RZ ;  /* 0x0000003e0814723c */ /* 0x000fe200000018ff */
[----:B-1----:R-:W-:-:S04]  /*5f00*/  FFMA.FTZ R3, R84, c[0x0][0x2d0], -R0 ;  /* 0x0000b40054037a23 */ /* 0x002fc80000010800 */
[----:B------:R1:W2:Y:S03]  /*5f10*/  MUFU.EX2 R73, R3 ;  /* 0x0000000300497308 */ /* 0x0002a60000000800 */
[C---:B------:R-:W-:Y:S01]  /*5f20*/  HMMA.16816.F32 R152, R4.reuse, R36, R32 ;  /* 0x000000240498723c */ /* 0x040fe20000001820 */
[----:B------:R-:W3:Y:S07]  /*5f30*/  LDSM.16.MT88.4 R32, [R234+0x9000] ;  /* 0x00900000ea20783b */ /* 0x000eee0000004200 */
[----:B-----5:R-:W-:Y:S01]  /*5f40*/  HMMA.16816.F32 R120, R4, R30, R16 ;  /* 0x0000001e0478723c */ /* 0x020fe20000001810 */
[----:B------:R-:W5:Y:S01]  /*5f50*/  LDSM.16.MT88.4 R16, [R233+0x9000] ;  /* 0x00900000e910783b */ /* 0x000f620000004200 */
[----:B-1----:R-:W-:-:S06]  /*5f60*/  FFMA.FTZ R3, R81, c[0x0][0x2d0], -R2 ;  /* 0x0000b40051037a23 */ /* 0x002fcc0000010802 */
[C---:B------:R-:W-:Y:S01]  /*5f70*/  HMMA.16816.F32 R140, R4.reuse, R44, R24 ;  /* 0x0000002c048c723c */ /* 0x040fe20000001818 */
[----:B------:R1:W-:Y:S07]  /*5f80*/  MUFU.EX2 R65, R3 ;  /* 0x0000000300417308 */ /* 0x0003ee0000000800 */
[----:B------:R-:W-:Y:S08]  /*5f90*/  HMMA.16816.F32 R116, R4, R46, R20 ;  /* 0x0000002e0474723c */ /* 0x000ff00000001814 */
[----:B------:R-:W-:Y:S01]  /*5fa0*/  HMMA.16816.F32 R24, R8, R42, RZ ;  /* 0x0000002a0818723c */ /* 0x000fe200000018ff */
[----:B-1----:R-:W-:-:S04]  /*5fb0*/  FFMA.FTZ R3, R80, c[0x0][0x2d0], -R2 ;  /* 0x0000b40050037a23 */ /* 0x002fc80000010802 */
[----:B------:R1:W1:Y:S03]  /*5fc0*/  MUFU.EX2 R78, R3 ;  /* 0x00000003004e7308 */ /* 0x0002660000000800 */
[----:B------:R-:W-:Y:S01]  /*5fd0*/  HMMA.16816.F32 R20, R8, R48, RZ ;  /* 0x000000300814723c */ /* 0x000fe200000018ff */
[--C-:B-1----:R-:W-:Y:S11]  /*5fe0*/  FFMA.FTZ R3, R83, c[0x0][0x2d0], -R2.reuse ;  /* 0x0000b40053037a23 */ /* 0x102ff60000010802 */
[----:B------:R-:W-:Y:S04]  /*5ff0*/  @!UPT UIADD3 URZ, URZ, URZ, URZ ;  /* 0x0000003f3f3ff290 */ /* 0x000fe8000fffe03f */
[C---:B------:R-:W-:Y:S01]  /*6000*/  HMMA.16816.F32 R128, R4.reuse, R54, R24 ;  /* 0x000000360480723c */ /* 0x040fe20000001818 */
[----:B------:R1:W-:Y:S07]  /*6010*/  MUFU.EX2 R74, R3 ;  /* 0x00000003004a7308 */ /* 0x0003ee0000000800 */
[----:B------:R-:W-:Y:S01]  /*6020*/  HMMA.16816.F32 R124, R4, R28, R20 ;  /* 0x0000001c047c723c */ /* 0x000fe20000001814 */
[----:B------:R-:W2:Y:S07]  /*6030*/  LDSM.16.MT88.4 R28, [R234+0x9800] ;  /* 0x00980000ea1c783b */ /* 0x000eae0000004200 */
[----:B---3--:R-:W-:Y:S01]  /*6040*/  HMMA.16816.F32 R24, R8, R32, RZ ;  /* 0x000000200818723c */ /* 0x008fe200000018ff */
[----:B-1----:R-:W-:-:S04]  /*6050*/  FFMA.FTZ R3, R82, c[0x0][0x2d0], -R2 ;  /* 0x0000b40052037a23 */ /* 0x002fc80000010802 */
[----:B------:R1:W3:Y:S03]  /*6060*/  MUFU.EX2 R72, R3 ;  /* 0x0000000300487308 */ /* 0x0002e60000000800 */
[C---:B------:R-:W-:Y:S08]  /*6070*/  HMMA.16816.F32 R20, R8.reuse, R34, RZ ;  /* 0x000000220814723c */ /* 0x040ff000000018ff */
[----:B-----5:R-:W-:Y:S01]  /*6080*/  HMMA.16816.F32 R32, R8, R16, RZ ;  /* 0x000000100820723c */ /* 0x020fe200000018ff */
[----:B-1----:R-:W-:-:S07]  /*6090*/  FFMA.FTZ R3, R221, c[0x0][0x2d0], -R0 ;  /* 0x0000b400dd037a23 */ /* 0x002fce0000010800 */
[----:B------:R-:W-:Y:S01]  /*60a0*/  HMMA.16816.F32 R8, R8, R18, RZ ;  /* 0x000000120808723c */ /* 0x000fe200000018ff */
[----:B------:R-:W1:Y:S07]  /*60b0*/  LDSM.16.MT88.4 R16, [R233+0x9800] ;  /* 0x00980000e910783b */ /* 0x000e6e0000004200 */
[C---:B--2---:R-:W-:Y:S08]  /*60c0*/  HMMA.16816.F32 R108, R4.reuse, R28, R24 ;  /* 0x0000001c046c723c */ /* 0x044ff00000001818 */
[C---:B------:R-:W-:Y:S08]  /*60d0*/  HMMA.16816.F32 R96, R4.reuse, R30, R20 ;  /* 0x0000001e0460723c */ /* 0x040ff00000001814 */
[C---:B-1----:R-:W-:Y:S08]  /*60e0*/  HMMA.16816.F32 R92, R4.reuse, R16, R32 ;  /* 0x00000010045c723c */ /* 0x042ff00000001820 */
[----:B------:R-:W-:Y:S01]  /*60f0*/  HMMA.16816.F32 R16, R4, R18, R8 ;  /* 0x000000120410723c */ /* 0x000fe20000001808 */
[----:B------:R-:W1:Y:S06]  /*6100*/  LDSM.16.MT88.4 R8, [R231+0x1000] ;  /* 0x00100000e708783b */ /* 0x000e6c0000004200 */
[----:B----4-:R-:W-:-:S02]  /*6110*/  F2FP.PACK_AB R4, R79, R67 ;  /* 0x000000434f04723e */ /* 0x010fc400000000ff */
[----:B------:R-:W-:Y:S02]  /*6120*/  F2FP.PACK_AB R6, R73, R76 ;  /* 0x0000004c4906723e */ /* 0x000fe400000000ff */
[----:B------:R-:W-:Y:S02]  /*6130*/  F2FP.PACK_AB R5, R78, R65 ;  /* 0x000000414e05723e */ /* 0x000fe400000000ff */
[----:B---3--:R-:W-:-:S07]  /*6140*/  F2FP.PACK_AB R7, R72, R74 ;  /* 0x0000004a4807723e */ /* 0x008fce00000000ff */
[C---:B-1----:R-:W-:Y:S08]  /*6150*/  HMMA.16816.F32 R88, R4.reuse, R8, R88 ;  /* 0x000000080458723c */ /* 0x042ff00000001858 */
[C---:B------:R-:W-:Y:S01]  /*6160*/  HMMA.16816.F32 R52, R4.reuse, R10, R208 ;  /* 0x0000000a0434723c */ /* 0x040fe200000018d0 */
[----:B------:R-:W1:Y:S07]  /*6170*/  LDSM.16.MT88.4 R8, [R232+0x1000] ;  /* 0x00100000e808783b */ /* 0x000e6e0000004200 */
[C---:B-1----:R-:W-:Y:S07]  /*6180*/  HMMA.16816.F32 R84, R4.reuse, R8, R212 ;  /* 0x000000080454723c */ /* 0x042fee00000018d4 */
[----:B------:R-:W-:Y:S01]  /*6190*/  MOV R212, R71 ;  /* 0x0000004700d47202 */ /* 0x000fe20000000f00 */
[----:B------:R-:W-:Y:S01]  /*61a0*/  HMMA.16816.F32 R48, R4, R10, R204 ;  /* 0x0000000a0430723c */ /* 0x000fe200000018cc */
[----:B------:R-:W1:Y:S01]  /*61b0*/  LDSM.16.MT88.4 R8, [R234+0x1000] ;  /* 0x00100000ea08783b */ /* 0x000e620000004200 */
[----:B------:R-:W-:Y:S01]  /*61c0*/  IMAD.MOV.U32 R213, RZ, RZ, R68 ;  /* 0x000000ffffd57224 */ /* 0x000fe200078e0044 */
[----:B------:R-:W-:-:S02]  /*61d0*/  MOV R214, R64 ;  /* 0x0000004000d67202 */ /* 0x000fc40000000f00 */
[----:B------:R-:W-:Y:S02]  /*61e0*/  MOV R215, R56 ;  /* 0x0000003800d77202 */ /* 0x000fe40000000f00 */
[----:B------:R-:W-:Y:S01]  /*61f0*/  MOV R206, R66 ;  /* 0x0000004200ce7202 */ /* 0x000fe20000000f00 */
[----:B------:R-:W-:Y:S01]  /*6200*/  IMAD.MOV.U32 R204, RZ, RZ, R65 ;  /* 0x000000ffffcc7224 */ /* 0x000fe200078e0041 */
[----:B------:R-:W-:Y:S01]  /*6210*/  MOV R205, R67 ;  /* 0x0000004300cd7202 */ /* 0x000fe20000000f00 */
[----:B------:R-:W-:Y:S01]  /*6220*/  IMAD.MOV.U32 R207, RZ, RZ, R61 ;  /* 0x000000ffffcf7224 */ /* 0x000fe200078e003d */
[C---:B-1----:R-:W-:Y:S08]  /*6230*/  HMMA.16816.F32 R80, R4.reuse, R8, R200 ;  /* 0x000000080450723c */ /* 0x042ff000000018c8 */
[----:B------:R-:W-:Y:S01]  /*6240*/  HMMA.16816.F32 R44, R4, R10, R184 ;  /* 0x0000000a042c723c */ /* 0x000fe200000018b8 */
[----:B------:R-:W1:Y:S06]  /*6250*/  LDSM.16.MT88.4 R8, [R233+0x1000] ;  /* 0x00100000e908783b */ /* 0x000e6c0000004200 */
[----:B------:R-:W-:Y:S01]  /*6260*/  MOV R187, R79 ;  /* 0x0000004f00bb7202 */ /* 0x000fe20000000f00 */
[----:B------:R-:W-:Y:S01]  /*6270*/  IMAD.MOV.U32 R184, RZ, RZ, R77 ;  /* 0x000000ffffb87224 */ /* 0x000fe200078e004d */
[----:B------:R-:W-:-:S02]  /*6280*/  MOV R186, R78 ;  /* 0x0000004e00ba7202 */ /* 0x000fc40000000f00 */
[----:B------:R-:W-:Y:S02]  /*6290*/  MOV R185, R76 ;  /* 0x0000004c00b97202 */ /* 0x000fe40000000f00 */
[C---:B-1----:R-:W-:Y:S07]  /*62a0*/  HMMA.16816.F32 R76, R4.reuse, R8, R196 ;  /* 0x00000008044c723c */ /* 0x042fee00000018c4 */
[----:B------:R-:W-:Y:S01]  /*62b0*/  MOV R199, R75 ;  /* 0x0000004b00c77202 */ /* 0x000fe20000000f00 */
[----:B------:R-:W-:Y:S01]  /*62c0*/  HMMA.16816.F32 R40, R4, R10, R180 ;  /* 0x0000000a0428723c */ /* 0x000fe200000018b4 */
[----:B------:R-:W1:Y:S01]  /*62d0*/  LDSM.16.MT88.4 R8, [R231+0x4000] ;  /* 0x00400000e708783b */ /* 0x000e620000004200 */
[----:B------:R-:W-:Y:S01]  /*62e0*/  MOV R198, R74 ;  /* 0x0000004a00c67202 */ /* 0x000fe20000000f00 */
[----:B------:R-:W-:Y:S01]  /*62f0*/  IMAD.MOV.U32 R196, RZ, RZ, R72 ;  /* 0x000000ffffc47224 */ /* 0x000fe200078e0048 */
[----:B------:R-:W-:-:S04]  /*6300*/  MOV R197, R73 ;  /* 0x0000004900c57202 */ /* 0x000fc80000000f00 */
[C---:B-1----:R-:W-:Y:S08]  /*6310*/  HMMA.16816.F32 R72, R4.reuse, R8, R192 ;  /* 0x000000080448723c */ /* 0x042ff000000018c0 */
[----:B------:R-:W-:Y:S01]  /*6320*/  HMMA.16816.F32 R36, R4, R10, R176 ;  /* 0x0000000a0424723c */ /* 0x000fe200000018b0 */
[----:B------:R-:W1:Y:S01]  /*6330*/  LDSM.16.MT88.4 R8, [R232+0x4000] ;  /* 0x00400000e808783b */ /* 0x000e620000004200 */
[----:B------:R2:W-:Y:S05]  /*6340*/  MUFU.EX2 R179, R3 ;  /* 0x0000000300b37308 */ /* 0x0005ea0000000800 */
[----:B------:R-:W-:-:S02]  /*6350*/  MOV R177, R70 ;  /* 0x0000004600b17202 */ /* 0x000fc40000000f00 */
[----:B------:R-:W-:Y:S02]  /*6360*/  MOV R176, R69 ;  /* 0x0000004500b07202 */ /* 0x000fe40000000f00 */
[----:B------:R-:W-:Y:S01]  /*6370*/  MOV R178, R58 ;  /* 0x0000003a00b27202 */ /* 0x000fe20000000f00 */
[----:B--2---:R-:W-:-:S04]  /*6380*/  FFMA.FTZ R3, R220, c[0x0][0x2d0], -R0 ;  /* 0x0000b400dc037a23 */ /* 0x004fc80000010800 */
[----:B------:R2:W3:Y:S02]  /*6390*/  MUFU.EX2 R192, R3 ;  /* 0x0000000300c07308 */ /* 0x0004e40000000800 */
[----:B--2---:R-:W-:Y:S01]  /*63a0*/  FFMA.FTZ R3, R219, c[0x0][0x2d0], -R0 ;  /* 0x0000b400db037a23 */ /* 0x004fe20000010800 */
[C---:B-1----:R-:W-:Y:S07]  /*63b0*/  HMMA.16816.F32 R68, R4.reuse, R8, R188 ;  /* 0x000000080444723c */ /* 0x042fee00000018bc */
[----:B------:R-:W-:Y:S01]  /*63c0*/  MOV R191, R59 ;  /* 0x0000003b00bf7202 */ /* 0x000fe20000000f00 */
[----:B------:R-:W-:Y:S01]  /*63d0*/  HMMA.16816.F32 R32, R4, R10, R160 ;  /* 0x0000000a0420723c */ /* 0x000fe200000018a0 */
[----:B------:R-:W1:Y:S01]  /*63e0*/  LDSM.16.MT88.4 R8, [R234+0x4000] ;  /* 0x00400000ea08783b */ /* 0x000e620000004200 */
[----:B------:R-:W-:-:S06]  /*63f0*/  IMAD.MOV.U32 R190, RZ, RZ, R57 ;  /* 0x000000ffffbe7224 */ /* 0x000fcc00078e0039 */
[C---:B-1----:R-:W-:Y:S01]  /*6400*/  HMMA.16816.F32 R64, R4.reuse, R8, R172 ;  /* 0x000000080440723c */ /* 0x042fe200000018ac */
[----:B------:R1:W-:Y:S07]  /*6410*/  MUFU.EX2 R175, R3 ;  /* 0x0000000300af7308 */ /* 0x0003ee0000000800 */
[----:B------:R-:W-:Y:S01]  /*6420*/  HMMA.16816.F32 R28, R4, R10, R156 ;  /* 0x0000000a041c723c */ /* 0x000fe2000000189c */
[----:B------:R-:W2:Y:S01]  /*6430*/  LDSM.16.MT88.4 R8, [R233+0x4000] ;  /* 0x00400000e908783b */ /* 0x000ea20000004200 */
[----:B-1----:R-:W-:-:S02]  /*6440*/  FFMA.FTZ R3, R218, c[0x0][0x2d0], -R0 ;  /* 0x0000b400da037a23 */ /* 0x002fc40000010800 */
[----:B------:R-:W-:Y:S02]  /*6450*/  IMAD.MOV.U32 R218, RZ, RZ, R177 ;  /* 0x000000ffffda7224 */ /* 0x000fe400078e00b1 */
[----:B------:R1:W4:Y:S02]  /*6460*/  MUFU.EX2 R189, R3 ;  /* 0x0000000300bd7308 */ /* 0x0003240000000800 */
[----:B-1----:R-:W-:Y:S01]  /*6470*/  FFMA.FTZ R3, R217, c[0x0][0x2d0], -R2 ;  /* 0x0000b400d9037a23 */ /* 0x002fe20000010802 */
[----:B------:R-:W-:-:S05]  /*6480*/  MOV R217, R207 ;  /* 0x000000cf00d97202 */ /* 0x000fca0000000f00 */
[----:B------:R1:W-:Y:S01]  /*6490*/  MUFU.EX2 R219, R3 ;  /* 0x0000000300db7308 */ /* 0x0003e20000000800 */
[C---:B--2---:R-:W-:Y:S08]  /*64a0*/  HMMA.16816.F32 R60, R4.reuse, R8, R168 ;  /* 0x00000008043c723c */ /* 0x044ff000000018a8 */
[----:B------:R-:W-:Y:S01]  /*64b0*/  HMMA.16816.F32 R24, R4, R10, R148 ;  /* 0x0000000a0418723c */ /* 0x000fe20000001894 */
[----:B------:R-:W2:Y:S01]  /*64c0*/  LDSM.16.MT88.4 R8, [R231+0x7000] ;  /* 0x00700000e708783b */ /* 0x000ea20000004200 */
[----:B-1----:R-:W-:Y:S01]  /*64d0*/  FFMA.FTZ R3, R134, c[0x0][0x2d0], -R2 ;  /* 0x0000b40086037a23 */ /* 0x002fe20000010802 */
[----:B------:R-:W-:-:S03]  /*64e0*/  MOV R134, R206 ;  /* 0x000000ce00867202 */ /* 0x000fc60000000f00 */
[----:B------:R1:W5:Y:S02]  /*64f0*/  MUFU.EX2 R220, R3 ;  /* 0x0000000300dc7308 */ /* 0x0003640000000800 */
[----:B-1----:R-:W-:Y:S02]  /*6500*/  FFMA.FTZ R3, R216, c[0x0][0x2d0], -R2 ;  /* 0x0000b400d8037a23 */ /* 0x002fe40000010802 */
[----:B------:R-:W-:-:S04]  /*6510*/  IMAD.MOV.U32 R216, RZ, RZ, R205 ;  /* 0x000000ffffd87224 */ /* 0x000fc800078e00cd */
[----:B------:R1:W-:Y:S01]  /*6520*/  MUFU.EX2 R221, R3 ;  /* 0x0000000300dd7308 */ /* 0x0003e20000000800 */
[----:B--2---:R-:W-:Y:S01]  /*6530*/  HMMA.16816.F32 R56, R4, R8, R164 ;  /* 0x000000080438723c */ /* 0x004fe200000018a4 */
[----:B-1----:R-:W-:Y:S01]  /*6540*/  FFMA.FTZ R3, R133, c[0x0][0x2d0], -R2 ;  /* 0x0000b40085037a23 */ /* 0x002fe20000010802 */
[----:B------:R-:W-:-:S05]  /*6550*/  MOV R133, R199 ;  /* 0x000000c700857202 */ /* 0x000fca0000000f00 */
[----:B------:R1:W2:Y:S01]  /*6560*/  MUFU.EX2 R188, R3 ;  /* 0x0000000300bc7308 */ /* 0x0002a20000000800 */
[----:B------:R-:W-:Y:S01]  /*6570*/  HMMA.16816.F32 R20, R4, R10, R144 ;  /* 0x0000000a0414723c */ /* 0x000fe20000001890 */
[----:B------:R-:W2:Y:S01]  /*6580*/  LDSM.16.MT88.4 R8, [R232+0x7000] ;  /* 0x00700000e808783b */ /* 0x000ea20000004200 */
[----:B-1----:R-:W-:-:S06]  /*6590*/  MOV R3, R204 ;  /* 0x000000cc00037202 */ /* 0x002fcc0000000f00 */
        /* <DEDUP_REMOVED lines=20> */
[----:B------:R-:W1:Y:S06]  /*66e0*/  LDSM.16.MT88.4 R8, [R231+0x1800] ;  /* 0x00180000e708783b */ /* 0x000e6c0000004200 */
[----:B---3--:R-:W-:-:S02]  /*66f0*/  F2FP.PACK_AB R4, R192, R179 ;  /* 0x000000b3c004723e */ /* 0x008fc400000000ff */
[----:B----4-:R-:W-:Y:S02]  /*6700*/  F2FP.PACK_AB R6, R189, R175 ;  /* 0x000000afbd06723e */ /* 0x010fe400000000ff */
[----:B-----5:R-:W-:Y:S02]  /*6710*/  F2FP.PACK_AB R5, R220, R219 ;  /* 0x000000dbdc05723e */ /* 0x020fe400000000ff */
[----:B------:R-:W-:-:S07]  /*6720*/  F2FP.PACK_AB R7, R188, R221 ;  /* 0x000000ddbc07723e */ /* 0x000fce00000000ff */
        /* <DEDUP_REMOVED lines=9> */
[----:B------:R-:W-:Y:S02]  /*67c0*/  MOV R53, R196 ;  /* 0x000000c400357202 */ /* 0x000fe40000000f00 */
[----:B------:R-:W-:Y:S01]  /*67d0*/  MOV R55, R198 ;  /* 0x000000c600377202 */ /* 0x000fe20000000f00 */
[C---:B-1----:R-:W-:Y:S07]  /*67e0*/  HMMA.16816.F32 R208, R4.reuse, R8, R84 ;  /* 0x0000000804d0723c */ /* 0x042fee0000001854 */
[----:B------:R-:W-:Y:S01]  /*67f0*/  MOV R84, R192 ;  /* 0x000000c000547202 */ /* 0x000fe20000000f00 */
[----:B------:R-:W-:Y:S01]  /*6800*/  HMMA.16816.F32 R200, R4, R10, R48 ;  /* 0x0000000a04c8723c */ /* 0x000fe20000001830 */
[----:B------:R-:W1:Y:S01]  /*6810*/  LDSM.16.MT88.4 R8, [R234+0x1800] ;  /* 0x00180000ea08783b */ /* 0x000e620000004200 */
[----:B------:R-:W-:Y:S01]  /*6820*/  MOV R87, R178 ;  /* 0x000000b200577202 */ /* 0x000fe20000000f00 */
[----:B------:R-:W-:Y:S01]  /*6830*/  IMAD.MOV.U32 R85, RZ, RZ, R52 ;  /* 0x000000ffff557224 */ /* 0x000fe200078e0034 */
[----:B------:R-:W-:-:S02]  /*6840*/  MOV R86, R53 ;  /* 0x0000003500567202 */ /* 0x000fc40000000f00 */
[----:B------:R-:W-:Y:S02]  /*6850*/  MOV R52, R55 ;  /* 0x0000003700347202 */ /* 0x000fe40000000f00 */
[----:B------:R-:W-:Y:S02]  /*6860*/  MOV R49, R176 ;  /* 0x000000b000317202 */ /* 0x000fe40000000f00 */
[----:B------:R-:W-:Y:S02]  /*6870*/  MOV R51, R190 ;  /* 0x000000be00337202 */ /* 0x000fe40000000f00 */
[----:B------:R-:W-:Y:S02]  /*6880*/  MOV R50, R191 ;  /* 0x000000bf00327202 */ /* 0x000fe40000000f00 */
[----:B------:R-:W-:Y:S02]  /*6890*/  MOV R53, R89 ;  /* 0x0000005900357202 */ /* 0x000fe40000000f00 */
[----:B------:R-:W-:Y:S01]  /*68a0*/  MOV R55, R91 ;  /* 0x0000005b00377202 */ /* 0x000fe20000000f00 */
[C---:B-1----:R-:W-:Y:S07]  /*68b0*/  HMMA.16816.F32 R192, R4.reuse, R8, R80 ;  /* 0x0000000804c0723c */ /* 0x042fee0000001850 */
[----:B------:R-:W-:Y:S01]  /*68c0*/  MOV R83, R175 ;  /* 0x000000af00537202 */ /* 0x000fe20000000f00 */
[----:B------:R-:W-:Y:S01]  /*68d0*/  HMMA.16816.F32 R184, R4, R10, R44 ;  /* 0x0000000a04b8723c */ /* 0x000fe2000000182c */
[----:B------:R-:W1:Y:S01]  /*68e0*/  LDSM.16.MT88.4 R8, [R233+0x1800] ;  /* 0x00180000e908783b */ /* 0x000e620000004200 */
[----:B------:R-:W-:Y:S01]  /*68f0*/  MOV R82, R189 ;  /* 0x000000bd00527202 */ /* 0x000fe20000000f00 */
[----:B------:R-:W-:-:S05]  /*6900*/  IMAD.MOV.U32 R81, RZ, RZ, R188 ;  /* 0x000000ffff517224 */ /* 0x000fca00078e00bc */
        /* <DEDUP_REMOVED lines=15> */
[----:B------:R-:W-:Y:S01]  /*6a00*/  MOV R27, R87 ;  /* 0x00000057001b7202 */ /* 0x000fe20000000f00 */
[----:B------:R-:W-:Y:S01]  /*6a10*/  IMAD.MOV.U32 R26, RZ, RZ, R88 ;  /* 0x000000ffff1a7224 */ /* 0x000fe200078e0058 */
[----:B------:R-:W-:-:S02]  /*6a20*/  MOV R87, R54 ;  /* 0x0000003600577202 */ /* 0x000fc40000000f00 */
[----:B------:R-:W-:Y:S02]  /*6a30*/  MOV R54, R90 ;  /* 0x0000005a00367202 */ /* 0x000fe40000000f00 */
[----:B------:R-:W-:Y:S02]  /*6a40*/  MOV R24, R217 ;  /* 0x000000d900187202 */ /* 0x000fe40000000f00 */
[----:B------:R-:W-:Y:S01]  /*6a50*/  MOV R25, R218 ;  /* 0x000000da00197202 */ /* 0x000fe20000000f00 */
[C---:B-1----:R-:W-:Y:S08]  /*6a60*/  HMMA.16816.F32 R88, R4.reuse, R8, R56 ;  /* 0x000000080458723c */ /* 0x042ff00000001838 */
[----:B------:R-:W-:Y:S01]  /*6a70*/  HMMA.16816.F32 R60, R4, R10, R20 ;  /* 0x0000000a043c723c */ /* 0x000fe20000001814 */
[----:B------:R-:W1:Y:S06]  /*6a80*/  LDSM.16.MT88.4 R8, [R232+0x7800] ;  /* 0x00780000e808783b */ /* 0x000e6c0000004200 */
[----:B------:R-:W-:Y:S01]  /*6a90*/  IMAD.MOV.U32 R23, RZ, RZ, R49 ;  /* 0x000000ffff177224 */ /* 0x000fe200078e0031 */
[----:B------:R-:W-:-:S02]  /*6aa0*/  MOV R22, R50 ;  /* 0x0000003200167202 */ /* 0x000fc40000000f00 */
        /* <DEDUP_REMOVED lines=8> */
[----:B------:R-:W-:-:S03]  /*6b30*/  MOV R101, R83 ;  /* 0x0000005300657202 */ /* 0x000fc60000000f00 */
        /* <DEDUP_REMOVED lines=8> */
[----:B------:R-:W-:Y:S01]  /*6bc0*/  IMAD.MOV.U32 R154, RZ, RZ, R54 ;  /* 0x000000ffff9a7224 */ /* 0x000fe200078e0036 */
[----:B------:R-:W-:-:S02]  /*6bd0*/  MOV R153, R55 ;  /* 0x0000003700997202 */ /* 0x000fc40000000f00 */
[----:B------:R-:W-:Y:S01]  /*6be0*/  MOV R152, R3 ;  /* 0x0000000300987202 */ /* 0x000fe20000000f00 */
[----:B------:R-:W-:Y:S01]  /*6bf0*/  FFMA.FTZ R3, R236, c[0x0][0x2d0], -R0 ;  /* 0x0000b400ec037a23 */ /* 0x000fe20000010800 */
[----:B------:R-:W-:Y:S01]  /*6c00*/  MOV R112, R214 ;  /* 0x000000d600707202 */ /* 0x000fe20000000f00 */
[----:B------:R-:W-:Y:S01]  /*6c10*/  IMAD.MOV.U32 R114, RZ, RZ, R134 ;  /* 0x000000ffff727224 */ /* 0x000fe200078e0086 */
[----:B------:R-:W-:Y:S01]  /*6c20*/  MOV R115, R216 ;  /* 0x000000d800737202 */ /* 0x000fe20000000f00 */
[----:B------:R2:W-:Y:S01]  /*6c30*/  MUFU.EX2 R214, R3 ;  /* 0x0000000300d67308 */ /* 0x0005e20000000800 */
[----:B------:R-:W-:Y:S01]  /*6c40*/  IMAD.MOV.U32 R113, RZ, RZ, R213 ;  /* 0x000000ffff717224 */ /* 0x000fe200078e00d5 */
[----:B------:R-:W-:Y:S01]  /*6c50*/  MOV R236, R103 ;  /* 0x0000006700ec7202 */ /* 0x000fe20000000f00 */
[----:B--2---:R-:W-:Y:S01]  /*6c60*/  FFMA.FTZ R3, R235, c[0x0][0x2d0], -R0 ;  /* 0x0000b400eb037a23 */ /* 0x004fe20000010800 */
[----:B------:R-:W-:-:S04]  /*6c70*/  MOV R235, R102 ;  /* 0x0000006600eb7202 */ /* 0x000fc80000000f00 */
[----:B------:R2:W-:Y:S01]  /*6c80*/  MUFU.EX2 R216, R3 ;  /* 0x0000000300d87308 */ /* 0x0005e20000000800 */
[----:B-1----:R-:W-:Y:S01]  /*6c90*/  HMMA.16816.F32 R68, R4, R8, R148 ;  /* 0x000000080444723c */ /* 0x002fe20000001894 */
[----:B--2---:R-:W-:Y:S01]  /*6ca0*/  FFMA.FTZ R3, R227, c[0x0][0x2d0], -R0 ;  /* 0x0000b400e3037a23 */ /* 0x004fe20000010800 */
[----:B------:R-:W-:-:S06]  /*6cb0*/  MOV R227, R101 ;  /* 0x0000006500e37202 */ /* 0x000fcc0000000f00 */
[----:B------:R-:W-:Y:S01]  /*6cc0*/  HMMA.16816.F32 R56, R4, R10, R116 ;  /* 0x0000000a0438723c */ /* 0x000fe20000001874 */
[----:B------:R-:W1:Y:S01]  /*6cd0*/  LDSM.16.MT88.4 R8, [R231+0xa800] ;  /* 0x00a80000e708783b */ /* 0x000e620000004200 */
[----:B------:R2:W-:Y:S01]  /*6ce0*/  MUFU.EX2 R217, R3 ;  /* 0x0000000300d97308 */ /* 0x0005e20000000800 */
[----:B------:R-:W-:Y:S01]  /*6cf0*/  MOV R149, R133 ;  /* 0x0000008500957202 */ /* 0x000fe20000000f00 */
[----:B--2---:R-:W-:Y:S02]  /*6d00*/  FFMA.FTZ R3, R226, c[0x0][0x2d0], -R0 ;  /* 0x0000b400e2037a23 */ /* 0x004fe40000010800 */
[----:B------:R-:W-:-:S04]  /*6d10*/  IMAD.MOV.U32 R226, RZ, RZ, R100 ;  /* 0x000000ffffe27224 */ /* 0x000fc800078e0064 */
[----:B------:R2:W3:Y:S02]  /*6d20*/  MUFU.EX2 R218, R3 ;  /* 0x0000000300da7308 */ /* 0x0004e40000000800 */
[--C-:B--2---:R-:W-:Y:S01]  /*6d30*/  FFMA.FTZ R3, R225, c[0x0][0x2d0], -R2.reuse ;  /* 0x0000b400e1037a23 */ /* 0x104fe20000010802 */
[----:B------:R-:W-:Y:S01]  /*6d40*/  MOV R225, R107 ;  /* 0x0000006b00e17202 */ /* 0x000fe20000000f00 */
[C---:B-1----:R-:W-:Y:S04]  /*6d50*/  HMMA.16816.F32 R44, R4.reuse, R8, R144 ;  /* 0x00000008042c723c */ /* 0x042fe80000001890 */
[----:B------:R1:W-:Y:S04]  /*6d60*/  MUFU.EX2 R134, R3 ;  /* 0x0000000300867308 */ /* 0x0003e80000000800 */
[----:B------:R-:W-:Y:S01]  /*6d70*/  HMMA.16816.F32 R32, R4, R10, R136 ;  /* 0x0000000a0420723c */ /* 0x000fe20000001888 */
[----:B------:R-:W2:Y:S01]  /*6d80*/  LDSM.16.MT88.4 R8, [R232+0xa800] ;  /* 0x00a80000e808783b */ /* 0x000ea20000004200 */
[----:B-1----:R-:W-:Y:S01]  /*6d90*/  FFMA.FTZ R3, R222, c[0x0][0x2d0], -R2 ;  /* 0x0000b400de037a23 */ /* 0x002fe20000010802 */
[----:B------:R-:W-:-:S03]  /*6da0*/  MOV R222, R105 ;  /* 0x0000006900de7202 */ /* 0x000fc60000000f00 */
[----:B------:R1:W-:Y:S02]  /*6db0*/  MUFU.EX2 R213, R3 ;  /* 0x0000000300d57308 */ /* 0x0003e40000000800 */
[----:B-1----:R-:W-:Y:S02]  /*6dc0*/  FFMA.FTZ R3, R224, c[0x0][0x2d0], -R2 ;  /* 0x0000b400e0037a23 */ /* 0x002fe40000010802 */
[----:B------:R-:W-:Y:S01]  /*6dd0*/  IMAD.MOV.U32 R224, RZ, RZ, R104 ;  /* 0x000000ffffe07224 */ /* 0x000fe200078e0068 */
[C---:B--2---:R-:W-:Y:S01]  /*6de0*/  HMMA.16816.F32 R80, R4.reuse, R8, R140 ;  /* 0x000000080450723c */ /* 0x044fe2000000188c */
[----:B------:R-:W-:Y:S07]  /*6df0*/  LDSM.16.MT88.4 R140, [R231+0x2800] ;  /* 0x00280000e78c783b */ /* 0x000fee0000004200 */
[----:B------:R-:W-:Y:S01]  /*6e00*/  HMMA.16816.F32 R72, R4, R10, R128 ;  /* 0x0000000a0448723c */ /* 0x000fe20000001880 */
[----:B------:R-:W1:Y:S06]  /*6e10*/  LDSM.16.MT88.4 R8, [R234+0xa800] ;  /* 0x00a80000ea08783b */ /* 0x000e6c0000004200 */
[----:B------:R-:W-:Y:S01]  /*6e20*/  IMAD.MOV.U32 R129, RZ, RZ, R152 ;  /* 0x000000ffff817224 */ /* 0x000fe200078e0098 */
[----:B------:R-:W-:-:S02]  /*6e30*/  MOV R128, R153 ;  /* 0x0000009900807202 */ /* 0x000fc40000000f00 */
[----:B------:R-:W-:Y:S02]  /*6e40*/  MOV R131, R114 ;  /* 0x0000007200837202 */ /* 0x000fe40000000f00 */
[----:B------:R-:W-:Y:S01]  /*6e50*/  MOV R130, R115 ;  /* 0x0000007300827202 */ /* 0x000fe20000000f00 */
[C---:B-1----:R-:W-:Y:S08]  /*6e60*/  HMMA.16816.F32 R64, R4.reuse, R8, R108 ;  /* 0x000000080440723c */ /* 0x042ff0000000186c */
[C---:B------:R-:W-:Y:S01]  /*6e70*/  HMMA.16816.F32 R52, R4.reuse, R10, R96 ;  /* 0x0000000a0434723c */ /* 0x040fe20000001860 */
[----:B------:R-:W1:Y:S07]  /*6e80*/  LDSM.16.MT88.4 R8, [R233+0xa800] ;  /* 0x00a80000e908783b */ /* 0x000e6e0000004200 */
[C---:B-1----:R-:W-:Y:S08]  /*6e90*/  HMMA.16816.F32 R40, R4.reuse, R8, R92 ;  /* 0x000000080428723c */ /* 0x042ff0000000185c */
[----:B------:R-:W-:Y:S01]  /*6ea0*/  HMMA.16816.F32 R28, R4, R10, R16 ;  /* 0x0000000a041c723c */ /* 0x000fe20000001810 */
[----:B------:R-:W1:Y:S04]  /*6eb0*/  LDSM.16.MT88.4 R8, [R231+0x2000] ;  /* 0x00200000e708783b */ /* 0x000e680000004200 */
[----:B------:R-:W2:Y:S02]  /*6ec0*/  LDSM.16.MT88.4 R16, [R234+0x2000] ;  /* 0x00200000ea10783b */ /* 0x000ea40000004200 */
[----:B------:R-:W-:Y:S01]  /*6ed0*/  FFMA.FTZ R4, R223, c[0x0][0x2d0], -R2 ;  /* 0x0000b400df047a23 */ /* 0x000fe20000010802 */
[----:B---3--:R-:W-:Y:S01]  /*6ee0*/  F2FP.PACK_AB R6, R218, R217 ;  /* 0x000000d9da06723e */ /* 0x008fe200000000ff */
[----:B------:R-:W-:Y:S01]  /*6ef0*/  FADD.FTZ R5, R23, R22 ;  /* 0x0000001617057221 */ /* 0x000fe20000010000 */
[----:B------:R-:W-:Y:S01]  /*6f00*/  MOV R22, R27 ;  /* 0x0000001b00167202 */ /* 0x000fe20000000f00 */
[----:B------:R3:W4:Y:S01]  /*6f10*/  MUFU.EX2 R212, R4 ;  /* 0x0000000400d47308 */ /* 0x0007220000000800 */
[----:B------:R-:W-:Y:S01]  /*6f20*/  MOV R23, R15 ;  /* 0x0000000f00177202 */ /* 0x000fe20000000f00 */
[----:B------:R-:W-:Y:S01]  /*6f30*/  FADD.FTZ R25, R25, R5 ;  /* 0x0000000519197221 */ /* 0x000fe20000010000 */
[----:B------:R-:W-:Y:S01]  /*6f40*/  MOV R27, R14 ;  /* 0x0000000e001b7202 */ /* 0x000fe20000000f00 */
[--C-:B------:R-:W-:Y:S01]  /*6f50*/  FFMA.FTZ R15, R247, c[0x0][0x2d0], -R0.reuse ;  /* 0x0000b400f70f7a23 */ /* 0x100fe20000010800 */
[----:B------:R-:W-:Y:S01]  /*6f60*/  MOV R247, R155 ;  /* 0x0000009b00f77202 */ /* 0x000fe20000000f00 */
[----:B------:R-:W-:Y:S01]  /*6f70*/  FFMA.FTZ R14, R244, c[0x0][0x2d0], -R0 ;  /* 0x0000b400f40e7a23 */ /* 0x000fe20000010800 */
[----:B------:R-:W-:-:S02]  /*6f80*/  MOV R244, R154 ;  /* 0x0000009a00f47202 */ /* 0x000fc40000000f00 */
[----:B------:R-:W-:Y:S01]  /*6f90*/  MOV R223, R106 ;  /* 0x0000006a00df7202 */ /* 0x000fe20000000f00 */
[----:B------:R-:W-:Y:S01]  /*6fa0*/  MUFU.EX2 R15, R15 ;  /* 0x0000000f000f7308 */ /* 0x000fe20000000800 */
[----:B------:R-:W-:Y:S01]  /*6fb0*/  MOV R150, R27 ;  /* 0x0000001b00967202 */ /* 0x000fe20000000f00 */
[----:B---3--:R-:W-:Y:S01]  /*6fc0*/  FADD.FTZ R4, R113, R112 ;  /* 0x0000007071047221 */ /* 0x008fe20000010000 */
[----:B----4-:R-:W-:-:S03]  /*6fd0*/  F2FP.PACK_AB R5, R212, R134 ;  /* 0x00000086d405723e */ /* 0x010fc600000000ff */
[----:B------:R-:W-:Y:S02]  /*6fe0*/  FADD.FTZ R4, R215, R4 ;  /* 0x00000004d7047221 */ /* 0x000fe40000010000 */
[----:B------:R3:W4:Y:S02]  /*6ff0*/  MUFU.EX2 R215, R3 ;  /* 0x0000000300d77308 */ /* 0x0007240000000800 */
[----:B---3--:R-:W-:Y:S01]  /*7000*/  FADD.FTZ R3, R26, R4 ;  /* 0x000000041a037221 */ /* 0x008fe20000010000 */
[----:B------:R-:W-:Y:S01]  /*7010*/  F2FP.PACK_AB R4, R216, R214 ;  /* 0x000000d6d804723e */ /* 0x000fe200000000ff */
[----:B------:R-:W-:Y:S01]  /*7020*/  IMAD.MOV.U32 R26, RZ, RZ, R13 ;  /* 0x000000ffff1a7224 */ /* 0x000fe200078e000d */
[----:B----4-:R-:W-:Y:S01]  /*7030*/  F2FP.PACK_AB R7, R215, R213 ;  /* 0x000000d5d707723e */ /* 0x010fe200000000ff */
[--C-:B------:R-:W-:Y:S02]  /*7040*/  FFMA.FTZ R13, R238, c[0x0][0x2d0], -R0.reuse ;  /* 0x0000b400ee0d7a23 */ /* 0x100fe40000010800 */
[----:B------:R-:W-:Y:S01]  /*7050*/  FFMA.FTZ R0, R237, c[0x0][0x2d0], -R0 ;  /* 0x0000b400ed007a23 */ /* 0x000fe20000010800 */
[----:B------:R-:W-:Y:S01]  /*7060*/  MOV R237, R21 ;  /* 0x0000001500ed7202 */ /* 0x000fe20000000f00 */
[----:B------:R-:W-:Y:S01]  /*7070*/  IMAD.MOV.U32 R238, RZ, RZ, R20 ;  /* 0x000000ffffee7224 */ /* 0x000fe200078e0014 */
[----:B------:R-:W-:Y:S01]  /*7080*/  MUFU.EX2 R27, R13 ;  /* 0x0000000d001b7308 */ /* 0x000fe20000000800 */
[----:B-1----:R-:W-:Y:S01]  /*7090*/  HMMA.16816.F32 R136, R4, R8, R180 ;  /* 0x000000080488723c */ /* 0x002fe200000018b4 */
[----:B------:R-:W-:-:S02]  /*70a0*/  FADD.FTZ R24, R24, R3 ;  /* 0x0000000318187221 */ /* 0x000fc40000010000 */
[----:B------:R-:W-:Y:S02]  /*70b0*/  FFMA.FTZ R3, R249, c[0x0][0x2d0], -R2 ;  /* 0x0000b400f9037a23 */ /* 0x000fe40000010802 */
[----:B------:R-:W-:Y:S02]  /*70c0*/  IMAD.MOV.U32 R151, RZ, RZ, R26 ;  /* 0x000000ffff977224 */ /* 0x000fe400078e001a */
[----:B------:R-:W-:Y:S01]  /*70d0*/  MOV R183, R22 ;  /* 0x0000001600b77202 */ /* 0x000fe20000000f00 */
[C---:B------:R-:W-:Y:S01]  /*70e0*/  HMMA.16816.F32 R92, R4.reuse, R10, R160 ;  /* 0x0000000a045c723c */ /* 0x040fe200000018a0 */
[----:B------:R-:W-:Y:S01]  /*70f0*/  MOV R182, R23 ;  /* 0x0000001700b67202 */ /* 0x000fe20000000f00 */
[----:B------:R-:W1:Y:S01]  /*7100*/  LDSM.16.MT88.4 R8, [R233+0x2000] ;  /* 0x00200000e908783b */ /* 0x000e620000004200 */
[----:B------:R3:W4:Y:S03]  /*7110*/  MUFU.EX2 R133, R0 ;  /* 0x0000000000857308 */ /* 0x0007260000000800 */
[----:B------:R-:W5:Y:S02]  /*7120*/  LDSM.16.MT88.4 R20, [R232+0x2000] ;  /* 0x00200000e814783b */ /* 0x000f640000004200 */
[C---:B--2---:R-:W-:Y:S03]  /*7130*/  HMMA.16816.F32 R152, R4.reuse, R16, R192 ;  /* 0x000000100498723c */ /* 0x044fe600000018c0 */
[----:B------:R-:W2:Y:S05]  /*7140*/  MUFU.EX2 R26, R14 ;  /* 0x0000000e001a7308 */ /* 0x000eaa0000000800 */
[----:B------:R-:W-:Y:S01]  /*7150*/  HMMA.16816.F32 R100, R4, R18, R184 ;  /* 0x000000120464723c */ /* 0x000fe200000018b8 */
[----:B------:R-:W2:Y:S01]  /*7160*/  LDSM.16.MT88.4 R16, [R232+0x5000] ;  /* 0x00500000e810783b */ /* 0x000ea20000004200 */
[----:B---3--:R-:W-:-:S06]  /*7170*/  FFMA.FTZ R0, R251, c[0x0][0x2d0], -R2 ;  /* 0x0000b400fb007a23 */ /* 0x008fcc0000010802 */
[C---:B-1----:R-:W-:Y:S08]  /*7180*/  HMMA.16816.F32 R160, R4.reuse, R8, R176 ;  /* 0x0000000804a0723c */ /* 0x042ff000000018b0 */
[C---:B-----5:R-:W-:Y:S08]  /*7190*/  HMMA.16816.F32 R144, R4.reuse, R20, R208 ;  /* 0x000000140490723c */ /* 0x060ff000000018d0 */
[C---:B------:R-:W-:Y:S01]  /*71a0*/  HMMA.16816.F32 R96, R4.reuse, R22, R200 ;  /* 0x000000160460723c */ /* 0x040fe200000018c8 */
[----:B------:R-:W1:Y:S07]  /*71b0*/  LDSM.16.MT88.4 R20, [R231+0x5000] ;  /* 0x00500000e714783b */ /* 0x000e6e0000004200 */
[C---:B------:R-:W-:Y:S01]  /*71c0*/  HMMA.16816.F32 R104, R4.reuse, R10, R168 ;  /* 0x0000000a0468723c */ /* 0x040fe200000018a8 */
[----:B------:R-:W3:Y:S07]  /*71d0*/  LDSM.16.MT88.4 R8, [R234+0x5000] ;  /* 0x00500000ea08783b */ /* 0x000eee0000004200 */
[C---:B--2---:R-:W-:Y:S08]  /*71e0*/  HMMA.16816.F32 R176, R4.reuse, R16, R188 ;  /* 0x0000001004b0723c */ /* 0x044ff000000018bc */
[C---:B-1----:R-:W-:Y:S08]  /*71f0*/  HMMA.16816.F32 R168, R4.reuse, R20, R204 ;  /* 0x0000001404a8723c */ /* 0x042ff000000018cc */
[C---:B------:R-:W-:Y:S01]  /*7200*/  HMMA.16816.F32 R108, R4.reuse, R22, R196 ;  /* 0x00000016046c723c */ /* 0x040fe200000018c4 */
[----:B------:R-:W1:Y:S07]  /*7210*/  LDSM.16.MT88.4 R20, [R233+0x5000] ;  /* 0x00500000e914783b */ /* 0x000e6e0000004200 */
[C---:B------:R-:W-:Y:S01]  /*7220*/  HMMA.16816.F32 R204, R4.reuse, R18, R172 ;  /* 0x0000001204cc723c */ /* 0x040fe200000018ac */
[----:B------:R-:W2:Y:S04]  /*7230*/  LDSM.16.MT88.4 R16, [R231+0x8000] ;  /* 0x00800000e710783b */ /* 0x000ea80000004200 */
[----:B------:R-:W-:Y:S03]  /*7240*/  LDSM.16.MT88.4 R172, [R231+0x5800] ;  /* 0x00580000e7ac783b */ /* 0x000fe60000004200 */
[C---:B---3--:R-:W-:Y:S01]  /*7250*/  HMMA.16816.F32 R200, R4.reuse, R8, R164 ;  /* 0x0000000804c8723c */ /* 0x048fe200000018a4 */
[----:B------:R-:W-:Y:S07]  /*7260*/  LDSM.16.MT88.4 R164, [R233+0x2800] ;  /* 0x00280000e9a4783b */ /* 0x000fee0000004200 */
[C---:B------:R-:W-:Y:S01]  /*7270*/  HMMA.16816.F32 R196, R4.reuse, R10, R124 ;  /* 0x0000000a04c4723c */ /* 0x040fe2000000187c */
[----:B------:R-:W3:Y:S07]  /*7280*/  LDSM.16.MT88.4 R8, [R232+0x8000] ;  /* 0x00800000e808783b */ /* 0x000eee0000004200 */
[C---:B-1----:R-:W-:Y:S01]  /*7290*/  HMMA.16816.F32 R184, R4.reuse, R20, R156 ;  /* 0x0000001404b8723c */ /* 0x042fe2000000189c */
[----:B------:R-:W-:Y:S07]  /*72a0*/  LDSM.16.MT88.4 R156, [R234+0x2800] ;  /* 0x00280000ea9c783b */ /* 0x000fee0000004200 */
        /* <DEDUP_REMOVED lines=13> */
[----:B------:R-:W2:Y:S04]  /*7380*/  LDSM.16.MT88.4 R16, [R234+0xb000] ;  /* 0x00b00000ea10783b */ /* 0x000ea80000004200 */
[----:B------:R-:W-:Y:S03]  /*7390*/  LDSM.16.MT88.4 R56, [R234+0x5800] ;  /* 0x00580000ea38783b */ /* 0x000fe60000004200 */
[C---:B---3--:R-:W-:Y:S08]  /*73a0*/  HMMA.16816.F32 R44, R4.reuse, R8, R44 ;  /* 0x00000008042c723c */ /* 0x048ff0000000182c */
[C---:B------:R-:W-:Y:S01]  /*73b0*/  HMMA.16816.F32 R32, R4.reuse, R10, R32 ;  /* 0x0000000a0420723c */ /* 0x040fe20000001820 */
[----:B------:R-:W3:Y:S07]  /*73c0*/  LDSM.16.MT88.4 R8, [R233+0xb000] ;  /* 0x00b00000e908783b */ /* 0x000eee0000004200 */
[C---:B-1----:R-:W-:Y:S01]  /*73d0*/  HMMA.16816.F32 R36, R4.reuse, R20, R80 ;  /* 0x000000140424723c */ /* 0x042fe20000001850 */
[----:B------:R-:W-:Y:S07]  /*73e0*/  LDSM.16.MT88.4 R80, [R232+0x8800] ;  /* 0x00880000e850783b */ /* 0x000fee0000004200 */
[C---:B------:R-:W-:Y:S01]  /*73f0*/  HMMA.16816.F32 R20, R4.reuse, R22, R72 ;  /* 0x000000160414723c */ /* 0x040fe20000001848 */
[----:B------:R-:W1:Y:S07]  /*7400*/  LDSM.16.MT88.4 R72, [R231+0x8800] ;  /* 0x00880000e748783b */ /* 0x000e6e0000004200 */
[C---:B--2---:R-:W-:Y:S01]  /*7410*/  HMMA.16816.F32 R208, R4.reuse, R16, R64 ;  /* 0x0000001004d0723c */ /* 0x044fe20000001840 */
[----:B------:R-:W-:Y:S07]  /*7420*/  LDSM.16.MT88.4 R64, [R233+0x5800] ;  /* 0x00580000e940783b */ /* 0x000fee0000004200 */
[C---:B------:R-:W-:Y:S08]  /*7430*/  HMMA.16816.F32 R16, R4.reuse, R18, R52 ;  /* 0x000000120410723c */ /* 0x040ff00000001834 */
[C---:B---3--:R-:W-:Y:S07]  /*7440*/  HMMA.16816.F32 R40, R4.reuse, R8, R40 ;  /* 0x000000080428723c */ /* 0x048fee0000001828 */
[----:B------:R-:W-:Y:S01]  /*7450*/  IMAD.MOV.U32 R9, RZ, RZ, R130 ;  /* 0x000000ffff097224 */ /* 0x000fe200078e0082 */
[----:B------:R-:W-:Y:S01]  /*7460*/  HMMA.16816.F32 R28, R4, R10, R28 ;  /* 0x0000000a041c723c */ /* 0x000fe2000000181c */
[----:B------:R2:W-:Y:S01]  /*7470*/  MUFU.EX2 R7, R0 ;  /* 0x0000000000077308 */ /* 0x0005e20000000800 */
[----:B------:R-:W-:Y:S01]  /*7480*/  MOV R8, R131 ;  /* 0x0000008300087202 */ /* 0x000fe20000000f00 */
[----:B------:R-:W3:Y:S04]  /*7490*/  LDL R5, [R1+0x40] ;  /* 0x0000400001057983 */ /* 0x000ee80000100800 */
[----:B------:R-:W-:-:S02]  /*74a0*/  FADD.FTZ R4, R149, R25 ;  /* 0x0000001995047221 */ /* 0x000fc40000010000 */
[----:B------:R-:W-:Y:S02]  /*74b0*/  MUFU.EX2 R6, R3 ;  /* 0x0000000300067308 */ /* 0x000fe40000000800 */
[----:B------:R-:W-:Y:S02]  /*74c0*/  FADD.FTZ R4, R151, R4 ;  /* 0x0000000497047221 */ /* 0x000fe40000010000 */
[--C-:B--2---:R-:W-:Y:S02]  /*74d0*/  FFMA.FTZ R0, R250, c[0x0][0x2d0], -R2.reuse ;  /* 0x0000b400fa007a23 */ /* 0x104fe40000010802 */
[----:B------:R-:W-:Y:S02]  /*74e0*/  FFMA.FTZ R2, R248, c[0x0][0x2d0], -R2 ;  /* 0x0000b400f8027a23 */ /* 0x000fe40000010802 */
[----:B------:R2:W5:Y:S08]  /*74f0*/  MUFU.EX2 R14, R0 ;  /* 0x00000000000e7308 */ /* 0x0005700000000800 */
[----:B------:R1:W1:Y:S01]  /*7500*/  MUFU.EX2 R13, R2 ;  /* 0x00000002000d7308 */ /* 0x0002620000000800 */
[----:B--2---:R-:W-:Y:S01]  /*7510*/  FADD.FTZ R0, R150, R24 ;  /* 0x0000001896007221 */ /* 0x004fe20000010000 */
[----:B----4-:R-:W-:Y:S01]  /*7520*/  F2FP.PACK_AB R130, R133, R27 ;  /* 0x0000001b8582723e */ /* 0x010fe200000000ff */
[----:B------:R-:W-:Y:S02]  /*7530*/  LDSM.16.MT88.4 R148, [R232+0x2800] ;  /* 0x00280000e894783b */ /* 0x000fe40000004200 */
[----:B------:R-:W-:-:S02]  /*7540*/  FADD.FTZ R0, R182, R0 ;  /* 0x00000000b6007221 */ /* 0x000fc40000010000 */
[----:B-1----:R-:W-:Y:S02]  /*7550*/  FADD.FTZ R2, R183, R4 ;  /* 0x00000004b7027221 */ /* 0x002fe40000010000 */
[----:B------:R-:W-:Y:S01]  /*7560*/  FADD.FTZ R3, R237, R0 ;  /* 0x00000000ed037221 */ /* 0x000fe20000010000 */
[----:B------:R-:W-:Y:S01]  /*7570*/  MOV R237, R129 ;  /* 0x0000008100ed7202 */ /* 0x000fe20000000f00 */
[----:B------:R-:W-:Y:S01]  /*7580*/  FADD.FTZ R0, R238, R2 ;  /* 0x00000002ee007221 */ /* 0x000fe20000010000 */
[----:B------:R-:W-:Y:S01]  /*7590*/  MOV R238, R128 ;  /* 0x0000008000ee7202 */ /* 0x000fe20000000f00 */
[----:B------:R-:W-:Y:S01]  /*75a0*/  LDSM.16.MT88.4 R180, [R232+0x5800] ;  /* 0x00580000e8b4783b */ /* 0x000fe20000004200 */
[----:B------:R-:W-:Y:S02]  /*75b0*/  F2FP.PACK_AB R128, R26, R15 ;  /* 0x0000000f1a80723e */ /* 0x000fe400000000ff */
[----:B-----5:R-:W-:Y:S02]  /*75c0*/  F2FP.PACK_AB R129, R14, R7 ;  /* 0x000000070e81723e */ /* 0x020fe400000000ff */
[----:B------:R-:W-:-:S07]  /*75d0*/  F2FP.PACK_AB R131, R13, R6 ;  /* 0x000000060d83723e */ /* 0x000fce00000000ff */
[C---:B------:R-:W-:Y:S01]  /*75e0*/  HMMA.16816.F32 R68, R128.reuse, R72, R112 ;  /* 0x000000488044723c */ /* 0x040fe20000001870 */
[----:B------:R-:W1:Y:S07]  /*75f0*/  LDSM.16.MT88.4 R112, [R232+0xb800] ;  /* 0x00b80000e870783b */ /* 0x000e6e0000004200 */
[C---:B------:R-:W-:Y:S08]  /*7600*/  HMMA.16816.F32 R168, R128.reuse, R172, R168 ;  /* 0x000000ac80a8723c */ /* 0x040ff000000018a8 */
[C---:B------:R-:W-:Y:S08]  /*7610*/  HMMA.16816.F32 R172, R128.reuse, R174, R108 ;  /* 0x000000ae80ac723c */ /* 0x040ff0000000186c */
[C---:B-1----:R-:W-:Y:S08]  /*7620*/  HMMA.16816.F32 R108, R128.reuse, R112, R36 ;  /* 0x00000070806c723c */ /* 0x042ff00000001824 */
[----:B------:R-:W-:Y:S01]  /*7630*/  HMMA.16816.F32 R112, R128, R114, R20 ;  /* 0x000000728070723c */ /* 0x000fe20000001814 */
[----:B------:R-:W2:Y:S01]  /*7640*/  LDL.LU R20, [R1+0x4] ;  /* 0x0000040001147983 */ /* 0x000ea20000300800 */
[----:B------:R-:W-:-:S02]  /*7650*/  FADD.FTZ R0, R8, R0 ;  /* 0x0000000008007221 */ /* 0x000fc40000010000 */
[----:B------:R-:W-:Y:S02]  /*7660*/  FADD.FTZ R2, R9, R3 ;  /* 0x0000000309027221 */ /* 0x000fe40000010000 */
[----:B------:R-:W-:Y:S01]  /*7670*/  FADD.FTZ R0, R237, R0 ;  /* 0x00000000ed007221 */ /* 0x000fe20000010000 */
[----:B------:R-:W-:Y:S01]  /*7680*/  MOV R4, c[0x0][0x2c4] ;  /* 0x0000b10000047a02 */ /* 0x000fe20000000f00 */
[----:B------:R-:W-:Y:S01]  /*7690*/  FADD.FTZ R2, R238, R2 ;  /* 0x00000002ee027221 */ /* 0x000fe20000010000 */
[----:B------:R-:W-:Y:S01]  /*76a0*/  MOV R24, c[0x0][0x2ac] ;  /* 0x0000ab0000187a02 */ /* 0x000fe20000000f00 */
[----:B------:R-:W-:Y:S01]  /*76b0*/  FADD.FTZ R0, R244, R0 ;  /* 0x00000000f4007221 */ /* 0x000fe20000010000 */
[----:B------:R-:W-:Y:S01]  /*76c0*/  HMMA.16816.F32 R144, R128, R148, R144 ;  /* 0x000000948090723c */ /* 0x000fe20000001890 */
[----:B------:R-:W-:Y:S01]  /*76d0*/  FADD.FTZ R2, R247, R2 ;  /* 0x00000002f7027221 */ /* 0x000fe20000010000 */
[----:B------:R-:W-:Y:S01]  /*76e0*/  ISETP.NE.AND P1, PT, R4, 0x1, PT ;  /* 0x000000010400780c */ /* 0x000fe20003f25270 */
[----:B------:R-:W-:Y:S01]  /*76f0*/  FADD.FTZ R0, R224, R0 ;  /* 0x00000000e0007221 */ /* 0x000fe20000010000 */
[----:B------:R-:W-:Y:S01]  /*7700*/  LDSM.16.MT88.4 R8, [R233+0xb800] ;  /* 0x00b80000e908783b */ /* 0x000fe20000004200 */
[----:B------:R-:W-:-:S02]  /*7710*/  FADD.FTZ R2, R222, R2 ;  /* 0x00000002de027221 */ /* 0x000fc40000010000 */
[----:B------:R-:W-:Y:S02]  /*7720*/  FADD.FTZ R0, R223, R0 ;  /* 0x00000000df007221 */ /* 0x000fe40000010000 */
[----:B------:R-:W-:Y:S02]  /*7730*/  FADD.FTZ R2, R225, R2 ;  /* 0x00000002e1027221 */ /* 0x000fe40000010000 */
[----:B------:R-:W-:Y:S02]  /*7740*/  FADD.FTZ R0, R219, R0 ;  /* 0x00000000db007221 */ /* 0x000fe40000010000 */
[----:B------:R-:W-:Y:S02]  /*7750*/  FADD.FTZ R4, R226, R2 ;  /* 0x00000002e2047221 */ /* 0x000fe40000010000 */
[----:B------:R-:W-:Y:S02]  /*7760*/  FADD.FTZ R3, R220, R0 ;  /* 0x00000000dc037221 */ /* 0x000fe40000010000 */
[----:B------:R-:W-:Y:S01]  /*7770*/  IMAD R24, R24, c[0x0][0x1d0], RZ ;  /* 0x0000740018187a24 */ /* 0x000fe200078e02ff */
[C---:B------:R-:W-:Y:S01]  /*7780*/  HMMA.16816.F32 R148, R128.reuse, R150, R96 ;  /* 0x000000968094723c */ /* 0x040fe20000001860 */
[----:B------:R-:W1:Y:S07]  /*7790*/  LDSM.16.MT88.4 R96, [R233+0x8800] ;  /* 0x00880000e960783b */ /* 0x000e6e0000004200 */
[C---:B------:R-:W-:Y:S08]  /*77a0*/  HMMA.16816.F32 R160, R128.reuse, R164, R160 ;  /* 0x000000a480a0723c */ /* 0x040ff000000018a0 */
[C---:B------:R-:W-:Y:S08]  /*77b0*/  HMMA.16816.F32 R60, R128.reuse, R64, R184 ;  /* 0x00000040803c723c */ /* 0x040ff000000018b8 */
[C---:B------:R-:W-:Y:S01]  /*77c0*/  HMMA.16816.F32 R164, R128.reuse, R166, R104 ;  /* 0x000000a680a4723c */ /* 0x040fe20000001868 */
[----:B------:R-:W-:Y:S07]  /*77d0*/  LDSM.16.MT88.4 R104, [R231+0xb800] ;  /* 0x00b80000e768783b */ /* 0x000fee0000004200 */
[C---:B------:R-:W-:Y:S01]  /*77e0*/  HMMA.16816.F32 R64, R128.reuse, R66, R120 ;  /* 0x000000428040723c */ /* 0x040fe20000001878 */
[----:B------:R-:W-:Y:S07]  /*77f0*/  LDSM.16.MT88.4 R120, [R234+0xb800] ;  /* 0x00b80000ea78783b */ /* 0x000fee0000004200 */
[C---:B------:R-:W-:Y:S01]  /*7800*/  HMMA.16816.F32 R72, R128.reuse, R74, R88 ;  /* 0x0000004a8048723c */ /* 0x040fe20000001858 */
[----:B------:R-:W4:Y:S07]  /*7810*/  LDSM.16.MT88.4 R88, [R234+0x8800] ;  /* 0x00880000ea58783b */ /* 0x000f2e0000004200 */
[C---:B------:R-:W-:Y:S08]  /*7820*/  HMMA.16816.F32 R136, R128.reuse, R140, R136 ;  /* 0x0000008c8088723c */ /* 0x040ff00000001888 */
[C---:B------:R-:W-:Y:S08]  /*7830*/  HMMA.16816.F32 R140, R128.reuse, R142, R92 ;  /* 0x0000008e808c723c */ /* 0x040ff0000000185c */
[C---:B------:R-:W-:Y:S08]  /*7840*/  HMMA.16816.F32 R152, R128.reuse, R156, R152 ;  /* 0x0000009c8098723c */ /* 0x040ff00000001898 */
[C---:B-1----:R-:W-:Y:S08]  /*7850*/  HMMA.16816.F32 R92, R128.reuse, R96, R124 ;  /* 0x00000060805c723c */ /* 0x042ff0000000187c */
[C---:B------:R-:W-:Y:S08]  /*7860*/  HMMA.16816.F32 R156, R128.reuse, R158, R100 ;  /* 0x0000009e809c723c */ /* 0x040ff00000001864 */
[C---:B------:R-:W-:Y:S08]  /*7870*/  HMMA.16816.F32 R96, R128.reuse, R98, R116 ;  /* 0x000000628060723c */ /* 0x040ff00000001874 */
[----:B------:R-:W-:Y:S01]  /*7880*/  HMMA.16816.F32 R176, R128, R180, R176 ;  /* 0x000000b480b0723c */ /* 0x000fe200000018b0 */
[----:B---3--:R-:W-:Y:S01]  /*7890*/  @P1 IMAD.HI.U32 R2, R5, c[0x0][0x2c8], RZ ;  /* 0x0000b20005021a27 */ /* 0x008fe200078e00ff */
[----:B------:R-:W-:-:S03]  /*78a0*/  MOV R0, R5 ;  /* 0x0000000500007202 */ /* 0x000fc60000000f00 */
[----:B------:R-:W-:Y:S02]  /*78b0*/  FADD.FTZ R5, R227, R4 ;  /* 0x00000004e3057221 */ /* 0x000fe40000010000 */
[----:B------:R-:W-:Y:S01]  /*78c0*/  FADD.FTZ R4, R221, R3 ;  /* 0x00000003dd047221 */ /* 0x000fe20000010000 */
[----:B------:R-:W-:Y:S01]  /*78d0*/  @P1 SHF.R.U32.HI R0, RZ, c[0x0][0x2cc], R2 ;  /* 0x0000b300ff001a19 */ /* 0x000fe20000011602 */
[----:B------:R-:W-:Y:S02]  /*78e0*/  FADD.FTZ R3, R235, R5 ;  /* 0x00000005eb037221 */ /* 0x000fe40000010000 */
[----:B------:R-:W-:Y:S01]  /*78f0*/  FADD.FTZ R2, R236, R4 ;  /* 0x00000004ec027221 */ /* 0x000fe20000010000 */
[----:B------:R-:W-:Y:S01]  /*7900*/  IADD3 R4, R0, -c[0x0][0x168], R24 ;  /* 0x80005a0000047a10 */ /* 0x000fe20007ffe018 */
[----:B------:R-:W-:Y:S02]  /*7910*/  FADD.FTZ R3, R214, R3 ;  /* 0x00000003d6037221 */ /* 0x000fe40000010000 */
[----:B------:R-:W-:-:S02]  /*7920*/  FADD.FTZ R0, R134, R2 ;  /* 0x0000000286007221 */ /* 0x000fc40000010000 */
[----:B------:R-:W-:Y:S02]  /*7930*/  FADD.FTZ R2, R216, R3 ;  /* 0x00000003d8027221 */ /* 0x000fe40000010000 */
[----:B------:R-:W-:Y:S02]  /*7940*/  FADD.FTZ R0, R212, R0 ;  /* 0x00000000d4007221 */ /* 0x000fe40000010000 */
[----:B------:R-:W-:Y:S02]  /*7950*/  FADD.FTZ R2, R217, R2 ;  /* 0x00000002d9027221 */ /* 0x000fe40000010000 */
[----:B------:R-:W-:Y:S02]  /*7960*/  FADD.FTZ R0, R213, R0 ;  /* 0x00000000d5007221 */ /* 0x000fe40000010000 */
[----:B------:R-:W-:Y:S02]  /*7970*/  FADD.FTZ R2, R218, R2 ;  /* 0x00000002da027221 */ /* 0x000fe40000010000 */
[----:B------:R-:W-:-:S02]  /*7980*/  FADD.FTZ R0, R215, R0 ;  /* 0x00000000d7007221 */ /* 0x000fc40000010000 */
[----:B------:R-:W-:-:S04]  /*7990*/  IMAD.HI R3, R4, 0x2aaaaaab, RZ ;  /* 0x2aaaaaab04037827 */ /* 0x000fc800078e02ff */
[----:B------:R-:W-:Y:S02]  /*79a0*/  FADD.FTZ R0, R7, R0 ;  /* 0x0000000007007221 */ /* 0x000fe40000010000 */
[----:B------:R-:W-:Y:S01]  /*79b0*/  FADD.FTZ R2, R15, R2 ;  /* 0x000000020f027221 */ /* 0x000fe20000010000 */
[----:B------:R-:W-:Y:S01]  /*79c0*/  SHF.R.U32.HI R4, RZ, 0x1f, R3 ;  /* 0x0000001fff047819 */ /* 0x000fe20000011603 */
[----:B------:R-:W-:Y:S02]  /*79d0*/  FADD.FTZ R0, R14, R0 ;  /* 0x000000000e007221 */ /* 0x000fe40000010000 */
[----:B------:R-:W-:Y:S01]  /*79e0*/  FADD.FTZ R2, R26, R2 ;  /* 0x000000021a027221 */ /* 0x000fe20000010000 */
[----:B------:R-:W-:Y:S01]  /*79f0*/  LEA.HI.SX32 R3, R3, R4, 0x1c ;  /* 0x0000000403037211 */ /* 0x000fe200078fe2ff */
[----:B------:R-:W-:Y:S02]  /*7a00*/  FADD.FTZ R0, R6, R0 ;  /* 0x0000000006007221 */ /* 0x000fe40000010000 */
[----:B------:R-:W-:Y:S01]  /*7a10*/  FADD.FTZ R2, R27, R2 ;  /* 0x000000021b027221 */ /* 0x000fe20000010000 */
[----:B------:R-:W-:Y:S01]  /*7a20*/  IMNMX R3, RZ, R3, !PT ;  /* 0x00000003ff037217 */ /* 0x000fe20007800200 */
[----:B------:R-:W-:-:S02]  /*7a30*/  FADD.FTZ R0, R13, R0 ;  /* 0x000000000d007221 */ /* 0x000fc40000010000 */
[----:B------:R-:W-:Y:S02]  /*7a40*/  FADD.FTZ R2, R133, R2 ;  /* 0x0000000285027221 */ /* 0x000fe40000010000 */
[----:B------:R1:W-:Y:S04]  /*7a50*/  STL [R1+0x14], R3 ;  /* 0x0000140301007387 */ /* 0x0003e80000100800 */
[----:B------:R1:W-:Y:S04]  /*7a60*/  STL [R1+0xc], R0 ;  /* 0x00000c0001007387 */ /* 0x0003e80000100800 */
[----:B------:R1:W-:Y:S01]  /*7a70*/  STL [R1+0x8], R2 ;  /* 0x0000080201007387 */ /* 0x0003e20000100800 */
[C---:B------:R-:W-:Y:S08]  /*7a80*/  HMMA.16816.F32 R52, R128.reuse, R56, R200 ;  /* 0x000000388034723c */ /* 0x040ff000000018c8 */
[C---:B------:R-:W-:Y:S08]  /*7a90*/  HMMA.16816.F32 R76, R128.reuse, R80, R48 ;  /* 0x00000050804c723c */ /* 0x040ff00000001830 */
[C---:B----4-:R-:W-:Y:S08]  /*7aa0*/  HMMA.16816.F32 R84, R128.reuse, R88, R84 ;  /* 0x000000588054723c */ /* 0x050ff00000001854 */
[C---:B------:R-:W-:Y:S08]  /*7ab0*/  HMMA.16816.F32 R100, R128.reuse, R104, R44 ;  /* 0x000000688064723c */ /* 0x040ff0000000182c */
[----:B------:R-:W-:Y:S01]  /*7ac0*/  HMMA.16816.F32 R116, R128, R120, R208 ;  /* 0x000000788074723c */ /* 0x000fe200000018d0 */
[----:B--2---:R-:W-:-:S04]  /*7ad0*/  IADD3 R247, R20, -0x2, RZ ;  /* 0xfffffffe14f77810 */ /* 0x004fc80007ffe0ff */
[----:B------:R-:W-:-:S03]  /*7ae0*/  ISETP.GE.AND P0, PT, R247, R3, PT ;  /* 0x00000003f700720c */ /* 0x000fc60003f06270 */
        /* <DEDUP_REMOVED lines=8> */
[----:B------:R-:W-:Y:S03]  /*7b70*/  @!UPT UIADD3 URZ, URZ, URZ, URZ ;  /* 0x0000003f3f3ff290 */ /* 0x000fe6000fffe03f */
[----:B------:R-:W-:Y:S11]  /*7b80*/  @!P0 BRA `(.L_x_1476) ;  /* 0x0000595000008947 */ /* 0x000ff60003800000 */
[----:B-1----:R-:W-:Y:S02]  /*7b90*/  MOV R134, R12 ;  /* 0x0000000c00867202 */ /* 0x002fe40000000f00 */
[----:B------:R-:W-:-:S07]  /*7ba0*/  MOV R133, R132 ;  /* 0x0000008400857202 */ /* 0x000fce0000000f00 */
.L_x_1487:
[----:B------:R-:W-:Y:S04]  /*7bb0*/  DEPBAR.LE SB0, 0x0 ;  /* 0x000080000000791a */ /* 0x000fe80000000000 */
[----:B------:R-:W-:Y:S01]  /*7bc0*/  WARPSYNC 0xffffffff ;  /* 0xffffffff00007948 */ /* 0x000fe20003800000 */
[----:B------:R-:W-:Y:S01]  /*7bd0*/  BAR.SYNC.DEFER_BLOCKING 0x0 ;  /* 0x0000000000007b1d */ /* 0x000fe20000010000 */
[----:B------:R-:W-:Y:S05]  /*7be0*/  ISETP.GE.AND P0, PT, R247, RZ, PT ;  /* 0x000000fff700720c */ /* 0x000fea0003f06270 */
[----:B------:R1:W2:Y:S01]  /*7bf0*/  LDSM.16.M88.4 R48, [R239] ;  /* 0x00000000ef30783b */ /* 0x0002a20000000200 */
[----:B------:R-:W-:Y:S03]  /*7c00*/  BSSY B0, `(.L_x_1477) ;  /* 0x0000077000007945 */ /* 0x000fe60003800000 */
[----:B------:R1:W3:Y:S04]  /*7c10*/  LDSM.16.M88.4 R8, [R228] ;  /* 0x00000000e408783b */ /* 0x0002e80000000200 */
[----:B------:R1:W4:Y:S04]  /*7c20*/  LDSM.16.M88.4 R16, [R228+0x800] ;  /* 0x00080000e410783b */ /* 0x0003280000000200 */
[----:B------:R1:W1:Y:S04]  /*7c30*/  LDSM.16.M88.4 R24, [R228+0x1000] ;  /* 0x00100000e418783b */ /* 0x0002680000000200 */
[----:B------:R1:W1:Y:S04]  /*7c40*/  LDSM.16.M88.4 R32, [R228+0x1800] ;  /* 0x00180000e420783b */ /* 0x0002680000000200 */
[----:B------:R1:W1:Y:S04]  /*7c50*/  LDSM.16.M88.4 R40, [R228+0x2000] ;  /* 0x00200000e428783b */ /* 0x0002680000000200 */
[----:B------:R1:W1:Y:S04]  /*7c60*/  LDSM.16.M88.4 R184, [R228+0x2800] ;  /* 0x00280000e4b8783b */ /* 0x0002680000000200 */
[----:B------:R1:W1:Y:S04]  /*7c70*/  LDSM.16.M88.4 R188, [R240] ;  /* 0x00000000f0bc783b */ /* 0x0002680000000200 */
[----:B------:R1:W1:Y:S04]  /*7c80*/  LDSM.16.M88.4 R192, [R135] ;  /* 0x0000000087c0783b */ /* 0x0002680000000200 */
[----:B------:R1:W1:Y:S04]  /*7c90*/  LDSM.16.M88.4 R196, [R135+0x800] ;  /* 0x0008000087c4783b */ /* 0x0002680000000200 */
[----:B------:R1:W1:Y:S04]  /*7ca0*/  LDSM.16.M88.4 R200, [R135+0x1000] ;  /* 0x0010000087c8783b */ /* 0x0002680000000200 */
[----:B------:R1:W1:Y:S04]  /*7cb0*/  LDSM.16.M88.4 R204, [R135+0x1800] ;  /* 0x0018000087cc783b */ /* 0x0002680000000200 */
[----:B------:R1:W1:Y:S04]  /*7cc0*/  LDSM.16.M88.4 R208, [R135+0x2000] ;  /* 0x0020000087d0783b */ /* 0x0002680000000200 */
[----:B------:R1:W1:Y:S01]  /*7cd0*/  LDSM.16.M88.4 R212, [R135+0x2800] ;  /* 0x0028000087d4783b */ /* 0x0002620000000200 */
[----:B------:R-:W-:-:S05]  /*7ce0*/  @!P0 BRA `(.L_x_1478) ;  /* 0x0000068000008947 */ /* 0x000fca0003800000 */
[----:B--234-:R-:W-:Y:S01]  /*7cf0*/  SHF.R.S32.HI R0, RZ, 0x1f, R252 ;  /* 0x0000001fff007819 */ /* 0x01cfe200000114fc */
[----:B------:R-:W2:Y:S01]  /*7d00*/  LDL.64 R14, [R1+0x30] ;  /* 0x00003000010e7983 */ /* 0x000ea20000100a00 */
[C---:B------:R-:W-:Y:S01]  /*7d10*/  IADD3 R12, R245.reuse, 0xc0, RZ ;  /* 0x000000c0f50c7810 */ /* 0x040fe20007ffe0ff */
[----:B------:R-:W-:Y:S01]  /*7d20*/  IMAD.WIDE.U32 R2, R252, c[0x0][0x208], RZ ;  /* 0x00008200fc027a25 */ /* 0x000fe200078e00ff */
[----:B------:R-:W-:Y:S02]  /*7d30*/  SHF.R.S32.HI R4, RZ, 0x1f, R246 ;  /* 0x0000001fff047819 */ /* 0x000fe400000114f6 */
[C---:B------:R-:W-:Y:S01]  /*7d40*/  IADD3 R7, R245.reuse, 0xc0, RZ ;  /* 0x000000c0f5077810 */ /* 0x040fe20007ffe0ff */
[----:B------:R-:W3:Y:S01]  /*7d50*/  LDL R6, [R1+0x3c] ;  /* 0x00003c0001067983 */ /* 0x000ee20000100800 */
[----:B------:R-:W-:Y:S01]  /*7d60*/  SHF.R.S32.HI R12, RZ, 0x1f, R12 ;  /* 0x0000001fff0c7819 */ /* 0x000fe2000001140c */
[----:B------:R-:W-:Y:S01]  /*7d70*/  IMAD R0, R0, c[0x0][0x208], RZ ;  /* 0x0000820000007a24 */ /* 0x000fe200078e02ff */
[----:B------:R-:W-:Y:S01]  /*7d80*/  IADD3 R20, R245, 0x80, RZ ;  /* 0x00000080f5147810 */ /* 0x000fe20007ffe0ff */
[----:B------:R-:W-:Y:S02]  /*7d90*/  IMAD.SHL.U32 R31, R7, 0x2, RZ ;  /* 0x00000002071f7824 */ /* 0x000fe400078e00ff */
[----:B------:R-:W-:Y:S02]  /*7da0*/  IMAD R0, R252, c[0x0][0x20c], R0 ;  /* 0x00008300fc007a24 */ /* 0x000fe400078e0200 */
[----:B------:R-:W-:Y:S02]  /*7db0*/  IMAD.SHL.U32 R30, R20, 0x2, RZ ;  /* 0x00000002141e7824 */ /* 0x000fe400078e00ff */
[----:B------:R-:W-:Y:S02]  /*7dc0*/  IMAD.IADD R3, R3, 0x1, R0 ;  /* 0x0000000103037824 */ /* 0x000fe400078e0200 */
[----:B------:R-:W-:Y:S02]  /*7dd0*/  IMAD R0, R4, c[0x0][0x218], RZ ;  /* 0x0000860004007a24 */ /* 0x000fe400078e02ff */
[C---:B------:R-:W-:Y:S04]  /*7de0*/  IMAD.WIDE.U32 R2, R246.reuse, c[0x0][0x218], R2 ;  /* 0x00008600f6027a25 */ /* 0x040fe800078e0002 */
[----:B------:R-:W-:Y:S02]  /*7df0*/  IMAD R0, R246, c[0x0][0x21c], R0 ;  /* 0x00008700f6007a24 */ /* 0x000fe400078e0200 */
[----:B------:R-:W-:Y:S01]  /*7e00*/  IMAD.SHL.U32 R28, R245, 0x2, RZ ;  /* 0x00000002f51c7824 */ /* 0x000fe200078e00ff */
[----:B--2---:R-:W-:Y:S02]  /*7e10*/  IADD3 R5, P0, R14, R2, RZ ;  /* 0x000000020e057210 */ /* 0x004fe40007f1e0ff */
[----:B------:R-:W-:Y:S02]  /*7e20*/  SHF.L.U64.HI R14, R7, 0x1, R12 ;  /* 0x00000001070e7819 */ /* 0x000fe4000001020c */
[C---:B------:R-:W-:Y:S02]  /*7e30*/  IADD3 R7, R245.reuse, 0x80, RZ ;  /* 0x00000080f5077810 */ /* 0x040fe40007ffe0ff */
[C---:B------:R-:W-:Y:S02]  /*7e40*/  IADD3 R12, R245.reuse, 0x40, RZ ;  /* 0x00000040f50c7810 */ /* 0x040fe40007ffe0ff */
[----:B------:R-:W-:Y:S02]  /*7e50*/  SHF.R.S32.HI R7, RZ, 0x1f, R7 ;  /* 0x0000001fff077819 */ /* 0x000fe40000011407 */
[----:B------:R-:W-:Y:S02]  /*7e60*/  IADD3 R15, R245, 0x40, RZ ;  /* 0x00000040f50f7810 */ /* 0x000fe40007ffe0ff */
[----:B---3--:R-:W-:Y:S02]  /*7e70*/  IADD3.X R0, R6, R3, R0, P0, !PT ;  /* 0x0000000306007210 */ /* 0x008fe400007fe400 */
[----:B------:R-:W-:Y:S01]  /*7e80*/  LEA R6, P0, R5, c[0x0][0x1f8], 0x1 ;  /* 0x00007e0005067a11 */ /* 0x000fe200078008ff */
[----:B------:R-:W-:Y:S01]  /*7e90*/  IMAD.SHL.U32 R29, R15, 0x2, RZ ;  /* 0x000000020f1d7824 */ /* 0x000fe200078e00ff */
[----:B------:R-:W-:Y:S02]  /*7ea0*/  SHF.R.S32.HI R12, RZ, 0x1f, R12 ;  /* 0x0000001fff0c7819 */ /* 0x000fe4000001140c */
[----:B------:R-:W-:Y:S02]  /*7eb0*/  SHF.L.U64.HI R13, R20, 0x1, R7 ;  /* 0x00000001140d7819 */ /* 0x000fe40000010207 */
[----:B------:R-:W-:Y:S02]  /*7ec0*/  SHF.R.S32.HI R7, RZ, 0x1f, R245 ;  /* 0x0000001fff077819 */ /* 0x000fe400000114f5 */
[----:B------:R-:W-:Y:S02]  /*7ed0*/  LEA.HI.X R5, R5, c[0x0][0x1fc], R0, 0x1, P0 ;  /* 0x00007f0005057a11 */ /* 0x000fe400000f0c00 */
[----:B------:R-:W-:Y:S02]  /*7ee0*/  SHF.L.U64.HI R12, R15, 0x1, R12 ;  /* 0x000000010f0c7819 */ /* 0x000fe4000001020c */
[----:B------:R-:W-:Y:S01]  /*7ef0*/  SHF.L.U64.HI R7, R245, 0x1, R7 ;  /* 0x00000001f5077819 */ /* 0x000fe20000010207 */
[----:B------:R-:W-:-:S05]  /*7f00*/  BRA.DIV ~URZ, `(.L_x_1479) ;  /* 0x0000e9327f007947 */ /* 0x000fca000b800000 */
[----:B------:R2:W3:Y:S02]  /*7f10*/  SHFL.IDX PT, R4, R5, RZ, 0x181f ;  /* 0x00181fff05047589 */ /* 0x0004e400000e0000 */
.L_x_1538:
[----:B------:R-:W-:-:S05]  /*7f20*/  BRA.DIV ~URZ, `(.L_x_1480) ;  /* 0x0000e9827f007947 */ /* 0x000fca000b800000 */
[----:B------:R-:W4:Y:S01]  /*7f30*/  SHFL.IDX PT, R3, R6, RZ, 0x181f ;  /* 0x00181fff06037589 */ /* 0x000f2200000e0000 */
[C---:B------:R-:W-:Y:S02]  /*7f40*/  ISETP.GE.AND P4, PT, R245.reuse, c[0x0][0x1d4], PT ;  /* 0x00007500f5007a0c */ /* 0x040fe40003f86270 */
[C---:B------:R-:W-:Y:S01]  /*7f50*/  IADD3 R2, R245.reuse, 0x40, RZ ;  /* 0x00000040f5027810 */ /* 0x040fe20007ffe0ff */
[----:B------:R-:W5:Y:S01]  /*7f60*/  SHFL.IDX PT, R0, R6, 0x1, 0x181f ;  /* 0x00381f0006007f89 */ /* 0x000f6200000e0000 */
[C---:B------:R-:W-:Y:S02]  /*7f70*/  IADD3 R36, R245.reuse, 0xc0, RZ ;  /* 0x000000c0f5247810 */ /* 0x040fe40007ffe0ff */
[----:B------:R-:W-:Y:S02]  /*7f80*/  ISETP.GE.AND P3, PT, R2, c[0x0][0x1d4], PT ;  /* 0x0000750002007a0c */ /* 0x000fe40003f66270 */
[----:B------:R-:W-:Y:S02]  /*7f90*/  IADD3 R2, R245, 0x80, RZ ;  /* 0x00000080f5027810 */ /* 0x000fe40007ffe0ff */
[----:B------:R-:W-:Y:S02]  /*7fa0*/  ISETP.GE.AND P1, PT, R36, c[0x0][0x1d4], PT ;  /* 0x0000750024007a0c */ /* 0x000fe40003f26270 */
[----:B------:R-:W-:Y:S02]  /*7fb0*/  ISETP.GE.AND P2, PT, R2, c[0x0][0x1d4], PT ;  /* 0x0000750002007a0c */ /* 0x000fe40003f46270 */
[----:B------:R-:W2:Y:S01]  /*7fc0*/  SHFL.IDX PT, R2, R5, 0x1, 0x181f ;  /* 0x00381f0005027f89 */ /* 0x000ea200000e0000 */
[----:B------:R-:W-:Y:S02]  /*7fd0*/  SEL R15, RZ, 0x10, P4 ;  /* 0x00000010ff0f7807 */ /* 0x000fe40002000000 */
[C---:B----4-:R-:W-:Y:S05]  /*7fe0*/  IADD3 R20, P0, R3.reuse, R28, RZ ;  /* 0x0000001c03147210 */ /* 0x050fea0007f1e0ff */
[C---:B---3--:R-:W-:Y:S05]  /*7ff0*/  IMAD.X R21, R4.reuse, 0x1, R7, P0 ;  /* 0x0000000104157824 */ /* 0x048fea00000e0607 */
[----:B------:R3:W-:Y:S02]  /*8000*/  LDGSTS.E.BYPASS.LTC128B.128 [R243+0x100], [R20.64], !P4 ;  /* 0x0010000014f37fae */ /* 0x0007e4000e101d46 */
[C---:B---3--:R-:W-:Y:S05]  /*8010*/  IADD3 R20, P0, R3.reuse, R29, RZ ;  /* 0x0000001d03147210 */ /* 0x048fea0007f1e0ff */
[C---:B------:R-:W-:Y:S05]  /*8020*/  IMAD.X R21, R4.reuse, 0x1, R12, P0 ;  /* 0x0000000104157824 */ /* 0x040fea00000e060c */
[----:B------:R3:W-:Y:S02]  /*8030*/  LDGSTS.E.BYPASS.LTC128B.128 [R243+0x3100], [R20.64], !P3 ;  /* 0x0310000014f37fae */ /* 0x0007e4000d901d46 */
[C---:B---3--:R-:W-:Y:S05]  /*8040*/  IADD3 R20, P0, R3.reuse, R30, RZ ;  /* 0x0000001e03147210 */ /* 0x048fea0007f1e0ff */
[C---:B------:R-:W-:Y:S01]  /*8050*/  IMAD.X R21, R4.reuse, 0x1, R13, P0 ;  /* 0x0000000104157824 */ /* 0x040fe200000e060d */
[----:B------:R-:W-:Y:S04]  /*8060*/  IADD3 R22, P0, R3, R31, RZ ;  /* 0x0000001f03167210 */ /* 0x000fe80007f1e0ff */
[----:B------:R5:W-:Y:S01]  /*8070*/  LDGSTS.E.BYPASS.LTC128B.128 [R243+0x6100], [R20.64], !P2 ;  /* 0x0610000014f37fae */ /* 0x000be2000d101d46 */
[----:B------:R-:W-:Y:S03]  /*8080*/  IMAD.X R23, R4, 0x1, R14, P0 ;  /* 0x0000000104177824 */ /* 0x000fe600000e060e */
[----:B------:R3:W4:Y:S04]  /*8090*/  SHFL.IDX PT, R4, R5, 0x2, 0x181f ;  /* 0x00581f0005047f89 */ /* 0x00072800000e0000 */
[----:B------:R1:W-:Y:S01]  /*80a0*/  LDGSTS.E.BYPASS.LTC128B.128 [R243+0x9100], [R22.64], !P1 ;  /* 0x0910000016f37fae */ /* 0x0003e2000c901d46 */
[----:B-----5:R-:W-:Y:S05]  /*80b0*/  IADD3 R20, P0, R0, R28, RZ ;  /* 0x0000001c00147210 */ /* 0x020fea0007f1e0ff */
[----:B--2---:R-:W-:Y:S05]  /*80c0*/  IMAD.X R21, R2, 0x1, R7, P0 ;  /* 0x0000000102157824 */ /* 0x004fea00000e0607 */
[----:B------:R2:W-:Y:S02]  /*80d0*/  LDGSTS.E.BYPASS.LTC128B.128 [R243+0x1100], [R20.64], !P4 ;  /* 0x0110000014f37fae */ /* 0x0005e4000e101d46 */
[----:B--2---:R-:W-:Y:S05]  /*80e0*/  IADD3 R20, P0, R0, R29, RZ ;  /* 0x0000001d00147210 */ /* 0x004fea0007f1e0ff */
[----:B------:R-:W-:Y:S01]  /*80f0*/  IMAD.X R21, R2, 0x1, R12, P0 ;  /* 0x0000000102157824 */ /* 0x000fe200000e060c */
[----:B-1----:R-:W-:Y:S04]  /*8100*/  IADD3 R22, P0, R0, R30, RZ ;  /* 0x0000001e00167210 */ /* 0x002fe80007f1e0ff */
[----:B------:R1:W-:Y:S01]  /*8110*/  LDGSTS.E.BYPASS.LTC128B.128 [R243+0x4100], [R20.64], !P3 ;  /* 0x0410000014f37fae */ /* 0x0003e2000d901d46 */
[----:B------:R-:W-:Y:S05]  /*8120*/  IMAD.X R23, R2, 0x1, R13, P0 ;  /* 0x0000000102177824 */ /* 0x000fea00000e060d */
[----:B------:R2:W-:Y:S01]  /*8130*/  LDGSTS.E.BYPASS.LTC128B.128 [R243+0x7100], [R22.64], !P2 ;  /* 0x0710000016f37fae */ /* 0x0005e2000d101d46 */
[----:B-1----:R-:W-:Y:S03]  /*8140*/  IADD3 R20, P0, R0, R31, RZ ;  /* 0x0000001f00147210 */ /* 0x002fe60007f1e0ff */
[----:B------:R3:W1:Y:S02]  /*8150*/  SHFL.IDX PT, R0, R6, 0x2, 0x181f ;  /* 0x00581f0006007f89 */ /* 0x00066400000e0000 */
[----:B------:R-:W-:Y:S01]  /*8160*/  IMAD.X R21, R2, 0x1, R14, P0 ;  /* 0x0000000102157824 */ /* 0x000fe200000e060e */
[----:B--2---:R-:W-:Y:S02]  /*8170*/  SEL R23, RZ, 0x10, P2 ;  /* 0x00000010ff177807 */ /* 0x004fe40001000000 */
[----:B------:R-:W-:Y:S02]  /*8180*/  SEL R22, RZ, 0x10, P1 ;  /* 0x00000010ff167807 */ /* 0x000fe40000800000 */
[----:B------:R2:W-:Y:S02]  /*8190*/  LDGSTS.E.BYPASS.LTC128B.128 [R243+0xa100], [R20.64], !P1 ;  /* 0x0a10000014f37fae */ /* 0x0005e4000c901d46 */
[----:B--2---:R-:W-:Y:S02]  /*81a0*/  SEL R20, RZ, 0x10, P3 ;  /* 0x00000010ff147807 */ /* 0x004fe40001800000 */
.L_x_1539:
[C---:B-1-34-:R-:W-:Y:S02]  /*81b0*/  ISETP.NE.U32.AND P2, PT, R15.reuse, RZ, PT ;  /* 0x000000ff0f00720c */ /* 0x05afe40003f45070 */
[----:B------:R-:W-:Y:S02]  /*81c0*/  IADD3 R15, -R15, 0x10, RZ ;  /* 0x000000100f0f7810 */ /* 0x000fe40007ffe1ff */
[C---:B------:R-:W-:Y:S02]  /*81d0*/  ISETP.NE.U32.AND P3, PT, R20.reuse, RZ, PT ;  /* 0x000000ff1400720c */ /* 0x040fe40003f65070 */
[----:B------:R-:W-:Y:S02]  /*81e0*/  LOP3.LUT R15, R15, 0xf, RZ, 0xc0, !PT ;  /* 0x0000000f0f0f7812 */ /* 0x000fe400078ec0ff */
[----:B------:R-:W-:Y:S02]  /*81f0*/  IADD3 R20, -R20, 0x10, RZ ;  /* 0x0000001014147810 */ /* 0x000fe40007ffe1ff */
[----:B------:R-:W-:Y:S02]  /*8200*/  IADD3 R2, P1, P0, R15, R0, R28 ;  /* 0x000000000f027210 */ /* 0x000fe4000783e01c */
[----:B------:R-:W-:Y:S02]  /*8210*/  LOP3.LUT R20, R20, 0xf, RZ, 0xc0, !PT ;  /* 0x0000000f14147812 */ /* 0x000fe400078ec0ff */
[----:B------:R-:W-:Y:S02]  /*8220*/  IADD3.X R3, RZ, R4, R7, P1, P0 ;  /* 0x00000004ff037210 */ /* 0x000fe40000fe0407 */
[C---:B------:R-:W-:Y:S02]  /*8230*/  IADD3 R6, -R23.reuse, 0x10, RZ ;  /* 0x0000001017067810 */ /* 0x040fe40007ffe1ff */
[----:B------:R-:W-:Y:S01]  /*8240*/  IADD3 R20, P1, P0, R20, R0, R29 ;  /* 0x0000000014147210 */ /* 0x000fe2000783e01d */
[----:B------:R-:W-:Y:S01]  /*8250*/  @!PT LDS RZ, [RZ] ;  /* 0x00000000fffff984 */ /* 0x000fe20000000800 */
[----:B------:R-:W-:Y:S01]  /*8260*/  @!PT LDS RZ, [RZ] ;  /* 0x00000000fffff984 */ /* 0x000fe20000000800 */
[----:B------:R-:W-:Y:S01]  /*8270*/  @!PT LDS RZ, [RZ] ;  /* 0x00000000fffff984 */ /* 0x000fe20000000800 */
[----:B------:R1:W-:Y:S01]  /*8280*/  LDGSTS.E.BYPASS.LTC128B.128.ZFILL [R243+0x2100], [R2.64], P2 ;  /* 0x0210000002f37fae */ /* 0x0003e20009141d46 */
[----:B------:R-:W-:Y:S02]  /*8290*/  LOP3.LUT R6, R6, 0xf, RZ, 0xc0, !PT ;  /* 0x0000000f06067812 */ /* 0x000fe400078ec0ff */
[----:B------:R-:W-:Y:S02]  /*82a0*/  IADD3.X R21, RZ, R4, R12, P1, P0 ;  /* 0x00000004ff157210 */ /* 0x000fe40000fe040c */
[----:B------:R-:W-:Y:S02]  /*82b0*/  IADD3 R6, P1, P0, R6, R0, R30 ;  /* 0x0000000006067210 */ /* 0x000fe4000783e01e */
[----:B------:R-:W-:Y:S01]  /*82c0*/  ISETP.NE.U32.AND P2, PT, R23, RZ, PT ;  /* 0x000000ff1700720c */ /* 0x000fe20003f45070 */
[----:B------:R2:W-:Y:S01]  /*82d0*/  LDGSTS.E.BYPASS.LTC128B.128.ZFILL [R243+0x5100], [R20.64], P3 ;  /* 0x0510000014f37fae */ /* 0x0005e20009941d46 */
[----:B------:R-:W-:Y:S11]  /*82e0*/  IADD3.X R7, RZ, R4, R13, P1, P0 ;  /* 0x00000004ff077210 */ /* 0x000ff60000fe040d */
        /* <DEDUP_REMOVED lines=8> */
.L_x_1478:
[----:B--234-:R-:W-:Y:S05]  /*8370*/  BSYNC B0 ;  /* 0x0000000000007941 */ /* 0x01cfea0003800000 */
.L_x_1477:
[----:B------:R-:W0:Y:S01]  /*8380*/  LDGDEPBAR ;  /* 0x00000000000079af */ /* 0x000e220000000000 */
[----:B------:R-:W-:Y:S01]  /*8390*/  WARPSYNC 0xffffffff ;  /* 0xffffffff00007948 */ /* 0x000fe20003800000 */
[C---:B------:R-:W-:Y:S01]  /*83a0*/  HMMA.16816.F32 R4, R48.reuse, R8, RZ ;  /* 0x000000083004723c */ /* 0x040fe200000018ff */
[----:B------:R-:W-:Y:S02]  /*83b0*/  BSSY B0, `(.L_x_1481) ;  /* 0x0000201000007945 */ /* 0x000fe40003800000 */
[----:B------:R-:W-:Y:S05]  /*83c0*/  ISETP.GE.AND P0, PT, R247, 0x1, PT ;  /* 0x00000001f700780c */ /* 0x000fea0003f06270 */
[C---:B------:R-:W-:Y:S08]  /*83d0*/  HMMA.16816.F32 R8, R48.reuse, R10, RZ ;  /* 0x0000000a3008723c */ /* 0x040ff000000018ff */
[C---:B------:R-:W-:Y:S08]  /*83e0*/  HMMA.16816.F32 R12, R48.reuse, R16, RZ ;  /* 0x00000010300c723c */ /* 0x040ff000000018ff */
[C---:B------:R-:W-:Y:S08]  /*83f0*/  HMMA.16816.F32 R16, R48.reuse, R18, RZ ;  /* 0x000000123010723c */ /* 0x040ff000000018ff */
[C---:B-1----:R-:W-:Y:S08]  /*8400*/  HMMA.16816.F32 R20, R48.reuse, R24, RZ ;  /* 0x000000183014723c */ /* 0x042ff000000018ff */
[C---:B------:R-:W-:Y:S08]  /*8410*/  HMMA.16816.F32 R24, R48.reuse, R26, RZ ;  /* 0x0000001a3018723c */ /* 0x040ff000000018ff */
[C---:B------:R-:W-:Y:S08]  /*8420*/  HMMA.16816.F32 R28, R48.reuse, R32, RZ ;  /* 0x00000020301c723c */ /* 0x040ff000000018ff */
[C---:B------:R-:W-:Y:S08]  /*8430*/  HMMA.16816.F32 R32, R48.reuse, R34, RZ ;  /* 0x000000223020723c */ /* 0x040ff000000018ff */
[C---:B------:R-:W-:Y:S08]  /*8440*/  HMMA.16816.F32 R36, R48.reuse, R40, RZ ;  /* 0x000000283024723c */ /* 0x040ff000000018ff */
[C---:B------:R-:W-:Y:S08]  /*8450*/  HMMA.16816.F32 R40, R48.reuse, R42, RZ ;  /* 0x0000002a3028723c */ /* 0x040ff000000018ff */
[C---:B------:R-:W-:Y:S08]  /*8460*/  HMMA.16816.F32 R44, R48.reuse, R184, RZ ;  /* 0x000000b8302c723c */ /* 0x040ff000000018ff */
[----:B------:R-:W-:Y:S01]  /*8470*/  HMMA.16816.F32 R48, R48, R186, RZ ;  /* 0x000000ba3030723c */ /* 0x000fe200000018ff */
[----:B------:R-:W-:Y:S07]  /*8480*/  LDSM.16.M88.4 R184, [R242] ;  /* 0x00000000f2b8783b */ /* 0x000fee0000000200 */
[C---:B------:R-:W-:Y:S08]  /*8490*/  HMMA.16816.F32 R4, R188.reuse, R192, R4 ;  /* 0x000000c0bc04723c */ /* 0x040ff00000001804 */
        /* <DEDUP_REMOVED lines=19> */
[----:B------:R-:W-:Y:S07]  /*85d0*/  LDSM.16.M88.4 R192, [R229+-0x9000] ;  /* 0xff700000e5c0783b */ /* 0x000fee0000000200 */
[C---:B--2---:R-:W-:Y:S08]  /*85e0*/  HMMA.16816.F32 R12, R184.reuse, R196, R12 ;  /* 0x000000c4b80c723c */ /* 0x044ff0000000180c */
[C---:B------:R-:W-:Y:S01]  /*85f0*/  HMMA.16816.F32 R16, R184.reuse, R198, R16 ;  /* 0x000000c6b810723c */ /* 0x040fe20000001810 */
[----:B------:R-:W-:Y:S07]  /*8600*/  LDSM.16.M88.4 R196, [R229+-0x8800] ;  /* 0xff780000e5c4783b */ /* 0x000fee0000000200 */
[C---:B---3--:R-:W-:Y:S08]  /*8610*/  HMMA.16816.F32 R20, R184.reuse, R200, R20 ;  /* 0x000000c8b814723c */ /* 0x048ff00000001814 */
[C---:B------:R-:W-:Y:S01]  /*8620*/  HMMA.16816.F32 R24, R184.reuse, R202, R24 ;  /* 0x000000cab818723c */ /* 0x040fe20000001818 */
[----:B------:R-:W-:Y:S07]  /*8630*/  LDSM.16.M88.4 R200, [R229+-0x8000] ;  /* 0xff800000e5c8783b */ /* 0x000fee0000000200 */
[C---:B----4-:R-:W-:Y:S08]  /*8640*/  HMMA.16816.F32 R28, R184.reuse, R204, R28 ;  /* 0x000000ccb81c723c */ /* 0x050ff0000000181c */
[C---:B------:R-:W-:Y:S01]  /*8650*/  HMMA.16816.F32 R32, R184.reuse, R206, R32 ;  /* 0x000000ceb820723c */ /* 0x040fe20000001820 */
[----:B------:R-:W-:Y:S07]  /*8660*/  LDSM.16.M88.4 R204, [R229+-0x7800] ;  /* 0xff880000e5cc783b */ /* 0x000fee0000000200 */
[C---:B-----5:R-:W-:Y:S08]  /*8670*/  HMMA.16816.F32 R36, R184.reuse, R188, R36 ;  /* 0x000000bcb824723c */ /* 0x060ff00000001824 */
[C---:B------:R-:W-:Y:S01]  /*8680*/  HMMA.16816.F32 R40, R184.reuse, R190, R40 ;  /* 0x000000beb828723c */ /* 0x040fe20000001828 */
[----:B------:R-:W1:Y:S07]  /*8690*/  LDSM.16.M88.4 R188, [R241] ;  /* 0x00000000f1bc783b */ /* 0x000e6e0000000200 */
[C---:B------:R-:W-:Y:S08]  /*86a0*/  HMMA.16816.F32 R44, R184.reuse, R208, R44 ;  /* 0x000000d0b82c723c */ /* 0x040ff0000000182c */
[----:B------:R-:W-:Y:S01]  /*86b0*/  HMMA.16816.F32 R48, R184, R210, R48 ;  /* 0x000000d2b830723c */ /* 0x000fe20000001830 */
[----:B------:R-:W2:Y:S08]  /*86c0*/  LDSM.16.M88.4 R184, [R229+-0x7000] ;  /* 0xff900000e5b8783b */ /* 0x000eb00000000200 */
[----:B------:R-:W3:Y:S01]  /*86d0*/  LDSM.16.M88.4 R208, [R229+-0x6800] ;  /* 0xff980000e5d0783b */ /* 0x000ee20000000200 */
        /* <DEDUP_REMOVED lines=17> */
[----:B------:R-:W2:Y:S08]  /*87f0*/  LDSM.16.M88.4 R188, [R228+0x5000] ;  /* 0x00500000e4bc783b */ /* 0x000eb00000000200 */
[----:B------:R-:W3:Y:S01]  /*8800*/  LDSM.16.M88.4 R208, [R228+0x5800] ;  /* 0x00580000e4d0783b */ /* 0x000ee20000000200 */
        /* <DEDUP_REMOVED lines=40> */
[----:B------:R-:W-:Y:S07]  /*8a90*/  LDSM.16.M88.4 R192, [R229+-0x6000] ;  /* 0xffa00000e5c0783b */ /* 0x000fee0000000200 */
[C---:B------:R-:W-:Y:S08]  /*8aa0*/  HMMA.16816.F32 R12, R184.reuse, R196, R12 ;  /* 0x000000c4b80c723c */ /* 0x040ff0000000180c */
        /* <DEDUP_REMOVED lines=8> */
[C---:B--2---:R-:W-:Y:S08]  /*8b30*/  HMMA.16816.F32 R36, R184.reuse, R188, R36 ;  /* 0x000000bcb824723c */ /* 0x044ff00000001824 */
[C---:B------:R-:W-:Y:S01]  /*8b40*/  HMMA.16816.F32 R40, R184.reuse, R190, R40 ;  /* 0x000000beb828723c */ /* 0x040fe20000001828 */
[----:B------:R-:W1:Y:S07]  /*8b50*/  LDSM.16.M88.4 R188, [R241+0x4000] ;  /* 0x00400000f1bc783b */ /* 0x000e6e0000000200 */
[C---:B---3--:R-:W-:Y:S08]  /*8b60*/  HMMA.16816.F32 R44, R184.reuse, R208, R44 ;  /* 0x000000d0b82c723c */ /* 0x048ff0000000182c */
        /* <DEDUP_REMOVED lines=116> */
[----:B------:R-:W-:Y:S01]  /*92b0*/  LDSM.16.M88.4 R208, [R230+0xa000] ;  /* 0x00a00000e6d0783b */ /* 0x000fe20000000200 */
        /* <DEDUP_REMOVED lines=17> */
[----:B------:R-:W1:Y:S07]  /*93d0*/  LDSM.16.M88.4 R188, [R230+0xb000] ;  /* 0x00b00000e6bc783b */ /* 0x000e6e0000000200 */
[C---:B---3--:R-:W-:Y:S01]  /*93e0*/  HMMA.16816.F32 R4, R196.reuse, R200, R4 ;  /* 0x000000c8c404723c */ /* 0x048fe20000001804 */
[----:B------:R-:W3:Y:S07]  /*93f0*/  LDSM.16.M88.4 R192, [R230+0xb800] ;  /* 0x00b80000e6c0783b */ /* 0x000eee0000000200 */
[C---:B------:R-:W-:Y:S01]  /*9400*/  HMMA.16816.F32 R8, R196.reuse, R202, R8 ;  /* 0x000000cac408723c */ /* 0x040fe20000001808 */
[----:B------:R-:W-:Y:S07]  /*9410*/  LDSM.16.M88.4 R200, [R241+0xc000] ;  /* 0x00c00000f1c8783b */ /* 0x000fee0000000200 */
[C---:B----4-:R-:W-:Y:S08]  /*9420*/  HMMA.16816.F32 R12, R196.reuse, R204, R12 ;  /* 0x000000ccc40c723c */ /* 0x050ff0000000180c */
[C---:B------:R-:W-:Y:S01]  /*9430*/  HMMA.16816.F32 R16, R196.reuse, R206, R16 ;  /* 0x000000cec410723c */ /* 0x040fe20000001810 */
[----:B------:R-:W4:Y:S07]  /*9440*/  LDSM.16.M88.4 R204, [R229] ;  /* 0x00000000e5cc783b */ /* 0x000f2e0000000200 */
[C---:B------:R-:W-:Y:S08]  /*9450*/  HMMA.16816.F32 R20, R196.reuse, R208, R20 ;  /* 0x000000d0c414723c */ /* 0x040ff00000001814 */
[C---:B------:R-:W-:Y:S08]  /*9460*/  HMMA.16816.F32 R24, R196.reuse, R210, R24 ;  /* 0x000000d2c418723c */ /* 0x040ff00000001818 */
[C---:B--2---:R-:W-:Y:S08]  /*9470*/  HMMA.16816.F32 R28, R196.reuse, R184, R28 ;  /* 0x000000b8c41c723c */ /* 0x044ff0000000181c */
[C---:B------:R-:W-:Y:S01]  /*9480*/  HMMA.16816.F32 R32, R196.reuse, R186, R32 ;  /* 0x000000bac420723c */ /* 0x040fe20000001820 */
[----:B------:R-:W2:Y:S07]  /*9490*/  LDSM.16.M88.4 R184, [R229+0x800] ;  /* 0x00080000e5b8783b */ /* 0x000eae0000000200 */
[C---:B-1----:R-:W-:Y:S08]  /*94a0*/  HMMA.16816.F32 R36, R196.reuse, R188, R36 ;  /* 0x000000bcc424723c */ /* 0x042ff00000001824 */
[C---:B------:R-:W-:Y:S08]  /*94b0*/  HMMA.16816.F32 R40, R196.reuse, R190, R40 ;  /* 0x000000bec428723c */ /* 0x040ff00000001828 */
[C---:B---3--:R-:W-:Y:S08]  /*94c0*/  HMMA.16816.F32 R44, R196.reuse, R192, R44 ;  /* 0x000000c0c42c723c */ /* 0x048ff0000000182c */
[----:B------:R-:W-:Y:S08]  /*94d0*/  HMMA.16816.F32 R48, R196, R194, R48 ;  /* 0x000000c2c430723c */ /* 0x000ff00000001830 */
[C---:B----4-:R-:W-:Y:S08]  /*94e0*/  HMMA.16816.F32 R4, R200.reuse, R204, R4 ;  /* 0x000000ccc804723c */ /* 0x050ff00000001804 */
[C---:B------:R-:W-:Y:S08]  /*94f0*/  HMMA.16816.F32 R8, R200.reuse, R206, R8 ;  /* 0x000000cec808723c */ /* 0x040ff00000001808 */
[C---:B--2---:R-:W-:Y:S08]  /*9500*/  HMMA.16816.F32 R12, R200.reuse, R184, R12 ;  /* 0x000000b8c80c723c */ /* 0x044ff0000000180c */
        /* <DEDUP_REMOVED lines=26> */
[----:B------:R-:W1:Y:S10]  /*96b0*/  MUFU.TANH R186, R16 ;  /* 0x0000001000ba7308 */ /* 0x000e740000002400 */
[----:B------:R-:W1:Y:S01]  /*96c0*/  MUFU.TANH R185, R17 ;  /* 0x0000001100b97308 */ /* 0x000e620000002400 */
[----:B-----5:R-:W5:Y:S01]  /*96d0*/  LDSM.16.M88.4 R8, [R229+0x1800] ;  /* 0x00180000e508783b */ /* 0x020f620000000200 */
[C---:B----4-:R-:W-:Y:S08]  /*96e0*/  HMMA.16816.F32 R20, R200.reuse, R4, R20 ;  /* 0x00000004c814723c */ /* 0x050ff00000001814 */
[----:B------:R-:W4:Y:S01]  /*96f0*/  MUFU.TANH R192, R18 ;  /* 0x0000001200c07308 */ /* 0x000f220000002400 */
[C---:B------:R-:W-:Y:S01]  /*9700*/  HMMA.16816.F32 R24, R200.reuse, R6, R24 ;  /* 0x00000006c818723c */ /* 0x040fe20000001818 */
[----:B------:R-:W1:Y:S08]  /*9710*/  LDSM.16.M88.4 R4, [R229+0x2000] ;  /* 0x00200000e504783b */ /* 0x000e700000000200 */
[----:B------:R-:W1:Y:S06]  /*9720*/  MUFU.TANH R193, R19 ;  /* 0x0000001300c17308 */ /* 0x000e6c0000002400 */
[----:B------:R-:W-:Y:S04]  /*9730*/  FMUL.FTZ R20, R20, c[0x0][0x320] ;  /* 0x0000c80014147a20 */ /* 0x000fe80000410000 */
[----:B------:R-:W1:Y:S01]  /*9740*/  MUFU.TANH R190, R12 ;  /* 0x0000000c00be7308 */ /* 0x000e620000002400 */
[----:B------:R-:W-:Y:S02]  /*9750*/  FMUL.FTZ R21, R21, c[0x0][0x320] ;  /* 0x0000c80015157a20 */ /* 0x000fe40000410000 */
[----:B------:R-:W-:Y:S02]  /*9760*/  FMUL.FTZ R22, R22, c[0x0][0x320] ;  /* 0x0000c80016167a20 */ /* 0x000fe40000410000 */
[----:B------:R-:W-:Y:S02]  /*9770*/  FMUL.FTZ R23, R23, c[0x0][0x320] ;  /* 0x0000c80017177a20 */ /* 0x000fe40000410000 */
[----:B------:R-:W-:Y:S02]  /*9780*/  FMUL.FTZ R24, R24, c[0x0][0x320] ;  /* 0x0000c80018187a20 */ /* 0x000fe40000410000 */
[----:B------:R-:W-:Y:S01]  /*9790*/  FMUL.FTZ R25, R25, c[0x0][0x320] ;  /* 0x0000c80019197a20 */ /* 0x000fe20000410000 */
[----:B------:R-:W2:Y:S01]  /*97a0*/  MUFU.TANH R184, R20 ;  /* 0x0000001400b87308 */ /* 0x000ea20000002400 */
[----:B------:R-:W-:Y:S02]  /*97b0*/  FMUL.FTZ R26, R26, c[0x0][0x320] ;  /* 0x0000c8001a1a7a20 */ /* 0x000fe40000410000 */
[----:B------:R-:W-:Y:S01]  /*97c0*/  FMUL.FTZ R27, R27, c[0x0][0x320] ;  /* 0x0000c8001b1b7a20 */ /* 0x000fe20000410000 */
[C---:B-----5:R-:W-:Y:S06]  /*97d0*/  HMMA.16816.F32 R28, R200.reuse, R8, R28 ;  /* 0x00000008c81c723c */ /* 0x060fec000000181c */
[----:B------:R-:W2:Y:S02]  /*97e0*/  MUFU.TANH R132, R21 ;  /* 0x0000001500847308 */ /* 0x000ea40000002400 */
[C---:B------:R-:W-:Y:S01]  /*97f0*/  HMMA.16816.F32 R32, R200.reuse, R10, R32 ;  /* 0x0000000ac820723c */ /* 0x040fe20000001820 */
[----:B------:R-:W5:Y:S01]  /*9800*/  LDSM.16.M88.4 R8, [R229+0x2800] ;  /* 0x00280000e508783b */ /* 0x000f620000000200 */
[----:B------:R-:W-:Y:S06]  /*9810*/  DEPBAR.LE SB0, 0x0 ;  /* 0x000080000000791a */ /* 0x000fec0000000000 */
[----:B------:R2:W2:Y:S01]  /*9820*/  MUFU.TANH R188, R22 ;  /* 0x0000001600bc7308 */ /* 0x0004a20000002400 */
[----:B------:R-:W-:Y:S01]  /*9830*/  BAR.SYNC.DEFER_BLOCKING 0x0 ;  /* 0x0000000000007b1d */ /* 0x000fe20000010000 */
[C---:B-1----:R-:W-:Y:S06]  /*9840*/  HMMA.16816.F32 R36, R200.reuse, R4, R36 ;  /* 0x00000004c824723c */ /* 0x042fec0000001824 */
[----:B------:R-:W-:Y:S02]  /*9850*/  FMUL.FTZ R28, R28, c[0x0][0x320] ;  /* 0x0000c8001c1c7a20 */ /* 0x000fe40000410000 */
[----:B------:R1:W1:Y:S01]  /*9860*/  MUFU.TANH R187, R23 ;  /* 0x0000001700bb7308 */ /* 0x0002620000002400 */
[C---:B------:R-:W-:Y:S03]  /*9870*/  HMMA.16816.F32 R40, R200.reuse, R6, R40 ;  /* 0x00000006c828723c */ /* 0x040fe60000001828 */
[----:B------:R-:W-:Y:S02]  /*9880*/  FMUL.FTZ R29, R29, c[0x0][0x320] ;  /* 0x0000c8001d1d7a20 */ /* 0x000fe40000410000 */
[----:B------:R-:W-:Y:S02]  /*9890*/  FMUL.FTZ R30, R30, c[0x0][0x320] ;  /* 0x0000c8001e1e7a20 */ /* 0x000fe40000410000 */
[----:B------:R-:W-:Y:S02]  /*98a0*/  FMUL.FTZ R31, R31, c[0x0][0x320] ;  /* 0x0000c8001f1f7a20 */ /* 0x000fe40000410000 */
[----:B------:R3:W3:Y:S03]  /*98b0*/  MUFU.TANH R189, R13 ;  /* 0x0000000d00bd7308 */ /* 0x0006e60000002400 */
[----:B------:R-:W-:Y:S02]  /*98c0*/  FMUL.FTZ R32, R32, c[0x0][0x320] ;  /* 0x0000c80020207a20 */ /* 0x000fe40000410000 */
[----:B------:R-:W-:Y:S02]  /*98d0*/  FMUL.FTZ R33, R33, c[0x0][0x320] ;  /* 0x0000c80021217a20 */ /* 0x000fe40000410000 */
[----:B------:R-:W-:Y:S02]  /*98e0*/  FMUL.FTZ R34, R34, c[0x0][0x320] ;  /* 0x0000c80022227a20 */ /* 0x000fe40000410000 */
[----:B------:R-:W-:Y:S01]  /*98f0*/  FMUL.FTZ R35, R35, c[0x0][0x320] ;  /* 0x0000c80023237a20 */ /* 0x000fe20000410000 */
[----:B------:R3:W3:Y:S01]  /*9900*/  MUFU.TANH R198, R14 ;  /* 0x0000000e00c67308 */ /* 0x0006e20000002400 */
[----:B--2---:R-:W-:Y:S01]  /*9910*/  FMUL.FTZ R22, R37, c[0x0][0x320] ;  /* 0x0000c80025167a20 */ /* 0x004fe20000410000 */
[C---:B-----5:R-:W-:Y:S03]  /*9920*/  HMMA.16816.F32 R44, R200.reuse, R8, R44 ;  /* 0x00000008c82c723c */ /* 0x060fe6000000182c */
[----:B-1----:R-:W-:Y:S02]  /*9930*/  FMUL.FTZ R23, R36, c[0x0][0x320] ;  /* 0x0000c80024177a20 */ /* 0x002fe40000410000 */
[----:B------:R-:W-:Y:S03]  /*9940*/  FMUL.FTZ R38, R38, c[0x0][0x320] ;  /* 0x0000c80026267a20 */ /* 0x000fe60000410000 */
[----:B------:R1:W2:Y:S01]  /*9950*/  MUFU.TANH R199, R15 ;  /* 0x0000000f00c77308 */ /* 0x0002a20000002400 */
[----:B------:R-:W-:Y:S03]  /*9960*/  HMMA.16816.F32 R48, R200, R10, R48 ;  /* 0x0000000ac830723c */ /* 0x000fe60000001830 */
[----:B------:R-:W-:Y:S02]  /*9970*/  FMUL.FTZ R39, R39, c[0x0][0x320] ;  /* 0x0000c80027277a20 */ /* 0x000fe40000410000 */
[----:B------:R-:W-:Y:S02]  /*9980*/  FMUL.FTZ R21, R40, c[0x0][0x320] ;  /* 0x0000c80028157a20 */ /* 0x000fe40000410000 */
[----:B------:R-:W-:Y:S02]  /*9990*/  FMUL.FTZ R20, R41, c[0x0][0x320] ;  /* 0x0000c80029147a20 */ /* 0x000fe40000410000 */
[----:B------:R-:W1:Y:S03]  /*99a0*/  MUFU.TANH R24, R24 ;  /* 0x0000001800187308 */ /* 0x000e660000002400 */
[----:B------:R-:W-:Y:S02]  /*99b0*/  FMUL.FTZ R42, R42, c[0x0][0x320] ;  /* 0x0000c8002a2a7a20 */ /* 0x000fe40000410000 */
[----:B------:R-:W-:Y:S02]  /*99c0*/  FMUL.FTZ R43, R43, c[0x0][0x320] ;  /* 0x0000c8002b2b7a20 */ /* 0x000fe40000410000 */
[----:B------:R-:W-:Y:S02]  /*99d0*/  FMUL.FTZ R19, R44, c[0x0][0x320] ;  /* 0x0000c8002c137a20 */ /* 0x000fe40000410000 */
[----:B------:R-:W-:Y:S01]  /*99e0*/  FMUL.FTZ R18, R45, c[0x0][0x320] ;  /* 0x0000c8002d127a20 */ /* 0x000fe20000410000 */
        /* <DEDUP_REMOVED lines=34> */
[C---:B--234-:R-:W-:Y:S01]  /*9c10*/  IADD3 R217, R245.reuse, 0xc0, RZ ;  /* 0x000000c0f5d97810 */ /* 0x05cfe20007ffe0ff */
[----:B------:R-:W2:Y:S01]  /*9c20*/  LDL R2, [R1+0x18] ;  /* 0x0000180001027983 */ /* 0x000ea20000100800 */
[----:B------:R-:W-:Y:S01]  /*9c30*/  IADD3 R7, R245, 0x80, RZ ;  /* 0x00000080f5077810 */ /* 0x000fe20007ffe0ff */
[----:B------:R-:W-:Y:S01]  /*9c40*/  IMAD.MOV.U32 R3, RZ, RZ, c[0x0][0x2b8] ;  /* 0x0000ae00ff037624 */ /* 0x000fe200078e00ff */
[----:B------:R-:W-:Y:S01]  /*9c50*/  SHF.R.S32.HI R217, RZ, 0x1f, R217 ;  /* 0x0000001fffd97819 */ /* 0x000fe200000114d9 */
[----:B------:R-:W3:Y:S01]  /*9c60*/  LDL R0, [R1+0x10] ;  /* 0x0000100001007983 */ /* 0x000ee20000100800 */
[----:B------:R-:W-:Y:S01]  /*9c70*/  SHF.R.S32.HI R7, RZ, 0x1f, R7 ;  /* 0x0000001fff077819 */ /* 0x000fe20000011407 */
[----:B------:R-:W-:Y:S01]  /*9c80*/  IMAD.MOV.U32 R246, RZ, RZ, RZ ;  /* 0x000000fffff67224 */ /* 0x000fe200078e00ff */
[----:B------:R-:W-:Y:S01]  /*9c90*/  ISETP.NE.AND P1, PT, R3, 0x1, PT ;  /* 0x000000010300780c */ /* 0x000fe20003f25270 */
[----:B------:R-:W4:Y:S01]  /*9ca0*/  LDL.64 R222, [R1+0x28] ;  /* 0x0000280001de7983 */ /* 0x000f220000100a00 */
[C---:B------:R-:W-:Y:S01]  /*9cb0*/  IADD3 R8, R245.reuse, 0x40, RZ ;  /* 0x00000040f5087810 */ /* 0x040fe20007ffe0ff */
[----:B------:R-:W-:Y:S03]  /*9cc0*/  IMAD.SHL.U32 R36, R245, 0x2, RZ ;  /* 0x00000002f5247824 */ /* 0x000fe600078e00ff */
[----:B------:R-:W-:Y:S01]  /*9cd0*/  SHF.R.S32.HI R8, RZ, 0x1f, R8 ;  /* 0x0000001fff087819 */ /* 0x000fe20000011408 */
[----:B------:R-:W5:Y:S04]  /*9ce0*/  LDL R216, [R1+0x38] ;  /* 0x0000380001d87983 */ /* 0x000f680000100800 */
[----:B------:R-:W4:Y:S06]  /*9cf0*/  LDL.64 R220, [R1+0x20] ;  /* 0x0000200001dc7983 */ /* 0x000f2c0000100a00 */
        /* <DEDUP_REMOVED lines=9> */
[----:B------:R-:W-:Y:S02]  /*9d90*/  @!P6 LEA R4, P0, R3, c[0x0][0x2a0], 0x2 ;  /* 0x0000a8000304ea11 */ /* 0x000fe400078010ff */
[----:B------:R-:W-:Y:S01]  /*9da0*/  IADD3 R216, R245, 0xc0, RZ ;  /* 0x000000c0f5d87810 */ /* 0x000fe20007ffe0ff */
[----:B------:R-:W-:Y:S01]  /*9db0*/  IMAD R252, R0, c[0x0][0x2b8], R2 ;  /* 0x0000ae0000fc7a24 */ /* 0x000fe200078e0202 */
[----:B------:R-:W-:Y:S02]  /*9dc0*/  @!P6 LEA.HI.X R5, R3, c[0x0][0x2a4], R5, 0x2, P0 ;  /* 0x0000a9000305ea11 */ /* 0x000fe400000f1405 */
[----:B------:R-:W-:Y:S01]  /*9dd0*/  SHF.L.U64.HI R10, R216, 0x1, R217 ;  /* 0x00000001d80a7819 */ /* 0x000fe200000102d9 */
[----:B------:R-:W-:Y:S01]  /*9de0*/  IMAD.WIDE.U32 R2, R252, c[0x0][0x1e0], RZ ;  /* 0x00007800fc027a25 */ /* 0x000fe200078e00ff */
[----:B------:R-:W-:Y:S01]  /*9df0*/  SHF.R.S32.HI R0, RZ, 0x1f, R252 ;  /* 0x0000001fff007819 */ /* 0x000fe200000114fc */
[----:B------:R-:W2:Y:S01]  /*9e00*/  @!P6 LDG.E R246, [R4.64] ;  /* 0x0000000604f6e981 */ /* 0x000ea2000c1e1900 */
[C---:B------:R-:W-:Y:S01]  /*9e10*/  IADD3 R217, R245.reuse, 0x80, RZ ;  /* 0x00000080f5d97810 */ /* 0x040fe20007ffe0ff */
[----:B------:R-:W-:Y:S01]  /*9e20*/  IMAD.SHL.U32 R41, R216, 0x2, RZ ;  /* 0x00000002d8297824 */ /* 0x000fe200078e00ff */
[----:B------:R-:W-:Y:S01]  /*9e30*/  IADD3 R216, R245, 0x40, RZ ;  /* 0x00000040f5d87810 */ /* 0x000fe20007ffe0ff */
[----:B------:R-:W-:Y:S01]  /*9e40*/  IMAD R0, R0, c[0x0][0x1e0], RZ ;  /* 0x0000780000007a24 */ /* 0x000fe200078e02ff */
[C---:B------:R-:W-:Y:S01]  /*9e50*/  SHF.L.U64.HI R9, R217.reuse, 0x1, R7 ;  /* 0x00000001d9097819 */ /* 0x040fe20000010207 */
[----:B------:R-:W-:Y:S01]  /*9e60*/  IMAD.SHL.U32 R40, R217, 0x2, RZ ;  /* 0x00000002d9287824 */ /* 0x000fe200078e00ff */
[----:B------:R-:W-:Y:S01]  /*9e70*/  SHF.R.S32.HI R7, RZ, 0x1f, R245 ;  /* 0x0000001fff077819 */ /* 0x000fe200000114f5 */
[----:B------:R-:W-:Y:S01]  /*9e80*/  IMAD R0, R252, c[0x0][0x1e4], R0 ;  /* 0x00007900fc007a24 */ /* 0x000fe200078e0200 */
[C---:B------:R-:W-:Y:S01]  /*9e90*/  SHF.L.U64.HI R8, R216.reuse, 0x1, R8 ;  /* 0x00000001d8087819 */ /* 0x040fe20000010208 */
[----:B------:R-:W-:Y:S01]  /*9ea0*/  IMAD.SHL.U32 R37, R216, 0x2, RZ ;  /* 0x00000002d8257824 */ /* 0x000fe200078e00ff */
[----:B------:R-:W-:Y:S01]  /*9eb0*/  SHF.L.U64.HI R7, R245, 0x1, R7 ;  /* 0x00000001f5077819 */ /* 0x000fe20000010207 */
        /* <DEDUP_REMOVED lines=11> */
.L_x_1540:
        /* <DEDUP_REMOVED lines=22> */
[----:B-1----:R-:W-:Y:S03]  /*a0d0*/  IMAD.X R15, R4, 0x1, R10, P0 ;  /* 0x00000001040f7824 */ /* 0x002fe600000e060a */
[----:B------:R1:W3:Y:S04]  /*a0e0*/  SHFL.IDX PT, R4, R5, 0x2, 0x181f ;  /* 0x00581f0005047f89 */ /* 0x0002e800000e0000 */
[----:B------:R4:W-:Y:S01]  /*a0f0*/  LDGSTS.E.BYPASS.LTC128B.128 [R243+0x15100], [R14.64], !P1 ;  /* 0x151000000ef37fae */ /* 0x0009e2000c901d46 */
[----:B-----5:R-:W-:Y:S05]  /*a100*/  IADD3 R12, P0, R0, R36, RZ ;  /* 0x00000024000c7210 */ /* 0x020fea0007f1e0ff */
[----:B--2---:R-:W-:Y:S05]  /*a110*/  IMAD.X R13, R2, 0x1, R7, P0 ;  /* 0x00000001020d7824 */ /* 0x004fea00000e0607 */
[----:B------:R2:W-:Y:S02]  /*a120*/  LDGSTS.E.BYPASS.LTC128B.128 [R243+0xd100], [R12.64], !P4 ;  /* 0x0d1000000cf37fae */ /* 0x0005e4000e101d46 */
[----:B--2---:R-:W-:Y:S05]  /*a130*/  IADD3 R12, P0, R0, R37, RZ ;  /* 0x00000025000c7210 */ /* 0x004fea0007f1e0ff */
[----:B------:R-:W-:Y:S01]  /*a140*/  IMAD.X R13, R2, 0x1, R8, P0 ;  /* 0x00000001020d7824 */ /* 0x000fe200000e0608 */
[----:B----4-:R-:W-:Y:S04]  /*a150*/  IADD3 R14, P0, R0, R40, RZ ;  /* 0x00000028000e7210 */ /* 0x010fe80007f1e0ff */
[----:B------:R2:W-:Y:S01]  /*a160*/  LDGSTS.E.BYPASS.LTC128B.128 [R243+0x10100], [R12.64], !P3 ;  /* 0x101000000cf37fae */ /* 0x0005e2000d901d46 */
[----:B------:R-:W-:Y:S05]  /*a170*/  IMAD.X R15, R2, 0x1, R9, P0 ;  /* 0x00000001020f7824 */ /* 0x000fea00000e0609 */
[----:B------:R4:W-:Y:S01]  /*a180*/  LDGSTS.E.BYPASS.LTC128B.128 [R243+0x13100], [R14.64], !P2 ;  /* 0x131000000ef37fae */ /* 0x0009e2000d101d46 */
[----:B--2---:R-:W-:Y:S03]  /*a190*/  IADD3 R12, P0, R0, R41, RZ ;  /* 0x00000029000c7210 */ /* 0x004fe60007f1e0ff */
[----:B------:R1:W2:Y:S02]  /*a1a0*/  SHFL.IDX PT, R0, R6, 0x2, 0x181f ;  /* 0x00581f0006007f89 */ /* 0x0002a400000e0000 */
[----:B------:R-:W-:Y:S01]  /*a1b0*/  IMAD.X R13, R2, 0x1, R10, P0 ;  /* 0x00000001020d7824 */ /* 0x000fe200000e060a */
[----:B----4-:R-:W-:Y:S02]  /*a1c0*/  SEL R15, RZ, 0x10, P2 ;  /* 0x00000010ff0f7807 */ /* 0x010fe40001000000 */
[----:B------:R-:W-:Y:S02]  /*a1d0*/  SEL R14, RZ, 0x10, P1 ;  /* 0x00000010ff0e7807 */ /* 0x000fe40000800000 */
[----:B------:R4:W-:Y:S02]  /*a1e0*/  LDGSTS.E.BYPASS.LTC128B.128 [R243+0x16100], [R12.64], !P1 ;  /* 0x161000000cf37fae */ /* 0x0009e4000c901d46 */
[----:B----4-:R-:W-:Y:S02]  /*a1f0*/  SEL R12, RZ, 0x10, P3 ;  /* 0x00000010ff0c7807 */ /* 0x010fe40001800000 */
.L_x_1541:
[C---:B-123--:R-:W-:Y:S02]  /*a200*/  ISETP.NE.U32.AND P2, PT, R11.reuse, RZ, PT ;  /* 0x000000ff0b00720c */ /* 0x04efe40003f45070 */
        /* <DEDUP_REMOVED lines=27> */
.L_x_1482:
[----:B--234-:R-:W-:Y:S05]  /*a3c0*/  BSYNC B0 ;  /* 0x0000000000007941 */ /* 0x01cfea0003800000 */
.L_x_1481:
[----:B------:R-:W2:Y:S01]  /*a3d0*/  LDL R4, [R1+0x40] ;  /* 0x0000400001047983 */ /* 0x000ea20000100800 */
[----:B------:R-:W-:Y:S02]  /*a3e0*/  IMAD.MOV.U32 R5, RZ, RZ, c[0x0][0x2c4] ;  /* 0x0000b100ff057624 */ /* 0x000fe400078e00ff */
[----:B------:R-:W-:Y:S01]  /*a3f0*/  IMAD R0, R247, -0x60, RZ ;  /* 0xffffffa0f7007824 */ /* 0x000fe200078e02ff */
[----:B------:R-:W2:Y:S02]  /*a400*/  LDL R3, [R1+0x4c] ;  /* 0x00004c0001037983 */ /* 0x000ea40000100800 */
[----:B------:R-:W-:Y:S02]  /*a410*/  ISETP.NE.AND P0, PT, R5, 0x1, PT ;  /* 0x000000010500780c */ /* 0x000fe40003f05270 */
[----:B------:R-:W3:Y:S04]  /*a420*/  LDL R2, [R1+0x50] ;  /* 0x0000500001027983 */ /* 0x000ee80000100800 */
[----:B------:R-:W0:Y:S01]  /*a430*/  LDGDEPBAR ;  /* 0x00000000000079af */ /* 0x000e220000000000 */
[----:B--2---:R-:W-:Y:S01]  /*a440*/  IADD3 R4, R3, R4, RZ ;  /* 0x0000000403047210 */ /* 0x004fe20007ffe0ff */
[----:B------:R-:W-:Y:S01]  /*a450*/  IMAD.MOV.U32 R3, RZ, RZ, c[0x0][0x2ac] ;  /* 0x0000ab00ff037624 */ /* 0x000fe200078e00ff */
[----:B---3--:R-:W-:Y:S04]  /*a460*/  IADD3 R0, -R2, 0x1, R0 ;  /* 0x0000000102007810 */ /* 0x008fe80007ffe100 */
[----:B------:R-:W-:Y:S04]  /*a470*/  @P0 IMAD.HI.U32 R2, R4, c[0x0][0x2c8], RZ ;  /* 0x0000b20004020a27 */ /* 0x000fe800078e00ff */
[----:B------:R-:W-:Y:S01]  /*a480*/  IMAD R0, R3, c[0x0][0x1d0], R0 ;  /* 0x0000740003007a24 */ /* 0x000fe200078e0200 */
[----:B------:R-:W-:Y:S04]  /*a490*/  @P0 SHF.R.U32.HI R4, RZ, c[0x0][0x2cc], R2 ;  /* 0x0000b300ff040a19 */ /* 0x000fe80000011602 */
[----:B------:R-:W-:Y:S01]  /*a4a0*/  IADD3 R5, R0, -c[0x0][0x168], RZ ;  /* 0x80005a0000057a10 */ /* 0x000fe20007ffe0ff */
[----:B------:R-:W-:-:S05]  /*a4b0*/  BRA.DIV ~URZ, `(.L_x_1485) ;  /* 0x0000cf227f007947 */ /* 0x000fca000b800000 */
[----:B------:R2:W3:Y:S02]  /*a4c0*/  SHFL.IDX PT, R0, R4, RZ, 0x1c1f ;  /* 0x001c1fff04007589 */ /* 0x0004e400000e0000 */
.L_x_1542:
[----:B---3--:R-:W-:Y:S05]  /*a4d0*/  IMAD.IADD R0, R5, 0x1, R0 ;  /* 0x0000000105007824 */ /* 0x008fea00078e0200 */
[C---:B------:R-:W-:Y:S02]  /*a4e0*/  ISETP.GT.AND P0, PT, R0.reuse, RZ, PT ;  /* 0x000000ff0000720c */ /* 0x040fe40003f04270 */
[C---:B------:R-:W-:Y:S02]  /*a4f0*/  ISETP.GT.AND P1, PT, R0.reuse, 0x1, PT ;  /* 0x000000010000780c */ /* 0x040fe40003f24270 */
[----:B------:R-:W-:Y:S02]  /*a500*/  ISETP.GT.AND P4, PT, R0, 0x9, PT ;  /* 0x000000090000780c */ /* 0x000fe40003f84270 */
[----:B------:R-:W-:Y:S02]  /*a510*/  FSEL R6, R196, -INF , P0 ;  /* 0xff800000c4067808 */ /* 0x000fe40000000000 */
[C---:B------:R-:W-:Y:S02]  /*a520*/  ISETP.GT.AND P0, PT, R0.reuse, 0x10, PT ;  /* 0x000000100000780c */ /* 0x040fe40003f04270 */
[C---:B------:R-:W-:Y:S02]  /*a530*/  ISETP.GT.AND P2, PT, R0.reuse, 0x8, PT ;  /* 0x000000080000780c */ /* 0x040fe40003f44270 */
[----:B------:R-:W-:Y:S02]  /*a540*/  FSEL R10, R195, -INF , P1 ;  /* 0xff800000c30a7808 */ /* 0x000fe40000800000 */
[C---:B------:R-:W-:Y:S02]  /*a550*/  ISETP.GT.AND P1, PT, R0.reuse, 0x11, PT ;  /* 0x000000110000780c */ /* 0x040fe40003f24270 */
[C---:B------:R-:W-:Y:S02]  /*a560*/  ISETP.GT.AND P3, PT, R0.reuse, 0x18, PT ;  /* 0x000000180000780c */ /* 0x040fe40003f64270 */
[----:B------:R-:W-:Y:S02]  /*a570*/  FSEL R12, R191, -INF , P4 ;  /* 0xff800000bf0c7808 */ /* 0x000fe40002000000 */
[----:B------:R-:W-:Y:S02]  /*a580*/  ISETP.GT.AND P4, PT, R0, 0x19, PT ;  /* 0x000000190000780c */ /* 0x000fe40003f84270 */
[----:B------:R-:W-:Y:S02]  /*a590*/  FSEL R197, R190, -INF , P0 ;  /* 0xff800000bec57808 */ /* 0x000fe40000000000 */
        /* <DEDUP_REMOVED lines=12> */
[----:B-1----:R-:W-:Y:S02]  /*a660*/  FSEL R203, R24, -INF , P3 ;  /* 0xff80000018cb7808 */ /* 0x002fe40001800000 */
[C---:B------:R-:W-:Y:S02]  /*a670*/  ISETP.GT.AND P3, PT, R0.reuse, 0x38, PT ;  /* 0x000000380000780c */ /* 0x040fe40003f64270 */
[----:B------:R-:W-:Y:S02]  /*a680*/  FSEL R202, R25, -INF , P4 ;  /* 0xff80000019ca7808 */ /* 0x000fe40002000000 */
[----:B------:R-:W-:Y:S02]  /*a690*/  ISETP.GT.AND P4, PT, R0, 0x39, PT ;  /* 0x000000390000780c */ /* 0x000fe40003f84270 */
[----:B------:R-:W-:Y:S02]  /*a6a0*/  FSEL R221, R28, -INF , P1 ;  /* 0xff8000001cdd7808 */ /* 0x000fe40000800000 */
[C---:B------:R-:W-:Y:S02]  /*a6b0*/  ISETP.GT.AND P2, PT, R0.reuse, 0x40, PT ;  /* 0x000000400000780c */ /* 0x040fe40003f44270 */
[----:B------:R-:W-:Y:S02]  /*a6c0*/  FSEL R220, R29, -INF , P0 ;  /* 0xff8000001ddc7808 */ /* 0x000fe40000000000 */
[C---:B------:R-:W-:Y:S02]  /*a6d0*/  ISETP.GT.AND P1, PT, R0.reuse, 0x41, PT ;  /* 0x000000410000780c */ /* 0x040fe40003f24270 */
[----:B------:R-:W-:Y:S02]  /*a6e0*/  ISETP.GT.AND P0, PT, R0, 0x48, PT ;  /* 0x000000480000780c */ /* 0x000fe40003f04270 */
[----:B------:R-:W-:Y:S02]  /*a6f0*/  FSEL R219, R32, -INF , P3 ;  /* 0xff80000020db7808 */ /* 0x000fe40001800000 */
[----:B------:R-:W-:Y:S02]  /*a700*/  FSEL R218, R33, -INF , P4 ;  /* 0xff80000021da7808 */ /* 0x000fe40002000000 */
        /* <DEDUP_REMOVED lines=14> */
[----:B------:R-:W-:Y:S01]  /*a7f0*/  FMNMX.FTZ R2, R6, R133, !PT ;  /* 0x0000008506027209 */ /* 0x000fe20007810000 */
[----:B------:R-:W1:Y:S03]  /*a800*/  SHFL.IDX PT, R0, R4, 0x1, 0x1c1f ;  /* 0x003c1f0004007f89 */ /* 0x000e6600000e0000 */
[----:B------:R-:W-:Y:S04]  /*a810*/  FMNMX.FTZ R2, R10, R2, !PT ;  /* 0x000000020a027209 */ /* 0x000fe80007810000 */
[----:B------:R-:W-:Y:S04]  /*a820*/  FMNMX.FTZ R2, R9, R2, !PT ;  /* 0x0000000209027209 */ /* 0x000fe80007810000 */
[----:B------:R-:W-:Y:S04]  /*a830*/  FMNMX.FTZ R2, R12, R2, !PT ;  /* 0x000000020c027209 */ /* 0x000fe80007810000 */
[----:B------:R-:W-:Y:S04]  /*a840*/  FMNMX.FTZ R2, R197, R2, !PT ;  /* 0x00000002c5027209 */ /* 0x000fe80007810000 */
[----:B------:R-:W-:Y:S04]  /*a850*/  FMNMX.FTZ R2, R196, R2, !PT ;  /* 0x00000002c4027209 */ /* 0x000fe80007810000 */
[----:B------:R-:W-:Y:S01]  /*a860*/  FMNMX.FTZ R2, R195, R2, !PT ;  /* 0x00000002c3027209 */ /* 0x000fe20007810000 */
[----:B-1----:R-:W-:Y:S03]  /*a870*/  IMAD.IADD R0, R5, 0x1, R0 ;  /* 0x0000000105007824 */ /* 0x002fe600078e0200 */
[----:B------:R-:W-:Y:S02]  /*a880*/  FMNMX.FTZ R2, R194, R2, !PT ;  /* 0x00000002c2027209 */ /* 0x000fe40007810000 */
[C---:B------:R-:W-:Y:S02]  /*a890*/  ISETP.GT.AND P0, PT, R0.reuse, RZ, PT ;  /* 0x000000ff0000720c */ /* 0x040fe40003f04270 */
[C---:B------:R-:W-:Y:S02]  /*a8a0*/  ISETP.GT.AND P1, PT, R0.reuse, 0x1, PT ;  /* 0x000000010000780c */ /* 0x040fe40003f24270 */
[----:B------:R-:W-:Y:S02]  /*a8b0*/  FSEL R5, R207, -INF , P0 ;  /* 0xff800000cf057808 */ /* 0x000fe40000000000 */
[----:B------:R-:W-:Y:S02]  /*a8c0*/  ISETP.GT.AND P0, PT, R0, 0x8, PT ;  /* 0x000000080000780c */ /* 0x000fe40003f04270 */
[----:B------:R-:W-:Y:S02]  /*a8d0*/  FSEL R8, R206, -INF , P1 ;  /* 0xff800000ce087808 */ /* 0x000fe40000800000 */
[----:B------:R-:W-:Y:S02]  /*a8e0*/  FMNMX.FTZ R3, R5, R134, !PT ;  /* 0x0000008605037209 */ /* 0x000fe40007810000 */
[----:B------:R-:W-:Y:S02]  /*a8f0*/  ISETP.GT.AND P1, PT, R0, 0x9, PT ;  /* 0x000000090000780c */ /* 0x000fe40003f24270 */
[----:B------:R-:W-:Y:S02]  /*a900*/  FSEL R7, R204, -INF , P0 ;  /* 0xff800000cc077808 */ /* 0x000fe40000000000 */
[----:B------:R-:W-:Y:S02]  /*a910*/  FMNMX.FTZ R3, R8, R3, !PT ;  /* 0x0000000308037209 */ /* 0x000fe40007810000 */
[C---:B------:R-:W-:Y:S02]  /*a920*/  ISETP.GT.AND P0, PT, R0.reuse, 0x10, PT ;  /* 0x000000100000780c */ /* 0x040fe40003f04270 */
[----:B------:R-:W-:Y:S02]  /*a930*/  FSEL R11, R205, -INF , P1 ;  /* 0xff800000cd0b7808 */ /* 0x000fe40000800000 */
[----:B--2---:R-:W-:Y:S02]  /*a940*/  FMNMX.FTZ R4, R7, R3, !PT ;  /* 0x0000000307047209 */ /* 0x004fe40007810000 */
[----:B------:R-:W-:Y:S02]  /*a950*/  ISETP.GT.AND P1, PT, R0, 0x11, PT ;  /* 0x000000110000780c */ /* 0x000fe40003f24270 */
[----:B------:R-:W-:Y:S02]  /*a960*/  FSEL R190, R198, -INF , P0 ;  /* 0xff800000c6be7808 */ /* 0x000fe40000000000 */
[----:B------:R-:W-:Y:S02]  /*a970*/  FMNMX.FTZ R4, R11, R4, !PT ;  /* 0x000000040b047209 */ /* 0x000fe40007810000 */
        /* <DEDUP_REMOVED lines=70> */
[----:B------:R-:W-:Y:S02]  /*ade0*/  FSEL R226, R51, -INF , P0 ;  /* 0xff80000033e27808 */ /* 0x000fe40000000000 */
[----:B------:R-:W-:Y:S01]  /*adf0*/  FMNMX.FTZ R4, R227, R4, !PT ;  /* 0x00000004e3047209 */ /* 0x000fe20007810000 */
[----:B------:R-:W1:Y:S03]  /*ae00*/  SHFL.BFLY PT, R132, R0, 0x2, 0x1f ;  /* 0x0c401f0000847f89 */ /* 0x000e6600000e0000 */
[----:B------:R-:W-:Y:S05]  /*ae10*/  FMNMX.FTZ R4, R226, R4, !PT ;  /* 0x00000004e2047209 */ /* 0x000fea0007810000 */
[----:B------:R-:W2:Y:S01]  /*ae20*/  SHFL.BFLY PT, R2, R4, 0x2, 0x1f ;  /* 0x0c401f0004027f89 */ /* 0x000ea200000e0000 */
[----:B-1----:R-:W-:Y:S07]  /*ae30*/  FMNMX.FTZ R132, R132, R0, !PT ;  /* 0x0000000084847209 */ /* 0x002fee0007810000 */
[----:B------:R-:W1:Y:S01]  /*ae40*/  SHFL.BFLY PT, R3, R132, 0x1, 0x1f ;  /* 0x0c201f0084037f89 */ /* 0x000e6200000e0000 */
[----:B--2---:R-:W-:Y:S07]  /*ae50*/  FMNMX.FTZ R4, R4, R2, !PT ;  /* 0x0000000204047209 */ /* 0x004fee0007810000 */
[----:B------:R2:W3:Y:S01]  /*ae60*/  SHFL.BFLY PT, R0, R4, 0x1, 0x1f ;  /* 0x0c201f0004007f89 */ /* 0x0004e200000e0000 */
[----:B-1----:R-:W-:Y:S07]  /*ae70*/  FMNMX.FTZ R132, R132, R3, !PT ;  /* 0x0000000384847209 */ /* 0x002fee0007810000 */
.L_x_1543:
[----:B------:R-:W4:Y:S01]  /*ae80*/  LDL.LU R16, [R1+0x8] ;  /* 0x0000080001107983 */ /* 0x000f220000300800 */
[C---:B------:R-:W-:Y:S01]  /*ae90*/  FSETP.NEU.FTZ.AND P0, PT, R132.reuse, -INF , PT ;  /* 0xff8000008400780b */ /* 0x040fe20003f1d000 */
[----:B------:R-:W-:Y:S01]  /*aea0*/  FMUL.FTZ R188, R132, c[0x0][0x2d0] ;  /* 0x0000b40084bc7a20 */ /* 0x000fe20000410000 */
[----:B---3--:R-:W-:Y:S01]  /*aeb0*/  FMNMX.FTZ R3, R0, R4, !PT ;  /* 0x0000000400037209 */ /* 0x008fe20007810000 */
[----:B------:R-:W-:Y:S01]  /*aec0*/  WARPSYNC 0xffffffff ;  /* 0xffffffff00007948 */ /* 0x000fe20003800000 */
[----:B------:R-:W-:Y:S01]  /*aed0*/  FSEL R2, R132, RZ, P0 ;  /* 0x000000ff84027208 */ /* 0x000fe20000000000 */
[----:B------:R-:W-:Y:S01]  /*aee0*/  LDSM.16.MT88.4 R20, [R232] ;  /* 0x00000000e814783b */ /* 0x000fe20000004200 */
[----:B------:R-:W-:Y:S01]  /*aef0*/  FSEL R188, R188, RZ, P0 ;  /* 0x000000ffbcbc7208 */ /* 0x000fe20000000000 */
[C---:B------:R-:W-:Y:S01]  /*af00*/  FMUL.FTZ R189, R3.reuse, c[0x0][0x2d0] ;  /* 0x0000b40003bd7a20 */ /* 0x040fe20000410000 */
[----:B------:R-:W-:Y:S01]  /*af10*/  FSETP.NEU.FTZ.AND P0, PT, R3, -INF , PT ;  /* 0xff8000000300780b */ /* 0x000fe20003f1d000 */
[----:B------:R-:W-:Y:S02]  /*af20*/  FADD.FTZ R0, -R2, R133 ;  /* 0x0000008502007221 */ /* 0x000fe40000010100 */
[--C-:B------:R-:W-:Y:S01]  /*af30*/  FFMA.FTZ R12, R12, c[0x0][0x2d0], -R188.reuse ;  /* 0x0000b4000c0c7a23 */ /* 0x100fe200000108bc */
[----:B------:R-:W-:Y:S01]  /*af40*/  FSEL R189, R189, RZ, P0 ;  /* 0x000000ffbdbd7208 */ /* 0x000fe20000000000 */
[----:B------:R-:W-:Y:S01]  /*af50*/  FMUL.FTZ R0, R0, c[0x0][0x2d0] ;  /* 0x0000b40000007a20 */ /* 0x000fe20000410000 */
[----:B------:R-:W-:Y:S01]  /*af60*/  LDSM.16.MT88.4 R28, [R234] ;  /* 0x00000000ea1c783b */ /* 0x000fe20000004200 */
[----:B------:R1:W-:Y:S01]  /*af70*/  MUFU.EX2 R251, R12 ;  /* 0x0000000c00fb7308 */ /* 0x0003e20000000800 */
[--C-:B------:R-:W-:Y:S02]  /*af80*/  FFMA.FTZ R6, R6, c[0x0][0x2d0], -R188.reuse ;  /* 0x0000b40006067a23 */ /* 0x100fe400000108bc */
[--C-:B------:R-:W-:Y:S02]  /*af90*/  FFMA.FTZ R10, R10, c[0x0][0x2d0], -R188.reuse ;  /* 0x0000b4000a0a7a23 */ /* 0x100fe400000108bc */
[----:B------:R-:W-:Y:S02]  /*afa0*/  FFMA.FTZ R9, R9, c[0x0][0x2d0], -R188 ;  /* 0x0000b40009097a23 */ /* 0x000fe400000108bc */
[--C-:B------:R-:W-:Y:S01]  /*afb0*/  FFMA.FTZ R5, R5, c[0x0][0x2d0], -R189.reuse ;  /* 0x0000b40005057a23 */ /* 0x100fe200000108bd */
[----:B------:R-:W-:Y:S01]  /*afc0*/  LDSM.16.MT88.4 R36, [R233] ;  /* 0x00000000e924783b */ /* 0x000fe20000004200 */
[--C-:B------:R-:W-:Y:S01]  /*afd0*/  FFMA.FTZ R8, R8, c[0x0][0x2d0], -R189.reuse ;  /* 0x0000b40008087a23 */ /* 0x100fe200000108bd */
[----:B------:R3:W5:Y:S01]  /*afe0*/  MUFU.EX2 R2, R0 ;  /* 0x0000000000027308 */ /* 0x0007620000000800 */
[--C-:B------:R-:W-:Y:S02]  /*aff0*/  FFMA.FTZ R7, R7, c[0x0][0x2d0], -R189.reuse ;  /* 0x0000b40007077a23 */ /* 0x100fe400000108bd */
[----:B------:R-:W-:Y:S03]  /*b000*/  FFMA.FTZ R11, R11, c[0x0][0x2d0], -R189 ;  /* 0x0000b4000b0b7a23 */ /* 0x000fe600000108bd */
[----:B------:R-:W-:Y:S04]  /*b010*/  LDSM.16.MT88.4 R44, [R231+0x3000] ;  /* 0x00300000e72c783b */ /* 0x000fe80000004200 */
[----:B------:R-:W-:Y:S04]  /*b020*/  MUFU.EX2 R6, R6 ;  /* 0x0000000600067308 */ /* 0x000fe80000000800 */
[----:B-1----:R-:W1:Y:S06]  /*b030*/  LDSM.16.MT88.4 R12, [R231] ;  /* 0x00000000e70c783b */ /* 0x002e6c0000004200 */
[----:B------:R-:W2:Y:S01]  /*b040*/  MUFU.EX2 R238, R10 ;  /* 0x0000000a00ee7308 */ /* 0x000ea20000000800 */
[----:B---3--:R-:W-:Y:S05]  /*b050*/  FSEL R0, R3, RZ, P0 ;  /* 0x000000ff03007208 */ /* 0x008fea0000000000 */
[----:B------:R-:W-:Y:S04]  /*b060*/  FADD.FTZ R0, -R0, R134 ;  /* 0x0000008600007221 */ /* 0x000fe80000010100 */
[----:B------:R-:W3:Y:S01]  /*b070*/  MUFU.EX2 R249, R9 ;  /* 0x0000000900f97308 */ /* 0x000ee20000000800 */
[----:B------:R-:W4:Y:S01]  /*b080*/  LDL.LU R134, [R1+0xc] ;  /* 0x00000c0001867983 */ /* 0x000f220000300800 */
[----:B------:R-:W-:Y:S08]  /*b090*/  FMUL.FTZ R0, R0, c[0x0][0x2d0] ;  /* 0x0000b40000007a20 */ /* 0x000ff00000410000 */
[----:B------:R1:W-:Y:S10]  /*b0a0*/  MUFU.EX2 R237, R5 ;  /* 0x0000000500ed7308 */ /* 0x0003f40000000800 */
[----:B------:R1:W1:Y:S10]  /*b0b0*/  MUFU.EX2 R244, R8 ;  /* 0x0000000800f47308 */ /* 0x0002740000000800 */
[----:B------:R-:W-:Y:S10]  /*b0c0*/  MUFU.EX2 R248, R7 ;  /* 0x0000000700f87308 */ /* 0x000ff40000000800 */
[----:B------:R-:W3:Y:S10]  /*b0d0*/  MUFU.EX2 R250, R11 ;  /* 0x0000000b00fa7308 */ /* 0x000ef40000000800 */
[----:B------:R-:W3:Y:S01]  /*b0e0*/  MUFU.EX2 R0, R0 ;  /* 0x0000000000007308 */ /* 0x000ee20000000800 */
[----:B--2--5:R-:W-:Y:S01]  /*b0f0*/  FMUL.FTZ R4, R2, R136 ;  /* 0x0000008802047220 */ /* 0x024fe20000410000 */
[----:B------:R-:W-:Y:S01]  /*b100*/  F2FP.PACK_AB R184, R238, R6 ;  /* 0x00000006eeb8723e */ /* 0x000fe200000000ff */
[C---:B-1----:R-:W-:Y:S01]  /*b110*/  FMUL.FTZ R5, R2.reuse, R137 ;  /* 0x0000008902057220 */ /* 0x042fe20000410000 */
[----:B---3--:R-:W-:Y:S01]  /*b120*/  F2FP.PACK_AB R186, R251, R249 ;  /* 0x000000f9fbba723e */ /* 0x008fe200000000ff */
[----:B------:R-:W-:Y:S01]  /*b130*/  FMUL.FTZ R8, R2, R140 ;  /* 0x0000008c02087220 */ /* 0x000fe20000410000 */
[----:B------:R-:W-:Y:S01]  /*b140*/  F2FP.PACK_AB R185, R244, R237 ;  /* 0x000000edf4b9723e */ /* 0x000fe200000000ff */
[C---:B------:R-:W-:Y:S02]  /*b150*/  FMUL.FTZ R9, R2.reuse, R141 ;  /* 0x0000008d02097220 */ /* 0x040fe40000410000 */
[C---:B------:R-:W-:Y:S02]  /*b160*/  FMUL.FTZ R17, R2.reuse, R149 ;  /* 0x0000009502117220 */ /* 0x040fe40000410000 */
[C---:B------:R-:W-:Y:S02]  /*b170*/  FMUL.FTZ R24, R2.reuse, R156 ;  /* 0x0000009c02187220 */ /* 0x040fe40000410000 */
[----:B------:R-:W-:Y:S01]  /*b180*/  FMUL.FTZ R25, R2, R157 ;  /* 0x0000009d02197220 */ /* 0x000fe20000410000 */
[----:B------:R-:W-:Y:S01]  /*b190*/  F2FP.PACK_AB R187, R250, R248 ;  /* 0x000000f8fabb723e */ /* 0x000fe200000000ff */
[C---:B------:R-:W-:Y:S02]  /*b1a0*/  FMUL.FTZ R32, R2.reuse, R164 ;  /* 0x000000a402207220 */ /* 0x040fe40000410000 */
[C---:B------:R-:W-:Y:S02]  /*b1b0*/  FMUL.FTZ R33, R2.reuse, R165 ;  /* 0x000000a502217220 */ /* 0x040fe40000410000 */
[C---:B------:R-:W-:Y:S02]  /*b1c0*/  FMUL.FTZ R40, R2.reuse, R172 ;  /* 0x000000ac02287220 */ /* 0x040fe40000410000 */
[C---:B------:R-:W-:Y:S02]  /*b1d0*/  FMUL.FTZ R41, R2.reuse, R173 ;  /* 0x000000ad02297220 */ /* 0x040fe40000410000 */
[----:B------:R-:W-:Y:S02]  /*b1e0*/  FMUL.FTZ R48, R2, R180 ;  /* 0x000000b402307220 */ /* 0x000fe40000410000 */
[C---:B------:R-:W-:Y:S02]  /*b1f0*/  FMUL.FTZ R7, R0.reuse, R139 ;  /* 0x0000008b00077220 */ /* 0x040fe40000410000 */
[C---:B------:R-:W-:Y:S02]  /*b200*/  FMUL.FTZ R10, R0.reuse, R142 ;  /* 0x0000008e000a7220 */ /* 0x040fe40000410000 */
[C---:B------:R-:W-:Y:S02]  /*b210*/  FMUL.FTZ R11, R0.reuse, R143 ;  /* 0x0000008f000b7220 */ /* 0x040fe40000410000 */
[C---:B------:R-:W-:Y:S01]  /*b220*/  FMUL.FTZ R18, R0.reuse, R150 ;  /* 0x0000009600127220 */ /* 0x040fe20000410000 */
[----:B------:R-:W-:Y:S01]  /*b230*/  LDSM.16.MT88.4 R140, [R231+0x800] ;  /* 0x00080000e78c783b */ /* 0x000fe20000004200 */
[C---:B------:R-:W-:Y:S02]  /*b240*/  FMUL.FTZ R19, R0.reuse, R151 ;  /* 0x0000009700137220 */ /* 0x040fe40000410000 */
[C---:B------:R-:W-:Y:S02]  /*b250*/  FMUL.FTZ R26, R0.reuse, R158 ;  /* 0x0000009e001a7220 */ /* 0x040fe40000410000 */
[C---:B------:R-:W-:Y:S02]  /*b260*/  FMUL.FTZ R27, R0.reuse, R159 ;  /* 0x0000009f001b7220 */ /* 0x040fe40000410000 */
[C---:B------:R-:W-:Y:S02]  /*b270*/  FMUL.FTZ R34, R0.reuse, R166 ;  /* 0x000000a600227220 */ /* 0x040fe40000410000 */
[C---:B------:R-:W-:Y:S02]  /*b280*/  FMUL.FTZ R35, R0.reuse, R167 ;  /* 0x000000a700237220 */ /* 0x040fe40000410000 */
[C---:B------:R-:W-:Y:S02]  /*b290*/  FMUL.FTZ R42, R0.reuse, R174 ;  /* 0x000000ae002a7220 */ /* 0x040fe40000410000 */
[----:B------:R-:W-:Y:S02]  /*b2a0*/  FMUL.FTZ R43, R0, R175 ;  /* 0x000000af002b7220 */ /* 0x000fe40000410000 */
[----:B------:R-:W-:Y:S01]  /*b2b0*/  FMUL.FTZ R49, R2, R181 ;  /* 0x000000b502317220 */ /* 0x000fe20000410000 */
[----:B------:R-:W-:Y:S01]  /*b2c0*/  LDSM.16.MT88.4 R172, [R231+0x5800] ;  /* 0x00580000e7ac783b */ /* 0x000fe20000004200 */
[C---:B------:R-:W-:Y:S02]  /*b2d0*/  FMUL.FTZ R50, R0.reuse, R182 ;  /* 0x000000b600327220 */ /* 0x040fe40000410000 */
[----:B------:R-:W-:Y:S02]  /*b2e0*/  FMUL.FTZ R51, R0, R183 ;  /* 0x000000b700337220 */ /* 0x000fe40000410000 */
[C---:B------:R-:W-:Y:S02]  /*b2f0*/  FMUL.FTZ R52, R2.reuse, R52 ;  /* 0x0000003402347220 */ /* 0x040fe40000410000 */
[----:B------:R-:W-:Y:S01]  /*b300*/  FMUL.FTZ R53, R2, R53 ;  /* 0x0000003502357220 */ /* 0x000fe20000410000 */
[----:B------:R-:W-:Y:S01]  /*b310*/  LDSM.16.MT88.4 R180, [R232+0x5800] ;  /* 0x00580000e8b4783b */ /* 0x000fe20000004200 */
        /* <DEDUP_REMOVED lines=69> */
[----:B----4-:R-:W-:Y:S02]  /*b770*/  FFMA.FTZ R133, R2, R16, R6 ;  /* 0x0000001002857223 */ /* 0x010fe40000010006 */
[----:B------:R-:W-:Y:S02]  /*b780*/  FMUL.FTZ R6, R0, R138 ;  /* 0x0000008a00067220 */ /* 0x000fe40000410000 */
[----:B------:R-:W1:Y:S01]  /*b790*/  LDSM.16.MT88.4 R136, [R232+0x3000] ;  /* 0x00300000e888783b */ /* 0x000e620000004200 */
[--C-:B------:R-:W-:Y:S02]  /*b7a0*/  FFMA.FTZ R157, R217, c[0x0][0x2d0], -R188.reuse ;  /* 0x0000b400d99d7a23 */ /* 0x100fe400000108bc */
[--C-:B------:R-:W-:Y:S02]  /*b7b0*/  FFMA.FTZ R156, R216, c[0x0][0x2d0], -R188.reuse ;  /* 0x0000b400d89c7a23 */ /* 0x100fe400000108bc */
[C---:B------:R-:W-:Y:S05]  /*b7c0*/  HMMA.16816.F32 R4, R184.reuse, R12, R4 ;  /* 0x0000000cb804723c */ /* 0x040fea0000001804 */
[--C-:B------:R-:W-:Y:S02]  /*b7d0*/  FFMA.FTZ R158, R215, c[0x0][0x2d0], -R188.reuse ;  /* 0x0000b400d79e7a23 */ /* 0x100fe400000108bc */
[C---:B------:R-:W-:Y:S01]  /*b7e0*/  FMUL.FTZ R12, R2.reuse, R144 ;  /* 0x00000090020c7220 */ /* 0x040fe20000410000 */
[C---:B------:R-:W-:Y:S04]  /*b7f0*/  HMMA.16816.F32 R8, R184.reuse, R14, R8 ;  /* 0x0000000eb808723c */ /* 0x040fe80000001808 */
[C---:B------:R-:W-:Y:S02]  /*b800*/  FMUL.FTZ R13, R2.reuse, R145 ;  /* 0x00000091020d7220 */ /* 0x040fe40000410000 */
[----:B------:R-:W-:Y:S02]  /*b810*/  FMUL.FTZ R16, R2, R148 ;  /* 0x0000009402107220 */ /* 0x000fe40000410000 */
[C---:B------:R-:W-:Y:S04]  /*b820*/  FMUL.FTZ R14, R0.reuse, R146 ;  /* 0x00000092000e7220 */ /* 0x040fe80000410000 */
[----:B------:R-:W-:Y:S02]  /*b830*/  FMUL.FTZ R15, R0, R147 ;  /* 0x00000093000f7220 */ /* 0x000fe40000410000 */
[----:B------:R-:W-:Y:S01]  /*b840*/  LDSM.16.MT88.4 R144, [R232+0x800] ;  /* 0x00080000e890783b */ /* 0x000fe20000004200 */
[--C-:B------:R-:W-:Y:S02]  /*b850*/  FFMA.FTZ R159, R214, c[0x0][0x2d0], -R188.reuse ;  /* 0x0000b400d69f7a23 */ /* 0x100fe400000108bc */
        /* <DEDUP_REMOVED lines=9> */
[----:B------:R-:W-:Y:S02]  /*b8f0*/  FMUL.FTZ R23, R0, R155 ;  /* 0x0000009b00177220 */ /* 0x000fe40000410000 */
[--C-:B------:R-:W-:Y:S02]  /*b900*/  FFMA.FTZ R152, R220, c[0x0][0x2d0], -R188.reuse ;  /* 0x0000b400dc987a23 */ /* 0x100fe400000108bc */
[----:B------:R-:W-:Y:S02]  /*b910*/  FMUL.FTZ R123, R0, R123 ;  /* 0x0000007b007b7220 */ /* 0x000fe40000410000 */
[----:B------:R-:W-:Y:S01]  /*b920*/  FADD.FTZ R153, R238, R133 ;  /* 0x00000085ee997221 */ /* 0x000fe20000010000 */
[C---:B------:R-:W-:Y:S03]  /*b930*/  HMMA.16816.F32 R20, R184.reuse, R28, R20 ;  /* 0x0000001cb814723c */ /* 0x040fe60000001814 */
[----:B------:R-:W-:Y:S02]  /*b940*/  FADD.FTZ R153, R249, R153 ;  /* 0x00000099f9997221 */ /* 0x000fe40000010000 */
[--C-:B------:R-:W-:Y:S02]  /*b950*/  FFMA.FTZ R133, R218, c[0x0][0x2d0], -R188.reuse ;  /* 0x0000b400da857a23 */ /* 0x100fe400000108bc */
[C---:B------:R-:W-:Y:S01]  /*b960*/  FMUL.FTZ R28, R2.reuse, R160 ;  /* 0x000000a0021c7220 */ /* 0x040fe20000410000 */
[C---:B------:R-:W-:Y:S04]  /*b970*/  HMMA.16816.F32 R24, R184.reuse, R30, R24 ;  /* 0x0000001eb818723c */ /* 0x040fe80000001818 */
[----:B------:R-:W-:Y:S02]  /*b980*/  FMUL.FTZ R29, R2, R161 ;  /* 0x000000a1021d7220 */ /* 0x000fe40000410000 */
[C---:B------:R-:W-:Y:S02]  /*b990*/  FMUL.FTZ R126, R0.reuse, R126 ;  /* 0x0000007e007e7220 */ /* 0x040fe40000410000 */
[C---:B------:R-:W-:Y:S04]  /*b9a0*/  FMUL.FTZ R30, R0.reuse, R162 ;  /* 0x000000a2001e7220 */ /* 0x040fe80000410000 */
[C---:B------:R-:W-:Y:S02]  /*b9b0*/  FMUL.FTZ R31, R0.reuse, R163 ;  /* 0x000000a3001f7220 */ /* 0x040fe40000410000 */
[C---:B------:R-:W-:Y:S02]  /*b9c0*/  FMUL.FTZ R127, R0.reuse, R127 ;  /* 0x0000007f007f7220 */ /* 0x040fe40000410000 */
[C---:B------:R-:W-:Y:S02]  /*b9d0*/  FMUL.FTZ R130, R0.reuse, R130 ;  /* 0x0000008200827220 */ /* 0x040fe40000410000 */
[----:B------:R-:W-:Y:S01]  /*b9e0*/  FMUL.FTZ R131, R0, R131 ;  /* 0x0000008300837220 */ /* 0x000fe20000410000 */
[C---:B------:R-:W-:Y:S07]  /*b9f0*/  HMMA.16816.F32 R28, R184.reuse, R36, R28 ;  /* 0x00000024b81c723c */ /* 0x040fee000000181c */
[C---:B------:R-:W-:Y:S01]  /*ba00*/  FMUL.FTZ R36, R2.reuse, R168 ;  /* 0x000000a802247220 */ /* 0x040fe20000410000 */
[C---:B------:R-:W-:Y:S04]  /*ba10*/  HMMA.16816.F32 R32, R184.reuse, R38, R32 ;  /* 0x00000026b820723c */ /* 0x040fe80000001820 */
[----:B------:R-:W-:Y:S03]  /*ba20*/  FMUL.FTZ R37, R2, R169 ;  /* 0x000000a902257220 */ /* 0x000fe60000410000 */
[C---:B------:R-:W-:Y:S02]  /*ba30*/  FMUL.FTZ R38, R0.reuse, R170 ;  /* 0x000000aa00267220 */ /* 0x040fe40000410000 */
[----:B------:R-:W-:Y:S07]  /*ba40*/  FMUL.FTZ R39, R0, R171 ;  /* 0x000000ab00277220 */ /* 0x000fee0000410000 */
[C---:B------:R-:W-:Y:S07]  /*ba50*/  HMMA.16816.F32 R36, R184.reuse, R44, R36 ;  /* 0x0000002cb824723c */ /* 0x040fee0000001824 */
[C---:B------:R-:W-:Y:S01]  /*ba60*/  FMUL.FTZ R44, R2.reuse, R176 ;  /* 0x000000b0022c7220 */ /* 0x040fe20000410000 */
[C---:B------:R-:W-:Y:S04]  /*ba70*/  HMMA.16816.F32 R40, R184.reuse, R46, R40 ;  /* 0x0000002eb828723c */ /* 0x040fe80000001828 */
[----:B------:R-:W-:Y:S02]  /*ba80*/  FMUL.FTZ R45, R2, R177 ;  /* 0x000000b1022d7220 */ /* 0x000fe40000410000 */
[--C-:B------:R-:W-:Y:S02]  /*ba90*/  FFMA.FTZ R2, R197, c[0x0][0x2d0], -R188.reuse ;  /* 0x0000b400c5027a23 */ /* 0x100fe400000108bc */
[C---:B------:R-:W-:Y:S02]  /*baa0*/  FMUL.FTZ R46, R0.reuse, R178 ;  /* 0x000000b2002e7220 */ /* 0x040fe40000410000 */
[----:B------:R2:W3:Y:S02]  /*bab0*/  MUFU.EX2 R155, R2 ;  /* 0x00000002009b7308 */ /* 0x0004e40000000800 */
[----:B------:R-:W-:Y:S07]  /*bac0*/  FMUL.FTZ R47, R0, R179 ;  /* 0x000000b3002f7220 */ /* 0x000fee0000410000 */
[C---:B-1----:R-:W-:Y:S08]  /*bad0*/  HMMA.16816.F32 R44, R184.reuse, R136, R44 ;  /* 0x00000088b82c723c */ /* 0x042ff0000000182c */
[C---:B------:R-:W-:Y:S01]  /*bae0*/  HMMA.16816.F32 R48, R184.reuse, R138, R48 ;  /* 0x0000008ab830723c */ /* 0x040fe20000001830 */
[----:B------:R-:W1:Y:S03]  /*baf0*/  LDSM.16.MT88.4 R136, [R234+0x3000] ;  /* 0x00300000ea88783b */ /* 0x000e660000004200 */
[--C-:B--2---:R-:W-:Y:S04]  /*bb00*/  FFMA.FTZ R2, R196, c[0x0][0x2d0], -R188.reuse ;  /* 0x0000b400c4027a23 */ /* 0x104fe800000108bc */
[----:B------:R2:W-:Y:S04]  /*bb10*/  MUFU.EX2 R165, R2 ;  /* 0x0000000200a57308 */ /* 0x0005e80000000800 */
[--C-:B--2---:R-:W-:Y:S06]  /*bb20*/  FFMA.FTZ R2, R195, c[0x0][0x2d0], -R188.reuse ;  /* 0x0000b400c3027a23 */ /* 0x104fec00000108bc */
[----:B------:R2:W-:Y:S01]  /*bb30*/  MUFU.EX2 R166, R2 ;  /* 0x0000000200a67308 */ /* 0x0005e20000000800 */
[C---:B-1----:R-:W-:Y:S08]  /*bb40*/  HMMA.16816.F32 R52, R184.reuse, R136, R52 ;  /* 0x00000088b834723c */ /* 0x042ff00000001834 */
[C---:B------:R-:W-:Y:S01]  /*bb50*/  HMMA.16816.F32 R56, R184.reuse, R138, R56 ;  /* 0x0000008ab838723c */ /* 0x040fe20000001838 */
[----:B------:R-:W1:Y:S03]  /*bb60*/  LDSM.16.MT88.4 R136, [R233+0x3000] ;  /* 0x00300000e988783b */ /* 0x000e660000004200 */
[--C-:B--2---:R-:W-:Y:S04]  /*bb70*/  FFMA.FTZ R2, R194, c[0x0][0x2d0], -R188.reuse ;  /* 0x0000b400c2027a23 */ /* 0x104fe800000108bc */
[----:B------:R2:W-:Y:S01]  /*bb80*/  MUFU.EX2 R169, R2 ;  /* 0x0000000200a97308 */ /* 0x0005e20000000800 */
[C---:B-1----:R-:W-:Y:S03]  /*bb90*/  HMMA.16816.F32 R60, R184.reuse, R136, R60 ;  /* 0x00000088b83c723c */ /* 0x042fe6000000183c */
[--C-:B--2---:R-:W-:Y:S02]  /*bba0*/  FFMA.FTZ R2, R190, c[0x0][0x2d0], -R189.reuse ;  /* 0x0000b400be027a23 */ /* 0x104fe400000108bd */
[--C-:B------:R-:W-:Y:S04]  /*bbb0*/  FFMA.FTZ R190, R213, c[0x0][0x2d0], -R188.reuse ;  /* 0x0000b400d5be7a23 */ /* 0x100fe800000108bc */
[----:B------:R1:W-:Y:S01]  /*bbc0*/  MUFU.EX2 R160, R2 ;  /* 0x0000000200a07308 */ /* 0x0003e20000000800 */
[C---:B------:R-:W-:Y:S01]  /*bbd0*/  HMMA.16816.F32 R64, R184.reuse, R138, R64 ;  /* 0x0000008ab840723c */ /* 0x040fe20000001840 */
[----:B------:R-:W2:Y:S08]  /*bbe0*/  LDSM.16.MT88.4 R136, [R231+0x6000] ;  /* 0x00600000e788783b */ /* 0x000eb00000004200 */
[----:B------:R-:W-:Y:S03]  /*bbf0*/  MUFU.EX2 R190, R190 ;  /* 0x000000be00be7308 */ /* 0x000fe60000000800 */
[----:B-1----:R-:W-:Y:S02]  /*bc00*/  FFMA.FTZ R2, R191, c[0x0][0x2d0], -R189 ;  /* 0x0000b400bf027a23 */ /* 0x002fe400000108bd */
[--C-:B------:R-:W-:Y:S05]  /*bc10*/  FFMA.FTZ R191, R212, c[0x0][0x2d0], -R188.reuse ;  /* 0x0000b400d4bf7a23 */ /* 0x100fea00000108bc */
[----:B------:R1:W-:Y:S10]  /*bc20*/  MUFU.EX2 R212, R133 ;  /* 0x0000008500d47308 */ /* 0x0003f40000000800 */
[----:B------:R4:W-:Y:S01]  /*bc30*/  MUFU.EX2 R161, R2 ;  /* 0x0000000200a17308 */ /* 0x0009e20000000800 */
[C---:B--2---:R-:W-:Y:S09]  /*bc40*/  HMMA.16816.F32 R68, R184.reuse, R136, R68 ;  /* 0x00000088b844723c */ /* 0x044ff20000001844 */
[----:B------:R-:W-:Y:S01]  /*bc50*/  MUFU.EX2 R191, R191 ;  /* 0x000000bf00bf7308 */ /* 0x000fe20000000800 */
[C---:B------:R-:W-:Y:S01]  /*bc60*/  HMMA.16816.F32 R72, R184.reuse, R138, R72 ;  /* 0x0000008ab848723c */ /* 0x040fe20000001848 */
[----:B------:R-:W2:Y:S02]  /*bc70*/  LDSM.16.MT88.4 R136, [R232+0x6000] ;  /* 0x00600000e888783b */ /* 0x000ea40000004200 */
[----:B-1----:R-:W-:Y:S04]  /*bc80*/  FADD.FTZ R133, R251, R153 ;  /* 0x00000099fb857221 */ /* 0x002fe80000010000 */
[----:B---3--:R-:W-:Y:S02]  /*bc90*/  FADD.FTZ R133, R155, R133 ;  /* 0x000000859b857221 */ /* 0x008fe40000010000 */
[----:B----4-:R-:W-:Y:S03]  /*bca0*/  FFMA.FTZ R2, R192, c[0x0][0x2d0], -R189 ;  /* 0x0000b400c0027a23 */ /* 0x010fe600000108bd */
[--C-:B------:R-:W-:Y:S01]  /*bcb0*/  FFMA.FTZ R192, R211, c[0x0][0x2d0], -R188.reuse ;  /* 0x0000b400d3c07a23 */ /* 0x100fe200000108bc */
[----:B------:R1:W-:Y:S10]  /*bcc0*/  MUFU.EX2 R167, R2 ;  /* 0x0000000200a77308 */ /* 0x0003f40000000800 */
[----:B------:R-:W-:Y:S01]  /*bcd0*/  MUFU.EX2 R192, R192 ;  /* 0x000000c000c07308 */ /* 0x000fe20000000800 */
[----:B-1----:R-:W-:Y:S01]  /*bce0*/  FFMA.FTZ R2, R0, R134, R237 ;  /* 0x0000008600027223 */ /* 0x002fe200000100ed */
[C---:B--2---:R-:W-:Y:S03]  /*bcf0*/  HMMA.16816.F32 R76, R184.reuse, R136, R76 ;  /* 0x00000088b84c723c */ /* 0x044fe6000000184c */
[--C-:B------:R-:W-:Y:S05]  /*bd00*/  FFMA.FTZ R0, R193, c[0x0][0x2d0], -R189.reuse ;  /* 0x0000b400c1007a23 */ /* 0x100fea00000108bd */
[----:B------:R1:W-:Y:S01]  /*bd10*/  MUFU.EX2 R168, R0 ;  /* 0x0000000000a87308 */ /* 0x0003e20000000800 */
[C---:B------:R-:W-:Y:S01]  /*bd20*/  HMMA.16816.F32 R80, R184.reuse, R138, R80 ;  /* 0x0000008ab850723c */ /* 0x040fe20000001850 */
[----:B------:R-:W2:Y:S02]  /*bd30*/  LDSM.16.MT88.4 R136, [R234+0x6000] ;  /* 0x00600000ea88783b */ /* 0x000ea40000004200 */
[--C-:B-1----:R-:W-:Y:S06]  /*bd40*/  FFMA.FTZ R0, R209, c[0x0][0x2d0], -R188.reuse ;  /* 0x0000b400d1007a23 */ /* 0x102fec00000108bc */
[----:B------:R1:W-:Y:S01]  /*bd50*/  MUFU.EX2 R164, R0 ;  /* 0x0000000000a47308 */ /* 0x0003e20000000800 */
[C---:B--2---:R-:W-:Y:S08]  /*bd60*/  HMMA.16816.F32 R84, R184.reuse, R136, R84 ;  /* 0x00000088b854723c */ /* 0x044ff00000001854 */
[C---:B------:R-:W-:Y:S01]  /*bd70*/  HMMA.16816.F32 R88, R184.reuse, R138, R88 ;  /* 0x0000008ab858723c */ /* 0x040fe20000001858 */
[----:B------:R-:W2:Y:S03]  /*bd80*/  LDSM.16.MT88.4 R136, [R233+0x6000] ;  /* 0x00600000e988783b */ /* 0x000ea60000004200 */
[--C-:B-1----:R-:W-:Y:S04]  /*bd90*/  FFMA.FTZ R0, R208, c[0x0][0x2d0], -R188.reuse ;  /* 0x0000b400d0007a23 */ /* 0x102fe800000108bc */
[----:B------:R1:W-:Y:S04]  /*bda0*/  MUFU.EX2 R163, R0 ;  /* 0x0000000000a37308 */ /* 0x0003e80000000800 */
[--C-:B-1----:R-:W-:Y:S06]  /*bdb0*/  FFMA.FTZ R0, R203, c[0x0][0x2d0], -R188.reuse ;  /* 0x0000b400cb007a23 */ /* 0x102fec00000108bc */
[----:B------:R1:W-:Y:S01]  /*bdc0*/  MUFU.EX2 R148, R0 ;  /* 0x0000000000947308 */ /* 0x0003e20000000800 */
[C---:B--2---:R-:W-:Y:S08]  /*bdd0*/  HMMA.16816.F32 R92, R184.reuse, R136, R92 ;  /* 0x00000088b85c723c */ /* 0x044ff0000000185c */
[C---:B------:R-:W-:Y:S01]  /*bde0*/  HMMA.16816.F32 R96, R184.reuse, R138, R96 ;  /* 0x0000008ab860723c */ /* 0x040fe20000001860 */
[----:B------:R-:W2:Y:S03]  /*bdf0*/  LDSM.16.MT88.4 R136, [R231+0x9000] ;  /* 0x00900000e788783b */ /* 0x000ea60000004200 */
[--C-:B-1----:R-:W-:Y:S04]  /*be00*/  FFMA.FTZ R0, R202, c[0x0][0x2d0], -R188.reuse ;  /* 0x0000b400ca007a23 */ /* 0x102fe800000108bc */
[----:B------:R1:W-:Y:S04]  /*be10*/  MUFU.EX2 R149, R0 ;  /* 0x0000000000957308 */ /* 0x0003e80000000800 */
[--C-:B-1----:R-:W-:Y:S01]  /*be20*/  FFMA.FTZ R0, R198, c[0x0][0x2d0], -R189.reuse ;  /* 0x0000b400c6007a23 */ /* 0x102fe200000108bd */
[C---:B--2---:R-:W-:Y:S05]  /*be30*/  HMMA.16816.F32 R100, R184.reuse, R136, R100 ;  /* 0x00000088b864723c */ /* 0x044fea0000001864 */
[----:B------:R-:W-:Y:S03]  /*be40*/  MUFU.EX2 R198, R159 ;  /* 0x0000009f00c67308 */ /* 0x000fe60000000800 */
[C---:B------:R-:W-:Y:S01]  /*be50*/  HMMA.16816.F32 R104, R184.reuse, R138, R104 ;  /* 0x0000008ab868723c */ /* 0x040fe20000001868 */
[----:B------:R-:W1:Y:S06]  /*be60*/  LDSM.16.MT88.4 R136, [R232+0x9000] ;  /* 0x00900000e888783b */ /* 0x000e6c0000004200 */
[----:B------:R2:W-:Y:S02]  /*be70*/  MUFU.EX2 R162, R0 ;  /* 0x0000000000a27308 */ /* 0x0005e40000000800 */
[--C-:B--2---:R-:W-:Y:S08]  /*be80*/  FFMA.FTZ R0, R199, c[0x0][0x2d0], -R189.reuse ;  /* 0x0000b400c7007a23 */ /* 0x104ff000000108bd */
[----:B------:R-:W-:Y:S10]  /*be90*/  MUFU.EX2 R199, R158 ;  /* 0x0000009e00c77308 */ /* 0x000ff40000000800 */
[----:B------:R2:W3:Y:S01]  /*bea0*/  MUFU.EX2 R134, R0 ;  /* 0x0000000000867308 */ /* 0x0004e20000000800 */
[C---:B-1----:R-:W-:Y:S08]  /*beb0*/  HMMA.16816.F32 R108, R184.reuse, R136, R108 ;  /* 0x00000088b86c723c */ /* 0x042ff0000000186c */
[C---:B------:R-:W-:Y:S01]  /*bec0*/  HMMA.16816.F32 R112, R184.reuse, R138, R112 ;  /* 0x0000008ab870723c */ /* 0x040fe20000001870 */
[----:B------:R-:W1:Y:S03]  /*bed0*/  LDSM.16.MT88.4 R136, [R234+0x9000] ;  /* 0x00900000ea88783b */ /* 0x000e660000004200 */
[--C-:B--2---:R-:W-:Y:S01]  /*bee0*/  FFMA.FTZ R0, R200, c[0x0][0x2d0], -R189.reuse ;  /* 0x0000b400c8007a23 */ /* 0x104fe200000108bd */
[----:B---3--:R-:W-:Y:S01]  /*bef0*/  MOV R220, R134 ;  /* 0x0000008600dc7202 */ /* 0x008fe20000000f00 */
[----:B------:R-:W-:Y:S01]  /*bf00*/  MUFU.EX2 R200, R157 ;  /* 0x0000009d00c87308 */ /* 0x000fe20000000800 */
[----:B------:R-:W-:Y:S09]  /*bf10*/  FFMA.FTZ R134, R219, c[0x0][0x2d0], -R188 ;  /* 0x0000b400db867a23 */ /* 0x000ff200000108bc */
[----:B------:R2:W-:Y:S10]  /*bf20*/  MUFU.EX2 R238, R0 ;  /* 0x0000000000ee7308 */ /* 0x0005f40000000800 */
[----:B------:R3:W-:Y:S01]  /*bf30*/  MUFU.EX2 R211, R134 ;  /* 0x0000008600d37308 */ /* 0x0007e20000000800 */
[C---:B-1----:R-:W-:Y:S08]  /*bf40*/  HMMA.16816.F32 R116, R184.reuse, R136, R116 ;  /* 0x00000088b874723c */ /* 0x042ff00000001874 */
[C---:B------:R-:W-:Y:S01]  /*bf50*/  HMMA.16816.F32 R120, R184.reuse, R138, R120 ;  /* 0x0000008ab878723c */ /* 0x040fe20000001878 */
[----:B------:R-:W1:Y:S03]  /*bf60*/  LDSM.16.MT88.4 R136, [R233+0x9000] ;  /* 0x00900000e988783b */ /* 0x000e660000004200 */
[--C-:B--2---:R-:W-:Y:S02]  /*bf70*/  FFMA.FTZ R0, R201, c[0x0][0x2d0], -R189.reuse ;  /* 0x0000b400c9007a23 */ /* 0x104fe400000108bd */
[----:B------:R2:W-:Y:S01]  /*bf80*/  MUFU.EX2 R201, R156 ;  /* 0x0000009c00c97308 */ /* 0x0005e20000000800 */
[--C-:B---3--:R-:W-:Y:S09]  /*bf90*/  FFMA.FTZ R134, R227, c[0x0][0x2d0], -R189.reuse ;  /* 0x0000b400e3867a23 */ /* 0x108ff200000108bd */
[----:B------:R3:W-:Y:S10]  /*bfa0*/  MUFU.EX2 R237, R0 ;  /* 0x0000000000ed7308 */ /* 0x0007f40000000800 */
[----:B------:R-:W-:Y:S01]  /*bfb0*/  MUFU.EX2 R134, R134 ;  /* 0x0000008600867308 */ /* 0x000fe20000000800 */
[----:B--2---:R-:W-:Y:S01]  /*bfc0*/  LDSM.16.MT88.4 R156, [R233+0x2000] ;  /* 0x00200000e99c783b */ /* 0x004fe20000004200 */
[----:B---3--:R-:W-:Y:S01]  /*bfd0*/  FADD.FTZ R0, R244, R2 ;  /* 0x00000002f4007221 */ /* 0x008fe20000010000 */
[C---:B-1----:R-:W-:Y:S03]  /*bfe0*/  HMMA.16816.F32 R124, R184.reuse, R136, R124 ;  /* 0x00000088b87c723c */ /* 0x042fe6000000187c */
[----:B------:R-:W-:Y:S01]  /*bff0*/  MOV R244, R149 ;  /* 0x0000009500f47202 */ /* 0x000fe20000000f00 */
[----:B------:R-:W-:Y:S02]  /*c000*/  FADD.FTZ R154, R248, R0 ;  /* 0x00000000f89a7221 */ /* 0x000fe40000010000 */
[--C-:B------:R-:W-:Y:S01]  /*c010*/  FFMA.FTZ R2, R221, c[0x0][0x2d0], -R188.reuse ;  /* 0x0000b400dd027a23 */ /* 0x100fe200000108bc */
[----:B------:R-:W-:Y:S01]  /*c020*/  F2FP.PACK_AB R136, R165, R155 ;  /* 0x0000009ba588723e */ /* 0x000fe200000000ff */
[----:B------:R-:W-:Y:S02]  /*c030*/  HMMA.16816.F32 R128, R184, R138, R128 ;  /* 0x0000008ab880723c */ /* 0x000fe40000001880 */
[----:B------:R1:W-:Y:S02]  /*c040*/  MUFU.EX2 R209, R2 ;  /* 0x0000000200d17308 */ /* 0x0003e40000000800 */
[----:B------:R-:W-:Y:S01]  /*c050*/  F2FP.PACK_AB R137, R161, R160 ;  /* 0x000000a0a189723e */ /* 0x000fe200000000ff */
[----:B------:R-:W-:Y:S01]  /*c060*/  FFMA.FTZ R188, R210, c[0x0][0x2d0], -R188 ;  /* 0x0000b400d2bc7a23 */ /* 0x000fe200000108bc */
[----:B------:R-:W-:Y:S01]  /*c070*/  MOV R221, R148 ;  /* 0x0000009400dd7202 */ /* 0x000fe20000000f00 */
[--C-:B------:R-:W-:Y:S01]  /*c080*/  FFMA.FTZ R0, R204, c[0x0][0x2d0], -R189.reuse ;  /* 0x0000b400cc007a23 */ /* 0x100fe200000108bd */
[----:B------:R-:W-:Y:S01]  /*c090*/  F2FP.PACK_AB R138, R169, R166 ;  /* 0x000000a6a98a723e */ /* 0x000fe200000000ff */
[----:B------:R-:W-:Y:S03]  /*c0a0*/  LDSM.16.MT88.4 R148, [R234+0x1000] ;  /* 0x00100000ea94783b */ /* 0x000fe60000004200 */
[----:B------:R-:W-:Y:S01]  /*c0b0*/  F2FP.PACK_AB R139, R168, R167 ;  /* 0x000000a7a88b723e */ /* 0x000fe200000000ff */
[----:B------:R2:W-:Y:S01]  /*c0c0*/  MUFU.EX2 R210, R152 ;  /* 0x0000009800d27308 */ /* 0x0005e20000000800 */
[----:B------:R-:W-:Y:S05]  /*c0d0*/  F2FP.PACK_AB R184, R191, R190 ;  /* 0x000000bebfb8723e */ /* 0x000fea00000000ff */
[C---:B------:R-:W-:Y:S04]  /*c0e0*/  HMMA.16816.F32 R4, R136.reuse, R140, R4 ;  /* 0x0000008c8804723c */ /* 0x040fe80000001804 */
[----:B------:R-:W3:Y:S01]  /*c0f0*/  MUFU.EX2 R193, R188 ;  /* 0x000000bc00c17308 */ /* 0x000ee20000000800 */
[----:B-1----:R-:W-:Y:S03]  /*c100*/  FADD.FTZ R2, R250, R154 ;  /* 0x0000009afa027221 */ /* 0x002fe60000010000 */
[C---:B------:R-:W-:Y:S01]  /*c110*/  HMMA.16816.F32 R8, R136.reuse, R142, R8 ;  /* 0x0000008e8808723c */ /* 0x040fe20000001808 */
[----:B------:R-:W1:Y:S03]  /*c120*/  LDSM.16.MT88.4 R140, [R234+0x800] ;  /* 0x00080000ea8c783b */ /* 0x000e660000004200 */
[----:B------:R-:W-:Y:S02]  /*c130*/  FADD.FTZ R160, R160, R2 ;  /* 0x00000002a0a07221 */ /* 0x000fe40000010000 */
[--C-:B------:R-:W-:Y:S01]  /*c140*/  FFMA.FTZ R2, R236, c[0x0][0x2d0], -R189.reuse ;  /* 0x0000b400ec027a23 */ /* 0x100fe200000108bd */
[----:B------:R4:W5:Y:S01]  /*c150*/  MUFU.EX2 R208, R0 ;  /* 0x0000000000d07308 */ /* 0x0009620000000800 */
[C---:B------:R-:W-:Y:S01]  /*c160*/  HMMA.16816.F32 R12, R136.reuse, R144, R12 ;  /* 0x00000090880c723c */ /* 0x040fe2000000180c */
[----:B--2---:R-:W-:Y:S03]  /*c170*/  LDSM.16.MT88.4 R152, [R234+0x1800] ;  /* 0x00180000ea98783b */ /* 0x004fe60000004200 */
[----:B------:R-:W-:Y:S04]  /*c180*/  FADD.FTZ R160, R161, R160 ;  /* 0x000000a0a1a07221 */ /* 0x000fe80000010000 */
[C---:B------:R-:W-:Y:S01]  /*c190*/  HMMA.16816.F32 R16, R136.reuse, R146, R16 ;  /* 0x000000928810723c */ /* 0x040fe20000001810 */
[----:B------:R2:W-:Y:S01]  /*c1a0*/  MUFU.EX2 R188, R2 ;  /* 0x0000000200bc7308 */ /* 0x0005e20000000800 */
[----:B------:R-:W5:Y:S02]  /*c1b0*/  LDSM.16.MT88.4 R144, [R233+0x800] ;  /* 0x00080000e990783b */ /* 0x000f640000004200 */
[----:B---3--:R-:W-:Y:S01]  /*c1c0*/  F2FP.PACK_AB R186, R193, R192 ;  /* 0x000000c0c1ba723e */ /* 0x008fe200000000ff */
[--C-:B----4-:R-:W-:Y:S06]  /*c1d0*/  FFMA.FTZ R0, R205, c[0x0][0x2d0], -R189.reuse ;  /* 0x0000b400cd007a23 */ /* 0x110fec00000108bd */
[----:B------:R3:W4:Y:S01]  /*c1e0*/  MUFU.EX2 R204, R0 ;  /* 0x0000000000cc7308 */ /* 0x0007220000000800 */
[C---:B-1----:R-:W-:Y:S03]  /*c1f0*/  HMMA.16816.F32 R20, R136.reuse, R140, R20 ;  /* 0x0000008c8814723c */ /* 0x042fe60000001814 */
[----:B--2---:R-:W-:Y:S04]  /*c200*/  FADD.FTZ R2, R167, R160 ;  /* 0x000000a0a7027221 */ /* 0x004fe80000010000 */
[----:B------:R-:W-:Y:S01]  /*c210*/  FADD.FTZ R2, R168, R2 ;  /* 0x00000002a8027221 */ /* 0x000fe20000010000 */
[C---:B------:R-:W-:Y:S01]  /*c220*/  HMMA.16816.F32 R24, R136.reuse, R142, R24 ;  /* 0x0000008e8818723c */ /* 0x040fe20000001818 */
[----:B------:R-:W1:Y:S03]  /*c230*/  LDSM.16.MT88.4 R140, [R231+0x3800] ;  /* 0x00380000e78c783b */ /* 0x000e660000004200 */
[----:B------:R-:W-:Y:S04]  /*c240*/  FADD.FTZ R2, R162, R2 ;  /* 0x00000002a2027221 */ /* 0x000fe80000010000 */
[----:B------:R-:W-:Y:S01]  /*c250*/  FADD.FTZ R2, R220, R2 ;  /* 0x00000002dc027221 */ /* 0x000fe20000010000 */
[C---:B-----5:R-:W-:Y:S03]  /*c260*/  HMMA.16816.F32 R28, R136.reuse, R144, R28 ;  /* 0x00000090881c723c */ /* 0x060fe6000000181c */
[--C-:B---3--:R-:W-:Y:S02]  /*c270*/  FFMA.FTZ R0, R206, c[0x0][0x2d0], -R189.reuse ;  /* 0x0000b400ce007a23 */ /* 0x108fe400000108bd */
[----:B------:R-:W-:Y:S02]  /*c280*/  FADD.FTZ R2, R238, R2 ;  /* 0x00000002ee027221 */ /* 0x000fe40000010000 */
[----:B------:R2:W3:Y:S01]  /*c290*/  MUFU.EX2 R203, R0 ;  /* 0x0000000000cb7308 */ /* 0x0004e20000000800 */
[C---:B------:R-:W-:Y:S01]  /*c2a0*/  HMMA.16816.F32 R32, R136.reuse, R146, R32 ;  /* 0x000000928820723c */ /* 0x040fe20000001820 */
[----:B------:R-:W5:Y:S03]  /*c2b0*/  LDSM.16.MT88.4 R144, [R232+0x3800] ;  /* 0x00380000e890783b */ /* 0x000f660000004200 */
[----:B------:R-:W-:Y:S04]  /*c2c0*/  FADD.FTZ R2, R237, R2 ;  /* 0x00000002ed027221 */ /* 0x000fe80000010000 */
[----:B------:R-:W-:Y:S04]  /*c2d0*/  FADD.FTZ R2, R208, R2 ;  /* 0x00000002d0027221 */ /* 0x000fe80000010000 */
[----:B----4-:R-:W-:Y:S02]  /*c2e0*/  FADD.FTZ R2, R204, R2 ;  /* 0x00000002cc027221 */ /* 0x010fe40000010000 */
[--C-:B--2---:R-:W-:Y:S01]  /*c2f0*/  FFMA.FTZ R0, R207, c[0x0][0x2d0], -R189.reuse ;  /* 0x0000b400cf007a23 */ /* 0x104fe200000108bd */
[C---:B-1----:R-:W-:Y:S03]  /*c300*/  HMMA.16816.F32 R36, R136.reuse, R140, R36 ;  /* 0x0000008c8824723c */ /* 0x042fe60000001824 */
[----:B------:R1:W2:Y:S01]  /*c310*/  MUFU.EX2 R202, R0 ;  /* 0x0000000000ca7308 */ /* 0x0002a20000000800 */
[----:B---3--:R-:W-:Y:S04]  /*c320*/  FADD.FTZ R2, R203, R2 ;  /* 0x00000002cb027221 */ /* 0x008fe80000010000 */
[C---:B------:R-:W-:Y:S01]  /*c330*/  HMMA.16816.F32 R40, R136.reuse, R142, R40 ;  /* 0x0000008e8828723c */ /* 0x040fe20000001828 */
[----:B------:R-:W3:Y:S07]  /*c340*/  LDSM.16.MT88.4 R140, [R234+0x3800] ;  /* 0x00380000ea8c783b */ /* 0x000eee0000004200 */
[C---:B-----5:R-:W-:Y:S08]  /*c350*/  HMMA.16816.F32 R44, R136.reuse, R144, R44 ;  /* 0x00000090882c723c */ /* 0x060ff0000000182c */
[C---:B------:R-:W-:Y:S01]  /*c360*/  HMMA.16816.F32 R48, R136.reuse, R146, R48 ;  /* 0x000000928830723c */ /* 0x040fe20000001830 */
[----:B------:R-:W4:Y:S03]  /*c370*/  LDSM.16.MT88.4 R144, [R233+0x3800] ;  /* 0x00380000e990783b */ /* 0x000f260000004200 */
[--C-:B-1----:R-:W-:Y:S02]  /*c380*/  FFMA.FTZ R0, R222, c[0x0][0x2d0], -R189.reuse ;  /* 0x0000b400de007a23 */ /* 0x102fe400000108bd */
[----:B--2---:R-:W-:Y:S02]  /*c390*/  FADD.FTZ R2, R202, R2 ;  /* 0x00000002ca027221 */ /* 0x004fe40000010000 */
[----:B------:R1:W2:Y:S01]  /*c3a0*/  MUFU.EX2 R197, R0 ;  /* 0x0000000000c57308 */ /* 0x0002a20000000800 */
[C---:B---3--:R-:W-:Y:S08]  /*c3b0*/  HMMA.16816.F32 R52, R136.reuse, R140, R52 ;  /* 0x0000008c8834723c */ /* 0x048ff00000001834 */
[C---:B------:R-:W-:Y:S01]  /*c3c0*/  HMMA.16816.F32 R56, R136.reuse, R142, R56 ;  /* 0x0000008e8838723c */ /* 0x040fe20000001838 */
[----:B------:R-:W3:Y:S03]  /*c3d0*/  LDSM.16.MT88.4 R140, [R231+0x6800] ;  /* 0x00680000e78c783b */ /* 0x000ee60000004200 */
[--C-:B-1----:R-:W-:Y:S02]  /*c3e0*/  FFMA.FTZ R0, R223, c[0x0][0x2d0], -R189.reuse ;  /* 0x0000b400df007a23 */ /* 0x102fe400000108bd */
[----:B--2---:R-:W-:Y:S02]  /*c3f0*/  FADD.FTZ R2, R197, R2 ;  /* 0x00000002c5027221 */ /* 0x004fe40000010000 */
[----:B------:R1:W2:Y:S01]  /*c400*/  MUFU.EX2 R196, R0 ;  /* 0x0000000000c47308 */ /* 0x0002a20000000800 */
[C---:B----4-:R-:W-:Y:S08]  /*c410*/  HMMA.16816.F32 R60, R136.reuse, R144, R60 ;  /* 0x00000090883c723c */ /* 0x050ff0000000183c */
[C---:B------:R-:W-:Y:S01]  /*c420*/  HMMA.16816.F32 R64, R136.reuse, R146, R64 ;  /* 0x000000928840723c */ /* 0x040fe20000001840 */
[----:B------:R-:W4:Y:S03]  /*c430*/  LDSM.16.MT88.4 R144, [R232+0x6800] ;  /* 0x00680000e890783b */ /* 0x000f260000004200 */
[--C-:B-1----:R-:W-:Y:S02]  /*c440*/  FFMA.FTZ R0, R224, c[0x0][0x2d0], -R189.reuse ;  /* 0x0000b400e0007a23 */ /* 0x102fe400000108bd */
[----:B--2---:R-:W-:Y:S02]  /*c450*/  FADD.FTZ R2, R196, R2 ;  /* 0x00000002c4027221 */ /* 0x004fe40000010000 */
[----:B------:R1:W2:Y:S01]  /*c460*/  MUFU.EX2 R195, R0 ;  /* 0x0000000000c37308 */ /* 0x0002a20000000800 */
[C---:B---3--:R-:W-:Y:S08]  /*c470*/  HMMA.16816.F32 R68, R136.reuse, R140, R68 ;  /* 0x0000008c8844723c */ /* 0x048ff00000001844 */
[C---:B------:R-:W-:Y:S01]  /*c480*/  HMMA.16816.F32 R72, R136.reuse, R142, R72 ;  /* 0x0000008e8848723c */ /* 0x040fe20000001848 */
[----:B------:R-:W3:Y:S07]  /*c490*/  LDSM.16.MT88.4 R140, [R234+0x6800] ;  /* 0x00680000ea8c783b */ /* 0x000eee0000004200 */
[C---:B----4-:R-:W-:Y:S04]  /*c4a0*/  HMMA.16816.F32 R76, R136.reuse, R144, R76 ;  /* 0x00000090884c723c */ /* 0x050fe8000000184c */
[----:B-1----:R-:W-:Y:S02]  /*c4b0*/  FFMA.FTZ R0, R225, c[0x0][0x2d0], -R189 ;  /* 0x0000b400e1007a23 */ /* 0x002fe400000108bd */
[----:B--2---:R-:W-:Y:S02]  /*c4c0*/  FADD.FTZ R2, R195, R2 ;  /* 0x00000002c3027221 */ /* 0x004fe40000010000 */
[----:B------:R1:W-:Y:S01]  /*c4d0*/  MUFU.EX2 R194, R0 ;  /* 0x0000000000c27308 */ /* 0x0003e20000000800 */
[C---:B------:R-:W-:Y:S01]  /*c4e0*/  HMMA.16816.F32 R80, R136.reuse, R146, R80 ;  /* 0x000000928850723c */ /* 0x040fe20000001850 */
[----:B------:R-:W2:Y:S02]  /*c4f0*/  LDSM.16.MT88.4 R144, [R233+0x6800] ;  /* 0x00680000e990783b */ /* 0x000ea40000004200 */
[----:B-1----:R-:W-:Y:S05]  /*c500*/  FADD.FTZ R0, R165, R133 ;  /* 0x00000085a5007221 */ /* 0x002fea0000010000 */
[C---:B---3--:R-:W-:Y:S04]  /*c510*/  HMMA.16816.F32 R84, R136.reuse, R140, R84 ;  /* 0x0000008c8854723c */ /* 0x048fe80000001854 */
[----:B------:R-:W-:Y:S02]  /*c520*/  FADD.FTZ R0, R166, R0 ;  /* 0x00000000a6007221 */ /* 0x000fe40000010000 */
[--C-:B------:R-:W-:Y:S02]  /*c530*/  FFMA.FTZ R133, R235, c[0x0][0x2d0], -R189.reuse ;  /* 0x0000b400eb857a23 */ /* 0x100fe400000108bd */
[----:B------:R-:W-:Y:S01]  /*c540*/  FADD.FTZ R0, R169, R0 ;  /* 0x00000000a9007221 */ /* 0x000fe20000010000 */
[C---:B------:R-:W-:Y:S01]  /*c550*/  HMMA.16816.F32 R88, R136.reuse, R142, R88 ;  /* 0x0000008e8858723c */ /* 0x040fe20000001858 */
[----:B------:R-:W1:Y:S02]  /*c560*/  LDSM.16.MT88.4 R140, [R231+0x9800] ;  /* 0x00980000e78c783b */ /* 0x000e640000004200 */
[----:B------:R-:W3:Y:S01]  /*c570*/  MUFU.EX2 R133, R133 ;  /* 0x0000008500857308 */ /* 0x000ee20000000800 */
[----:B------:R-:W-:Y:S02]  /*c580*/  FADD.FTZ R0, R164, R0 ;  /* 0x00000000a4007221 */ /* 0x000fe40000010000 */
[----:B------:R-:W-:Y:S02]  /*c590*/  FFMA.FTZ R189, R226, c[0x0][0x2d0], -R189 ;  /* 0x0000b400e2bd7a23 */ /* 0x000fe400000108bd */
[----:B------:R-:W-:Y:S01]  /*c5a0*/  FADD.FTZ R0, R163, R0 ;  /* 0x00000000a3007221 */ /* 0x000fe20000010000 */
[C---:B--2---:R-:W-:Y:S03]  /*c5b0*/  HMMA.16816.F32 R92, R136.reuse, R144, R92 ;  /* 0x00000090885c723c */ /* 0x044fe6000000185c */
[----:B------:R-:W-:Y:S01]  /*c5c0*/  FADD.FTZ R0, R221, R0 ;  /* 0x00000000dd007221 */ /* 0x000fe20000010000 */
[----:B------:R-:W2:Y:S03]  /*c5d0*/  MUFU.EX2 R189, R189 ;  /* 0x000000bd00bd7308 */ /* 0x000ea60000000800 */
[----:B------:R-:W-:Y:S01]  /*c5e0*/  FADD.FTZ R0, R244, R0 ;  /* 0x00000000f4007221 */ /* 0x000fe20000010000 */
[C---:B------:R-:W-:Y:S01]  /*c5f0*/  HMMA.16816.F32 R96, R136.reuse, R146, R96 ;  /* 0x000000928860723c */ /* 0x040fe20000001860 */
[----:B------:R-:W4:Y:S03]  /*c600*/  LDSM.16.MT88.4 R144, [R232+0x9800] ;  /* 0x00980000e890783b */ /* 0x000f260000004200 */
[----:B------:R-:W-:Y:S04]  /*c610*/  FADD.FTZ R0, R209, R0 ;  /* 0x00000000d1007221 */ /* 0x000fe80000010000 */
[----:B------:R-:W-:Y:S01]  /*c620*/  FADD.FTZ R0, R210, R0 ;  /* 0x00000000d2007221 */ /* 0x000fe20000010000 */
[----:B---3--:R-:W-:Y:S03]  /*c630*/  F2FP.PACK_AB R185, R133, R188 ;  /* 0x000000bc85b9723e */ /* 0x008fe600000000ff */
[----:B------:R-:W-:Y:S04]  /*c640*/  FADD.FTZ R0, R211, R0 ;  /* 0x00000000d3007221 */ /* 0x000fe80000010000 */
[----:B------:R-:W-:Y:S01]  /*c650*/  FADD.FTZ R0, R212, R0 ;  /* 0x00000000d4007221 */ /* 0x000fe20000010000 */
[----:B--2---:R-:W-:Y:S03]  /*c660*/  F2FP.PACK_AB R187, R189, R134 ;  /* 0x00000086bdbb723e */ /* 0x004fe600000000ff */
[----:B------:R-:W-:Y:S01]  /*c670*/  FADD.FTZ R0, R200, R0 ;  /* 0x00000000c8007221 */ /* 0x000fe20000010000 */
[C---:B-1----:R-:W-:Y:S03]  /*c680*/  HMMA.16816.F32 R100, R136.reuse, R140, R100 ;  /* 0x0000008c8864723c */ /* 0x042fe60000001864 */
[----:B------:R-:W-:Y:S04]  /*c690*/  FADD.FTZ R0, R201, R0 ;  /* 0x00000000c9007221 */ /* 0x000fe80000010000 */
[----:B------:R-:W-:Y:S01]  /*c6a0*/  FADD.FTZ R0, R199, R0 ;  /* 0x00000000c7007221 */ /* 0x000fe20000010000 */
[C---:B------:R-:W-:Y:S01]  /*c6b0*/  HMMA.16816.F32 R104, R136.reuse, R142, R104 ;  /* 0x0000008e8868723c */ /* 0x040fe20000001868 */
[----:B------:R-:W1:Y:S03]  /*c6c0*/  LDSM.16.MT88.4 R140, [R234+0x9800] ;  /* 0x00980000ea8c783b */ /* 0x000e660000004200 */
[----:B------:R-:W-:Y:S04]  /*c6d0*/  FADD.FTZ R0, R198, R0 ;  /* 0x00000000c6007221 */ /* 0x000fe80000010000 */
[C---:B----4-:R-:W-:Y:S08]  /*c6e0*/  HMMA.16816.F32 R108, R136.reuse, R144, R108 ;  /* 0x00000090886c723c */ /* 0x050ff0000000186c */
        /* <DEDUP_REMOVED lines=9> */
[----:B------:R-:W-:Y:S01]  /*c780*/  F2FP.PACK_AB R138, R244, R221 ;  /* 0x000000ddf48a723e */ /* 0x000fe200000000ff */
[----:B------:R-:W-:Y:S02]  /*c790*/  LDSM.16.MT88.4 R164, [R233+0x2800] ;  /* 0x00280000e9a4783b */ /* 0x000fe40000004200 */
[----:B------:R-:W-:Y:S02]  /*c7a0*/  F2FP.PACK_AB R137, R220, R162 ;  /* 0x000000a2dc89723e */ /* 0x000fe400000000ff */
[----:B------:R-:W-:Y:S07]  /*c7b0*/  F2FP.PACK_AB R139, R237, R238 ;  /* 0x000000eeed8b723e */ /* 0x000fee00000000ff */
[C---:B-1----:R-:W-:Y:S08]  /*c7c0*/  HMMA.16816.F32 R4, R136.reuse, R140, R4 ;  /* 0x0000008c8804723c */ /* 0x042ff00000001804 */
[C---:B------:R-:W-:Y:S01]  /*c7d0*/  HMMA.16816.F32 R8, R136.reuse, R142, R8 ;  /* 0x0000008e8808723c */ /* 0x040fe20000001808 */
[----:B------:R-:W1:Y:S07]  /*c7e0*/  LDSM.16.MT88.4 R140, [R233+0x1000] ;  /* 0x00100000e98c783b */ /* 0x000e6e0000004200 */
[C---:B--2---:R-:W-:Y:S08]  /*c7f0*/  HMMA.16816.F32 R12, R136.reuse, R144, R12 ;  /* 0x00000090880c723c */ /* 0x044ff0000000180c */
[C---:B------:R-:W-:Y:S01]  /*c800*/  HMMA.16816.F32 R16, R136.reuse, R146, R16 ;  /* 0x000000928810723c */ /* 0x040fe20000001810 */
[----:B------:R-:W2:Y:S07]  /*c810*/  LDSM.16.MT88.4 R144, [R231+0x4000] ;  /* 0x00400000e790783b */ /* 0x000eae0000004200 */
[C---:B------:R-:W-:Y:S08]  /*c820*/  HMMA.16816.F32 R20, R136.reuse, R148, R20 ;  /* 0x000000948814723c */ /* 0x040ff00000001814 */
        /* <DEDUP_REMOVED lines=39> */
[----:B------:R-:W-:Y:S01]  /*caa0*/  HMMA.16816.F32 R128, R136, R142, R128 ;  /* 0x0000008e8880723c */ /* 0x000fe20000001880 */
[----:B------:R-:W1:Y:S06]  /*cab0*/  LDSM.16.MT88.4 R140, [R233+0x1800] ;  /* 0x00180000e98c783b */ /* 0x000e6c0000004200 */
[----:B------:R-:W-:Y:S02]  /*cac0*/  F2FP.PACK_AB R136, R210, R209 ;  /* 0x000000d1d288723e */ /* 0x000fe400000000ff */
[----:B------:R-:W-:Y:S03]  /*cad0*/  F2FP.PACK_AB R138, R212, R211 ;  /* 0x000000d3d48a723e */ /* 0x000fe600000000ff */
[----:B------:R-:W-:Y:S02]  /*cae0*/  F2FP.PACK_AB R137, R204, R208 ;  /* 0x000000d0cc89723e */ /* 0x000fe400000000ff */
[----:B------:R-:W-:Y:S07]  /*caf0*/  F2FP.PACK_AB R139, R202, R203 ;  /* 0x000000cbca8b723e */ /* 0x000fee00000000ff */
        /* <DEDUP_REMOVED lines=46> */
[----:B------:R-:W-:Y:S01]  /*cde0*/  HMMA.16816.F32 R128, R136, R142, R128 ;  /* 0x0000008e8880723c */ /* 0x000fe20000001880 */
[----:B------:R-:W1:Y:S06]  /*cdf0*/  LDSM.16.MT88.4 R140, [R231+0x5000] ;  /* 0x00500000e78c783b */ /* 0x000e6c0000004200 */
[----:B------:R-:W-:Y:S02]  /*ce00*/  F2FP.PACK_AB R136, R201, R200 ;  /* 0x000000c8c988723e */ /* 0x000fe400000000ff */
[----:B------:R-:W-:Y:S03]  /*ce10*/  F2FP.PACK_AB R138, R198, R199 ;  /* 0x000000c7c68a723e */ /* 0x000fe600000000ff */
[----:B------:R-:W-:Y:S02]  /*ce20*/  F2FP.PACK_AB R137, R196, R197 ;  /* 0x000000c5c489723e */ /* 0x000fe400000000ff */
[C---:B------:R-:W-:Y:S07]  /*ce30*/  F2FP.PACK_AB R139, R194.reuse, R195 ;  /* 0x000000c3c28b723e */ /* 0x040fee00000000ff */
        /* <DEDUP_REMOVED lines=40> */
[C---:B------:R-:W-:Y:S08]  /*d0c0*/  HMMA.16816.F32 R112, R136.reuse, R154, R112 ;  /* 0x0000009a8870723c */ /* 0x040ff00000001870 */
[C---:B----4-:R-:W-:Y:S08]  /*d0d0*/  HMMA.16816.F32 R116, R136.reuse, R156, R116 ;  /* 0x0000009c8874723c */ /* 0x050ff00000001874 */
[C---:B------:R-:W-:Y:S01]  /*d0e0*/  HMMA.16816.F32 R120, R136.reuse, R158, R120 ;  /* 0x0000009e8878723c */ /* 0x040fe20000001878 */
[----:B------:R-:W3:Y:S07]  /*d0f0*/  LDSM.16.MT88.4 R156, [R234+0x2800] ;  /* 0x00280000ea9c783b */ /* 0x000eee0000004200 */
[C---:B--2---:R-:W-:Y:S08]  /*d100*/  HMMA.16816.F32 R124, R136.reuse, R144, R124 ;  /* 0x00000090887c723c */ /* 0x044ff0000000187c */
[----:B------:R-:W-:Y:S08]  /*d110*/  HMMA.16816.F32 R128, R136, R146, R128 ;  /* 0x000000928880723c */ /* 0x000ff00000001880 */
[C---:B-1----:R-:W-:Y:S01]  /*d120*/  HMMA.16816.F32 R136, R184.reuse, R140, R4 ;  /* 0x0000008cb888723c */ /* 0x042fe20000001804 */
[----:B------:R-:W1:Y:S07]  /*d130*/  LDSM.16.MT88.4 R4, [R234+0x5800] ;  /* 0x00580000ea04783b */ /* 0x000e6e0000004200 */
[C---:B------:R-:W-:Y:S01]  /*d140*/  HMMA.16816.F32 R140, R184.reuse, R142, R8 ;  /* 0x0000008eb88c723c */ /* 0x040fe20000001808 */
[----:B------:R-:W2:Y:S07]  /*d150*/  LDSM.16.MT88.4 R8, [R233+0x5800] ;  /* 0x00580000e908783b */ /* 0x000eae0000004200 */
[C---:B------:R-:W-:Y:S01]  /*d160*/  HMMA.16816.F32 R144, R184.reuse, R148, R12 ;  /* 0x00000094b890723c */ /* 0x040fe2000000180c */
[----:B------:R-:W4:Y:S07]  /*d170*/  LDSM.16.MT88.4 R12, [R231+0x8800] ;  /* 0x00880000e70c783b */ /* 0x000f2e0000004200 */
[C---:B------:R-:W-:Y:S01]  /*d180*/  HMMA.16816.F32 R148, R184.reuse, R150, R16 ;  /* 0x00000096b894723c */ /* 0x040fe20000001810 */
[----:B------:R-:W5:Y:S07]  /*d190*/  LDSM.16.MT88.4 R16, [R232+0x8800] ;  /* 0x00880000e810783b */ /* 0x000f6e0000004200 */
[C---:B---3--:R-:W-:Y:S01]  /*d1a0*/  HMMA.16816.F32 R152, R184.reuse, R156, R20 ;  /* 0x0000009cb898723c */ /* 0x048fe20000001814 */
[----:B------:R-:W3:Y:S07]  /*d1b0*/  LDSM.16.MT88.4 R20, [R234+0x8800] ;  /* 0x00880000ea14783b */ /* 0x000eee0000004200 */
        /* <DEDUP_REMOVED lines=17> */
[C---:B-----5:R-:W-:Y:S01]  /*d2d0*/  HMMA.16816.F32 R76, R184.reuse, R16, R76 ;  /* 0x00000010b84c723c */ /* 0x060fe2000000184c */
[----:B------:R-:W5:Y:S07]  /*d2e0*/  LDL R16, [R1+0x14] ;  /* 0x0000140001107983 */ /* 0x000f6e0000100800 */
[C---:B------:R-:W-:Y:S08]  /*d2f0*/  HMMA.16816.F32 R80, R184.reuse, R18, R80 ;  /* 0x00000012b850723c */ /* 0x040ff00000001850 */
[C---:B---3--:R-:W-:Y:S08]  /*d300*/  HMMA.16816.F32 R84, R184.reuse, R20, R84 ;  /* 0x00000014b854723c */ /* 0x048ff00000001854 */
[C---:B------:R-:W-:Y:S08]  /*d310*/  HMMA.16816.F32 R88, R184.reuse, R22, R88 ;  /* 0x00000016b858723c */ /* 0x040ff00000001858 */
[C---:B------:R-:W-:Y:S08]  /*d320*/  HMMA.16816.F32 R92, R184.reuse, R24, R92 ;  /* 0x00000018b85c723c */ /* 0x040ff0000000185c */
[C---:B------:R-:W-:Y:S08]  /*d330*/  HMMA.16816.F32 R96, R184.reuse, R26, R96 ;  /* 0x0000001ab860723c */ /* 0x040ff00000001860 */
[C---:B-1----:R-:W-:Y:S08]  /*d340*/  HMMA.16816.F32 R100, R184.reuse, R4, R100 ;  /* 0x00000004b864723c */ /* 0x042ff00000001864 */
[C---:B------:R-:W-:Y:S01]  /*d350*/  HMMA.16816.F32 R104, R184.reuse, R6, R104 ;  /* 0x00000006b868723c */ /* 0x040fe20000001868 */
[----:B------:R-:W1:Y:S07]  /*d360*/  LDSM.16.MT88.4 R4, [R233+0xb800] ;  /* 0x00b80000e904783b */ /* 0x000e6e0000004200 */
[C---:B--2---:R-:W-:Y:S08]  /*d370*/  HMMA.16816.F32 R108, R184.reuse, R8, R108 ;  /* 0x00000008b86c723c */ /* 0x044ff0000000186c */
[C---:B------:R-:W-:Y:S08]  /*d380*/  HMMA.16816.F32 R112, R184.reuse, R10, R112 ;  /* 0x0000000ab870723c */ /* 0x040ff00000001870 */
[C---:B----4-:R-:W-:Y:S07]  /*d390*/  HMMA.16816.F32 R116, R184.reuse, R12, R116 ;  /* 0x0000000cb874723c */ /* 0x050fee0000001874 */
[-C--:B------:R-:W-:Y:S01]  /*d3a0*/  MOV R12, R3.reuse ;  /* 0x00000003000c7202 */ /* 0x080fe20000000f00 */
[C---:B------:R-:W-:Y:S08]  /*d3b0*/  HMMA.16816.F32 R120, R184.reuse, R14, R120 ;  /* 0x0000000eb878723c */ /* 0x040ff00000001878 */
[C---:B-1----:R-:W-:Y:S07]  /*d3c0*/  HMMA.16816.F32 R124, R184.reuse, R4, R124 ;  /* 0x00000004b87c723c */ /* 0x042fee000000187c */
[----:B------:R-:W-:Y:S01]  /*d3d0*/  FADD.FTZ R4, R194, R2 ;  /* 0x00000002c2047221 */ /* 0x000fe20000010000 */
[----:B------:R-:W-:Y:S04]  /*d3e0*/  HMMA.16816.F32 R128, R184, R6, R128 ;  /* 0x00000006b880723c */ /* 0x000fe80000001880 */
[----:B------:R-:W-:Y:S02]  /*d3f0*/  FADD.FTZ R2, R190, R0 ;  /* 0x00000000be027221 */ /* 0x000fe40000010000 */
[----:B------:R-:W-:Y:S02]  /*d400*/  FADD.FTZ R0, R188, R4 ;  /* 0x00000004bc007221 */ /* 0x000fe40000010000 */
[----:B------:R-:W-:Y:S04]  /*d410*/  FADD.FTZ R2, R191, R2 ;  /* 0x00000002bf027221 */ /* 0x000fe80000010000 */
[----:B------:R-:W-:Y:S01]  /*d420*/  FADD.FTZ R0, R133, R0 ;  /* 0x0000000085007221 */ /* 0x000fe20000010000 */
[----:B------:R-:W-:Y:S01]  /*d430*/  MOV R133, R132 ;  /* 0x0000008400857202 */ /* 0x000fe20000000f00 */
[----:B------:R-:W-:Y:S02]  /*d440*/  FADD.FTZ R2, R192, R2 ;  /* 0x00000002c0027221 */ /* 0x000fe40000010000 */
[----:B------:R-:W-:Y:S01]  /*d450*/  FADD.FTZ R0, R134, R0 ;  /* 0x0000000086007221 */ /* 0x000fe20000010000 */
[----:B------:R-:W-:Y:S01]  /*d460*/  MOV R134, R3 ;  /* 0x0000000300867202 */ /* 0x000fe20000000f00 */
[----:B------:R-:W-:Y:S02]  /*d470*/  FADD.FTZ R2, R193, R2 ;  /* 0x00000002c1027221 */ /* 0x000fe40000010000 */
[----:B------:R-:W-:Y:S03]  /*d480*/  FADD.FTZ R0, R189, R0 ;  /* 0x00000000bd007221 */ /* 0x000fe60000010000 */
[----:B------:R1:W-:Y:S04]  /*d490*/  STL [R1+0x8], R2 ;  /* 0x0000080201007387 */ /* 0x0003e80000100800 */
[----:B------:R1:W-:Y:S01]  /*d4a0*/  STL [R1+0xc], R0 ;  /* 0x00000c0001007387 */ /* 0x0003e20000100800 */
[C---:B-----5:R-:W-:Y:S02]  /*d4b0*/  ISETP.GT.AND P0, PT, R247.reuse, R16, PT ;  /* 0x00000010f700720c */ /* 0x060fe40003f04270 */
[----:B------:R-:W-:Y:S11]  /*d4c0*/  IADD3 R247, R247, -0x1, RZ ;  /* 0xfffffffff7f77810 */ /* 0x000ff60007ffe0ff */
[----:B-1----:R-:W-:-:S05]  /*d4d0*/  @P0 BRA `(.L_x_1487) ;  /* 0xffffa6d000000947 */ /* 0x002fca000383ffff */
.L_x_1476:
[----:B-1----:R-:W-:-:S13]  /*d4e0*/  ISETP.GE.AND P0, PT, R247, RZ, PT ;  /* 0x000000fff700720c */ /* 0x002fda0003f06270 */
[----:B------:R-:W-:Y:S05]  /*d4f0*/  @!P0 BRA `(.L_x_1488) ;  /* 0x0000516000008947 */ /* 0x000fea0003800000 */
[----:B------:R-:W-:Y:S02]  /*d500*/  MOV R134, R12 ;  /* 0x0000000c00867202 */ /* 0x000fe40000000f00 */
[----:B------:R-:W-:Y:S02]  /*d510*/  MOV R133, R132 ;  /* 0x0000008400857202 */ /* 0x000fe40000000f00 */
.L_x_1495:
[----:B------:R-:W-:Y:S01]  /*d520*/  SHF.R.S32.HI R0, RZ, 0x1f, R252 ;  /* 0x0000001fff007819 */ /* 0x000fe200000114fc */
[----:B------:R-:W2:Y:S01]  /*d530*/  LDL.64 R6, [R1+0x30] ;  /* 0x0000300001067983 */ /* 0x000ea20000100a00 */
[----:B------:R-:W-:Y:S01]  /*d540*/  SHF.R.S32.HI R4, RZ, 0x1f, R246 ;  /* 0x0000001fff047819 */ /* 0x000fe200000114f6 */
[----:B------:R-:W-:Y:S04]  /*d550*/  DEPBAR.LE SB0, 0x0 ;  /* 0x000080000000791a */ /* 0x000fe80000000000 */
[C---:B------:R-:W-:Y:S01]  /*d560*/  IADD3 R14, R245.reuse, 0x80, RZ ;  /* 0x00000080f50e7810 */ /* 0x040fe20007ffe0ff */
[----:B------:R-:W3:Y:S01]  /*d570*/  LDL R5, [R1+0x3c] ;  /* 0x00003c0001057983 */ /* 0x000ee20000100800 */
[----:B------:R-:W-:Y:S01]  /*d580*/  IADD3 R13, R245, 0x40, RZ ;  /* 0x00000040f50d7810 */ /* 0x000fe20007ffe0ff */
[----:B------:R-:W-:Y:S01]  /*d590*/  WARPSYNC 0xffffffff ;  /* 0xffffffff00007948 */ /* 0x000fe20003800000 */
[C---:B------:R-:W-:Y:S01]  /*d5a0*/  IADD3 R238, R135.reuse, 0xb800, RZ ;  /* 0x0000b80087ee7810 */ /* 0x040fe20007ffe0ff */
[----:B------:R-:W-:Y:S01]  /*d5b0*/  BAR.SYNC.DEFER_BLOCKING 0x0 ;  /* 0x0000000000007b1d */ /* 0x000fe20000010000 */
[----:B------:R-:W-:Y:S01]  /*d5c0*/  SHF.R.S32.HI R13, RZ, 0x1f, R13 ;  /* 0x0000001fff0d7819 */ /* 0x000fe2000001140d */
[----:B------:R-:W-:Y:S01]  /*d5d0*/  IMAD R0, R0, c[0x0][0x208], RZ ;  /* 0x0000820000007a24 */ /* 0x000fe200078e02ff */
[C---:B------:R-:W-:Y:S01]  /*d5e0*/  IADD3 R237, R135.reuse, 0xb000, RZ ;  /* 0x0000b00087ed7810 */ /* 0x040fe20007ffe0ff */
[C---:B------:R-:W-:Y:S01]  /*d5f0*/  IMAD.WIDE.U32 R2, R252.reuse, c[0x0][0x208], RZ ;  /* 0x00008200fc027a25 */ /* 0x040fe200078e00ff */
[C---:B------:R-:W-:Y:S02]  /*d600*/  IADD3 R236, R135.reuse, 0xa800, RZ ;  /* 0x0000a80087ec7810 */ /* 0x040fe40007ffe0ff */
[C---:B------:R-:W-:Y:S01]  /*d610*/  IADD3 R235, R135.reuse, 0xa000, RZ ;  /* 0x0000a00087eb7810 */ /* 0x040fe20007ffe0ff */
[----:B------:R-:W-:Y:S01]  /*d620*/  IMAD R0, R252, c[0x0][0x20c], R0 ;  /* 0x00008300fc007a24 */ /* 0x000fe200078e0200 */
[C---:B------:R-:W-:Y:S01]  /*d630*/  IADD3 R227, R135.reuse, 0x9800, RZ ;  /* 0x0000980087e37810 */ /* 0x040fe20007ffe0ff */
[----:B------:R-:W-:Y:S01]  /*d640*/  IMAD R4, R4, c[0x0][0x218], RZ ;  /* 0x0000860004047a24 */ /* 0x000fe200078e02ff */
[----:B------:R-:W-:Y:S01]  /*d650*/  IADD3 R226, R135, 0x9000, RZ ;  /* 0x0000900087e27810 */ /* 0x000fe20007ffe0ff */
[----:B------:R-:W-:Y:S01]  /*d660*/  IMAD.IADD R3, R3, 0x1, R0 ;  /* 0x0000000103037824 */ /* 0x000fe200078e0200 */
[C---:B------:R-:W-:Y:S01]  /*d670*/  IADD3 R225, R135.reuse, 0x8800, RZ ;  /* 0x0000880087e17810 */ /* 0x040fe20007ffe0ff */
[C---:B------:R-:W-:Y:S01]  /*d680*/  IMAD R4, R246.reuse, c[0x0][0x21c], R4 ;  /* 0x00008700f6047a24 */ /* 0x040fe200078e0204 */
[C---:B------:R-:W-:Y:S01]  /*d690*/  IADD3 R224, R135.reuse, 0x8000, RZ ;  /* 0x0000800087e07810 */ /* 0x040fe20007ffe0ff */
[----:B------:R-:W-:Y:S01]  /*d6a0*/  IMAD.WIDE.U32 R2, R246, c[0x0][0x218], R2 ;  /* 0x00008600f6027a25 */ /* 0x000fe200078e0002 */
[C---:B------:R-:W-:Y:S02]  /*d6b0*/  IADD3 R223, R135.reuse, 0x7800, RZ ;  /* 0x0000780087df7810 */ /* 0x040fe40007ffe0ff */
[C---:B------:R-:W-:Y:S01]  /*d6c0*/  IADD3 R222, R135.reuse, 0x7000, RZ ;  /* 0x0000700087de7810 */ /* 0x040fe20007ffe0ff */
[----:B------:R-:W-:Y:S01]  /*d6d0*/  IMAD.SHL.U32 R45, R14, 0x2, RZ ;  /* 0x000000020e2d7824 */ /* 0x000fe200078e00ff */
[----:B------:R-:W-:Y:S01]  /*d6e0*/  IADD3 R221, R135, 0x6800, RZ ;  /* 0x0000680087dd7810 */ /* 0x000fe20007ffe0ff */
[----:B------:R-:W-:Y:S01]  /*d6f0*/  IMAD.SHL.U32 R37, R245, 0x2, RZ ;  /* 0x00000002f5257824 */ /* 0x000fe200078e00ff */
[C---:B------:R-:W-:Y:S01]  /*d700*/  IADD3 R220, R135.reuse, 0x6000, RZ ;  /* 0x0000600087dc7810 */ /* 0x040fe20007ffe0ff */
[----:B------:R1:W4:Y:S01]  /*d710*/  LDSM.16.M88.4 R48, [R239] ;  /* 0x00000000ef30783b */ /* 0x0003220000000200 */
[C---:B------:R-:W-:Y:S02]  /*d720*/  IADD3 R219, R135.reuse, 0x5800, RZ ;  /* 0x0000580087db7810 */ /* 0x040fe40007ffe0ff */
[C---:B------:R-:W-:Y:S01]  /*d730*/  IADD3 R218, R135.reuse, 0x5000, RZ ;  /* 0x0000500087da7810 */ /* 0x040fe20007ffe0ff */
[----:B------:R1:W1:Y:S01]  /*d740*/  LDSM.16.M88.4 R8, [R228] ;  /* 0x00000000e408783b */ /* 0x0002620000000200 */
[C---:B------:R-:W-:Y:S02]  /*d750*/  IADD3 R217, R135.reuse, 0x4800, RZ ;  /* 0x0000480087d97810 */ /* 0x040fe40007ffe0ff */
[C---:B------:R-:W-:Y:S01]  /*d760*/  IADD3 R216, R135.reuse, 0x4000, RZ ;  /* 0x0000400087d87810 */ /* 0x040fe20007ffe0ff */
[----:B------:R1:W1:Y:S01]  /*d770*/  LDSM.16.M88.4 R16, [R228+0x800] ;  /* 0x00080000e410783b */ /* 0x0002620000000200 */
[C---:B------:R-:W-:Y:S02]  /*d780*/  IADD3 R132, R135.reuse, 0x3800, RZ ;  /* 0x0000380087847810 */ /* 0x040fe40007ffe0ff */
[----:B------:R-:W-:Y:S01]  /*d790*/  IADD3 R0, R135, 0x3000, RZ ;  /* 0x0000300087007810 */ /* 0x000fe20007ffe0ff */
        /* <DEDUP_REMOVED lines=11> */
[----:B--2---:R-:W-:Y:S02]  /*d850*/  IADD3 R12, P0, R6, R2, RZ ;  /* 0x00000002060c7210 */ /* 0x004fe40007f1e0ff */
[----:B------:R-:W-:Y:S04]  /*d860*/  IADD3 R6, R245, 0xc0, RZ ;  /* 0x000000c0f5067810 */ /* 0x000fe80007ffe0ff */
[----:B------:R-:W-:Y:S02]  /*d870*/  SHF.R.S32.HI R6, RZ, 0x1f, R6 ;  /* 0x0000001fff067819 */ /* 0x000fe40000011406 */
[----:B---3--:R-:W-:Y:S02]  /*d880*/  IADD3.X R4, R5, R3, R4, P0, !PT ;  /* 0x0000000305047210 */ /* 0x008fe400007fe404 */
[----:B------:R-:W-:Y:S02]  /*d890*/  IADD3 R5, R245, 0xc0, RZ ;  /* 0x000000c0f5057810 */ /* 0x000fe40007ffe0ff */
[C---:B------:R-:W-:Y:S02]  /*d8a0*/  LEA R7, P0, R12.reuse, c[0x0][0x1f8], 0x1 ;  /* 0x00007e000c077a11 */ /* 0x040fe400078008ff */
[C---:B------:R-:W-:Y:S01]  /*d8b0*/  SHF.L.U64.HI R20, R5.reuse, 0x1, R6 ;  /* 0x0000000105147819 */ /* 0x040fe20000010206 */
[----:B------:R-:W-:Y:S01]  /*d8c0*/  IMAD.SHL.U32 R47, R5, 0x2, RZ ;  /* 0x00000002052f7824 */ /* 0x000fe200078e00ff */
[C---:B------:R-:W-:Y:S02]  /*d8d0*/  IADD3 R5, R245.reuse, 0x80, RZ ;  /* 0x00000080f5057810 */ /* 0x040fe40007ffe0ff */
[C---:B------:R-:W-:Y:S02]  /*d8e0*/  IADD3 R6, R245.reuse, 0x40, RZ ;  /* 0x00000040f5067810 */ /* 0x040fe40007ffe0ff */
[----:B------:R-:W-:Y:S02]  /*d8f0*/  SHF.R.S32.HI R5, RZ, 0x1f, R5 ;  /* 0x0000001fff057819 */ /* 0x000fe40000011405 */
[----:B------:R-:W-:Y:S01]  /*d900*/  LEA.HI.X R12, R12, c[0x0][0x1fc], R4, 0x1, P0 ;  /* 0x00007f000c0c7a11 */ /* 0x000fe200000f0c04 */
[----:B------:R-:W-:Y:S01]  /*d910*/  IMAD.SHL.U32 R39, R6, 0x2, RZ ;  /* 0x0000000206277824 */ /* 0x000fe200078e00ff */
[----:B------:R-:W-:Y:S02]  /*d920*/  SHF.L.U64.HI R15, R14, 0x1, R5 ;  /* 0x000000010e0f7819 */ /* 0x000fe40000010205 */
[----:B------:R-:W-:Y:S02]  /*d930*/  SHF.R.S32.HI R5, RZ, 0x1f, R245 ;  /* 0x0000001fff057819 */ /* 0x000fe400000114f5 */
[----:B------:R-:W-:Y:S02]  /*d940*/  SHF.L.U64.HI R14, R6, 0x1, R13 ;  /* 0x00000001060e7819 */ /* 0x000fe4000001020d */
[----:B------:R-:W-:Y:S01]  /*d950*/  SHF.L.U64.HI R13, R245, 0x1, R5 ;  /* 0x00000001f50d7819 */ /* 0x000fe20000010205 */
[----:B------:R-:W-:-:S05]  /*d960*/  BRA.DIV ~URZ, `(.L_x_1489) ;  /* 0x0000a2627f007947 */ /* 0x000fca000b800000 */
[----:B-1--4-:R1:W2:Y:S02]  /*d970*/  SHFL.IDX PT, R2, R12, RZ, 0x181f ;  /* 0x00181fff0c027589 */ /* 0x0122a400000e0000 */
.L_x_1544:
[----:B------:R-:W3:Y:S01]  /*d980*/  SHFL.IDX PT, R6, R7, RZ, 0x181f ;  /* 0x00181fff07067589 */ /* 0x000ee200000e0000 */
[C---:B------:R-:W-:Y:S01]  /*d990*/  ISETP.GE.AND P1, PT, R245.reuse, c[0x0][0x1d4], PT ;  /* 0x00007500f5007a0c */ /* 0x040fe20003f26270 */
[----:B------:R-:W-:Y:S01]  /*d9a0*/  BSSY B0, `(.L_x_1490) ;  /* 0x0000231000007945 */ /* 0x000fe20003800000 */
[C---:B------:R-:W-:Y:S02]  /*d9b0*/  IADD3 R3, R245.reuse, 0x80, RZ ;  /* 0x00000080f5037810 */ /* 0x040fe40007ffe0ff */
[----:B------:R-:W-:Y:S02]  /*d9c0*/  IADD3 R21, R245, 0x40, RZ ;  /* 0x00000040f5157810 */ /* 0x000fe40007ffe0ff */
[----:B------:R-:W-:Y:S01]  /*d9d0*/  ISETP.GE.AND P4, PT, R3, c[0x0][0x1d4], PT ;  /* 0x0000750003007a0c */ /* 0x000fe20003f86270 */
[----:B------:R-:W4:Y:S01]  /*d9e0*/  SHFL.IDX PT, R4, R7, 0x1, 0x181f ;  /* 0x00381f0007047f89 */ /* 0x000f2200000e0000 */
[----:B------:R-:W-:Y:S02]  /*d9f0*/  IADD3 R3, R245, 0xc0, RZ ;  /* 0x000000c0f5037810 */ /* 0x000fe40007ffe0ff */
[----:B------:R-:W-:Y:S02]  /*da00*/  ISETP.GE.AND P5, PT, R21, c[0x0][0x1d4], PT ;  /* 0x0000750015007a0c */ /* 0x000fe40003fa6270 */
[----:B------:R-:W-:Y:S02]  /*da10*/  ISETP.GE.AND P3, PT, R3, c[0x0][0x1d4], PT ;  /* 0x0000750003007a0c */ /* 0x000fe40003f66270 */
[----:B------:R-:W-:Y:S01]  /*da20*/  SEL R244, RZ, 0x10, P1 ;  /* 0x00000010fff47807 */ /* 0x000fe20000800000 */
[----:B------:R5:W-:Y:S01]  /*da30*/  SHFL.IDX PT, R3, R7, 0x2, 0x181f ;  /* 0x00581f0007037f89 */ /* 0x000be200000e0000 */
[----:B------:R-:W-:Y:S02]  /*da40*/  SEL R21, RZ, 0x10, P4 ;  /* 0x00000010ff157807 */ /* 0x000fe40002000000 */
[----:B------:R-:W-:Y:S02]  /*da50*/  IADD3 R36, -R244, 0x10, RZ ;  /* 0x00000010f4247810 */ /* 0x000fe40007ffe1ff */
[----:B------:R-:W-:Y:S02]  /*da60*/  SEL R46, RZ, 0x10, P3 ;  /* 0x00000010ff2e7807 */ /* 0x000fe40001800000 */
[----:B------:R-:W-:Y:S01]  /*da70*/  LOP3.LUT R36, R36, 0xf, RZ, 0xc0, !PT ;  /* 0x0000000f24247812 */ /* 0x000fe200078ec0ff */
[----:B------:R-:W1:Y:S01]  /*da80*/  SHFL.IDX PT, R5, R12, 0x1, 0x181f ;  /* 0x00381f000c057f89 */ /* 0x000e6200000e0000 */
[----:B------:R-:W-:Y:S02]  /*da90*/  IADD3 R38, -R21, 0x10, RZ ;  /* 0x0000001015267810 */ /* 0x000fe40007ffe1ff */
[----:B------:R-:W-:Y:S02]  /*daa0*/  IADD3 R44, -R46, 0x10, RZ ;  /* 0x000000102e2c7810 */ /* 0x000fe40007ffe1ff */
[----:B------:R-:W-:Y:S02]  /*dab0*/  LOP3.LUT R38, R38, 0xf, RZ, 0xc0, !PT ;  /* 0x0000000f26267812 */ /* 0x000fe400078ec0ff */
[----:B------:R-:W-:Y:S02]  /*dac0*/  LOP3.LUT R44, R44, 0xf, RZ, 0xc0, !PT ;  /* 0x0000000f2c2c7812 */ /* 0x000fe400078ec0ff */
[C---:B---3--:R-:W-:Y:S02]  /*dad0*/  IADD3 R28, P0, R6.reuse, R37, RZ ;  /* 0x00000025061c7210 */ /* 0x048fe40007f1e0ff */
[----:B------:R-:W-:Y:S02]  /*dae0*/  IADD3 R22, P2, R6, R39, RZ ;  /* 0x0000002706167210 */ /* 0x000fe40007f5e0ff */
[C---:B--2---:R-:W-:Y:S02]  /*daf0*/  IADD3.X R29, R2.reuse, R13, RZ, P0, !PT ;  /* 0x0000000d021d7210 */ /* 0x044fe400007fe4ff */
[----:B------:R-:W-:Y:S02]  /*db00*/  IADD3.X R23, R2, R14, RZ, P2, !PT ;  /* 0x0000000e02177210 */ /* 0x000fe400017fe4ff */
[----:B------:R-:W-:Y:S01]  /*db10*/  IADD3 R30, P0, R6, R45, RZ ;  /* 0x0000002d061e7210 */ /* 0x000fe20007f1e0ff */
[----:B------:R2:W-:Y:S03]  /*db20*/  LDGSTS.E.BYPASS.LTC128B.128 [R243+0x100], [R28.64], !P1 ;  /* 0x001000001cf37fae */ /* 0x0005e6000c901d46 */
[----:B------:R-:W-:Y:S02]  /*db30*/  IADD3.X R31, R2, R15, RZ, P0, !PT ;  /* 0x0000000f021f7210 */ /* 0x000fe400007fe4ff */
[----:B------:R-:W-:Y:S03]  /*db40*/  IADD3 R6, P0, R6, R47, RZ ;  /* 0x0000002f06067210 */ /* 0x000fe60007f1e0ff */
[----:B------:R4:W-:Y:S01]  /*db50*/  LDGSTS.E.BYPASS.LTC128B.128 [R243+0x3100], [R22.64], !P5 ;  /* 0x0310000016f37fae */ /* 0x0009e2000e901d46 */
[----:B-----5:R-:W-:Y:S07]  /*db60*/  IADD3.X R7, R2, R20, RZ, P0, !PT ;  /* 0x0000001402077210 */ /* 0x020fee00007fe4ff */
[----:B------:R3:W-:Y:S08]  /*db70*/  LDGSTS.E.BYPASS.LTC128B.128 [R243+0x6100], [R30.64], !P4 ;  /* 0x061000001ef37fae */ /* 0x0007f0000e101d46 */
[----:B------:R5:W-:Y:S08]  /*db80*/  LDGSTS.E.BYPASS.LTC128B.128 [R243+0x9100], [R6.64], !P3 ;  /* 0x0910000006f37fae */ /* 0x000bf0000d901d46 */
[----:B------:R2:W2:Y:S01]  /*db90*/  SHFL.IDX PT, R2, R12, 0x2, 0x181f ;  /* 0x00581f000c027f89 */ /* 0x0004a200000e0000 */
[C---:B----4-:R-:W-:Y:S04]  /*dba0*/  IADD3 R22, P0, R4.reuse, R37, RZ ;  /* 0x0000002504167210 */ /* 0x050fe80007f1e0ff */
[C---:B-1----:R-:W-:Y:S05]  /*dbb0*/  IADD3.X R23, R5.reuse, R13, RZ, P0, !PT ;  /* 0x0000000d05177210 */ /* 0x042fea00007fe4ff */
[----:B------:R1:W-:Y:S01]  /*dbc0*/  LDGSTS.E.BYPASS.LTC128B.128 [R243+0x1100], [R22.64], !P1 ;  /* 0x0110000016f37fae */ /* 0x0003e2000c901d46 */
[C---:B-----5:R-:W-:Y:S04]  /*dbd0*/  IADD3 R6, P0, R4.reuse, R39, RZ ;  /* 0x0000002704067210 */ /* 0x060fe80007f1e0ff */
[C---:B------:R-:W-:Y:S02]  /*dbe0*/  IADD3.X R7, R5.reuse, R14, RZ, P0, !PT ;  /* 0x0000000e05077210 */ /* 0x040fe400007fe4ff */
[----:B--2---:R-:W-:Y:S02]  /*dbf0*/  SEL R12, RZ, 0x10, P5 ;  /* 0x00000010ff0c7807 */ /* 0x004fe40002800000 */
[----:B------:R-:W-:Y:S01]  /*dc00*/  IADD3 R28, P0, R4, R47, RZ ;  /* 0x0000002f041c7210 */ /* 0x000fe20007f1e0ff */
[----:B------:R2:W-:Y:S01]  /*dc10*/  LDGSTS.E.BYPASS.LTC128B.128 [R243+0x4100], [R6.64], !P5 ;  /* 0x0410000006f37fae */ /* 0x0005e2000e901d46 */
[----:B---3--:R-:W-:Y:S02]  /*dc20*/  IADD3 R30, -R12, 0x10, RZ ;  /* 0x000000100c1e7810 */ /* 0x008fe40007ffe1ff */
[C---:B------:R-:W-:Y:S02]  /*dc30*/  IADD3.X R29, R5.reuse, R20, RZ, P0, !PT ;  /* 0x00000014051d7210 */ /* 0x040fe400007fe4ff */
[----:B------:R-:W-:Y:S02]  /*dc40*/  LOP3.LUT R30, R30, 0xf, RZ, 0xc0, !PT ;  /* 0x0000000f1e1e7812 */ /* 0x000fe400078ec0ff */
[----:B------:R-:W-:Y:S02]  /*dc50*/  ISETP.NE.U32.AND P2, PT, R12, RZ, PT ;  /* 0x000000ff0c00720c */ /* 0x000fe40003f45070 */
[----:B-1----:R-:W-:Y:S04]  /*dc60*/  IADD3 R22, P1, R4, R45, RZ ;  /* 0x0000002d04167210 */ /* 0x002fe80007f3e0ff */
[----:B------:R-:W-:Y:S02]  /*dc70*/  IADD3.X R23, R5, R15, RZ, P1, !PT ;  /* 0x0000000f05177210 */ /* 0x000fe40000ffe4ff */
[-C--:B------:R-:W-:Y:S03]  /*dc80*/  IADD3 R36, P1, P0, R36, R3.reuse, R37 ;  /* 0x0000000324247210 */ /* 0x080fe6000783e025 */
[----:B------:R1:W-:Y:S01]  /*dc90*/  LDGSTS.E.BYPASS.LTC128B.128 [R243+0x7100], [R22.64], !P4 ;  /* 0x0710000016f37fae */ /* 0x0003e2000e101d46 */
[-C--:B------:R-:W-:Y:S02]  /*dca0*/  IADD3.X R37, RZ, R2.reuse, R13, P1, P0 ;  /* 0x00000002ff257210 */ /* 0x080fe40000fe040d */
[-C--:B------:R-:W-:Y:S01]  /*dcb0*/  IADD3 R30, P1, P0, R30, R3.reuse, R39 ;  /* 0x000000031e1e7210 */ /* 0x080fe2000783e027 */
[C---:B--2---:R-:W-:Y:S04]  /*dcc0*/  HMMA.16816.F32 R4, R48.reuse, R8, RZ ;  /* 0x000000083004723c */ /* 0x044fe800000018ff */
[----:B------:R2:W-:Y:S01]  /*dcd0*/  LDGSTS.E.BYPASS.LTC128B.128 [R243+0xa100], [R28.64], !P3 ;  /* 0x0a1000001cf37fae */ /* 0x0005e2000d901d46 */
[-C--:B------:R-:W-:Y:S02]  /*dce0*/  IADD3.X R31, RZ, R2.reuse, R14, P1, P0 ;  /* 0x00000002ff1f7210 */ /* 0x080fe40000fe040e */
[-C--:B------:R-:W-:Y:S01]  /*dcf0*/  IADD3 R38, P1, P0, R38, R3.reuse, R45 ;  /* 0x0000000326267210 */ /* 0x080fe2000783e02d */
[C---:B------:R-:W-:Y:S04]  /*dd00*/  HMMA.16816.F32 R8, R48.reuse, R10, RZ ;  /* 0x0000000a3008723c */ /* 0x040fe800000018ff */
[-C--:B------:R-:W-:Y:S02]  /*dd10*/  IADD3.X R39, RZ, R2.reuse, R15, P1, P0 ;  /* 0x00000002ff277210 */ /* 0x080fe40000fe040f */
[----:B------:R-:W-:Y:S02]  /*dd20*/  IADD3 R44, P1, P0, R44, R3, R47 ;  /* 0x000000032c2c7210 */ /* 0x000fe4000783e02f */
[C---:B------:R-:W-:Y:S04]  /*dd30*/  HMMA.16816.F32 R12, R48.reuse, R16, RZ ;  /* 0x00000010300c723c */ /* 0x040fe800000018ff */
[----:B------:R-:W-:Y:S02]  /*dd40*/  IADD3.X R45, RZ, R2, R20, P1, P0 ;  /* 0x00000002ff2d7210 */ /* 0x000fe40000fe0414 */
[----:B------:R-:W-:Y:S02]  /*dd50*/  ISETP.NE.U32.AND P0, PT, R244, RZ, PT ;  /* 0x000000fff400720c */ /* 0x000fe40003f05070 */
[----:B------:R-:W-:Y:S01]  /*dd60*/  ISETP.NE.U32.AND P1, PT, R21, RZ, PT ;  /* 0x000000ff1500720c */ /* 0x000fe20003f25070 */
[C---:B------:R-:W-:Y:S08]  /*dd70*/  HMMA.16816.F32 R16, R48.reuse, R18, RZ ;  /* 0x000000123010723c */ /* 0x040ff000000018ff */
[C---:B-1----:R-:W-:Y:S02]  /*dd80*/  HMMA.16816.F32 R20, R48.reuse, R24, RZ ;  /* 0x000000183014723c */ /* 0x042fe400000018ff */
[----:B------:R1:W-:Y:S01]  /*dd90*/  LDGSTS.E.BYPASS.LTC128B.128.ZFILL [R243+0x2100], [R36.64], P0 ;  /* 0x0210000024f37fae */ /* 0x0003e20008141d46 */
[----:B------:R-:W-:Y:S05]  /*dda0*/  ISETP.NE.U32.AND P0, PT, R46, RZ, PT ;  /* 0x000000ff2e00720c */ /* 0x000fea0003f05070 */
[C---:B------:R-:W-:Y:S02]  /*ddb0*/  HMMA.16816.F32 R24, R48.reuse, R26, RZ ;  /* 0x0000001a3018723c */ /* 0x040fe400000018ff */
[----:B------:R2:W-:Y:S08]  /*ddc0*/  LDGSTS.E.BYPASS.LTC128B.128.ZFILL [R243+0x5100], [R30.64], P2 ;  /* 0x051000001ef37fae */ /* 0x0005f00009141d46 */
[----:B------:R1:W-:Y:S08]  /*ddd0*/  LDGSTS.E.BYPASS.LTC128B.128.ZFILL [R243+0x8100], [R38.64], P1 ;  /* 0x0810000026f37fae */ /* 0x0003f00008941d46 */
[----:B------:R3:W-:Y:S01]  /*dde0*/  LDGSTS.E.BYPASS.LTC128B.128.ZFILL [R243+0xb100], [R44.64], P0 ;  /* 0x0b1000002cf37fae */ /* 0x0007e20008141d46 */
[----:B------:R-:W-:Y:S07]  /*ddf0*/  ISETP.GE.AND P0, PT, R247, 0x1, PT ;  /* 0x00000001f700780c */ /* 0x000fee0003f06270 */
[----:B------:R-:W0:Y:S01]  /*de00*/  LDGDEPBAR ;  /* 0x00000000000079af */ /* 0x000e220000000000 */
[C---:B--2---:R-:W-:Y:S08]  /*de10*/  HMMA.16816.F32 R28, R48.reuse, R32, RZ ;  /* 0x00000020301c723c */ /* 0x044ff000000018ff */
[C---:B------:R-:W-:Y:S08]  /*de20*/  HMMA.16816.F32 R32, R48.reuse, R34, RZ ;  /* 0x000000223020723c */ /* 0x040ff000000018ff */
[C---:B-1----:R-:W-:Y:S08]  /*de30*/  HMMA.16816.F32 R36, R48.reuse, R40, RZ ;  /* 0x000000283024723c */ /* 0x042ff000000018ff */
[C---:B------:R-:W-:Y:S08]  /*de40*/  HMMA.16816.F32 R40, R48.reuse, R42, RZ ;  /* 0x0000002a3028723c */ /* 0x040ff000000018ff */
[C---:B---3--:R-:W-:Y:S08]  /*de50*/  HMMA.16816.F32 R44, R48.reuse, R184, RZ ;  /* 0x000000b8302c723c */ /* 0x048ff000000018ff */
        /* <DEDUP_REMOVED lines=20> */
[C---:B-1----:R-:W-:Y:S01]  /*dfa0*/  HMMA.16816.F32 R4, R184.reuse, R192, R4 ;  /* 0x000000c0b804723c */ /* 0x042fe20000001804 */
[----:B------:R-:W-:Y:S07]  /*dfb0*/  LDSM.16.M88.4 R212, [R228+0x7000] ;  /* 0x00700000e4d4783b */ /* 0x000fee0000000200 */
[C---:B------:R-:W-:Y:S01]  /*dfc0*/  HMMA.16816.F32 R8, R184.reuse, R194, R8 ;  /* 0x000000c2b808723c */ /* 0x040fe20000001808 */
[----:B------:R-:W-:Y:S07]  /*dfd0*/  LDSM.16.M88.4 R192, [R241] ;  /* 0x00000000f1c0783b */ /* 0x000fee0000000200 */
[C---:B--2---:R-:W-:Y:S08]  /*dfe0*/  HMMA.16816.F32 R12, R184.reuse, R196, R12 ;  /* 0x000000c4b80c723c */ /* 0x044ff0000000180c */
[C---:B------:R-:W-:Y:S01]  /*dff0*/  HMMA.16816.F32 R16, R184.reuse, R198, R16 ;  /* 0x000000c6b810723c */ /* 0x040fe20000001810 */
[----:B------:R-:W1:Y:S07]  /*e000*/  LDSM.16.M88.4 R196, [R229+-0x9000] ;  /* 0xff700000e5c4783b */ /* 0x000e6e0000000200 */
[C---:B---3--:R-:W-:Y:S08]  /*e010*/  HMMA.16816.F32 R20, R184.reuse, R200, R20 ;  /* 0x000000c8b814723c */ /* 0x048ff00000001814 */
[C---:B------:R-:W-:Y:S01]  /*e020*/  HMMA.16816.F32 R24, R184.reuse, R202, R24 ;  /* 0x000000cab818723c */ /* 0x040fe20000001818 */
[----:B------:R-:W2:Y:S07]  /*e030*/  LDSM.16.M88.4 R200, [R229+-0x8800] ;  /* 0xff780000e5c8783b */ /* 0x000eae0000000200 */
[C---:B----4-:R-:W-:Y:S08]  /*e040*/  HMMA.16816.F32 R28, R184.reuse, R204, R28 ;  /* 0x000000ccb81c723c */ /* 0x050ff0000000181c */
[C---:B------:R-:W-:Y:S01]  /*e050*/  HMMA.16816.F32 R32, R184.reuse, R206, R32 ;  /* 0x000000ceb820723c */ /* 0x040fe20000001820 */
[----:B------:R-:W3:Y:S07]  /*e060*/  LDSM.16.M88.4 R204, [R229+-0x8000] ;  /* 0xff800000e5cc783b */ /* 0x000eee0000000200 */
[C---:B-----5:R-:W-:Y:S08]  /*e070*/  HMMA.16816.F32 R36, R184.reuse, R188, R36 ;  /* 0x000000bcb824723c */ /* 0x060ff00000001824 */
[C---:B------:R-:W-:Y:S01]  /*e080*/  HMMA.16816.F32 R40, R184.reuse, R190, R40 ;  /* 0x000000beb828723c */ /* 0x040fe20000001828 */
[----:B------:R-:W4:Y:S07]  /*e090*/  LDSM.16.M88.4 R188, [R229+-0x7800] ;  /* 0xff880000e5bc783b */ /* 0x000f2e0000000200 */
[C---:B------:R-:W-:Y:S08]  /*e0a0*/  HMMA.16816.F32 R44, R184.reuse, R208, R44 ;  /* 0x000000d0b82c723c */ /* 0x040ff0000000182c */
[----:B------:R-:W-:Y:S01]  /*e0b0*/  HMMA.16816.F32 R48, R184, R210, R48 ;  /* 0x000000d2b830723c */ /* 0x000fe20000001830 */
[----:B------:R-:W5:Y:S07]  /*e0c0*/  LDSM.16.M88.4 R184, [R229+-0x7000] ;  /* 0xff900000e5b8783b */ /* 0x000f6e0000000200 */
[C---:B-1----:R-:W-:Y:S01]  /*e0d0*/  HMMA.16816.F32 R4, R192.reuse, R196, R4 ;  /* 0x000000c4c004723c */ /* 0x042fe20000001804 */
[----:B------:R-:W-:Y:S07]  /*e0e0*/  LDSM.16.M88.4 R208, [R228+0x3000] ;  /* 0x00300000e4d0783b */ /* 0x000fee0000000200 */
[C---:B------:R-:W-:Y:S01]  /*e0f0*/  HMMA.16816.F32 R8, R192.reuse, R198, R8 ;  /* 0x000000c6c008723c */ /* 0x040fe20000001808 */
[----:B------:R-:W1:Y:S07]  /*e100*/  LDSM.16.M88.4 R196, [R229+-0x6800] ;  /* 0xff980000e5c4783b */ /* 0x000e6e0000000200 */
[C---:B--2---:R-:W-:Y:S08]  /*e110*/  HMMA.16816.F32 R12, R192.reuse, R200, R12 ;  /* 0x000000c8c00c723c */ /* 0x044ff0000000180c */
[C---:B------:R-:W-:Y:S01]  /*e120*/  HMMA.16816.F32 R16, R192.reuse, R202, R16 ;  /* 0x000000cac010723c */ /* 0x040fe20000001810 */
[----:B------:R-:W2:Y:S07]  /*e130*/  LDSM.16.M88.4 R200, [R239+0x4000] ;  /* 0x00400000efc8783b */ /* 0x000eae0000000200 */
[C---:B---3--:R-:W-:Y:S08]  /*e140*/  HMMA.16816.F32 R20, R192.reuse, R204, R20 ;  /* 0x000000ccc014723c */ /* 0x048ff00000001814 */
[C---:B------:R-:W-:Y:S01]  /*e150*/  HMMA.16816.F32 R24, R192.reuse, R206, R24 ;  /* 0x000000cec018723c */ /* 0x040fe20000001818 */
[----:B------:R-:W3:Y:S07]  /*e160*/  LDSM.16.M88.4 R204, [R228+0x3800] ;  /* 0x00380000e4cc783b */ /* 0x000eee0000000200 */
[C---:B----4-:R-:W-:Y:S08]  /*e170*/  HMMA.16816.F32 R28, R192.reuse, R188, R28 ;  /* 0x000000bcc01c723c */ /* 0x050ff0000000181c */
[C---:B------:R-:W-:Y:S01]  /*e180*/  HMMA.16816.F32 R32, R192.reuse, R190, R32 ;  /* 0x000000bec020723c */ /* 0x040fe20000001820 */
[----:B------:R-:W4:Y:S07]  /*e190*/  LDSM.16.M88.4 R188, [R228+0x4000] ;  /* 0x00400000e4bc783b */ /* 0x000f2e0000000200 */
[C---:B-----5:R-:W-:Y:S08]  /*e1a0*/  HMMA.16816.F32 R36, R192.reuse, R184, R36 ;  /* 0x000000b8c024723c */ /* 0x060ff00000001824 */
[C---:B------:R-:W-:Y:S01]  /*e1b0*/  HMMA.16816.F32 R40, R192.reuse, R186, R40 ;  /* 0x000000bac028723c */ /* 0x040fe20000001828 */
[----:B------:R-:W5:Y:S07]  /*e1c0*/  LDSM.16.M88.4 R184, [R228+0x4800] ;  /* 0x00480000e4b8783b */ /* 0x000f6e0000000200 */
[C---:B-1----:R-:W-:Y:S08]  /*e1d0*/  HMMA.16816.F32 R44, R192.reuse, R196, R44 ;  /* 0x000000c4c02c723c */ /* 0x042ff0000000182c */
[----:B------:R-:W-:Y:S01]  /*e1e0*/  HMMA.16816.F32 R48, R192, R198, R48 ;  /* 0x000000c6c030723c */ /* 0x000fe20000001830 */
[----:B------:R-:W1:Y:S07]  /*e1f0*/  LDSM.16.M88.4 R192, [R228+0x5000] ;  /* 0x00500000e4c0783b */ /* 0x000e6e0000000200 */
[C---:B--2---:R-:W-:Y:S01]  /*e200*/  HMMA.16816.F32 R4, R200.reuse, R208, R4 ;  /* 0x000000d0c804723c */ /* 0x044fe20000001804 */
[----:B------:R-:W2:Y:S07]  /*e210*/  LDSM.16.M88.4 R196, [R228+0x5800] ;  /* 0x00580000e4c4783b */ /* 0x000eae0000000200 */
[C---:B------:R-:W-:Y:S01]  /*e220*/  HMMA.16816.F32 R8, R200.reuse, R210, R8 ;  /* 0x000000d2c808723c */ /* 0x040fe20000001808 */
[----:B------:R-:W-:Y:S07]  /*e230*/  LDSM.16.M88.4 R208, [R0] ;  /* 0x0000000000d0783b */ /* 0x000fee0000000200 */
[C---:B---3--:R-:W-:Y:S08]  /*e240*/  HMMA.16816.F32 R12, R200.reuse, R204, R12 ;  /* 0x000000ccc80c723c */ /* 0x048ff0000000180c */
[C---:B------:R-:W-:Y:S01]  /*e250*/  HMMA.16816.F32 R16, R200.reuse, R206, R16 ;  /* 0x000000cec810723c */ /* 0x040fe20000001810 */
[----:B------:R-:W3:Y:S07]  /*e260*/  LDSM.16.M88.4 R204, [R240+0x4000] ;  /* 0x00400000f0cc783b */ /* 0x000eee0000000200 */
[C---:B----4-:R-:W-:Y:S08]  /*e270*/  HMMA.16816.F32 R20, R200.reuse, R188, R20 ;  /* 0x000000bcc814723c */ /* 0x050ff00000001814 */
[C---:B------:R-:W-:Y:S01]  /*e280*/  HMMA.16816.F32 R24, R200.reuse, R190, R24 ;  /* 0x000000bec818723c */ /* 0x040fe20000001818 */
[----:B------:R-:W4:Y:S07]  /*e290*/  LDSM.16.M88.4 R188, [R132] ;  /* 0x0000000084bc783b */ /* 0x000f2e0000000200 */
[C---:B-----5:R-:W-:Y:S08]  /*e2a0*/  HMMA.16816.F32 R28, R200.reuse, R184, R28 ;  /* 0x000000b8c81c723c */ /* 0x060ff0000000181c */
[C---:B------:R-:W-:Y:S01]  /*e2b0*/  HMMA.16816.F32 R32, R200.reuse, R186, R32 ;  /* 0x000000bac820723c */ /* 0x040fe20000001820 */
[----:B------:R-:W5:Y:S07]  /*e2c0*/  LDSM.16.M88.4 R184, [R216] ;  /* 0x00000000d8b8783b */ /* 0x000f6e0000000200 */
[C---:B-1----:R-:W-:Y:S08]  /*e2d0*/  HMMA.16816.F32 R36, R200.reuse, R192, R36 ;  /* 0x000000c0c824723c */ /* 0x042ff00000001824 */
[C---:B------:R-:W-:Y:S01]  /*e2e0*/  HMMA.16816.F32 R40, R200.reuse, R194, R40 ;  /* 0x000000c2c828723c */ /* 0x040fe20000001828 */
[----:B------:R-:W1:Y:S07]  /*e2f0*/  LDSM.16.M88.4 R192, [R217] ;  /* 0x00000000d9c0783b */ /* 0x000e6e0000000200 */
[C---:B--2---:R-:W-:Y:S08]  /*e300*/  HMMA.16816.F32 R44, R200.reuse, R196, R44 ;  /* 0x000000c4c82c723c */ /* 0x044ff0000000182c */
[----:B------:R-:W-:Y:S01]  /*e310*/  HMMA.16816.F32 R48, R200, R198, R48 ;  /* 0x000000c6c830723c */ /* 0x000fe20000001830 */
[----:B------:R-:W2:Y:S07]  /*e320*/  LDSM.16.M88.4 R196, [R218] ;  /* 0x00000000dac4783b */ /* 0x000eae0000000200 */
[C---:B---3--:R-:W-:Y:S01]  /*e330*/  HMMA.16816.F32 R4, R204.reuse, R208, R4 ;  /* 0x000000d0cc04723c */ /* 0x048fe20000001804 */
[----:B------:R-:W3:Y:S07]  /*e340*/  LDSM.16.M88.4 R200, [R219] ;  /* 0x00000000dbc8783b */ /* 0x000eee0000000200 */
[C---:B------:R-:W-:Y:S01]  /*e350*/  HMMA.16816.F32 R8, R204.reuse, R210, R8 ;  /* 0x000000d2cc08723c */ /* 0x040fe20000001808 */
[----:B------:R-:W-:Y:S07]  /*e360*/  LDSM.16.M88.4 R208, [R230+0x3000] ;  /* 0x00300000e6d0783b */ /* 0x000fee0000000200 */
[C---:B----4-:R-:W-:Y:S01]  /*e370*/  HMMA.16816.F32 R12, R204.reuse, R188, R12 ;  /* 0x000000bccc0c723c */ /* 0x050fe2000000180c */
[----:B------:R-:W-:Y:S07]  /*e380*/  LDSM.16.M88.4 R216, [R222] ;  /* 0x00000000ded8783b */ /* 0x000fee0000000200 */
[C---:B------:R-:W-:Y:S01]  /*e390*/  HMMA.16816.F32 R16, R204.reuse, R190, R16 ;  /* 0x000000becc10723c */ /* 0x040fe20000001810 */
[----:B------:R-:W4:Y:S07]  /*e3a0*/  LDSM.16.M88.4 R188, [R242+0x4000] ;  /* 0x00400000f2bc783b */ /* 0x000f2e0000000200 */
[C---:B-----5:R-:W-:Y:S08]  /*e3b0*/  HMMA.16816.F32 R20, R204.reuse, R184, R20 ;  /* 0x000000b8cc14723c */ /* 0x060ff00000001814 */
[C---:B------:R-:W-:Y:S01]  /*e3c0*/  HMMA.16816.F32 R24, R204.reuse, R186, R24 ;  /* 0x000000bacc18723c */ /* 0x040fe20000001818 */
[----:B------:R-:W5:Y:S07]  /*e3d0*/  LDSM.16.M88.4 R184, [R230+0x3800] ;  /* 0x00380000e6b8783b */ /* 0x000f6e0000000200 */
        /* <DEDUP_REMOVED lines=8> */
[----:B------:R-:W3:Y:S07]  /*e460*/  LDSM.16.M88.4 R200, [R230+0x5000] ;  /* 0x00500000e6c8783b */ /* 0x000eee0000000200 */
[C---:B----4-:R-:W-:Y:S01]  /*e470*/  HMMA.16816.F32 R4, R188.reuse, R208, R4 ;  /* 0x000000d0bc04723c */ /* 0x050fe20000001804 */
[----:B------:R-:W-:Y:S07]  /*e480*/  LDSM.16.M88.4 R204, [R241+0x4000] ;  /* 0x00400000f1cc783b */ /* 0x000fee0000000200 */
[C---:B------:R-:W-:Y:S01]  /*e490*/  HMMA.16816.F32 R8, R188.reuse, R210, R8 ;  /* 0x000000d2bc08723c */ /* 0x040fe20000001808 */
[----:B------:R-:W-:Y:S07]  /*e4a0*/  LDSM.16.M88.4 R208, [R229+-0x6000] ;  /* 0xffa00000e5d0783b */ /* 0x000fee0000000200 */
[C---:B-----5:R-:W-:Y:S08]  /*e4b0*/  HMMA.16816.F32 R12, R188.reuse, R184, R12 ;  /* 0x000000b8bc0c723c */ /* 0x060ff0000000180c */
[C---:B------:R-:W-:Y:S01]  /*e4c0*/  HMMA.16816.F32 R16, R188.reuse, R186, R16 ;  /* 0x000000babc10723c */ /* 0x040fe20000001810 */
[----:B------:R-:W4:Y:S07]  /*e4d0*/  LDSM.16.M88.4 R184, [R230+0x5800] ;  /* 0x00580000e6b8783b */ /* 0x000f2e0000000200 */
[C---:B-1----:R-:W-:Y:S08]  /*e4e0*/  HMMA.16816.F32 R20, R188.reuse, R192, R20 ;  /* 0x000000c0bc14723c */ /* 0x042ff00000001814 */
[C---:B------:R-:W-:Y:S01]  /*e4f0*/  HMMA.16816.F32 R24, R188.reuse, R194, R24 ;  /* 0x000000c2bc18723c */ /* 0x040fe20000001818 */
[----:B------:R-:W1:Y:S07]  /*e500*/  LDSM.16.M88.4 R192, [R229+-0x5800] ;  /* 0xffa80000e5c0783b */ /* 0x000e6e0000000200 */
[C---:B--2---:R-:W-:Y:S08]  /*e510*/  HMMA.16816.F32 R28, R188.reuse, R196, R28 ;  /* 0x000000c4bc1c723c */ /* 0x044ff0000000181c */
[C---:B------:R-:W-:Y:S01]  /*e520*/  HMMA.16816.F32 R32, R188.reuse, R198, R32 ;  /* 0x000000c6bc20723c */ /* 0x040fe20000001820 */
[----:B------:R-:W2:Y:S07]  /*e530*/  LDSM.16.M88.4 R196, [R229+-0x5000] ;  /* 0xffb00000e5c4783b */ /* 0x000eae0000000200 */
[C---:B---3--:R-:W-:Y:S08]  /*e540*/  HMMA.16816.F32 R36, R188.reuse, R200, R36 ;  /* 0x000000c8bc24723c */ /* 0x048ff00000001824 */
[C---:B------:R-:W-:Y:S01]  /*e550*/  HMMA.16816.F32 R40, R188.reuse, R202, R40 ;  /* 0x000000cabc28723c */ /* 0x040fe20000001828 */
[----:B------:R-:W3:Y:S07]  /*e560*/  LDSM.16.M88.4 R200, [R229+-0x4800] ;  /* 0xffb80000e5c8783b */ /* 0x000eee0000000200 */
[C---:B----4-:R-:W-:Y:S08]  /*e570*/  HMMA.16816.F32 R44, R188.reuse, R184, R44 ;  /* 0x000000b8bc2c723c */ /* 0x050ff0000000182c */
[----:B------:R-:W-:Y:S01]  /*e580*/  HMMA.16816.F32 R48, R188, R186, R48 ;  /* 0x000000babc30723c */ /* 0x000fe20000001830 */
[----:B------:R-:W4:Y:S07]  /*e590*/  LDSM.16.M88.4 R184, [R229+-0x4000] ;  /* 0xffc00000e5b8783b */ /* 0x000f2e0000000200 */
[C---:B------:R-:W-:Y:S01]  /*e5a0*/  HMMA.16816.F32 R4, R204.reuse, R208, R4 ;  /* 0x000000d0cc04723c */ /* 0x040fe20000001804 */
[----:B------:R-:W5:Y:S07]  /*e5b0*/  LDSM.16.M88.4 R188, [R229+-0x3800] ;  /* 0xffc80000e5bc783b */ /* 0x000f6e0000000200 */
[C---:B------:R-:W-:Y:S01]  /*e5c0*/  HMMA.16816.F32 R8, R204.reuse, R210, R8 ;  /* 0x000000d2cc08723c */ /* 0x040fe20000001808 */
[----:B------:R-:W-:Y:S07]  /*e5d0*/  LDSM.16.M88.4 R208, [R228+0x6800] ;  /* 0x00680000e4d0783b */ /* 0x000fee0000000200 */
[C---:B-1----:R-:W-:Y:S08]  /*e5e0*/  HMMA.16816.F32 R12, R204.reuse, R192, R12 ;  /* 0x000000c0cc0c723c */ /* 0x042ff0000000180c */
[C---:B------:R-:W-:Y:S01]  /*e5f0*/  HMMA.16816.F32 R16, R204.reuse, R194, R16 ;  /* 0x000000c2cc10723c */ /* 0x040fe20000001810 */
[----:B------:R-:W-:Y:S07]  /*e600*/  LDSM.16.M88.4 R192, [R239+0x8000] ;  /* 0x00800000efc0783b */ /* 0x000fee0000000200 */
[C---:B--2---:R-:W-:Y:S08]  /*e610*/  HMMA.16816.F32 R20, R204.reuse, R196, R20 ;  /* 0x000000c4cc14723c */ /* 0x044ff00000001814 */
[C---:B------:R-:W-:Y:S01]  /*e620*/  HMMA.16816.F32 R24, R204.reuse, R198, R24 ;  /* 0x000000c6cc18723c */ /* 0x040fe20000001818 */
[----:B------:R-:W1:Y:S07]  /*e630*/  LDSM.16.M88.4 R196, [R228+0x6000] ;  /* 0x00600000e4c4783b */ /* 0x000e6e0000000200 */
        /* <DEDUP_REMOVED lines=8> */
[----:B------:R-:W4:Y:S07]  /*e6c0*/  LDSM.16.M88.4 R188, [R228+0x8800] ;  /* 0x00880000e4bc783b */ /* 0x000f2e0000000200 */
[C---:B-1----:R-:W-:Y:S01]  /*e6d0*/  HMMA.16816.F32 R4, R192.reuse, R196, R4 ;  /* 0x000000c4c004723c */ /* 0x042fe20000001804 */
[----:B------:R-:W-:Y:S07]  /*e6e0*/  LDSM.16.M88.4 R204, [R220] ;  /* 0x00000000dccc783b */ /* 0x000fee0000000200 */
[C---:B------:R-:W-:Y:S01]  /*e6f0*/  HMMA.16816.F32 R8, R192.reuse, R198, R8 ;  /* 0x000000c6c008723c */ /* 0x040fe20000001808 */
[----:B------:R-:W1:Y:S07]  /*e700*/  LDSM.16.M88.4 R196, [R240+0x8000] ;  /* 0x00800000f0c4783b */ /* 0x000e6e0000000200 */
[C---:B------:R-:W-:Y:S08]  /*e710*/  HMMA.16816.F32 R12, R192.reuse, R208, R12 ;  /* 0x000000d0c00c723c */ /* 0x040ff0000000180c */
[C---:B------:R-:W-:Y:S01]  /*e720*/  HMMA.16816.F32 R16, R192.reuse, R210, R16 ;  /* 0x000000d2c010723c */ /* 0x040fe20000001810 */
[----:B------:R-:W5:Y:S07]  /*e730*/  LDSM.16.M88.4 R208, [R221] ;  /* 0x00000000ddd0783b */ /* 0x000f6e0000000200 */
[C---:B------:R-:W-:Y:S08]  /*e740*/  HMMA.16816.F32 R20, R192.reuse, R212, R20 ;  /* 0x000000d4c014723c */ /* 0x040ff00000001814 */
[C---:B------:R-:W-:Y:S01]  /*e750*/  HMMA.16816.F32 R24, R192.reuse, R214, R24 ;  /* 0x000000d6c018723c */ /* 0x040fe20000001818 */
[----:B------:R-:W-:Y:S07]  /*e760*/  LDSM.16.M88.4 R212, [R230+0x6000] ;  /* 0x00600000e6d4783b */ /* 0x000fee0000000200 */
[C---:B--2---:R-:W-:Y:S08]  /*e770*/  HMMA.16816.F32 R28, R192.reuse, R200, R28 ;  /* 0x000000c8c01c723c */ /* 0x044ff0000000181c */
[C---:B------:R-:W-:Y:S01]  /*e780*/  HMMA.16816.F32 R32, R192.reuse, R202, R32 ;  /* 0x000000cac020723c */ /* 0x040fe20000001820 */
[----:B------:R-:W2:Y:S07]  /*e790*/  LDSM.16.M88.4 R200, [R223] ;  /* 0x00000000dfc8783b */ /* 0x000eae0000000200 */
[C---:B---3--:R-:W-:Y:S01]  /*e7a0*/  HMMA.16816.F32 R36, R192.reuse, R184, R36 ;  /* 0x000000b8c024723c */ /* 0x048fe20000001824 */
[----:B------:R-:W-:Y:S07]  /*e7b0*/  LDSM.16.M88.4 R220, [R230+0x6800] ;  /* 0x00680000e6dc783b */ /* 0x000fee0000000200 */
[C---:B------:R-:W-:Y:S01]  /*e7c0*/  HMMA.16816.F32 R40, R192.reuse, R186, R40 ;  /* 0x000000bac028723c */ /* 0x040fe20000001828 */
[----:B------:R-:W3:Y:S07]  /*e7d0*/  LDSM.16.M88.4 R184, [R224] ;  /* 0x00000000e0b8783b */ /* 0x000eee0000000200 */
[C---:B----4-:R-:W-:Y:S08]  /*e7e0*/  HMMA.16816.F32 R44, R192.reuse, R188, R44 ;  /* 0x000000bcc02c723c */ /* 0x050ff0000000182c */
[----:B------:R-:W-:Y:S01]  /*e7f0*/  HMMA.16816.F32 R48, R192, R190, R48 ;  /* 0x000000bec030723c */ /* 0x000fe20000001830 */
[----:B------:R-:W4:Y:S07]  /*e800*/  LDSM.16.M88.4 R188, [R225] ;  /* 0x00000000e1bc783b */ /* 0x000f2e0000000200 */
[C---:B-1----:R-:W-:Y:S01]  /*e810*/  HMMA.16816.F32 R4, R196.reuse, R204, R4 ;  /* 0x000000ccc404723c */ /* 0x042fe20000001804 */
[----:B------:R-:W1:Y:S07]  /*e820*/  LDSM.16.M88.4 R192, [R242+0x8000] ;  /* 0x00800000f2c0783b */ /* 0x000e6e0000000200 */
[C---:B------:R-:W-:Y:S01]  /*e830*/  HMMA.16816.F32 R8, R196.reuse, R206, R8 ;  /* 0x000000cec408723c */ /* 0x040fe20000001808 */
[----:B------:R-:W1:Y:S07]  /*e840*/  LDSM.16.M88.4 R204, [R230+0x7000] ;  /* 0x00700000e6cc783b */ /* 0x000e6e0000000200 */
[C---:B-----5:R-:W-:Y:S08]  /*e850*/  HMMA.16816.F32 R12, R196.reuse, R208, R12 ;  /* 0x000000d0c40c723c */ /* 0x060ff0000000180c */
[C---:B------:R-:W-:Y:S01]  /*e860*/  HMMA.16816.F32 R16, R196.reuse, R210, R16 ;  /* 0x000000d2c410723c */ /* 0x040fe20000001810 */
[----:B------:R-:W5:Y:S07]  /*e870*/  LDSM.16.M88.4 R208, [R230+0x7800] ;  /* 0x00780000e6d0783b */ /* 0x000f6e0000000200 */
[C---:B------:R-:W-:Y:S08]  /*e880*/  HMMA.16816.F32 R20, R196.reuse, R216, R20 ;  /* 0x000000d8c414723c */ /* 0x040ff00000001814 */
[C---:B------:R-:W-:Y:S01]  /*e890*/  HMMA.16816.F32 R24, R196.reuse, R218, R24 ;  /* 0x000000dac418723c */ /* 0x040fe20000001818 */
[----:B------:R-:W1:Y:S07]  /*e8a0*/  LDSM.16.M88.4 R216, [R230+0x8000] ;  /* 0x00800000e6d8783b */ /* 0x000e6e0000000200 */
[C---:B--2---:R-:W-:Y:S08]  /*e8b0*/  HMMA.16816.F32 R28, R196.reuse, R200, R28 ;  /* 0x000000c8c41c723c */ /* 0x044ff0000000181c */
[C---:B------:R-:W-:Y:S01]  /*e8c0*/  HMMA.16816.F32 R32, R196.reuse, R202, R32 ;  /* 0x000000cac420723c */ /* 0x040fe20000001820 */
[----:B------:R-:W-:Y:S07]  /*e8d0*/  LDSM.16.M88.4 R200, [R229+-0x2800] ;  /* 0xffd80000e5c8783b */ /* 0x000fee0000000200 */
[C---:B---3--:R-:W-:Y:S08]  /*e8e0*/  HMMA.16816.F32 R36, R196.reuse, R184, R36 ;  /* 0x000000b8c424723c */ /* 0x048ff00000001824 */
[C---:B------:R-:W-:Y:S01]  /*e8f0*/  HMMA.16816.F32 R40, R196.reuse, R186, R40 ;  /* 0x000000bac428723c */ /* 0x040fe20000001828 */
[----:B------:R-:W2:Y:S07]  /*e900*/  LDSM.16.M88.4 R184, [R230+0x8800] ;  /* 0x00880000e6b8783b */ /* 0x000eae0000000200 */
[C---:B----4-:R-:W-:Y:S08]  /*e910*/  HMMA.16816.F32 R44, R196.reuse, R188, R44 ;  /* 0x000000bcc42c723c */ /* 0x050ff0000000182c */
[----:B------:R-:W-:Y:S01]  /*e920*/  HMMA.16816.F32 R48, R196, R190, R48 ;  /* 0x000000bec430723c */ /* 0x000fe20000001830 */
[----:B------:R-:W-:Y:S07]  /*e930*/  LDSM.16.M88.4 R188, [R241+0x8000] ;  /* 0x00800000f1bc783b */ /* 0x000fee0000000200 */
[C---:B-1----:R-:W-:Y:S01]  /*e940*/  HMMA.16816.F32 R4, R192.reuse, R212, R4 ;  /* 0x000000d4c004723c */ /* 0x042fe20000001804 */
[----:B------:R-:W1:Y:S07]  /*e950*/  LDSM.16.M88.4 R196, [R229+-0x3000] ;  /* 0xffd00000e5c4783b */ /* 0x000e6e0000000200 */
[C---:B------:R-:W-:Y:S01]  /*e960*/  HMMA.16816.F32 R8, R192.reuse, R214, R8 ;  /* 0x000000d6c008723c */ /* 0x040fe20000001808 */
[----:B------:R-:W-:Y:S07]  /*e970*/  LDSM.16.M88.4 R212, [R229+-0x1000] ;  /* 0xfff00000e5d4783b */ /* 0x000fee0000000200 */
[C---:B------:R-:W-:Y:S08]  /*e980*/  HMMA.16816.F32 R12, R192.reuse, R220, R12 ;  /* 0x000000dcc00c723c */ /* 0x040ff0000000180c */
[C---:B------:R-:W-:Y:S01]  /*e990*/  HMMA.16816.F32 R16, R192.reuse, R222, R16 ;  /* 0x000000dec010723c */ /* 0x040fe20000001810 */
[----:B------:R-:W-:Y:S07]  /*e9a0*/  LDSM.16.M88.4 R220, [R229+-0x800] ;  /* 0xfff80000e5dc783b */ /* 0x000fee0000000200 */
[C---:B------:R-:W-:Y:S08]  /*e9b0*/  HMMA.16816.F32 R20, R192.reuse, R204, R20 ;  /* 0x000000ccc014723c */ /* 0x040ff00000001814 */
[C---:B------:R-:W-:Y:S01]  /*e9c0*/  HMMA.16816.F32 R24, R192.reuse, R206, R24 ;  /* 0x000000cec018723c */ /* 0x040fe20000001818 */
[----:B------:R-:W3:Y:S07]  /*e9d0*/  LDSM.16.M88.4 R204, [R229+-0x2000] ;  /* 0xffe00000e5cc783b */ /* 0x000eee0000000200 */
[C---:B-----5:R-:W-:Y:S08]  /*e9e0*/  HMMA.16816.F32 R28, R192.reuse, R208, R28 ;  /* 0x000000d0c01c723c */ /* 0x060ff0000000181c */
[C---:B------:R-:W-:Y:S01]  /*e9f0*/  HMMA.16816.F32 R32, R192.reuse, R210, R32 ;  /* 0x000000d2c020723c */ /* 0x040fe20000001820 */
[----:B------:R-:W4:Y:S07]  /*ea00*/  LDSM.16.M88.4 R208, [R229+-0x1800] ;  /* 0xffe80000e5d0783b */ /* 0x000f2e0000000200 */
[C---:B------:R-:W-:Y:S08]  /*ea10*/  HMMA.16816.F32 R36, R192.reuse, R216, R36 ;  /* 0x000000d8c024723c */ /* 0x040ff00000001824 */
[C---:B------:R-:W-:Y:S01]  /*ea20*/  HMMA.16816.F32 R40, R192.reuse, R218, R40 ;  /* 0x000000dac028723c */ /* 0x040fe20000001828 */
[----:B------:R-:W-:Y:S07]  /*ea30*/  LDSM.16.M88.4 R216, [R226] ;  /* 0x00000000e2d8783b */ /* 0x000fee0000000200 */
[C---:B--2---:R-:W-:Y:S08]  /*ea40*/  HMMA.16816.F32 R44, R192.reuse, R184, R44 ;  /* 0x000000b8c02c723c */ /* 0x044ff0000000182c */
[----:B------:R-:W-:Y:S01]  /*ea50*/  HMMA.16816.F32 R48, R192, R186, R48 ;  /* 0x000000bac030723c */ /* 0x000fe20000001830 */
[----:B------:R-:W-:Y:S07]  /*ea60*/  LDSM.16.M88.4 R184, [R239+0xc000] ;  /* 0x00c00000efb8783b */ /* 0x000fee0000000200 */
[C---:B-1----:R-:W-:Y:S01]  /*ea70*/  HMMA.16816.F32 R4, R188.reuse, R196, R4 ;  /* 0x000000c4bc04723c */ /* 0x042fe20000001804 */
[----:B------:R-:W1:Y:S07]  /*ea80*/  LDSM.16.M88.4 R192, [R228+0x9000] ;  /* 0x00900000e4c0783b */ /* 0x000e6e0000000200 */
[C---:B------:R-:W-:Y:S01]  /*ea90*/  HMMA.16816.F32 R8, R188.reuse, R198, R8 ;  /* 0x000000c6bc08723c */ /* 0x040fe20000001808 */
[----:B------:R-:W2:Y:S07]  /*eaa0*/  LDSM.16.M88.4 R196, [R228+0x9800] ;  /* 0x00980000e4c4783b */ /* 0x000eae0000000200 */
[C---:B------:R-:W-:Y:S08]  /*eab0*/  HMMA.16816.F32 R12, R188.reuse, R200, R12 ;  /* 0x000000c8bc0c723c */ /* 0x040ff0000000180c */
[C---:B------:R-:W-:Y:S01]  /*eac0*/  HMMA.16816.F32 R16, R188.reuse, R202, R16 ;  /* 0x000000cabc10723c */ /* 0x040fe20000001810 */
[----:B------:R-:W5:Y:S07]  /*ead0*/  LDSM.16.M88.4 R200, [R228+0xa000] ;  /* 0x00a00000e4c8783b */ /* 0x000f6e0000000200 */
[C---:B---3--:R-:W-:Y:S08]  /*eae0*/  HMMA.16816.F32 R20, R188.reuse, R204, R20 ;  /* 0x000000ccbc14723c */ /* 0x048ff00000001814 */
[C---:B------:R-:W-:Y:S01]  /*eaf0*/  HMMA.16816.F32 R24, R188.reuse, R206, R24 ;  /* 0x000000cebc18723c */ /* 0x040fe20000001818 */
[----:B------:R-:W3:Y:S07]  /*eb00*/  LDSM.16.M88.4 R204, [R228+0xa800] ;  /* 0x00a80000e4cc783b */ /* 0x000eee0000000200 */
[C---:B----4-:R-:W-:Y:S08]  /*eb10*/  HMMA.16816.F32 R28, R188.reuse, R208, R28 ;  /* 0x000000d0bc1c723c */ /* 0x050ff0000000181c */
[C---:B------:R-:W-:Y:S01]  /*eb20*/  HMMA.16816.F32 R32, R188.reuse, R210, R32 ;  /* 0x000000d2bc20723c */ /* 0x040fe20000001820 */
[----:B------:R-:W4:Y:S07]  /*eb30*/  LDSM.16.M88.4 R208, [R228+0xb000] ;  /* 0x00b00000e4d0783b */ /* 0x000f2e0000000200 */
[C---:B------:R-:W-:Y:S08]  /*eb40*/  HMMA.16816.F32 R36, R188.reuse, R212, R36 ;  /* 0x000000d4bc24723c */ /* 0x040ff00000001824 */
[C---:B------:R-:W-:Y:S01]  /*eb50*/  HMMA.16816.F32 R40, R188.reuse, R214, R40 ;  /* 0x000000d6bc28723c */ /* 0x040fe20000001828 */
[----:B------:R-:W-:Y:S07]  /*eb60*/  LDSM.16.M88.4 R212, [R240+0xc000] ;  /* 0x00c00000f0d4783b */ /* 0x000fee0000000200 */
[C---:B------:R-:W-:Y:S08]  /*eb70*/  HMMA.16816.F32 R44, R188.reuse, R220, R44 ;  /* 0x000000dcbc2c723c */ /* 0x040ff0000000182c */
[----:B------:R-:W-:Y:S01]  /*eb80*/  HMMA.16816.F32 R48, R188, R222, R48 ;  /* 0x000000debc30723c */ /* 0x000fe20000001830 */
[----:B------:R-:W3:Y:S07]  /*eb90*/  LDSM.16.M88.4 R188, [R228+0xb800] ;  /* 0x00b80000e4bc783b */ /* 0x000eee0000000200 */
[C---:B-1----:R-:W-:Y:S01]  /*eba0*/  HMMA.16816.F32 R4, R184.reuse, R192, R4 ;  /* 0x000000c0b804723c */ /* 0x042fe20000001804 */
[----:B------:R-:W1:Y:S07]  /*ebb0*/  LDSM.16.M88.4 R220, [R227] ;  /* 0x00000000e3dc783b */ /* 0x000e6e0000000200 */
[C---:B------:R-:W-:Y:S01]  /*ebc0*/  HMMA.16816.F32 R8, R184.reuse, R194, R8 ;  /* 0x000000c2b808723c */ /* 0x040fe20000001808 */
[----:B------:R-:W1:Y:S07]  /*ebd0*/  LDSM.16.M88.4 R192, [R235] ;  /* 0x00000000ebc0783b */ /* 0x000e6e0000000200 */
[C---:B--2---:R-:W-:Y:S01]  /*ebe0*/  HMMA.16816.F32 R12, R184.reuse, R196, R12 ;  /* 0x000000c4b80c723c */ /* 0x044fe2000000180c */
[----:B------:R-:W2:Y:S07]  /*ebf0*/  LDSM.16.M88.4 R224, [R236] ;  /* 0x00000000ece0783b */ /* 0x000eae0000000200 */
[C---:B------:R-:W-:Y:S01]  /*ec00*/  HMMA.16816.F32 R16, R184.reuse, R198, R16 ;  /* 0x000000c6b810723c */ /* 0x040fe20000001810 */
[----:B------:R-:W1:Y:S07]  /*ec10*/  LDSM.16.M88.4 R196, [R237] ;  /* 0x00000000edc4783b */ /* 0x000e6e0000000200 */
[C---:B-----5:R-:W-:Y:S08]  /*ec20*/  HMMA.16816.F32 R20, R184.reuse, R200, R20 ;  /* 0x000000c8b814723c */ /* 0x060ff00000001814 */
        /* <DEDUP_REMOVED lines=8> */
[C---:B------:R-:W-:Y:S08]  /*ecb0*/  HMMA.16816.F32 R44, R184.reuse, R188, R44 ;  /* 0x000000bcb82c723c */ /* 0x040ff0000000182c */
[----:B------:R-:W-:Y:S01]  /*ecc0*/  HMMA.16816.F32 R48, R184, R190, R48 ;  /* 0x000000beb830723c */ /* 0x000fe20000001830 */
[----:B------:R-:W3:Y:S07]  /*ecd0*/  LDSM.16.M88.4 R184, [R238] ;  /* 0x00000000eeb8783b */ /* 0x000eee0000000200 */
[C---:B------:R-:W-:Y:S01]  /*ece0*/  HMMA.16816.F32 R4, R212.reuse, R216, R4 ;  /* 0x000000d8d404723c */ /* 0x040fe20000001804 */
[----:B------:R-:W4:Y:S07]  /*ecf0*/  LDSM.16.M88.4 R188, [R242+0xc000] ;  /* 0x00c00000f2bc783b */ /* 0x000f2e0000000200 */
[C---:B------:R-:W-:Y:S01]  /*ed00*/  HMMA.16816.F32 R8, R212.reuse, R218, R8 ;  /* 0x000000dad408723c */ /* 0x040fe20000001808 */
[----:B------:R-:W-:Y:S07]  /*ed10*/  LDSM.16.M88.4 R216, [R230+0xb000] ;  /* 0x00b00000e6d8783b */ /* 0x000fee0000000200 */
[C---:B-1----:R-:W-:Y:S08]  /*ed20*/  HMMA.16816.F32 R12, R212.reuse, R220, R12 ;  /* 0x000000dcd40c723c */ /* 0x042ff0000000180c */
[C---:B------:R-:W-:Y:S01]  /*ed30*/  HMMA.16816.F32 R16, R212.reuse, R222, R16 ;  /* 0x000000ded410723c */ /* 0x040fe20000001810 */
[----:B------:R-:W-:Y:S07]  /*ed40*/  LDSM.16.M88.4 R220, [R241+0xc000] ;  /* 0x00c00000f1dc783b */ /* 0x000fee0000000200 */
[C---:B------:R-:W-:Y:S08]  /*ed50*/  HMMA.16816.F32 R20, R212.reuse, R192, R20 ;  /* 0x000000c0d414723c */ /* 0x040ff00000001814 */
[C---:B------:R-:W-:Y:S01]  /*ed60*/  HMMA.16816.F32 R24, R212.reuse, R194, R24 ;  /* 0x000000c2d418723c */ /* 0x040fe20000001818 */
[----:B------:R-:W1:Y:S07]  /*ed70*/  LDSM.16.M88.4 R192, [R230+0x9800] ;  /* 0x00980000e6c0783b */ /* 0x000e6e0000000200 */
[C---:B--2---:R-:W-:Y:S08]  /*ed80*/  HMMA.16816.F32 R28, R212.reuse, R224, R28 ;  /* 0x000000e0d41c723c */ /* 0x044ff0000000181c */
[C---:B------:R-:W-:Y:S01]  /*ed90*/  HMMA.16816.F32 R32, R212.reuse, R226, R32 ;  /* 0x000000e2d420723c */ /* 0x040fe20000001820 */
[----:B------:R-:W-:Y:S07]  /*eda0*/  LDSM.16.M88.4 R224, [R229] ;  /* 0x00000000e5e0783b */ /* 0x000fee0000000200 */
[C---:B------:R-:W-:Y:S08]  /*edb0*/  HMMA.16816.F32 R36, R212.reuse, R196, R36 ;  /* 0x000000c4d424723c */ /* 0x040ff00000001824 */
[C---:B------:R-:W-:Y:S01]  /*edc0*/  HMMA.16816.F32 R40, R212.reuse, R198, R40 ;  /* 0x000000c6d428723c */ /* 0x040fe20000001828 */
[----:B------:R-:W2:Y:S07]  /*edd0*/  LDSM.16.M88.4 R196, [R230+0xb800] ;  /* 0x00b80000e6c4783b */ /* 0x000eae0000000200 */
[C---:B---3--:R-:W-:Y:S08]  /*ede0*/  HMMA.16816.F32 R44, R212.reuse, R184, R44 ;  /* 0x000000b8d42c723c */ /* 0x048ff0000000182c */
[----:B------:R-:W-:Y:S01]  /*edf0*/  HMMA.16816.F32 R48, R212, R186, R48 ;  /* 0x000000bad430723c */ /* 0x000fe20000001830 */
[----:B------:R-:W3:Y:S07]  /*ee00*/  LDSM.16.M88.4 R184, [R229+0x800] ;  /* 0x00080000e5b8783b */ /* 0x000eee0000000200 */
[C---:B----4-:R-:W-:Y:S08]  /*ee10*/  HMMA.16816.F32 R4, R188.reuse, R200, R4 ;  /* 0x000000c8bc04723c */ /* 0x050ff00000001804 */
[C---:B------:R-:W-:Y:S08]  /*ee20*/  HMMA.16816.F32 R8, R188.reuse, R202, R8 ;  /* 0x000000cabc08723c */ /* 0x040ff00000001808 */
[C---:B-1----:R-:W-:Y:S08]  /*ee30*/  HMMA.16816.F32 R12, R188.reuse, R192, R12 ;  /* 0x000000c0bc0c723c */ /* 0x042ff0000000180c */
        /* <DEDUP_REMOVED lines=8> */
[----:B------:R-:W-:Y:S08]  /*eec0*/  HMMA.16816.F32 R48, R188, R198, R48 ;  /* 0x000000c6bc30723c */ /* 0x000ff00000001830 */
[C---:B------:R-:W-:Y:S08]  /*eed0*/  HMMA.16816.F32 R4, R220.reuse, R224, R4 ;  /* 0x000000e0dc04723c */ /* 0x040ff00000001804 */
[C---:B------:R-:W-:Y:S08]  /*eee0*/  HMMA.16816.F32 R8, R220.reuse, R226, R8 ;  /* 0x000000e2dc08723c */ /* 0x040ff00000001808 */
[C---:B---3--:R-:W-:Y:S08]  /*eef0*/  HMMA.16816.F32 R12, R220.reuse, R184, R12 ;  /* 0x000000b8dc0c723c */ /* 0x048ff0000000180c */
        /* <DEDUP_REMOVED lines=26> */
[----:B------:R1:W1:Y:S10]  /*f0a0*/  MUFU.TANH R200, R12 ;  /* 0x0000000c00c87308 */ /* 0x0002740000002400 */
[----:B------:R1:W1:Y:S01]  /*f0b0*/  MUFU.TANH R197, R13 ;  /* 0x0000000d00c57308 */ /* 0x0002620000002400 */
[----:B-----5:R-:W5:Y:S01]  /*f0c0*/  LDSM.16.M88.4 R8, [R229+0x1800] ;  /* 0x00180000e508783b */ /* 0x020f620000000200 */
[C---:B----4-:R-:W-:Y:S08]  /*f0d0*/  HMMA.16816.F32 R20, R220.reuse, R4, R20 ;  /* 0x00000004dc14723c */ /* 0x050ff00000001814 */
[----:B------:R4:W1:Y:S01]  /*f0e0*/  MUFU.TANH R199, R14 ;  /* 0x0000000e00c77308 */ /* 0x0008620000002400 */
[C---:B------:R-:W-:Y:S01]  /*f0f0*/  HMMA.16816.F32 R24, R220.reuse, R6, R24 ;  /* 0x00000006dc18723c */ /* 0x040fe20000001818 */
[----:B------:R-:W1:Y:S08]  /*f100*/  LDSM.16.M88.4 R4, [R229+0x2000] ;  /* 0x00200000e504783b */ /* 0x000e700000000200 */
[----:B------:R4:W1:Y:S06]  /*f110*/  MUFU.TANH R201, R15 ;  /* 0x0000000f00c97308 */ /* 0x00086c0000002400 */
[----:B------:R-:W-:Y:S04]  /*f120*/  FMUL.FTZ R20, R20, c[0x0][0x320] ;  /* 0x0000c80014147a20 */ /* 0x000fe80000410000 */
[----:B------:R4:W1:Y:S01]  /*f130*/  MUFU.TANH R196, R16 ;  /* 0x0000001000c47308 */ /* 0x0008620000002400 */
[----:B------:R-:W-:Y:S02]  /*f140*/  FMUL.FTZ R21, R21, c[0x0][0x320] ;  /* 0x0000c80015157a20 */ /* 0x000fe40000410000 */
[----:B------:R-:W-:Y:S02]  /*f150*/  FMUL.FTZ R22, R22, c[0x0][0x320] ;  /* 0x0000c80016167a20 */ /* 0x000fe40000410000 */
[----:B------:R-:W-:Y:S02]  /*f160*/  FMUL.FTZ R23, R23, c[0x0][0x320] ;  /* 0x0000c80017177a20 */ /* 0x000fe40000410000 */
[----:B------:R-:W-:Y:S02]  /*f170*/  FMUL.FTZ R24, R24, c[0x0][0x320] ;  /* 0x0000c80018187a20 */ /* 0x000fe40000410000 */
[----:B------:R-:W-:Y:S01]  /*f180*/  FMUL.FTZ R25, R25, c[0x0][0x320] ;  /* 0x0000c80019197a20 */ /* 0x000fe20000410000 */
[----:B------:R4:W2:Y:S01]  /*f190*/  MUFU.TANH R195, R17 ;  /* 0x0000001100c37308 */ /* 0x0008a20000002400 */
[----:B------:R-:W-:Y:S02]  /*f1a0*/  FMUL.FTZ R26, R26, c[0x0][0x320] ;  /* 0x0000c8001a1a7a20 */ /* 0x000fe40000410000 */
[----:B------:R-:W-:Y:S01]  /*f1b0*/  FMUL.FTZ R27, R27, c[0x0][0x320] ;  /* 0x0000c8001b1b7a20 */ /* 0x000fe20000410000 */
[C---:B-----5:R-:W-:Y:S06]  /*f1c0*/  HMMA.16816.F32 R28, R220.reuse, R8, R28 ;  /* 0x00000008dc1c723c */ /* 0x060fec000000181c */
[----:B------:R4:W2:Y:S02]  /*f1d0*/  MUFU.TANH R198, R18 ;  /* 0x0000001200c67308 */ /* 0x0008a40000002400 */
        /* <DEDUP_REMOVED lines=12> */
[----:B------:R4:W1:Y:S03]  /*f2a0*/  MUFU.TANH R216, R21 ;  /* 0x0000001500d87308 */ /* 0x0008660000002400 */
[----:B------:R-:W-:Y:S02]  /*f2b0*/  FMUL.FTZ R32, R32, c[0x0][0x320] ;  /* 0x0000c80020207a20 */ /* 0x000fe40000410000 */
[----:B------:R-:W-:Y:S02]  /*f2c0*/  FMUL.FTZ R33, R33, c[0x0][0x320] ;  /* 0x0000c80021217a20 */ /* 0x000fe40000410000 */
[----:B------:R-:W-:Y:S02]  /*f2d0*/  FMUL.FTZ R34, R34, c[0x0][0x320] ;  /* 0x0000c80022227a20 */ /* 0x000fe40000410000 */
[----:B------:R-:W-:Y:S01]  /*f2e0*/  FMUL.FTZ R35, R35, c[0x0][0x320] ;  /* 0x0000c80023237a20 */ /* 0x000fe20000410000 */
[----:B------:R4:W1:Y:S01]  /*f2f0*/  MUFU.TANH R218, R22 ;  /* 0x0000001600da7308 */ /* 0x0008620000002400 */
[----:B------:R-:W-:Y:S01]  /*f300*/  FMUL.FTZ R36, R36, c[0x0][0x320] ;  /* 0x0000c80024247a20 */ /* 0x000fe20000410000 */
[C---:B-----5:R-:W-:Y:S03]  /*f310*/  HMMA.16816.F32 R44, R220.reuse, R8, R44 ;  /* 0x00000008dc2c723c */ /* 0x060fe6000000182c */
[----:B------:R-:W-:Y:S02]  /*f320*/  FMUL.FTZ R37, R37, c[0x0][0x320] ;  /* 0x0000c80025257a20 */ /* 0x000fe40000410000 */
[----:B------:R-:W-:Y:S03]  /*f330*/  FMUL.FTZ R38, R38, c[0x0][0x320] ;  /* 0x0000c80026267a20 */ /* 0x000fe60000410000 */
[----:B------:R4:W1:Y:S01]  /*f340*/  MUFU.TANH R225, R23 ;  /* 0x0000001700e17308 */ /* 0x0008620000002400 */
[----:B------:R-:W-:Y:S03]  /*f350*/  HMMA.16816.F32 R48, R220, R10, R48 ;  /* 0x0000000adc30723c */ /* 0x000fe60000001830 */
        /* <DEDUP_REMOVED lines=42> */
[C---:B--23--:R-:W-:Y:S01]  /*f600*/  IADD3 R194, R245.reuse, 0xc0, RZ ;  /* 0x000000c0f5c27810 */ /* 0x04cfe20007ffe0ff */
[----:B------:R-:W2:Y:S01]  /*f610*/  LDL R2, [R1+0x18] ;  /* 0x0000180001027983 */ /* 0x000ea20000100800 */
[C---:B------:R-:W-:Y:S01]  /*f620*/  IADD3 R7, R245.reuse, 0x80, RZ ;  /* 0x00000080f5077810 */ /* 0x040fe20007ffe0ff */
[----:B------:R-:W-:Y:S01]  /*f630*/  IMAD.MOV.U32 R0, RZ, RZ, c[0x0][0x2b8] ;  /* 0x0000ae00ff007624 */ /* 0x000fe200078e00ff */
[----:B------:R-:W-:Y:S01]  /*f640*/  SHF.R.S32.HI R194, RZ, 0x1f, R194 ;  /* 0x0000001fffc27819 */ /* 0x000fe200000114c2 */
[----:B------:R-:W3:Y:S01]  /*f650*/  LDL R3, [R1+0x10] ;  /* 0x0000100001037983 */ /* 0x000ee20000100800 */
[----:B------:R-:W-:Y:S01]  /*f660*/  SHF.R.S32.HI R7, RZ, 0x1f, R7 ;  /* 0x0000001fff077819 */ /* 0x000fe20000011407 */
[----:B------:R-:W-:Y:S01]  /*f670*/  IMAD.MOV.U32 R246, RZ, RZ, RZ ;  /* 0x000000fffff67224 */ /* 0x000fe200078e00ff */
[----:B------:R-:W-:Y:S01]  /*f680*/  ISETP.NE.AND P2, PT, R0, 0x1, PT ;  /* 0x000000010000780c */ /* 0x000fe20003f45270 */
[----:B----4-:R-:W4:Y:S01]  /*f690*/  LDL.64 R14, [R1+0x28] ;  /* 0x00002800010e7983 */ /* 0x010f220000100a00 */
        /* <DEDUP_REMOVED lines=24> */
[C---:B------:R-:W-:Y:S01]  /*f820*/  IADD3 R132, R245.reuse, 0x40, RZ ;  /* 0x00000040f5847810 */ /* 0x040fe20007ffe0ff */
        /* <DEDUP_REMOVED lines=19> */
.L_x_1545:
[----:B------:R-:W-:-:S05]  /*f960*/  BRA.DIV ~URZ, `(.L_x_1493) ;  /* 0x000083427f007947 */ /* 0x000fca000b800000 */
[----:B------:R-:W4:Y:S01]  /*f970*/  SHFL.IDX PT, R0, R6, RZ, 0x181f ;  /* 0x00181fff06007589 */ /* 0x000f2200000e0000 */
[C---:B------:R-:W-:Y:S02]  /*f980*/  IADD3 R12, -R244.reuse, 0x10, RZ ;  /* 0x00000010f40c7810 */ /* 0x040fe40007ffe1ff */
[----:B------:R-:W-:Y:S02]  /*f990*/  ISETP.NE.U32.AND P2, PT, R244, RZ, PT ;  /* 0x000000fff400720c */ /* 0x000fe40003f45070 */
[----:B------:R-:W-:Y:S04]  /*f9a0*/  LOP3.LUT R12, R12, 0xf, RZ, 0xc0, !PT ;  /* 0x0000000f0c0c7812 */ /* 0x000fe800078ec0ff */
[----:B----4-:R-:W-:Y:S04]  /*f9b0*/  IADD3 R2, P1, P0, R12, R0, R11 ;  /* 0x000000000c027210 */ /* 0x010fe8000783e00b */
[----:B---3--:R-:W-:Y:S02]  /*f9c0*/  IADD3.X R3, RZ, R4, R7, P1, P0 ;  /* 0x00000004ff037210 */ /* 0x008fe40000fe0407 */
[----:B------:R-:W-:Y:S03]  /*f9d0*/  IADD3 R14, P0, R0, R16, RZ ;  /* 0x00000010000e7210 */ /* 0x000fe60007f1e0ff */
[----:B------:R-:W-:Y:S01]  /*f9e0*/  @!PT LDS RZ, [RZ] ;  /* 0x00000000fffff984 */ /* 0x000fe20000000800 */
[----:B------:R-:W-:Y:S01]  /*f9f0*/  @!PT LDS RZ, [RZ] ;  /* 0x00000000fffff984 */ /* 0x000fe20000000800 */
[----:B------:R3:W-:Y:S02]  /*fa00*/  LDGSTS.E.BYPASS.LTC128B.128.ZFILL [R243+0xc100], [R2.64], P2 ;  /* 0x0c10000002f37fae */ /* 0x0007e40009141d46 */
[----:B------:R-:W-:Y:S05]  /*fa10*/  IMAD.X R15, R4, 0x1, R8, P0 ;  /* 0x00000001040f7824 */ /* 0x000fea00000e0608 */
[----:B------:R4:W-:Y:S01]  /*fa20*/  LDGSTS.E.BYPASS.LTC128B.128 [R243+0xf100], [R14.64], !P5 ;  /* 0x0f1000000ef37fae */ /* 0x0009e2000e901d46 */
[-C--:B---3--:R-:W-:Y:S05]  /*fa30*/  IADD3 R2, P0, R0, R17.reuse, RZ ;  /* 0x0000001100027210 */ /* 0x088fea0007f1e0ff */
[----:B------:R-:W-:Y:S05]  /*fa40*/  IMAD.X R3, R4, 0x1, R9, P0 ;  /* 0x0000000104037824 */ /* 0x000fea00000e0609 */
[----:B------:R3:W-:Y:S02]  /*fa50*/  LDGSTS.E.BYPASS.LTC128B.128 [R243+0x12100], [R2.64], !P4 ;  /* 0x1210000002f37fae */ /* 0x0007e4000e101d46 */
[----:B---3--:R-:W-:Y:S02]  /*fa60*/  IADD3 R2, P0, R0, R18, RZ ;  /* 0x0000001200027210 */ /* 0x008fe40007f1e0ff */
[----:B------:R-:W3:Y:S03]  /*fa70*/  SHFL.IDX PT, R0, R6, 0x1, 0x181f ;  /* 0x00381f0006007f89 */ /* 0x000ee600000e0000 */
[----:B------:R-:W-:Y:S02]  /*fa80*/  IMAD.X R3, R4, 0x1, R10, P0 ;  /* 0x0000000104037824 */ /* 0x000fe400000e060a */
[----:B------:R-:W-:Y:S04]  /*fa90*/  SHFL.IDX PT, R4, R5, 0x2, 0x181f ;  /* 0x00581f0005047f89 */ /* 0x000fe800000e0000 */
[----:B------:R5:W-:Y:S01]  /*faa0*/  LDGSTS.E.BYPASS.LTC128B.128 [R243+0x15100], [R2.64], !P3 ;  /* 0x1510000002f37fae */ /* 0x000be2000d901d46 */
[----:B---3--:R-:W-:Y:S03]  /*fab0*/  IADD3 R12, P1, P0, R12, R0, R11 ;  /* 0x000000000c0c7210 */ /* 0x008fe6000783e00b */
[----:B-----5:R-:W3:Y:S02]  /*fac0*/  SHFL.IDX PT, R2, R5, 0x1, 0x181f ;  /* 0x00381f0005027f89 */ /* 0x020ee400000e0000 */
[----:B---3--:R-:W-:Y:S05]  /*fad0*/  IADD3.X R13, RZ, R2, R7, P1, P0 ;  /* 0x00000002ff0d7210 */ /* 0x008fea0000fe0407 */
[----:B------:R3:W-:Y:S02]  /*fae0*/  LDGSTS.E.BYPASS.LTC128B.128.ZFILL [R243+0xd100], [R12.64], P2 ;  /* 0x0d1000000cf37fae */ /* 0x0007e40009141d46 */
[----:B---3--:R-:W-:Y:S05]  /*faf0*/  IADD3 R12, P0, R0, R16, RZ ;  /* 0x00000010000c7210 */ /* 0x008fea0007f1e0ff */
[----:B------:R-:W-:Y:S05]  /*fb00*/  IMAD.X R13, R2, 0x1, R8, P0 ;  /* 0x00000001020d7824 */ /* 0x000fea00000e0608 */
[----:B------:R3:W-:Y:S02]  /*fb10*/  LDGSTS.E.BYPASS.LTC128B.128 [R243+0x10100], [R12.64], !P5 ;  /* 0x101000000cf37fae */ /* 0x0007e4000e901d46 */
[----:B---3--:R-:W-:Y:S05]  /*fb20*/  IADD3 R12, P0, R0, R17, RZ ;  /* 0x00000011000c7210 */ /* 0x008fea0007f1e0ff */
[----:B------:R-:W-:Y:S01]  /*fb30*/  IMAD.X R13, R2, 0x1, R9, P0 ;  /* 0x00000001020d7824 */ /* 0x000fe200000e0609 */
[----:B----4-:R-:W-:Y:S02]  /*fb40*/  IADD3 R14, P0, R0, R18, RZ ;  /* 0x00000012000e7210 */ /* 0x010fe40007f1e0ff */
[----:B------:R3:W4:Y:S03]  /*fb50*/  SHFL.IDX PT, R0, R6, 0x2, 0x181f ;  /* 0x00581f0006007f89 */ /* 0x00072600000e0000 */
[----:B------:R-:W-:Y:S01]  /*fb60*/  IMAD.X R15, R2, 0x1, R10, P0 ;  /* 0x00000001020f7824 */ /* 0x000fe200000e060a */
[----:B------:R3:W-:Y:S04]  /*fb70*/  LDGSTS.E.BYPASS.LTC128B.128 [R243+0x13100], [R12.64], !P4 ;  /* 0x131000000cf37fae */ /* 0x0007e8000e101d46 */
[----:B------:R3:W-:Y:S03]  /*fb80*/  LDGSTS.E.BYPASS.LTC128B.128 [R243+0x16100], [R14.64], !P3 ;  /* 0x161000000ef37fae */ /* 0x0007e6000d901d46 */
.L_x_1546:
[C---:B---3--:R-:W-:Y:S02]  /*fb90*/  IADD3 R14, -R244.reuse, 0x10, RZ ;  /* 0x00000010f40e7810 */ /* 0x048fe40007ffe1ff */
[----:B------:R-:W-:Y:S02]  /*fba0*/  ISETP.NE.U32.AND P2, PT, R244, RZ, PT ;  /* 0x000000fff400720c */ /* 0x000fe40003f45070 */
[----:B------:R-:W-:Y:S04]  /*fbb0*/  LOP3.LUT R14, R14, 0xf, RZ, 0xc0, !PT ;  /* 0x0000000f0e0e7812 */ /* 0x000fe800078ec0ff */
[----:B----4-:R-:W-:Y:S04]  /*fbc0*/  IADD3 R14, P1, P0, R14, R0, R11 ;  /* 0x000000000e0e7210 */ /* 0x010fe8000783e00b */
[----:B------:R-:W-:Y:S02]  /*fbd0*/  IADD3.X R15, RZ, R4, R7, P1, P0 ;  /* 0x00000004ff0f7210 */ /* 0x000fe40000fe0407 */
[----:B------:R-:W-:Y:S03]  /*fbe0*/  IADD3 R12, P0, R0, R16, RZ ;  /* 0x00000010000c7210 */ /* 0x000fe60007f1e0ff */
[----:B------:R-:W-:Y:S01]  /*fbf0*/  @!PT LDS RZ, [RZ] ;  /* 0x00000000fffff984 */ /* 0x000fe20000000800 */
[----:B------:R-:W-:Y:S01]  /*fc00*/  @!PT LDS RZ, [RZ] ;  /* 0x00000000fffff984 */ /* 0x000fe20000000800 */
[----:B------:R-:W-:Y:S01]  /*fc10*/  @!PT LDS RZ, [RZ] ;  /* 0x00000000fffff984 */ /* 0x000fe20000000800 */
[----:B------:R3:W-:Y:S02]  /*fc20*/  LDGSTS.E.BYPASS.LTC128B.128.ZFILL [R243+0xe100], [R14.64], P2 ;  /* 0x0e1000000ef37fae */ /* 0x0007e40009141d46 */
        /* <DEDUP_REMOVED lines=8> */
.L_x_1491:
[----:B--23--:R-:W-:Y:S05]  /*fcb0*/  BSYNC B0 ;  /* 0x0000000000007941 */ /* 0x00cfea0003800000 */
.L_x_1490:
        /* <DEDUP_REMOVED lines=17> */
[----:B-1----:R-:W-:Y:S02]  /*fdd0*/  FMNMX.FTZ R4, R219, R4, !PT ;  /* 0x00000004db047209 */ /* 0x002fe40007810000 */
        /* <DEDUP_REMOVED lines=32> */
[----:B------:R-:W1:Y:S04]  /*ffe0*/  SHFL.BFLY PT, R132, R4, 0x2, 0x1f ;  /* 0x0c401f0004847f89 */ /* 0x000e6800000e0000 */
[----:B------:R-:W2:Y:S01]  /*fff0*/  SHFL.BFLY PT, R0, R5, 0x2, 0x1f ;  /* 0x0c401f0005007f89 */ /* 0x000ea200000e0000 */
[----:B-1----:R-:W-:Y:S02]  /*10000*/  FMNMX.FTZ R132, R4, R132, !PT ;  /* 0x0000008404847209 */ /* 0x002fe40007810000 */
[----:B--2---:R-:W-:Y:S03]  /*10010*/  FMNMX.FTZ R4, R5, R0, !PT ;  /* 0x0000000005047209 */ /* 0x004fe60007810000 */
[----:B------:R-:W1:Y:S04]  /*10020*/  SHFL.BFLY PT, R2, R132, 0x1, 0x1f ;  /* 0x0c201f0084027f89 */ /* 0x000e6800000e0000 */
[----:B------:R2:W3:Y:S01]  /*10030*/  SHFL.BFLY PT, R0, R4, 0x1, 0x1f ;  /* 0x0c201f0004007f89 */ /* 0x0004e200000e0000 */
[----:B-1----:R-:W-:Y:S05]  /*10040*/  FMNMX.FTZ R132, R132, R2, !PT ;  /* 0x0000000284847209 */ /* 0x002fea0007810000 */
.L_x_1547:
[C---:B------:R-:W-:Y:S01]  /*10050*/  FMUL.FTZ R194, R132.reuse, c[0x0][0x2d0] ;  /* 0x0000b40084c27a20 */ /* 0x040fe20000410000 */
[----:B------:R-:W-:Y:S01]  /*10060*/  WARPSYNC 0xffffffff ;  /* 0xffffffff00007948 */ /* 0x000fe20003800000 */
[----:B------:R-:W-:Y:S01]  /*10070*/  FADD.FTZ R2, -R132, R133 ;  /* 0x0000008584027221 */ /* 0x000fe20000010100 */
[----:B----4-:R-:W1:Y:S01]  /*10080*/  LDSM.16.MT88.4 R12, [R231] ;  /* 0x00000000e70c783b */ /* 0x010e620000004200 */
[--C-:B------:R-:W-:Y:S01]  /*10090*/  FFMA.FTZ R3, R188, c[0x0][0x2d0], -R194.reuse ;  /* 0x0000b400bc037a23 */ /* 0x100fe200000108c2 */
[----:B------:R-:W-:Y:S01]  /*100a0*/  ISETP.GT.AND P0, PT, R247, RZ, PT ;  /* 0x000000fff700720c */ /* 0x000fe20003f04270 */
[----:B------:R-:W-:Y:S02]  /*100b0*/  FMUL.FTZ R2, R2, c[0x0][0x2d0] ;  /* 0x0000b40002027a20 */ /* 0x000fe40000410000 */
[----:B------:R4:W-:Y:S01]  /*100c0*/  MUFU.EX2 R220, R3 ;  /* 0x0000000300dc7308 */ /* 0x0009e20000000800 */
[--C-:B------:R-:W-:Y:S02]  /*100d0*/  FFMA.FTZ R133, R200, c[0x0][0x2d0], -R194.reuse ;  /* 0x0000b400c8857a23 */ /* 0x100fe400000108c2 */
[----:B------:R-:W5:Y:S07]  /*100e0*/  LDSM.16.MT88.4 R20, [R232] ;  /* 0x00000000e814783b */ /* 0x000f6e0000004200 */
[----:B------:R-:W-:Y:S01]  /*100f0*/  MUFU.EX2 R2, R2 ;  /* 0x0000000200027308 */ /* 0x000fe20000000800 */
[----:B------:R-:W2:Y:S08]  /*10100*/  LDSM.16.MT88.4 R28, [R234] ;  /* 0x00000000ea1c783b */ /* 0x000eb00000004200 */
[----:B------:R-:W3:Y:S01]  /*10110*/  LDSM.16.MT88.4 R36, [R233] ;  /* 0x00000000e924783b */ /* 0x000ee20000004200 */
[--C-:B----4-:R-:W-:Y:S07]  /*10120*/  FFMA.FTZ R3, R191, c[0x0][0x2d0], -R194.reuse ;  /* 0x0000b400bf037a23 */ /* 0x110fee00000108c2 */
[----:B------:R-:W4:Y:S01]  /*10130*/  LDSM.16.MT88.4 R44, [R231+0x3000] ;  /* 0x00300000e72c783b */ /* 0x000f220000004200 */
[----:B------:R1:W1:Y:S02]  /*10140*/  MUFU.EX2 R191, R3 ;  /* 0x0000000300bf7308 */ /* 0x0002640000000800 */
[--C-:B-1----:R-:W-:Y:S08]  /*10150*/  FFMA.FTZ R3, R190, c[0x0][0x2d0], -R194.reuse ;  /* 0x0000b400be037a23 */ /* 0x102ff000000108c2 */
[----:B------:R1:W-:Y:S02]  /*10160*/  MUFU.EX2 R190, R3 ;  /* 0x0000000300be7308 */ /* 0x0003e40000000800 */
[----:B-1-3--:R-:W-:Y:S01]  /*10170*/  FMNMX.FTZ R3, R0, R4, !PT ;  /* 0x0000000400037209 */ /* 0x00afe20007810000 */
[----:B------:R-:W-:Y:S01]  /*10180*/  FFMA.FTZ R0, R184, c[0x0][0x2d0], -R194 ;  /* 0x0000b400b8007a23 */ /* 0x000fe200000108c2 */
[----:B------:R-:W-:Y:S01]  /*10190*/  F2FP.PACK_AB R184, R191, R220 ;  /* 0x000000dcbfb8723e */ /* 0x000fe200000000ff */
[C---:B------:R-:W-:Y:S05]  /*101a0*/  FMUL.FTZ R8, R2.reuse, R140 ;  /* 0x0000008c02087220 */ /* 0x040fea0000410000 */
[----:B------:R1:W3:Y:S01]  /*101b0*/  MUFU.EX2 R5, R0 ;  /* 0x0000000000057308 */ /* 0x0002e20000000800 */
[----:B------:R-:W-:Y:S02]  /*101c0*/  FMUL.FTZ R188, R3, c[0x0][0x2d0] ;  /* 0x0000b40003bc7a20 */ /* 0x000fe40000410000 */
[C---:B------:R-:W-:Y:S02]  /*101d0*/  FMUL.FTZ R9, R2.reuse, R141 ;  /* 0x0000008d02097220 */ /* 0x040fe40000410000 */
[----:B--2---:R-:W-:Y:S02]  /*101e0*/  FFMA.FTZ R4, R189, c[0x0][0x2d0], -R188 ;  /* 0x0000b400bd047a23 */ /* 0x004fe400000108bc */
        /* <DEDUP_REMOVED lines=9> */
[----:B-1----:R-:W-:Y:S02]  /*10280*/  FADD.FTZ R0, -R3, R134 ;  /* 0x0000008603007221 */ /* 0x002fe40000010100 */
[----:B------:R1:W-:Y:S01]  /*10290*/  MUFU.EX2 R134, R4 ;  /* 0x0000000400867308 */ /* 0x0003e20000000800 */
[----:B------:R-:W-:Y:S02]  /*102a0*/  FMUL.FTZ R49, R2, R181 ;  /* 0x000000b502317220 */ /* 0x000fe40000410000 */
[----:B------:R-:W-:Y:S02]  /*102b0*/  FMUL.FTZ R0, R0, c[0x0][0x2d0] ;  /* 0x0000b40000007a20 */ /* 0x000fe40000410000 */
        /* <DEDUP_REMOVED lines=11> */
[--C-:B-1----:R-:W-:Y:S01]  /*10370*/  FFMA.FTZ R4, R193, c[0x0][0x2d0], -R188.reuse ;  /* 0x0000b400c1047a23 */ /* 0x102fe200000108bc */
[----:B---3--:R-:W-:Y:S01]  /*10380*/  MOV R193, R5 ;  /* 0x0000000500c17202 */ /* 0x008fe20000000f00 */
[C---:B------:R-:W-:Y:S02]  /*10390*/  FMUL.FTZ R5, R2.reuse, R137 ;  /* 0x0000008902057220 */ /* 0x040fe40000410000 */
[----:B------:R1:W3:Y:S01]  /*103a0*/  MUFU.EX2 R189, R4 ;  /* 0x0000000400bd7308 */ /* 0x0002e20000000800 */
[----:B------:R-:W-:Y:S01]  /*103b0*/  F2FP.PACK_AB R186, R193, R190 ;  /* 0x000000bec1ba723e */ /* 0x000fe200000000ff */
[C---:B------:R-:W-:Y:S02]  /*103c0*/  FMUL.FTZ R72, R2.reuse, R72 ;  /* 0x0000004802487220 */ /* 0x040fe40000410000 */
[----:B------:R-:W-:Y:S02]  /*103d0*/  FMUL.FTZ R73, R2, R73 ;  /* 0x0000004902497220 */ /* 0x000fe40000410000 */
[C---:B--2---:R-:W-:Y:S02]  /*103e0*/  FMUL.FTZ R6, R0.reuse, R138 ;  /* 0x0000008a00067220 */ /* 0x044fe40000410000 */
        /* <DEDUP_REMOVED lines=9> */
[--C-:B-1----:R-:W-:Y:S01]  /*10480*/  FFMA.FTZ R4, R185, c[0x0][0x2d0], -R188.reuse ;  /* 0x0000b400b9047a23 */ /* 0x102fe200000108bc */
[----:B---3--:R-:W-:Y:S01]  /*10490*/  F2FP.PACK_AB R185, R189, R134 ;  /* 0x00000086bdb9723e */ /* 0x008fe200000000ff */
[C---:B------:R-:W-:Y:S02]  /*104a0*/  FMUL.FTZ R35, R0.reuse, R167 ;  /* 0x000000a700237220 */ /* 0x040fe40000410000 */
[----:B------:R1:W-:Y:S01]  /*104b0*/  MUFU.EX2 R244, R4 ;  /* 0x0000000400f47308 */ /* 0x0003e20000000800 */
[C---:B------:R-:W-:Y:S02]  /*104c0*/  FMUL.FTZ R42, R0.reuse, R174 ;  /* 0x000000ae002a7220 */ /* 0x040fe40000410000 */
[C---:B------:R-:W-:Y:S02]  /*104d0*/  FMUL.FTZ R43, R0.reuse, R175 ;  /* 0x000000af002b7220 */ /* 0x040fe40000410000 */
[C---:B------:R-:W-:Y:S01]  /*104e0*/  FMUL.FTZ R50, R0.reuse, R182 ;  /* 0x000000b600327220 */ /* 0x040fe20000410000 */
[----:B------:R-:W-:Y:S01]  /*104f0*/  LDSM.16.MT88.4 R172, [R231+0x5800] ;  /* 0x00580000e7ac783b */ /* 0x000fe20000004200 */
        /* <DEDUP_REMOVED lines=9> */
[----:B------:R-:W-:Y:S02]  /*10590*/  FMUL.FTZ R67, R0, R67 ;  /* 0x0000004300437220 */ /* 0x000fe40000410000 */
[----:B-1----:R-:W-:Y:S02]  /*105a0*/  FFMA.FTZ R4, R192, c[0x0][0x2d0], -R188 ;  /* 0x0000b400c0047a23 */ /* 0x002fe400000108bc */
[C---:B------:R-:W-:Y:S02]  /*105b0*/  FMUL.FTZ R70, R0.reuse, R70 ;  /* 0x0000004600467220 */ /* 0x040fe40000410000 */
[----:B------:R-:W1:Y:S01]  /*105c0*/  MUFU.EX2 R192, R4 ;  /* 0x0000000400c07308 */ /* 0x000e620000000800 */
[C---:B------:R-:W-:Y:S02]  /*105d0*/  FMUL.FTZ R71, R0.reuse, R71 ;  /* 0x0000004700477220 */ /* 0x040fe40000410000 */
        /* <DEDUP_REMOVED lines=11> */
[----:B-1----:R-:W-:Y:S01]  /*10690*/  F2FP.PACK_AB R187, R192, R244 ;  /* 0x000000f4c0bb723e */ /* 0x002fe200000000ff */
[----:B------:R-:W-:Y:S02]  /*106a0*/  FMUL.FTZ R4, R2, R136 ;  /* 0x0000008802047220 */ /* 0x000fe40000410000 */
[----:B------:R-:W1:Y:S01]  /*106b0*/  LDSM.16.MT88.4 R136, [R232+0x3000] ;  /* 0x00300000e888783b */ /* 0x000e620000004200 */
[--C-:B------:R-:W-:Y:S02]  /*106c0*/  FFMA.FTZ R157, R210, c[0x0][0x2d0], -R194.reuse ;  /* 0x0000b400d29d7a23 */ /* 0x100fe400000108c2 */
[--C-:B------:R-:W-:Y:S02]  /*106d0*/  FFMA.FTZ R159, R207, c[0x0][0x2d0], -R194.reuse ;  /* 0x0000b400cf9f7a23 */ /* 0x100fe400000108c2 */
[C---:B------:R-:W-:Y:S05]  /*106e0*/  HMMA.16816.F32 R4, R184.reuse, R12, R4 ;  /* 0x0000000cb804723c */ /* 0x040fea0000001804 */
[--C-:B------:R-:W-:Y:S02]  /*106f0*/  FFMA.FTZ R158, R208, c[0x0][0x2d0], -R194.reuse ;  /* 0x0000b400d09e7a23 */ /* 0x100fe400000108c2 */
[C---:B------:R-:W-:Y:S01]  /*10700*/  FMUL.FTZ R12, R2.reuse, R144 ;  /* 0x00000090020c7220 */ /* 0x040fe20000410000 */
[C---:B------:R-:W-:Y:S01]  /*10710*/  HMMA.16816.F32 R8, R184.reuse, R14, R8 ;  /* 0x0000000eb808723c */ /* 0x040fe20000001808 */
[----:B------:R-:W2:Y:S01]  /*10720*/  LDL.LU R144, [R1+0x8] ;  /* 0x0000080001907983 */ /* 0x000ea20000300800 */
[----:B------:R-:W-:Y:S02]  /*10730*/  MUFU.EX2 R200, R158 ;  /* 0x0000009e00c87308 */ /* 0x000fe40000000800 */
[C---:B------:R-:W-:Y:S01]  /*10740*/  FMUL.FTZ R13, R2.reuse, R145 ;  /* 0x00000091020d7220 */ /* 0x040fe20000410000 */
[----:B------:R-:W3:Y:S01]  /*10750*/  LDL.LU R148, [R1+0xc] ;  /* 0x00000c0001947983 */ /* 0x000ee20000300800 */
[----:B------:R-:W-:Y:S02]  /*10760*/  FMUL.FTZ R85, R2, R85 ;  /* 0x0000005502557220 */ /* 0x000fe40000410000 */
[C---:B------:R-:W-:Y:S04]  /*10770*/  FMUL.FTZ R14, R0.reuse, R146 ;  /* 0x00000092000e7220 */ /* 0x040fe80000410000 */
[C---:B------:R-:W-:Y:S02]  /*10780*/  FMUL.FTZ R15, R0.reuse, R147 ;  /* 0x00000093000f7220 */ /* 0x040fe40000410000 */
[--C-:B------:R-:W-:Y:S02]  /*10790*/  FFMA.FTZ R156, R209, c[0x0][0x2d0], -R194.reuse ;  /* 0x0000b400d19c7a23 */ /* 0x100fe400000108c2 */
[C---:B------:R-:W-:Y:S02]  /*107a0*/  FMUL.FTZ R86, R0.reuse, R86 ;  /* 0x0000005600567220 */ /* 0x040fe40000410000 */
[----:B------:R-:W-:Y:S01]  /*107b0*/  FMUL.FTZ R87, R0, R87 ;  /* 0x0000005700577220 */ /* 0x000fe20000410000 */
[C---:B-----5:R-:W-:Y:S03]  /*107c0*/  HMMA.16816.F32 R12, R184.reuse, R20, R12 ;  /* 0x00000014b80c723c */ /* 0x060fe6000000180c */
[C---:B------:R-:W-:Y:S02]  /*107d0*/  FMUL.FTZ R88, R2.reuse, R88 ;  /* 0x0000005802587220 */ /* 0x040fe40000410000 */
[C---:B------:R-:W-:Y:S02]  /*107e0*/  FMUL.FTZ R89, R2.reuse, R89 ;  /* 0x0000005902597220 */ /* 0x040fe40000410000 */
[C---:B------:R-:W-:Y:S01]  /*107f0*/  FMUL.FTZ R20, R2.reuse, R152 ;  /* 0x0000009802147220 */ /* 0x040fe20000410000 */
[C---:B------:R-:W-:Y:S04]  /*10800*/  HMMA.16816.F32 R16, R184.reuse, R22, R16 ;  /* 0x00000016b810723c */ /* 0x040fe80000001810 */
[----:B------:R-:W-:Y:S02]  /*10810*/  FMUL.FTZ R21, R2, R153 ;  /* 0x0000009902157220 */ /* 0x000fe40000410000 */
[C---:B------:R-:W-:Y:S02]  /*10820*/  FMUL.FTZ R90, R0.reuse, R90 ;  /* 0x0000005a005a7220 */ /* 0x040fe40000410000 */
[C---:B------:R-:W-:Y:S04]  /*10830*/  FMUL.FTZ R22, R0.reuse, R154 ;  /* 0x0000009a00167220 */ /* 0x040fe80000410000 */
[C---:B------:R-:W-:Y:S01]  /*10840*/  FMUL.FTZ R23, R0.reuse, R155 ;  /* 0x0000009b00177220 */ /* 0x040fe20000410000 */
[----:B------:R-:W-:Y:S01]  /*10850*/  MOV R155, R192 ;  /* 0x000000c0009b7202 */ /* 0x000fe20000000f00 */
[--C-:B------:R-:W-:Y:S02]  /*10860*/  FFMA.FTZ R152, R217, c[0x0][0x2d0], -R194.reuse ;  /* 0x0000b400d9987a23 */ /* 0x100fe400000108c2 */
[----:B------:R-:W-:Y:S02]  /*10870*/  FMUL.FTZ R91, R0, R91 ;  /* 0x0000005b005b7220 */ /* 0x000fe40000410000 */
[----:B------:R-:W-:Y:S01]  /*10880*/  MUFU.EX2 R208, R152 ;  /* 0x0000009800d07308 */ /* 0x000fe20000000800 */
[C---:B------:R-:W-:Y:S03]  /*10890*/  HMMA.16816.F32 R20, R184.reuse, R28, R20 ;  /* 0x0000001cb814723c */ /* 0x040fe60000001814 */
[C---:B------:R-:W-:Y:S02]  /*108a0*/  FMUL.FTZ R92, R2.reuse, R92 ;  /* 0x0000005c025c7220 */ /* 0x040fe40000410000 */
[----:B------:R-:W-:Y:S02]  /*108b0*/  FMUL.FTZ R93, R2, R93 ;  /* 0x0000005d025d7220 */ /* 0x000fe40000410000 */
[----:B------:R-:W-:Y:S01]  /*108c0*/  FMUL.FTZ R94, R0, R94 ;  /* 0x0000005e005e7220 */ /* 0x000fe20000410000 */
[C---:B------:R-:W-:Y:S04]  /*108d0*/  HMMA.16816.F32 R24, R184.reuse, R30, R24 ;  /* 0x0000001eb818723c */ /* 0x040fe80000001818 */
[C---:B------:R-:W-:Y:S02]  /*108e0*/  FMUL.FTZ R28, R2.reuse, R160 ;  /* 0x000000a0021c7220 */ /* 0x040fe40000410000 */
[----:B------:R-:W-:Y:S02]  /*108f0*/  FMUL.FTZ R29, R2, R161 ;  /* 0x000000a1021d7220 */ /* 0x000fe40000410000 */
[C---:B------:R-:W-:Y:S01]  /*10900*/  FMUL.FTZ R30, R0.reuse, R162 ;  /* 0x000000a2001e7220 */ /* 0x040fe20000410000 */
[----:B------:R5:W-:Y:S03]  /*10910*/  MUFU.EX2 R161, R133 ;  /* 0x0000008500a17308 */ /* 0x000be60000000800 */
[C---:B------:R-:W-:Y:S02]  /*10920*/  FMUL.FTZ R31, R0.reuse, R163 ;  /* 0x000000a3001f7220 */ /* 0x040fe40000410000 */
[----:B------:R-:W-:Y:S02]  /*10930*/  FMUL.FTZ R95, R0, R95 ;  /* 0x0000005f005f7220 */ /* 0x000fe40000410000 */
[C---:B------:R-:W-:Y:S02]  /*10940*/  FMUL.FTZ R96, R2.reuse, R96 ;  /* 0x0000006002607220 */ /* 0x040fe40000410000 */
[----:B------:R-:W-:Y:S01]  /*10950*/  FMUL.FTZ R97, R2, R97 ;  /* 0x0000006102617220 */ /* 0x000fe20000410000 */
[C---:B------:R-:W-:Y:S03]  /*10960*/  HMMA.16816.F32 R28, R184.reuse, R36, R28 ;  /* 0x00000024b81c723c */ /* 0x040fe6000000181c */
[C---:B------:R-:W-:Y:S02]  /*10970*/  FMUL.FTZ R98, R0.reuse, R98 ;  /* 0x0000006200627220 */ /* 0x040fe40000410000 */
[----:B------:R-:W-:Y:S02]  /*10980*/  FMUL.FTZ R99, R0, R99 ;  /* 0x0000006300637220 */ /* 0x000fe40000410000 */
[C---:B------:R-:W-:Y:S01]  /*10990*/  FMUL.FTZ R100, R2.reuse, R100 ;  /* 0x0000006402647220 */ /* 0x040fe20000410000 */
[C---:B------:R-:W-:Y:S04]  /*109a0*/  HMMA.16816.F32 R32, R184.reuse, R38, R32 ;  /* 0x00000026b820723c */ /* 0x040fe80000001820 */
[C---:B------:R-:W-:Y:S02]  /*109b0*/  FMUL.FTZ R36, R2.reuse, R168 ;  /* 0x000000a802247220 */ /* 0x040fe40000410000 */
[----:B------:R-:W-:Y:S02]  /*109c0*/  FMUL.FTZ R37, R2, R169 ;  /* 0x000000a902257220 */ /* 0x000fe40000410000 */
[C---:B------:R-:W-:Y:S01]  /*109d0*/  FMUL.FTZ R38, R0.reuse, R170 ;  /* 0x000000aa00267220 */ /* 0x040fe20000410000 */
[----:B------:R-:W-:Y:S03]  /*109e0*/  MOV R170, R193 ;  /* 0x000000c100aa7202 */ /* 0x000fe60000000f00 */
[----:B------:R-:W-:Y:S02]  /*109f0*/  FMUL.FTZ R39, R0, R171 ;  /* 0x000000ab00277220 */ /* 0x000fe40000410000 */
[--C-:B-----5:R-:W-:Y:S02]  /*10a00*/  FFMA.FTZ R133, R197, c[0x0][0x2d0], -R194.reuse ;  /* 0x0000b400c5857a23 */ /* 0x120fe400000108c2 */
[----:B------:R-:W-:Y:S02]  /*10a10*/  FMUL.FTZ R101, R2, R101 ;  /* 0x0000006502657220 */ /* 0x000fe40000410000 */
[----:B------:R5:W-:Y:S01]  /*10a20*/  MUFU.EX2 R165, R133 ;  /* 0x0000008500a57308 */ /* 0x000be20000000800 */
[C---:B----4-:R-:W-:Y:S03]  /*10a30*/  HMMA.16816.F32 R36, R184.reuse, R44, R36 ;  /* 0x0000002cb824723c */ /* 0x050fe60000001824 */
        /* <DEDUP_REMOVED lines=19> */
[----:B------:R-:W-:Y:S04]  /*10b70*/  FMUL.FTZ R113, R2, R113 ;  /* 0x0000007102717220 */ /* 0x000fe80000410000 */
        /* <DEDUP_REMOVED lines=13> */
[----:B------:R-:W-:Y:S02]  /*10c50*/  FMUL.FTZ R129, R2, R129 ;  /* 0x0000008102817220 */ /* 0x000fe40000410000 */
[C---:B------:R-:W-:Y:S01]  /*10c60*/  FMUL.FTZ R126, R0.reuse, R126 ;  /* 0x0000007e007e7220 */ /* 0x040fe20000410000 */
[C---:B-1----:R-:W-:Y:S03]  /*10c70*/  HMMA.16816.F32 R52, R184.reuse, R136, R52 ;  /* 0x00000088b834723c */ /* 0x042fe60000001834 */
[C---:B------:R-:W-:Y:S02]  /*10c80*/  FMUL.FTZ R127, R0.reuse, R127 ;  /* 0x0000007f007f7220 */ /* 0x040fe40000410000 */
[C---:B------:R-:W-:Y:S02]  /*10c90*/  FMUL.FTZ R130, R0.reuse, R130 ;  /* 0x0000008200827220 */ /* 0x040fe40000410000 */
[----:B------:R-:W-:Y:S01]  /*10ca0*/  FMUL.FTZ R131, R0, R131 ;  /* 0x0000008300837220 */ /* 0x000fe20000410000 */
[C---:B------:R-:W-:Y:S01]  /*10cb0*/  HMMA.16816.F32 R56, R184.reuse, R138, R56 ;  /* 0x0000008ab838723c */ /* 0x040fe20000001838 */
[----:B------:R-:W1:Y:S03]  /*10cc0*/  LDSM.16.MT88.4 R136, [R233+0x3000] ;  /* 0x00300000e988783b */ /* 0x000e660000004200 */
[--C-:B-----5:R-:W-:Y:S02]  /*10cd0*/  FFMA.FTZ R133, R196, c[0x0][0x2d0], -R194.reuse ;  /* 0x0000b400c4857a23 */ /* 0x120fe400000108c2 */
[--C-:B------:R-:W-:Y:S02]  /*10ce0*/  FFMA.FTZ R192, R205, c[0x0][0x2d0], -R194.reuse ;  /* 0x0000b400cdc07a23 */ /* 0x100fe400000108c2 */
[----:B------:R4:W-:Y:S01]  /*10cf0*/  MUFU.EX2 R168, R133 ;  /* 0x0000008500a87308 */ /* 0x0009e20000000800 */
[--C-:B------:R-:W-:Y:S09]  /*10d00*/  FFMA.FTZ R193, R204, c[0x0][0x2d0], -R194.reuse ;  /* 0x0000b400ccc17a23 */ /* 0x100ff200000108c2 */
[----:B------:R-:W-:Y:S10]  /*10d10*/  MUFU.EX2 R192, R192 ;  /* 0x000000c000c07308 */ /* 0x000ff40000000800 */
[----:B------:R-:W-:Y:S01]  /*10d20*/  MUFU.EX2 R193, R193 ;  /* 0x000000c100c17308 */ /* 0x000fe20000000800 */
[----:B----4-:R-:W-:Y:S09]  /*10d30*/  FFMA.FTZ R133, R195, c[0x0][0x2d0], -R194 ;  /* 0x0000b400c3857a23 */ /* 0x010ff200000108c2 */
[----:B------:R4:W-:Y:S01]  /*10d40*/  MUFU.EX2 R169, R133 ;  /* 0x0000008500a97308 */ /* 0x0009e20000000800 */
[C---:B-1----:R-:W-:Y:S08]  /*10d50*/  HMMA.16816.F32 R60, R184.reuse, R136, R60 ;  /* 0x00000088b83c723c */ /* 0x042ff0000000183c */
[C---:B------:R-:W-:Y:S01]  /*10d60*/  HMMA.16816.F32 R64, R184.reuse, R138, R64 ;  /* 0x0000008ab840723c */ /* 0x040fe20000001840 */
[----:B------:R-:W1:Y:S03]  /*10d70*/  LDSM.16.MT88.4 R136, [R231+0x6000] ;  /* 0x00600000e788783b */ /* 0x000e660000004200 */
[--C-:B----4-:R-:W-:Y:S02]  /*10d80*/  FFMA.FTZ R133, R199, c[0x0][0x2d0], -R188.reuse ;  /* 0x0000b400c7857a23 */ /* 0x110fe400000108bc */
[----:B------:R-:W-:Y:S10]  /*10d90*/  MUFU.EX2 R199, R159 ;  /* 0x0000009f00c77308 */ /* 0x000ff40000000800 */
[----:B------:R4:W-:Y:S01]  /*10da0*/  MUFU.EX2 R160, R133 ;  /* 0x0000008500a07308 */ /* 0x0009e20000000800 */
[C---:B-1----:R-:W-:Y:S08]  /*10db0*/  HMMA.16816.F32 R68, R184.reuse, R136, R68 ;  /* 0x00000088b844723c */ /* 0x042ff00000001844 */
[C---:B------:R-:W-:Y:S01]  /*10dc0*/  HMMA.16816.F32 R72, R184.reuse, R138, R72 ;  /* 0x0000008ab848723c */ /* 0x040fe20000001848 */
[----:B------:R-:W1:Y:S03]  /*10dd0*/  LDSM.16.MT88.4 R136, [R232+0x6000] ;  /* 0x00600000e888783b */ /* 0x000e660000004200 */
[----:B----4-:R-:W-:Y:S02]  /*10de0*/  FFMA.FTZ R133, R201, c[0x0][0x2d0], -R188 ;  /* 0x0000b400c9857a23 */ /* 0x010fe400000108bc */
[----:B------:R-:W-:Y:S10]  /*10df0*/  MUFU.EX2 R201, R157 ;  /* 0x0000009d00c97308 */ /* 0x000ff40000000800 */
[----:B------:R4:W-:Y:S01]  /*10e00*/  MUFU.EX2 R162, R133 ;  /* 0x0000008500a27308 */ /* 0x0009e20000000800 */
[----:B---3--:R-:W-:Y:S02]  /*10e10*/  FFMA.FTZ R153, R0, R148, R134 ;  /* 0x0000009400997223 */ /* 0x008fe40000010086 */
[----:B------:R-:W-:Y:S01]  /*10e20*/  LDSM.16.MT88.4 R148, [R234+0x1000] ;  /* 0x00100000ea94783b */ /* 0x000fe20000004200 */
[--C-:B------:R-:W-:Y:S02]  /*10e30*/  FFMA.FTZ R0, R219, c[0x0][0x2d0], -R194.reuse ;  /* 0x0000b400db007a23 */ /* 0x100fe400000108c2 */
[----:B------:R-:W-:Y:S04]  /*10e40*/  FADD.FTZ R154, R189, R153 ;  /* 0x00000099bd9a7221 */ /* 0x000fe80000010000 */
[----:B------:R3:W-:Y:S01]  /*10e50*/  MUFU.EX2 R164, R0 ;  /* 0x0000000000a47308 */ /* 0x0007e20000000800 */
[----:B------:R-:W-:Y:S02]  /*10e60*/  FFMA.FTZ R134, R214, c[0x0][0x2d0], -R194 ;  /* 0x0000b400d6867a23 */ /* 0x000fe400000108c2 */
[----:B----4-:R-:W-:Y:S01]  /*10e70*/  FFMA.FTZ R133, R198, c[0x0][0x2d0], -R188 ;  /* 0x0000b400c6857a23 */ /* 0x010fe200000108bc */
[C---:B-1----:R-:W-:Y:S06]  /*10e80*/  HMMA.16816.F32 R76, R184.reuse, R136, R76 ;  /* 0x00000088b84c723c */ /* 0x042fec000000184c */
[----:B------:R1:W-:Y:S02]  /*10e90*/  MUFU.EX2 R209, R134 ;  /* 0x0000008600d17308 */ /* 0x0003e40000000800 */
[C---:B------:R-:W-:Y:S01]  /*10ea0*/  HMMA.16816.F32 R80, R184.reuse, R138, R80 ;  /* 0x0000008ab850723c */ /* 0x040fe20000001850 */
[----:B------:R-:W4:Y:S07]  /*10eb0*/  LDSM.16.MT88.4 R136, [R234+0x6000] ;  /* 0x00600000ea88783b */ /* 0x000f2e0000004200 */
[----:B------:R2:W-:Y:S01]  /*10ec0*/  MUFU.EX2 R166, R133 ;  /* 0x0000008500a67308 */ /* 0x0005e20000000800 */
[----:B---3--:R-:W-:Y:S03]  /*10ed0*/  FFMA.FTZ R0, R216, c[0x0][0x2d0], -R194 ;  /* 0x0000b400d8007a23 */ /* 0x008fe600000108c2 */
[----:B-1----:R-:W-:Y:S02]  /*10ee0*/  FFMA.FTZ R134, R222, c[0x0][0x2d0], -R188 ;  /* 0x0000b400de867a23 */ /* 0x002fe400000108bc */
[----:B--2---:R-:W-:Y:S02]  /*10ef0*/  FFMA.FTZ R133, R2, R144, R220 ;  /* 0x0000009002857223 */ /* 0x004fe400000100dc */
[----:B------:R-:W-:Y:S01]  /*10f00*/  LDSM.16.MT88.4 R144, [R232+0x800] ;  /* 0x00080000e890783b */ /* 0x000fe20000004200 */
[----:B------:R-:W-:Y:S01]  /*10f10*/  FFMA.FTZ R2, R202, c[0x0][0x2d0], -R188 ;  /* 0x0000b400ca027a23 */ /* 0x000fe200000108bc */
[----:B------:R1:W-:Y:S01]  /*10f20*/  MUFU.EX2 R220, R0 ;  /* 0x0000000000dc7308 */ /* 0x0003e20000000800 */
[C---:B----4-:R-:W-:Y:S09]  /*10f30*/  HMMA.16816.F32 R84, R184.reuse, R136, R84 ;  /* 0x00000088b854723c */ /* 0x050ff20000001854 */
[----:B------:R-:W-:Y:S01]  /*10f40*/  MUFU.EX2 R167, R2 ;  /* 0x0000000200a77308 */ /* 0x000fe20000000800 */
[C---:B------:R-:W-:Y:S01]  /*10f50*/  HMMA.16816.F32 R88, R184.reuse, R138, R88 ;  /* 0x0000008ab858723c */ /* 0x040fe20000001858 */
[----:B------:R-:W2:Y:S08]  /*10f60*/  LDSM.16.MT88.4 R136, [R233+0x6000] ;  /* 0x00600000e988783b */ /* 0x000eb00000004200 */
[----:B------:R3:W-:Y:S03]  /*10f70*/  MUFU.EX2 R202, R156 ;  /* 0x0000009c00ca7308 */ /* 0x0007e60000000800 */
[--C-:B-1----:R-:W-:Y:S07]  /*10f80*/  FFMA.FTZ R0, R213, c[0x0][0x2d0], -R194.reuse ;  /* 0x0000b400d5007a23 */ /* 0x102fee00000108c2 */
[----:B------:R1:W-:Y:S01]  /*10f90*/  MUFU.EX2 R219, R0 ;  /* 0x0000000000db7308 */ /* 0x0003e20000000800 */
[----:B---3--:R-:W-:Y:S01]  /*10fa0*/  LDSM.16.MT88.4 R156, [R233+0x2000] ;  /* 0x00200000e99c783b */ /* 0x008fe20000004200 */
[----:B-1----:R-:W-:Y:S01]  /*10fb0*/  FFMA.FTZ R0, R211, c[0x0][0x2d0], -R194 ;  /* 0x0000b400d3007a23 */ /* 0x002fe200000108c2 */
[C---:B--2---:R-:W-:Y:S07]  /*10fc0*/  HMMA.16816.F32 R92, R184.reuse, R136, R92 ;  /* 0x00000088b85c723c */ /* 0x044fee000000185c */
[----:B------:R1:W2:Y:S01]  /*10fd0*/  MUFU.EX2 R2, R0 ;  /* 0x0000000000027308 */ /* 0x0002a20000000800 */
[C---:B------:R-:W-:Y:S01]  /*10fe0*/  HMMA.16816.F32 R96, R184.reuse, R138, R96 ;  /* 0x0000008ab860723c */ /* 0x040fe20000001860 */
[----:B------:R-:W3:Y:S03]  /*10ff0*/  LDSM.16.MT88.4 R136, [R231+0x9000] ;  /* 0x00900000e788783b */ /* 0x000ee60000004200 */
[----:B-1----:R-:W-:Y:S01]  /*11000*/  FFMA.FTZ R0, R218, c[0x0][0x2d0], -R188 ;  /* 0x0000b400da007a23 */ /* 0x002fe200000108bc */
[----:B--2---:R-:W-:Y:S01]  /*11010*/  MOV R218, R2 ;  /* 0x0000000200da7202 */ /* 0x004fe20000000f00 */
[----:B------:R-:W-:Y:S03]  /*11020*/  FFMA.FTZ R2, R224, c[0x0][0x2d0], -R194 ;  /* 0x0000b400e0027a23 */ /* 0x000fe600000108c2 */
[----:B------:R1:W-:Y:S10]  /*11030*/  MUFU.EX2 R163, R0 ;  /* 0x0000000000a37308 */ /* 0x0003f40000000800 */
[----:B------:R-:W-:Y:S01]  /*11040*/  MUFU.EX2 R207, R2 ;  /* 0x0000000200cf7308 */ /* 0x000fe20000000800 */
[C---:B---3--:R-:W-:Y:S03]  /*11050*/  HMMA.16816.F32 R100, R184.reuse, R136, R100 ;  /* 0x00000088b864723c */ /* 0x048fe60000001864 */
[--C-:B-1----:R-:W-:Y:S05]  /*11060*/  FFMA.FTZ R0, R225, c[0x0][0x2d0], -R188.reuse ;  /* 0x0000b400e1007a23 */ /* 0x102fea00000108bc */
[C---:B------:R-:W-:Y:S01]  /*11070*/  HMMA.16816.F32 R104, R184.reuse, R138, R104 ;  /* 0x0000008ab868723c */ /* 0x040fe20000001868 */
[----:B------:R-:W1:Y:S01]  /*11080*/  LDSM.16.MT88.4 R136, [R232+0x9000] ;  /* 0x00900000e888783b */ /* 0x000e620000004200 */
[----:B------:R2:W-:Y:S02]  /*11090*/  MUFU.EX2 R216, R0 ;  /* 0x0000000000d87308 */ /* 0x0005e40000000800 */
[--C-:B--2---:R-:W-:Y:S08]  /*110a0*/  FFMA.FTZ R0, R215, c[0x0][0x2d0], -R188.reuse ;  /* 0x0000b400d7007a23 */ /* 0x104ff000000108bc */
[----:B------:R2:W-:Y:S01]  /*110b0*/  MUFU.EX2 R213, R0 ;  /* 0x0000000000d57308 */ /* 0x0005e20000000800 */
[C---:B-1----:R-:W-:Y:S08]  /*110c0*/  HMMA.16816.F32 R108, R184.reuse, R136, R108 ;  /* 0x00000088b86c723c */ /* 0x042ff0000000186c */
[C---:B------:R-:W-:Y:S01]  /*110d0*/  HMMA.16816.F32 R112, R184.reuse, R138, R112 ;  /* 0x0000008ab870723c */ /* 0x040fe20000001870 */
[----:B------:R-:W1:Y:S03]  /*110e0*/  LDSM.16.MT88.4 R136, [R234+0x9000] ;  /* 0x00900000ea88783b */ /* 0x000e660000004200 */
[----:B--2---:R-:W-:Y:S04]  /*110f0*/  FFMA.FTZ R0, R226, c[0x0][0x2d0], -R188 ;  /* 0x0000b400e2007a23 */ /* 0x004fe800000108bc */
[----:B------:R2:W-:Y:S04]  /*11100*/  MUFU.EX2 R211, R0 ;  /* 0x0000000000d37308 */ /* 0x0005e80000000800 */
[----:B--2---:R-:W-:Y:S02]  /*11110*/  FADD.FTZ R0, R191, R133 ;  /* 0x00000085bf007221 */ /* 0x004fe40000010000 */
[----:B------:R-:W-:Y:S02]  /*11120*/  FFMA.FTZ R133, R212, c[0x0][0x2d0], -R194 ;  /* 0x0000b400d4857a23 */ /* 0x000fe400000108c2 */
[----:B------:R-:W-:Y:S02]  /*11130*/  FADD.FTZ R153, R190, R0 ;  /* 0x00000000be997221 */ /* 0x000fe40000010000 */
[----:B------:R2:W-:Y:S01]  /*11140*/  MUFU.EX2 R210, R133 ;  /* 0x0000008500d27308 */ /* 0x0005e20000000800 */
[----:B------:R-:W-:Y:S01]  /*11150*/  FFMA.FTZ R0, R235, c[0x0][0x2d0], -R188 ;  /* 0x0000b400eb007a23 */ /* 0x000fe200000108bc */
[C---:B-1----:R-:W-:Y:S03]  /*11160*/  HMMA.16816.F32 R116, R184.reuse, R136, R116 ;  /* 0x00000088b874723c */ /* 0x042fe60000001874 */
[----:B------:R-:W-:Y:S02]  /*11170*/  FADD.FTZ R2, R170, R153 ;  /* 0x00000099aa027221 */ /* 0x000fe40000010000 */
[--C-:B------:R-:W-:Y:S02]  /*11180*/  FFMA.FTZ R191, R206, c[0x0][0x2d0], -R194.reuse ;  /* 0x0000b400cebf7a23 */ /* 0x100fe400000108c2 */
[----:B------:R-:W-:Y:S01]  /*11190*/  FFMA.FTZ R194, R203, c[0x0][0x2d0], -R194 ;  /* 0x0000b400cbc27a23 */ /* 0x000fe200000108c2 */
[C---:B------:R-:W-:Y:S01]  /*111a0*/  HMMA.16816.F32 R120, R184.reuse, R138, R120 ;  /* 0x0000008ab878723c */ /* 0x040fe20000001878 */
[----:B------:R-:W1:Y:S01]  /*111b0*/  LDSM.16.MT88.4 R136, [R233+0x9000] ;  /* 0x00900000e988783b */ /* 0x000e620000004200 */
[----:B------:R3:W-:Y:S10]  /*111c0*/  MUFU.EX2 R206, R0 ;  /* 0x0000000000ce7308 */ /* 0x0007f40000000800 */
[----:B------:R-:W-:Y:S01]  /*111d0*/  MUFU.EX2 R194, R194 ;  /* 0x000000c200c27308 */ /* 0x000fe20000000800 */
[----:B--2---:R-:W-:Y:S04]  /*111e0*/  FADD.FTZ R133, R244, R154 ;  /* 0x0000009af4857221 */ /* 0x004fe80000010000 */
[----:B------:R-:W-:Y:S02]  /*111f0*/  FADD.FTZ R133, R155, R133 ;  /* 0x000000859b857221 */ /* 0x000fe40000010000 */
[----:B------:R-:W-:Y:S03]  /*11200*/  LDSM.16.MT88.4 R152, [R234+0x1800] ;  /* 0x00180000ea98783b */ /* 0x000fe60000004200 */
[----:B------:R-:W2:Y:S01]  /*11210*/  MUFU.EX2 R191, R191 ;  /* 0x000000bf00bf7308 */ /* 0x000ea20000000800 */
[----:B---3--:R-:W-:Y:S09]  /*11220*/  FFMA.FTZ R0, R236, c[0x0][0x2d0], -R188 ;  /* 0x0000b400ec007a23 */ /* 0x008ff200000108bc */
[----:B------:R3:W-:Y:S01]  /*11230*/  MUFU.EX2 R205, R0 ;  /* 0x0000000000cd7308 */ /* 0x0007e20000000800 */
[C---:B-1----:R-:W-:Y:S07]  /*11240*/  HMMA.16816.F32 R124, R184.reuse, R136, R124 ;  /* 0x00000088b87c723c */ /* 0x042fee000000187c */
[----:B------:R-:W-:Y:S01]  /*11250*/  F2FP.PACK_AB R136, R165, R161 ;  /* 0x000000a1a588723e */ /* 0x000fe200000000ff */
[----:B------:R-:W-:Y:S04]  /*11260*/  HMMA.16816.F32 R128, R184, R138, R128 ;  /* 0x0000008ab880723c */ /* 0x000fe80000001880 */
[----:B------:R-:W-:Y:S01]  /*11270*/  F2FP.PACK_AB R137, R162, R160 ;  /* 0x000000a0a289723e */ /* 0x000fe200000000ff */
[----:B------:R-:W-:Y:S02]  /*11280*/  FADD.FTZ R161, R161, R2 ;  /* 0x00000002a1a17221 */ /* 0x000fe40000010000 */
[----:B------:R-:W-:Y:S01]  /*11290*/  F2FP.PACK_AB R139, R167, R166 ;  /* 0x000000a6a78b723e */ /* 0x000fe200000000ff */
[--C-:B---3--:R-:W-:Y:S01]  /*112a0*/  FFMA.FTZ R0, R227, c[0x0][0x2d0], -R188.reuse ;  /* 0x0000b400e3007a23 */ /* 0x108fe200000108bc */
[----:B------:R-:W-:Y:S03]  /*112b0*/  F2FP.PACK_AB R138, R169, R168 ;  /* 0x000000a8a98a723e */ /* 0x000fe600000000ff */
[----:B------:R-:W-:Y:S01]  /*112c0*/  FADD.FTZ R161, R165, R161 ;  /* 0x000000a1a5a17221 */ /* 0x000fe20000010000 */
[----:B--2---:R-:W-:Y:S01]  /*112d0*/  F2FP.PACK_AB R184, R192, R191 ;  /* 0x000000bfc0b8723e */ /* 0x004fe200000000ff */
[----:B------:R1:W-:Y:S01]  /*112e0*/  MUFU.EX2 R204, R0 ;  /* 0x0000000000cc7308 */ /* 0x0003e20000000800 */
[----:B------:R-:W-:Y:S01]  /*112f0*/  F2FP.PACK_AB R186, R194, R193 ;  /* 0x000000c1c2ba723e */ /* 0x000fe200000000ff */
[C---:B------:R-:W-:Y:S05]  /*11300*/  HMMA.16816.F32 R4, R136.reuse, R140, R4 ;  /* 0x0000008c8804723c */ /* 0x040fea0000001804 */
[--C-:B------:R-:W-:Y:S03]  /*11310*/  FFMA.FTZ R2, R251, c[0x0][0x2d0], -R188.reuse ;  /* 0x0000b400fb027a23 */ /* 0x100fe600000108bc */
[C---:B------:R-:W-:Y:S01]  /*11320*/  HMMA.16816.F32 R8, R136.reuse, R142, R8 ;  /* 0x0000008e8808723c */ /* 0x040fe20000001808 */
[----:B------:R-:W2:Y:S01]  /*11330*/  LDSM.16.MT88.4 R140, [R234+0x800] ;  /* 0x00080000ea8c783b */ /* 0x000ea20000004200 */
[----:B------:R3:W-:Y:S06]  /*11340*/  MUFU.EX2 R190, R2 ;  /* 0x0000000200be7308 */ /* 0x0007ec0000000800 */
[C---:B------:R-:W-:Y:S04]  /*11350*/  HMMA.16816.F32 R12, R136.reuse, R144, R12 ;  /* 0x00000090880c723c */ /* 0x040fe8000000180c */
[----:B-1----:R-:W-:Y:S04]  /*11360*/  FFMA.FTZ R0, R237, c[0x0][0x2d0], -R188 ;  /* 0x0000b400ed007a23 */ /* 0x002fe800000108bc */
[C---:B------:R-:W-:Y:S01]  /*11370*/  HMMA.16816.F32 R16, R136.reuse, R146, R16 ;  /* 0x000000928810723c */ /* 0x040fe20000001810 */
[----:B------:R-:W1:Y:S01]  /*11380*/  LDSM.16.MT88.4 R144, [R233+0x800] ;  /* 0x00080000e990783b */ /* 0x000e620000004200 */
[----:B------:R4:W-:Y:S02]  /*11390*/  MUFU.EX2 R203, R0 ;  /* 0x0000000000cb7308 */ /* 0x0009e40000000800 */
[----:B---3--:R-:W-:Y:S04]  /*113a0*/  FADD.FTZ R2, R168, R161 ;  /* 0x000000a1a8027221 */ /* 0x008fe80000010000 */
[----:B------:R-:W-:Y:S01]  /*113b0*/  FADD.FTZ R2, R169, R2 ;  /* 0x00000002a9027221 */ /* 0x000fe20000010000 */
[C---:B--2---:R-:W-:Y:S03]  /*113c0*/  HMMA.16816.F32 R20, R136.reuse, R140, R20 ;  /* 0x0000008c8814723c */ /* 0x044fe60000001814 */
[--C-:B----4-:R-:W-:Y:S04]  /*113d0*/  FFMA.FTZ R0, R248, c[0x0][0x2d0], -R188.reuse ;  /* 0x0000b400f8007a23 */ /* 0x110fe800000108bc */
[----:B------:R2:W-:Y:S01]  /*113e0*/  MUFU.EX2 R198, R0 ;  /* 0x0000000000c67308 */ /* 0x0005e20000000800 */
[C---:B------:R-:W-:Y:S01]  /*113f0*/  HMMA.16816.F32 R24, R136.reuse, R142, R24 ;  /* 0x0000008e8818723c */ /* 0x040fe20000001818 */
[----:B------:R-:W3:Y:S07]  /*11400*/  LDSM.16.MT88.4 R140, [R231+0x3800] ;  /* 0x00380000e78c783b */ /* 0x000eee0000004200 */
[C---:B-1----:R-:W-:Y:S08]  /*11410*/  HMMA.16816.F32 R28, R136.reuse, R144, R28 ;  /* 0x00000090881c723c */ /* 0x042ff0000000181c */
[C---:B------:R-:W-:Y:S01]  /*11420*/  HMMA.16816.F32 R32, R136.reuse, R146, R32 ;  /* 0x000000928820723c */ /* 0x040fe20000001820 */
[----:B------:R-:W1:Y:S03]  /*11430*/  LDSM.16.MT88.4 R144, [R232+0x3800] ;  /* 0x00380000e890783b */ /* 0x000e660000004200 */
[--C-:B--2---:R-:W-:Y:S04]  /*11440*/  FFMA.FTZ R0, R250, c[0x0][0x2d0], -R188.reuse ;  /* 0x0000b400fa007a23 */ /* 0x104fe800000108bc */
[----:B------:R2:W-:Y:S01]  /*11450*/  MUFU.EX2 R197, R0 ;  /* 0x0000000000c57308 */ /* 0x0005e20000000800 */
[C---:B---3--:R-:W-:Y:S08]  /*11460*/  HMMA.16816.F32 R36, R136.reuse, R140, R36 ;  /* 0x0000008c8824723c */ /* 0x048ff00000001824 */
[C---:B------:R-:W-:Y:S01]  /*11470*/  HMMA.16816.F32 R40, R136.reuse, R142, R40 ;  /* 0x0000008e8828723c */ /* 0x040fe20000001828 */
[----:B------:R-:W3:Y:S03]  /*11480*/  LDSM.16.MT88.4 R140, [R234+0x3800] ;  /* 0x00380000ea8c783b */ /* 0x000ee60000004200 */
[--C-:B--2---:R-:W-:Y:S04]  /*11490*/  FFMA.FTZ R0, R238, c[0x0][0x2d0], -R188.reuse ;  /* 0x0000b400ee007a23 */ /* 0x104fe800000108bc */
[C---:B-1----:R-:W-:Y:S01]  /*114a0*/  HMMA.16816.F32 R44, R136.reuse, R144, R44 ;  /* 0x00000090882c723c */ /* 0x042fe2000000182c */
[----:B------:R1:W-:Y:S07]  /*114b0*/  MUFU.EX2 R196, R0 ;  /* 0x0000000000c47308 */ /* 0x0003ee0000000800 */
[C---:B------:R-:W-:Y:S01]  /*114c0*/  HMMA.16816.F32 R48, R136.reuse, R146, R48 ;  /* 0x000000928830723c */ /* 0x040fe20000001830 */
[----:B------:R-:W2:Y:S03]  /*114d0*/  LDSM.16.MT88.4 R144, [R233+0x3800] ;  /* 0x00380000e990783b */ /* 0x000ea60000004200 */
[--C-:B-1----:R-:W-:Y:S04]  /*114e0*/  FFMA.FTZ R0, R249, c[0x0][0x2d0], -R188.reuse ;  /* 0x0000b400f9007a23 */ /* 0x102fe800000108bc */
[----:B------:R1:W-:Y:S01]  /*114f0*/  MUFU.EX2 R195, R0 ;  /* 0x0000000000c37308 */ /* 0x0003e20000000800 */
[C---:B---3--:R-:W-:Y:S08]  /*11500*/  HMMA.16816.F32 R52, R136.reuse, R140, R52 ;  /* 0x0000008c8834723c */ /* 0x048ff00000001834 */
[C---:B------:R-:W-:Y:S01]  /*11510*/  HMMA.16816.F32 R56, R136.reuse, R142, R56 ;  /* 0x0000008e8838723c */ /* 0x040fe20000001838 */
[----:B------:R-:W3:Y:S07]  /*11520*/  LDSM.16.MT88.4 R140, [R231+0x6800] ;  /* 0x00680000e78c783b */ /* 0x000eee0000004200 */
[C---:B--2---:R-:W-:Y:S04]  /*11530*/  HMMA.16816.F32 R60, R136.reuse, R144, R60 ;  /* 0x00000090883c723c */ /* 0x044fe8000000183c */
[----:B-1----:R-:W-:Y:S02]  /*11540*/  FADD.FTZ R0, R160, R133 ;  /* 0x00000085a0007221 */ /* 0x002fe40000010000 */
[----:B------:R-:W-:Y:S02]  /*11550*/  FFMA.FTZ R133, R223, c[0x0][0x2d0], -R188 ;  /* 0x0000b400df857a23 */ /* 0x000fe400000108bc */
[C---:B------:R-:W-:Y:S01]  /*11560*/  HMMA.16816.F32 R64, R136.reuse, R146, R64 ;  /* 0x000000928840723c */ /* 0x040fe20000001840 */
[----:B------:R-:W1:Y:S01]  /*11570*/  LDSM.16.MT88.4 R144, [R232+0x6800] ;  /* 0x00680000e890783b */ /* 0x000e620000004200 */
[----:B------:R2:W4:Y:S02]  /*11580*/  MUFU.EX2 R189, R133 ;  /* 0x0000008500bd7308 */ /* 0x0005240000000800 */
[----:B------:R-:W-:Y:S02]  /*11590*/  FADD.FTZ R0, R162, R0 ;  /* 0x00000000a2007221 */ /* 0x000fe40000010000 */
[----:B------:R-:W-:Y:S02]  /*115a0*/  FFMA.FTZ R160, R221, c[0x0][0x2d0], -R188 ;  /* 0x0000b400dda07a23 */ /* 0x000fe400000108bc */
[----:B------:R-:W-:Y:S04]  /*115b0*/  FADD.FTZ R0, R166, R0 ;  /* 0x00000000a6007221 */ /* 0x000fe80000010000 */
[----:B------:R-:W-:Y:S01]  /*115c0*/  FADD.FTZ R0, R167, R0 ;  /* 0x00000000a7007221 */ /* 0x000fe20000010000 */
[----:B------:R-:W-:Y:S10]  /*115d0*/  MUFU.EX2 R188, R134 ;  /* 0x0000008600bc7308 */ /* 0x000ff40000000800 */
[----:B------:R-:W5:Y:S01]  /*115e0*/  MUFU.EX2 R134, R160 ;  /* 0x000000a000867308 */ /* 0x000f620000000800 */
[C---:B---3--:R-:W-:Y:S03]  /*115f0*/  HMMA.16816.F32 R68, R136.reuse, R140, R68 ;  /* 0x0000008c8844723c */ /* 0x048fe60000001844 */
[----:B--2---:R-:W-:Y:S01]  /*11600*/  FADD.FTZ R133, R164, R2 ;  /* 0x00000002a4857221 */ /* 0x004fe20000010000 */
[----:B----4-:R-:W-:Y:S01]  /*11610*/  F2FP.PACK_AB R185, R189, R190 ;  /* 0x000000bebdb9723e */ /* 0x010fe200000000ff */
[----:B------:R-:W-:Y:S02]  /*11620*/  FADD.FTZ R2, R163, R0 ;  /* 0x00000000a3027221 */ /* 0x000fe40000010000 */
[----:B------:R-:W-:Y:S01]  /*11630*/  FADD.FTZ R0, R220, R133 ;  /* 0x00000085dc007221 */ /* 0x000fe20000010000 */
[C---:B------:R-:W-:Y:S01]  /*11640*/  HMMA.16816.F32 R72, R136.reuse, R142, R72 ;  /* 0x0000008e8848723c */ /* 0x040fe20000001848 */
[----:B------:R-:W2:Y:S03]  /*11650*/  LDSM.16.MT88.4 R140, [R234+0x6800] ;  /* 0x00680000ea8c783b */ /* 0x000ea60000004200 */
[----:B------:R-:W-:Y:S01]  /*11660*/  FADD.FTZ R2, R216, R2 ;  /* 0x00000002d8027221 */ /* 0x000fe20000010000 */
[----:B------:R-:W-:Y:S01]  /*11670*/  MOV R133, R132 ;  /* 0x0000008400857202 */ /* 0x000fe20000000f00 */
[----:B------:R-:W-:Y:S02]  /*11680*/  FADD.FTZ R0, R219, R0 ;  /* 0x00000000db007221 */ /* 0x000fe40000010000 */
[C---:B-1----:R-:W-:Y:S04]  /*11690*/  HMMA.16816.F32 R76, R136.reuse, R144, R76 ;  /* 0x00000090884c723c */ /* 0x042fe8000000184c */
[----:B------:R-:W-:Y:S01]  /*116a0*/  FADD.FTZ R2, R213, R2 ;  /* 0x00000002d5027221 */ /* 0x000fe20000010000 */
[----:B-----5:R-:W-:Y:S01]  /*116b0*/  F2FP.PACK_AB R187, R134, R188 ;  /* 0x000000bc86bb723e */ /* 0x020fe200000000ff */
[----:B------:R-:W-:Y:S02]  /*116c0*/  FADD.FTZ R0, R218, R0 ;  /* 0x00000000da007221 */ /* 0x000fe40000010000 */
[C---:B------:R-:W-:Y:S01]  /*116d0*/  HMMA.16816.F32 R80, R136.reuse, R146, R80 ;  /* 0x000000928850723c */ /* 0x040fe20000001850 */
[----:B------:R-:W1:Y:S03]  /*116e0*/  LDSM.16.MT88.4 R144, [R233+0x6800] ;  /* 0x00680000e990783b */ /* 0x000e660000004200 */
        /* <DEDUP_REMOVED lines=9> */
[----:B------:R-:W-:Y:S01]  /*11780*/  FADD.FTZ R2, R198, R2 ;  /* 0x00000002c6027221 */ /* 0x000fe20000010000 */
[C---:B--2---:R-:W-:Y:S03]  /*11790*/  HMMA.16816.F32 R84, R136.reuse, R140, R84 ;  /* 0x0000008c8854723c */ /* 0x044fe60000001854 */
[----:B------:R-:W-:Y:S02]  /*117a0*/  FADD.FTZ R2, R197, R2 ;  /* 0x00000002c5027221 */ /* 0x000fe40000010000 */
[----:B------:R-:W-:Y:S02]  /*117b0*/  FADD.FTZ R0, R201, R0 ;  /* 0x00000000c9007221 */ /* 0x000fe40000010000 */
[----:B------:R-:W-:Y:S01]  /*117c0*/  FADD.FTZ R2, R196, R2 ;  /* 0x00000002c4027221 */ /* 0x000fe20000010000 */
        /* <DEDUP_REMOVED lines=21> */
[----:B------:R-:W-:Y:S01]  /*11920*/  F2FP.PACK_AB R138, R218, R219 ;  /* 0x000000dbda8a723e */ /* 0x000fe200000000ff */
[----:B------:R-:W-:Y:S02]  /*11930*/  LDSM.16.MT88.4 R164, [R233+0x2800] ;  /* 0x00280000e9a4783b */ /* 0x000fe40000004200 */
        /* <DEDUP_REMOVED lines=57> */
[C---:B---3--:R-:W-:Y:S08]  /*11cd0*/  HMMA.16816.F32 R12, R136.reuse, R148, R12 ;  /* 0x00000094880c723c */ /* 0x048ff0000000180c */
[C---:B------:R-:W-:Y:S01]  /*11ce0*/  HMMA.16816.F32 R16, R136.reuse, R150, R16 ;  /* 0x000000968810723c */ /* 0x040fe20000001810 */
[----:B------:R-:W3:Y:S07]  /*11cf0*/  LDSM.16.MT88.4 R148, [R232+0x4800] ;  /* 0x00480000e894783b */ /* 0x000eee0000004200 */
[C---:B------:R-:W-:Y:S08]  /*11d00*/  HMMA.16816.F32 R20, R136.reuse, R152, R20 ;  /* 0x000000988814723c */ /* 0x040ff00000001814 */
        /* <DEDUP_REMOVED lines=39> */
[----:B------:R-:W-:Y:S01]  /*11f80*/  HMMA.16816.F32 R128, R136, R142, R128 ;  /* 0x0000008e8880723c */ /* 0x000fe20000001880 */
[----:B------:R-:W2:Y:S06]  /*11f90*/  LDSM.16.MT88.4 R140, [R231+0x5000] ;  /* 0x00500000e78c783b */ /* 0x000eac0000004200 */
[----:B------:R-:W-:Y:S02]  /*11fa0*/  F2FP.PACK_AB R136, R202, R201 ;  /* 0x000000c9ca88723e */ /* 0x000fe400000000ff */
[----:B------:R-:W-:Y:S03]  /*11fb0*/  F2FP.PACK_AB R138, R199, R200 ;  /* 0x000000c8c78a723e */ /* 0x000fe600000000ff */
[----:B------:R-:W-:Y:S02]  /*11fc0*/  F2FP.PACK_AB R137, R197, R198 ;  /* 0x000000c6c589723e */ /* 0x000fe400000000ff */
[C---:B------:R-:W-:Y:S07]  /*11fd0*/  F2FP.PACK_AB R139, R195.reuse, R196 ;  /* 0x000000c4c38b723e */ /* 0x040fee00000000ff */
        /* <DEDUP_REMOVED lines=23> */
[----:B------:R-:W-:Y:S07]  /*12150*/  LDSM.16.MT88.4 R152, [R232+0xb000] ;  /* 0x00b00000e898783b */ /* 0x000fee0000004200 */
        /* <DEDUP_REMOVED lines=11> */
[----:B------:R-:W-:Y:S07]  /*12210*/  LDSM.16.MT88.4 R148, [R232+0x2800] ;  /* 0x00280000e894783b */ /* 0x000fee0000004200 */
[C---:B--2---:R-:W-:Y:S08]  /*12220*/  HMMA.16816.F32 R100, R136.reuse, R140, R100 ;  /* 0x0000008c8864723c */ /* 0x044ff00000001864 */
[C---:B------:R-:W-:Y:S01]  /*12230*/  HMMA.16816.F32 R104, R136.reuse, R142, R104 ;  /* 0x0000008e8868723c */ /* 0x040fe20000001868 */
[----:B------:R-:W2:Y:S07]  /*12240*/  LDSM.16.MT88.4 R140, [R231+0x2800] ;  /* 0x00280000e78c783b */ /* 0x000eae0000004200 */
[C---:B------:R-:W-:Y:S08]  /*12250*/  HMMA.16816.F32 R108, R136.reuse, R152, R108 ;  /* 0x00000098886c723c */ /* 0x040ff0000000186c */
[C---:B------:R-:W-:Y:S08]  /*12260*/  HMMA.16816.F32 R112, R136.reuse, R154, R112 ;  /* 0x0000009a8870723c */ /* 0x040ff00000001870 */
[C---:B----4-:R-:W-:Y:S08]  /*12270*/  HMMA.16816.F32 R116, R136.reuse, R156, R116 ;  /* 0x0000009c8874723c */ /* 0x050ff00000001874 */
[C---:B------:R-:W-:Y:S01]  /*12280*/  HMMA.16816.F32 R120, R136.reuse, R158, R120 ;  /* 0x0000009e8878723c */ /* 0x040fe20000001878 */
[----:B------:R-:W3:Y:S07]  /*12290*/  LDSM.16.MT88.4 R156, [R234+0x2800] ;  /* 0x00280000ea9c783b */ /* 0x000eee0000004200 */
[C---:B-1----:R-:W-:Y:S08]  /*122a0*/  HMMA.16816.F32 R124, R136.reuse, R144, R124 ;  /* 0x00000090887c723c */ /* 0x042ff0000000187c */
[----:B------:R-:W-:Y:S08]  /*122b0*/  HMMA.16816.F32 R128, R136, R146, R128 ;  /* 0x000000928880723c */ /* 0x000ff00000001880 */
[C---:B--2---:R-:W-:Y:S01]  /*122c0*/  HMMA.16816.F32 R136, R184.reuse, R140, R4 ;  /* 0x0000008cb888723c */ /* 0x044fe20000001804 */
        /* <DEDUP_REMOVED lines=26> */
[C---:B-----5:R-:W-:Y:S08]  /*12470*/  HMMA.16816.F32 R76, R184.reuse, R16, R76 ;  /* 0x00000010b84c723c */ /* 0x060ff0000000184c */
        /* <DEDUP_REMOVED lines=19> */
[----:B------:R-:W-:Y:S02]  /*125b0*/  FADD.FTZ R0, R189, R0 ;  /* 0x00000000bd007221 */ /* 0x000fe40000010000 */
[----:B------:R-:W-:Y:S02]  /*125c0*/  FADD.FTZ R4, R193, R2 ;  /* 0x00000002c1047221 */ /* 0x000fe40000010000 */
[----:B------:R-:W-:Y:S01]  /*125d0*/  FADD.FTZ R2, R188, R0 ;  /* 0x00000000bc027221 */ /* 0x000fe20000010000 */
[----:B------:R-:W-:Y:S01]  /*125e0*/  IADD3 R0, R247, -0x1, RZ ;  /* 0xfffffffff7007810 */ /* 0x000fe20007ffe0ff */
[----:B------:R-:W-:Y:S02]  /*125f0*/  FADD.FTZ R4, R194, R4 ;  /* 0x00000004c2047221 */ /* 0x000fe40000010000 */
[----:B------:R-:W-:Y:S01]  /*12600*/  FADD.FTZ R2, R134, R2 ;  /* 0x0000000286027221 */ /* 0x000fe20000010000 */
[----:B------:R-:W-:Y:S02]  /*12610*/  MOV R247, R0 ;  /* 0x0000000000f77202 */ /* 0x000fe40000000f00 */
[----:B------:R1:W-:Y:S01]  /*12620*/  STL [R1+0x8], R4 ;  /* 0x0000080401007387 */ /* 0x0003e20000100800 */
[----:B------:R-:W-:Y:S03]  /*12630*/  MOV R134, R3 ;  /* 0x0000000300867202 */ /* 0x000fe60000000f00 */
[----:B------:R1:W-:Y:S02]  /*12640*/  STL [R1+0xc], R2 ;  /* 0x00000c0201007387 */ /* 0x0003e40000100800 */
[----:B-1----:R-:W-:-:S05]  /*12650*/  @P0 BRA `(.L_x_1495) ;  /* 0xffffaec000000947 */ /* 0x002fca000383ffff */
.L_x_1488:
[----:B------:R-:W-:Y:S05]  /*12660*/  BRA.DIV ~URZ, `(.L_x_1496) ;  /* 0x00005bc27f007947 */ /* 0x000fea000b800000 */
[----:B------:R-:W2:Y:S04]  /*12670*/  LDL R0, [R1+0x8] ;  /* 0x0000080001007983 */ /* 0x000ea80000100800 */
[----:B--2---:R1:W2:Y:S02]  /*12680*/  SHFL.BFLY PT, R5, R0, 0x2, 0x1f ;  /* 0x0c401f0000057f89 */ /* 0x0042a400000e0000 */
.L_x_1548:
        /* <DEDUP_REMOVED lines=9> */
.L_x_1549:
        /* <DEDUP_REMOVED lines=77> */
[----:B------:R3:W4:Y:S01]  /*12bf0*/  @P0 MUFU.LG2 R2, R3 ;  /* 0x0000000300020308 */ /* 0x0007220000000c00 */
[----:B-1----:R-:W-:Y:S02]  /*12c00*/  @P1 FMUL.FTZ R5, R5, 0.69314718246459960938 ;  /* 0x3f31721805051820 */ /* 0x002fe40000410000 */
[----:B--2---:R-:W-:Y:S02]  /*12c10*/  FMUL.FTZ R138, R0, R138 ;  /* 0x0000008a008a7220 */ /* 0x004fe40000410000 */
[----:B------:R-:W-:Y:S02]  /*12c20*/  @P1 FFMA.FTZ R184, R4, R132, R5 ;  /* 0x0000008404b81223 */ /* 0x000fe40000010005 */
[C---:B------:R-:W-:Y:S02]  /*12c30*/  FMUL.FTZ R139, R0.reuse, R139 ;  /* 0x0000008b008b7220 */ /* 0x040fe40000410000 */
[----:B------:R-:W-:-:S02]  /*12c40*/  FMUL.FTZ R142, R0, R142 ;  /* 0x0000008e008e7220 */ /* 0x000fc40000410000 */
[C---:B------:R-:W-:Y:S02]  /*12c50*/  FMUL.FTZ R61, R0.reuse, R143 ;  /* 0x0000008f003d7220 */ /* 0x040fe40000410000 */
[C---:B------:R-:W-:Y:S02]  /*12c60*/  FMUL.FTZ R146, R0.reuse, R146 ;  /* 0x0000009200927220 */ /* 0x040fe40000410000 */
[----:B------:R-:W-:Y:S01]  /*12c70*/  FMUL.FTZ R147, R0, R147 ;  /* 0x0000009300937220 */ /* 0x000fe20000410000 */
[----:B---3--:R-:W-:Y:S01]  /*12c80*/  @P0 MOV R3, 0x3f317218 ;  /* 0x3f31721800030802 */ /* 0x008fe20000000f00 */
[----:B----4-:R-:W-:Y:S02]  /*12c90*/  @P0 FMUL.FTZ R2, R2, 0.69314718246459960938 ;  /* 0x3f31721802020820 */ /* 0x010fe40000410000 */
[----:B------:R-:W-:Y:S02]  /*12ca0*/  FMUL.FTZ R150, R0, R150 ;  /* 0x0000009600967220 */ /* 0x000fe40000410000 */
[----:B------:R-:W-:-:S02]  /*12cb0*/  @P0 FMUL.FTZ R3, R3, c[0x0][0x2d0] ;  /* 0x0000b40003030a20 */ /* 0x000fc40000410000 */
        /* <DEDUP_REMOVED lines=56> */
[----:B------:R-:W-:Y:S01]  /*13040*/  FMUL.FTZ R131, R0, R131 ;  /* 0x0000008300837220 */ /* 0x000fe20000410000 */
[----:B------:R-:W-:Y:S01]  /*13050*/  PRMT R0, R52, 0x7610, R0 ;  /* 0x0000761034007816 */ /* 0x000fe20000000000 */
[----:B------:R-:W-:Y:S02]  /*13060*/  @P0 FFMA.FTZ R65, R3, R12, R2 ;  /* 0x0000000c03410223 */ /* 0x000fe40000010002 */
.L_x_1457:
[----:B-1----:R1:W5:Y:S01]  /*13070*/  LDL R52, [R1+0x54] ;  /* 0x0000540001347983 */ /* 0x0023620000100800 */
[----:B------:R-:W-:Y:S03]  /*13080*/  BSSY B0, `(.L_x_1498) ;  /* 0x0000012000007945 */ /* 0x000fe60003800000 */
[----:B------:R-:W2:Y:S02]  /*13090*/  S2R R69, SR_TID.X ;  /* 0x0000000000457919 */ /* 0x000ea40000002100 */
[----:B--2---:R-:W-:-:S13]  /*130a0*/  LOP3.LUT P0, RZ, R69, 0xff, RZ, 0xc0, !PT ;  /* 0x000000ff45ff7812 */ /* 0x004fda000780c0ff */
[----:B------:R-:W-:Y:S05]  /*130b0*/  @P0 BRA `(.L_x_1499) ;  /* 0x000000e000000947 */ /* 0x000fea0003800000 */
[----:B-1----:R-:W1:Y:S01]  /*130c0*/  S2R R12, SR_LANEID ;  /* 0x00000000000c7919 */ /* 0x002e620000000000 */
        /* <DEDUP_REMOVED lines=13> */
.L_x_1499:
[----:B-1----:R-:W-:Y:S05]  /*131a0*/  BSYNC B0 ;  /* 0x0000000000007941 */ /* 0x002fea0003800000 */
.L_x_1498:
        /* <DEDUP_REMOVED lines=145> */
[----:B------:R2:W-:Y:S01]  /*13ac0*/  STL [R1], RZ ;  /* 0x000000ff01007387 */ /* 0x0005e20000100800 */
[----:B-1----:R-:W-:Y:S01]  /*13ad0*/  SHF.R.S32.HI R67, RZ, 0x1f, R69 ;  /* 0x0000001fff437819 */ /* 0x002fe20000011445 */
[----:B------:R-:W-:Y:S01]  /*13ae0*/  IMAD.MOV.U32 R3, RZ, RZ, 0x1f ;  /* 0x0000001fff037424 */ /* 0x000fe200078e00ff */
[----:B------:R-:W-:-:S02]  /*13af0*/  MOV R2, 0x13b40 ;  /* 0x00013b4000027802 */ /* 0x000fc40000000f00 */
[----:B------:R-:W-:-:S04]  /*13b00*/  LEA.HI R67, R67, R69, RZ, 0x7 ;  /* 0x0000004543437211 */ /* 0x000fc800078f38ff */
[----:B------:R-:W-:-:S05]  /*13b10*/  SHF.R.S32.HI R67, RZ, 0x7, R67 ;  /* 0x00000007ff437819 */ /* 0x000fca0000011443 */
[----:B------:R-:W-:Y:S02]  /*13b20*/  IMAD.MOV.U32 R44, RZ, RZ, R67 ;  /* 0x000000ffff2c7224 */ /* 0x000fe400078e0043 */
[----:B--2---:R-:W-:Y:S05]  /*13b30*/  CALL.REL.NOINC `($__internal_8_$__cuda_sm70_shflsync_idx_p) ;  /* 0x00004ce000007944 */ /* 0x004fea0003c00000 */
.L_x_1502:
        /* <DEDUP_REMOVED lines=8> */
[----:B------:R-:W1:Y:S01]  /*13bc0*/  S2R R16, SR_TID.X ;  /* 0x0000000000107919 */ /* 0x000e620000002100 */
[----:B------:R-:W-:Y:S02]  /*13bd0*/  ULDC UR5, c[0x0][0x4e8] ;  /* 0x00013a0000057ab9 */ /* 0x000fe40000000800 */
[----:B------:R-:W-:Y:S02]  /*13be0*/  ULDC UR4, c[0x0][0x388] ;  /* 0x0000e20000047ab9 */ /* 0x000fe40000000800 */
[----:B------:R-:W-:Y:S01]  /*13bf0*/  UIMAD UR4, UR5, UR4, URZ ;  /* 0x00000004050472a4 */ /* 0x000fe2000f8e023f */
[C---:B------:R-:W-:Y:S01]  /*13c00*/  IADD3 R80, R245.reuse, 0xc0, RZ ;  /* 0x000000c0f5507810 */ /* 0x040fe20007ffe0ff */
[----:B------:R-:W-:Y:S01]  /*13c10*/  BSSY B0, `(.L_x_1503) ;  /* 0x0000075000007945 */ /* 0x000fe20003800000 */
[----:B------:R-:W-:-:S02]  /*13c20*/  IADD3 R83, R245, 0x80, RZ ;  /* 0x00000080f5537810 */ /* 0x000fc40007ffe0ff */
[C---:B------:R-:W-:Y:S02]  /*13c30*/  IADD3 R85, R245.reuse, 0x40, RZ ;  /* 0x00000040f5557810 */ /* 0x040fe40007ffe0ff */
[----:B------:R-:W-:Y:S02]  /*13c40*/  SHF.R.S32.HI R80, RZ, 0x1f, R80 ;  /* 0x0000001fff507819 */ /* 0x000fe40000011450 */
[C---:B------:R-:W-:Y:S02]  /*13c50*/  IADD3 R82, R245.reuse, 0x80, RZ ;  /* 0x00000080f5527810 */ /* 0x040fe40007ffe0ff */
[----:B------:R-:W-:Y:S02]  /*13c60*/  SHF.R.S32.HI R83, RZ, 0x1f, R83 ;  /* 0x0000001fff537819 */ /* 0x000fe40000011453 */
[----:B------:R-:W-:Y:S02]  /*13c70*/  IADD3 R84, R245, 0x40, RZ ;  /* 0x00000040f5547810 */ /* 0x000fe40007ffe0ff */
[----:B------:R-:W-:-:S02]  /*13c80*/  SHF.R.S32.HI R85, RZ, 0x1f, R85 ;  /* 0x0000001fff557819 */ /* 0x000fc40000011455 */
[----:B------:R-:W-:Y:S02]  /*13c90*/  SHF.R.S32.HI R86, RZ, 0x1f, R245 ;  /* 0x0000001fff567819 */ /* 0x000fe400000114f5 */
[----:B----4-:R-:W-:Y:S01]  /*13ca0*/  SHF.R.S32.HI R5, RZ, 0x1f, R10 ;  /* 0x0000001fff057819 */ /* 0x010fe2000001140a */
[----:B--2---:R-:W-:-:S04]  /*13cb0*/  IMAD.IADD R4, R2, 0x1, R15 ;  /* 0x0000000102047824 */ /* 0x004fc800078e020f */
[----:B------:R-:W-:Y:S02]  /*13cc0*/  IMAD R6, R5, c[0x0][0x490], RZ ;  /* 0x0001240005067a24 */ /* 0x000fe400078e02ff */
[----:B------:R-:W-:-:S04]  /*13cd0*/  @P0 IMAD.HI.U32 R7, R4, c[0x0][0x4ec], RZ ;  /* 0x00013b0004070a27 */ /* 0x000fc800078e00ff */
[----:B------:R-:W-:Y:S01]  /*13ce0*/  IMAD.MOV.U32 R0, RZ, RZ, R4 ;  /* 0x000000ffff007224 */ /* 0x000fe200078e0004 */
[----:B------:R-:W-:Y:S01]  /*13cf0*/  @P0 SHF.R.U32.HI R0, RZ, c[0x0][0x4f0], R7 ;  /* 0x00013c00ff000a19 */ /* 0x000fe20000011607 */
[----:B------:R-:W-:-:S04]  /*13d00*/  IMAD.WIDE.U32 R2, R10, c[0x0][0x490], RZ ;  /* 0x000124000a027a25 */ /* 0x000fc800078e00ff */
[----:B------:R-:W-:Y:S01]  /*13d10*/  IMAD R6, R10, c[0x0][0x494], R6 ;  /* 0x000125000a067a24 */ /* 0x000fe200078e0206 */
[----:B------:R-:W-:Y:S02]  /*13d20*/  SHF.R.S32.HI R11, RZ, 0x1f, R12 ;  /* 0x0000001fff0b7819 */ /* 0x000fe4000001140c */
[----:B------:R-:W-:Y:S01]  /*13d30*/  IADD3 R8, -R0, RZ, RZ ;  /* 0x000000ff00087210 */ /* 0x000fe20007ffe1ff */
[----:B------:R-:W-:Y:S02]  /*13d40*/  IMAD.IADD R3, R3, 0x1, R6 ;  /* 0x0000000103037824 */ /* 0x000fe400078e0206 */
[----:B------:R-:W-:Y:S02]  /*13d50*/  IMAD R9, R11, c[0x0][0x498], RZ ;  /* 0x000126000b097a24 */ /* 0x000fe400078e02ff */
[----:B------:R-:W-:-:S04]  /*13d60*/  IMAD.WIDE.U32 R6, R12, c[0x0][0x498], R2 ;  /* 0x000126000c067a25 */ /* 0x000fc800078e0002 */
[----:B------:R-:W-:Y:S01]  /*13d70*/  IMAD R2, R8, c[0x0][0x4e8], R4 ;  /* 0x00013a0008027a24 */ /* 0x000fe200078e0204 */
[----:B------:R-:W-:Y:S01]  /*13d80*/  IADD3 R4, P1, R0, R6, RZ ;  /* 0x0000000600047210 */ /* 0x000fe20007f3e0ff */
[----:B------:R-:W-:Y:S01]  /*13d90*/  IMAD R3, R12, c[0x0][0x49c], R9 ;  /* 0x000127000c037a24 */ /* 0x000fe200078e0209 */
[----:B------:R-:W-:Y:S02]  /*13da0*/  SHF.R.S32.HI R8, RZ, 0x1f, R0 ;  /* 0x0000001fff087819 */ /* 0x000fe40000011400 */
[----:B------:R-:W-:Y:S01]  /*13db0*/  SHF.R.S32.HI R6, RZ, 0x1f, R2 ;  /* 0x0000001fff067819 */ /* 0x000fe20000011402 */
[----:B------:R-:W-:Y:S01]  /*13dc0*/  IMAD R0, R5, c[0x0][0x3e8], RZ ;  /* 0x0000fa0005007a24 */ /* 0x000fe200078e02ff */
[----:B------:R-:W-:Y:S01]  /*13dd0*/  IADD3.X R5, R8, R7, R3, P1, !PT ;  /* 0x0000000708057210 */ /* 0x000fe20000ffe403 */
[----:B---3--:R-:W-:Y:S02]  /*13de0*/  IMAD.IADD R8, R14, 0x1, R15 ;  /* 0x000000010e087824 */ /* 0x008fe400078e020f */
[----:B------:R-:W-:-:S02]  /*13df0*/  IMAD R3, R6, c[0x0][0x488], RZ ;  /* 0x0001220006037a24 */ /* 0x000fc400078e02ff */
[C---:B------:R-:W-:Y:S02]  /*13e00*/  IMAD R9, R10.reuse, c[0x0][0x3ec], R0 ;  /* 0x0000fb000a097a24 */ /* 0x040fe400078e0200 */
[----:B------:R-:W-:-:S04]  /*13e10*/  IMAD.WIDE.U32 R6, R10, c[0x0][0x3e8], RZ ;  /* 0x0000fa000a067a25 */ /* 0x000fc800078e00ff */
[C---:B------:R-:W-:Y:S02]  /*13e20*/  IMAD R10, R2.reuse, c[0x0][0x48c], R3 ;  /* 0x00012300020a7a24 */ /* 0x040fe400078e0203 */
[----:B------:R-:W-:-:S04]  /*13e30*/  IMAD.WIDE.U32 R4, R2, c[0x0][0x488], R4 ;  /* 0x0001220002047a25 */ /* 0x000fc800078e0004 */
[----:B------:R-:W-:Y:S01]  /*13e40*/  @P0 IMAD.HI.U32 R2, R8, c[0x0][0x4ec], RZ ;  /* 0x00013b0008020a27 */ /* 0x000fe200078e00ff */
[----:B-1----:R-:W-:-:S03]  /*13e50*/  SHF.R.S32.HI R14, RZ, 0x1f, R16 ;  /* 0x0000001fff0e7819 */ /* 0x002fc60000011410 */
[----:B------:R-:W-:Y:S01]  /*13e60*/  IMAD.MOV.U32 R0, RZ, RZ, R8 ;  /* 0x000000ffff007224 */ /* 0x000fe200078e0008 */
[----:B------:R-:W-:Y:S01]  /*13e70*/  @P0 SHF.R.U32.HI R0, RZ, c[0x0][0x4f0], R2 ;  /* 0x00013c00ff000a19 */ /* 0x000fe20000011602 */
[----:B------:R-:W-:Y:S01]  /*13e80*/  IMAD.IADD R3, R7, 0x1, R9 ;  /* 0x0000000107037824 */ /* 0x000fe200078e0209 */
[----:B------:R-:W-:Y:S02]  /*13e90*/  IADD3 R5, R5, R10, RZ ;  /* 0x0000000a05057210 */ /* 0x000fe40007ffe0ff */
[----:B------:R-:W-:Y:S01]  /*13ea0*/  LEA R9, P0, R4, c[0x0][0x450], 0x2 ;  /* 0x0001140004097a11 */ /* 0x000fe200078010ff */
[----:B------:R-:W-:Y:S01]  /*13eb0*/  IMAD.MOV.U32 R2, RZ, RZ, R6 ;  /* 0x000000ffff027224 */ /* 0x000fe200078e0006 */
[----:B------:R-:W-:Y:S01]  /*13ec0*/  LEA.HI R14, R14, R16, RZ, 0x5 ;  /* 0x000000100e0e7211 */ /* 0x000fe200078f28ff */
[----:B------:R-:W-:Y:S01]  /*13ed0*/  IMAD R6, R11, c[0x0][0x3f0], RZ ;  /* 0x0000fc000b067a24 */ /* 0x000fe200078e02ff */
[----:B------:R-:W-:Y:S02]  /*13ee0*/  LEA.HI.X R5, R4, c[0x0][0x454], R5, 0x2, P0 ;  /* 0x0001150004057a11 */ /* 0x000fe400000f1405 */
[----:B------:R-:W-:Y:S01]  /*13ef0*/  LOP3.LUT R14, R14, 0xffffffe0, RZ, 0xc0, !PT ;  /* 0xffffffe00e0e7812 */ /* 0x000fe200078ec0ff */
[----:B------:R-:W-:Y:S01]  /*13f00*/  IMAD R10, R12, c[0x0][0x3f4], R6 ;  /* 0x0000fd000c0a7a24 */ /* 0x000fe200078e0206 */
[----:B------:R-:W-:Y:S01]  /*13f10*/  SHFL.IDX PT, R4, R9, 0x1, 0x1c1f ;  /* 0x003c1f0009047f89 */ /* 0x000fe200000e0000 */
[----:B------:R-:W-:-:S03]  /*13f20*/  IMAD.MOV R11, RZ, RZ, -R0 ;  /* 0x000000ffff0b7224 */ /* 0x000fc600078e0a00 */
[----:B------:R1:W-:Y:S01]  /*13f30*/  SHFL.IDX PT, R6, R9, RZ, 0x1c1f ;  /* 0x001c1fff09067589 */ /* 0x0003e200000e0000 */
[----:B------:R-:W-:-:S03]  /*13f40*/  IMAD.IADD R14, R16, 0x1, -R14 ;  /* 0x00000001100e7824 */ /* 0x000fc600078e0a0e */
[----:B------:R-:W2:Y:S04]  /*13f50*/  SHFL.IDX PT, R7, R5, RZ, 0x1c1f ;  /* 0x001c1fff05077589 */ /* 0x000ea800000e0000 */
[----:B------:R-:W3:Y:S01]  /*13f60*/  SHFL.IDX PT, R5, R5, 0x1, 0x1c1f ;  /* 0x003c1f0005057f89 */ /* 0x000ee200000e0000 */
[----:B------:R-:W-:Y:S01]  /*13f70*/  LOP3.LUT P0, RZ, R14, 0x3, RZ, 0xc0, !PT ;  /* 0x000000030eff7812 */ /* 0x000fe2000780c0ff */
[----:B------:R-:W-:Y:S02]  /*13f80*/  IMAD R8, R11, c[0x0][0x4e8], R8 ;  /* 0x00013a000b087a24 */ /* 0x000fe400078e0208 */
[----:B-1----:R-:W-:-:S05]  /*13f90*/  IMAD.IADD R9, R13, 0x1, R15 ;  /* 0x000000010d097824 */ /* 0x002fca00078e020f */
[C---:B------:R-:W-:Y:S02]  /*13fa0*/  IADD3 R11, R9.reuse, 0x8, RZ ;  /* 0x00000008090b7810 */ /* 0x040fe40007ffe0ff */
[----:B------:R-:W-:Y:S02]  /*13fb0*/  ISETP.GE.OR P1, PT, R9, UR4, P0 ;  /* 0x0000000409007c0c */ /* 0x000fe40008726670 */
[----:B------:R-:W-:Y:S01]  /*13fc0*/  ISETP.GE.OR P0, PT, R11, UR4, P0 ;  /* 0x000000040b007c0c */ /* 0x000fe20008706670 */
[----:B------:R-:W-:Y:S01]  /*13fd0*/  IMAD.WIDE.U32 R2, R12, c[0x0][0x3f0], R2 ;  /* 0x0000fc000c027a25 */ /* 0x000fe200078e0002 */
[----:B------:R-:W-:-:S04]  /*13fe0*/  SHF.R.S32.HI R12, RZ, 0x1f, R0 ;  /* 0x0000001fff0c7819 */ /* 0x000fc80000011400 */
[----:B------:R-:W-:Y:S01]  /*13ff0*/  IADD3 R3, R3, R10, RZ ;  /* 0x0000000a03037210 */ /* 0x000fe20007ffe0ff */
[----:B------:R-:W-:-:S04]  /*14000*/  IMAD R10, R12, c[0x0][0x3e0], RZ ;  /* 0x0000f8000c0a7a24 */ /* 0x000fc800078e02ff */
[----:B--2---:R1:W-:Y:S01]  /*14010*/  @!P1 ST.E [R6.64], R184 ;  /* 0x000000b806009985 */ /* 0x0043e2000c101906 */
[----:B------:R-:W-:-:S03]  /*14020*/  IMAD R9, R0, c[0x0][0x3e4], R10 ;  /* 0x0000f90000097a24 */ /* 0x000fc600078e020a */
[----:B---3--:R1:W-:Y:S01]  /*14030*/  @!P0 ST.E [R4.64], R65 ;  /* 0x0000004104008985 */ /* 0x0083e2000c101906 */
[----:B------:R-:W-:Y:S01]  /*14040*/  IMAD.WIDE.U32 R2, R0, c[0x0][0x3e0], R2 ;  /* 0x0000f80000027a25 */ /* 0x000fe200078e0002 */
[----:B------:R-:W-:Y:S02]  /*14050*/  SHF.R.S32.HI R0, RZ, 0x1f, R8 ;  /* 0x0000001fff007819 */ /* 0x000fe40000011408 */
[----:B------:R1:W2:Y:S01]  /*14060*/  LDS.128 R44, [R243+0x1080] ;  /* 0x00108000f32c7984 */ /* 0x0002a20000000c00 */
[----:B------:R-:W-:-:S03]  /*14070*/  SHF.R.S32.HI R13, RZ, 0x1f, R16 ;  /* 0x0000001fff0d7819 */ /* 0x000fc60000011410 */
        /* <DEDUP_REMOVED lines=23> */
[----:B------:R-:W-:-:S03]  /*141f0*/  IADD3 R15, R245, 0xc0, RZ ;  /* 0x000000c0f50f7810 */ /* 0x000fc60007ffe0ff */
[----:B------:R1:W1:Y:S08]  /*14200*/  SHFL.IDX PT, R2, R12, RZ, 0x181f ;  /* 0x00181fff0c027589 */ /* 0x00027000000e0000 */
[----:B------:R-:W-:Y:S05]  /*14210*/  @P0 BRA `(.L_x_1504) ;  /* 0x0000014000000947 */ /* 0x000fea0003800000 */
[----:B--234-:R-:W2:Y:S01]  /*14220*/  LDS.128 R28, [R243+0x80] ;  /* 0x00008000f31c7984 */ /* 0x01cea20000000c00 */
[----:B------:R-:W-:Y:S02]  /*14230*/  ISETP.GE.AND P3, PT, R245, c[0x0][0x3c8], PT ;  /* 0x0000f200f5007a0c */ /* 0x000fe40003f66270 */
[----:B------:R-:W-:Y:S01]  /*14240*/  ISETP.GE.AND P2, PT, R84, c[0x0][0x3c8], PT ;  /* 0x0000f20054007a0c */ /* 0x000fe20003f46270 */
[----:B------:R-:W3:Y:S01]  /*14250*/  LDS.128 R24, [R243+0x4080] ;  /* 0x00408000f3187984 */ /* 0x000ee20000000c00 */
[----:B------:R-:W-:-:S02]  /*14260*/  ISETP.GE.AND P1, PT, R82, c[0x0][0x3c8], PT ;  /* 0x0000f20052007a0c */ /* 0x000fc40003f26270 */
[----:B------:R-:W-:Y:S01]  /*14270*/  ISETP.GE.AND P0, PT, R15, c[0x0][0x3c8], PT ;  /* 0x0000f2000f007a0c */ /* 0x000fe20003f06270 */
[----:B------:R-:W4:Y:S04]  /*14280*/  LDS.128 R20, [R243+0x8080] ;  /* 0x00808000f3147984 */ /* 0x000f280000000c00 */
[----:B------:R-:W5:Y:S02]  /*14290*/  LDS.128 R16, [R243+0xc080] ;  /* 0x00c08000f3107984 */ /* 0x000f640000000c00 */
[CC--:B-1----:R-:W-:Y:S02]  /*142a0*/  @!P3 LEA R10, P4, R245.reuse, R0.reuse, 0x1 ;  /* 0x00000000f50ab211 */ /* 0x0c2fe400078808ff */
[----:B------:R-:W-:Y:S02]  /*142b0*/  @!P2 LEA R8, P6, R84, R0, 0x1 ;  /* 0x000000005408a211 */ /* 0x000fe400078c08ff */
[----:B------:R-:W-:-:S02]  /*142c0*/  @!P3 LEA.HI.X R11, R245, R2, R86, 0x1, P4 ;  /* 0x00000002f50bb211 */ /* 0x000fc400020f0c56 */
[-C--:B------:R-:W-:Y:S02]  /*142d0*/  @!P1 LEA R6, P5, R82, R0.reuse, 0x1 ;  /* 0x0000000052069211 */ /* 0x080fe400078a08ff */
[C---:B------:R-:W-:Y:S02]  /*142e0*/  @!P0 LEA R4, P4, R15.reuse, R0, 0x1 ;  /* 0x000000000f048211 */ /* 0x040fe400078808ff */
[-C--:B------:R-:W-:Y:S02]  /*142f0*/  @!P2 LEA.HI.X R9, R84, R2.reuse, R85, 0x1, P6 ;  /* 0x000000025409a211 */ /* 0x080fe400030f0c55 */
[-C--:B------:R-:W-:Y:S02]  /*14300*/  @!P1 LEA.HI.X R7, R82, R2.reuse, R83, 0x1, P5 ;  /* 0x0000000252079211 */ /* 0x080fe400028f0c53 */
[----:B------:R-:W-:Y:S01]  /*14310*/  @!P0 LEA.HI.X R5, R15, R2, R80, 0x1, P4 ;  /* 0x000000020f058211 */ /* 0x000fe200020f0c50 */
[----:B--2---:R1:W-:Y:S04]  /*14320*/  @!P3 ST.E.128 [R10.64], R28 ;  /* 0x0000001c0a00b985 */ /* 0x0043e8000c101d06 */
[----:B---3--:R1:W-:Y:S04]  /*14330*/  @!P2 ST.E.128 [R8.64], R24 ;  /* 0x000000180800a985 */ /* 0x0083e8000c101d06 */
[----:B----4-:R1:W-:Y:S04]  /*14340*/  @!P1 ST.E.128 [R6.64], R20 ;  /* 0x0000001406009985 */ /* 0x0103e8000c101d06 */
[----:B-----5:R1:W-:Y:S02]  /*14350*/  @!P0 ST.E.128 [R4.64], R16 ;  /* 0x0000001004008985 */ /* 0x0203e4000c101d06 */
.L_x_1504:
[----:B--234-:R-:W-:Y:S05]  /*14360*/  BSYNC B0 ;  /* 0x0000000000007941 */ /* 0x01cfea0003800000 */
.L_x_1503:
[----:B------:R-:W-:Y:S01]  /*14370*/  IADD3 R3, R13, 0x20, RZ ;  /* 0x000000200d037810 */ /* 0x000fe20007ffe0ff */
[----:B-1----:R1:W2:Y:S01]  /*14380*/  SHFL.IDX PT, R2, R12, 0x1, 0x181f ;  /* 0x00381f000c027f89 */ /* 0x0022a200000e0000 */
[----:B------:R-:W-:Y:S02]  /*14390*/  BSSY B0, `(.L_x_1505) ;  /* 0x0000014000007945 */ /* 0x000fe40003800000 */
[----:B------:R-:W-:Y:S01]  /*143a0*/  ISETP.GE.AND P0, PT, R3, UR4, PT ;  /* 0x0000000403007c0c */ /* 0x000fe2000bf06270 */
[----:B------:R1:W3:-:S12]  /*143b0*/  SHFL.IDX PT, R0, R14, 0x1, 0x181f ;  /* 0x00381f000e007f89 */ /* 0x0002d800000e0000 */
[----:B------:R-:W-:Y:S05]  /*143c0*/  @P0 BRA `(.L_x_1506) ;  /* 0x0000010000000947 */ /* 0x000fea0003800000 */
[----:B------:R-:W-:Y:S02]  /*143d0*/  ISETP.GE.AND P3, PT, R245, c[0x0][0x3c8], PT ;  /* 0x0000f200f5007a0c */ /* 0x000fe40003f66270 */
[----:B------:R-:W-:Y:S02]  /*143e0*/  ISETP.GE.AND P2, PT, R84, c[0x0][0x3c8], PT ;  /* 0x0000f20054007a0c */ /* 0x000fe40003f46270 */
[----:B------:R-:W-:Y:S02]  /*143f0*/  ISETP.GE.AND P1, PT, R82, c[0x0][0x3c8], PT ;  /* 0x0000f20052007a0c */ /* 0x000fe40003f26270 */
[----:B------:R-:W-:-:S07]  /*14400*/  ISETP.GE.AND P0, PT, R15, c[0x0][0x3c8], PT ;  /* 0x0000f2000f007a0c */ /* 0x000fce0003f06270 */
[CC--:B---3--:R-:W-:Y:S02]  /*14410*/  @!P3 LEA R10, P4, R245.reuse, R0.reuse, 0x1 ;  /* 0x00000000f50ab211 */ /* 0x0c8fe400078808ff */
[----:B------:R-:W-:Y:S02]  /*14420*/  @!P2 LEA R8, P6, R84, R0, 0x1 ;  /* 0x000000005408a211 */ /* 0x000fe400078c08ff */
[----:B--2---:R-:W-:Y:S02]  /*14430*/  @!P3 LEA.HI.X R11, R245, R2, R86, 0x1, P4 ;  /* 0x00000002f50bb211 */ /* 0x004fe400020f0c56 */
        /* <DEDUP_REMOVED lines=9> */
.L_x_1506:
[----:B------:R-:W-:Y:S05]  /*144d0*/  BSYNC B0 ;  /* 0x0000000000007941 */ /* 0x000fea0003800000 */
.L_x_1505:
[----:B------:R-:W-:Y:S01]  /*144e0*/  IADD3 R3, R13, 0x40, RZ ;  /* 0x000000400d037810 */ /* 0x000fe20007ffe0ff */
[----:B--2---:R2:W4:Y:S01]  /*144f0*/  SHFL.IDX PT, R2, R12, 0x2, 0x181f ;  /* 0x00581f000c027f89 */ /* 0x00452200000e0000 */
[----:B------:R-:W-:Y:S02]  /*14500*/  BSSY B0, `(.L_x_1507) ;  /* 0x0000014000007945 */ /* 0x000fe40003800000 */
[----:B------:R-:W-:Y:S01]  /*14510*/  ISETP.GE.AND P0, PT, R3, UR4, PT ;  /* 0x0000000403007c0c */ /* 0x000fe2000bf06270 */
[----:B---3--:R2:W3:-:S12]  /*14520*/  SHFL.IDX PT, R0, R14, 0x2, 0x181f ;  /* 0x00581f000e007f89 */ /* 0x0084d800000e0000 */
[----:B------:R-:W-:Y:S05]  /*14530*/  @P0 BRA `(.L_x_1508) ;  /* 0x0000010000000947 */ /* 0x000fea0003800000 */
[----:B------:R-:W-:Y:S02]  /*14540*/  ISETP.GE.AND P3, PT, R245, c[0x0][0x3c8], PT ;  /* 0x0000f200f5007a0c */ /* 0x000fe40003f66270 */
[----:B------:R-:W-:Y:S02]  /*14550*/  ISETP.GE.AND P2, PT, R84, c[0x0][0x3c8], PT ;  /* 0x0000f20054007a0c */ /* 0x000fe40003f46270 */
[----:B------:R-:W-:Y:S02]  /*14560*/  ISETP.GE.AND P1, PT, R82, c[0x0][0x3c8], PT ;  /* 0x0000f20052007a0c */ /* 0x000fe40003f26270 */
[----:B------:R-:W-:-:S07]  /*14570*/  ISETP.GE.AND P0, PT, R15, c[0x0][0x3c8], PT ;  /* 0x0000f2000f007a0c */ /* 0x000fce0003f06270 */
[CC--:B---3--:R-:W-:Y:S02]  /*14580*/  @!P3 LEA R10, P4, R245.reuse, R0.reuse, 0x1 ;  /* 0x00000000f50ab211 */ /* 0x0c8fe400078808ff */
[----:B------:R-:W-:Y:S02]  /*14590*/  @!P2 LEA R8, P6, R84, R0, 0x1 ;  /* 0x000000005408a211 */ /* 0x000fe400078c08ff */
[----:B----4-:R-:W-:Y:S02]  /*145a0*/  @!P3 LEA.HI.X R11, R245, R2, R86, 0x1, P4 ;  /* 0x00000002f50bb211 */ /* 0x010fe400020f0c56 */
        /* <DEDUP_REMOVED lines=9> */
.L_x_1508:
[----:B------:R-:W-:Y:S05]  /*14640*/  BSYNC B0 ;  /* 0x0000000000007941 */ /* 0x000fea0003800000 */
.L_x_1507:
[----:B------:R-:W-:Y:S01]  /*14650*/  IADD3 R3, R13, 0x60, RZ ;  /* 0x000000600d037810 */ /* 0x000fe20007ffe0ff */
[----:B----4-:R4:W1:Y:S03]  /*14660*/  SHFL.IDX PT, R2, R12, 0x3, 0x181f ;  /* 0x00781f000c027f89 */ /* 0x01086600000e0000 */
[----:B------:R-:W-:Y:S01]  /*14670*/  ISETP.GE.AND P0, PT, R3, UR4, PT ;  /* 0x0000000403007c0c */ /* 0x000fe2000bf06270 */
[----:B---3--:R4:W3:-:S12]  /*14680*/  SHFL.IDX PT, R0, R14, 0x3, 0x181f ;  /* 0x00781f000e007f89 */ /* 0x0088d800000e0000 */
[----:B------:R-:W-:Y:S05]  /*14690*/  @P0 BRA `(.L_x_1509) ;  /* 0x00000e9000000947 */ /* 0x000fea0003800000 */
[----:B------:R-:W-:Y:S02]  /*146a0*/  ISETP.GE.AND P2, PT, R245, c[0x0][0x3c8], PT ;  /* 0x0000f200f5007a0c */ /* 0x000fe40003f46270 */
[----:B------:R-:W-:Y:S02]  /*146b0*/  ISETP.GE.AND P1, PT, R84, c[0x0][0x3c8], PT ;  /* 0x0000f20054007a0c */ /* 0x000fe40003f26270 */
[----:B------:R-:W-:-:S09]  /*146c0*/  ISETP.GE.AND P0, PT, R82, c[0x0][0x3c8], PT ;  /* 0x0000f20052007a0c */ /* 0x000fd20003f06270 */
[CC--:B---3--:R-:W-:Y:S02]  /*146d0*/  @!P2 LEA R8, P5, R245.reuse, R0.reuse, 0x1 ;  /* 0x00000000f508a211 */ /* 0x0c8fe400078a08ff */
[-C--:B------:R-:W-:Y:S02]  /*146e0*/  @!P1 LEA R6, P4, R84, R0.reuse, 0x1 ;  /* 0x0000000054069211 */ /* 0x080fe400078808ff */
[----:B------:R-:W-:Y:S02]  /*146f0*/  @!P0 LEA R4, P3, R82, R0, 0x1 ;  /* 0x0000000052048211 */ /* 0x000fe400078608ff */
[-C--:B-1----:R-:W-:Y:S02]  /*14700*/  @!P2 LEA.HI.X R9, R245, R2.reuse, R86, 0x1, P5 ;  /* 0x00000002f509a211 */ /* 0x082fe400028f0c56 */
[-C--:B------:R-:W-:Y:S02]  /*14710*/  @!P1 LEA.HI.X R7, R84, R2.reuse, R85, 0x1, P4 ;  /* 0x0000000254079211 */ /* 0x080fe400020f0c55 */
[----:B------:R-:W-:Y:S01]  /*14720*/  @!P0 LEA.HI.X R5, R82, R2, R83, 0x1, P3 ;  /* 0x0000000252058211 */ /* 0x000fe200018f0c53 */
[----:B------:R1:W-:Y:S04]  /*14730*/  @!P2 ST.E.128 [R8.64], R72 ;  /* 0x000000480800a985 */ /* 0x0003e8000c101d06 */
[----:B------:R1:W-:Y:S04]  /*14740*/  @!P1 ST.E.128 [R6.64], R68 ;  /* 0x0000004406009985 */ /* 0x0003e8000c101d06 */
[----:B------:R1:W-:Y:S01]  /*14750*/  @!P0 ST.E.128 [R4.64], R64 ;  /* 0x0000004004008985 */ /* 0x0003e2000c101d06 */
[----:B------:R-:W-:-:S13]  /*14760*/  ISETP.GE.AND P0, PT, R15, c[0x0][0x3c8], PT ;  /* 0x0000f2000f007a0c */ /* 0x000fda0003f06270 */
[----:B------:R-:W-:Y:S05]  /*14770*/  @P0 BRA `(.L_x_1509) ;  /* 0x00000db000000947 */ /* 0x000fea0003800000 */
[----:B-1----:R-:W-:-:S04]  /*14780*/  LEA R4, P0, R15, R0, 0x1 ;  /* 0x000000000f047211 */ /* 0x002fc800078008ff */
[----:B------:R-:W-:-:S05]  /*14790*/  LEA.HI.X R5, R15, R2, R80, 0x1, P0 ;  /* 0x000000020f057211 */ /* 0x000fca00000f0c50 */
[----:B------:R1:W-:Y:S01]  /*147a0*/  ST.E.128 [R4.64], R76 ;  /* 0x0000004c04007985 */ /* 0x0003e2000c101d06 */
[----:B------:R-:W-:Y:S05]  /*147b0*/  BRA `(.L_x_1509) ;  /* 0x00000d7000007947 */ /* 0x000fea0003800000 */
.L_x_1501:
[----:B------:R-:W2:Y:S04]  /*147c0*/  LDL R2, [R1+0x48] ;  /* 0x0000480001027983 */ /* 0x000ea80000100800 */
[----:B------:R-:W3:Y:S04]  /*147d0*/  LDL R0, [R1+0x44] ;  /* 0x0000440001007983 */ /* 0x000ee80000100800 */
[----:B------:R-:W4:Y:S04]  /*147e0*/  LDL R4, [R1+0x40] ;  /* 0x0000400001047983 */ /* 0x000f280000100800 */
[----:B------:R-:W1:Y:S01]  /*147f0*/  S2R R3, SR_TID.X ;  /* 0x0000000000037919 */ /* 0x000e620000002100 */
[----:B------:R-:W-:Y:S01]  /*14800*/  BSSY B0, `(.L_x_1510) ;  /* 0x0000026000007945 */ /* 0x000fe20003800000 */
[----:B-1----:R-:W-:Y:S01]  /*14810*/  ISETP.GE.AND P0, PT, R3, 0x80, PT ;  /* 0x000000800300780c */ /* 0x002fe20003f06270 */
        /* <DEDUP_REMOVED lines=36> */
.L_x_1511:
[----:B------:R-:W-:Y:S05]  /*14a60*/  BSYNC B0 ;  /* 0x0000000000007941 */ /* 0x000fea0003800000 */
.L_x_1510:
[----:B------:R-:W2:Y:S01]  /*14a70*/  LDL R2, [R1+0x10] ;  /* 0x0000100001027983 */ /* 0x000ea20000100800 */
[----:B-1----:R-:W-:Y:S01]  /*14a80*/  MOV R0, c[0x0][0x4e8] ;  /* 0x00013a0000007a02 */ /* 0x002fe20000000f00 */
[----:B------:R-:W-:-:S03]  /*14a90*/  IMAD R6, R10, c[0x0][0x3f0], RZ ;  /* 0x0000fc000a067a24 */ /* 0x000fc600078e02ff */
[----:B------:R-:W-:Y:S01]  /*14aa0*/  ISETP.NE.AND P0, PT, R0, 0x1, PT ;  /* 0x000000010000780c */ /* 0x000fe20003f05270 */
[----:B------:R-:W-:Y:S02]  /*14ab0*/  IMAD R0, R9, c[0x0][0x3e8], RZ ;  /* 0x0000fa0009007a24 */ /* 0x000fe400078e02ff */
[----:B------:R-:W-:Y:S02]  /*14ac0*/  IMAD R8, R11, c[0x0][0x3f4], R6 ;  /* 0x0000fd000b087a24 */ /* 0x000fe400078e0206 */
[----:B------:R-:W-:Y:S01]  /*14ad0*/  IMAD R5, R12, c[0x0][0x3ec], R0 ;  /* 0x0000fb000c057a24 */ /* 0x000fe200078e0200 */
[----:B--2---:R-:W-:Y:S01]  /*14ae0*/  IADD3 R4, R2, R13, RZ ;  /* 0x0000000d02047210 */ /* 0x004fe20007ffe0ff */
        /* <DEDUP_REMOVED lines=22> */
[----:B------:R1:W2:Y:S02]  /*14c50*/  SHFL.IDX PT, R4, R5, RZ, 0x181f ;  /* 0x00181fff05047589 */ /* 0x0002a400000e0000 */
.L_x_1550:
[----:B------:R-:W-:Y:S05]  /*14c60*/  BRA.DIV ~URZ, `(.L_x_1513) ;  /* 0x000037927f007947 */ /* 0x000fea000b800000 */
[----:B------:R3:W4:Y:S02]  /*14c70*/  SHFL.IDX PT, R0, R13, RZ, 0x181f ;  /* 0x00181fff0d007589 */ /* 0x00072400000e0000 */
.L_x_1551:
[----:B------:R-:W5:Y:S04]  /*14c80*/  LDL.LU R3, [R1+0x40] ;  /* 0x0000400001037983 */ /* 0x000f680000300800 */
[----:B------:R-:W1:Y:S01]  /*14c90*/  S2R R6, SR_TID.X ;  /* 0x0000000000067919 */ /* 0x000e620000002100 */
[----:B------:R-:W-:-:S04]  /*14ca0*/  IMAD.MOV.U32 R14, RZ, RZ, c[0x0][0x4e8] ;  /* 0x00013a00ff0e7624 */ /* 0x000fc800078e00ff */
[----:B------:R-:W-:Y:S01]  /*14cb0*/  IMAD R14, R14, c[0x0][0x388], RZ ;  /* 0x0000e2000e0e7a24 */ /* 0x000fe200078e02ff */
[----:B-1----:R-:W-:-:S04]  /*14cc0*/  SHF.R.S32.HI R2, RZ, 0x1f, R6 ;  /* 0x0000001fff027819 */ /* 0x002fc80000011406 */
[----:B------:R-:W-:-:S04]  /*14cd0*/  LEA.HI R2, R2, R6, RZ, 0x3 ;  /* 0x0000000602027211 */ /* 0x000fc800078f18ff */
[----:B------:R-:W-:Y:S01]  /*14ce0*/  SHF.R.S32.HI R2, RZ, 0x3, R2 ;  /* 0x00000003ff027819 */ /* 0x000fe20000011402 */
[----:B------:R-:W-:Y:S04]  /*14cf0*/  BSSY B0, `(.L_x_1514) ;  /* 0x000001e000007945 */ /* 0x000fe80003800000 */
[----:B-----5:R-:W-:-:S05]  /*14d00*/  IMAD.IADD R12, R2, 0x1, R3 ;  /* 0x00000001020c7824 */ /* 0x020fca00078e0203 */
[----:B------:R-:W-:-:S13]  /*14d10*/  ISETP.GE.AND P0, PT, R12, R14, PT ;  /* 0x0000000e0c00720c */ /* 0x000fda0003f06270 */
[----:B------:R-:W-:Y:S05]  /*14d20*/  @P0 BRA `(.L_x_1515) ;  /* 0x000001a000000947 */ /* 0x000fea0003800000 */
[C---:B------:R-:W-:Y:S02]  /*14d30*/  ISETP.GE.AND P3, PT, R245.reuse, c[0x0][0x3c8], PT ;  /* 0x0000f200f5007a0c */ /* 0x040fe40003f66270 */
[C---:B------:R-:W-:Y:S02]  /*14d40*/  IADD3 R2, R245.reuse, 0x40, RZ ;  /* 0x00000040f5027810 */ /* 0x040fe40007ffe0ff */
[C---:B------:R-:W-:Y:S02]  /*14d50*/  IADD3 R17, R245.reuse, 0x80, RZ ;  /* 0x00000080f5117810 */ /* 0x040fe40007ffe0ff */
[----:B------:R-:W-:Y:S02]  /*14d60*/  ISETP.GE.AND P2, PT, R2, c[0x0][0x3c8], PT ;  /* 0x0000f20002007a0c */ /* 0x000fe40003f46270 */
[----:B------:R-:W-:Y:S02]  /*14d70*/  IADD3 R15, R245, 0xc0, RZ ;  /* 0x000000c0f50f7810 */ /* 0x000fe40007ffe0ff */
[----:B------:R-:W-:-:S02]  /*14d80*/  ISETP.GE.AND P1, PT, R17, c[0x0][0x3c8], PT ;  /* 0x0000f20011007a0c */ /* 0x000fc40003f26270 */
[----:B------:R-:W-:Y:S02]  /*14d90*/  SHF.R.S32.HI R3, RZ, 0x1f, R245 ;  /* 0x0000001fff037819 */ /* 0x000fe400000114f5 */
[----:B----4-:R-:W-:Y:S02]  /*14da0*/  @!P3 LEA R10, P4, R245, R0, 0x1 ;  /* 0x00000000f50ab211 */ /* 0x010fe400078808ff */
[----:B------:R-:W-:Y:S02]  /*14db0*/  ISETP.GE.AND P0, PT, R15, c[0x0][0x3c8], PT ;  /* 0x0000f2000f007a0c */ /* 0x000fe40003f06270 */
[C---:B--2---:R-:W-:Y:S02]  /*14dc0*/  @!P3 LEA.HI.X R11, R245.reuse, R4, R3, 0x1, P4 ;  /* 0x00000004f50bb211 */ /* 0x044fe400020f0c03 */
[----:B------:R-:W-:Y:S02]  /*14dd0*/  IADD3 R3, R245, 0x40, RZ ;  /* 0x00000040f5037810 */ /* 0x000fe40007ffe0ff */
[----:B------:R-:W-:Y:S01]  /*14de0*/  @!P2 LEA R8, P6, R2, R0, 0x1 ;  /* 0x000000000208a211 */ /* 0x000fe200078c08ff */
[----:B------:R1:W-:Y:S01]  /*14df0*/  @!P3 ST.E.128 [R10.64], RZ ;  /* 0x000000ff0a00b985 */ /* 0x0003e2000c101d06 */
[----:B------:R-:W-:-:S02]  /*14e00*/  SHF.R.S32.HI R3, RZ, 0x1f, R3 ;  /* 0x0000001fff037819 */ /* 0x000fc40000011403 */
[C---:B------:R-:W-:Y:S02]  /*14e10*/  IADD3 R18, R245.reuse, 0x80, RZ ;  /* 0x00000080f5127810 */ /* 0x040fe40007ffe0ff */
[----:B------:R-:W-:Y:S02]  /*14e20*/  IADD3 R16, R245, 0xc0, RZ ;  /* 0x000000c0f5107810 */ /* 0x000fe40007ffe0ff */
[----:B------:R-:W-:Y:S02]  /*14e30*/  @!P1 LEA R6, P5, R17, R0, 0x1 ;  /* 0x0000000011069211 */ /* 0x000fe400078a08ff */
[----:B------:R-:W-:Y:S02]  /*14e40*/  SHF.R.S32.HI R18, RZ, 0x1f, R18 ;  /* 0x0000001fff127819 */ /* 0x000fe40000011412 */
[----:B------:R-:W-:Y:S02]  /*14e50*/  @!P2 LEA.HI.X R9, R2, R4, R3, 0x1, P6 ;  /* 0x000000040209a211 */ /* 0x000fe400030f0c03 */
[----:B------:R-:W-:-:S02]  /*14e60*/  SHF.R.S32.HI R16, RZ, 0x1f, R16 ;  /* 0x0000001fff107819 */ /* 0x000fc40000011410 */
[----:B------:R-:W-:Y:S01]  /*14e70*/  @!P0 LEA R2, P4, R15, R0, 0x1 ;  /* 0x000000000f028211 */ /* 0x000fe200078808ff */
[----:B------:R1:W-:Y:S01]  /*14e80*/  @!P2 ST.E.128 [R8.64], RZ ;  /* 0x000000ff0800a985 */ /* 0x0003e2000c101d06 */
[-C--:B------:R-:W-:Y:S02]  /*14e90*/  @!P1 LEA.HI.X R7, R17, R4.reuse, R18, 0x1, P5 ;  /* 0x0000000411079211 */ /* 0x080fe400028f0c12 */
[----:B------:R-:W-:-:S03]  /*14ea0*/  @!P0 LEA.HI.X R3, R15, R4, R16, 0x1, P4 ;  /* 0x000000040f038211 */ /* 0x000fc600020f0c10 */
[----:B------:R1:W-:Y:S04]  /*14eb0*/  @!P1 ST.E.128 [R6.64], RZ ;  /* 0x000000ff06009985 */ /* 0x0003e8000c101d06 */
[----:B------:R1:W-:Y:S02]  /*14ec0*/  @!P0 ST.E.128 [R2.64], RZ ;  /* 0x000000ff02008985 */ /* 0x0003e4000c101d06 */
.L_x_1515:
[----:B------:R-:W-:Y:S05]  /*14ed0*/  BSYNC B0 ;  /* 0x0000000000007941 */ /* 0x000fea0003800000 */
.L_x_1514:
[----:B------:R-:W-:Y:S05]  /*14ee0*/  BRA.DIV ~URZ, `(.L_x_1516) ;  /* 0x000035827f007947 */ /* 0x000fea000b800000 */
[----:B--2---:R2:W1:Y:S04]  /*14ef0*/  SHFL.IDX PT, R4, R5, 0x1, 0x181f ;  /* 0x00381f0005047f89 */ /* 0x00446800000e0000 */
[----:B----4-:R2:W4:Y:S02]  /*14f00*/  SHFL.IDX PT, R0, R13, 0x1, 0x181f ;  /* 0x00381f000d007f89 */ /* 0x01052400000e0000 */
.L_x_1552:
[----:B-1----:R-:W-:Y:S01]  /*14f10*/  IADD3 R2, R12, 0x20, RZ ;  /* 0x000000200c027810 */ /* 0x002fe20007ffe0ff */
[----:B------:R-:W-:Y:S03]  /*14f20*/  BSSY B0, `(.L_x_1517) ;  /* 0x000001d000007945 */ /* 0x000fe60003800000 */
[----:B------:R-:W-:-:S13]  /*14f30*/  ISETP.GE.AND P0, PT, R2, R14, PT ;  /* 0x0000000e0200720c */ /* 0x000fda0003f06270 */
[----:B------:R-:W-:Y:S05]  /*14f40*/  @P0 BRA `(.L_x_1518) ;  /* 0x000001a000000947 */ /* 0x000fea0003800000 */
[C---:B------:R-:W-:Y:S02]  /*14f50*/  IADD3 R3, R245.reuse, 0x40, RZ ;  /* 0x00000040f5037810 */ /* 0x040fe40007ffe0ff */
[C---:B------:R-:W-:Y:S02]  /*14f60*/  ISETP.GE.AND P3, PT, R245.reuse, c[0x0][0x3c8], PT ;  /* 0x0000f200f5007a0c */ /* 0x040fe40003f66270 */
[C---:B------:R-:W-:Y:S02]  /*14f70*/  IADD3 R17, R245.reuse, 0x80, RZ ;  /* 0x00000080f5117810 */ /* 0x040fe40007ffe0ff */
[----:B------:R-:W-:Y:S02]  /*14f80*/  IADD3 R15, R245, 0xc0, RZ ;  /* 0x000000c0f50f7810 */ /* 0x000fe40007ffe0ff */
[----:B------:R-:W-:Y:S02]  /*14f90*/  ISETP.GE.AND P2, PT, R3, c[0x0][0x3c8], PT ;  /* 0x0000f20003007a0c */ /* 0x000fe40003f46270 */
[----:B------:R-:W-:-:S02]  /*14fa0*/  ISETP.GE.AND P1, PT, R17, c[0x0][0x3c8], PT ;  /* 0x0000f20011007a0c */ /* 0x000fc40003f26270 */
[----:B------:R-:W-:Y:S02]  /*14fb0*/  ISETP.GE.AND P0, PT, R15, c[0x0][0x3c8], PT ;  /* 0x0000f2000f007a0c */ /* 0x000fe40003f06270 */
[----:B------:R-:W-:Y:S02]  /*14fc0*/  SHF.R.S32.HI R6, RZ, 0x1f, R245 ;  /* 0x0000001fff067819 */ /* 0x000fe400000114f5 */
[C---:B----4-:R-:W-:Y:S02]  /*14fd0*/  @!P3 LEA R10, P4, R245.reuse, R0, 0x1 ;  /* 0x00000000f50ab211 */ /* 0x050fe400078808ff */
[C---:B------:R-:W-:Y:S02]  /*14fe0*/  IADD3 R19, R245.reuse, 0x40, RZ ;  /* 0x00000040f5137810 */ /* 0x040fe40007ffe0ff */
[C---:B------:R-:W-:Y:S02]  /*14ff0*/  IADD3 R18, R245.reuse, 0x80, RZ ;  /* 0x00000080f5127810 */ /* 0x040fe40007ffe0ff */
[----:B------:R-:W-:-:S02]  /*15000*/  IADD3 R16, R245, 0xc0, RZ ;  /* 0x000000c0f5107810 */ /* 0x000fc40007ffe0ff */
[----:B------:R-:W-:Y:S02]  /*15010*/  @!P2 LEA R8, P6, R3, R0, 0x1 ;  /* 0x000000000308a211 */ /* 0x000fe400078c08ff */
[----:B------:R-:W-:Y:S02]  /*15020*/  @!P3 LEA.HI.X R11, R245, R4, R6, 0x1, P4 ;  /* 0x00000004f50bb211 */ /* 0x000fe400020f0c06 */
[----:B------:R-:W-:Y:S02]  /*15030*/  SHF.R.S32.HI R19, RZ, 0x1f, R19 ;  /* 0x0000001fff137819 */ /* 0x000fe40000011413 */
[----:B------:R-:W-:Y:S01]  /*15040*/  @!P1 LEA R6, P5, R17, R0, 0x1 ;  /* 0x0000000011069211 */ /* 0x000fe200078a08ff */
[----:B------:R1:W-:Y:S01]  /*15050*/  @!P3 ST.E.128 [R10.64], RZ ;  /* 0x000000ff0a00b985 */ /* 0x0003e2000c101d06 */
[----:B------:R-:W-:Y:S02]  /*15060*/  SHF.R.S32.HI R18, RZ, 0x1f, R18 ;  /* 0x0000001fff127819 */ /* 0x000fe40000011412 */
[----:B------:R-:W-:-:S02]  /*15070*/  SHF.R.S32.HI R16, RZ, 0x1f, R16 ;  /* 0x0000001fff107819 */ /* 0x000fc40000011410 */
[----:B------:R-:W-:Y:S02]  /*15080*/  @!P0 LEA R2, P4, R15, R0, 0x1 ;  /* 0x000000000f028211 */ /* 0x000fe400078808ff */
[-C--:B------:R-:W-:Y:S02]  /*15090*/  @!P2 LEA.HI.X R9, R3, R4.reuse, R19, 0x1, P6 ;  /* 0x000000040309a211 */ /* 0x080fe400030f0c13 */
[-C--:B------:R-:W-:Y:S02]  /*150a0*/  @!P1 LEA.HI.X R7, R17, R4.reuse, R18, 0x1, P5 ;  /* 0x0000000411079211 */ /* 0x080fe400028f0c12 */
[----:B------:R-:W-:Y:S01]  /*150b0*/  @!P0 LEA.HI.X R3, R15, R4, R16, 0x1, P4 ;  /* 0x000000040f038211 */ /* 0x000fe200020f0c10 */
[----:B------:R1:W-:Y:S04]  /*150c0*/  @!P2 ST.E.128 [R8.64], RZ ;  /* 0x000000ff0800a985 */ /* 0x0003e8000c101d06 */
[----:B------:R1:W-:Y:S04]  /*150d0*/  @!P1 ST.E.128 [R6.64], RZ ;  /* 0x000000ff06009985 */ /* 0x0003e8000c101d06 */
[----:B------:R1:W-:Y:S02]  /*150e0*/  @!P0 ST.E.128 [R2.64], RZ ;  /* 0x000000ff02008985 */ /* 0x0003e4000c101d06 */
.L_x_1518:
[----:B------:R-:W-:Y:S05]  /*150f0*/  BSYNC B0 ;  /* 0x0000000000007941 */ /* 0x000fea0003800000 */
.L_x_1517:
[----:B------:R-:W-:Y:S05]  /*15100*/  BRA.DIV ~URZ, `(.L_x_1519) ;  /* 0x000034527f007947 */ /* 0x000fea000b800000 */
[----:B------:R1:W2:Y:S02]  /*15110*/  SHFL.IDX PT, R4, R5, 0x2, 0x181f ;  /* 0x00581f0005047f89 */ /* 0x0002a400000e0000 */
.L_x_1553:
[----:B------:R-:W-:Y:S05]  /*15120*/  BRA.DIV ~URZ, `(.L_x_1520) ;  /* 0x000034b27f007947 */ /* 0x000fea000b800000 */
[----:B----4-:R4:W1:Y:S02]  /*15130*/  SHFL.IDX PT, R0, R13, 0x2, 0x181f ;  /* 0x00581f000d007f89 */ /* 0x01086400000e0000 */
.L_x_1554:
        /* <DEDUP_REMOVED lines=12> */
[C---:B------:R-:W-:Y:S02]  /*15200*/  @!P3 LEA R10, P4, R245.reuse, R0, 0x1 ;  /* 0x00000000f50ab211 */ /* 0x040fe400078808ff */
[C---:B------:R-:W-:Y:S02]  /*15210*/  IADD3 R19, R245.reuse, 0x40, RZ ;  /* 0x00000040f5137810 */ /* 0x040fe40007ffe0ff */
[C---:B------:R-:W-:Y:S02]  /*15220*/  IADD3 R18, R245.reuse, 0x80, RZ ;  /* 0x00000080f5127810 */ /* 0x040fe40007ffe0ff */
[----:B------:R-:W-:-:S02]  /*15230*/  IADD3 R16, R245, 0xc0, RZ ;  /* 0x000000c0f5107810 */ /* 0x000fc40007ffe0ff */
[----:B------:R-:W-:Y:S02]  /*15240*/  @!P2 LEA R8, P6, R3, R0, 0x1 ;  /* 0x000000000308a211 */ /* 0x000fe400078c08ff */
[----:B--2---:R-:W-:Y:S02]  /*15250*/  @!P3 LEA.HI.X R11, R245, R4, R6, 0x1, P4 ;  /* 0x00000004f50bb211 */ /* 0x004fe400020f0c06 */
        /* <DEDUP_REMOVED lines=12> */
.L_x_1522:
[----:B------:R-:W-:Y:S05]  /*15320*/  BSYNC B0 ;  /* 0x0000000000007941 */ /* 0x000fea0003800000 */
.L_x_1521:
[----:B------:R-:W-:Y:S05]  /*15330*/  BRA.DIV ~URZ, `(.L_x_1523) ;  /* 0x000033227f007947 */ /* 0x000fea000b800000 */
[----:B--2---:R2:W1:Y:S04]  /*15340*/  SHFL.IDX PT, R4, R5, 0x3, 0x181f ;  /* 0x00781f0005047f89 */ /* 0x00446800000e0000 */
[----:B------:R2:W3:Y:S02]  /*15350*/  SHFL.IDX PT, R0, R13, 0x3, 0x181f ;  /* 0x00781f000d007f89 */ /* 0x0004e400000e0000 */
.L_x_1555:
[----:B-1----:R-:W-:-:S04]  /*15360*/  IADD3 R2, R12, 0x60, RZ ;  /* 0x000000600c027810 */ /* 0x002fc80007ffe0ff */
[----:B------:R-:W-:-:S13]  /*15370*/  ISETP.GE.AND P0, PT, R2, R14, PT ;  /* 0x0000000e0200720c */ /* 0x000fda0003f06270 */
[----:B------:R-:W-:Y:S05]  /*15380*/  @P0 BRA `(.L_x_1509) ;  /* 0x000001a000000947 */ /* 0x000fea0003800000 */
[C---:B------:R-:W-:Y:S02]  /*15390*/  IADD3 R3, R245.reuse, 0x40, RZ ;  /* 0x00000040f5037810 */ /* 0x040fe40007ffe0ff */
[C---:B------:R-:W-:Y:S02]  /*153a0*/  ISETP.GE.AND P3, PT, R245.reuse, c[0x0][0x3c8], PT ;  /* 0x0000f200f5007a0c */ /* 0x040fe40003f66270 */
[C---:B------:R-:W-:Y:S02]  /*153b0*/  IADD3 R15, R245.reuse, 0x80, RZ ;  /* 0x00000080f50f7810 */ /* 0x040fe40007ffe0ff */
[----:B--2---:R-:W-:Y:S02]  /*153c0*/  IADD3 R5, R245, 0xc0, RZ ;  /* 0x000000c0f5057810 */ /* 0x004fe40007ffe0ff */
[----:B------:R-:W-:Y:S02]  /*153d0*/  ISETP.GE.AND P2, PT, R3, c[0x0][0x3c8], PT ;  /* 0x0000f20003007a0c */ /* 0x000fe40003f46270 */
[----:B------:R-:W-:-:S02]  /*153e0*/  ISETP.GE.AND P1, PT, R15, c[0x0][0x3c8], PT ;  /* 0x0000f2000f007a0c */ /* 0x000fc40003f26270 */
[----:B------:R-:W-:Y:S02]  /*153f0*/  ISETP.GE.AND P0, PT, R5, c[0x0][0x3c8], PT ;  /* 0x0000f20005007a0c */ /* 0x000fe40003f06270 */
[----:B------:R-:W-:Y:S02]  /*15400*/  SHF.R.S32.HI R6, RZ, 0x1f, R245 ;  /* 0x0000001fff067819 */ /* 0x000fe400000114f5 */
[C---:B---3--:R-:W-:Y:S02]  /*15410*/  @!P3 LEA R10, P4, R245.reuse, R0, 0x1 ;  /* 0x00000000f50ab211 */ /* 0x048fe400078808ff */
[C---:B------:R-:W-:Y:S02]  /*15420*/  IADD3 R17, R245.reuse, 0x40, RZ ;  /* 0x00000040f5117810 */ /* 0x040fe40007ffe0ff */
[C---:B------:R-:W-:Y:S02]  /*15430*/  IADD3 R16, R245.reuse, 0x80, RZ ;  /* 0x00000080f5107810 */ /* 0x040fe40007ffe0ff */
[----:B----4-:R-:W-:-:S02]  /*15440*/  IADD3 R13, R245, 0xc0, RZ ;  /* 0x000000c0f50d7810 */ /* 0x010fc40007ffe0ff */
        /* <DEDUP_REMOVED lines=14> */
.L_x_1509:
[----:B------:R-:W-:Y:S05]  /*15530*/  BSYNC B1 ;  /* 0x0000000000017941 */ /* 0x000fea0003800000 */
.L_x_1500:
[----:B---3--:R-:W3:Y:S02]  /*15540*/  LDL R0, [R1+0x78] ;  /* 0x0000780001007983 */ /* 0x008ee40000100800 */
        /* <DEDUP_REMOVED lines=8> */
[----:B---3--:R3:W2:Y:S02]  /*155d0*/  SHFL.IDX PT, R0, R81, RZ, 0x1f ;  /* 0x00001fff51007589 */ /* 0x0086a400000e0000 */
.L_x_1556:
[----:B-1----:R-:W1:Y:S01]  /*155e0*/  S2R R2, SR_TID.X ;  /* 0x0000000000027919 */ /* 0x002e620000002100 */
[----:B------:R-:W-:Y:S03]  /*155f0*/  WARPSYNC 0xffffffff ;  /* 0xffffffff00007948 */ /* 0x000fe60003800000 */
[----:B------:R-:W-:Y:S06]  /*15600*/  BAR.SYNC.DEFER_BLOCKING 0x4, 0x100 ;  /* 0x0104000000007b1d */ /* 0x000fec0000010000 */
[----:B--2---:R2:W-:Y:S01]  /*15610*/  STL [R1+0x54], R0 ;  /* 0x0000540001007387 */ /* 0x0045e20000100800 */
[----:B-1----:R-:W-:-:S13]  /*15620*/  LOP3.LUT P0, RZ, R2, 0xff, RZ, 0xc0, !PT ;  /* 0x000000ff02ff7812 */ /* 0x002fda000780c0ff */
[----:B------:R2:W-:Y:S04]  /*15630*/  @!P0 STS [0x28100], R81 ;  /* 0x02810051ff008388 */ /* 0x0005e80000000800 */
[----:B------:R-:W-:Y:S06]  /*15640*/  BAR.ARV 0x5, 0x100 ;  /* 0x0144000000007b1d */ /* 0x000fec0000002000 */
.L_x_1524:
[----:B--23--:R-:W2:Y:S02]  /*15650*/  LDL R0, [R1+0x54] ;  /* 0x0000540001007983 */ /* 0x00cea40000100800 */
[----:B--2---:R-:W-:-:S13]  /*15660*/  ISETP.GE.AND P0, PT, R0, c[0x0][0x538], PT ;  /* 0x00014e0000007a0c */ /* 0x004fda0003f06270 */
[----:B-1--4-:R-:W-:Y:S01]  /*15670*/  @P0 CALL.REL.NOINC `(.L_x_1526) ;  /* 0x0000001000000944 */ /* 0x012fe20003c00000 */
[----:B------:R-:W-:Y:S05]  /*15680*/  BRA `(.L_x_1527) ;  /* 0xfffeb22000007947 */ /* 0x000fea000383ffff */
.L_x_1526:
[----:B------:R-:W-:Y:S05]  /*15690*/  EXIT ;  /* 0x000000000000794d */ /* 0x000fea0003800000 */
.L_x_1458:
[----:B------:R1:W-:Y:S01]  /*156a0*/  STL [R1], RZ ;  /* 0x000000ff01007387 */ /* 0x0003e20000100800 */
[----:B------:R-:W-:Y:S01]  /*156b0*/  IMAD.MOV.U32 R44, RZ, RZ, R5 ;  /* 0x000000ffff2c7224 */ /* 0x000fe200078e0005 */
[----:B------:R-:W-:Y:S02]  /*156c0*/  MOV R3, 0x181f ;  /* 0x0000181f00037802 */ /* 0x000fe40000000f00 */
[----:B------:R-:W-:Y:S02]  /*156d0*/  MOV R2, 0x156f0 ;  /* 0x000156f000027802 */ /* 0x000fe40000000f00 */
[----:B-1---5:R-:W-:Y:S05]  /*156e0*/  CALL.REL.NOINC `($__internal_8_$__cuda_sm70_shflsync_idx_p) ;  /* 0x0000313000007944 */ /* 0x022fea0003c00000 */
[----:B-----5:R-:W-:Y:S01]  /*156f0*/  MOV R4, R44 ;  /* 0x0000002c00047202 */ /* 0x020fe20000000f00 */
[----:B-1----:R-:W-:Y:S05]  /*15700*/  BRA `(.L_x_1528) ;  /* 0xfffebe5000007947 */ /* 0x002fea000383ffff */
.L_x_1459:
[----:B------:R3:W-:Y:S01]  /*15710*/  STL [R1], RZ ;  /* 0x000000ff01007387 */ /* 0x0007e20000100800 */
[----:B------:R-:W-:Y:S01]  /*15720*/  IMAD.MOV.U32 R44, RZ, RZ, R13 ;  /* 0x000000ffff2c7224 */ /* 0x000fe200078e000d */
[----:B------:R-:W-:Y:S02]  /*15730*/  MOV R3, 0x181f ;  /* 0x0000181f00037802 */ /* 0x000fe40000000f00 */
[----:B------:R-:W-:Y:S02]  /*15740*/  MOV R2, 0x15760 ;  /* 0x0001576000027802 */ /* 0x000fe40000000f00 */
[----:B-123-5:R-:W-:Y:S05]  /*15750*/  CALL.REL.NOINC `($__internal_8_$__cuda_sm70_shflsync_idx_p) ;  /* 0x000030c000007944 */ /* 0x02efea0003c00000 */
[----:B-----5:R-:W-:Y:S01]  /*15760*/  MOV R0, R44 ;  /* 0x0000002c00007202 */ /* 0x020fe20000000f00 */
[----:B-1----:R-:W-:Y:S05]  /*15770*/  BRA `(.L_x_1529) ;  /* 0xfffebe0000007947 */ /* 0x002fea000383ffff */
.L_x_1462:
[----:B----4-:R-:W-:Y:S01]  /*15780*/  MOV R0, 0x1 ;  /* 0x0000000100007802 */ /* 0x010fe20000000f00 */
[----:B------:R-:W-:Y:S01]  /*15790*/  IMAD.MOV.U32 R44, RZ, RZ, R5 ;  /* 0x000000ffff2c7224 */ /* 0x000fe200078e0005 */
[----:B-1----:R-:W-:Y:S01]  /*157a0*/  MOV R2, 0x157e0 ;  /* 0x000157e000027802 */ /* 0x002fe20000000f00 */
[----:B------:R-:W-:-:S02]  /*157b0*/  IMAD.MOV.U32 R3, RZ, RZ, 0x181f ;  /* 0x0000181fff037424 */ /* 0x000fc400078e00ff */
[----:B------:R1:W-:Y:S04]  /*157c0*/  STL [R1], R0 ;  /* 0x0000000001007387 */ /* 0x0003e80000100800 */
[----:B-12--5:R-:W-:Y:S05]  /*157d0*/  CALL.REL.NOINC `($__internal_8_$__cuda_sm70_shflsync_idx_p) ;  /* 0x0000304000007944 */ /* 0x026fea0003c00000 */
[----:B-----5:R-:W-:Y:S01]  /*157e0*/  MOV R0, 0x1 ;  /* 0x0000000100007802 */ /* 0x020fe20000000f00 */
[----:B------:R-:W-:Y:S01]  /*157f0*/  IMAD.MOV.U32 R4, RZ, RZ, R44 ;  /* 0x000000ffff047224 */ /* 0x000fe200078e002c */
[----:B------:R-:W-:Y:S01]  /*15800*/  MOV R3, 0x181f ;  /* 0x0000181f00037802 */ /* 0x000fe20000000f00 */
[----:B------:R-:W-:Y:S01]  /*15810*/  IMAD.MOV.U32 R44, RZ, RZ, R13 ;  /* 0x000000ffff2c7224 */ /* 0x000fe200078e000d */
[----:B------:R-:W-:Y:S01]  /*15820*/  MOV R2, 0x15850 ;  /* 0x0001585000027802 */ /* 0x000fe20000000f00 */
[----:B------:R2:W-:Y:S04]  /*15830*/  STL [R1], R0 ;  /* 0x0000000001007387 */ /* 0x0005e80000100800 */
[----:B-12---:R-:W-:Y:S05]  /*15840*/  CALL.REL.NOINC `($__internal_8_$__cuda_sm70_shflsync_idx_p) ;  /* 0x00002fd000007944 */ /* 0x006fea0003c00000 */
[----:B-----5:R-:W-:Y:S01]  /*15850*/  MOV R0, R44 ;  /* 0x0000002c00007202 */ /* 0x020fe20000000f00 */
[----:B-1----:R-:W-:Y:S05]  /*15860*/  BRA `(.L_x_1530) ;  /* 0xfffebf9000007947 */ /* 0x002fea000383ffff */
.L_x_1465:
[----:B----4-:R-:W-:Y:S01]  /*15870*/  MOV R0, 0x2 ;  /* 0x0000000200007802 */ /* 0x010fe20000000f00 */
[----:B------:R-:W-:Y:S01]  /*15880*/  IMAD.MOV.U32 R44, RZ, RZ, R5 ;  /* 0x000000ffff2c7224 */ /* 0x000fe200078e0005 */
[----:B-1----:R-:W-:Y:S01]  /*15890*/  MOV R2, 0x158d0 ;  /* 0x000158d000027802 */ /* 0x002fe20000000f00 */
[----:B------:R-:W-:Y:S02]  /*158a0*/  IMAD.MOV.U32 R3, RZ, RZ, 0x181f ;  /* 0x0000181fff037424 */ /* 0x000fe400078e00ff */
[----:B------:R1:W-:Y:S04]  /*158b0*/  STL [R1], R0 ;  /* 0x0000000001007387 */ /* 0x0003e80000100800 */
[----:B-123-5:R-:W-:Y:S05]  /*158c0*/  CALL.REL.NOINC `($__internal_8_$__cuda_sm70_shflsync_idx_p) ;  /* 0x00002f5000007944 */ /* 0x02efea0003c00000 */
[----:B-----5:R-:W-:Y:S01]  /*158d0*/  MOV R4, R44 ;  /* 0x0000002c00047202 */ /* 0x020fe20000000f00 */
[----:B-1----:R-:W-:Y:S05]  /*158e0*/  BRA `(.L_x_1531) ;  /* 0xfffec11000007947 */ /* 0x002fea000383ffff */
.L_x_1466:
[----:B----4-:R-:W-:Y:S01]  /*158f0*/  MOV R0, 0x2 ;  /* 0x0000000200007802 */ /* 0x010fe20000000f00 */
[----:B------:R-:W-:Y:S01]  /*15900*/  IMAD.MOV.U32 R44, RZ, RZ, R13 ;  /* 0x000000ffff2c7224 */ /* 0x000fe200078e000d */
[----:B-1----:R-:W-:Y:S01]  /*15910*/  MOV R2, 0x15950 ;  /* 0x0001595000027802 */ /* 0x002fe20000000f00 */
[----:B------:R-:W-:-:S02]  /*15920*/  IMAD.MOV.U32 R3, RZ, RZ, 0x181f ;  /* 0x0000181fff037424 */ /* 0x000fc400078e00ff */
[----:B------:R1:W-:Y:S04]  /*15930*/  STL [R1], R0 ;  /* 0x0000000001007387 */ /* 0x0003e80000100800 */
[----:B-123-5:R-:W-:Y:S05]  /*15940*/  CALL.REL.NOINC `($__internal_8_$__cuda_sm70_shflsync_idx_p) ;  /* 0x00002ed000007944 */ /* 0x02efea0003c00000 */
[----:B-----5:R-:W-:Y:S01]  /*15950*/  MOV R0, R44 ;  /* 0x0000002c00007202 */ /* 0x020fe20000000f00 */
[----:B-1----:R-:W-:Y:S05]  /*15960*/  BRA `(.L_x_1532) ;  /* 0xfffec0b000007947 */ /* 0x002fea000383ffff */
.L_x_1469:
[----:B--2---:R-:W-:Y:S01]  /*15970*/  MOV R0, 0x3 ;  /* 0x0000000300007802 */ /* 0x004fe20000000f00 */
[----:B------:R-:W-:Y:S01]  /*15980*/  IMAD.MOV.U32 R44, RZ, RZ, R5 ;  /* 0x000000ffff2c7224 */ /* 0x000fe200078e0005 */
[----:B-1----:R-:W-:Y:S01]  /*15990*/  MOV R2, 0x159d0 ;  /* 0x000159d000027802 */ /* 0x002fe20000000f00 */
[----:B------:R-:W-:Y:S02]  /*159a0*/  IMAD.MOV.U32 R3, RZ, RZ, 0x181f ;  /* 0x0000181fff037424 */ /* 0x000fe400078e00ff */
[----:B------:R1:W-:Y:S04]  /*159b0*/  STL [R1], R0 ;  /* 0x0000000001007387 */ /* 0x0003e80000100800 */
[----:B-1-345:R-:W-:Y:S05]  /*159c0*/  CALL.REL.NOINC `($__internal_8_$__cuda_sm70_shflsync_idx_p) ;  /* 0x00002e5000007944 */ /* 0x03afea0003c00000 */
        /* <DEDUP_REMOVED lines=9> */
.L_x_1472:
[----:B------:R1:W-:Y:S01]  /*15a60*/  STL [R1], RZ ;  /* 0x000000ff01007387 */ /* 0x0003e20000100800 */
[----:B------:R-:W-:Y:S01]  /*15a70*/  IMAD.MOV.U32 R44, RZ, RZ, R22 ;  /* 0x000000ffff2c7224 */ /* 0x000fe200078e0016 */
[----:B------:R-:W-:-:S02]  /*15a80*/  MOV R3, 0x181f ;  /* 0x0000181f00037802 */ /* 0x000fc40000000f00 */
[----:B------:R-:W-:Y:S02]  /*15a90*/  MOV R2, 0x15ab0 ;  /* 0x00015ab000027802 */ /* 0x000fe40000000f00 */
[----:B-1----:R-:W-:Y:S05]  /*15aa0*/  CALL.REL.NOINC `($__internal_8_$__cuda_sm70_shflsync_idx_p) ;  /* 0x00002d7000007944 */ /* 0x002fea0003c00000 */
[----:B-----5:R-:W-:Y:S01]  /*15ab0*/  MOV R4, R44 ;  /* 0x0000002c00047202 */ /* 0x020fe20000000f00 */
[----:B-1----:R-:W-:Y:S05]  /*15ac0*/  BRA `(.L_x_1534) ;  /* 0xfffeec4000007947 */ /* 0x002fea000383ffff */
.L_x_1473:
[----:B------:R3:W-:Y:S01]  /*15ad0*/  STL [R1], RZ ;  /* 0x000000ff01007387 */ /* 0x0007e20000100800 */
[----:B------:R-:W-:Y:S01]  /*15ae0*/  IMAD.MOV.U32 R44, RZ, RZ, R23 ;  /* 0x000000ffff2c7224 */ /* 0x000fe200078e0017 */
[----:B------:R-:W-:Y:S02]  /*15af0*/  MOV R3, 0x181f ;  /* 0x0000181f00037802 */ /* 0x000fe40000000f00 */
[----:B------:R-:W-:Y:S02]  /*15b00*/  MOV R2, 0x15b20 ;  /* 0x00015b2000027802 */ /* 0x000fe40000000f00 */
[----:B-123--:R-:W-:Y:S05]  /*15b10*/  CALL.REL.NOINC `($__internal_8_$__cuda_sm70_shflsync_idx_p) ;  /* 0x00002d0000007944 */ /* 0x00efea0003c00000 */
[C---:B-----5:R-:W-:Y:S02]  /*15b20*/  IADD3 R0, R245.reuse, 0x40, RZ ;  /* 0x00000040f5007810 */ /* 0x060fe40007ffe0ff */
[----:B------:R-:W-:Y:S02]  /*15b30*/  IADD3 R8, P0, R44, R156, RZ ;  /* 0x0000009c2c087210 */ /* 0x000fe40007f1e0ff */
[----:B------:R-:W-:Y:S02]  /*15b40*/  ISETP.GE.AND P2, PT, R0, c[0x0][0x1d4], PT ;  /* 0x0000750000007a0c */ /* 0x000fe40003f46270 */
[----:B------:R-:W-:Y:S01]  /*15b50*/  IADD3 R0, R245, 0xc0, RZ ;  /* 0x000000c0f5007810 */ /* 0x000fe20007ffe0ff */
[----:B------:R-:W-:Y:S01]  /*15b60*/  IMAD.X R9, R4, 0x1, R133, P0 ;  /* 0x0000000104097824 */ /* 0x000fe200000e0685 */
[----:B------:R-:W-:-:S02]  /*15b70*/  IADD3 R10, P1, R44, R155, RZ ;  /* 0x0000009b2c0a7210 */ /* 0x000fc40007f3e0ff */
[----:B------:R-:W-:Y:S01]  /*15b80*/  ISETP.GE.AND P0, PT, R0, c[0x0][0x1d4], PT ;  /* 0x0000750000007a0c */ /* 0x000fe20003f06270 */
[----:B------:R-:W-:Y:S01]  /*15b90*/  IMAD.MOV.U32 R0, RZ, RZ, 0x1 ;  /* 0x00000001ff007424 */ /* 0x000fe200078e00ff */
[C---:B------:R-:W-:Y:S01]  /*15ba0*/  IADD3 R5, R245.reuse, 0x80, RZ ;  /* 0x00000080f5057810 */ /* 0x040fe20007ffe0ff */
[----:B------:R-:W-:Y:S01]  /*15bb0*/  IMAD.X R11, R4, 0x1, R132, P1 ;  /* 0x00000001040b7824 */ /* 0x000fe200008e0684 */
[----:B------:R-:W-:Y:S02]  /*15bc0*/  ISETP.GE.AND P3, PT, R245, c[0x0][0x1d4], PT ;  /* 0x00007500f5007a0c */ /* 0x000fe40003f66270 */
[----:B------:R2:W-:Y:S01]  /*15bd0*/  STL [R1], R0 ;  /* 0x0000000001007387 */ /* 0x0005e20000100800 */
[----:B------:R-:W-:Y:S02]  /*15be0*/  ISETP.GE.AND P1, PT, R5, c[0x0][0x1d4], PT ;  /* 0x0000750005007a0c */ /* 0x000fe40003f26270 */
[C---:B------:R-:W-:Y:S02]  /*15bf0*/  IADD3 R6, P5, R44.reuse, R157, RZ ;  /* 0x0000009d2c067210 */ /* 0x040fe40007fbe0ff */
[----:B------:R-:W-:Y:S01]  /*15c00*/  IADD3 R2, P4, R44, R158, RZ ;  /* 0x0000009e2c027210 */ /* 0x000fe20007f9e0ff */
[----:B------:R-:W-:Y:S01]  /*15c10*/  IMAD.MOV.U32 R44, RZ, RZ, R22 ;  /* 0x000000ffff2c7224 */ /* 0x000fe200078e0016 */
[----:B------:R-:W-:Y:S01]  /*15c20*/  SEL R5, RZ, 0x10, P3 ;  /* 0x00000010ff057807 */ /* 0x000fe20001800000 */
[C---:B------:R-:W-:Y:S01]  /*15c30*/  IMAD.X R7, R4.reuse, 0x1, R134, P5 ;  /* 0x0000000104077824 */ /* 0x040fe200028e0686 */
[----:B------:R-:W-:Y:S01]  /*15c40*/  SEL R14, RZ, 0x10, P2 ;  /* 0x00000010ff0e7807 */ /* 0x000fe20001000000 */
[----:B------:R-:W-:Y:S01]  /*15c50*/  IMAD.X R3, R4, 0x1, R152, P4 ;  /* 0x0000000104037824 */ /* 0x000fe200020e0698 */
[----:B------:R-:W-:Y:S01]  /*15c60*/  @!PT LDS RZ, [RZ] ;  /* 0x00000000fffff984 */ /* 0x000fe20000000800 */
[----:B------:R-:W-:Y:S01]  /*15c70*/  @!PT LDS RZ, [RZ] ;  /* 0x00000000fffff984 */ /* 0x000fe20000000800 */
[----:B------:R-:W-:Y:S01]  /*15c80*/  @!PT LDS RZ, [RZ] ;  /* 0x00000000fffff984 */ /* 0x000fe20000000800 */
[----:B------:R2:W-:Y:S01]  /*15c90*/  LDGSTS.E.BYPASS.LTC128B.128 [R243+0xc100], [R10.64], !P3 ;  /* 0x0c1000000af37fae */ /* 0x0005e2000d901d46 */
[----:B------:R-:W-:-:S02]  /*15ca0*/  SEL R13, RZ, 0x10, P1 ;  /* 0x00000010ff0d7807 */ /* 0x000fc40000800000 */
[----:B------:R-:W-:Y:S01]  /*15cb0*/  SEL R12, RZ, 0x10, P0 ;  /* 0x00000010ff0c7807 */ /* 0x000fe20000000000 */
[----:B------:R2:W-:Y:S04]  /*15cc0*/  LDGSTS.E.BYPASS.LTC128B.128 [R243+0xf100], [R8.64], !P2 ;  /* 0x0f10000008f37fae */ /* 0x0005e8000d101d46 */
[----:B------:R2:W-:Y:S04]  /*15cd0*/  LDGSTS.E.BYPASS.LTC128B.128 [R243+0x12100], [R6.64], !P1 ;  /* 0x1210000006f37fae */ /* 0x0005e8000c901d46 */
[----:B------:R3:W-:Y:S02]  /*15ce0*/  LDGSTS.E.BYPASS.LTC128B.128 [R243+0x15100], [R2.64], !P0 ;  /* 0x1510000002f37fae */ /* 0x0007e4000c101d46 */
[----:B---3--:R-:W-:Y:S01]  /*15cf0*/  IMAD.MOV.U32 R3, RZ, RZ, 0x181f ;  /* 0x0000181fff037424 */ /* 0x008fe200078e00ff */
[----:B------:R-:W-:-:S02]  /*15d00*/  MOV R2, 0x15d20 ;  /* 0x00015d2000027802 */ /* 0x000fc40000000f00 */
[----:B-12---:R-:W-:Y:S05]  /*15d10*/  CALL.REL.NOINC `($__internal_8_$__cuda_sm70_shflsync_idx_p) ;  /* 0x00002b0000007944 */ /* 0x006fea0003c00000 */
[----:B------:R-:W-:Y:S01]  /*15d20*/  MOV R2, 0x1 ;  /* 0x0000000100027802 */ /* 0x000fe20000000f00 */
[----:B-----5:R-:W-:Y:S01]  /*15d30*/  IMAD.MOV.U32 R0, RZ, RZ, R44 ;  /* 0x000000ffff007224 */ /* 0x020fe200078e002c */
[----:B------:R-:W-:Y:S01]  /*15d40*/  MOV R3, 0x181f ;  /* 0x0000181f00037802 */ /* 0x000fe20000000f00 */
[----:B------:R-:W-:-:S02]  /*15d50*/  IMAD.MOV.U32 R44, RZ, RZ, R23 ;  /* 0x000000ffff2c7224 */ /* 0x000fc400078e0017 */
[----:B------:R2:W-:Y:S02]  /*15d60*/  STL [R1], R2 ;  /* 0x0000000201007387 */ /* 0x0005e40000100800 */
[----:B--2---:R-:W-:Y:S02]  /*15d70*/  MOV R2, 0x15d90 ;  /* 0x00015d9000027802 */ /* 0x004fe40000000f00 */
[----:B-1----:R-:W-:Y:S05]  /*15d80*/  CALL.REL.NOINC `($__internal_8_$__cuda_sm70_shflsync_idx_p) ;  /* 0x00002a9000007944 */ /* 0x002fea0003c00000 */
[----:B------:R-:W-:Y:S02]  /*15d90*/  IADD3 R10, -R5, 0x10, RZ ;  /* 0x00000010050a7810 */ /* 0x000fe40007ffe1ff */
[----:B------:R-:W-:Y:S02]  /*15da0*/  IADD3 R2, -R14, 0x10, RZ ;  /* 0x000000100e027810 */ /* 0x000fe40007ffe1ff */
[----:B------:R-:W-:Y:S02]  /*15db0*/  LOP3.LUT R10, R10, 0xf, RZ, 0xc0, !PT ;  /* 0x0000000f0a0a7812 */ /* 0x000fe400078ec0ff */
[----:B------:R-:W-:Y:S02]  /*15dc0*/  IADD3 R6, -R13, 0x10, RZ ;  /* 0x000000100d067810 */ /* 0x000fe40007ffe1ff */
[----:B------:R-:W-:-:S02]  /*15dd0*/  IADD3 R3, -R12, 0x10, RZ ;  /* 0x000000100c037810 */ /* 0x000fc40007ffe1ff */
[----:B------:R-:W-:Y:S02]  /*15de0*/  LOP3.LUT R2, R2, 0xf, RZ, 0xc0, !PT ;  /* 0x0000000f02027812 */ /* 0x000fe400078ec0ff */
[-C--:B------:R-:W-:Y:S02]  /*15df0*/  IADD3 R10, P1, P0, R10, R44.reuse, R155 ;  /* 0x0000002c0a0a7210 */ /* 0x080fe4000783e09b */
[----:B------:R-:W-:Y:S02]  /*15e00*/  LOP3.LUT R6, R6, 0xf, RZ, 0xc0, !PT ;  /* 0x0000000f06067812 */ /* 0x000fe400078ec0ff */
[----:B------:R-:W-:Y:S02]  /*15e10*/  LOP3.LUT R3, R3, 0xf, RZ, 0xc0, !PT ;  /* 0x0000000f03037812 */ /* 0x000fe400078ec0ff */
[----:B------:R-:W-:Y:S02]  /*15e20*/  IADD3 R8, P5, P4, R2, R44, R156 ;  /* 0x0000002c02087210 */ /* 0x000fe40007cbe09c */
[----:B-----5:R-:W-:-:S02]  /*15e30*/  IADD3.X R11, RZ, R0, R132, P1, P0 ;  /* 0x00000000ff0b7210 */ /* 0x020fc40000fe0484 */
[-C--:B------:R-:W-:Y:S02]  /*15e40*/  IADD3 R6, P3, P2, R6, R44.reuse, R157 ;  /* 0x0000002c06067210 */ /* 0x080fe40007a7e09d */
[----:B------:R-:W-:Y:S01]  /*15e50*/  IADD3 R2, P1, P0, R3, R44, R158 ;  /* 0x0000002c03027210 */ /* 0x000fe2000783e09e */
[----:B------:R-:W-:Y:S01]  /*15e60*/  IMAD.MOV.U32 R44, RZ, RZ, R22 ;  /* 0x000000ffff2c7224 */ /* 0x000fe200078e0016 */
[-C--:B------:R-:W-:Y:S02]  /*15e70*/  IADD3.X R9, RZ, R0.reuse, R133, P5, P4 ;  /* 0x00000000ff097210 */ /* 0x080fe40002fe8485 */
[-C--:B------:R-:W-:Y:S02]  /*15e80*/  IADD3.X R7, RZ, R0.reuse, R134, P3, P2 ;  /* 0x00000000ff077210 */ /* 0x080fe40001fe4486 */
[----:B------:R-:W-:Y:S01]  /*15e90*/  IADD3.X R3, RZ, R0, R152, P1, P0 ;  /* 0x00000000ff037210 */ /* 0x000fe20000fe0498 */
[----:B------:R-:W-:Y:S01]  /*15ea0*/  IMAD.MOV.U32 R0, RZ, RZ, 0x2 ;  /* 0x00000002ff007424 */ /* 0x000fe200078e00ff */
[----:B------:R-:W-:-:S02]  /*15eb0*/  ISETP.NE.U32.AND P3, PT, R5, RZ, PT ;  /* 0x000000ff0500720c */ /* 0x000fc40003f65070 */
[----:B------:R-:W-:Y:S02]  /*15ec0*/  ISETP.NE.U32.AND P2, PT, R14, RZ, PT ;  /* 0x000000ff0e00720c */ /* 0x000fe40003f45070 */
[----:B------:R2:W-:Y:S01]  /*15ed0*/  STL [R1], R0 ;  /* 0x0000000001007387 */ /* 0x0005e20000100800 */
[----:B------:R-:W-:Y:S02]  /*15ee0*/  ISETP.NE.U32.AND P1, PT, R13, RZ, PT ;  /* 0x000000ff0d00720c */ /* 0x000fe40003f25070 */
[----:B------:R-:W-:-:S06]  /*15ef0*/  ISETP.NE.U32.AND P0, PT, R12, RZ, PT ;  /* 0x000000ff0c00720c */ /* 0x000fcc0003f05070 */
[----:B------:R-:W-:Y:S01]  /*15f00*/  @!PT LDS RZ, [RZ] ;  /* 0x00000000fffff984 */ /* 0x000fe20000000800 */
[----:B------:R-:W-:Y:S01]  /*15f10*/  @!PT LDS RZ, [RZ] ;  /* 0x00000000fffff984 */ /* 0x000fe20000000800 */
[----:B------:R-:W-:Y:S01]  /*15f20*/  @!PT LDS RZ, [RZ] ;  /* 0x00000000fffff984 */ /* 0x000fe20000000800 */
[----:B------:R2:W-:Y:S04]  /*15f30*/  LDGSTS.E.BYPASS.LTC128B.128.ZFILL [R243+0xd100], [R10.64], P3 ;  /* 0x0d1000000af37fae */ /* 0x0005e80009941d46 */
[----:B------:R2:W-:Y:S04]  /*15f40*/  LDGSTS.E.BYPASS.LTC128B.128.ZFILL [R243+0x10100], [R8.64], P2 ;  /* 0x1010000008f37fae */ /* 0x0005e80009141d46 */
[----:B------:R2:W-:Y:S04]  /*15f50*/  LDGSTS.E.BYPASS.LTC128B.128.ZFILL [R243+0x13100], [R6.64], P1 ;  /* 0x1310000006f37fae */ /* 0x0005e80008941d46 */
[----:B------:R3:W-:Y:S02]  /*15f60*/  LDGSTS.E.BYPASS.LTC128B.128.ZFILL [R243+0x16100], [R2.64], P0 ;  /* 0x1610000002f37fae */ /* 0x0007e40008141d46 */
[----:B---3--:R-:W-:Y:S01]  /*15f70*/  IMAD.MOV.U32 R3, RZ, RZ, 0x181f ;  /* 0x0000181fff037424 */ /* 0x008fe200078e00ff */
[----:B------:R-:W-:-:S02]  /*15f80*/  MOV R2, 0x15fa0 ;  /* 0x00015fa000027802 */ /* 0x000fc40000000f00 */
[----:B-12---:R-:W-:Y:S05]  /*15f90*/  CALL.REL.NOINC `($__internal_8_$__cuda_sm70_shflsync_idx_p) ;  /* 0x0000288000007944 */ /* 0x006fea0003c00000 */
        /* <DEDUP_REMOVED lines=9> */
.L_x_1474:
[----:B------:R1:W-:Y:S01]  /*16030*/  STL [R1], RZ ;  /* 0x000000ff01007387 */ /* 0x0003e20000100800 */
[----:B------:R-:W-:Y:S01]  /*16040*/  IMAD.MOV.U32 R44, RZ, RZ, R4 ;  /* 0x000000ffff2c7224 */ /* 0x000fe200078e0004 */
[----:B------:R-:W-:-:S02]  /*16050*/  MOV R3, 0x1c1f ;  /* 0x00001c1f00037802 */ /* 0x000fc40000000f00 */
[----:B------:R-:W-:Y:S02]  /*16060*/  MOV R2, 0x16080 ;  /* 0x0001608000027802 */ /* 0x000fe40000000f00 */
[----:B-1----:R-:W-:Y:S05]  /*16070*/  CALL.REL.NOINC `($__internal_8_$__cuda_sm70_shflsync_idx_p) ;  /* 0x000027a000007944 */ /* 0x002fea0003c00000 */
[----:B-----5:R-:W-:Y:S01]  /*16080*/  MOV R0, R44 ;  /* 0x0000002c00007202 */ /* 0x020fe20000000f00 */
[----:B-1----:R-:W-:Y:S05]  /*16090*/  BRA `(.L_x_1536) ;  /* 0xfffeeba000007947 */ /* 0x002fea000383ffff */
.L_x_1475:
[----:B------:R-:W-:Y:S01]  /*160a0*/  MOV R0, 0x1 ;  /* 0x0000000100007802 */ /* 0x000fe20000000f00 */
[----:B------:R-:W-:Y:S01]  /*160b0*/  IMAD.MOV.U32 R44, RZ, RZ, R4 ;  /* 0x000000ffff2c7224 */ /* 0x000fe200078e0004 */
[----:B------:R-:W-:Y:S01]  /*160c0*/  MOV R2, 0x16100 ;  /* 0x0001610000027802 */ /* 0x000fe20000000f00 */
[----:B------:R-:W-:Y:S02]  /*160d0*/  IMAD.MOV.U32 R3, RZ, RZ, 0x1c1f ;  /* 0x00001c1fff037424 */ /* 0x000fe400078e00ff */
[----:B------:R2:W-:Y:S04]  /*160e0*/  STL [R1], R0 ;  /* 0x0000000001007387 */ /* 0x0005e80000100800 */
[----:B-12---:R-:W-:Y:S05]  /*160f0*/  CALL.REL.NOINC `($__internal_8_$__cuda_sm70_shflsync_idx_p) ;  /* 0x0000272000007944 */ /* 0x006fea0003c00000 */
        /* <DEDUP_REMOVED lines=89> */
[----:B------:R-:W-:Y:S01]  /*16690*/  ISETP.GT.AND P0, PT, R0, 0x59, PT ;  /* 0x000000590000780c */ /* 0x000fe20003f04270 */
[----:B------:R-:W-:Y:S01]  /*166a0*/  IMAD.MOV.U32 R0, RZ, RZ, 0x2 ;  /* 0x00000002ff007424 */ /* 0x000fe200078e00ff */
[----:B------:R-:W-:Y:S02]  /*166b0*/  FSEL R249, R31, -INF , P1 ;  /* 0xff8000001ff97808 */ /* 0x000fe40000800000 */
[----:B------:R-:W-:-:S02]  /*166c0*/  FMNMX.FTZ R5, R250, R5, !PT ;  /* 0x00000005fa057209 */ /* 0x000fc40007810000 */
[----:B------:R-:W-:Y:S02]  /*166d0*/  FMNMX.FTZ R132, R237, R132, !PT ;  /* 0x00000084ed847209 */ /* 0x000fe40007810000 */
[----:B------:R-:W-:Y:S02]  /*166e0*/  FSEL R248, R30, -INF , P0 ;  /* 0xff8000001ef87808 */ /* 0x000fe40000000000 */
[----:B------:R-:W-:Y:S01]  /*166f0*/  FMNMX.FTZ R5, R249, R5, !PT ;  /* 0x00000005f9057209 */ /* 0x000fe20007810000 */
[----:B------:R-:W-:Y:S01]  /*16700*/  IMAD.MOV.U32 R4, RZ, RZ, R132 ;  /* 0x000000ffff047224 */ /* 0x000fe200078e0084 */
[----:B------:R-:W-:Y:S02]  /*16710*/  MOV R2, 0x16740 ;  /* 0x0001674000027802 */ /* 0x000fe40000000f00 */
[----:B------:R-:W-:Y:S02]  /*16720*/  FMNMX.FTZ R5, R248, R5, !PT ;  /* 0x00000005f8057209 */ /* 0x000fe40007810000 */
[----:B-1----:R-:W-:Y:S05]  /*16730*/  CALL.REL.NOINC `($__internal_7_$__cuda_sm70_shflsync_bfly_p) ;  /* 0x0000208000007944 */ /* 0x002fea0003c00000 */
[----:B------:R-:W-:Y:S01]  /*16740*/  FMNMX.FTZ R132, R132, R0, !PT ;  /* 0x0000000084847209 */ /* 0x000fe20007810000 */
[----:B------:R-:W-:Y:S01]  /*16750*/  IMAD.MOV.U32 R0, RZ, RZ, 0x1 ;  /* 0x00000001ff007424 */ /* 0x000fe200078e00ff */
[----:B------:R-:W-:-:S03]  /*16760*/  MOV R2, 0x16790 ;  /* 0x0001679000027802 */ /* 0x000fc60000000f00 */
[----:B------:R-:W-:Y:S02]  /*16770*/  IMAD.MOV.U32 R4, RZ, RZ, R132 ;  /* 0x000000ffff047224 */ /* 0x000fe400078e0084 */
[----:B------:R-:W-:Y:S05]  /*16780*/  CALL.REL.NOINC `($__internal_7_$__cuda_sm70_shflsync_bfly_p) ;  /* 0x0000203000007944 */ /* 0x000fea0003c00000 */
[----:B------:R-:W-:Y:S01]  /*16790*/  FMNMX.FTZ R132, R132, R0, !PT ;  /* 0x0000000084847209 */ /* 0x000fe20007810000 */
[----:B------:R-:W-:Y:S01]  /*167a0*/  IMAD.MOV.U32 R4, RZ, RZ, R5 ;  /* 0x000000ffff047224 */ /* 0x000fe200078e0005 */
[----:B------:R-:W-:Y:S01]  /*167b0*/  MOV R2, 0x167e0 ;  /* 0x000167e000027802 */ /* 0x000fe20000000f00 */
[----:B------:R-:W-:Y:S02]  /*167c0*/  IMAD.MOV.U32 R0, RZ, RZ, 0x2 ;  /* 0x00000002ff007424 */ /* 0x000fe400078e00ff */
[----:B------:R-:W-:Y:S05]  /*167d0*/  CALL.REL.NOINC `($__internal_7_$__cuda_sm70_shflsync_bfly_p) ;  /* 0x00001fe000007944 */ /* 0x000fea0003c00000 */
[----:B------:R-:W-:Y:S01]  /*167e0*/  FMNMX.FTZ R4, R5, R0, !PT ;  /* 0x0000000005047209 */ /* 0x000fe20007810000 */
[----:B------:R-:W-:Y:S01]  /*167f0*/  IMAD.MOV.U32 R0, RZ, RZ, 0x1 ;  /* 0x00000001ff007424 */ /* 0x000fe200078e00ff */
[----:B------:R-:W-:Y:S02]  /*16800*/  MOV R2, 0x16820 ;  /* 0x0001682000027802 */ /* 0x000fe40000000f00 */
[----:B------:R-:W-:Y:S05]  /*16810*/  CALL.REL.NOINC `($__internal_7_$__cuda_sm70_shflsync_bfly_p) ;  /* 0x00001fa000007944 */ /* 0x000fea0003c00000 */
[----:B------:R-:W-:Y:S01]  /*16820*/  MOV R12, R0 ;  /* 0x00000000000c7202 */ /* 0x000fe20000000f00 */
[----:B------:R-:W-:Y:S05]  /*16830*/  BRA `(.L_x_1537) ;  /* 0xfffeedb000007947 */ /* 0x000fea000383ffff */
.L_x_1479:
[----:B------:R-:W-:Y:S01]  /*16840*/  MOV R3, 0x181f ;  /* 0x0000181f00037802 */ /* 0x000fe20000000f00 */
[----:B------:R2:W-:Y:S01]  /*16850*/  STL [R1], RZ ;  /* 0x000000ff01007387 */ /* 0x0005e20000100800 */
[----:B------:R-:W-:Y:S01]  /*16860*/  MOV R2, 0x16890 ;  /* 0x0001689000027802 */ /* 0x000fe20000000f00 */
[----:B------:R-:W-:Y:S02]  /*16870*/  IMAD.MOV.U32 R44, RZ, RZ, R5 ;  /* 0x000000ffff2c7224 */ /* 0x000fe400078e0005 */
[----:B-12---:R-:W-:Y:S05]  /*16880*/  CALL.REL.NOINC `($__internal_8_$__cuda_sm70_shflsync_idx_p) ;  /* 0x00001f9000007944 */ /* 0x006fea0003c00000 */
[----:B-----5:R-:W-:Y:S01]  /*16890*/  MOV R4, R44 ;  /* 0x0000002c00047202 */ /* 0x020fe20000000f00 */
[----:B-1----:R-:W-:-:S05]  /*168a0*/  BRA `(.L_x_1538) ;  /* 0xffff167000007947 */ /* 0x002fca000383ffff */
.L_x_1480:
[----:B------:R-:W-:Y:S01]  /*168b0*/  MOV R3, 0x181f ;  /* 0x0000181f00037802 */ /* 0x000fe20000000f00 */
[----:B------:R4:W-:Y:S01]  /*168c0*/  STL [R1], RZ ;  /* 0x000000ff01007387 */ /* 0x0009e20000100800 */
[----:B------:R-:W-:Y:S01]  /*168d0*/  MOV R2, 0x16900 ;  /* 0x0001690000027802 */ /* 0x000fe20000000f00 */
[----:B------:R-:W-:Y:S02]  /*168e0*/  IMAD.MOV.U32 R44, RZ, RZ, R6 ;  /* 0x000000ffff2c7224 */ /* 0x000fe400078e0006 */
[----:B-1234-:R-:W-:Y:S05]  /*168f0*/  CALL.REL.NOINC `($__internal_8_$__cuda_sm70_shflsync_idx_p) ;  /* 0x00001f2000007944 */ /* 0x01efea0003c00000 */
[C---:B------:R-:W-:Y:S02]  /*16900*/  ISETP.GE.AND P3, PT, R245.reuse, c[0x0][0x1d4], PT ;  /* 0x00007500f5007a0c */ /* 0x040fe40003f66270 */
[C---:B-----5:R-:W-:Y:S02]  /*16910*/  IADD3 R0, R245.reuse, 0x40, RZ ;  /* 0x00000040f5007810 */ /* 0x060fe40007ffe0ff */
[----:B------:R-:W-:Y:S02]  /*16920*/  IADD3 R20, P0, R44, R28, RZ ;  /* 0x0000001c2c147210 */ /* 0x000fe40007f1e0ff */
[----:B------:R-:W-:Y:S02]  /*16930*/  ISETP.GE.AND P2, PT, R0, c[0x0][0x1d4], PT ;  /* 0x0000750000007a0c */ /* 0x000fe40003f46270 */
[C---:B------:R-:W-:Y:S01]  /*16940*/  IADD3 R0, R245.reuse, 0x80, RZ ;  /* 0x00000080f5007810 */ /* 0x040fe20007ffe0ff */
[----:B------:R-:W-:Y:S01]  /*16950*/  IMAD.X R21, R4, 0x1, R7, P0 ;  /* 0x0000000104157824 */ /* 0x000fe200000e0607 */
[----:B------:R-:W-:Y:S02]  /*16960*/  IADD3 R2, P0, R44, R29, RZ ;  /* 0x0000001d2c027210 */ /* 0x000fe40007f1e0ff */
[----:B------:R-:W-:Y:S02]  /*16970*/  ISETP.GE.AND P1, PT, R0, c[0x0][0x1d4], PT ;  /* 0x0000750000007a0c */ /* 0x000fe40003f26270 */
[----:B------:R-:W-:Y:S01]  /*16980*/  @!PT LDS RZ, [RZ] ;  /* 0x00000000fffff984 */ /* 0x000fe20000000800 */
[----:B------:R-:W-:Y:S01]  /*16990*/  @!PT LDS RZ, [RZ] ;  /* 0x00000000fffff984 */ /* 0x000fe20000000800 */
[----:B------:R-:W-:Y:S01]  /*169a0*/  @!PT LDS RZ, [RZ] ;  /* 0x00000000fffff984 */ /* 0x000fe20000000800 */
[----:B------:R2:W-:Y:S01]  /*169b0*/  LDGSTS.E.BYPASS.LTC128B.128 [R243+0x100], [R20.64], !P3 ;  /* 0x0010000014f37fae */ /* 0x0005e2000d901d46 */
[----:B------:R-:W-:Y:S01]  /*169c0*/  IADD3 R0, R245, 0xc0, RZ ;  /* 0x000000c0f5007810 */ /* 0x000fe20007ffe0ff */
[----:B------:R-:W-:Y:S01]  /*169d0*/  IMAD.X R3, R4, 0x1, R12, P0 ;  /* 0x0000000104037824 */ /* 0x000fe200000e060c */
[----:B------:R-:W-:Y:S02]  /*169e0*/  SEL R15, RZ, 0x10, P3 ;  /* 0x00000010ff0f7807 */ /* 0x000fe40001800000 */
[----:B------:R-:W-:Y:S02]  /*169f0*/  SEL R23, RZ, 0x10, P1 ;  /* 0x00000010ff177807 */ /* 0x000fe40000800000 */
[----:B------:R3:W-:Y:S01]  /*16a00*/  LDGSTS.E.BYPASS.LTC128B.128 [R243+0x3100], [R2.64], !P2 ;  /* 0x0310000002f37fae */ /* 0x0007e2000d101d46 */
[----:B--2---:R-:W-:Y:S02]  /*16a10*/  SEL R20, RZ, 0x10, P2 ;  /* 0x00000010ff147807 */ /* 0x004fe40001000000 */
[----:B---3--:R-:W-:Y:S05]  /*16a20*/  IADD3 R2, P0, R44, R30, RZ ;  /* 0x0000001e2c027210 */ /* 0x008fea0007f1e0ff */
[----:B------:R-:W-:Y:S05]  /*16a30*/  IMAD.X R3, R4, 0x1, R13, P0 ;  /* 0x0000000104037824 */ /* 0x000fea00000e060d */
[----:B------:R2:W-:Y:S02]  /*16a40*/  LDGSTS.E.BYPASS.LTC128B.128 [R243+0x6100], [R2.64], !P1 ;  /* 0x0610000002f37fae */ /* 0x0005e4000c901d46 */
[----:B--2---:R-:W-:Y:S01]  /*16a50*/  IADD3 R2, P0, R44, R31, RZ ;  /* 0x0000001f2c027210 */ /* 0x004fe20007f1e0ff */
[----:B------:R-:W-:Y:S04]  /*16a60*/  IMAD.MOV.U32 R44, RZ, RZ, R5 ;  /* 0x000000ffff2c7224 */ /* 0x000fe800078e0005 */
[----:B------:R-:W-:Y:S01]  /*16a70*/  IMAD.X R3, R4, 0x1, R14, P0 ;  /* 0x0000000104037824 */ /* 0x000fe200000e060e */
[----:B------:R-:W-:Y:S01]  /*16a80*/  ISETP.GE.AND P0, PT, R0, c[0x0][0x1d4], PT ;  /* 0x0000750000007a0c */ /* 0x000fe20003f06270 */
[----:B------:R-:W-:Y:S03]  /*16a90*/  IMAD.MOV.U32 R0, RZ, RZ, 0x1 ;  /* 0x00000001ff007424 */ /* 0x000fe600078e00ff */
[----:B------:R-:W-:Y:S02]  /*16aa0*/  SEL R22, RZ, 0x10, P0 ;  /* 0x00000010ff167807 */ /* 0x000fe40000000000 */
[----:B------:R2:W-:Y:S07]  /*16ab0*/  STL [R1], R0 ;  /* 0x0000000001007387 */ /* 0x0005ee0000100800 */
[----:B------:R3:W-:Y:S02]  /*16ac0*/  LDGSTS.E.BYPASS.LTC128B.128 [R243+0x9100], [R2.64], !P0 ;  /* 0x0910000002f37fae */ /* 0x0007e4000c101d46 */
[----:B---3--:R-:W-:Y:S01]  /*16ad0*/  MOV R2, 0x16b00 ;  /* 0x00016b0000027802 */ /* 0x008fe20000000f00 */
[----:B------:R-:W-:Y:S02]  /*16ae0*/  IMAD.MOV.U32 R3, RZ, RZ, 0x181f ;  /* 0x0000181fff037424 */ /* 0x000fe400078e00ff */
[----:B-12---:R-:W-:Y:S05]  /*16af0*/  CALL.REL.NOINC `($__internal_8_$__cuda_sm70_shflsync_idx_p) ;  /* 0x00001d2000007944 */ /* 0x006fea0003c00000 */
[----:B------:R-:W-:Y:S01]  /*16b00*/  MOV R2, 0x1 ;  /* 0x0000000100027802 */ /* 0x000fe20000000f00 */
[----:B-----5:R-:W-:Y:S01]  /*16b10*/  IMAD.MOV.U32 R0, RZ, RZ, R44 ;  /* 0x000000ffff007224 */ /* 0x020fe200078e002c */
[----:B------:R-:W-:Y:S01]  /*16b20*/  MOV R3, 0x181f ;  /* 0x0000181f00037802 */ /* 0x000fe20000000f00 */
[----:B------:R-:W-:Y:S02]  /*16b30*/  IMAD.MOV.U32 R44, RZ, RZ, R6 ;  /* 0x000000ffff2c7224 */ /* 0x000fe400078e0006 */
[----:B------:R2:W-:Y:S02]  /*16b40*/  STL [R1], R2 ;  /* 0x0000000201007387 */ /* 0x0005e40000100800 */
[----:B--2---:R-:W-:Y:S02]  /*16b50*/  MOV R2, 0x16b70 ;  /* 0x00016b7000027802 */ /* 0x004fe40000000f00 */
[----:B-1----:R-:W-:Y:S05]  /*16b60*/  CALL.REL.NOINC `($__internal_8_$__cuda_sm70_shflsync_idx_p) ;  /* 0x00001cb000007944 */ /* 0x002fea0003c00000 */
[C---:B------:R-:W-:Y:S02]  /*16b70*/  IADD3 R2, -R15.reuse, 0x10, RZ ;  /* 0x000000100f027810 */ /* 0x040fe40007ffe1ff */
[----:B------:R-:W-:Y:S02]  /*16b80*/  ISETP.NE.U32.AND P2, PT, R15, RZ, PT ;  /* 0x000000ff0f00720c */ /* 0x000fe40003f45070 */
[----:B------:R-:W-:Y:S04]  /*16b90*/  LOP3.LUT R2, R2, 0xf, RZ, 0xc0, !PT ;  /* 0x0000000f02027812 */ /* 0x000fe800078ec0ff */
[----:B------:R-:W-:Y:S04]  /*16ba0*/  IADD3 R2, P1, P0, R2, R44, R28 ;  /* 0x0000002c02027210 */ /* 0x000fe8000783e01c */
[----:B-----5:R-:W-:Y:S05]  /*16bb0*/  IADD3.X R3, RZ, R0, R7, P1, P0 ;  /* 0x00000000ff037210 */ /* 0x020fea0000fe0407 */
[----:B------:R-:W-:Y:S01]  /*16bc0*/  @!PT LDS RZ, [RZ] ;  /* 0x00000000fffff984 */ /* 0x000fe20000000800 */
[----:B------:R-:W-:Y:S01]  /*16bd0*/  @!PT LDS RZ, [RZ] ;  /* 0x00000000fffff984 */ /* 0x000fe20000000800 */
[----:B------:R-:W-:Y:S01]  /*16be0*/  @!PT LDS RZ, [RZ] ;  /* 0x00000000fffff984 */ /* 0x000fe20000000800 */
[----:B------:R2:W-:Y:S01]  /*16bf0*/  LDGSTS.E.BYPASS.LTC128B.128.ZFILL [R243+0x1100], [R2.64], P2 ;  /* 0x0110000002f37fae */ /* 0x0005e20009141d46 */
[C---:B------:R-:W-:Y:S02]  /*16c00*/  ISETP.NE.U32.AND P2, PT, R20.reuse, RZ, PT ;  /* 0x000000ff1400720c */ /* 0x040fe40003f45070 */
[----:B--2---:R-:W-:Y:S04]  /*16c10*/  IADD3 R2, -R20, 0x10, RZ ;  /* 0x0000001014027810 */ /* 0x004fe80007ffe1ff */
[----:B------:R-:W-:Y:S04]  /*16c20*/  LOP3.LUT R2, R2, 0xf, RZ, 0xc0, !PT ;  /* 0x0000000f02027812 */ /* 0x000fe800078ec0ff */
[----:B------:R-:W-:Y:S04]  /*16c30*/  IADD3 R2, P1, P0, R2, R44, R29 ;  /* 0x0000002c02027210 */ /* 0x000fe8000783e01d */
[----:B------:R-:W-:Y:S05]  /*16c40*/  IADD3.X R3, RZ, R0, R12, P1, P0 ;  /* 0x00000000ff037210 */ /* 0x000fea0000fe040c */
        /* <DEDUP_REMOVED lines=10> */
[----:B------:R-:W-:Y:S01]  /*16cf0*/  IADD3 R2, P1, P0, R2, R44, R31 ;  /* 0x0000002c02027210 */ /* 0x000fe2000783e01f */
[----:B------:R-:W-:Y:S03]  /*16d00*/  IMAD.MOV.U32 R44, RZ, RZ, R5 ;  /* 0x000000ffff2c7224 */ /* 0x000fe600078e0005 */
[----:B------:R-:W-:Y:S01]  /*16d10*/  IADD3.X R3, RZ, R0, R14, P1, P0 ;  /* 0x00000000ff037210 */ /* 0x000fe20000fe040e */
[----:B------:R-:W-:Y:S04]  /*16d20*/  IMAD.MOV.U32 R0, RZ, RZ, 0x2 ;  /* 0x00000002ff007424 */ /* 0x000fe800078e00ff */
[----:B------:R2:W-:Y:S04]  /*16d30*/  LDGSTS.E.BYPASS.LTC128B.128.ZFILL [R243+0xa100], [R2.64], P2 ;  /* 0x0a10000002f37fae */ /* 0x0005e80009141d46 */
[----:B------:R3:W-:Y:S01]  /*16d40*/  STL [R1], R0 ;  /* 0x0000000001007387 */ /* 0x0007e20000100800 */
[----:B--2---:R-:W-:Y:S01]  /*16d50*/  MOV R2, 0x16d80 ;  /* 0x00016d8000027802 */ /* 0x004fe20000000f00 */
[----:B------:R-:W-:Y:S02]  /*16d60*/  IMAD.MOV.U32 R3, RZ, RZ, 0x181f ;  /* 0x0000181fff037424 */ /* 0x000fe400078e00ff */
[----:B-1-3--:R-:W-:Y:S05]  /*16d70*/  CALL.REL.NOINC `($__internal_8_$__cuda_sm70_shflsync_idx_p) ;  /* 0x00001aa000007944 */ /* 0x00afea0003c00000 */
        /* <DEDUP_REMOVED lines=8> */
[----:B-1----:R-:W-:-:S05]  /*16e00*/  BRA `(.L_x_1539) ;  /* 0xffff13a000007947 */ /* 0x002fca000383ffff */
.L_x_1483:
[----:B------:R-:W-:Y:S01]  /*16e10*/  MOV R3, 0x181f ;  /* 0x0000181f00037802 */ /* 0x000fe20000000f00 */
[----:B------:R2:W-:Y:S01]  /*16e20*/  STL [R1], RZ ;  /* 0x000000ff01007387 */ /* 0x0005e20000100800 */
[----:B------:R-:W-:Y:S01]  /*16e30*/  MOV R2, 0x16e60 ;  /* 0x00016e6000027802 */ /* 0x000fe20000000f00 */
[----:B------:R-:W-:Y:S02]  /*16e40*/  IMAD.MOV.U32 R44, RZ, RZ, R5 ;  /* 0x000000ffff2c7224 */ /* 0x000fe400078e0005 */
[----:B-12---:R-:W-:Y:S05]  /*16e50*/  CALL.REL.NOINC `($__internal_8_$__cuda_sm70_shflsync_idx_p) ;  /* 0x000019c000007944 */ /* 0x006fea0003c00000 */
[----:B-----5:R-:W-:Y:S01]  /*16e60*/  MOV R4, R44 ;  /* 0x0000002c00047202 */ /* 0x020fe20000000f00 */
[----:B-1----:R-:W-:-:S05]  /*16e70*/  BRA `(.L_x_1540) ;  /* 0xffff30f000007947 */ /* 0x002fca000383ffff */
.L_x_1484:
        /* <DEDUP_REMOVED lines=86> */
.L_x_1485:
[----:B------:R-:W-:Y:S01]  /*173e0*/  MOV R3, 0x1c1f ;  /* 0x00001c1f00037802 */ /* 0x000fe20000000f00 */
[----:B------:R2:W-:Y:S01]  /*173f0*/  STL [R1], RZ ;  /* 0x000000ff01007387 */ /* 0x0005e20000100800 */
[----:B------:R-:W-:Y:S01]  /*17400*/  MOV R2, 0x17430 ;  /* 0x0001743000027802 */ /* 0x000fe20000000f00 */
[----:B------:R-:W-:Y:S02]  /*17410*/  IMAD.MOV.U32 R44, RZ, RZ, R4 ;  /* 0x000000ffff2c7224 */ /* 0x000fe400078e0004 */
[----:B-12---:R-:W-:Y:S05]  /*17420*/  CALL.REL.NOINC `($__internal_8_$__cuda_sm70_shflsync_idx_p) ;  /* 0x000013f000007944 */ /* 0x006fea0003c00000 */
[----:B-----5:R-:W-:Y:S01]  /*17430*/  MOV R0, R44 ;  /* 0x0000002c00007202 */ /* 0x020fe20000000f00 */
[----:B-1----:R-:W-:-:S05]  /*17440*/  BRA `(.L_x_1542) ;  /* 0xffff308000007947 */ /* 0x002fca000383ffff */
.L_x_1486:
[----:B------:R-:W-:Y:S01]  /*17450*/  MOV R0, 0x1 ;  /* 0x0000000100007802 */ /* 0x000fe20000000f00 */
[----:B------:R-:W-:Y:S01]  /*17460*/  IMAD.MOV.U32 R44, RZ, RZ, R4 ;  /* 0x000000ffff2c7224 */ /* 0x000fe200078e0004 */
[----:B------:R-:W-:Y:S01]  /*17470*/  MOV R2, 0x174b0 ;  /* 0x000174b000027802 */ /* 0x000fe20000000f00 */
[----:B------:R-:W-:Y:S02]  /*17480*/  IMAD.MOV.U32 R3, RZ, RZ, 0x1c1f ;  /* 0x00001c1fff037424 */ /* 0x000fe400078e00ff */
[----:B------:R1:W-:Y:S04]  /*17490*/  STL [R1], R0 ;  /* 0x0000000001007387 */ /* 0x0003e80000100800 */
[----:B-12---:R-:W-:Y:S05]  /*174a0*/  CALL.REL.NOINC `($__internal_8_$__cuda_sm70_shflsync_idx_p) ;  /* 0x0000137000007944 */ /* 0x006fea0003c00000 */
[----:B-----5:R-:W-:Y:S01]  /*174b0*/  FMNMX.FTZ R0, R6, R133, !PT ;  /* 0x0000008506007209 */ /* 0x020fe20007810000 */
[----:B------:R-:W-:Y:S03]  /*174c0*/  IMAD.IADD R44, R5, 0x1, R44 ;  /* 0x00000001052c7824 */ /* 0x000fe600078e022c */
        /* <DEDUP_REMOVED lines=82> */
[----:B------:R-:W-:Y:S02]  /*179f0*/  ISETP.GT.AND P1, PT, R44, 0x58, PT ;  /* 0x000000582c00780c */ /* 0x000fe40003f24270 */
[----:B------:R-:W-:Y:S01]  /*17a00*/  FMNMX.FTZ R4, R213, R0, !PT ;  /* 0x00000000d5047209 */ /* 0x000fe20007810000 */
[----:B------:R-:W-:Y:S01]  /*17a10*/  IMAD.MOV.U32 R0, RZ, RZ, 0x2 ;  /* 0x00000002ff007424 */ /* 0x000fe200078e00ff */
[----:B------:R-:W-:Y:S02]  /*17a20*/  FSEL R235, R47, -INF , P2 ;  /* 0xff8000002feb7808 */ /* 0x000fe40001000000 */
[----:B------:R-:W-:Y:S02]  /*17a30*/  FMNMX.FTZ R13, R236, R13, !PT ;  /* 0x0000000dec0d7209 */ /* 0x000fe40007810000 */
[----:B------:R-:W-:Y:S02]  /*17a40*/  ISETP.GT.AND P0, PT, R44, 0x59, PT ;  /* 0x000000592c00780c */ /* 0x000fe40003f04270 */
[----:B------:R-:W-:Y:S02]  /*17a50*/  FMNMX.FTZ R4, R212, R4, !PT ;  /* 0x00000004d4047209 */ /* 0x000fe40007810000 */
[----:B------:R-:W-:Y:S02]  /*17a60*/  FSEL R227, R50, -INF , P1 ;  /* 0xff80000032e37808 */ /* 0x000fe40000800000 */
[----:B------:R-:W-:Y:S02]  /*17a70*/  FMNMX.FTZ R13, R235, R13, !PT ;  /* 0x0000000deb0d7209 */ /* 0x000fe40007810000 */
[----:B------:R-:W-:Y:S02]  /*17a80*/  FMNMX.FTZ R4, R211, R4, !PT ;  /* 0x00000004d3047209 */ /* 0x000fe40007810000 */
[----:B------:R-:W-:Y:S02]  /*17a90*/  FSEL R226, R51, -INF , P0 ;  /* 0xff80000033e27808 */ /* 0x000fe40000000000 */
[----:B------:R-:W-:Y:S02]  /*17aa0*/  FMNMX.FTZ R13, R227, R13, !PT ;  /* 0x0000000de30d7209 */ /* 0x000fe40007810000 */
[----:B------:R-:W-:Y:S02]  /*17ab0*/  FMNMX.FTZ R4, R210, R4, !PT ;  /* 0x00000004d2047209 */ /* 0x000fe40007810000 */
[----:B------:R-:W-:Y:S02]  /*17ac0*/  FMNMX.FTZ R13, R226, R13, !PT ;  /* 0x0000000de20d7209 */ /* 0x000fe40007810000 */
[----:B------:R-:W-:Y:S02]  /*17ad0*/  MOV R2, 0x17af0 ;  /* 0x00017af000027802 */ /* 0x000fe40000000f00 */
[----:B-1----:R-:W-:Y:S05]  /*17ae0*/  CALL.REL.NOINC `($__internal_7_$__cuda_sm70_shflsync_bfly_p) ;  /* 0x00000cd000007944 */ /* 0x002fea0003c00000 */
[----:B------:R-:W-:Y:S01]  /*17af0*/  FMNMX.FTZ R4, R4, R0, !PT ;  /* 0x0000000004047209 */ /* 0x000fe20007810000 */
[----:B------:R-:W-:Y:S01]  /*17b00*/  IMAD.MOV.U32 R0, RZ, RZ, 0x1 ;  /* 0x00000001ff007424 */ /* 0x000fe200078e00ff */
[----:B------:R-:W-:Y:S02]  /*17b10*/  MOV R2, 0x17b30 ;  /* 0x00017b3000027802 */ /* 0x000fe40000000f00 */
        /* <DEDUP_REMOVED lines=10> */
[----:B------:R-:W-:-:S05]  /*17bc0*/  BRA `(.L_x_1543) ;  /* 0xffff32b000007947 */ /* 0x000fca000383ffff */
.L_x_1489:
[----:B-1--4-:R-:W-:Y:S01]  /*17bd0*/  MOV R3, 0x181f ;  /* 0x0000181f00037802 */ /* 0x012fe20000000f00 */
[----:B------:R1:W-:Y:S01]  /*17be0*/  STL [R1], RZ ;  /* 0x000000ff01007387 */ /* 0x0003e20000100800 */
[----:B------:R-:W-:Y:S01]  /*17bf0*/  MOV R2, 0x17c20 ;  /* 0x00017c2000027802 */ /* 0x000fe20000000f00 */
[----:B------:R-:W-:Y:S02]  /*17c00*/  IMAD.MOV.U32 R44, RZ, RZ, R12 ;  /* 0x000000ffff2c7224 */ /* 0x000fe400078e000c */
[----:B-1----:R-:W-:Y:S05]  /*17c10*/  CALL.REL.NOINC `($__internal_8_$__cuda_sm70_shflsync_idx_p) ;  /* 0x00000c0000007944 */ /* 0x002fea0003c00000 */
[----:B------:R-:W-:Y:S01]  /*17c20*/  MOV R2, R44 ;  /* 0x0000002c00027202 */ /* 0x000fe20000000f00 */
[----:B-1---5:R-:W-:-:S05]  /*17c30*/  BRA `(.L_x_1544) ;  /* 0xffff5d4000007947 */ /* 0x022fca000383ffff */
.L_x_1492:
[----:B------:R-:W-:Y:S01]  /*17c40*/  MOV R3, 0x181f ;  /* 0x0000181f00037802 */ /* 0x000fe20000000f00 */
[----:B------:R2:W-:Y:S01]  /*17c50*/  STL [R1], RZ ;  /* 0x000000ff01007387 */ /* 0x0005e20000100800 */
[----:B------:R-:W-:Y:S01]  /*17c60*/  MOV R2, 0x17c90 ;  /* 0x00017c9000027802 */ /* 0x000fe20000000f00 */
[----:B------:R-:W-:Y:S02]  /*17c70*/  IMAD.MOV.U32 R44, RZ, RZ, R5 ;  /* 0x000000ffff2c7224 */ /* 0x000fe400078e0005 */
[----:B-12---:R-:W-:Y:S05]  /*17c80*/  CALL.REL.NOINC `($__internal_8_$__cuda_sm70_shflsync_idx_p) ;  /* 0x00000b9000007944 */ /* 0x006fea0003c00000 */
[----:B-----5:R-:W-:Y:S01]  /*17c90*/  MOV R4, R44 ;  /* 0x0000002c00047202 */ /* 0x020fe20000000f00 */
[----:B-1----:R-:W-:-:S05]  /*17ca0*/  BRA `(.L_x_1545) ;  /* 0xffff7cb000007947 */ /* 0x002fca000383ffff */
.L_x_1493:
[----:B------:R-:W-:Y:S01]  /*17cb0*/  MOV R3, 0x181f ;  /* 0x0000181f00037802 */ /* 0x000fe20000000f00 */
[----:B------:R4:W-:Y:S01]  /*17cc0*/  STL [R1], RZ ;  /* 0x000000ff01007387 */ /* 0x0009e20000100800 */
[----:B------:R-:W-:Y:S01]  /*17cd0*/  MOV R2, 0x17d00 ;  /* 0x00017d0000027802 */ /* 0x000fe20000000f00 */
[----:B------:R-:W-:Y:S02]  /*17ce0*/  IMAD.MOV.U32 R44, RZ, RZ, R6 ;  /* 0x000000ffff2c7224 */ /* 0x000fe400078e0006 */
[----:B-1234-:R-:W-:Y:S05]  /*17cf0*/  CALL.REL.NOINC `($__internal_8_$__cuda_sm70_shflsync_idx_p) ;  /* 0x00000b2000007944 */ /* 0x01efea0003c00000 */
[----:B------:R-:W-:Y:S01]  /*17d00*/  IADD3 R2, -R244, 0x10, RZ ;  /* 0x00000010f4027810 */ /* 0x000fe20007ffe1ff */
[----:B-----5:R-:W-:Y:S03]  /*17d10*/  IMAD.MOV.U32 R0, RZ, RZ, 0x1 ;  /* 0x00000001ff007424 */ /* 0x020fe600078e00ff */
[----:B------:R-:W-:Y:S02]  /*17d20*/  LOP3.LUT R2, R2, 0xf, RZ, 0xc0, !PT ;  /* 0x0000000f02027812 */ /* 0x000fe400078ec0ff */
[----:B------:R2:W-:Y:S02]  /*17d30*/  STL [R1], R0 ;  /* 0x0000000001007387 */ /* 0x0005e40000100800 */
[----:B------:R-:W-:Y:S04]  /*17d40*/  IADD3 R2, P1, P0, R2, R44, R11 ;  /* 0x0000002c02027210 */ /* 0x000fe8000783e00b */
[----:B------:R-:W-:Y:S02]  /*17d50*/  IADD3.X R3, RZ, R4, R7, P1, P0 ;  /* 0x00000004ff037210 */ /* 0x000fe40000fe0407 */
[----:B------:R-:W-:Y:S11]  /*17d60*/  ISETP.NE.U32.AND P0, PT, R244, RZ, PT ;  /* 0x000000fff400720c */ /* 0x000ff60003f05070 */
[----:B------:R-:W-:Y:S02]  /*17d70*/  @!UPT UIADD3 URZ, URZ, URZ, URZ ;  /* 0x0000003f3f3ff290 */ /* 0x000fe4000fffe03f */
[----:B------:R-:W-:Y:S01]  /*17d80*/  @!PT LDS RZ, [RZ] ;  /* 0x00000000fffff984 */ /* 0x000fe20000000800 */
[----:B------:R-:W-:Y:S01]  /*17d90*/  @!PT LDS RZ, [RZ] ;  /* 0x00000000fffff984 */ /* 0x000fe20000000800 */
[----:B------:R-:W-:Y:S01]  /*17da0*/  @!PT LDS RZ, [RZ] ;  /* 0x00000000fffff984 */ /* 0x000fe20000000800 */
[----:B------:R3:W-:Y:S02]  /*17db0*/  LDGSTS.E.BYPASS.LTC128B.128.ZFILL [R243+0xc100], [R2.64], P0 ;  /* 0x0c10000002f37fae */ /* 0x0007e40008141d46 */
[----:B---3--:R-:W-:Y:S05]  /*17dc0*/  IADD3 R2, P0, R44, R16, RZ ;  /* 0x000000102c027210 */ /* 0x008fea0007f1e0ff */
[----:B------:R-:W-:Y:S01]  /*17dd0*/  IMAD.X R3, R4, 0x1, R8, P0 ;  /* 0x0000000104037824 */ /* 0x000fe200000e0608 */
[----:B------:R-:W-:Y:S04]  /*17de0*/  IADD3 R12, P0, R44, R17, RZ ;  /* 0x000000112c0c7210 */ /* 0x000fe80007f1e0ff */
[----:B------:R3:W-:Y:S01]  /*17df0*/  LDGSTS.E.BYPASS.LTC128B.128 [R243+0xf100], [R2.64], !P5 ;  /* 0x0f10000002f37fae */ /* 0x0007e2000e901d46 */
[----:B------:R-:W-:Y:S05]  /*17e00*/  IMAD.X R13, R4, 0x1, R9, P0 ;  /* 0x00000001040d7824 */ /* 0x000fea00000e0609 */
[----:B------:R2:W-:Y:S01]  /*17e10*/  LDGSTS.E.BYPASS.LTC128B.128 [R243+0x12100], [R12.64], !P4 ;  /* 0x121000000cf37fae */ /* 0x0005e2000e101d46 */
[----:B---3--:R-:W-:Y:S01]  /*17e20*/  IADD3 R2, P0, R44, R18, RZ ;  /* 0x000000122c027210 */ /* 0x008fe20007f1e0ff */
[----:B------:R-:W-:Y:S04]  /*17e30*/  IMAD.MOV.U32 R44, RZ, RZ, R5 ;  /* 0x000000ffff2c7224 */ /* 0x000fe800078e0005 */
[----:B------:R-:W-:Y:S05]  /*17e40*/  IMAD.X R3, R4, 0x1, R10, P0 ;  /* 0x0000000104037824 */ /* 0x000fea00000e060a */
        /* <DEDUP_REMOVED lines=11> */
[----:B------:R-:W-:Y:S04]  /*17f00*/  IADD3 R2, -R244, 0x10, RZ ;  /* 0x00000010f4027810 */ /* 0x000fe80007ffe1ff */
[----:B------:R-:W-:Y:S04]  /*17f10*/  LOP3.LUT R2, R2, 0xf, RZ, 0xc0, !PT ;  /* 0x0000000f02027812 */ /* 0x000fe800078ec0ff */
[----:B------:R-:W-:Y:S04]  /*17f20*/  IADD3 R2, P1, P0, R2, R44, R11 ;  /* 0x0000002c02027210 */ /* 0x000fe8000783e00b */
[----:B-----5:R-:W-:Y:S02]  /*17f30*/  IADD3.X R3, RZ, R0, R7, P1, P0 ;  /* 0x00000000ff037210 */ /* 0x020fe40000fe0407 */
[----:B------:R-:W-:Y:S11]  /*17f40*/  ISETP.NE.U32.AND P0, PT, R244, RZ, PT ;  /* 0x000000fff400720c */ /* 0x000ff60003f05070 */
[----:B------:R-:W-:Y:S02]  /*17f50*/  @!UPT UIADD3 URZ, URZ, URZ, URZ ;  /* 0x0000003f3f3ff290 */ /* 0x000fe4000fffe03f */
[----:B------:R-:W-:Y:S01]  /*17f60*/  @!PT LDS RZ, [RZ] ;  /* 0x00000000fffff984 */ /* 0x000fe20000000800 */
[----:B------:R-:W-:Y:S01]  /*17f70*/  @!PT LDS RZ, [RZ] ;  /* 0x00000000fffff984 */ /* 0x000fe20000000800 */
[----:B------:R-:W-:Y:S01]  /*17f80*/  @!PT LDS RZ, [RZ] ;  /* 0x00000000fffff984 */ /* 0x000fe20000000800 */
[----:B------:R2:W-:Y:S02]  /*17f90*/  LDGSTS.E.BYPASS.LTC128B.128.ZFILL [R243+0xd100], [R2.64], P0 ;  /* 0x0d10000002f37fae */ /* 0x0005e40008141d46 */
[----:B--2---:R-:W-:Y:S05]  /*17fa0*/  IADD3 R2, P0, R44, R16, RZ ;  /* 0x000000102c027210 */ /* 0x004fea0007f1e0ff */
[----:B------:R-:W-:Y:S01]  /*17fb0*/  IMAD.X R3, R0, 0x1, R8, P0 ;  /* 0x0000000100037824 */ /* 0x000fe200000e0608 */
[----:B------:R-:W-:Y:S04]  /*17fc0*/  IADD3 R12, P0, R44, R17, RZ ;  /* 0x000000112c0c7210 */ /* 0x000fe80007f1e0ff */
[----:B------:R2:W-:Y:S01]  /*17fd0*/  LDGSTS.E.BYPASS.LTC128B.128 [R243+0x10100], [R2.64], !P5 ;  /* 0x1010000002f37fae */ /* 0x0005e2000e901d46 */
[----:B------:R-:W-:Y:S05]  /*17fe0*/  IMAD.X R13, R0, 0x1, R9, P0 ;  /* 0x00000001000d7824 */ /* 0x000fea00000e0609 */
[----:B------:R3:W-:Y:S01]  /*17ff0*/  LDGSTS.E.BYPASS.LTC128B.128 [R243+0x13100], [R12.64], !P4 ;  /* 0x131000000cf37fae */ /* 0x0007e2000e101d46 */
[----:B--2---:R-:W-:Y:S01]  /*18000*/  IADD3 R2, P0, R44, R18, RZ ;  /* 0x000000122c027210 */ /* 0x004fe20007f1e0ff */
[----:B------:R-:W-:Y:S04]  /*18010*/  IMAD.MOV.U32 R44, RZ, RZ, R5 ;  /* 0x000000ffff2c7224 */ /* 0x000fe800078e0005 */
[----:B------:R-:W-:Y:S02]  /*18020*/  IMAD.X R3, R0, 0x1, R10, P0 ;  /* 0x0000000100037824 */ /* 0x000fe400000e060a */
[----:B------:R-:W-:Y:S03]  /*18030*/  IMAD.MOV.U32 R0, RZ, RZ, 0x2 ;  /* 0x00000002ff007424 */ /* 0x000fe600078e00ff */
[----:B------:R2:W-:Y:S04]  /*18040*/  LDGSTS.E.BYPASS.LTC128B.128 [R243+0x16100], [R2.64], !P3 ;  /* 0x1610000002f37fae */ /* 0x0005e8000d901d46 */
        /* <DEDUP_REMOVED lines=13> */
.L_x_1494:
[----:B------:R-:W-:Y:S02]  /*18120*/  MOV R0, 0x2 ;  /* 0x0000000200007802 */ /* 0x000fe40000000f00 */
[----:B------:R-:W-:Y:S02]  /*18130*/  MOV R2, 0x18150 ;  /* 0x0001815000027802 */ /* 0x000fe40000000f00 */
[----:B----4-:R-:W-:Y:S05]  /*18140*/  CALL.REL.NOINC `($__internal_7_$__cuda_sm70_shflsync_bfly_p) ;  /* 0x0000067000007944 */ /* 0x010fea0003c00000 */
        /* <DEDUP_REMOVED lines=14> */
.L_x_1496:
[----:B------:R1:W5:Y:S01]  /*18230*/  LDL R4, [R1+0x8] ;  /* 0x0000080001047983 */ /* 0x0003620000100800 */
[----:B------:R-:W-:-:S02]  /*18240*/  MOV R0, 0x2 ;  /* 0x0000000200007802 */ /* 0x000fc40000000f00 */
[----:B------:R-:W-:Y:S02]  /*18250*/  MOV R2, 0x18270 ;  /* 0x0001827000027802 */ /* 0x000fe40000000f00 */
[----:B-1---5:R-:W-:Y:S05]  /*18260*/  CALL.REL.NOINC `($__internal_7_$__cuda_sm70_shflsync_bfly_p) ;  /* 0x0000055000007944 */ /* 0x022fea0003c00000 */
[----:B------:R-:W-:Y:S01]  /*18270*/  MOV R5, R0 ;  /* 0x0000000000057202 */ /* 0x000fe20000000f00 */
[----:B------:R-:W-:Y:S05]  /*18280*/  BRA `(.L_x_1548) ;  /* 0xffffa40000007947 */ /* 0x000fea000383ffff */
.L_x_1497:
[----:B------:R-:W-:Y:S01]  /*18290*/  IMAD.MOV.U32 R4, RZ, RZ, R5 ;  /* 0x000000ffff047224 */ /* 0x000fe200078e0005 */
[----:B------:R-:W-:Y:S02]  /*182a0*/  MOV R0, 0x1 ;  /* 0x0000000100007802 */ /* 0x000fe40000000f00 */
[----:B------:R-:W-:Y:S02]  /*182b0*/  MOV R2, 0x182d0 ;  /* 0x000182d000027802 */ /* 0x000fe40000000f00 */
[----:B------:R-:W-:Y:S05]  /*182c0*/  CALL.REL.NOINC `($__internal_7_$__cuda_sm70_shflsync_bfly_p) ;  /* 0x000004f000007944 */ /* 0x000fea0003c00000 */
[----:B------:R1:W5:Y:S01]  /*182d0*/  LDL R4, [R1+0xc] ;  /* 0x00000c0001047983 */ /* 0x0003620000100800 */
[----:B------:R-:W-:Y:S01]  /*182e0*/  FADD.FTZ R5, R5, R0 ;  /* 0x0000000005057221 */ /* 0x000fe20000010000 */
[----:B------:R-:W-:Y:S02]  /*182f0*/  MOV R0, 0x2 ;  /* 0x0000000200007802 */ /* 0x000fe40000000f00 */
[----:B------:R-:W-:Y:S02]  /*18300*/  MOV R2, 0x18320 ;  /* 0x0001832000027802 */ /* 0x000fe40000000f00 */
[----:B-1---5:R-:W-:Y:S05]  /*18310*/  CALL.REL.NOINC `($__internal_7_$__cuda_sm70_shflsync_bfly_p) ;  /* 0x000004a000007944 */ /* 0x022fea0003c00000 */
[----:B------:R-:W2:Y:S02]  /*18320*/  LDL.LU R2, [R1+0xc] ;  /* 0x00000c0001027983 */ /* 0x000ea40000300800 */
[----:B--2---:R-:W-:Y:S01]  /*18330*/  FADD.FTZ R4, R2, R0 ;  /* 0x0000000002047221 */ /* 0x004fe20000010000 */
[----:B------:R-:W-:-:S02]  /*18340*/  MOV R0, 0x1 ;  /* 0x0000000100007802 */ /* 0x000fc40000000f00 */
[----:B------:R-:W-:Y:S02]  /*18350*/  MOV R2, 0x18370 ;  /* 0x0001837000027802 */ /* 0x000fe40000000f00 */
[----:B------:R-:W-:Y:S05]  /*18360*/  CALL.REL.NOINC `($__internal_7_$__cuda_sm70_shflsync_bfly_p) ;  /* 0x0000045000007944 */ /* 0x000fea0003c00000 */
[----:B------:R-:W-:Y:S01]  /*18370*/  MOV R3, R0 ;  /* 0x0000000000037202 */ /* 0x000fe20000000f00 */
[----:B------:R-:W-:Y:S05]  /*18380*/  BRA `(.L_x_1549) ;  /* 0xffffa39000007947 */ /* 0x000fea000383ffff */
.L_x_1512:
[----:B------:R1:W-:Y:S01]  /*18390*/  STL [R1], RZ ;  /* 0x000000ff01007387 */ /* 0x0003e20000100800 */
[----:B------:R-:W-:Y:S01]  /*183a0*/  IMAD.MOV.U32 R44, RZ, RZ, R5 ;  /* 0x000000ffff2c7224 */ /* 0x000fe200078e0005 */
[----:B------:R-:W-:Y:S02]  /*183b0*/  MOV R3, 0x181f ;  /* 0x0000181f00037802 */ /* 0x000fe40000000f00 */
[----:B------:R-:W-:Y:S02]  /*183c0*/  MOV R2, 0x183e0 ;  /* 0x000183e000027802 */ /* 0x000fe40000000f00 */
[----:B-1----:R-:W-:Y:S05]  /*183d0*/  CALL.REL.NOINC `($__internal_8_$__cuda_sm70_shflsync_idx_p) ;  /* 0x0000044000007944 */ /* 0x002fea0003c00000 */
[----:B-----5:R-:W-:Y:S01]  /*183e0*/  MOV R4, R44 ;  /* 0x0000002c00047202 */ /* 0x020fe20000000f00 */
[----:B-1----:R-:W-:Y:S05]  /*183f0*/  BRA `(.L_x_1550) ;  /* 0xffffc86000007947 */ /* 0x002fea000383ffff */
.L_x_1513:
[----:B------:R3:W-:Y:S01]  /*18400*/  STL [R1], RZ ;  /* 0x000000ff01007387 */ /* 0x0007e20000100800 */
[----:B------:R-:W-:Y:S01]  /*18410*/  IMAD.MOV.U32 R44, RZ, RZ, R13 ;  /* 0x000000ffff2c7224 */ /* 0x000fe200078e000d */
[----:B------:R-:W-:Y:S02]  /*18420*/  MOV R3, 0x181f ;  /* 0x0000181f00037802 */ /* 0x000fe40000000f00 */
[----:B------:R-:W-:-:S02]  /*18430*/  MOV R2, 0x18450 ;  /* 0x0001845000027802 */ /* 0x000fc40000000f00 */
[----:B-123--:R-:W-:Y:S05]  /*18440*/  CALL.REL.NOINC `($__internal_8_$__cuda_sm70_shflsync_idx_p) ;  /* 0x000003d000007944 */ /* 0x00efea0003c00000 */
[----:B-----5:R-:W-:Y:S01]  /*18450*/  MOV R0, R44 ;  /* 0x0000002c00007202 */ /* 0x020fe20000000f00 */
[----:B-1----:R-:W-:Y:S05]  /*18460*/  BRA `(.L_x_1551) ;  /* 0xffffc81000007947 */ /* 0x002fea000383ffff */
.L_x_1516:
[----:B----4-:R-:W-:Y:S01]  /*18470*/  MOV R0, 0x1 ;  /* 0x0000000100007802 */ /* 0x010fe20000000f00 */
[----:B------:R-:W-:Y:S01]  /*18480*/  IMAD.MOV.U32 R44, RZ, RZ, R5 ;  /* 0x000000ffff2c7224 */ /* 0x000fe200078e0005 */
[----:B-1----:R-:W-:Y:S01]  /*18490*/  MOV R2, 0x184d0 ;  /* 0x000184d000027802 */ /* 0x002fe20000000f00 */
[----:B------:R-:W-:-:S02]  /*184a0*/  IMAD.MOV.U32 R3, RZ, RZ, 0x181f ;  /* 0x0000181fff037424 */ /* 0x000fc400078e00ff */
[----:B------:R1:W-:Y:S04]  /*184b0*/  STL [R1], R0 ;  /* 0x0000000001007387 */ /* 0x0003e80000100800 */
[----:B-123--:R-:W-:Y:S05]  /*184c0*/  CALL.REL.NOINC `($__internal_8_$__cuda_sm70_shflsync_idx_p) ;  /* 0x0000035000007944 */ /* 0x00efea0003c00000 */
        /* <DEDUP_REMOVED lines=9> */
.L_x_1519:
[----:B----4-:R-:W-:Y:S01]  /*18560*/  MOV R0, 0x2 ;  /* 0x0000000200007802 */ /* 0x010fe20000000f00 */
[----:B------:R-:W-:Y:S01]  /*18570*/  IMAD.MOV.U32 R44, RZ, RZ, R5 ;  /* 0x000000ffff2c7224 */ /* 0x000fe200078e0005 */
[----:B-1----:R-:W-:Y:S01]  /*18580*/  MOV R2, 0x185c0 ;  /* 0x000185c000027802 */ /* 0x002fe20000000f00 */
[----:B------:R-:W-:Y:S02]  /*18590*/  IMAD.MOV.U32 R3, RZ, RZ, 0x181f ;  /* 0x0000181fff037424 */ /* 0x000fe400078e00ff */
[----:B------:R1:W-:Y:S04]  /*185a0*/  STL [R1], R0 ;  /* 0x0000000001007387 */ /* 0x0003e80000100800 */
[----:B-123--:R-:W-:Y:S05]  /*185b0*/  CALL.REL.NOINC `($__internal_8_$__cuda_sm70_shflsync_idx_p) ;  /* 0x0000026000007944 */ /* 0x00efea0003c00000 */
[----:B-----5:R-:W-:Y:S01]  /*185c0*/  MOV R4, R44 ;  /* 0x0000002c00047202 */ /* 0x020fe20000000f00 */
[----:B-1----:R-:W-:Y:S05]  /*185d0*/  BRA `(.L_x_1553) ;  /* 0xffffcb4000007947 */ /* 0x002fea000383ffff */
.L_x_1520:
[----:B----4-:R-:W-:Y:S01]  /*185e0*/  MOV R0, 0x2 ;  /* 0x0000000200007802 */ /* 0x010fe20000000f00 */
[----:B------:R-:W-:Y:S01]  /*185f0*/  IMAD.MOV.U32 R44, RZ, RZ, R13 ;  /* 0x000000ffff2c7224 */ /* 0x000fe200078e000d */
[----:B-1----:R-:W-:Y:S01]  /*18600*/  MOV R2, 0x18640 ;  /* 0x0001864000027802 */ /* 0x002fe20000000f00 */
[----:B------:R-:W-:-:S02]  /*18610*/  IMAD.MOV.U32 R3, RZ, RZ, 0x181f ;  /* 0x0000181fff037424 */ /* 0x000fc400078e00ff */
[----:B------:R1:W-:Y:S04]  /*18620*/  STL [R1], R0 ;  /* 0x0000000001007387 */ /* 0x0003e80000100800 */
[----:B-123--:R-:W-:Y:S05]  /*18630*/  CALL.REL.NOINC `($__internal_8_$__cuda_sm70_shflsync_idx_p) ;  /* 0x000001e000007944 */ /* 0x00efea0003c00000 */
[----:B-----5:R-:W-:Y:S01]  /*18640*/  MOV R0, R44 ;  /* 0x0000002c00007202 */ /* 0x020fe20000000f00 */
[----:B-1----:R-:W-:Y:S05]  /*18650*/  BRA `(.L_x_1554) ;  /* 0xffffcae000007947 */ /* 0x002fea000383ffff */
.L_x_1523:
[----:B------:R-:W-:Y:S01]  /*18660*/  MOV R0, 0x3 ;  /* 0x0000000300007802 */ /* 0x000fe20000000f00 */
[----:B------:R-:W-:Y:S01]  /*18670*/  IMAD.MOV.U32 R44, RZ, RZ, R5 ;  /* 0x000000ffff2c7224 */ /* 0x000fe200078e0005 */
[----:B-1----:R-:W-:Y:S01]  /*18680*/  MOV R2, 0x186c0 ;  /* 0x000186c000027802 */ /* 0x002fe20000000f00 */
[----:B------:R-:W-:Y:S02]  /*18690*/  IMAD.MOV.U32 R3, RZ, RZ, 0x181f ;  /* 0x0000181fff037424 */ /* 0x000fe400078e00ff */
[----:B------:R1:W-:Y:S04]  /*186a0*/  STL [R1], R0 ;  /* 0x0000000001007387 */ /* 0x0003e80000100800 */
[----:B-1234-:R-:W-:Y:S05]  /*186b0*/  CALL.REL.NOINC `($__internal_8_$__cuda_sm70_shflsync_idx_p) ;  /* 0x0000016000007944 */ /* 0x01efea0003c00000 */
        /* <DEDUP_REMOVED lines=9> */
.L_x_1525:
[----:B------:R2:W-:Y:S01]  /*18750*/  STL [R1], RZ ;  /* 0x000000ff01007387 */ /* 0x0005e20000100800 */
[----:B------:R-:W-:Y:S01]  /*18760*/  IMAD.MOV.U32 R44, RZ, RZ, R81 ;  /* 0x000000ffff2c7224 */ /* 0x000fe200078e0051 */
[----:B-1----:R-:W-:-:S02]  /*18770*/  MOV R3, 0x1f ;  /* 0x0000001f00037802 */ /* 0x002fc40000000f00 */
[----:B------:R-:W-:Y:S02]  /*18780*/  MOV R2, 0x187a0 ;  /* 0x000187a000027802 */ /* 0x000fe40000000f00 */
[----:B--234-:R-:W-:Y:S05]  /*18790*/  CALL.REL.NOINC `($__internal_8_$__cuda_sm70_shflsync_idx_p) ;  /* 0x0000008000007944 */ /* 0x01cfea0003c00000 */
[----:B-----5:R-:W-:Y:S01]  /*187a0*/  MOV R0, R44 ;  /* 0x0000002c00007202 */ /* 0x020fe20000000f00 */
[----:B-1----:R-:W-:Y:S05]  /*187b0*/  BRA `(.L_x_1556) ;  /* 0xffffce2000007947 */ /* 0x002fea000383ffff */
        .weak           $__internal_7_$__cuda_sm70_shflsync_bfly_p
        .type           $__internal_7_$__cuda_sm70_shflsync_bfly_p,@function
        .size           $__internal_7_$__cuda_sm70_shflsync_bfly_p,($__internal_8_$__cuda_sm70_shflsync_idx_p - $__internal_7_$__cuda_sm70_shflsync_bfly_p)
$__internal_7_$__cuda_sm70_shflsync_bfly_p:
[----:B------:R-:W-:Y:S02]  /*187c0*/  MOV R22, 0xffffffff ;  /* 0xffffffff00167802 */ /* 0x000fe40000000f00 */
[----:B------:R-:W-:Y:S02]  /*187d0*/  MOV R3, 0x1f ;  /* 0x0000001f00037802 */ /* 0x000fe40000000f00 */
[----:B------:R-:W-:Y:S04]  /*187e0*/  WARPSYNC R22 ;  /* 0x0000001600007348 */ /* 0x000fe80003800000 */
[----:B------:R1:W2:Y:S02]  /*187f0*/  SHFL.BFLY PT, R0, R4, R0, R3 ;  /* 0x0c00000004007389 */ /* 0x0002a400000e0003 */
[----:B-1----:R-:W-:-:S04]  /*18800*/  MOV R3, 0x0 ;  /* 0x0000000000037802 */ /* 0x002fc80000000f00 */
[----:B--2---:R-:W-:Y:S05]  /*18810*/  RET.REL.NODEC R2 `(_ZN7cutlass13device_kernelIN5flash19enable_sm80_to_sm89INS1_16FlashAttnFwdSm80INS1_25CollectiveMainloopFwdSm80ILi8ELi1ELb0EN4cute5tupleIJNS5_1CILi128EEENS7_ILi96EEENS7_ILi256EEEEEELi256ENS_6half_tEfNS_4arch4Sm80ELb1ELb0ELb1ELb0ELb1ELb0ELb1ELb0EEENS1_21CollectiveEpilogueFwdINS6_IJS8_SA_S9_EEENS6_IJNS7_ILi1EEESI_SI_EEESC_SE_Li256ELb0ELb1ELb0ELb0EEENS1_30DynamicPersistentTileSchedulerILi256ELi256ELb0ELb1ELb0EEEEEEEEEvNT_6ParamsE) ;  /* 0xfffe77e002007950 */ /* 0x004fea0003c3ffff */
        .weak           $__internal_8_$__cuda_sm70_shflsync_idx_p
        .type           $__internal_8_$__cuda_sm70_shflsync_idx_p,@function
        .size           $__internal_8_$__cuda_sm70_shflsync_idx_p,(.L_x_3555 - $__internal_8_$__cuda_sm70_shflsync_idx_p)
$__internal_8_$__cuda_sm70_shflsync_idx_p:
[----:B------:R1:W-:Y:S04]  /*18820*/  STL [R1+0x84], R4 ;  /* 0x0000840401007387 */ /* 0x0003e80000100800 */
[----:B------:R2:W-:Y:S01]  /*18830*/  STL [R1+0x80], R0 ;  /* 0x0000800001007387 */ /* 0x0005e20000100800 */
[----:B-1----:R-:W-:-:S03]  /*18840*/  MOV R4, 0xffffffff ;  /* 0xffffffff00047802 */ /* 0x002fc60000000f00 */
[----:B--2---:R-:W2:Y:S01]  /*18850*/  LDL.LU R0, [R1] ;  /* 0x0000000001007983 */ /* 0x004ea20000300800 */
[----:B------:R-:W-:Y:S04]  /*18860*/  WARPSYNC R4 ;  /* 0x0000000400007348 */ /* 0x000fe80003800000 */
[----:B--2---:R1:W2:Y:S04]  /*18870*/  SHFL.IDX PT, R44, R44, R0, R3 ;  /* 0x000000002c2c7389 */ /* 0x0042a800000e0003 */
[----:B-1----:R1:W5:Y:S04]  /*18880*/  LDL.LU R4, [R1+0x84] ;  /* 0x0000840001047983 */ /* 0x0023680000300800 */
[----:B------:R1:W5:Y:S01]  /*18890*/  LDL.LU R0, [R1+0x80] ;  /* 0x0000800001007983 */ /* 0x0003620000300800 */
[----:B------:R-:W-:-:S04]  /*188a0*/  MOV R3, 0x0 ;  /* 0x0000000000037802 */ /* 0x000fc80000000f00 */
[----:B--2---:R-:W-:Y:S05]  /*188b0*/  RET.REL.NODEC R2 `(_ZN7cutlass13device_kernelIN5flash19enable_sm80_to_sm89INS1_16FlashAttnFwdSm80INS1_25CollectiveMainloopFwdSm80ILi8ELi1ELb0EN4cute5tupleIJNS5_1CILi128EEENS7_ILi96EEENS7_ILi256EEEEEELi256ENS_6half_tEfNS_4arch4Sm80ELb1ELb0ELb1ELb0ELb1ELb0ELb1ELb0EEENS1_21CollectiveEpilogueFwdINS6_IJS8_SA_S9_EEENS6_IJNS7_ILi1EEESI_SI_EEESC_SE_Li256ELb0ELb1ELb0ELb0EEENS1_30DynamicPersistentTileSchedulerILi256ELi256ELb0ELb1ELb0EEEEEEEEEvNT_6ParamsE) ;  /* 0xfffe774002007950 */ /* 0x004fea0003c3ffff */
.L_x_1557:
        /* <DEDUP_REMOVED lines=12> */
.L_x_3555:


//--------------------- .text._ZN7cutlass13device_kernelIN5flash19enable_sm80_to_sm89INS1_16FlashAttnFwdSm80INS1_25CollectiveMainloopFwdSm80ILi8ELi1ELb0EN4cute5tupleIJNS5_1CILi128EEENS7_ILi96EEENS7_ILi256EEEEEELi256ENS_6half_tEfNS_4arch4Sm80ELb1ELb0ELb1ELb1ELb1ELb0ELb1ELb0EEENS1_21CollectiveEpilogueFwdINS6_IJS8_SA_S9_EEENS6_IJNS7_ILi1EEESI_SI_EEESC_SE_Li256ELb1ELb1ELb0ELb0EEENS1_19SingleTileSchedulerILb1ELb0ELb1ELi128EEEEEEEEEvNT_6ParamsE --------------------------
	.section	.text._ZN7cutlass13device_kernelIN5flash19enable_sm80_to_sm89INS1_16FlashAttnFwdSm80INS1_25CollectiveMainloopFwdSm80ILi8ELi1ELb0EN4cute5tupleIJNS5_1CILi128EEENS7_ILi96EEENS7_ILi256EEEEEELi256ENS_6half_tEfNS_4arch4Sm80ELb1ELb0ELb1ELb1ELb1ELb0ELb1ELb0EEENS1_21CollectiveEpilogueFwdINS6_IJS8_SA_S9_EEENS6_IJNS7_ILi1EEESI_SI_EEESC_SE_Li256ELb1ELb1ELb0ELb0EEENS1_19SingleTileSchedulerILb1ELb0ELb1ELi128EEEEEEEEEvNT_6ParamsE,"ax",@progbits
	.sectioninfo	@"SHI_REGISTERS=255"
	.align	128
.text._ZN7cutlass13device_kernelIN5flash19enable_sm80_to_sm89INS1_16FlashAttnFwdSm80INS1_25CollectiveMainloopFwdSm80ILi8ELi1ELb0EN4cute5tupleIJNS5_1CILi128EEENS7_ILi96EEENS7_ILi256EEEEEELi256ENS_6half_tEfNS_4arch4Sm80ELb1ELb0ELb1ELb1ELb1ELb0ELb1ELb0EEENS1_21CollectiveEpilogueFwdINS6_IJS8_SA_S9_EEENS6_IJNS7_ILi1EEESI_SI_EEESC_SE_Li256ELb1ELb1ELb0ELb0EEENS1_19SingleTileSchedulerILb1ELb0ELb1ELi128EEEEEEEEEvNT_6ParamsE:
        .type           _ZN7cutlass13device_kernelIN5flash19enable_sm80_to_sm89INS1_16FlashAttnFwdSm80INS1_25CollectiveMainloopFwdSm80ILi8ELi1ELb0EN4cute5tupleIJNS5_1CILi128EEENS7_ILi96EEENS7_ILi256EEEEEELi256ENS_6half_tEfNS_4arch4Sm80ELb1ELb0ELb1ELb1ELb1ELb0ELb1ELb0EEENS1_21CollectiveEpilogueFwdINS6_IJS8_SA_S9_EEENS6_IJNS7_ILi1EEESI_SI_EEESC_SE_Li256ELb1ELb1ELb0ELb0EEENS1_19SingleTileSchedulerILb1ELb0ELb1ELi128EEEEEEEEEvNT_6ParamsE,@function
        .size           _ZN7cutlass13device_kernelIN5flash19enable_sm80_to_sm89INS1_16FlashAttnFwdSm80INS1_25CollectiveMainloopFwdSm80ILi8ELi1ELb0EN4cute5tupleIJNS5_1CILi128EEENS7_ILi96EEENS7_ILi256EEEEEELi256ENS_6half_tEfNS_4arch4Sm80ELb1ELb0ELb1ELb1ELb1ELb0ELb1ELb0EEENS1_21CollectiveEpilogueFwdINS6_IJS8_SA_S9_EEENS6_IJNS7_ILi1EEESI_SI_EEESC_SE_Li256ELb1ELb1ELb0ELb0EEENS1_19SingleTileSchedulerILb1ELb0ELb1ELi128EEEEEEEEEvNT_6ParamsE,(.L_x_3558 - _ZN7cutlass13device_kernelIN5flash19enable_sm80_to_sm89INS1_16FlashAttnFwdSm80INS1_25CollectiveMainloopFwdSm80ILi8ELi1ELb0EN4cute5tupleIJNS5_1CILi128EEENS7_ILi96EEENS7_ILi256EEEEEELi256ENS_6half_tEfNS_4arch4Sm80ELb1ELb0ELb1ELb1ELb1ELb0ELb1ELb0EEENS1_21CollectiveEpilogueFwdINS6_IJS8_SA_S9_EEENS6_IJNS7_ILi1EEESI_SI_EEESC_SE_Li256ELb1ELb1ELb0ELb0EEENS1_19SingleTileSchedulerILb1ELb0ELb1ELi128EEEEEEEEEvNT_6ParamsE)
        .other          _ZN7cutlass13device_kernelIN5flash19enable_sm80_to_sm89INS1_16FlashAttnFwdSm80INS1_25CollectiveMainloopFwdSm80ILi8ELi1ELb0EN4cute5tupleIJNS5_1CILi128EEENS7_ILi96EEENS7_ILi256EEEEEELi256ENS_6half_tEfNS_4arch4Sm80ELb1ELb0ELb1ELb1ELb1ELb0ELb1ELb0EEENS1_21CollectiveEpilogueFwdINS6_IJS8_SA_S9_EEENS6_IJNS7_ILi1EEESI_SI_EEESC_SE_Li256ELb1ELb1ELb0ELb0EEENS1_19SingleTileSchedulerILb1ELb0ELb1ELi128EEEEEEEEEvNT_6ParamsE,@"STO_CUDA_ENTRY STV_DEFAULT"
_ZN7cutlass13device_kernelIN5flash19enable_sm80_to_sm89INS1_16FlashAttnFwdSm80INS1_25CollectiveMainloopFwdSm80ILi8ELi1ELb0EN4cute5tupleIJNS5_1CILi128EEENS7_ILi96EEENS7_ILi256EEEEEELi256ENS_6half_tEfNS_4arch4Sm80ELb1ELb0ELb1ELb1ELb1ELb0ELb1ELb0EEENS1_21CollectiveEpilogueFwdINS6_IJS8_SA_S9_EEENS6_IJNS7_ILi1EEESI_SI_EEESC_SE_Li256ELb1ELb1ELb0ELb0EEENS1_19SingleTileSchedulerILb1ELb0ELb1ELi128EEEEEEEEEvNT_6ParamsE:
        /* <DEDUP_REMOVED lines=21> */
.L_x_1559:
        /* <DEDUP_REMOVED lines=13> */
.L_x_1561:
[----:B------:R-:W-:Y:S02]  /*0220*/  ULDC UR5, c[0x0][0x54c] ;  /* 0x0001530000057ab9 */ /* 0x000fe40000000800 */
.L_x_1560:
[----:B------:R-:W-:Y:S02]  /*0230*/  ULDC UR4, c[0x0][0x548] ;  /* 0x0001520000047ab9 */ /* 0x000fe40000000800 */
[----:B------:R-:W-:-:S02]  /*0240*/  USHF.L.U32 UR11, UR10, 0x7, URZ ;  /* 0x000000070a0b7899 */ /* 0x000fc4000800063f */
[----:B------:R-:W-:-:S04]  /*0250*/  UIMAD UR4, UR5, UR4, URZ ;  /* 0x00000004050472a4 */ /* 0x000fc8000f8e023f */
[----:B------:R-:W-:-:S04]  /*0260*/  UISETP.GE.AND UP0, UPT, UR11, UR4, UPT ;  /* 0x000000040b00728c */ /* 0x000fc8000bf06270 */
[----:B------:R-:W-:Y:S01]  /*0270*/  USEL UR14, UR14, 0xffffffff, !UP0 ;  /* 0xffffffff0e0e7887 */ /* 0x000fe2000c000000 */
[----:B------:R-:W-:Y:S05]  /*0280*/  BRA `(.L_x_1562) ;  /* 0x000001b000007947 */ /* 0x000fea0003800000 */
.L_x_1558:
        /* <DEDUP_REMOVED lines=8> */
.L_x_1563:
        /* <DEDUP_REMOVED lines=13> */
.L_x_1565:
[----:B------:R-:W-:Y:S02]  /*03e0*/  ULDC UR5, c[0x0][0x54c] ;  /* 0x0001530000057ab9 */ /* 0x000fe40000000800 */
.L_x_1564:
[----:B------:R-:W-:Y:S02]  /*03f0*/  ULDC UR4, c[0x0][0x548] ;  /* 0x0001520000047ab9 */ /* 0x000fe40000000800 */
[----:B------:R-:W-:-:S02]  /*0400*/  USHF.L.U32 UR11, UR10, 0x7, URZ ;  /* 0x000000070a0b7899 */ /* 0x000fc4000800063f */
[----:B------:R-:W-:-:S04]  /*0410*/  UIMAD UR4, UR5, UR4, URZ ;  /* 0x00000004050472a4 */ /* 0x000fc8000f8e023f */
[----:B------:R-:W-:-:S04]  /*0420*/  UISETP.GE.AND UP0, UPT, UR11, UR4, UPT ;  /* 0x000000040b00728c */ /* 0x000fc8000bf06270 */
[----:B------:R-:W-:-:S06]  /*0430*/  USEL UR14, UR14, 0xffffffff, !UP0 ;  /* 0xffffffff0e0e7887 */ /* 0x000fcc000c000000 */
.L_x_1562:
[----:B------:R-:W-:-:S13]  /*0440*/  ISETP.LE.AND P0, PT, RZ, UR14, PT ;  /* 0x0000000eff007c0c */ /* 0x000fda000bf03270 */
[----:B------:R-:W-:Y:S05]  /*0450*/  @!P0 EXIT ;  /* 0x000000000000894d */ /* 0x000fea0003800000 */
[----:B------:R-:W-:Y:S02]  /*0460*/  ULDC.64 UR8, c[0x0][0x370] ;  /* 0x0000dc0000087ab9 */ /* 0x000fe40000000a00 */
[----:B------:R-:W-:Y:S02]  /*0470*/  ULDC.64 UR4, c[0x0][0x360] ;  /* 0x0000d80000047ab9 */ /* 0x000fe40000000a00 */
[----:B------:R-:W-:Y:S02]  /*0480*/  UISETP.NE.U32.AND UP1, UPT, URZ, UR8, UPT ;  /* 0x000000083f00728c */ /* 0x000fe4000bf25070 */
        /* <DEDUP_REMOVED lines=21> */
[----:B------:R-:W2:Y:S04]  /*05e0*/  @P2 LDG.E R4, [R4.64] ;  /* 0x0000001004042981 */ /* 0x000ea8000c1e1900 */
[----:B------:R-:W3:Y:S04]  /*05f0*/  @P0 LDG.E R0, [R8.64] ;  /* 0x0000001008000981 */ /* 0x000ee8000c1e1900 */
[----:B------:R-:W4:Y:S01]  /*0600*/  @P1 LDG.E R3, [R6.64] ;  /* 0x0000001006031981 */ /* 0x000f22000c1e1900 */
        /* <DEDUP_REMOVED lines=12> */
[----:B------:R-:W-:Y:S05]  /*06d0*/  @!P1 BRA `(.L_x_1566) ;  /* 0x0000005000009947 */ /* 0x000fea0003800000 */
[----:B------:R1:W4:Y:S04]  /*06e0*/  LDG.E R0, [R6.64] ;  /* 0x0000001006007981 */ /* 0x000328000c1e1900 */
[----:B-1----:R-:W5:Y:S01]  /*06f0*/  LDG.E R6, [R6.64+0x4] ;  /* 0x0000041006067981 */ /* 0x002f62000c1e1900 */
[----:B---34-:R-:W1:Y:S08]  /*0700*/  R2UR UR13, R0 ;  /* 0x00000000000d73c2 */ /* 0x018e7000000e0000 */
[----:B-----5:R-:W1:Y:S02]  /*0710*/  R2UR UR4, R6 ;  /* 0x00000000060473c2 */ /* 0x020e6400000e0000 */
[----:B-1----:R-:W-:-:S06]  /*0720*/  UIADD3 UR13, -UR13, UR4, URZ ;  /* 0x000000040d0d7290 */ /* 0x002fcc000fffe13f */
.L_x_1566:
[----:B------:R-:W-:-:S04]  /*0730*/  ISETP.NE.U32.AND P0, PT, RZ, c[0x0][0x368], PT ;  /* 0x0000da00ff007a0c */ /* 0x000fc80003f05070 */
[----:B------:R-:W-:-:S13]  /*0740*/  ISETP.NE.AND.EX P0, PT, RZ, c[0x0][0x36c], PT, P0 ;  /* 0x0000db00ff007a0c */ /* 0x000fda0003f05300 */
[----:B------:R-:W-:Y:S05]  /*0750*/  @!P0 BRA `(.L_x_1567) ;  /* 0x0000007000008947 */ /* 0x000fea0003800000 */
[----:B------:R-:W-:Y:S02]  /*0760*/  ULDC.64 UR4, c[0x0][0x368] ;  /* 0x0000da0000047ab9 */ /* 0x000fe40000000a00 */
[----:B------:R-:W-:-:S06]  /*0770*/  UIMAD.WIDE UR4, UR14, UR15, UR4 ;  /* 0x0000000f0e0472a5 */ /* 0x000fcc000f8e0204 */
[----:B------:R-:W-:Y:S02]  /*0780*/  MOV R4, UR4 ;  /* 0x0000000400047c02 */ /* 0x000fe40008000f00 */
[----:B------:R-:W-:-:S05]  /*0790*/  MOV R5, UR5 ;  /* 0x0000000500057c02 */ /* 0x000fca0008000f00 */
[----:B------:R-:W4:Y:S02]  /*07a0*/  LDG.E R4, [R4.64] ;  /* 0x0000001004047981 */ /* 0x000f24000c1e1900 */
[----:B----4-:R1:W4:Y:S02]  /*07b0*/  R2UR UR7, R4 ;  /* 0x00000000040773c2 */ /* 0x01032400000e0000 */
[----:B-1--4-:R-:W-:Y:S05]  /*07c0*/  BRA `(.L_x_1568) ;  /* 0x000000c000007947 */ /* 0x012fea0003800000 */
.L_x_1567:
[----:B------:R-:W-:-:S04]  /*07d0*/  ISETP.NE.U32.AND P0, PT, RZ, c[0x0][0x350], PT ;  /* 0x0000d400ff007a0c */ /* 0x000fc80003f05070 */
[----:B------:R-:W-:-:S13]  /*07e0*/  ISETP.NE.AND.EX P0, PT, RZ, c[0x0][0x354], PT, P0 ;  /* 0x0000d500ff007a0c */ /* 0x000fda0003f05300 */
[----:B------:R-:W-:Y:S05]  /*07f0*/  @!P0 BRA `(.L_x_1568) ;  /* 0x0000009000008947 */ /* 0x000fea0003800000 */
[----:B------:R-:W-:Y:S02]  /*0800*/  ULDC.64 UR4, c[0x0][0x350] ;  /* 0x0000d40000047ab9 */ /* 0x000fe40000000a00 */
[----:B------:R-:W-:-:S06]  /*0810*/  UIMAD.WIDE UR4, UR14, UR15, UR4 ;  /* 0x0000000f0e0472a5 */ /* 0x000fcc000f8e0204 */
[----:B------:R-:W-:Y:S02]  /*0820*/  MOV R4, UR4 ;  /* 0x0000000400047c02 */ /* 0x000fe40008000f00 */
[----:B------:R-:W-:-:S05]  /*0830*/  MOV R5, UR5 ;  /* 0x0000000500057c02 */ /* 0x000fca0008000f00 */
[----:B------:R-:W4:Y:S04]  /*0840*/  LDG.E R3, [R4.64] ;  /* 0x0000001004037981 */ /* 0x000f28000c1e1900 */
[----:B------:R-:W5:Y:S01]  /*0850*/  LDG.E R0, [R4.64+0x4] ;  /* 0x0000041004007981 */ /* 0x000f62000c1e1900 */
[----:B----4-:R-:W1:Y:S08]  /*0860*/  R2UR UR4, R3 ;  /* 0x00000000030473c2 */ /* 0x010e7000000e0000 */
[----:B-----5:R-:W1:Y:S02]  /*0870*/  R2UR UR7, R0 ;  /* 0x00000000000773c2 */ /* 0x020e6400000e0000 */
[----:B-1----:R-:W-:-:S06]  /*0880*/  UIADD3 UR7, -UR4, UR7, URZ ;  /* 0x0000000704077290 */ /* 0x002fcc000fffe13f */
.L_x_1568:
[----:B------:R-:W-:Y:S01]  /*0890*/  ULDC UR4, c[0x0][0x2c4] ;  /* 0x0000b10000047ab9 */ /* 0x000fe20000000800 */
[----:B------:R-:W-:Y:S01]  /*08a0*/  PLOP3.LUT P2, PT, PT, PT, PT, 0x80, 0x0 ;  /* 0x000000000000781c */ /* 0x000fe20003f4f070 */
[----:B------:R-:W-:Y:S01]  /*08b0*/  UISETP.NE.AND UP1, UPT, UR4, 0x1, UPT ;  /* 0x000000010400788c */ /* 0x000fe2000bf25270 */
[----:B------:R-:W-:Y:S01]  /*08c0*/  CS2R R4, SRZ ;  /* 0x0000000000047805 */ /* 0x000fe2000001ff00 */
[----:B--2---:R-:W-:Y:S01]  /*08d0*/  UIADD3 UR7, -UR12, UR7, URZ ;  /* 0x000000070c077290 */ /* 0x004fe2000fffe13f */
[----:B------:R-:W-:Y:S01]  /*08e0*/  IMAD.MOV.U32 R130, RZ, RZ, RZ ;  /* 0x000000ffff827224 */ /* 0x000fe200078e00ff */
[----:B------:R-:W-:Y:S01]  /*08f0*/  ULDC.64 UR4, c[0x0][0x2c8] ;  /* 0x0000b20000047ab9 */ /* 0x000fe20000000a00 */
[----:B------:R-:W-:Y:S01]  /*0900*/  IMAD.MOV.U32 R128, RZ, RZ, RZ ;  /* 0x000000ffff807224 */ /* 0x000fe200078e00ff */
[----:B------:R-:W-:Y:S01]  /*0910*/  UIADD3 UR6, UR7, 0x5f, URZ ;  /* 0x0000005f07067890 */ /* 0x000fe2000fffe03f */
[----:B------:R-:W-:Y:S01]  /*0920*/  CS2R R126, SRZ ;  /* 0x00000000007e7805 */ /* 0x000fe2000001ff00 */
[----:B------:R-:W-:Y:S01]  /*0930*/  CS2R R124, SRZ ;  /* 0x00000000007c7805 */ /* 0x000fe2000001ff00 */
[----:B------:R-:W-:Y:S01]  /*0940*/  CS2R R122, SRZ ;  /* 0x00000000007a7805 */ /* 0x000fe2000001ff00 */
[----:B------:R-:W-:Y:S01]  /*0950*/  CS2R R120, SRZ ;  /* 0x0000000000787805 */ /* 0x000fe2000001ff00 */
[----:B------:R-:W-:Y:S01]  /*0960*/  @UP1 UIADD3 UR20, UR11, 0x7f, URZ ;  /* 0x0000007f0b141890 */ /* 0x000fe2000fffe03f */
[----:B------:R-:W-:Y:S01]  /*0970*/  CS2R R118, SRZ ;  /* 0x0000000000767805 */ /* 0x000fe2000001ff00 */
[----:B------:R-:W-:Y:S01]  /*0980*/  CS2R R116, SRZ ;  /* 0x0000000000747805 */ /* 0x000fe2000001ff00 */
[----:B------:R-:W-:Y:S01]  /*0990*/  CS2R R114, SRZ ;  /* 0x0000000000727805 */ /* 0x000fe2000001ff00 */
[----:B------:R-:W-:Y:S01]  /*09a0*/  UIMAD.WIDE.U32 UR20, UR20, UR4, URZ ;  /* 0x00000004141472a5 */ /* 0x000fe2000f8e003f */
[----:B------:R-:W-:Y:S01]  /*09b0*/  CS2R R112, SRZ ;  /* 0x0000000000707805 */ /* 0x000fe2000001ff00 */
[----:B------:R-:W-:Y:S01]  /*09c0*/  UIADD3 UR4, UR11, 0x7f, URZ ;  /* 0x0000007f0b047890 */ /* 0x000fe2000fffe03f */
[----:B------:R-:W-:Y:S01]  /*09d0*/  CS2R R110, SRZ ;  /* 0x00000000006e7805 */ /* 0x000fe2000001ff00 */
[----:B------:R-:W-:Y:S01]  /*09e0*/  @UP1 USHF.R.U32.HI UR4, URZ, UR5, UR21 ;  /* 0x000000053f041299 */ /* 0x000fe20008011615 */
[----:B------:R-:W-:Y:S01]  /*09f0*/  CS2R R108, SRZ ;  /* 0x00000000006c7805 */ /* 0x000fe2000001ff00 */
[----:B---3--:R-:W-:Y:S01]  /*0a00*/  UIADD3 UR5, UR7, 0x60, -UR13 ;  /* 0x0000006007057890 */ /* 0x008fe2000fffe80d */
[----:B------:R-:W-:Y:S01]  /*0a10*/  CS2R R106, SRZ ;  /* 0x00000000006a7805 */ /* 0x000fe2000001ff00 */
[----:B------:R-:W-:Y:S01]  /*0a20*/  UIMAD.WIDE UR20, UR6, 0x2aaaaaab, URZ ;  /* 0x2aaaaaab061478a5 */ /* 0x000fe2000f8e023f */
[----:B------:R-:W-:Y:S01]  /*0a30*/  CS2R R104, SRZ ;  /* 0x0000000000687805 */ /* 0x000fe2000001ff00 */
[----:B------:R-:W-:Y:S01]  /*0a40*/  UIADD3 UR4, UR5, UR4, URZ ;  /* 0x0000000405047290 */ /* 0x000fe2000fffe03f */
[----:B------:R-:W-:Y:S01]  /*0a50*/  CS2R R102, SRZ ;  /* 0x0000000000667805 */ /* 0x000fe2000001ff00 */
[----:B------:R-:W-:Y:S01]  /*0a60*/  CS2R R100, SRZ ;  /* 0x0000000000647805 */ /* 0x000fe2000001ff00 */
[----:B------:R-:W-:Y:S01]  /*0a70*/  CS2R R98, SRZ ;  /* 0x0000000000627805 */ /* 0x000fe2000001ff00 */
[----:B------:R-:W-:Y:S01]  /*0a80*/  UIMAD.WIDE UR4, UR4, 0x2aaaaaab, URZ ;  /* 0x2aaaaaab040478a5 */ /* 0x000fe2000f8e023f */
[----:B------:R-:W-:Y:S01]  /*0a90*/  CS2R R96, SRZ ;  /* 0x0000000000607805 */ /* 0x000fe2000001ff00 */
[----:B------:R-:W-:Y:S01]  /*0aa0*/  UMOV UR19, UR21 ;  /* 0x0000001500137c82 */ /* 0x000fe20008000000 */
[----:B------:R-:W-:Y:S01]  /*0ab0*/  CS2R R94, SRZ ;  /* 0x00000000005e7805 */ /* 0x000fe2000001ff00 */
[----:B------:R-:W-:Y:S01]  /*0ac0*/  USHF.R.U32.HI UR6, URZ, 0x1f, UR19 ;  /* 0x0000001f3f067899 */ /* 0x000fe20008011613 */
[----:B------:R-:W-:Y:S01]  /*0ad0*/  CS2R R92, SRZ ;  /* 0x00000000005c7805 */ /* 0x000fe2000001ff00 */
[----:B------:R-:W-:Y:S01]  /*0ae0*/  USHF.R.U32.HI UR4, URZ, 0x1f, UR5 ;  /* 0x0000001f3f047899 */ /* 0x000fe20008011605 */
[----:B------:R-:W-:Y:S01]  /*0af0*/  CS2R R90, SRZ ;  /* 0x00000000005a7805 */ /* 0x000fe2000001ff00 */
[----:B------:R-:W-:Y:S01]  /*0b00*/  ULEA.HI.SX32 UR6, UR19, UR6, 0x1c ;  /* 0x0000000613067291 */ /* 0x000fe2000f8fe23f */
[----:B------:R-:W-:Y:S01]  /*0b10*/  CS2R R88, SRZ ;  /* 0x0000000000587805 */ /* 0x000fe2000001ff00 */
[----:B------:R-:W-:Y:S01]  /*0b20*/  ULEA.HI.SX32 UR4, UR5, UR4, 0x1c ;  /* 0x0000000405047291 */ /* 0x000fe2000f8fe23f */
        /* <DEDUP_REMOVED lines=61> */
[----:B------:R-:W-:Y:S01]  /*0f00*/  LEA.HI R84, R7, R2, RZ, 0x3 ;  /* 0x0000000207547211 */ /* 0x000fe200078f18ff */
[----:B------:R-:W-:Y:S01]  /*0f10*/  UIMAD UR15, UR15, UR4, URZ ;  /* 0x000000040f0f72a4 */ /* 0x000fe2000f8e023f */
[----:B------:R-:W-:Y:S01]  /*0f20*/  PLOP3.LUT P1, PT, PT, PT, UP1, 0x80, 0x0 ;  /* 0x000000000000781c */ /* 0x000fe20003f2f018 */
[----:B------:R-:W-:Y:S01]  /*0f30*/  UIMAD.WIDE.U32 UR20, UR18, UR4, URZ ;  /* 0x00000004121472a5 */ /* 0x000fe2000f8e003f */
[----:B------:R-:W-:Y:S01]  /*0f40*/  LOP3.LUT R13, R84, 0xfffffff8, RZ, 0xc0, !PT ;  /* 0xfffffff8540d7812 */ /* 0x000fe200078ec0ff */
[----:B------:R-:W-:Y:S01]  /*0f50*/  UIMAD UR15, UR18, UR5, UR15 ;  /* 0x00000005120f72a4 */ /* 0x000fe2000f8e020f */
[----:B------:R-:W-:Y:S01]  /*0f60*/  SHF.R.S32.HI R84, RZ, 0x3, R84 ;  /* 0x00000003ff547819 */ /* 0x000fe20000011454 */
[----:B------:R-:W-:Y:S01]  /*0f70*/  USHF.R.S32.HI UR18, URZ, 0x1f, UR14 ;  /* 0x0000001f3f127899 */ /* 0x000fe2000801140e */
[----:B------:R-:W-:Y:S01]  /*0f80*/  PLOP3.LUT P0, PT, PT, PT, UP1, 0x80, 0x0 ;  /* 0x000000000000781c */ /* 0x000fe20003f0f018 */
[----:B------:R-:W-:Y:S01]  /*0f90*/  IMAD.IADD R13, R2, 0x1, -R13 ;  /* 0x00000001020d7824 */ /* 0x000fe200078e0a0d */
[----:B------:R-:W-:Y:S01]  /*0fa0*/  ULDC.64 UR4, c[0x0][0x1b8] ;  /* 0x00006e0000047ab9 */ /* 0x000fe20000000a00 */
[----:B------:R-:W-:Y:S01]  /*0fb0*/  IMAD.SHL.U32 R251, R84, 0x40, RZ ;  /* 0x0000004054fb7824 */ /* 0x000fe200078e00ff */
[----:B------:R-:W-:Y:S01]  /*0fc0*/  UIADD3 UR21, UR21, UR15, URZ ;  /* 0x0000000f15157290 */ /* 0x000fe2000fffe03f */
[C---:B------:R-:W-:Y:S01]  /*0fd0*/  IMAD R112, R13.reuse, 0x20, R84 ;  /* 0x000000200d707824 */ /* 0x040fe200078e0254 */
[----:B------:R-:W-:Y:S01]  /*0fe0*/  UIMAD UR15, UR8, UR4, URZ ;  /* 0x00000004080f72a4 */ /* 0x000fe2000f8e023f */
[----:B------:R-:W-:Y:S01]  /*0ff0*/  IMAD.SHL.U32 R211, R13, 0x8, RZ ;  /* 0x000000080dd37824 */ /* 0x000fe200078e00ff */
[----:B------:R-:W-:Y:S01]  /*1000*/  UIMAD.WIDE.U32 UR20, UR9, UR4, UR20 ;  /* 0x00000004091472a5 */ /* 0x000fe2000f8e0014 */
[----:B------:R-:W-:Y:S01]  /*1010*/  LOP3.LUT R251, R251, 0x1c0, RZ, 0xc0, !PT ;  /* 0x000001c0fbfb7812 */ /* 0x000fe200078ec0ff */
[----:B------:R-:W-:Y:S01]  /*1020*/  UIMAD UR15, UR9, UR5, UR15 ;  /* 0x00000005090f72a4 */ /* 0x000fe2000f8e020f */
[----:B------:R-:W-:Y:S01]  /*1030*/  IADD3 R0, R112, UR11, RZ ;  /* 0x0000000b70007c10 */ /* 0x000fe2000fffe0ff */
[----:B------:R-:W-:Y:S01]  /*1040*/  USEL UR18, UR18, URZ, !UP2 ;  /* 0x0000003f12127287 */ /* 0x000fe2000d000000 */
[----:B------:R3:W-:Y:S01]  /*1050*/  STL [R1+0x8], R112 ;  /* 0x0000087001007387 */ /* 0x0007e20000100800 */
[----:B------:R-:W-:Y:S01]  /*1060*/  ULDC.64 UR4, c[0x0][0x1c0] ;  /* 0x0000700000047ab9 */ /* 0x000fe20000000a00 */
[C---:B------:R-:W-:Y:S01]  /*1070*/  IADD3 R12, R211.reuse, 0x40, RZ ;  /* 0x00000040d30c7810 */ /* 0x040fe20007ffe0ff */
[----:B-1----:R-:W-:Y:S01]  /*1080*/  @P1 IMAD.HI.U32 R4, R0, c[0x0][0x2c8], RZ ;  /* 0x0000b20000041a27 */ /* 0x002fe200078e00ff */
[----:B------:R-:W-:Y:S01]  /*1090*/  USEL UR19, UR14, URZ, !UP2 ;  /* 0x0000003f0e137287 */ /* 0x000fe2000d000000 */
[----:B------:R3:W-:Y:S01]  /*10a0*/  STL [R1+0x1c], R211 ;  /* 0x00001cd301007387 */ /* 0x0007e20000100800 */
[----:B------:R-:W-:Y:S01]  /*10b0*/  UIMAD UR18, UR18, UR4, URZ ;  /* 0x00000004121272a4 */ /* 0x000fe2000f8e023f */
[----:B------:R-:W-:Y:S01]  /*10c0*/  IMAD.MOV.U32 R6, RZ, RZ, R0 ;  /* 0x000000ffff067224 */ /* 0x000fe200078e0000 */
[----:B------:R-:W-:Y:S01]  /*10d0*/  UIADD3 UR21, UR21, UR15, URZ ;  /* 0x0000000f15157290 */ /* 0x000fe2000fffe03f */
[----:B------:R-:W-:Y:S01]  /*10e0*/  @P0 SHF.R.U32.HI R6, RZ, c[0x0][0x2cc], R4 ;  /* 0x0000b300ff060a19 */ /* 0x000fe20000011604 */
[----:B------:R-:W-:Y:S01]  /*10f0*/  UIMAD UR5, UR19, UR5, UR18 ;  /* 0x00000005130572a4 */ /* 0x000fe2000f8e0212 */
[C---:B------:R-:W-:Y:S01]  /*1100*/  IADD3 R85, R211.reuse, 0x80, RZ ;  /* 0x00000080d3557810 */ /* 0x040fe20007ffe0ff */
[----:B------:R-:W-:Y:S01]  /*1110*/  UIMAD.WIDE.U32 UR20, UR19, UR4, UR20 ;  /* 0x00000004131472a5 */ /* 0x000fe2000f8e0014 */
[--C-:B------:R-:W-:Y:S01]  /*1120*/  SHF.R.S32.HI R5, RZ, 0x1f, R6.reuse ;  /* 0x0000001fff057819 */ /* 0x100fe20000011406 */
[----:B------:R-:W-:Y:S01]  /*1130*/  IMAD.MOV R4, RZ, RZ, -R6 ;  /* 0x000000ffff047224 */ /* 0x000fe200078e0a06 */
[----:B------:R-:W-:Y:S01]  /*1140*/  ULDC UR4, c[0x0][0x2c4] ;  /* 0x0000b10000047ab9 */ /* 0x000fe20000000800 */
[----:B------:R-:W-:Y:S01]  /*1150*/  ISETP.GE.AND P4, PT, R211, c[0x0][0x198], PT ;  /* 0x00006600d3007a0c */ /* 0x000fe20003f86270 */
[----:B------:R-:W-:Y:S01]  /*1160*/  UIADD3 UR5, UR21, UR5, URZ ;  /* 0x0000000515057290 */ /* 0x000fe2000fffe03f */
[----:B------:R-:W-:Y:S01]  /*1170*/  IMAD R4, R4, c[0x0][0x2c4], R0 ;  /* 0x0000b10004047a24 */ /* 0x000fe200078e0200 */
[----:B------:R-:W-:Y:S01]  /*1180*/  UIMAD UR4, UR13, UR4, URZ ;  /* 0x000000040d0472a4 */ /* 0x000fe2000f8e023f */
[----:B------:R-:W-:Y:S01]  /*1190*/  IMAD.U32 R9, RZ, RZ, UR21 ;  /* 0x00000015ff097e24 */ /* 0x000fe2000f8e00ff */
[----:B------:R-:W-:Y:S01]  /*11a0*/  ISETP.GE.AND P3, PT, R12, c[0x0][0x198], PT ;  /* 0x000066000c007a0c */ /* 0x000fe20003f66270 */
[----:B------:R-:W-:Y:S01]  /*11b0*/  IMAD.U32 R8, RZ, RZ, UR20 ;  /* 0x00000014ff087e24 */ /* 0x000fe2000f8e00ff */
[----:B------:R-:W-:Y:S01]  /*11c0*/  SHF.R.S32.HI R0, RZ, 0x1f, R4 ;  /* 0x0000001fff007819 */ /* 0x000fe20000011404 */
[----:B------:R-:W-:Y:S01]  /*11d0*/  IMAD.U32 R9, RZ, RZ, UR5 ;  /* 0x00000005ff097e24 */ /* 0x000fe2000f8e00ff */
[----:B------:R-:W-:Y:S01]  /*11e0*/  ISETP.GE.AND P6, PT, R85, c[0x0][0x198], PT ;  /* 0x0000660055007a0c */ /* 0x000fe20003fc6270 */
[----:B------:R-:W-:Y:S01]  /*11f0*/  IMAD R5, R5, c[0x0][0x1b0], RZ ;  /* 0x00006c0005057a24 */ /* 0x000fe200078e02ff */
[----:B------:R-:W-:Y:S01]  /*1200*/  BSSY B0, `(.L_x_1570) ;  /* 0x0000039000007945 */ /* 0x000fe20003800000 */
[----:B------:R-:W-:-:S04]  /*1210*/  IMAD.WIDE.U32 R8, R6, c[0x0][0x1b0], R8 ;  /* 0x00006c0006087a25 */ /* 0x000fc800078e0008 */
[----:B------:R-:W-:Y:S02]  /*1220*/  IMAD R5, R6, c[0x0][0x1b4], R5 ;  /* 0x00006d0006057a24 */ /* 0x000fe400078e0205 */
[----:B------:R-:W-:Y:S02]  /*1230*/  IMAD R0, R0, c[0x0][0x1a8], RZ ;  /* 0x00006a0000007a24 */ /* 0x000fe400078e02ff */
[----:B------:R-:W-:Y:S02]  /*1240*/  IMAD.IADD R11, R9, 0x1, R5 ;  /* 0x00000001090b7824 */ /* 0x000fe400078e0205 */
[----:B------:R-:W-:Y:S01]  /*1250*/  IMAD.MOV.U32 R10, RZ, RZ, R8 ;  /* 0x000000ffff0a7224 */ /* 0x000fe200078e0008 */
[----:B------:R-:W-:Y:S01]  /*1260*/  IADD3 R8, R84, UR11, RZ ;  /* 0x0000000b54087c10 */ /* 0x000fe2000fffe0ff */
[C---:B------:R-:W-:Y:S02]  /*1270*/  IMAD R9, R4.reuse, c[0x0][0x1ac], R0 ;  /* 0x00006b0004097a24 */ /* 0x040fe400078e0200 */
[----:B------:R-:W-:Y:S01]  /*1280*/  IMAD.WIDE.U32 R4, R4, c[0x0][0x1a8], R10 ;  /* 0x00006a0004047a25 */ /* 0x000fe200078e000a */
[----:B------:R-:W-:-:S02]  /*1290*/  LEA.HI R11, R7, R2, RZ, 0x4 ;  /* 0x00000002070b7211 */ /* 0x000fc400078f20ff */
[----:B------:R-:W-:Y:S01]  /*12a0*/  LEA.HI R10, R7, R2, RZ, 0x6 ;  /* 0x00000002070a7211 */ /* 0x000fe200078f30ff */
[----:B------:R-:W-:Y:S01]  /*12b0*/  IMAD.IADD R9, R5, 0x1, R9 ;  /* 0x0000000105097824 */ /* 0x000fe200078e0209 */
[----:B------:R-:W-:Y:S02]  /*12c0*/  LOP3.LUT R0, R11, 0xfffffff0, RZ, 0xc0, !PT ;  /* 0xfffffff00b007812 */ /* 0x000fe400078ec0ff */
[----:B------:R-:W-:Y:S01]  /*12d0*/  LEA R16, P0, R4, c[0x0][0x160], 0x1 ;  /* 0x0000580004107a11 */ /* 0x000fe200078008ff */
[----:B------:R-:W-:Y:S02]  /*12e0*/  IMAD.SHL.U32 R10, R10, 0x8, RZ ;  /* 0x000000080a0a7824 */ /* 0x000fe400078e00ff */
[----:B------:R-:W-:Y:S01]  /*12f0*/  IMAD.IADD R0, R2, 0x1, -R0 ;  /* 0x0000000102007824 */ /* 0x000fe200078e0a00 */
[----:B------:R-:W-:Y:S01]  /*1300*/  LEA.HI.X R9, R4, c[0x0][0x164], R9, 0x1, P0 ;  /* 0x0000590004097a11 */ /* 0x000fe200000f0c09 */
[----:B------:R-:W-:Y:S01]  /*1310*/  IMAD.MOV.U32 R4, RZ, RZ, 0x10 ;  /* 0x00000010ff047424 */ /* 0x000fe200078e00ff */
[----:B------:R-:W-:Y:S01]  /*1320*/  ISETP.GE.AND P0, PT, R8, UR4, PT ;  /* 0x0000000408007c0c */ /* 0x000fe2000bf06270 */
[----:B------:R3:W1:Y:S01]  /*1330*/  SHFL.IDX PT, R18, R16, RZ, 0x181f ;  /* 0x00181fff10127589 */ /* 0x00066200000e0000 */
[----:B------:R-:W-:-:S03]  /*1340*/  SHF.R.S32.HI R6, RZ, 0x1f, R0 ;  /* 0x0000001fff067819 */ /* 0x000fc60000011400 */
[----:B------:R3:W4:Y:S01]  /*1350*/  SHFL.IDX PT, R19, R9, RZ, 0x181f ;  /* 0x00181fff09137589 */ /* 0x00072200000e0000 */
[----:B------:R-:W-:-:S04]  /*1360*/  LEA.HI R6, R6, R0, RZ, 0x3 ;  /* 0x0000000006067211 */ /* 0x000fc800078f18ff */
[----:B------:R-:W-:-:S05]  /*1370*/  LOP3.LUT R5, R6, 0xfffffff8, RZ, 0xc0, !PT ;  /* 0xfffffff806057812 */ /* 0x000fca00078ec0ff */
[----:B------:R-:W-:Y:S01]  /*1380*/  IMAD.IADD R5, R0, 0x1, -R5 ;  /* 0x0000000100057824 */ /* 0x000fe200078e0a05 */
[----:B------:R-:W-:-:S04]  /*1390*/  IADD3 R0, R211, 0xc0, RZ ;  /* 0x000000c0d3007810 */ /* 0x000fc80007ffe0ff */
[----:B------:R-:W-:Y:S01]  /*13a0*/  ISETP.GE.AND P5, PT, R0, c[0x0][0x198], PT ;  /* 0x0000660000007a0c */ /* 0x000fe20003fa6270 */
[----:B--2---:R2:W5:Y:S03]  /*13b0*/  @P2 R2UR UR19, R3 ;  /* 0x00000000031323c2 */ /* 0x00456600000e0000 */
[----:B------:R-:W-:Y:S01]  /*13c0*/  R2P PR, R5, 0x6 ;  /* 0x0000000605007804 */ /* 0x000fe20000000000 */
[----:B-----5:R-:W-:-:S04]  /*13d0*/  @!UP0 UMOV UR19, UR14 ;  /* 0x0000000e00138c82 */ /* 0x020fc80008000000 */
[----:B------:R-:W-:Y:S02]  /*13e0*/  SEL R4, R4, 0xfffffff0, !P1 ;  /* 0xfffffff004047807 */ /* 0x000fe40004800000 */
[----:B--2---:R-:W-:Y:S02]  /*13f0*/  SHF.R.U32.HI R3, RZ, 0x3, R251 ;  /* 0x00000003ff037819 */ /* 0x004fe400000116fb */
[----:B------:R-:W-:-:S04]  /*1400*/  LOP3.LUT R251, R251, 0x38, R211, 0xf8, !PT ;  /* 0x00000038fbfb7812 */ /* 0x000fc800078ef8d3 */
[----:B------:R-:W-:Y:S01]  /*1410*/  LOP3.LUT R251, R251, R3, RZ, 0x3c, !PT ;  /* 0x00000003fbfb7212 */ /* 0x000fe200078e3cff */
[----:B------:R-:W-:-:S03]  /*1420*/  IMAD.MOV.U32 R3, RZ, RZ, 0x20 ;  /* 0x00000020ff037424 */ /* 0x000fc600078e00ff */
[----:B------:R-:W-:Y:S02]  /*1430*/  LOP3.LUT R251, R251, 0xfffffe00, R10, 0xf8, !PT ;  /* 0xfffffe00fbfb7812 */ /* 0x000fe400078ef80a */
        /* <DEDUP_REMOVED lines=21> */
.L_x_1571:
[----:B-1-34-:R-:W-:Y:S05]  /*1590*/  BSYNC B0 ;  /* 0x0000000000007941 */ /* 0x01afea0003800000 */
.L_x_1570:
        /* <DEDUP_REMOVED lines=25> */
.L_x_1573:
[----:B------:R-:W-:Y:S05]  /*1730*/  BSYNC B0 ;  /* 0x0000000000007941 */ /* 0x000fea0003800000 */
.L_x_1572:
        /* <DEDUP_REMOVED lines=25> */
.L_x_1575:
[----:B------:R-:W-:Y:S05]  /*18d0*/  BSYNC B0 ;  /* 0x0000000000007941 */ /* 0x000fea0003800000 */
.L_x_1574:
[----:B------:R-:W-:Y:S01]  /*18e0*/  IMAD.MOV.U32 R252, RZ, RZ, c[0x0][0x2b8] ;  /* 0x0000ae00fffc7624 */ /* 0x000fe200078e00ff */
[----:B------:R-:W-:Y:S01]  /*18f0*/  UMOV UR15, 0x60 ;  /* 0x00000060000f7882 */ /* 0x000fe20000000000 */
[----:B-12---:R-:W-:Y:S01]  /*1900*/  SHFL.IDX PT, R16, R16, 0x3, 0x181f ;  /* 0x00781f0010107f89 */ /* 0x006fe200000e0000 */
[----:B------:R-:W-:Y:S01]  /*1910*/  UIMAD UR15, UR6, UR15, -0x60 ;  /* 0xffffffa0060f74a4 */ /* 0x000fe2000f8e020f */
[----:B---3--:R-:W-:Y:S01]  /*1920*/  SHF.R.S32.HI R15, RZ, 0x1f, R12 ;  /* 0x0000001fff0f7819 */ /* 0x008fe2000001140c */
[----:B------:R-:W-:Y:S01]  /*1930*/  IMAD.SHL.U32 R251, R251, 0x2, RZ ;  /* 0x00000002fbfb7824 */ /* 0x000fe200078e00ff */
[----:B------:R-:W-:Y:S01]  /*1940*/  ISETP.NE.AND P2, PT, R252, 0x1, PT ;  /* 0x00000001fc00780c */ /* 0x000fe20003f45270 */
[----:B------:R1:W2:Y:S01]  /*1950*/  SHFL.IDX PT, R17, R9, 0x3, 0x181f ;  /* 0x00781f0009117f89 */ /* 0x0002a200000e0000 */
[----:B------:R-:W-:Y:S01]  /*1960*/  LEA.HI R15, R15, R12, RZ, 0x3 ;  /* 0x0000000c0f0f7211 */ /* 0x000fe200078f18ff */
[----:B------:R-:W-:Y:S01]  /*1970*/  USHF.R.S32.HI UR18, URZ, 0x1f, UR19 ;  /* 0x0000001f3f127899 */ /* 0x000fe20008011413 */
[----:B------:R-:W-:Y:S01]  /*1980*/  IADD3 R10, R112, UR15, RZ ;  /* 0x0000000f700a7c10 */ /* 0x000fe2000fffe0ff */
[----:B------:R-:W-:Y:S01]  /*1990*/  IMAD.MOV.U32 R23, RZ, RZ, RZ ;  /* 0x000000ffff177224 */ /* 0x000fe200078e00ff */
[----:B------:R-:W-:-:S02]  /*19a0*/  LOP3.LUT R209, R15, 0xfffffff8, RZ, 0xc0, !PT ;  /* 0xfffffff80fd17812 */ /* 0x000fc400078ec0ff */
[----:B------:R-:W-:Y:S01]  /*19b0*/  ISETP.GE.AND P1, PT, R10, UR7, PT ;  /* 0x000000070a007c0c */ /* 0x000fe2000bf26270 */
[----:B------:R-:W-:Y:S02]  /*19c0*/  IMAD.SHL.U32 R249, R13, 0x40, RZ ;  /* 0x000000400df97824 */ /* 0x000fe400078e00ff */
[----:B------:R-:W-:Y:S01]  /*19d0*/  STL [R1+0x18], R209 ;  /* 0x000018d101007387 */ /* 0x000fe20000100800 */
[----:B------:R-:W-:Y:S02]  /*19e0*/  ISETP.GT.OR P1, PT, R112, 0x5f, P1 ;  /* 0x0000005f7000780c */ /* 0x000fe40000f24670 */
[----:B-1----:R-:W-:Y:S02]  /*19f0*/  IADD3 R9, R8, 0x60, RZ ;  /* 0x0000006008097810 */ /* 0x002fe40007ffe0ff */
[----:B------:R-:W-:Y:S02]  /*1a00*/  IADD3 R8, R10, UR12, RZ ;  /* 0x0000000c0a087c10 */ /* 0x000fe4000fffe0ff */
[----:B------:R-:W-:Y:S01]  /*1a10*/  ISETP.GE.AND P0, PT, R9, UR4, PT ;  /* 0x0000000409007c0c */ /* 0x000fe2000bf06270 */
[----:B------:R-:W-:Y:S01]  /*1a20*/  ULDC.64 UR4, c[0x0][0x2b0] ;  /* 0x0000ac0000047ab9 */ /* 0x000fe20000000a00 */
[----:B------:R-:W-:Y:S01]  /*1a30*/  SHF.R.S32.HI R10, RZ, 0x1f, R0 ;  /* 0x0000001fff0a7819 */ /* 0x000fe20000011400 */
[----:B------:R-:W-:Y:S01]  /*1a40*/  @P2 IMAD.HI.U32 R14, R8, c[0x0][0x2bc], RZ ;  /* 0x0000af00080e2a27 */ /* 0x000fe200078e00ff */
[----:B------:R-:W-:-:S02]  /*1a50*/  UIMAD UR18, UR18, UR4, URZ ;  /* 0x00000004121272a4 */ /* 0x000fc4000f8e023f */
[----:B------:R-:W-:Y:S01]  /*1a60*/  LEA.HI R10, R10, R0, RZ, 0x3 ;  /* 0x000000000a0a7211 */ /* 0x000fe200078f18ff */
[----:B------:R-:W-:Y:S01]  /*1a70*/  IMAD.MOV.U32 R9, RZ, RZ, R8 ;  /* 0x000000ffff097224 */ /* 0x000fe200078e0008 */
[----:B------:R-:W-:Y:S01]  /*1a80*/  @P2 SHF.R.U32.HI R9, RZ, c[0x0][0x2c0], R14 ;  /* 0x0000b000ff092a19 */ /* 0x000fe2000001160e */
[----:B------:R-:W-:Y:S01]  /*1a90*/  UIMAD.WIDE.U32 UR20, UR19, UR4, URZ ;  /* 0x00000004131472a5 */ /* 0x000fe2000f8e003f */
[----:B------:R-:W-:Y:S01]  /*1aa0*/  SHF.R.S32.HI R14, RZ, 0x1f, R85 ;  /* 0x0000001fff0e7819 */ /* 0x000fe20000011455 */
[----:B------:R-:W-:Y:S01]  /*1ab0*/  UIMAD UR18, UR19, UR5, UR18 ;  /* 0x00000005131272a4 */ /* 0x000fe2000f8e0212 */
[----:B------:R-:W-:Y:S01]  /*1ac0*/  LOP3.LUT R111, R10, 0xfffffff8, RZ, 0xc0, !PT ;  /* 0xfffffff80a6f7812 */ /* 0x000fe200078ec0ff */
[--C-:B--2---:R-:W-:Y:S01]  /*1ad0*/  @!P0 IMAD.WIDE R20, R211, 0x2, R16.reuse ;  /* 0x00000002d3148825 */ /* 0x104fe200078e0210 */
[----:B------:R-:W-:Y:S01]  /*1ae0*/  LEA.HI R14, R14, R85, RZ, 0x3 ;  /* 0x000000550e0e7211 */ /* 0x000fe200078f18ff */
[----:B------:R-:W-:Y:S01]  /*1af0*/  UIADD3 UR18, UR21, UR18, URZ ;  /* 0x0000001215127290 */ /* 0x000fe2000fffe03f */
[----:B------:R-:W-:Y:S01]  /*1b00*/  @!P1 IADD3 R15, P2, R9, UR20, RZ ;  /* 0x00000014090f9c10 */ /* 0x000fe2000ff5e0ff */
[----:B----4-:R-:W-:Y:S01]  /*1b10*/  @!P0 IMAD.WIDE R18, R209, 0x2, R16 ;  /* 0x00000002d1128825 */ /* 0x010fe200078e0210 */
[----:B------:R-:W-:Y:S01]  /*1b20*/  LOP3.LUT R207, R14, 0xfffffff8, RZ, 0xc0, !PT ;  /* 0xfffffff80ecf7812 */ /* 0x000fe200078ec0ff */
[----:B------:R-:W-:Y:S01]  /*1b30*/  @!PT LDS RZ, [RZ] ;  /* 0x00000000fffff984 */ /* 0x000fe20000000800 */
[----:B------:R1:W-:Y:S01]  /*1b40*/  @!P0 LDGSTS.E.BYPASS.LTC128B.128 [R251+0x1b100], [R20.64], !P4 ;  /* 0x1b10000014fb8fae */ /* 0x0003e2000e101d50 */
[----:B------:R-:W-:Y:S01]  /*1b50*/  LOP3.LUT R249, R249, 0x1c0, RZ, 0xc0, !PT ;  /* 0x000001c0f9f97812 */ /* 0x000fe200078ec0ff */
[----:B------:R-:W-:Y:S01]  /*1b60*/  ULDC.64 UR4, c[0x0][0x1e8] ;  /* 0x00007a0000047ab9 */ /* 0x000fe20000000a00 */
[----:B------:R-:W-:Y:S01]  /*1b70*/  @!P1 LEA.HI.X.SX32 R10, R9, UR18, 0x1, P2 ;  /* 0x00000012090a9c11 */ /* 0x000fe200090f0eff */
[----:B------:R2:W-:Y:S01]  /*1b80*/  @!P0 LDGSTS.E.BYPASS.LTC128B.128 [R251+0x1f100], [R18.64], !P3 ;  /* 0x1f10000012fb8fae */ /* 0x0005e2000d901d50 */
[----:B------:R-:W-:-:S03]  /*1b90*/  @!P1 LEA R14, P2, R15, c[0x0][0x2a0], 0x2 ;  /* 0x0000a8000f0e9a11 */ /* 0x000fc600078410ff */
[----:B------:R-:W-:Y:S01]  /*1ba0*/  STL [R1+0x14], R207 ;  /* 0x000014cf01007387 */ /* 0x000fe20000100800 */
[----:B------:R-:W-:Y:S01]  /*1bb0*/  @!P1 LEA.HI.X R15, R15, c[0x0][0x2a4], R10, 0x2, P2 ;  /* 0x0000a9000f0f9a11 */ /* 0x000fe200010f140a */
[--C-:B--2---:R-:W-:Y:S01]  /*1bc0*/  @!P0 IMAD.WIDE R18, R207, 0x2, R16.reuse ;  /* 0x00000002cf128825 */ /* 0x104fe200078e0210 */
[----:B------:R-:W-:Y:S01]  /*1bd0*/  UIMAD UR19, UR8, UR4, URZ ;  /* 0x00000004081372a4 */ /* 0x000fe2000f8e023f */
[----:B------:R-:W-:Y:S01]  /*1be0*/  ISETP.GE.AND P4, PT, R85, c[0x0][0x1d4], PT ;  /* 0x0000750055007a0c */ /* 0x000fe20003f86270 */
[----:B------:R-:W-:Y:S01]  /*1bf0*/  UIMAD.WIDE.U32 UR22, UR9, UR4, URZ ;  /* 0x00000004091672a5 */ /* 0x000fe2000f8e003f */
[----:B------:R-:W-:Y:S01]  /*1c00*/  @!P0 IMAD.WIDE R16, R111, 0x2, R16 ;  /* 0x000000026f108825 */ /* 0x000fe200078e0210 */
[----:B------:R2:W-:Y:S04]  /*1c10*/  @!P0 LDGSTS.E.BYPASS.LTC128B.128 [R251+0x23100], [R18.64], !P6 ;  /* 0x2310000012fb8fae */ /* 0x0005e8000f101d50 */
[----:B------:R3:W-:Y:S04]  /*1c20*/  @!P0 LDGSTS.E.BYPASS.LTC128B.128 [R251+0x27100], [R16.64], !P5 ;  /* 0x2710000010fb8fae */ /* 0x0007e8000e901d50 */
[----:B------:R-:W0:Y:S04]  /*1c30*/  LDGDEPBAR ;  /* 0x00000000000079af */ /* 0x000e280000000000 */
[----:B------:R-:W-:Y:S01]  /*1c40*/  BAR.SYNC.DEFER_BLOCKING 0x0 ;  /* 0x0000000000007b1d */ /* 0x000fe20000010000 */
[----:B------:R-:W-:-:S04]  /*1c50*/  IMAD.MOV R9, RZ, RZ, -R9 ;  /* 0x000000ffff097224 */ /* 0x000fc800078e0a09 */
[----:B------:R-:W-:Y:S01]  /*1c60*/  IMAD R24, R9, c[0x0][0x2b8], R8 ;  /* 0x0000ae0009187a24 */ /* 0x000fe200078e0208 */
[----:B------:R-:W-:Y:S01]  /*1c70*/  STL [R1+0x10], R111 ;  /* 0x0000106f01007387 */ /* 0x000fe20000100800 */
[----:B------:R-:W-:-:S03]  /*1c80*/  IMAD.SHL.U32 R8, R84, 0x8, RZ ;  /* 0x0000000854087824 */ /* 0x000fc600078e00ff */
[----:B------:R-:W-:Y:S02]  /*1c90*/  SHF.R.S32.HI R10, RZ, 0x1f, R24 ;  /* 0x0000001fff0a7819 */ /* 0x000fe40000011418 */
[----:B------:R-:W-:-:S03]  /*1ca0*/  LOP3.LUT R8, R249, 0x8, R8, 0xf8, !PT ;  /* 0x00000008f9087812 */ /* 0x000fc600078ef808 */
[----:B------:R-:W-:Y:S01]  /*1cb0*/  IMAD R9, R10, c[0x0][0x1e0], RZ ;  /* 0x000078000a097a24 */ /* 0x000fe200078e02ff */
[----:B------:R-:W-:Y:S01]  /*1cc0*/  SHF.R.U32.HI R249, RZ, 0x3, R249 ;  /* 0x00000003fff97819 */ /* 0x000fe200000116f9 */
[----:B---3--:R-:W-:-:S03]  /*1cd0*/  IMAD.WIDE.U32 R16, R24, c[0x0][0x1e0], RZ ;  /* 0x0000780018107a25 */ /* 0x008fc600078e00ff */
[----:B------:R-:W-:Y:S01]  /*1ce0*/  LOP3.LUT R249, R8, R249, RZ, 0x3c, !PT ;  /* 0x000000f908f97212 */ /* 0x000fe200078e3cff */
[----:B------:R-:W-:Y:S01]  /*1cf0*/  IMAD R9, R24, c[0x0][0x1e4], R9 ;  /* 0x0000790018097a24 */ /* 0x000fe200078e0209 */
[----:B------:R3:W4:Y:S01]  /*1d00*/  @!P1 LDG.E R23, [R14.64] ;  /* 0x000000100e179981 */ /* 0x000722000c1e1900 */
[----:B------:R-:W-:Y:S01]  /*1d10*/  UIMAD UR19, UR9, UR5, UR19 ;  /* 0x00000005091372a4 */ /* 0x000fe2000f8e0213 */
[----:B------:R-:W-:Y:S01]  /*1d20*/  IMAD R10, R10, c[0x0][0x208], RZ ;  /* 0x000082000a0a7a24 */ /* 0x000fe200078e02ff */
[----:B------:R-:W-:Y:S01]  /*1d30*/  LOP3.LUT P1, RZ, R13, 0x2, RZ, 0xc0, !PT ;  /* 0x000000020dff7812 */ /* 0x000fe2000782c0ff */
[----:B------:R-:W-:Y:S01]  /*1d40*/  IMAD.IADD R17, R17, 0x1, R9 ;  /* 0x0000000111117824 */ /* 0x000fe200078e0209 */
[----:B------:R-:W-:Y:S01]  /*1d50*/  UIADD3 UR19, UR23, UR19, URZ ;  /* 0x0000001317137290 */ /* 0x000fe2000fffe03f */
[C---:B--2---:R-:W-:Y:S01]  /*1d60*/  IMAD.WIDE.U32 R18, R24.reuse, c[0x0][0x208], RZ ;  /* 0x0000820018127a25 */ /* 0x044fe200078e00ff */
[----:B------:R-:W-:Y:S01]  /*1d70*/  ULDC.64 UR4, c[0x0][0x210] ;  /* 0x0000840000047ab9 */ /* 0x000fe20000000a00 */
[----:B------:R-:W-:Y:S01]  /*1d80*/  ISETP.GE.AND P2, PT, R211, c[0x0][0x1d4], PT ;  /* 0x00007500d3007a0c */ /* 0x000fe20003f46270 */
[----:B------:R-:W-:Y:S01]  /*1d90*/  UIMAD UR8, UR8, UR4, URZ ;  /* 0x00000004080872a4 */ /* 0x000fe2000f8e023f */
[----:B------:R-:W-:Y:S01]  /*1da0*/  IMAD R10, R24, c[0x0][0x20c], R10 ;  /* 0x00008300180a7a24 */ /* 0x000fe200078e020a */
[----:B------:R-:W-:Y:S01]  /*1db0*/  UIMAD.WIDE.U32 UR24, UR9, UR4, URZ ;  /* 0x00000004091872a5 */ /* 0x000fe2000f8e003f */
[----:B------:R-:W-:Y:S01]  /*1dc0*/  ISETP.GE.AND P5, PT, R12, c[0x0][0x1d4], PT ;  /* 0x000075000c007a0c */ /* 0x000fe20003fa6270 */
[----:B------:R-:W-:Y:S01]  /*1dd0*/  UIMAD UR8, UR9, UR5, UR8 ;  /* 0x00000005090872a4 */ /* 0x000fe2000f8e0208 */
[----:B------:R-:W-:Y:S01]  /*1de0*/  IMAD.IADD R19, R19, 0x1, R10 ;  /* 0x0000000113137824 */ /* 0x000fe200078e020a */
[----:B------:R-:W-:Y:S01]  /*1df0*/  UIADD3 UR4, UR6, -0x1, URZ ;  /* 0xffffffff06047890 */ /* 0x000fe2000fffe03f */
[----:B------:R-:W-:Y:S01]  /*1e00*/  ISETP.GE.AND P6, PT, R0, c[0x0][0x1d4], PT ;  /* 0x0000750000007a0c */ /* 0x000fe20003fc6270 */
[----:B------:R-:W-:Y:S01]  /*1e10*/  UIADD3 UR8, UR25, UR8, URZ ;  /* 0x0000000819087290 */ /* 0x000fe2000fffe03f */
[----:B-1----:R-:W-:Y:S01]  /*1e20*/  IMAD.U32 R20, RZ, RZ, UR9 ;  /* 0x00000009ff147e24 */ /* 0x002fe2000f8e00ff */
[----:B------:R-:W-:Y:S01]  /*1e30*/  UIMAD UR4, UR4, -0x60, UR7 ;  /* 0xffffffa0040478a4 */ /* 0x000fe2000f8e0207 */
[----:B------:R-:W-:Y:S01]  /*1e40*/  IMAD.SHL.U32 R5, R5, 0x40, RZ ;  /* 0x0000004005057824 */ /* 0x000fe200078e00ff */
[----:B------:R-:W-:Y:S01]  /*1e50*/  LEA.HI R109, R7, R2, RZ, 0x5 ;  /* 0x00000002076d7211 */ /* 0x000fe200078f28ff */
[----:B------:R-:W-:Y:S01]  /*1e60*/  IMAD.SHL.U32 R6, R6, 0x40, RZ ;  /* 0x0000004006067824 */ /* 0x000fe200078e00ff */
[----:B------:R-:W-:Y:S01]  /*1e70*/  SHF.R.S32.HI R210, RZ, 0x1f, R209 ;  /* 0x0000001fffd27819 */ /* 0x000fe200000114d1 */
[----:B------:R-:W-:Y:S01]  /*1e80*/  UISETP.GE.AND UP0, UPT, UR6, 0x2, UPT ;  /* 0x000000020600788c */ /* 0x000fe2000bf06270 */
[----:B---3--:R-:W-:-:S02]  /*1e90*/  SHF.R.S32.HI R14, RZ, 0x4, R11 ;  /* 0x00000004ff0e7819 */ /* 0x008fc4000001140b */
[----:B------:R-:W-:Y:S02]  /*1ea0*/  IADD3 R84, -R84, UR4, RZ ;  /* 0x0000000454547c10 */ /* 0x000fe4000fffe1ff */
[----:B------:R-:W-:Y:S02]  /*1eb0*/  LEA.HI R11, R11, R14, RZ, 0x1 ;  /* 0x0000000e0b0b7211 */ /* 0x000fe400078f08ff */
[----:B------:R-:W-:Y:S02]  /*1ec0*/  LOP3.LUT R5, R5, 0x1c0, RZ, 0xc0, !PT ;  /* 0x000001c005057812 */ /* 0x000fe400078ec0ff */
[----:B------:R-:W-:Y:S02]  /*1ed0*/  LOP3.LUT R11, R11, 0xfffffffe, RZ, 0xc0, !PT ;  /* 0xfffffffe0b0b7812 */ /* 0x000fe400078ec0ff */
[----:B------:R-:W-:Y:S02]  /*1ee0*/  LOP3.LUT R6, R6, 0xfffffe00, RZ, 0xc0, !PT ;  /* 0xfffffe0006067812 */ /* 0x000fe400078ec0ff */
[----:B------:R-:W-:Y:S01]  /*1ef0*/  SHF.R.S32.HI R108, RZ, 0x5, R109 ;  /* 0x00000005ff6c7819 */ /* 0x000fe2000001146d */
[----:B------:R-:W-:Y:S01]  /*1f00*/  IMAD.IADD R11, R14, 0x1, -R11 ;  /* 0x000000010e0b7824 */ /* 0x000fe200078e0a0b */
[----:B------:R-:W-:-:S02]  /*1f10*/  SHF.R.S32.HI R208, RZ, 0x1f, R207 ;  /* 0x0000001fffd07819 */ /* 0x000fc400000114cf */
[----:B------:R-:W-:Y:S01]  /*1f20*/  SEL R110, RZ, 0x10, P6 ;  /* 0x00000010ff6e7807 */ /* 0x000fe20003000000 */
[C---:B------:R-:W-:Y:S02]  /*1f30*/  IMAD R249, R11.reuse, 0x200, R249 ;  /* 0x000002000bf97824 */ /* 0x040fe400078e02f9 */
[----:B------:R-:W-:Y:S02]  /*1f40*/  IMAD.SHL.U32 R11, R11, 0x8, RZ ;  /* 0x000000080b0b7824 */ /* 0x000fe400078e00ff */
[----:B------:R-:W-:Y:S02]  /*1f50*/  IMAD.SHL.U32 R249, R249, 0x2, RZ ;  /* 0x00000002f9f97824 */ /* 0x000fe400078e00ff */
[----:B------:R-:W-:Y:S01]  /*1f60*/  IMAD R250, R108, 0x400, R6 ;  /* 0x000004006cfa7824 */ /* 0x000fe200078e0206 */
[----:B------:R-:W-:Y:S02]  /*1f70*/  LOP3.LUT R11, R5, 0x8, R11, 0xf8, !PT ;  /* 0x00000008050b7812 */ /* 0x000fe400078ef80b */
[----:B------:R-:W-:-:S02]  /*1f80*/  IADD3 R248, R249, 0xc120, RZ ;  /* 0x0000c120f9f87810 */ /* 0x000fc40007ffe0ff */
[----:B------:R-:W-:-:S04]  /*1f90*/  SHF.R.U32.HI R5, RZ, 0x3, R5 ;  /* 0x00000003ff057819 */ /* 0x000fc80000011605 */
[----:B------:R-:W-:-:S05]  /*1fa0*/  LOP3.LUT R5, R11, R5, RZ, 0x3c, !PT ;  /* 0x000000050b057212 */ /* 0x000fca00078e3cff */
[----:B------:R-:W-:-:S04]  /*1fb0*/  IMAD.IADD R250, R5, 0x1, R250 ;  /* 0x0000000105fa7824 */ /* 0x000fc800078e02fa */
[----:B------:R-:W-:-:S04]  /*1fc0*/  IMAD.SHL.U32 R250, R250, 0x2, RZ ;  /* 0x00000002fafa7824 */ /* 0x000fc800078e00ff */
[--C-:B------:R-:W-:Y:S02]  /*1fd0*/  IMAD R246, R4, 0x2, R250.reuse ;  /* 0x0000000204f67824 */ /* 0x100fe400078e02fa */
[C---:B------:R-:W-:Y:S02]  /*1fe0*/  IMAD R245, R3.reuse, 0x2, R250 ;  /* 0x0000000203f57824 */ /* 0x040fe400078e02fa */
[----:B------:R-:W-:Y:S01]  /*1ff0*/  IMAD R243, R3, 0x2, R246 ;  /* 0x0000000203f37824 */ /* 0x000fe200078e02f6 */
[----:B----4-:R-:W-:Y:S01]  /*2000*/  SHF.R.S32.HI R8, RZ, 0x1f, R23 ;  /* 0x0000001fff087819 */ /* 0x010fe20000011417 */
[C---:B------:R-:W-:Y:S01]  /*2010*/  IMAD.WIDE.U32 R16, R23.reuse, c[0x0][0x1f0], R16 ;  /* 0x00007c0017107a25 */ /* 0x040fe200078e0010 */
[----:B------:R-:W-:Y:S03]  /*2020*/  STL [R1], R23 ;  /* 0x0000001701007387 */ /* 0x000fe60000100800 */
[----:B------:R-:W-:Y:S01]  /*2030*/  IMAD R14, R8, c[0x0][0x1f0], RZ ;  /* 0x00007c00080e7a24 */ /* 0x000fe200078e02ff */
[----:B------:R-:W-:Y:S01]  /*2040*/  IADD3 R9, P0, R16, UR22, RZ ;  /* 0x0000001610097c10 */ /* 0x000fe2000ff1e0ff */
[----:B------:R-:W-:Y:S01]  /*2050*/  IMAD R8, R8, c[0x0][0x218], RZ ;  /* 0x0000860008087a24 */ /* 0x000fe200078e02ff */
[----:B------:R-:W-:Y:S01]  /*2060*/  STL [R1+0x4], R24 ;  /* 0x0000041801007387 */ /* 0x000fe20000100800 */
[----:B------:R-:W-:-:S02]  /*2070*/  IMAD R14, R23, c[0x0][0x1f4], R14 ;  /* 0x00007d00170e7a24 */ /* 0x000fc400078e020e */
[----:B------:R-:W-:Y:S01]  /*2080*/  IMAD.WIDE.U32 R18, R23, c[0x0][0x218], R18 ;  /* 0x0000860017127a25 */ /* 0x000fe200078e0012 */
[----:B------:R-:W-:Y:S02]  /*2090*/  STL [R1+0x28], R210 ;  /* 0x000028d201007387 */ /* 0x000fe40000100800 */
[----:B------:R-:W-:Y:S01]  /*20a0*/  IADD3.X R14, R17, UR19, R14, P0, !PT ;  /* 0x00000013110e7c10 */ /* 0x000fe200087fe40e */
[----:B------:R-:W-:Y:S01]  /*20b0*/  IMAD R8, R23, c[0x0][0x21c], R8 ;  /* 0x0000870017087a24 */ /* 0x000fe200078e0208 */
[----:B------:R-:W-:-:S04]  /*20c0*/  LEA R22, P0, R9, c[0x0][0x1c8], 0x1 ;  /* 0x0000720009167a11 */ /* 0x000fc800078008ff */
[----:B------:R-:W-:Y:S01]  /*20d0*/  LEA.HI.X R14, R9, c[0x0][0x1cc], R14, 0x1, P0 ;  /* 0x00007300090e7a11 */ /* 0x000fe200000f0c0e */
[----:B------:R-:W-:Y:S01]  /*20e0*/  SHFL.IDX PT, R16, R22, RZ, 0x181f ;  /* 0x00181fff16107589 */ /* 0x000fe200000e0000 */
[----:B------:R-:W-:Y:S02]  /*20f0*/  IADD3 R10, P0, R18, UR24, RZ ;  /* 0x00000018120a7c10 */ /* 0x000fe4000ff1e0ff */
[----:B------:R-:W-:Y:S01]  /*2100*/  IADD3 R9, R249, 0xc100, RZ ;  /* 0x0000c100f9097810 */ /* 0x000fe20007ffe0ff */
[----:B------:R-:W1:Y:S01]  /*2110*/  SHFL.IDX PT, R17, R14, RZ, 0x181f ;  /* 0x00181fff0e117589 */ /* 0x000e6200000e0000 */
[----:B------:R-:W-:Y:S02]  /*2120*/  IADD3.X R8, R19, UR8, R8, P0, !PT ;  /* 0x0000000813087c10 */ /* 0x000fe400087fe408 */
[----:B------:R-:W-:Y:S01]  /*2130*/  LEA R80, P0, R10, c[0x0][0x1f8], 0x1 ;  /* 0x00007e000a507a11 */ /* 0x000fe200078008ff */
[----:B------:R-:W-:Y:S01]  /*2140*/  SHFL.IDX PT, R22, R22, 0x1, 0x181f ;  /* 0x00381f0016167f89 */ /* 0x000fe200000e0000 */
[----:B------:R-:W-:Y:S01]  /*2150*/  @P1 IADD3 R248, R9, -0x20, RZ ;  /* 0xffffffe009f81810 */ /* 0x000fe20007ffe0ff */
[----:B------:R-:W-:Y:S01]  /*2160*/  IMAD R9, R24, c[0x0][0x1e0], RZ ;  /* 0x0000780018097a24 */ /* 0x000fe200078e02ff */
[----:B------:R-:W-:Y:S01]  /*2170*/  LEA.HI.X R8, R10, c[0x0][0x1fc], R8, 0x1, P0 ;  /* 0x00007f000a087a11 */ /* 0x000fe200000f0c08 */
[----:B------:R-:W-:Y:S01]  /*2180*/  SHFL.IDX PT, R21, R14, 0x2, 0x181f ;  /* 0x00581f000e157f89 */ /* 0x000fe200000e0000 */
[----:B------:R-:W-:Y:S01]  /*2190*/  ISETP.GE.AND P0, PT, R84, 0x1, PT ;  /* 0x000000015400780c */ /* 0x000fe20003f06270 */
[----:B------:R-:W-:Y:S01]  /*21a0*/  IMAD R9, R23, c[0x0][0x1f0], R9 ;  /* 0x00007c0017097a24 */ /* 0x000fe200078e0209 */
[C---:B------:R-:W-:Y:S01]  /*21b0*/  IADD3 R239, R248.reuse, 0x800, RZ ;  /* 0x00000800f8ef7810 */ /* 0x040fe20007ffe0ff */
[----:B------:R-:W-:Y:S01]  /*21c0*/  SHFL.IDX PT, R23, R14, 0x1, 0x181f ;  /* 0x00381f000e177f89 */ /* 0x000fe200000e0000 */
[----:B------:R-:W-:Y:S01]  /*21d0*/  IADD3 R238, R248, 0x1000, RZ ;  /* 0x00001000f8ee7810 */ /* 0x000fe20007ffe0ff */
[----:B------:R-:W-:Y:S01]  /*21e0*/  IMAD R20, R20, c[0x0][0x1e8], R9 ;  /* 0x00007a0014147a24 */ /* 0x000fe200078e0209 */
[C---:B------:R-:W-:Y:S01]  /*21f0*/  IADD3 R237, R248.reuse, 0x1800, RZ ;  /* 0x00001800f8ed7810 */ /* 0x040fe20007ffe0ff */
[----:B------:R-:W2:Y:S01]  /*2200*/  SHFL.IDX PT, R38, R80, RZ, 0x181f ;  /* 0x00181fff50267589 */ /* 0x000ea200000e0000 */
[----:B------:R-:W-:-:S02]  /*2210*/  IADD3 R236, R248, 0x2000, RZ ;  /* 0x00002000f8ec7810 */ /* 0x000fc40007ffe0ff */
[----:B------:R-:W-:Y:S01]  /*2220*/  LEA R20, R20, c[0x0][0x1c8], 0x1 ;  /* 0x0000720014147a11 */ /* 0x000fe200078e08ff */
[----:B------:R-:W3:Y:S01]  /*2230*/  SHFL.IDX PT, R10, R8, RZ, 0x181f ;  /* 0x00181fff080a7589 */ /* 0x000ee200000e0000 */
[C---:B------:R-:W-:Y:S02]  /*2240*/  IADD3 R235, R248.reuse, 0x2800, RZ ;  /* 0x00002800f8eb7810 */ /* 0x040fe40007ffe0ff */
[C---:B------:R-:W-:Y:S01]  /*2250*/  IADD3 R233, R248.reuse, 0x3000, RZ ;  /* 0x00003000f8e97810 */ /* 0x040fe20007ffe0ff */
[--C-:B-1----:R-:W-:Y:S01]  /*2260*/  @P0 IMAD.WIDE R28, R211, 0x2, R16.reuse ;  /* 0x00000002d31c0825 */ /* 0x102fe200078e0210 */
[----:B------:R-:W-:Y:S01]  /*2270*/  SHFL.IDX PT, R20, R20, 0x2, 0x181f ;  /* 0x00581f0014147f89 */ /* 0x000fe200000e0000 */
[C---:B------:R-:W-:Y:S02]  /*2280*/  IADD3 R232, R248.reuse, 0x3800, RZ ;  /* 0x00003800f8e87810 */ /* 0x040fe40007ffe0ff */
[----:B------:R-:W-:Y:S01]  /*2290*/  @P0 IMAD.WIDE R26, R209, 0x2, R16 ;  /* 0x00000002d11a0825 */ /* 0x000fe200078e0210 */
[----:B------:R1:W-:Y:S01]  /*22a0*/  @P0 LDGSTS.E.BYPASS.LTC128B.128 [R251+0xc100], [R28.64], !P2 ;  /* 0x0c1000001cfb0fae */ /* 0x0003e2000d101d50 */
[----:B------:R-:W-:-:S02]  /*22b0*/  IADD3 R231, R248, 0x4000, RZ ;  /* 0x00004000f8e77810 */ /* 0x000fc40007ffe0ff */
[--C-:B------:R-:W-:Y:S01]  /*22c0*/  @P0 IMAD.WIDE R24, R207, 0x2, R16.reuse ;  /* 0x00000002cf180825 */ /* 0x100fe200078e0210 */
[----:B------:R4:W-:Y:S01]  /*22d0*/  @P0 LDGSTS.E.BYPASS.LTC128B.128 [R251+0xf100], [R26.64], !P5 ;  /* 0x0f1000001afb0fae */ /* 0x0009e2000e901d50 */
[C---:B------:R-:W-:Y:S02]  /*22e0*/  IADD3 R230, R248.reuse, 0x4800, RZ ;  /* 0x00004800f8e67810 */ /* 0x040fe40007ffe0ff */
[----:B------:R-:W-:Y:S01]  /*22f0*/  @P0 IMAD.WIDE R30, R111, 0x2, R16 ;  /* 0x000000026f1e0825 */ /* 0x000fe200078e0210 */
[----:B------:R5:W-:Y:S01]  /*2300*/  @P0 LDGSTS.E.BYPASS.LTC128B.128 [R251+0x12100], [R24.64], !P4 ;  /* 0x1210000018fb0fae */ /* 0x000be2000e101d50 */
[----:B------:R-:W-:Y:S02]  /*2310*/  IADD3 R229, R248, 0x5000, RZ ;  /* 0x00005000f8e57810 */ /* 0x000fe40007ffe0ff */
[----:B------:R-:W-:Y:S01]  /*2320*/  IMAD.WIDE R16, R211, 0x2, RZ ;  /* 0x00000002d3107825 */ /* 0x000fe200078e02ff */
[----:B------:R1:W-:Y:S01]  /*2330*/  @P0 LDGSTS.E.BYPASS.LTC128B.128 [R251+0x15100], [R30.64], !P6 ;  /* 0x151000001efb0fae */ /* 0x0003e2000f101d50 */
[----:B------:R-:W-:-:S02]  /*2340*/  ISETP.GE.AND P0, PT, R84, 0x21, PT ;  /* 0x000000215400780c */ /* 0x000fc40003f06270 */
[----:B------:R-:W-:Y:S01]  /*2350*/  IADD3 R228, R248, 0x5800, RZ ;  /* 0x00005800f8e47810 */ /* 0x000fe20007ffe0ff */
[----:B------:R-:W1:Y:S01]  /*2360*/  SHFL.IDX PT, R18, R80, 0x1, 0x181f ;  /* 0x00381f0050127f89 */ /* 0x000e6200000e0000 */
[----:B--2---:R-:W-:Y:S02]  /*2370*/  IADD3 R52, P1, R38, R16, RZ ;  /* 0x0000001026347210 */ /* 0x004fe40007f3e0ff */
[C---:B------:R-:W-:Y:S01]  /*2380*/  IADD3 R227, R248.reuse, 0x6000, RZ ;  /* 0x00006000f8e37810 */ /* 0x040fe20007ffe0ff */
[----:B------:R-:W2:Y:S01]  /*2390*/  SHFL.IDX PT, R9, R8, 0x1, 0x181f ;  /* 0x00381f0008097f89 */ /* 0x000ea200000e0000 */
[----:B------:R-:W-:Y:S01]  /*23a0*/  IADD3 R226, R248, 0x6800, RZ ;  /* 0x00006800f8e27810 */ /* 0x000fe20007ffe0ff */
[----:B---3--:R-:W-:Y:S01]  /*23b0*/  IMAD.X R53, R10, 0x1, R17, P1 ;  /* 0x000000010a357824 */ /* 0x008fe200008e0611 */
[C---:B------:R-:W-:Y:S01]  /*23c0*/  IADD3 R225, R248.reuse, 0x7000, RZ ;  /* 0x00007000f8e17810 */ /* 0x040fe20007ffe0ff */
[----:B------:R-:W3:Y:S01]  /*23d0*/  SHFL.IDX PT, R80, R80, 0x2, 0x181f ;  /* 0x00581f0050507f89 */ /* 0x000ee200000e0000 */
[C---:B------:R-:W-:Y:S01]  /*23e0*/  IADD3 R224, R248.reuse, 0x7800, RZ ;  /* 0x00007800f8e07810 */ /* 0x040fe20007ffe0ff */
[--C-:B------:R-:W-:Y:S01]  /*23f0*/  @P0 IMAD.WIDE R14, R209, 0x2, R22.reuse ;  /* 0x00000002d10e0825 */ /* 0x100fe200078e0216 */
[C---:B------:R-:W-:Y:S01]  /*2400*/  IADD3 R223, R248.reuse, 0x8000, RZ ;  /* 0x00008000f8df7810 */ /* 0x040fe20007ffe0ff */
[----:B------:R-:W3:Y:S01]  /*2410*/  SHFL.IDX PT, R8, R8, 0x2, 0x181f ;  /* 0x00581f0008087f89 */ /* 0x000ee200000e0000 */
[C---:B------:R-:W-:Y:S01]  /*2420*/  IADD3 R222, R248.reuse, 0x8800, RZ ;  /* 0x00008800f8de7810 */ /* 0x040fe20007ffe0ff */
[----:B----4-:R-:W-:Y:S01]  /*2430*/  @P0 IMAD.WIDE R26, R211, 0x2, R22 ;  /* 0x00000002d31a0825 */ /* 0x010fe200078e0216 */
[----:B------:R-:W-:-:S02]  /*2440*/  IADD3 R221, R248, 0x9000, RZ ;  /* 0x00009000f8dd7810 */ /* 0x000fc40007ffe0ff */
[C---:B------:R-:W-:Y:S01]  /*2450*/  IADD3 R220, R248.reuse, 0x9800, RZ ;  /* 0x00009800f8dc7810 */ /* 0x040fe20007ffe0ff */
[--C-:B-----5:R-:W-:Y:S01]  /*2460*/  @P0 IMAD.WIDE R24, R207, 0x2, R22.reuse ;  /* 0x00000002cf180825 */ /* 0x120fe200078e0216 */
[----:B------:R4:W-:Y:S01]  /*2470*/  @P0 LDGSTS.E.BYPASS.LTC128B.128 [R251+0xd100], [R26.64], !P2 ;  /* 0x0d1000001afb0fae */ /* 0x0009e2000d101d50 */
[----:B------:R-:W-:Y:S02]  /*2480*/  IADD3 R219, R248, 0xa000, RZ ;  /* 0x0000a000f8db7810 */ /* 0x000fe40007ffe0ff */
[----:B------:R-:W-:Y:S01]  /*2490*/  @P0 IMAD.WIDE R22, R111, 0x2, R22 ;  /* 0x000000026f160825 */ /* 0x000fe200078e0216 */
[----:B------:R5:W-:Y:S01]  /*24a0*/  @P0 LDGSTS.E.BYPASS.LTC128B.128 [R251+0x10100], [R14.64], !P5 ;  /* 0x101000000efb0fae */ /* 0x000be2000e901d50 */
[----:B-1----:R-:W-:Y:S02]  /*24b0*/  IADD3 R36, P1, R16, R18, RZ ;  /* 0x0000001210247210 */ /* 0x002fe40007f3e0ff */
[C---:B------:R-:W-:Y:S01]  /*24c0*/  IADD3 R218, R248.reuse, 0xa800, RZ ;  /* 0x0000a800f8da7810 */ /* 0x040fe20007ffe0ff */
[----:B------:R1:W-:Y:S01]  /*24d0*/  @P0 LDGSTS.E.BYPASS.LTC128B.128 [R251+0x13100], [R24.64], !P4 ;  /* 0x1310000018fb0fae */ /* 0x0003e2000e101d50 */
[C---:B------:R-:W-:Y:S01]  /*24e0*/  IADD3 R217, R248.reuse, 0xb000, RZ ;  /* 0x0000b000f8d97810 */ /* 0x040fe20007ffe0ff */
[----:B--2---:R-:W-:Y:S01]  /*24f0*/  IMAD.X R37, R17, 0x1, R9, P1 ;  /* 0x0000000111257824 */ /* 0x004fe200008e0609 */
[----:B------:R-:W-:Y:S01]  /*2500*/  IADD3 R216, R248, 0xb800, RZ ;  /* 0x0000b800f8d87810 */ /* 0x000fe20007ffe0ff */
[----:B------:R2:W-:Y:S01]  /*2510*/  @P0 LDGSTS.E.BYPASS.LTC128B.128 [R251+0x16100], [R22.64], !P6 ;  /* 0x1610000016fb0fae */ /* 0x0005e2000f101d50 */
[----:B------:R-:W-:-:S02]  /*2520*/  ISETP.GT.AND P0, PT, R84, 0x40, PT ;  /* 0x000000405400780c */ /* 0x000fc40003f04270 */
[----:B---3--:R-:W-:-:S05]  /*2530*/  IADD3 R16, P1, R16, R80, RZ ;  /* 0x0000005010107210 */ /* 0x008fca0007f3e0ff */
[----:B------:R-:W-:Y:S02]  /*2540*/  IMAD.X R17, R17, 0x1, R8, P1 ;  /* 0x0000000111117824 */ /* 0x000fe400008e0608 */
[----:B-----5:R-:W-:-:S04]  /*2550*/  IMAD.WIDE R14, R209, 0x2, RZ ;  /* 0x00000002d10e7825 */ /* 0x020fc800078e02ff */
[----:B-1----:R-:W-:Y:S01]  /*2560*/  @P0 IMAD.WIDE R24, R211, 0x2, R20 ;  /* 0x00000002d3180825 */ /* 0x002fe200078e0214 */
[----:B------:R-:W-:-:S03]  /*2570*/  IADD3 R46, P1, R38, R14, RZ ;  /* 0x0000000e262e7210 */ /* 0x000fc60007f3e0ff */
[----:B--2---:R-:W-:Y:S01]  /*2580*/  @P0 IMAD.WIDE R22, R209, 0x2, R20 ;  /* 0x00000002d1160825 */ /* 0x004fe200078e0214 */
[----:B------:R1:W-:Y:S03]  /*2590*/  @P0 LDGSTS.E.BYPASS.LTC128B.128 [R251+0xe100], [R24.64], !P2 ;  /* 0x0e10000018fb0fae */ /* 0x0003e6000d101d50 */
[----:B------:R-:W-:Y:S01]  /*25a0*/  IMAD.X R47, R10, 0x1, R15, P1 ;  /* 0x000000010a2f7824 */ /* 0x000fe200008e060f */
[----:B------:R2:W-:Y:S01]  /*25b0*/  @P0 LDGSTS.E.BYPASS.LTC128B.128 [R251+0x11100], [R22.64], !P5 ;  /* 0x1110000016fb0fae */ /* 0x0005e2000e901d50 */
[----:B----4-:R-:W-:-:S05]  /*25c0*/  IADD3 R26, P1, R14, R18, RZ ;  /* 0x000000120e1a7210 */ /* 0x010fca0007f3e0ff */
[----:B------:R-:W-:Y:S01]  /*25d0*/  IMAD.X R27, R15, 0x1, R9, P1 ;  /* 0x000000010f1b7824 */ /* 0x000fe200008e0609 */
[----:B------:R-:W-:-:S05]  /*25e0*/  IADD3 R14, P1, R14, R80, RZ ;  /* 0x000000500e0e7210 */ /* 0x000fca0007f3e0ff */
[----:B------:R-:W-:Y:S02]  /*25f0*/  IMAD.X R15, R15, 0x1, R8, P1 ;  /* 0x000000010f0f7824 */ /* 0x000fe400008e0608 */
[----:B-1----:R-:W-:-:S04]  /*2600*/  @P0 IMAD.WIDE R24, R207, 0x2, R20 ;  /* 0x00000002cf180825 */ /* 0x002fc800078e0214 */
[----:B------:R-:W-:Y:S01]  /*2610*/  @P0 IMAD.WIDE R20, R111, 0x2, R20 ;  /* 0x000000026f140825 */ /* 0x000fe200078e0214 */
[----:B------:R1:W-:Y:S03]  /*2620*/  @P0 LDGSTS.E.BYPASS.LTC128B.128 [R251+0x14100], [R24.64], !P4 ;  /* 0x1410000018fb0fae */ /* 0x0003e6000e101d50 */
[----:B--2---:R-:W-:Y:S01]  /*2630*/  IMAD.WIDE R22, R207, 0x2, RZ ;  /* 0x00000002cf167825 */ /* 0x004fe200078e02ff */
[----:B------:R2:W-:Y:S04]  /*2640*/  @P0 LDGSTS.E.BYPASS.LTC128B.128 [R251+0x17100], [R20.64], !P6 ;  /* 0x1710000014fb0fae */ /* 0x0005e8000f101d50 */
[----:B------:R-:W0:Y:S01]  /*2650*/  LDGDEPBAR ;  /* 0x00000000000079af */ /* 0x000e220000000000 */
[----:B------:R-:W-:-:S05]  /*2660*/  IADD3 R44, P0, R38, R22, RZ ;  /* 0x00000016262c7210 */ /* 0x000fca0007f1e0ff */
[----:B------:R-:W-:Y:S01]  /*2670*/  IMAD.X R45, R10, 0x1, R23, P0 ;  /* 0x000000010a2d7824 */ /* 0x000fe200000e0617 */
[----:B------:R-:W-:-:S05]  /*2680*/  IADD3 R82, P0, R22, R80, RZ ;  /* 0x0000005016527210 */ /* 0x000fca0007f1e0ff */
[----:B------:R-:W-:Y:S01]  /*2690*/  IMAD.X R83, R23, 0x1, R8, P0 ;  /* 0x0000000117537824 */ /* 0x000fe200000e0608 */
[----:B-1----:R-:W-:Y:S01]  /*26a0*/  IADD3 R24, P1, R22, R18, RZ ;  /* 0x0000001216187210 */ /* 0x002fe20007f3e0ff */
[----:B--2---:R-:W-:Y:S01]  /*26b0*/  IMAD.WIDE R20, R111, 0x2, RZ ;  /* 0x000000026f147825 */ /* 0x004fe200078e02ff */
[----:B------:R-:W-:-:S04]  /*26c0*/  DEPBAR.LE SB0, 0x1 ;  /* 0x000080400000791a */ /* 0x000fc80000000000 */
[----:B------:R-:W-:-:S04]  /*26d0*/  DEPBAR.LE SB0, 0x0 ;  /* 0x000080000000791a */ /* 0x000fc80000000000 */
[----:B------:R-:W-:Y:S01]  /*26e0*/  BAR.SYNC.DEFER_BLOCKING 0x0 ;  /* 0x0000000000007b1d */ /* 0x000fe20000010000 */
[----:B------:R-:W-:Y:S01]  /*26f0*/  IADD3 R38, P3, R38, R20, RZ ;  /* 0x0000001426267210 */ /* 0x000fe20007f7e0ff */
[----:B------:R-:W-:Y:S01]  /*2700*/  IMAD.X R25, R23, 0x1, R9, P1 ;  /* 0x0000000117197824 */ /* 0x000fe200008e0609 */
[C---:B------:R-:W-:Y:S02]  /*2710*/  IADD3 R80, P0, R20.reuse, R80, RZ ;  /* 0x0000005014507210 */ /* 0x040fe40007f1e0ff */
[----:B------:R-:W-:Y:S01]  /*2720*/  IADD3 R18, P1, R20, R18, RZ ;  /* 0x0000001214127210 */ /* 0x000fe20007f3e0ff */
[----:B------:R-:W-:Y:S01]  /*2730*/  IMAD.X R39, R10, 0x1, R21, P3 ;  /* 0x000000010a277824 */ /* 0x000fe200018e0615 */
[----:B------:R-:W-:Y:S01]  /*2740*/  ISETP.GE.AND P3, PT, R211, c[0x0][0x1d4], PT ;  /* 0x00007500d3007a0c */ /* 0x000fe20003f66270 */
[C---:B------:R-:W-:Y:S02]  /*2750*/  IMAD.X R81, R21.reuse, 0x1, R8, P0 ;  /* 0x0000000115517824 */ /* 0x040fe400000e0608 */
[----:B------:R-:W-:Y:S01]  /*2760*/  IMAD.X R19, R21, 0x1, R9, P1 ;  /* 0x0000000115137824 */ /* 0x000fe200008e0609 */
[----:B------:R-:W-:-:S02]  /*2770*/  ISETP.LT.OR P0, PT, R84, 0x1, P3 ;  /* 0x000000015400780c */ /* 0x000fc40001f01670 */
[----:B------:R-:W-:Y:S02]  /*2780*/  ISETP.GE.AND P1, PT, R12, c[0x0][0x1d4], PT ;  /* 0x000075000c007a0c */ /* 0x000fe40003f26270 */
[----:B------:R-:W-:Y:S01]  /*2790*/  ISETP.GE.AND P3, PT, R85, c[0x0][0x1d4], PT ;  /* 0x0000750055007a0c */ /* 0x000fe20003f66270 */
[----:B------:R-:W-:Y:S04]  /*27a0*/  LDSM.16.M88.4 R64, [R250+0x18100] ;  /* 0x01810000fa40783b */ /* 0x000fe80000000200 */
[----:B------:R-:W-:Y:S04]  /*27b0*/  LDSM.16.M88.4 R96, [R246+0x18100] ;  /* 0x01810000f660783b */ /* 0x000fe80000000200 */
[----:B------:R-:W-:Y:S04]  /*27c0*/  LDSM.16.M88.4 R20, [R249+0xc100] ;  /* 0x00c10000f914783b */ /* 0x000fe80000000200 */
[----:B------:R-:W-:Y:S04]  /*27d0*/  LDSM.16.M88.4 R32, [R249+0xc900] ;  /* 0x00c90000f920783b */ /* 0x000fe80000000200 */
[----:B------:R-:W-:Y:S04]  /*27e0*/  LDSM.16.M88.4 R8, [R249+0xd100] ;  /* 0x00d10000f908783b */ /* 0x000fe80000000200 */
[----:B------:R-:W1:Y:S04]  /*27f0*/  LDSM.16.M88.4 R48, [R249+0xd900] ;  /* 0x00d90000f930783b */ /* 0x000e680000000200 */
[----:B------:R-:W-:Y:S04]  /*2800*/  LDSM.16.M88.4 R40, [R249+0xe100] ;  /* 0x00e10000f928783b */ /* 0x000fe80000000200 */
[----:B------:R-:W-:Y:S04]  /*2810*/  LDSM.16.M88.4 R76, [R249+0xe900] ;  /* 0x00e90000f94c783b */ /* 0x000fe80000000200 */
[----:B------:R-:W-:Y:S04]  /*2820*/  LDSM.16.M88.4 R68, [R248] ;  /* 0x00000000f844783b */ /* 0x000fe80000000200 */
[----:B------:R-:W-:Y:S04]  /*2830*/  LDSM.16.M88.4 R28, [R248+0x800] ;  /* 0x00080000f81c783b */ /* 0x000fe80000000200 */
[----:B------:R-:W-:Y:S04]  /*2840*/  LDSM.16.M88.4 R72, [R248+0x1000] ;  /* 0x00100000f848783b */ /* 0x000fe80000000200 */
[----:B------:R-:W2:Y:S04]  /*2850*/  LDSM.16.M88.4 R60, [R248+0x1800] ;  /* 0x00180000f83c783b */ /* 0x000ea80000000200 */
[----:B------:R-:W3:Y:S04]  /*2860*/  LDSM.16.M88.4 R56, [R248+0x2000] ;  /* 0x00200000f838783b */ /* 0x000ee80000000200 */
[----:B------:R-:W4:Y:S04]  /*2870*/  LDSM.16.M88.4 R100, [R248+0x2800] ;  /* 0x00280000f864783b */ /* 0x000f280000000200 */
[----:B------:R-:W-:Y:S01]  /*2880*/  @!PT LDS RZ, [RZ] ;  /* 0x00000000fffff984 */ /* 0x000fe20000000800 */
[----:B------:R-:W-:Y:S01]  /*2890*/  @!PT LDS RZ, [RZ] ;  /* 0x00000000fffff984 */ /* 0x000fe20000000800 */
[----:B------:R-:W-:Y:S01]  /*28a0*/  @!PT LDS RZ, [RZ] ;  /* 0x00000000fffff984 */ /* 0x000fe20000000800 */
[----:B------:R1:W-:Y:S01]  /*28b0*/  LDGSTS.E.BYPASS.LTC128B.128 [R251+0x100], [R52.64], !P0 ;  /* 0x0010000034fb7fae */ /* 0x0003e2000c101d50 */
[----:B------:R-:W-:-:S13]  /*28c0*/  ISETP.LT.OR P0, PT, R84, 0x1, P1 ;  /* 0x000000015400780c */ /* 0x000fda0000f01670 */
[----:B------:R5:W-:Y:S01]  /*28d0*/  LDGSTS.E.BYPASS.LTC128B.128 [R251+0x3100], [R46.64], !P0 ;  /* 0x031000002efb7fae */ /* 0x000be2000c101d50 */
[----:B------:R-:W-:Y:S02]  /*28e0*/  ISETP.LT.OR P0, PT, R84, 0x1, P3 ;  /* 0x000000015400780c */ /* 0x000fe40001f01670 */
[----:B------:R-:W-:Y:S01]  /*28f0*/  ISETP.GE.AND P3, PT, R0, c[0x0][0x1d4], PT ;  /* 0x0000750000007a0c */ /* 0x000fe20003f66270 */
[----:B------:R-:W-:Y:S01]  /*2900*/  IMAD.MOV.U32 R0, RZ, RZ, 0x40 ;  /* 0x00000040ff007424 */ /* 0x000fe200078e00ff */
[C---:B-1----:R-:W-:Y:S09]  /*2910*/  HMMA.16816.F32 R52, R64.reuse, R48, RZ ;  /* 0x000000304034723c */ /* 0x042ff200000018ff */
[----:B------:R5:W-:Y:S01]  /*2920*/  LDGSTS.E.BYPASS.LTC128B.128 [R251+0x6100], [R44.64], !P0 ;  /* 0x061000002cfb7fae */ /* 0x000be2000c101d50 */
[----:B------:R-:W-:Y:S01]  /*2930*/  ISETP.LT.OR P0, PT, R84, 0x1, P3 ;  /* 0x000000015400780c */ /* 0x000fe20001f01670 */
[----:B------:R-:W-:Y:S11]  /*2940*/  HMMA.16816.F32 R48, R64, R50, RZ ;  /* 0x000000324030723c */ /* 0x000ff600000018ff */
[----:B------:R-:W-:Y:S01]  /*2950*/  @!UPT UIADD3 URZ, URZ, URZ, URZ ;  /* 0x0000003f3f3ff290 */ /* 0x000fe2000fffe03f */
[----:B------:R1:W-:Y:S01]  /*2960*/  LDGSTS.E.BYPASS.LTC128B.128 [R251+0x9100], [R38.64], !P0 ;  /* 0x0910000026fb7fae */ /* 0x0003e2000c101d50 */
[----:B------:R-:W-:-:S04]  /*2970*/  ISETP.GE.AND P0, PT, R211, c[0x0][0x1d4], PT ;  /* 0x00007500d3007a0c */ /* 0x000fc80003f06270 */
[C---:B------:R-:W-:Y:S01]  /*2980*/  ISETP.LT.OR P0, PT, R84.reuse, 0x21, P0 ;  /* 0x000000215400780c */ /* 0x040fe20000701670 */
[----:B--2---:R-:W-:Y:S08]  /*2990*/  HMMA.16816.F32 R52, R96, R60, R52 ;  /* 0x0000003c6034723c */ /* 0x004ff00000001834 */
[----:B-----5:R-:W-:Y:S04]  /*29a0*/  HMMA.16816.F32 R44, R64, R40, RZ ;  /* 0x00000028402c723c */ /* 0x020fe800000018ff */
[----:B------:R1:W-:Y:S01]  /*29b0*/  LDGSTS.E.BYPASS.LTC128B.128 [R251+0x1100], [R36.64], !P0 ;  /* 0x0110000024fb7fae */ /* 0x0003e2000c101d50 */
[----:B------:R-:W-:-:S03]  /*29c0*/  ISETP.LT.OR P0, PT, R84, 0x21, P1 ;  /* 0x000000215400780c */ /* 0x000fc60000f01670 */
[----:B------:R-:W-:Y:S10]  /*29d0*/  HMMA.16816.F32 R40, R64, R42, RZ ;  /* 0x0000002a4028723c */ /* 0x000ff400000018ff */
[----:B------:R2:W-:Y:S01]  /*29e0*/  LDGSTS.E.BYPASS.LTC128B.128 [R251+0x4100], [R26.64], !P0 ;  /* 0x041000001afb7fae */ /* 0x0005e2000c101d50 */
[----:B------:R-:W-:Y:S01]  /*29f0*/  ISETP.GE.AND P0, PT, R85, c[0x0][0x1d4], PT ;  /* 0x0000750055007a0c */ /* 0x000fe20003f06270 */
[----:B------:R-:W-:Y:S03]  /*2a00*/  HMMA.16816.F32 R48, R96, R62, R48 ;  /* 0x0000003e6030723c */ /* 0x000fe60000001830 */
[----:B------:R-:W-:-:S05]  /*2a10*/  ISETP.LT.OR P0, PT, R84, 0x21, P0 ;  /* 0x000000215400780c */ /* 0x000fca0000701670 */
[----:B---3--:R-:W-:Y:S08]  /*2a20*/  HMMA.16816.F32 R44, R96, R56, R44 ;  /* 0x00000038602c723c */ /* 0x008ff0000000182c */
[----:B------:R2:W-:Y:S01]  /*2a30*/  LDGSTS.E.BYPASS.LTC128B.128 [R251+0x7100], [R24.64], !P0 ;  /* 0x0710000018fb7fae */ /* 0x0005e2000c101d50 */
[----:B------:R-:W-:Y:S01]  /*2a40*/  ISETP.LT.OR P0, PT, R84, 0x21, P3 ;  /* 0x000000215400780c */ /* 0x000fe20001f01670 */
[----:B-1----:R-:W-:Y:S08]  /*2a50*/  HMMA.16816.F32 R36, R64, R76, RZ ;  /* 0x0000004c4024723c */ /* 0x002ff000000018ff */
[----:B------:R-:W-:Y:S04]  /*2a60*/  HMMA.16816.F32 R40, R96, R58, R40 ;  /* 0x0000003a6028723c */ /* 0x000fe80000001828 */
[----:B------:R1:W-:Y:S01]  /*2a70*/  LDGSTS.E.BYPASS.LTC128B.128 [R251+0xa100], [R18.64], !P0 ;  /* 0x0a10000012fb7fae */ /* 0x0003e2000c101d50 */
[----:B------:R-:W-:-:S04]  /*2a80*/  ISETP.GE.AND P0, PT, R211, c[0x0][0x1d4], PT ;  /* 0x00007500d3007a0c */ /* 0x000fc80003f06270 */
[----:B------:R-:W-:-:S07]  /*2a90*/  ISETP.LT.OR P0, PT, R84, 0x41, P0 ;  /* 0x000000415400780c */ /* 0x000fce0000701670 */
[----:B----4-:R-:W-:Y:S06]  /*2aa0*/  HMMA.16816.F32 R36, R96, R100, R36 ;  /* 0x000000646024723c */ /* 0x010fec0000001824 */
[----:B------:R1:W-:Y:S01]  /*2ab0*/  LDGSTS.E.BYPASS.LTC128B.128 [R251+0x2100], [R16.64], !P0 ;  /* 0x0210000010fb7fae */ /* 0x0003e2000c101d50 */
[----:B------:R-:W-:Y:S01]  /*2ac0*/  ISETP.LT.OR P0, PT, R84, 0x41, P1 ;  /* 0x000000415400780c */ /* 0x000fe20000f01670 */
[----:B--2---:R-:W-:Y:S01]  /*2ad0*/  HMMA.16816.F32 R24, R64, R20, RZ ;  /* 0x000000144018723c */ /* 0x004fe200000018ff */
[----:B------:R-:W-:-:S04]  /*2ae0*/  ISETP.GE.AND P1, PT, R85, c[0x0][0x1d4], PT ;  /* 0x0000750055007a0c */ /* 0x000fc80003f26270 */
[----:B------:R-:W-:-:S03]  /*2af0*/  ISETP.LT.OR P1, PT, R84, 0x41, P1 ;  /* 0x000000415400780c */ /* 0x000fc60000f21670 */
[----:B------:R-:W-:Y:S04]  /*2b00*/  HMMA.16816.F32 R20, R64, R22, RZ ;  /* 0x000000164014723c */ /* 0x000fe800000018ff */
[----:B------:R2:W-:Y:S01]  /*2b10*/  LDGSTS.E.BYPASS.LTC128B.128 [R251+0x5100], [R14.64], !P0 ;  /* 0x051000000efb7fae */ /* 0x0005e2000c101d50 */
[----:B------:R-:W-:-:S04]  /*2b20*/  LOP3.LUT P0, RZ, R13, 0x4, RZ, 0xc0, !PT ;  /* 0x000000040dff7812 */ /* 0x000fc8000780c0ff */
[----:B------:R-:W-:Y:S01]  /*2b30*/  SEL R0, R0, 0xffffffc0, !P0 ;  /* 0xffffffc000007807 */ /* 0x000fe20004000000 */
[----:B------:R3:W-:Y:S01]  /*2b40*/  LDGSTS.E.BYPASS.LTC128B.128 [R251+0x8100], [R82.64], !P1 ;  /* 0x0810000052fb7fae */ /* 0x0007e2000c901d50 */
[----:B------:R-:W-:Y:S02]  /*2b50*/  ISETP.LT.OR P0, PT, R84, 0x41, P3 ;  /* 0x000000415400780c */ /* 0x000fe40001f01670 */
[----:B------:R-:W-:Y:S01]  /*2b60*/  ISETP.GT.AND P3, PT, R112, 0x5f, PT ;  /* 0x0000005f7000780c */ /* 0x000fe20003f64270 */
[----:B------:R-:W-:Y:S02]  /*2b70*/  IMAD.IADD R244, R249, 0x1, R0 ;  /* 0x00000001f9f47824 */ /* 0x000fe400078e0200 */
[----:B------:R-:W-:Y:S01]  /*2b80*/  HMMA.16816.F32 R24, R96, R68, R24 ;  /* 0x000000446018723c */ /* 0x000fe20000001818 */
[----:B------:R-:W-:Y:S01]  /*2b90*/  IMAD.IADD R234, R0, 0x1, R248 ;  /* 0x0000000100ea7824 */ /* 0x000fe200078e02f8 */
[----:B------:R-:W-:-:S06]  /*2ba0*/  IADD3 R0, R251, 0x100, RZ ;  /* 0x00000100fb007810 */ /* 0x000fcc0007ffe0ff */
[----:B------:R-:W-:Y:S01]  /*2bb0*/  HMMA.16816.F32 R20, R96, R70, R20 ;  /* 0x000000466014723c */ /* 0x000fe20000001814 */
[----:B------:R3:W-:Y:S01]  /*2bc0*/  LDGSTS.E.BYPASS.LTC128B.128 [R251+0xb100], [R80.64], !P0 ;  /* 0x0b10000050fb7fae */ /* 0x0007e2000c101d50 */
[----:B------:R-:W-:-:S03]  /*2bd0*/  PLOP3.LUT P0, PT, PT, PT, UP0, 0x40, 0x0 ;  /* 0x000000000000781c */ /* 0x000fc60003f0e808 */
[----:B------:R-:W-:Y:S03]  /*2be0*/  LDSM.16.M88.4 R68, [R244+0xc100] ;  /* 0x00c10000f444783b */ /* 0x000fe60000000200 */
[C---:B--2---:R-:W-:Y:S01]  /*2bf0*/  HMMA.16816.F32 R12, R64.reuse, R32, RZ ;  /* 0x00000020400c723c */ /* 0x044fe200000018ff */
[----:B------:R-:W-:Y:S04]  /*2c00*/  LDSM.16.M88.4 R60, [R244+0xd100] ;  /* 0x00d10000f43c783b */ /* 0x000fe80000000200 */
[----:B------:R-:W-:Y:S03]  /*2c10*/  LDSM.16.M88.4 R92, [R244+0xd900] ;  /* 0x00d90000f45c783b */ /* 0x000fe60000000200 */
[C---:B------:R-:W-:Y:S01]  /*2c20*/  HMMA.16816.F32 R32, R64.reuse, R34, RZ ;  /* 0x000000224020723c */ /* 0x040fe200000018ff */
[----:B------:R-:W-:Y:S04]  /*2c30*/  LDSM.16.M88.4 R88, [R244+0xe100] ;  /* 0x00e10000f458783b */ /* 0x000fe80000000200 */
[----:B------:R-:W-:Y:S03]  /*2c40*/  LDSM.16.M88.4 R84, [R244+0xe900] ;  /* 0x00e90000f454783b */ /* 0x000fe60000000200 */
[----:B-1----:R-:W-:Y:S01]  /*2c50*/  HMMA.16816.F32 R16, R64, R8, RZ ;  /* 0x000000084010723c */ /* 0x002fe200000018ff */
[----:B------:R-:W-:Y:S04]  /*2c60*/  LDSM.16.M88.4 R56, [R234] ;  /* 0x00000000ea38783b */ /* 0x000fe80000000200 */
[----:B---3--:R-:W-:Y:S03]  /*2c70*/  LDSM.16.M88.4 R80, [R234+0x800] ;  /* 0x00080000ea50783b */ /* 0x008fe60000000200 */
[C---:B------:R-:W-:Y:S01]  /*2c80*/  HMMA.16816.F32 R12, R96.reuse, R28, R12 ;  /* 0x0000001c600c723c */ /* 0x040fe2000000180c */
[----:B------:R-:W-:Y:S04]  /*2c90*/  LDSM.16.M88.4 R104, [R244+0x15900] ;  /* 0x01590000f468783b */ /* 0x000fe80000000200 */
[----:B------:R-:W0:Y:S03]  /*2ca0*/  LDGDEPBAR ;  /* 0x00000000000079af */ /* 0x000e260000000000 */
[----:B------:R-:W-:Y:S01]  /*2cb0*/  HMMA.16816.F32 R32, R96, R30, R32 ;  /* 0x0000001e6020723c */ /* 0x000fe20000001820 */
[----:B------:R-:W1:Y:S07]  /*2cc0*/  LDSM.16.M88.4 R28, [R245+0x18100] ;  /* 0x01810000f51c783b */ /* 0x000e6e0000000200 */
[C---:B------:R-:W-:Y:S08]  /*2cd0*/  HMMA.16816.F32 R8, R64.reuse, R10, RZ ;  /* 0x0000000a4008723c */ /* 0x040ff000000018ff */
[----:B------:R-:W-:Y:S01]  /*2ce0*/  HMMA.16816.F32 R64, R64, R78, RZ ;  /* 0x0000004e4040723c */ /* 0x000fe200000018ff */
[----:B------:R-:W2:Y:S07]  /*2cf0*/  LDSM.16.M88.4 R76, [R244+0xc900] ;  /* 0x00c90000f44c783b */ /* 0x000eae0000000200 */
[C---:B------:R-:W-:Y:S08]  /*2d00*/  HMMA.16816.F32 R16, R96.reuse, R72, R16 ;  /* 0x000000486010723c */ /* 0x040ff00000001810 */
[C---:B------:R-:W-:Y:S01]  /*2d10*/  HMMA.16816.F32 R8, R96.reuse, R74, R8 ;  /* 0x0000004a6008723c */ /* 0x040fe20000001808 */
[----:B------:R-:W3:Y:S07]  /*2d20*/  LDSM.16.M88.4 R72, [R243+0x18100] ;  /* 0x01810000f348783b */ /* 0x000eee0000000200 */
[----:B------:R-:W-:Y:S01]  /*2d30*/  HMMA.16816.F32 R64, R96, R102, R64 ;  /* 0x000000666040723c */ /* 0x000fe20000001840 */
[----:B------:R-:W-:Y:S04]  /*2d40*/  LDSM.16.M88.4 R96, [R234+0x2800] ;  /* 0x00280000ea60783b */ /* 0x000fe80000000200 */
[----:B------:R-:W-:Y:S03]  /*2d50*/  LDSM.16.M88.4 R100, [R249+0x17100] ;  /* 0x01710000f964783b */ /* 0x000fe60000000200 */
[C---:B-1----:R-:W-:Y:S08]  /*2d60*/  HMMA.16816.F32 R24, R28.reuse, R68, R24 ;  /* 0x000000441c18723c */ /* 0x042ff00000001818 */
[C---:B------:R-:W-:Y:S01]  /*2d70*/  HMMA.16816.F32 R20, R28.reuse, R70, R20 ;  /* 0x000000461c14723c */ /* 0x040fe20000001814 */
[----:B------:R-:W1:Y:S07]  /*2d80*/  LDSM.16.M88.4 R68, [R234+0x1000] ;  /* 0x00100000ea44783b */ /* 0x000e6e0000000200 */
[C---:B------:R-:W-:Y:S08]  /*2d90*/  HMMA.16816.F32 R16, R28.reuse, R60, R16 ;  /* 0x0000003c1c10723c */ /* 0x040ff00000001810 */
[C---:B------:R-:W-:Y:S01]  /*2da0*/  HMMA.16816.F32 R8, R28.reuse, R62, R8 ;  /* 0x0000003e1c08723c */ /* 0x040fe20000001808 */
[----:B------:R-:W-:Y:S07]  /*2db0*/  LDSM.16.M88.4 R60, [R234+0x2000] ;  /* 0x00200000ea3c783b */ /* 0x000fee0000000200 */
[C---:B--2---:R-:W-:Y:S08]  /*2dc0*/  HMMA.16816.F32 R12, R28.reuse, R76, R12 ;  /* 0x0000004c1c0c723c */ /* 0x044ff0000000180c */
        /* <DEDUP_REMOVED lines=10> */
[----:B------:R-:W-:Y:S04]  /*2e70*/  LDSM.16.M88.4 R64, [R250+0x1c100] ;  /* 0x01c10000fa40783b */ /* 0x000fe80000000200 */
[----:B------:R-:W-:Y:S03]  /*2e80*/  LDSM.16.M88.4 R84, [R249+0x11100] ;  /* 0x01110000f954783b */ /* 0x000fe60000000200 */
        /* <DEDUP_REMOVED lines=8> */
[----:B------:R-:W4:Y:S07]  /*2f10*/  LDSM.16.M88.4 R80, [R249+0x11900] ;  /* 0x01190000f950783b */ /* 0x000f2e0000000200 */
[C---:B--2---:R-:W-:Y:S08]  /*2f20*/  HMMA.16816.F32 R52, R72.reuse, R76, R52 ;  /* 0x0000004c4834723c */ /* 0x044ff00000001834 */
[C---:B------:R-:W-:Y:S01]  /*2f30*/  HMMA.16816.F32 R48, R72.reuse, R78, R48 ;  /* 0x0000004e4830723c */ /* 0x040fe20000001830 */
[----:B------:R-:W-:Y:S07]  /*2f40*/  LDSM.16.M88.4 R76, [R248+0x3000] ;  /* 0x00300000f84c783b */ /* 0x000fee0000000200 */
[C---:B------:R-:W-:Y:S08]  /*2f50*/  HMMA.16816.F32 R44, R72.reuse, R60, R44 ;  /* 0x0000003c482c723c */ /* 0x040ff0000000182c */
[C---:B------:R-:W-:Y:S01]  /*2f60*/  HMMA.16816.F32 R40, R72.reuse, R62, R40 ;  /* 0x0000003e4828723c */ /* 0x040fe20000001828 */
[----:B------:R-:W-:Y:S07]  /*2f70*/  LDSM.16.M88.4 R60, [R246+0x1c100] ;  /* 0x01c10000f63c783b */ /* 0x000fee0000000200 */
[C---:B------:R-:W-:Y:S08]  /*2f80*/  HMMA.16816.F32 R36, R72.reuse, R96, R36 ;  /* 0x000000604824723c */ /* 0x040ff00000001824 */
[----:B------:R-:W-:Y:S01]  /*2f90*/  HMMA.16816.F32 R28, R72, R98, R28 ;  /* 0x00000062481c723c */ /* 0x000fe2000000181c */
[----:B------:R-:W2:Y:S04]  /*2fa0*/  LDSM.16.M88.4 R72, [R248+0x3800] ;  /* 0x00380000f848783b */ /* 0x000ea80000000200 */
        /* <DEDUP_REMOVED lines=24> */
[C---:B------:R-:W-:Y:S01]  /*3130*/  HMMA.16816.F32 R8, R60.reuse, R58, R8 ;  /* 0x0000003a3c08723c */ /* 0x040fe20000001808 */
[----:B------:R-:W3:Y:S07]  /*3140*/  LDSM.16.M88.4 R56, [R244+0x11100] ;  /* 0x01110000f438783b */ /* 0x000eee0000000200 */
[C---:B------:R-:W-:Y:S08]  /*3150*/  HMMA.16816.F32 R24, R60.reuse, R76, R24 ;  /* 0x0000004c3c18723c */ /* 0x040ff00000001818 */
        /* <DEDUP_REMOVED lines=8> */
[C---:B--2---:R-:W-:Y:S08]  /*31e0*/  HMMA.16816.F32 R24, R72.reuse, R92, R24 ;  /* 0x0000005c4818723c */ /* 0x044ff00000001818 */
[----:B------:R-:W-:Y:S01]  /*31f0*/  HMMA.16816.F32 R20, R72, R94, R20 ;  /* 0x0000005e4814723c */ /* 0x000fe20000001814 */
        /* <DEDUP_REMOVED lines=15> */
[----:B------:R-:W-:Y:S01]  /*32f0*/  HMMA.16816.F32 R20, R64, R70, R20 ;  /* 0x000000464014723c */ /* 0x000fe20000001814 */
[----:B------:R-:W1:Y:S07]  /*3300*/  LDSM.16.M88.4 R68, [R234+0x5000] ;  /* 0x00500000ea44783b */ /* 0x000e6e0000000200 */
[C---:B------:R-:W-:Y:S08]  /*3310*/  HMMA.16816.F32 R36, R72.reuse, R76, R36 ;  /* 0x0000004c4824723c */ /* 0x040ff00000001824 */
[C---:B------:R-:W-:Y:S01]  /*3320*/  HMMA.16816.F32 R28, R72.reuse, R78, R28 ;  /* 0x0000004e481c723c */ /* 0x040fe2000000181c */
[----:B------:R-:W4:Y:S07]  /*3330*/  LDSM.16.M88.4 R76, [R234+0x4800] ;  /* 0x00480000ea4c783b */ /* 0x000f2e0000000200 */
[C---:B------:R-:W-:Y:S08]  /*3340*/  HMMA.16816.F32 R52, R72.reuse, R80, R52 ;  /* 0x000000504834723c */ /* 0x040ff00000001834 */
[----:B------:R-:W-:Y:S01]  /*3350*/  HMMA.16816.F32 R48, R72, R82, R48 ;  /* 0x000000524830723c */ /* 0x000fe20000001830 */
[----:B------:R-:W-:Y:S04]  /*3360*/  LDSM.16.M88.4 R72, [R249+0x12100] ;  /* 0x01210000f948783b */ /* 0x000fe80000000200 */
[----:B------:R-:W-:Y:S03]  /*3370*/  LDSM.16.M88.4 R80, [R249+0x13100] ;  /* 0x01310000f950783b */ /* 0x000fe60000000200 */
        /* <DEDUP_REMOVED lines=11> */
[----:B------:R-:W-:Y:S07]  /*3430*/  LDSM.16.M88.4 R76, [R249+0x14100] ;  /* 0x01410000f94c783b */ /* 0x000fee0000000200 */
[C---:B------:R-:W-:Y:S08]  /*3440*/  HMMA.16816.F32 R36, R64.reuse, R84, R36 ;  /* 0x000000544024723c */ /* 0x040ff00000001824 */
[----:B------:R-:W-:Y:S01]  /*3450*/  HMMA.16816.F32 R28, R64, R86, R28 ;  /* 0x00000056401c723c */ /* 0x000fe2000000181c */
[----:B------:R-:W4:Y:S04]  /*3460*/  LDSM.16.M88.4 R64, [R249+0x14900] ;  /* 0x01490000f940783b */ /* 0x000f280000000200 */
[----:B------:R-:W-:Y:S03]  /*3470*/  LDSM.16.M88.4 R84, [R244+0x12100] ;  /* 0x01210000f454783b */ /* 0x000fe60000000200 */
[C---:B--2---:R-:W-:Y:S08]  /*3480*/  HMMA.16816.F32 R24, R60.reuse, R72, R24 ;  /* 0x000000483c18723c */ /* 0x044ff00000001818 */
[C---:B------:R-:W-:Y:S01]  /*3490*/  HMMA.16816.F32 R20, R60.reuse, R74, R20 ;  /* 0x0000004a3c14723c */ /* 0x040fe20000001814 */
[----:B------:R-:W-:Y:S07]  /*34a0*/  LDSM.16.M88.4 R72, [R248+0x6000] ;  /* 0x00600000f848783b */ /* 0x000fee0000000200 */
[C---:B---3--:R-:W-:Y:S08]  /*34b0*/  HMMA.16816.F32 R12, R60.reuse, R56, R12 ;  /* 0x000000383c0c723c */ /* 0x048ff0000000180c */
[C---:B------:R-:W-:Y:S01]  /*34c0*/  HMMA.16816.F32 R32, R60.reuse, R58, R32 ;  /* 0x0000003a3c20723c */ /* 0x040fe20000001820 */
[----:B------:R-:W2:Y:S07]  /*34d0*/  LDSM.16.M88.4 R56, [R246+0x20100] ;  /* 0x02010000f638783b */ /* 0x000eae0000000200 */
[C---:B-1----:R-:W-:Y:S08]  /*34e0*/  HMMA.16816.F32 R52, R60.reuse, R68, R52 ;  /* 0x000000443c34723c */ /* 0x042ff00000001834 */
[C---:B------:R-:W-:Y:S01]  /*34f0*/  HMMA.16816.F32 R48, R60.reuse, R70, R48 ;  /* 0x000000463c30723c */ /* 0x040fe20000001830 */
[----:B------:R-:W1:Y:S07]  /*3500*/  LDSM.16.M88.4 R68, [R248+0x6800] ;  /* 0x00680000f844783b */ /* 0x000e6e0000000200 */
[C---:B------:R-:W-:Y:S08]  /*3510*/  HMMA.16816.F32 R16, R60.reuse, R80, R16 ;  /* 0x000000503c10723c */ /* 0x040ff00000001810 */
[C---:B------:R-:W-:Y:S01]  /*3520*/  HMMA.16816.F32 R8, R60.reuse, R82, R8 ;  /* 0x000000523c08723c */ /* 0x040fe20000001808 */
[----:B------:R-:W-:Y:S07]  /*3530*/  LDSM.16.M88.4 R80, [R244+0x12900] ;  /* 0x01290000f450783b */ /* 0x000fee0000000200 */
[C---:B----4-:R-:W-:Y:S08]  /*3540*/  HMMA.16816.F32 R36, R60.reuse, R64, R36 ;  /* 0x000000403c24723c */ /* 0x050ff00000001824 */
[C---:B------:R-:W-:Y:S01]  /*3550*/  HMMA.16816.F32 R28, R60.reuse, R66, R28 ;  /* 0x000000423c1c723c */ /* 0x040fe2000000181c */
[----:B------:R-:W3:Y:S07]  /*3560*/  LDSM.16.M88.4 R64, [R248+0x8800] ;  /* 0x00880000f840783b */ /* 0x000eee0000000200 */
[C---:B------:R-:W-:Y:S08]  /*3570*/  HMMA.16816.F32 R44, R60.reuse, R76, R44 ;  /* 0x0000004c3c2c723c */ /* 0x040ff0000000182c */
[----:B------:R-:W-:Y:S01]  /*3580*/  HMMA.16816.F32 R40, R60, R78, R40 ;  /* 0x0000004e3c28723c */ /* 0x000fe20000001828 */
[----:B------:R-:W4:Y:S04]  /*3590*/  LDSM.16.M88.4 R60, [R245+0x20100] ;  /* 0x02010000f53c783b */ /* 0x000f280000000200 */
[----:B------:R-:W5:Y:S03]  /*35a0*/  LDSM.16.M88.4 R76, [R244+0x13100] ;  /* 0x01310000f44c783b */ /* 0x000f660000000200 */
        /* <DEDUP_REMOVED lines=15> */
[C---:B---3--:R-:W-:Y:S08]  /*36a0*/  HMMA.16816.F32 R36, R56.reuse, R64, R36 ;  /* 0x000000403824723c */ /* 0x048ff00000001824 */
[----:B------:R-:W-:Y:S01]  /*36b0*/  HMMA.16816.F32 R28, R56, R66, R28 ;  /* 0x00000042381c723c */ /* 0x000fe2000000181c */
[----:B------:R-:W-:Y:S04]  /*36c0*/  LDSM.16.M88.4 R56, [R243+0x20100] ;  /* 0x02010000f338783b */ /* 0x000fe80000000200 */
[----:B------:R-:W3:Y:S03]  /*36d0*/  LDSM.16.M88.4 R64, [R234+0x6000] ;  /* 0x00600000ea40783b */ /* 0x000ee60000000200 */
[C---:B----4-:R-:W-:Y:S08]  /*36e0*/  HMMA.16816.F32 R24, R60.reuse, R84, R24 ;  /* 0x000000543c18723c */ /* 0x050ff00000001818 */
[C---:B------:R-:W-:Y:S01]  /*36f0*/  HMMA.16816.F32 R20, R60.reuse, R86, R20 ;  /* 0x000000563c14723c */ /* 0x040fe20000001814 */
[----:B------:R-:W4:Y:S07]  /*3700*/  LDSM.16.M88.4 R84, [R234+0x7000] ;  /* 0x00700000ea54783b */ /* 0x000f2e0000000200 */
[C---:B------:R-:W-:Y:S08]  /*3710*/  HMMA.16816.F32 R12, R60.reuse, R80, R12 ;  /* 0x000000503c0c723c */ /* 0x040ff0000000180c */
[C---:B------:R-:W-:Y:S01]  /*3720*/  HMMA.16816.F32 R32, R60.reuse, R82, R32 ;  /* 0x000000523c20723c */ /* 0x040fe20000001820 */
[----:B------:R-:W3:Y:S07]  /*3730*/  LDSM.16.M88.4 R80, [R234+0x7800] ;  /* 0x00780000ea50783b */ /* 0x000eee0000000200 */
[C---:B-----5:R-:W-:Y:S08]  /*3740*/  HMMA.16816.F32 R16, R60.reuse, R76, R16 ;  /* 0x0000004c3c10723c */ /* 0x060ff00000001810 */
[C---:B------:R-:W-:Y:S01]  /*3750*/  HMMA.16816.F32 R8, R60.reuse, R78, R8 ;  /* 0x0000004e3c08723c */ /* 0x040fe20000001808 */
[----:B------:R-:W5:Y:S07]  /*3760*/  LDSM.16.M88.4 R76, [R234+0x8000] ;  /* 0x00800000ea4c783b */ /* 0x000f6e0000000200 */
[C---:B--2---:R-:W-:Y:S08]  /*3770*/  HMMA.16816.F32 R52, R60.reuse, R72, R52 ;  /* 0x000000483c34723c */ /* 0x044ff00000001834 */
[C---:B------:R-:W-:Y:S01]  /*3780*/  HMMA.16816.F32 R48, R60.reuse, R74, R48 ;  /* 0x0000004a3c30723c */ /* 0x040fe20000001830 */
[----:B------:R-:W2:Y:S07]  /*3790*/  LDSM.16.M88.4 R72, [R234+0x8800] ;  /* 0x00880000ea48783b */ /* 0x000eae0000000200 */
[C---:B-1----:R-:W-:Y:S08]  /*37a0*/  HMMA.16816.F32 R44, R60.reuse, R68, R44 ;  /* 0x000000443c2c723c */ /* 0x042ff0000000182c */
[C---:B------:R-:W-:Y:S01]  /*37b0*/  HMMA.16816.F32 R40, R60.reuse, R70, R40 ;  /* 0x000000463c28723c */ /* 0x040fe20000001828 */
[----:B------:R-:W-:Y:S07]  /*37c0*/  LDSM.16.M88.4 R68, [R249+0x15100] ;  /* 0x01510000f944783b */ /* 0x000fee0000000200 */
[C---:B------:R-:W-:Y:S08]  /*37d0*/  HMMA.16816.F32 R36, R60.reuse, R96, R36 ;  /* 0x000000603c24723c */ /* 0x040ff00000001824 */
[----:B------:R-:W-:Y:S01]  /*37e0*/  HMMA.16816.F32 R28, R60, R98, R28 ;  /* 0x000000623c1c723c */ /* 0x000fe2000000181c */
[----:B------:R-:W1:Y:S04]  /*37f0*/  LDSM.16.M88.4 R60, [R249+0x15900] ;  /* 0x01590000f93c783b */ /* 0x000e680000000200 */
[----:B------:R-:W-:Y:S03]  /*3800*/  LDSM.16.M88.4 R96, [R249+0x17900] ;  /* 0x01790000f960783b */ /* 0x000fe60000000200 */
[C---:B---3--:R-:W-:Y:S08]  /*3810*/  HMMA.16816.F32 R24, R56.reuse, R64, R24 ;  /* 0x000000403818723c */ /* 0x048ff00000001818 */
[C---:B------:R-:W-:Y:S01]  /*3820*/  HMMA.16816.F32 R20, R56.reuse, R66, R20 ;  /* 0x000000423814723c */ /* 0x040fe20000001814 */
[----:B------:R-:W3:Y:S07]  /*3830*/  LDSM.16.M88.4 R64, [R249+0x16100] ;  /* 0x01610000f940783b */ /* 0x000eee0000000200 */
[C---:B------:R-:W-:Y:S08]  /*3840*/  HMMA.16816.F32 R12, R56.reuse, R88, R12 ;  /* 0x00000058380c723c */ /* 0x040ff0000000180c */
[C---:B------:R-:W-:Y:S01]  /*3850*/  HMMA.16816.F32 R32, R56.reuse, R90, R32 ;  /* 0x0000005a3820723c */ /* 0x040fe20000001820 */
[----:B------:R-:W-:Y:S07]  /*3860*/  LDSM.16.M88.4 R88, [R248+0x9000] ;  /* 0x00900000f858783b */ /* 0x000fee0000000200 */
[C---:B----4-:R-:W-:Y:S08]  /*3870*/  HMMA.16816.F32 R16, R56.reuse, R84, R16 ;  /* 0x000000543810723c */ /* 0x050ff00000001810 */
[C---:B------:R-:W-:Y:S01]  /*3880*/  HMMA.16816.F32 R8, R56.reuse, R86, R8 ;  /* 0x000000563808723c */ /* 0x040fe20000001808 */
[----:B------:R-:W-:Y:S07]  /*3890*/  LDSM.16.M88.4 R84, [R245+0x24100] ;  /* 0x02410000f554783b */ /* 0x000fee0000000200 */
[C---:B------:R-:W-:Y:S08]  /*38a0*/  HMMA.16816.F32 R52, R56.reuse, R80, R52 ;  /* 0x000000503834723c */ /* 0x040ff00000001834 */
[C---:B------:R-:W-:Y:S01]  /*38b0*/  HMMA.16816.F32 R48, R56.reuse, R82, R48 ;  /* 0x000000523830723c */ /* 0x040fe20000001830 */
[----:B------:R-:W-:Y:S07]  /*38c0*/  LDSM.16.M88.4 R80, [R248+0x9800] ;  /* 0x00980000f850783b */ /* 0x000fee0000000200 */
[C---:B-----5:R-:W-:Y:S08]  /*38d0*/  HMMA.16816.F32 R44, R56.reuse, R76, R44 ;  /* 0x0000004c382c723c */ /* 0x060ff0000000182c */
[C---:B------:R-:W-:Y:S01]  /*38e0*/  HMMA.16816.F32 R40, R56.reuse, R78, R40 ;  /* 0x0000004e3828723c */ /* 0x040fe20000001828 */
[----:B------:R-:W-:Y:S07]  /*38f0*/  LDSM.16.M88.4 R76, [R248+0xa000] ;  /* 0x00a00000f84c783b */ /* 0x000fee0000000200 */
[C---:B--2---:R-:W-:Y:S08]  /*3900*/  HMMA.16816.F32 R36, R56.reuse, R72, R36 ;  /* 0x000000483824723c */ /* 0x044ff00000001824 */
[----:B------:R-:W-:Y:S01]  /*3910*/  HMMA.16816.F32 R28, R56, R74, R28 ;  /* 0x0000004a381c723c */ /* 0x000fe2000000181c */
[----:B------:R-:W2:Y:S04]  /*3920*/  LDSM.16.M88.4 R56, [R249+0x16900] ;  /* 0x01690000f938783b */ /* 0x000ea80000000200 */
[----:B------:R-:W-:Y:S03]  /*3930*/  LDSM.16.M88.4 R72, [R248+0xa800] ;  /* 0x00a80000f848783b */ /* 0x000fe60000000200 */
[C---:B-1----:R-:W-:Y:S08]  /*3940*/  HMMA.16816.F32 R12, R92.reuse, R60, R12 ;  /* 0x0000003c5c0c723c */ /* 0x042ff0000000180c */
[C---:B------:R-:W-:Y:S01]  /*3950*/  HMMA.16816.F32 R32, R92.reuse, R62, R32 ;  /* 0x0000003e5c20723c */ /* 0x040fe20000001820 */
[----:B------:R-:W1:Y:S07]  /*3960*/  LDSM.16.M88.4 R60, [R246+0x24100] ;  /* 0x02410000f63c783b */ /* 0x000e6e0000000200 */
[C---:B------:R-:W-:Y:S08]  /*3970*/  HMMA.16816.F32 R24, R92.reuse, R68, R24 ;  /* 0x000000445c18723c */ /* 0x040ff00000001818 */
[C---:B------:R-:W-:Y:S01]  /*3980*/  HMMA.16816.F32 R20, R92.reuse, R70, R20 ;  /* 0x000000465c14723c */ /* 0x040fe20000001814 */
[----:B------:R-:W-:Y:S07]  /*3990*/  LDSM.16.M88.4 R68, [R248+0xb000] ;  /* 0x00b00000f844783b */ /* 0x000fee0000000200 */
[C---:B---3--:R-:W-:Y:S08]  /*39a0*/  HMMA.16816.F32 R16, R92.reuse, R64, R16 ;  /* 0x000000405c10723c */ /* 0x048ff00000001810 */
[C---:B------:R-:W-:Y:S01]  /*39b0*/  HMMA.16816.F32 R8, R92.reuse, R66, R8 ;  /* 0x000000425c08723c */ /* 0x040fe20000001808 */
[----:B------:R-:W3:Y:S07]  /*39c0*/  LDSM.16.M88.4 R64, [R248+0xb800] ;  /* 0x00b80000f840783b */ /* 0x000eee0000000200 */
        /* <DEDUP_REMOVED lines=8> */
[----:B------:R-:W-:Y:S04]  /*3a50*/  LDSM.16.M88.4 R96, [R244+0x16900] ;  /* 0x01690000f460783b */ /* 0x000fe80000000200 */
[----:B------:R-:W-:Y:S03]  /*3a60*/  LDSM.16.M88.4 R92, [R244+0x17100] ;  /* 0x01710000f45c783b */ /* 0x000fe60000000200 */
[C---:B-1----:R-:W-:Y:S08]  /*3a70*/  HMMA.16816.F32 R24, R60.reuse, R88, R24 ;  /* 0x000000583c18723c */ /* 0x042ff00000001818 */
[C---:B------:R-:W-:Y:S01]  /*3a80*/  HMMA.16816.F32 R20, R60.reuse, R90, R20 ;  /* 0x0000005a3c14723c */ /* 0x040fe20000001814 */
[----:B------:R-:W1:Y:S07]  /*3a90*/  LDSM.16.M88.4 R88, [R244+0x17900] ;  /* 0x01790000f458783b */ /* 0x000e6e0000000200 */
[C---:B---3--:R-:W-:Y:S08]  /*3aa0*/  HMMA.16816.F32 R36, R60.reuse, R64, R36 ;  /* 0x000000403c24723c */ /* 0x048ff00000001824 */
        /* <DEDUP_REMOVED lines=12> */
[----:B------:R-:W-:Y:S01]  /*3b70*/  HMMA.16816.F32 R28, R60, R66, R28 ;  /* 0x000000423c1c723c */ /* 0x000fe2000000181c */
[----:B------:R-:W-:Y:S04]  /*3b80*/  LDSM.16.M88.4 R64, [R234+0xa800] ;  /* 0x00a80000ea40783b */ /* 0x000fe80000000200 */
[----:B------:R-:W-:Y:S03]  /*3b90*/  LDSM.16.M88.4 R60, [R234+0xb000] ;  /* 0x00b00000ea3c783b */ /* 0x000fe60000000200 */
[C---:B--2---:R-:W-:Y:S08]  /*3ba0*/  HMMA.16816.F32 R24, R84.reuse, R56, R24 ;  /* 0x000000385418723c */ /* 0x044ff00000001818 */
[----:B------:R-:W-:Y:S01]  /*3bb0*/  HMMA.16816.F32 R20, R84, R58, R20 ;  /* 0x0000003a5414723c */ /* 0x000fe20000001814 */
[----:B------:R-:W2:Y:S01]  /*3bc0*/  LDSM.16.M88.4 R56, [R234+0xb800] ;  /* 0x00b80000ea38783b */ /* 0x000ea20000000200 */
[----:B------:R-:W-:-:S06]  /*3bd0*/  DEPBAR.LE SB0, 0x0 ;  /* 0x000080000000791a */ /* 0x000fcc0000000000 */
        /* <DEDUP_REMOVED lines=21> */
[----:B------:R-:W-:Y:S07]  /*3d30*/  HMMA.16816.F32 R56, R68, R58, R28 ;  /* 0x0000003a4438723c */ /* 0x000fee000000181c */
[----:B------:R-:W-:-:S02]  /*3d40*/  SHF.R.S32.HI R70, RZ, 0x1f, R111 ;  /* 0x0000001fff467819 */ /* 0x000fc4000001146f */
[----:B------:R-:W-:-:S03]  /*3d50*/  SHF.R.S32.HI R28, RZ, 0x1f, R211 ;  /* 0x0000001fff1c7819 */ /* 0x000fc600000114d3 */
[----:B------:R1:W-:Y:S04]  /*3d60*/  STL [R1+0x20], R70 ;  /* 0x0000204601007387 */ /* 0x0003e80000100800 */
[----:B------:R1:W-:Y:S04]  /*3d70*/  STL [R1+0x24], R208 ;  /* 0x000024d001007387 */ /* 0x0003e80000100800 */
[----:B------:R-:W-:Y:S06]  /*3d80*/  BAR.SYNC.DEFER_BLOCKING 0x0 ;  /* 0x0000000000007b1d */ /* 0x000fec0000010000 */
[----:B------:R-:W-:Y:S05]  /*3d90*/  @P0 BRA `(.L_x_1576) ;  /* 0x000005f000000947 */ /* 0x000fea0003800000 */
[----:B------:R-:W-:Y:S01]  /*3da0*/  IMAD.U32 R0, RZ, RZ, UR15 ;  /* 0x0000000fff007e24 */ /* 0x000fe2000f8e00ff */
        /* <DEDUP_REMOVED lines=17> */
[----:B------:R-:W-:Y:S02]  /*3ec0*/  IADD3 R78, -R64, 0x10, RZ ;  /* 0x00000010404e7810 */ /* 0x000fe40007ffe1ff */
[----:B------:R-:W-:Y:S02]  /*3ed0*/  SHF.L.U64.HI R63, R209, 0x1, R210 ;  /* 0x00000001d13f7819 */ /* 0x000fe400000102d2 */
[----:B------:R-:W-:-:S02]  /*3ee0*/  SHF.R.S32.HI R0, RZ, 0x1f, R62 ;  /* 0x0000001fff007819 */ /* 0x000fc4000001143e */
[----:B------:R-:W-:Y:S02]  /*3ef0*/  LOP3.LUT R78, R78, 0xf, RZ, 0xc0, !PT ;  /* 0x0000000f4e4e7812 */ /* 0x000fe400078ec0ff */
[----:B------:R-:W-:Y:S01]  /*3f00*/  IADD3 R72, -R110, 0x10, RZ ;  /* 0x000000106e487810 */ /* 0x000fe20007ffe1ff */
[----:B------:R-:W-:Y:S01]  /*3f10*/  IMAD R0, R0, c[0x0][0x1e0], RZ ;  /* 0x0000780000007a24 */ /* 0x000fe200078e02ff */
[----:B------:R-:W-:Y:S02]  /*3f20*/  SHF.L.U64.HI R60, R207, 0x1, R208 ;  /* 0x00000001cf3c7819 */ /* 0x000fe400000102d0 */
[----:B------:R-:W-:Y:S01]  /*3f30*/  LOP3.LUT R72, R72, 0xf, RZ, 0xc0, !PT ;  /* 0x0000000f48487812 */ /* 0x000fe200078ec0ff */
[C---:B------:R-:W-:Y:S01]  /*3f40*/  IMAD R0, R62.reuse, c[0x0][0x1e4], R0 ;  /* 0x000079003e007a24 */ /* 0x040fe200078e0200 */
[----:B------:R-:W-:Y:S01]  /*3f50*/  SHF.L.U64.HI R29, R111, 0x1, R70 ;  /* 0x000000016f1d7819 */ /* 0x000fe20000010246 */
[----:B--2---:R-:W-:-:S04]  /*3f60*/  IMAD.WIDE.U32 R30, R62, c[0x0][0x1e0], RZ ;  /* 0x000078003e1e7a25 */ /* 0x004fc800078e00ff */
[----:B------:R-:W-:Y:S01]  /*3f70*/  IMAD.IADD R31, R31, 0x1, R0 ;  /* 0x000000011f1f7824 */ /* 0x000fe200078e0200 */
[----:B---3--:R-:W-:-:S03]  /*3f80*/  SHF.R.S32.HI R0, RZ, 0x1f, R61 ;  /* 0x0000001fff007819 */ /* 0x008fc6000001143d */
[C---:B------:R-:W-:Y:S01]  /*3f90*/  IMAD.WIDE.U32 R30, R61.reuse, c[0x0][0x1f0], R30 ;  /* 0x00007c003d1e7a25 */ /* 0x040fe200078e001e */
[----:B------:R2:W-:Y:S03]  /*3fa0*/  STL [R1], R61 ;  /* 0x0000003d01007387 */ /* 0x0005e60000100800 */
[----:B------:R-:W-:Y:S01]  /*3fb0*/  IMAD R0, R0, c[0x0][0x1f0], RZ ;  /* 0x00007c0000007a24 */ /* 0x000fe200078e02ff */
[----:B------:R-:W-:Y:S01]  /*3fc0*/  IADD3 R67, P0, R30, UR22, RZ ;  /* 0x000000161e437c10 */ /* 0x000fe2000ff1e0ff */
[----:B------:R3:W-:Y:S01]  /*3fd0*/  STL [R1+0x4], R62 ;  /* 0x0000043e01007387 */ /* 0x0007e20000100800 */
[----:B------:R-:W-:Y:S01]  /*3fe0*/  SEL R30, RZ, 0x10, P4 ;  /* 0x00000010ff1e7807 */ /* 0x000fe20002000000 */
[----:B------:R-:W-:-:S03]  /*3ff0*/  IMAD R0, R61, c[0x0][0x1f4], R0 ;  /* 0x00007d003d007a24 */ /* 0x000fc600078e0200 */
[----:B------:R-:W-:Y:S02]  /*4000*/  IADD3 R74, -R30, 0x10, RZ ;  /* 0x000000101e4a7810 */ /* 0x000fe40007ffe1ff */
[----:B------:R-:W-:Y:S01]  /*4010*/  IADD3.X R0, R31, UR19, R0, P0, !PT ;  /* 0x000000131f007c10 */ /* 0x000fe200087fe400 */
[----:B------:R-:W-:Y:S01]  /*4020*/  IMAD.SHL.U32 R31, R207, 0x2, RZ ;  /* 0x00000002cf1f7824 */ /* 0x000fe200078e00ff */
[C---:B------:R-:W-:Y:S02]  /*4030*/  LEA R68, P0, R67.reuse, c[0x0][0x1c8], 0x1 ;  /* 0x0000720043447a11 */ /* 0x040fe400078008ff */
[----:B------:R-:W-:Y:S02]  /*4040*/  LOP3.LUT R74, R74, 0xf, RZ, 0xc0, !PT ;  /* 0x0000000f4a4a7812 */ /* 0x000fe400078ec0ff */
[----:B------:R-:W-:Y:S01]  /*4050*/  LEA.HI.X R67, R67, c[0x0][0x1cc], R0, 0x1, P0 ;  /* 0x0000730043437a11 */ /* 0x000fe200000f0c00 */
[----:B------:R-:W4:Y:S01]  /*4060*/  SHFL.IDX PT, R73, R68, 0x2, 0x181f ;  /* 0x00581f0044497f89 */ /* 0x000f2200000e0000 */
[----:B------:R-:W-:-:S03]  /*4070*/  IMAD.SHL.U32 R0, R111, 0x2, RZ ;  /* 0x000000026f007824 */ /* 0x000fc600078e00ff */
[----:B------:R-:W5:Y:S01]  /*4080*/  SHFL.IDX PT, R69, R67, 0x2, 0x181f ;  /* 0x00581f0043457f89 */ /* 0x000f6200000e0000 */
[----:B--2---:R-:W-:-:S03]  /*4090*/  SEL R61, RZ, 0x10, P5 ;  /* 0x00000010ff3d7807 */ /* 0x004fc60002800000 */
[----:B-1----:R-:W-:Y:S01]  /*40a0*/  SHFL.IDX PT, R70, R67, RZ, 0x181f ;  /* 0x00181fff43467589 */ /* 0x002fe200000e0000 */
[----:B------:R-:W-:Y:S01]  /*40b0*/  IADD3 R76, -R61, 0x10, RZ ;  /* 0x000000103d4c7810 */ /* 0x000fe20007ffe1ff */
[----:B---3--:R-:W-:Y:S02]  /*40c0*/  IMAD.SHL.U32 R62, R209, 0x2, RZ ;  /* 0x00000002d13e7824 */ /* 0x008fe400078e00ff */
[----:B------:R-:W-:Y:S01]  /*40d0*/  SHFL.IDX PT, R67, R67, 0x1, 0x181f ;  /* 0x00381f0043437f89 */ /* 0x000fe200000e0000 */
[----:B------:R-:W-:Y:S02]  /*40e0*/  LOP3.LUT R76, R76, 0xf, RZ, 0xc0, !PT ;  /* 0x0000000f4c4c7812 */ /* 0x000fe400078ec0ff */
[----:B----4-:R-:W-:-:S04]  /*40f0*/  IADD3 R78, P1, P0, R78, R73, R65 ;  /* 0x000000494e4e7210 */ /* 0x010fc8000783e041 */
[----:B-----5:R-:W-:Y:S02]  /*4100*/  IADD3.X R79, RZ, R69, R66, P1, P0 ;  /* 0x00000045ff4f7210 */ /* 0x020fe40000fe0442 */
        /* <DEDUP_REMOVED lines=40> */
.L_x_1576:
[----:B------:R-:W-:Y:S01]  /*4390*/  FMUL.FTZ R9, R9, c[0x0][0x320] ;  /* 0x0000c80009097a20 */ /* 0x000fe20000410000 */
[----:B------:R-:W-:Y:S01]  /*43a0*/  LEA.HI R7, R7, R2, RZ, 0x2 ;  /* 0x0000000207077211 */ /* 0x000fe200078f10ff */
[----:B------:R-:W-:Y:S01]  /*43b0*/  FMUL.FTZ R13, R13, c[0x0][0x320] ;  /* 0x0000c8000d0d7a20 */ /* 0x000fe20000410000 */
[----:B------:R-:W-:Y:S01]  /*43c0*/  PLOP3.LUT P0, PT, PT, PT, UP1, 0x80, 0x0 ;  /* 0x000000000000781c */ /* 0x000fe20003f0f018 */
[----:B------:R2:W-:Y:S01]  /*43d0*/  MUFU.TANH R29, R9 ;  /* 0x00000009001d7308 */ /* 0x0005e20000002400 */
[----:B------:R-:W-:Y:S01]  /*43e0*/  FMUL.FTZ R8, R8, c[0x0][0x320] ;  /* 0x0000c80008087a20 */ /* 0x000fe20000410000 */
[----:B------:R-:W-:Y:S01]  /*43f0*/  LOP3.LUT R7, R7, 0xfffffffc, RZ, 0xc0, !PT ;  /* 0xfffffffc07077812 */ /* 0x000fe200078ec0ff */
[----:B------:R-:W-:Y:S01]  /*4400*/  FMUL.FTZ R0, R16, c[0x0][0x320] ;  /* 0x0000c80010007a20 */ /* 0x000fe20000410000 */
[----:B------:R-:W-:Y:S01]  /*4410*/  @UP1 USHF.L.U32 UR10, UR10, 0x7, URZ ;  /* 0x000000070a0a1899 */ /* 0x000fe2000800063f */
[----:B------:R-:W-:Y:S01]  /*4420*/  FMUL.FTZ R20, R20, c[0x0][0x320] ;  /* 0x0000c80014147a20 */ /* 0x000fe20000410000 */
[----:B------:R-:W-:Y:S01]  /*4430*/  UIADD3 UR6, UR6, -0x2, URZ ;  /* 0xfffffffe06067890 */ /* 0x000fe2000fffe03f */
[----:B------:R-:W-:Y:S01]  /*4440*/  IMAD.IADD R7, R2, 0x1, -R7 ;  /* 0x0000000102077824 */ /* 0x000fe200078e0a07 */
[----:B------:R3:W-:Y:S01]  /*4450*/  MUFU.TANH R30, R13 ;  /* 0x0000000d001e7308 */ /* 0x0007e20000002400 */
[----:B------:R-:W-:Y:S01]  /*4460*/  FMUL.FTZ R12, R12, c[0x0][0x320] ;  /* 0x0000c8000c0c7a20 */ /* 0x000fe20000410000 */
[----:B------:R-:W0:Y:S01]  /*4470*/  LDGDEPBAR ;  /* 0x00000000000079af */ /* 0x000e220000000000 */
[----:B------:R-:W-:-:S02]  /*4480*/  FMUL.FTZ R17, R17, c[0x0][0x320] ;  /* 0x0000c80011117a20 */ /* 0x000fc40000410000 */
[----:B------:R-:W-:Y:S02]  /*4490*/  FMUL.FTZ R44, R44, c[0x0][0x320] ;  /* 0x0000c8002c2c7a20 */ /* 0x000fe40000410000 */
[----:B------:R-:W-:Y:S01]  /*44a0*/  FMUL.FTZ R25, R25, c[0x0][0x320] ;  /* 0x0000c80019197a20 */ /* 0x000fe20000410000 */
[----:B--2---:R-:W-:Y:S01]  /*44b0*/  LOP3.LUT R9, R109, 0xffffffe0, RZ, 0xc0, !PT ;  /* 0xffffffe06d097812 */ /* 0x004fe200078ec0ff */
[----:B------:R-:W-:Y:S01]  /*44c0*/  MUFU.TANH R31, R20 ;  /* 0x00000014001f7308 */ /* 0x000fe20000002400 */
[----:B------:R-:W-:Y:S02]  /*44d0*/  FMUL.FTZ R24, R24, c[0x0][0x320] ;  /* 0x0000c80018187a20 */ /* 0x000fe40000410000 */
[----:B------:R-:W-:Y:S02]  /*44e0*/  FMUL.FTZ R40, R40, c[0x0][0x320] ;  /* 0x0000c80028287a20 */ /* 0x000fe40000410000 */
[----:B------:R-:W-:Y:S02]  /*44f0*/  IMAD.IADD R9, R2, 0x1, -R9 ;  /* 0x0000000102097824 */ /* 0x000fe400078e0a09 */
[----:B---3--:R-:W-:Y:S01]  /*4500*/  FMUL.FTZ R13, R32, c[0x0][0x320] ;  /* 0x0000c800200d7a20 */ /* 0x008fe20000410000 */
[----:B------:R2:W-:Y:S01]  /*4510*/  MUFU.TANH R20, R12 ;  /* 0x0000000c00147308 */ /* 0x0005e20000002400 */
[----:B------:R-:W-:Y:S01]  /*4520*/  FMUL.FTZ R41, R41, c[0x0][0x320] ;  /* 0x0000c80029297a20 */ /* 0x000fe20000410000 */
[----:B------:R-:W-:Y:S01]  /*4530*/  SHF.R.S32.HI R16, RZ, 0x1f, R9 ;  /* 0x0000001fff107819 */ /* 0x000fe20000011409 */
[----:B------:R-:W-:-:S02]  /*4540*/  FMUL.FTZ R21, R21, c[0x0][0x320] ;  /* 0x0000c80015157a20 */ /* 0x000fc40000410000 */
[----:B------:R-:W-:Y:S01]  /*4550*/  FMUL.FTZ R52, R52, c[0x0][0x320] ;  /* 0x0000c80034347a20 */ /* 0x000fe20000410000 */
[----:B------:R-:W-:Y:S01]  /*4560*/  LEA.HI R2, R16, R9, RZ, 0x2 ;  /* 0x0000000910027211 */ /* 0x000fe200078f10ff */
[----:B------:R-:W-:Y:S01]  /*4570*/  FMUL.FTZ R53, R53, c[0x0][0x320] ;  /* 0x0000c80035357a20 */ /* 0x000fe20000410000 */
[----:B------:R3:W-:Y:S01]  /*4580*/  MUFU.TANH R32, R8 ;  /* 0x0000000800207308 */ /* 0x0007e20000002400 */
[----:B------:R-:W-:Y:S01]  /*4590*/  LEA.HI R16, R7, R7, RZ, 0x1 ;  /* 0x0000000707107211 */ /* 0x000fe200078f08ff */
[----:B------:R-:W-:Y:S02]  /*45a0*/  FMUL.FTZ R48, R48, c[0x0][0x320] ;  /* 0x0000c80030307a20 */ /* 0x000fe40000410000 */
[----:B------:R-:W-:Y:S01]  /*45b0*/  FMUL.FTZ R49, R49, c[0x0][0x320] ;  /* 0x0000c80031317a20 */ /* 0x000fe20000410000 */
[----:B------:R-:W-:Y:S01]  /*45c0*/  LOP3.LUT R16, R16, 0x1ffffffe, RZ, 0xc0, !PT ;  /* 0x1ffffffe10107812 */ /* 0x000fe200078ec0ff */
[----:B------:R-:W-:Y:S02]  /*45d0*/  FMUL.FTZ R45, R45, c[0x0][0x320] ;  /* 0x0000c8002d2d7a20 */ /* 0x000fe40000410000 */
[----:B--2---:R-:W-:Y:S01]  /*45e0*/  FMUL.FTZ R12, R33, c[0x0][0x320] ;  /* 0x0000c800210c7a20 */ /* 0x004fe20000410000 */
[----:B------:R-:W-:Y:S01]  /*45f0*/  MUFU.TANH R197, R44 ;  /* 0x0000002c00c57308 */ /* 0x000fe20000002400 */
[----:B------:R-:W-:-:S02]  /*4600*/  IMAD.IADD R16, R7, 0x1, -R16 ;  /* 0x0000000107107824 */ /* 0x000fc400078e0a10 */
[----:B------:R-:W-:Y:S02]  /*4610*/  FMUL.FTZ R7, R37, c[0x0][0x320] ;  /* 0x0000c80025077a20 */ /* 0x000fe40000410000 */
[----:B------:R-:W-:Y:S01]  /*4620*/  FMUL.FTZ R51, R51, c[0x0][0x320] ;  /* 0x0000c80033337a20 */ /* 0x000fe20000410000 */
[----:B---3--:R-:W-:Y:S02]  /*4630*/  SHF.R.S32.HI R8, RZ, 0x1f, R108 ;  /* 0x0000001fff087819 */ /* 0x008fe4000001146c */
[----:B------:R2:W-:Y:S01]  /*4640*/  MUFU.TANH R33, R17 ;  /* 0x0000001100217308 */ /* 0x0005e20000002400 */
[----:B------:R-:W-:Y:S01]  /*4650*/  FMUL.FTZ R50, R50, c[0x0][0x320] ;  /* 0x0000c80032327a20 */ /* 0x000fe20000410000 */
[----:B------:R-:W-:Y:S01]  /*4660*/  LEA.HI R8, R8, R108, RZ, 0x3 ;  /* 0x0000006c08087211 */ /* 0x000fe200078f18ff */
[----:B------:R-:W-:Y:S02]  /*4670*/  FMUL.FTZ R22, R22, c[0x0][0x320] ;  /* 0x0000c80016167a20 */ /* 0x000fe40000410000 */
[----:B------:R-:W-:Y:S01]  /*4680*/  FMUL.FTZ R18, R18, c[0x0][0x320] ;  /* 0x0000c80012127a20 */ /* 0x000fe20000410000 */
[----:B------:R-:W-:-:S02]  /*4690*/  LOP3.LUT R8, R8, 0xffffff8, RZ, 0xc0, !PT ;  /* 0x0ffffff808087812 */ /* 0x000fc400078ec0ff */
[----:B------:R-:W-:Y:S01]  /*46a0*/  MUFU.TANH R60, R25 ;  /* 0x00000019003c7308 */ /* 0x000fe20000002400 */
[----:B------:R-:W-:Y:S02]  /*46b0*/  FMUL.FTZ R19, R19, c[0x0][0x320] ;  /* 0x0000c80013137a20 */ /* 0x000fe40000410000 */
[----:B------:R-:W-:Y:S02]  /*46c0*/  FMUL.FTZ R11, R11, c[0x0][0x320] ;  /* 0x0000c8000b0b7a20 */ /* 0x000fe40000410000 */
[----:B------:R-:W-:Y:S02]  /*46d0*/  IMAD.IADD R8, R108, 0x1, -R8 ;  /* 0x000000016c087824 */ /* 0x000fe400078e0a08 */
[----:B------:R-:W-:Y:S01]  /*46e0*/  FMUL.FTZ R10, R10, c[0x0][0x320] ;  /* 0x0000c8000a0a7a20 */ /* 0x000fe20000410000 */
[C---:B--2---:R-:W-:Y:S01]  /*46f0*/  LEA.HI.SX32 R17, R2.reuse, UR11, 0x1e ;  /* 0x0000000b02117c11 */ /* 0x044fe2000f8ff2ff */
[----:B------:R-:W2:Y:S01]  /*4700*/  MUFU.TANH R25, R24 ;  /* 0x0000001800197308 */ /* 0x000ea20000002400 */
[----:B------:R-:W-:Y:S01]  /*4710*/  LOP3.LUT R2, R2, 0x7ffffffc, RZ, 0xc0, !PT ;  /* 0x7ffffffc02027812 */ /* 0x000fe200078ec0ff */
[----:B------:R-:W-:-:S02]  /*4720*/  FMUL.FTZ R54, R54, c[0x0][0x320] ;  /* 0x0000c80036367a20 */ /* 0x000fc40000410000 */
[----:B------:R-:W-:Y:S02]  /*4730*/  IMAD R8, R8, 0x10, R17 ;  /* 0x0000001008087824 */ /* 0x000fe400078e0211 */
[----:B------:R-:W-:Y:S02]  /*4740*/  IMAD.IADD R9, R9, 0x1, -R2 ;  /* 0x0000000109097824 */ /* 0x000fe400078e0a02 */
[----:B------:R-:W-:Y:S01]  /*4750*/  IMAD R212, R16, 0x8, R8 ;  /* 0x0000000810d47824 */ /* 0x000fe200078e0208 */
[----:B------:R3:W-:Y:S01]  /*4760*/  MUFU.TANH R195, R40 ;  /* 0x0000002800c37308 */ /* 0x0007e20000002400 */
[----:B------:R-:W-:Y:S02]  /*4770*/  IMAD.U32 R2, RZ, RZ, UR4 ;  /* 0x00000004ff027e24 */ /* 0x000fe4000f8e00ff */
[----:B------:R-:W-:Y:S01]  /*4780*/  @P0 IMAD.HI.U32 R16, R212, c[0x0][0x2c8], RZ ;  /* 0x0000b200d4100a27 */ /* 0x000fe200078e00ff */
[----:B------:R-:W-:Y:S01]  /*4790*/  PLOP3.LUT P0, PT, PT, PT, UP1, 0x80, 0x0 ;  /* 0x000000000000781c */ /* 0x000fe20003f0f018 */
[----:B------:R-:W-:Y:S02]  /*47a0*/  STL [R1+0x2c], R212 ;  /* 0x00002cd401007387 */ /* 0x000fe40000100800 */
[----:B------:R-:W-:Y:S01]  /*47b0*/  IMAD.MOV.U32 R44, RZ, RZ, R212 ;  /* 0x000000ffff2c7224 */ /* 0x000fe200078e00d4 */
[----:B------:R4:W-:Y:S01]  /*47c0*/  MUFU.TANH R194, R41 ;  /* 0x0000002900c27308 */ /* 0x0009e20000002400 */
[----:B------:R-:W-:-:S02]  /*47d0*/  IMAD.SHL.U32 R61, R9, 0x2, RZ ;  /* 0x00000002093d7824 */ /* 0x000fc400078e00ff */
[----:B------:R-:W-:Y:S02]  /*47e0*/  FMUL.FTZ R8, R36, c[0x0][0x320] ;  /* 0x0000c80024087a20 */ /* 0x000fe40000410000 */
[----:B------:R-:W-:Y:S01]  /*47f0*/  FMUL.FTZ R9, R23, c[0x0][0x320] ;  /* 0x0000c80017097a20 */ /* 0x000fe20000410000 */
[----:B------:R-:W-:Y:S01]  /*4800*/  IADD3 R2, -R61, 0x1, R2 ;  /* 0x000000013d027810 */ /* 0x000fe20007ffe102 */
[----:B------:R-:W-:Y:S01]  /*4810*/  FMUL.FTZ R55, R55, c[0x0][0x320] ;  /* 0x0000c80037377a20 */ /* 0x000fe20000410000 */
[----:B---3--:R-:W-:Y:S01]  /*4820*/  IADD3 R40, -R61, UR4, RZ ;  /* 0x000000043d287c10 */ /* 0x008fe2000fffe1ff */
[----:B------:R-:W3:Y:S01]  /*4830*/  MUFU.TANH R21, R21 ;  /* 0x0000001500157308 */ /* 0x000ee20000002400 */
[----:B------:R-:W-:Y:S01]  /*4840*/  @P0 SHF.R.U32.HI R44, RZ, c[0x0][0x2cc], R16 ;  /* 0x0000b300ff2c0a19 */ /* 0x000fe20000011610 */
[----:B------:R-:W-:Y:S01]  /*4850*/  FMUL.FTZ R46, R46, c[0x0][0x320] ;  /* 0x0000c8002e2e7a20 */ /* 0x000fe20000410000 */
[----:B------:R-:W-:Y:S01]  /*4860*/  IADD3 R36, R2, -UR13, RZ ;  /* 0x8000000d02247c10 */ /* 0x000fe2000fffe0ff */
[----:B------:R-:W-:Y:S01]  /*4870*/  FMUL.FTZ R47, R47, c[0x0][0x320] ;  /* 0x0000c8002f2f7a20 */ /* 0x000fe20000410000 */
[----:B------:R-:W-:Y:S01]  /*4880*/  STL [R1+0x30], R61 ;  /* 0x0000303d01007387 */ /* 0x000fe20000100800 */
[----:B------:R-:W-:Y:S01]  /*4890*/  FMUL.FTZ R42, R42, c[0x0][0x320] ;  /* 0x0000c8002a2a7a20 */ /* 0x000fe20000410000 */
[----:B------:R-:W-:Y:S01]  /*48a0*/  ULDC.64 UR4, c[0x0][0x2c8] ;  /* 0x0000b20000047ab9 */ /* 0x000fe20000000a00 */
[----:B------:R-:W5:Y:S01]  /*48b0*/  MUFU.TANH R13, R13 ;  /* 0x0000000d000d7308 */ /* 0x000f620000002400 */
[----:B------:R-:W1:Y:S01]  /*48c0*/  SHFL.IDX PT, R16, R44, RZ, 0x1c1f ;  /* 0x001c1fff2c107589 */ /* 0x000e6200000e0000 */
[----:B------:R-:W-:Y:S01]  /*48d0*/  FMUL.FTZ R43, R43, c[0x0][0x320] ;  /* 0x0000c8002b2b7a20 */ /* 0x000fe20000410000 */
[----:B------:R-:W-:Y:S01]  /*48e0*/  UIMAD.WIDE.U32 UR26, UR10, UR4, URZ ;  /* 0x000000040a1a72a5 */ /* 0x000fe2000f8e003f */
[----:B------:R-:W-:-:S02]  /*48f0*/  FMUL.FTZ R38, R38, c[0x0][0x320] ;  /* 0x0000c80026267a20 */ /* 0x000fc40000410000 */
[----:B------:R-:W-:Y:S02]  /*4900*/  FMUL.FTZ R39, R39, c[0x0][0x320] ;  /* 0x0000c80027277a20 */ /* 0x000fe40000410000 */
[----:B------:R-:W1:Y:S01]  /*4910*/  MUFU.TANH R12, R12 ;  /* 0x0000000c000c7308 */ /* 0x000e620000002400 */
[----:B------:R-:W-:Y:S01]  /*4920*/  FMUL.FTZ R58, R58, c[0x0][0x320] ;  /* 0x0000c8003a3a7a20 */ /* 0x000fe20000410000 */
[----:B------:R-:W-:Y:S01]  /*4930*/  @UP1 UMOV UR15, UR27 ;  /* 0x0000001b000f1c82 */ /* 0x000fe20008000000 */
[----:B------:R-:W-:Y:S01]  /*4940*/  FMUL.FTZ R59, R59, c[0x0][0x320] ;  /* 0x0000c8003b3b7a20 */ /* 0x000fe20000410000 */
[----:B------:R-:W-:Y:S01]  /*4950*/  @UP1 USHF.R.U32.HI UR11, URZ, UR5, UR15 ;  /* 0x000000053f0b1299 */ /* 0x000fe2000801160f */
[----:B------:R-:W-:-:S03]  /*4960*/  IMAD.IADD R247, R6, 0x1, R5 ;  /* 0x0000000106f77824 */ /* 0x000fc600078e0205 */
[----:B------:R-:W2:Y:S01]  /*4970*/  MUFU.TANH R0, R0 ;  /* 0x0000000000007308 */ /* 0x000ea20000002400 */
[----:B------:R-:W-:Y:S01]  /*4980*/  IMAD.SHL.U32 R247, R247, 0x2, RZ ;  /* 0x00000002f7f77824 */ /* 0x000fe200078e00ff */
[----:B------:R-:W-:-:S03]  /*4990*/  UIADD3 UR11, UR11, UR7, -UR13 ;  /* 0x000000070b0b7290 */ /* 0x000fc6000fffe80d */
[--C-:B------:R-:W-:Y:S01]  /*49a0*/  IMAD R242, R4, 0x2, R247.reuse ;  /* 0x0000000204f27824 */ /* 0x100fe200078e02f7 */
[----:B------:R-:W-:Y:S01]  /*49b0*/  LDSM.16.MT88.4 R172, [R247+0x100] ;  /* 0x00010000f7ac783b */ /* 0x000fe20000004200 */
[C---:B------:R-:W-:Y:S01]  /*49c0*/  IMAD R241, R3.reuse, 0x2, R247 ;  /* 0x0000000203f17824 */ /* 0x040fe200078e02f7 */
[----:B------:R-:W3:Y:S01]  /*49d0*/  MUFU.TANH R193, R52 ;  /* 0x0000003400c17308 */ /* 0x000ee20000002400 */
[----:B-1----:R-:W-:Y:S01]  /*49e0*/  IMAD.IADD R16, R36, 0x1, R16 ;  /* 0x0000000124107824 */ /* 0x002fe200078e0210 */
[----:B------:R-:W-:Y:S01]  /*49f0*/  LDSM.16.MT88.4 R164, [R242+0x100] ;  /* 0x00010000f2a4783b */ /* 0x000fe20000004200 */
[----:B------:R-:W-:Y:S01]  /*4a00*/  IMAD R240, R3, 0x2, R242 ;  /* 0x0000000203f07824 */ /* 0x000fe200078e02f2 */
[----:B------:R-:W-:Y:S02]  /*4a10*/  UIMAD.WIDE UR4, UR11, 0x2aaaaaab, URZ ;  /* 0x2aaaaaab0b0478a5 */ /* 0x000fe4000f8e023f */
[----:B----4-:R-:W-:Y:S01]  /*4a20*/  IMNMX R41, R40, R16, PT ;  /* 0x0000001028297217 */ /* 0x010fe20003800200 */
[----:B------:R-:W-:Y:S01]  /*4a30*/  LDSM.16.MT88.4 R156, [R241+0x100] ;  /* 0x00010000f19c783b */ /* 0x000fe20000004200 */
[----:B------:R-:W1:Y:S01]  /*4a40*/  MUFU.TANH R192, R53 ;  /* 0x0000003500c07308 */ /* 0x000e620000002400 */
[----:B------:R-:W-:Y:S01]  /*4a50*/  USHF.R.U32.HI UR4, URZ, 0x1f, UR5 ;  /* 0x0000001f3f047899 */ /* 0x000fe20008011605 */
[----:B------:R-:W-:Y:S01]  /*4a60*/  ISETP.GT.AND P0, PT, R41, RZ, PT ;  /* 0x000000ff2900720c */ /* 0x000fe20003f04270 */
[----:B------:R-:W-:Y:S02]  /*4a70*/  LDSM.16.MT88.4 R132, [R242+0x3100] ;  /* 0x00310000f284783b */ /* 0x000fe40000004200 */
[----:B------:R-:W-:Y:S01]  /*4a80*/  ULEA.HI.SX32 UR4, UR5, UR4, 0x1c ;  /* 0x0000000405047291 */ /* 0x000fe2000f8fe23f */
[----:B--2---:R-:W-:Y:S01]  /*4a90*/  FSEL R25, R25, -INF , P0 ;  /* 0xff80000019197808 */ /* 0x004fe20000000000 */
[----:B------:R-:W-:Y:S01]  /*4aa0*/  LDSM.16.MT88.4 R68, [R241+0x900] ;  /* 0x00090000f144783b */ /* 0x000fe20000004200 */
[----:B------:R-:W-:Y:S01]  /*4ab0*/  ISETP.GT.AND P0, PT, R41, 0x1, PT ;  /* 0x000000012900780c */ /* 0x000fe20003f04270 */
[----:B------:R2:W4:Y:S01]  /*4ac0*/  MUFU.TANH R205, R48 ;  /* 0x0000003000cd7308 */ /* 0x0005220000002400 */
[----:B------:R-:W-:Y:S01]  /*4ad0*/  UISETP.LT.AND UP0, UPT, URZ, UR4, UPT ;  /* 0x000000043f00728c */ /* 0x000fe2000bf01270 */
[----:B------:R-:W-:Y:S01]  /*4ae0*/  LDSM.16.MT88.4 R72, [R247+0x6100] ;  /* 0x00610000f748783b */ /* 0x000fe20000004200 */
[----:B------:R-:W-:-:S02]  /*4af0*/  FSEL R24, R60, -INF , P0 ;  /* 0xff8000003c187808 */ /* 0x000fc40000000000 */
[----:B------:R-:W-:Y:S01]  /*4b00*/  ISETP.GT.AND P0, PT, R41, 0x8, PT ;  /* 0x000000082900780c */ /* 0x000fe20003f04270 */
[----:B------:R-:W-:Y:S01]  /*4b10*/  LDSM.16.MT88.4 R140, [R247+0x3100] ;  /* 0x00310000f78c783b */ /* 0x000fe20000004200 */
[----:B------:R-:W-:Y:S01]  /*4b20*/  USEL UR4, URZ, UR4, !UP0 ;  /* 0x000000043f047287 */ /* 0x000fe2000c000000 */
[----:B------:R1:W1:Y:S01]  /*4b30*/  MUFU.TANH R204, R49 ;  /* 0x0000003100cc7308 */ /* 0x0002620000002400 */
[----:B------:R-:W-:Y:S01]  /*4b40*/  FSEL R23, R31, -INF , P0 ;  /* 0xff8000001f177808 */ /* 0x000fe20000000000 */
[----:B------:R-:W-:Y:S01]  /*4b50*/  FMUL.FTZ R31, R34, c[0x0][0x320] ;  /* 0x0000c800221f7a20 */ /* 0x000fe20000410000 */
[----:B------:R-:W-:Y:S01]  /*4b60*/  ISETP.GT.AND P0, PT, R41, 0x9, PT ;  /* 0x000000092900780c */ /* 0x000fe20003f04270 */
[----:B------:R-:W-:Y:S01]  /*4b70*/  LDSM.16.MT88.4 R80, [R247+0x6900] ;  /* 0x00690000f750783b */ /* 0x000fe20000004200 */
[----:B------:R-:W-:Y:S02]  /*4b80*/  UISETP.GE.AND UP0, UPT, UR6, UR4, UPT ;  /* 0x000000040600728c */ /* 0x000fe4000bf06270 */
[----:B---3--:R-:W-:Y:S01]  /*4b90*/  FSEL R21, R21, -INF , P0 ;  /* 0xff80000015157808 */ /* 0x008fe20000000000 */
[----:B------:R-:W3:Y:S01]  /*4ba0*/  MUFU.TANH R196, R45 ;  /* 0x0000002d00c47308 */ /* 0x000ee20000002400 */
[----:B------:R-:W-:Y:S01]  /*4bb0*/  ISETP.GT.AND P0, PT, R41, 0x10, PT ;  /* 0x000000102900780c */ /* 0x000fe20003f04270 */
[----:B--2---:R-:W-:Y:S01]  /*4bc0*/  FMUL.FTZ R48, R57, c[0x0][0x320] ;  /* 0x0000c80039307a20 */ /* 0x004fe20000410000 */
[----:B------:R-:W-:Y:S02]  /*4bd0*/  LDSM.16.MT88.4 R84, [R242+0x6100] ;  /* 0x00610000f254783b */ /* 0x000fe40000004200 */
[----:B------:R-:W-:-:S02]  /*4be0*/  FSEL R20, R20, -INF , P0 ;  /* 0xff80000014147808 */ /* 0x000fc40000000000 */
[C---:B------:R-:W-:Y:S01]  /*4bf0*/  ISETP.GT.AND P0, PT, R41.reuse, 0x11, PT ;  /* 0x000000112900780c */ /* 0x040fe20003f04270 */
[----:B------:R-:W2:Y:S01]  /*4c00*/  MUFU.TANH R8, R8 ;  /* 0x0000000800087308 */ /* 0x000ea20000002400 */
[----:B-1----:R-:W-:Y:S01]  /*4c10*/  FMUL.FTZ R49, R56, c[0x0][0x320] ;  /* 0x0000c80038317a20 */ /* 0x002fe20000410000 */
[----:B------:R-:W-:Y:S01]  /*4c20*/  LDSM.16.MT88.4 R88, [R241+0x6100] ;  /* 0x00610000f158783b */ /* 0x000fe20000004200 */
[----:B------:R-:W-:Y:S02]  /*4c30*/  FSEL R2, R30, -INF , P0 ;  /* 0xff8000001e027808 */ /* 0x000fe40000000000 */
[----:B------:R-:W-:Y:S01]  /*4c40*/  ISETP.GT.AND P0, PT, R41, 0x18, PT ;  /* 0x000000182900780c */ /* 0x000fe20003f04270 */
[----:B------:R-:W-:Y:S02]  /*4c50*/  LDSM.16.MT88.4 R96, [R240+0x6100] ;  /* 0x00610000f060783b */ /* 0x000fe40000004200 */
[----:B------:R-:W1:Y:S01]  /*4c60*/  MUFU.TANH R7, R7 ;  /* 0x0000000700077308 */ /* 0x000e620000002400 */
[----:B-----5:R-:W-:Y:S01]  /*4c70*/  FSEL R17, R13, -INF , P0 ;  /* 0xff8000000d117808 */ /* 0x020fe20000000000 */
[----:B------:R-:W-:Y:S01]  /*4c80*/  FMUL.FTZ R13, R27, c[0x0][0x320] ;  /* 0x0000c8001b0d7a20 */ /* 0x000fe20000410000 */
[C---:B------:R-:W-:Y:S01]  /*4c90*/  ISETP.GT.AND P0, PT, R41.reuse, 0x19, PT ;  /* 0x000000192900780c */ /* 0x040fe20003f04270 */
[----:B------:R-:W5:Y:S03]  /*4ca0*/  SHFL.IDX PT, R27, R44, 0x1, 0x1c1f ;  /* 0x003c1f002c1b7f89 */ /* 0x000f6600000e0000 */
[----:B------:R-:W-:Y:S01]  /*4cb0*/  FSEL R16, R12, -INF , P0 ;  /* 0xff8000000c107808 */ /* 0x000fe20000000000 */
[----:B------:R-:W1:Y:S01]  /*4cc0*/  MUFU.TANH R49, R49 ;  /* 0x0000003100317308 */ /* 0x000e620000002400 */
[----:B------:R-:W-:Y:S01]  /*4cd0*/  ISETP.GT.AND P0, PT, R41, 0x20, PT ;  /* 0x000000202900780c */ /* 0x000fe20003f04270 */
[----:B------:R-:W-:Y:S01]  /*4ce0*/  FMUL.FTZ R12, R26, c[0x0][0x320] ;  /* 0x0000c8001a0c7a20 */ /* 0x000fe20000410000 */
[----:B------:R-:W-:Y:S02]  /*4cf0*/  LDSM.16.MT88.4 R148, [R240+0x100] ;  /* 0x00010000f094783b */ /* 0x000fe40000004200 */
[----:B------:R-:W-:Y:S01]  /*4d00*/  FSEL R37, R0, -INF , P0 ;  /* 0xff80000000257808 */ /* 0x000fe20000000000 */
[----:B------:R-:W-:Y:S01]  /*4d10*/  FMUL.FTZ R0, R35, c[0x0][0x320] ;  /* 0x0000c80023007a20 */ /* 0x000fe20000410000 */
[----:B------:R-:W-:Y:S01]  /*4d20*/  ISETP.GT.AND P0, PT, R41, 0x21, PT ;  /* 0x000000212900780c */ /* 0x000fe20003f04270 */
[----:B------:R-:W1:Y:S01]  /*4d30*/  MUFU.TANH R48, R48 ;  /* 0x0000003000307308 */ /* 0x000e620000002400 */
[----:B------:R-:W-:Y:S02]  /*4d40*/  LDSM.16.MT88.4 R60, [R240+0x900] ;  /* 0x00090000f03c783b */ /* 0x000fe40000004200 */
[----:B------:R-:W-:-:S02]  /*4d50*/  FSEL R33, R33, -INF , P0 ;  /* 0xff80000021217808 */ /* 0x000fc40000000000 */
[C---:B------:R-:W-:Y:S01]  /*4d60*/  ISETP.GT.AND P0, PT, R41.reuse, 0x28, PT ;  /* 0x000000282900780c */ /* 0x040fe20003f04270 */
[----:B------:R-:W-:Y:S02]  /*4d70*/  LDSM.16.MT88.4 R64, [R240+0x3100] ;  /* 0x00310000f040783b */ /* 0x000fe40000004200 */
[----:B------:R2:W-:Y:S01]  /*4d80*/  MUFU.TANH R186, R51 ;  /* 0x0000003300ba7308 */ /* 0x0005e20000002400 */
[----:B------:R-:W-:Y:S01]  /*4d90*/  FSEL R32, R32, -INF , P0 ;  /* 0xff80000020207808 */ /* 0x000fe20000000000 */
[----:B------:R-:W-:Y:S01]  /*4da0*/  LDSM.16.MT88.4 R104, [R247+0x9100] ;  /* 0x00910000f768783b */ /* 0x000fe20000004200 */
[----:B------:R-:W-:Y:S01]  /*4db0*/  ISETP.GT.AND P0, PT, R41, 0x29, PT ;  /* 0x000000292900780c */ /* 0x000fe20003f04270 */
[----:B-----5:R-:W-:Y:S02]  /*4dc0*/  IMAD.IADD R27, R36, 0x1, R27 ;  /* 0x00000001241b7824 */ /* 0x020fe400078e021b */
[----:B------:R-:W-:Y:S01]  /*4dd0*/  LDSM.16.MT88.4 R112, [R242+0x9100] ;  /* 0x00910000f270783b */ /* 0x000fe20000004200 */
[----:B------:R-:W-:Y:S01]  /*4de0*/  FSEL R29, R29, -INF , P0 ;  /* 0xff8000001d1d7808 */ /* 0x000fe20000000000 */
[----:B------:R1:W-:Y:S01]  /*4df0*/  MUFU.TANH R187, R50 ;  /* 0x0000003200bb7308 */ /* 0x0003e20000002400 */
[----:B------:R-:W-:Y:S01]  /*4e00*/  ISETP.GT.AND P0, PT, R41, 0x30, PT ;  /* 0x000000302900780c */ /* 0x000fe20003f04270 */
[----:B------:R-:W-:Y:S01]  /*4e10*/  LDSM.16.MT88.4 R120, [R241+0x9100] ;  /* 0x00910000f178783b */ /* 0x000fe20000004200 */
[----:B------:R-:W-:-:S02]  /*4e20*/  IMNMX R40, R40, R27, PT ;  /* 0x0000001b28287217 */ /* 0x000fc40003800200 */
[----:B------:R-:W-:Y:S01]  /*4e30*/  FSEL R193, R193, -INF , P0 ;  /* 0xff800000c1c17808 */ /* 0x000fe20000000000 */
[----:B------:R-:W-:Y:S01]  /*4e40*/  LDSM.16.MT88.4 R188, [R242+0x6900] ;  /* 0x00690000f2bc783b */ /* 0x000fe20000004200 */
[C---:B------:R-:W-:Y:S01]  /*4e50*/  ISETP.GT.AND P0, PT, R41.reuse, 0x31, PT ;  /* 0x000000312900780c */ /* 0x040fe20003f04270 */
[----:B------:R-:W5:Y:S03]  /*4e60*/  MUFU.TANH R12, R12 ;  /* 0x0000000c000c7308 */ /* 0x000f660000002400 */
[----:B------:R-:W-:Y:S02]  /*4e70*/  FSEL R192, R192, -INF , P0 ;  /* 0xff800000c0c07808 */ /* 0x000fe40000000000 */
[----:B------:R-:W-:-:S03]  /*4e80*/  ISETP.GT.AND P0, PT, R41, 0x38, PT ;  /* 0x000000382900780c */ /* 0x000fc60003f04270 */
[----:B------:R-:W1:Y:S01]  /*4e90*/  MUFU.TANH R13, R13 ;  /* 0x0000000d000d7308 */ /* 0x000e620000002400 */
[----:B----4-:R-:W-:Y:S02]  /*4ea0*/  FSEL R205, R205, -INF , P0 ;  /* 0xff800000cdcd7808 */ /* 0x010fe40000000000 */
[----:B------:R-:W-:-:S04]  /*4eb0*/  ISETP.GT.AND P0, PT, R41, 0x39, PT ;  /* 0x000000392900780c */ /* 0x000fc80003f04270 */
[----:B------:R-:W-:Y:S01]  /*4ec0*/  FSEL R204, R204, -INF , P0 ;  /* 0xff800000cccc7808 */ /* 0x000fe20000000000 */
[----:B------:R-:W-:Y:S01]  /*4ed0*/  MUFU.TANH R9, R9 ;  /* 0x0000000900097308 */ /* 0x000fe20000002400 */
[----:B------:R-:W-:-:S04]  /*4ee0*/  ISETP.GT.AND P0, PT, R41, 0x40, PT ;  /* 0x000000402900780c */ /* 0x000fc80003f04270 */
[----:B------:R-:W-:Y:S02]  /*4ef0*/  FSEL R197, R197, -INF , P0 ;  /* 0xff800000c5c57808 */ /* 0x000fe40000000000 */
[C---:B------:R-:W-:Y:S01]  /*4f00*/  ISETP.GT.AND P0, PT, R41.reuse, 0x41, PT ;  /* 0x000000412900780c */ /* 0x040fe20003f04270 */
[----:B------:R5:W-:Y:S03]  /*4f10*/  MUFU.TANH R26, R18 ;  /* 0x00000012001a7308 */ /* 0x000be60000002400 */
[----:B---3--:R-:W-:Y:S02]  /*4f20*/  FSEL R196, R196, -INF , P0 ;  /* 0xff800000c4c47808 */ /* 0x008fe40000000000 */
[----:B------:R-:W-:-:S03]  /*4f30*/  ISETP.GT.AND P0, PT, R41, 0x48, PT ;  /* 0x000000482900780c */ /* 0x000fc60003f04270 */
[----:B------:R-:W-:Y:S01]  /*4f40*/  MUFU.TANH R31, R31 ;  /* 0x0000001f001f7308 */ /* 0x000fe20000002400 */
[----:B------:R-:W-:Y:S02]  /*4f50*/  FSEL R195, R195, -INF , P0 ;  /* 0xff800000c3c37808 */ /* 0x000fe40000000000 */
[----:B------:R-:W-:-:S04]  /*4f60*/  ISETP.GT.AND P0, PT, R41, 0x49, PT ;  /* 0x000000492900780c */ /* 0x000fc80003f04270 */
[----:B------:R-:W-:Y:S01]  /*4f70*/  FSEL R194, R194, -INF , P0 ;  /* 0xff800000c2c27808 */ /* 0x000fe20000000000 */
[----:B------:R-:W-:Y:S01]  /*4f80*/  MUFU.TANH R0, R0 ;  /* 0x0000000000007308 */ /* 0x000fe20000002400 */
[----:B------:R-:W-:-:S04]  /*4f90*/  ISETP.GT.AND P0, PT, R41, 0x50, PT ;  /* 0x000000502900780c */ /* 0x000fc80003f04270 */
[----:B--2---:R-:W-:Y:S01]  /*4fa0*/  FSEL R51, R8, -INF , P0 ;  /* 0xff80000008337808 */ /* 0x004fe20000000000 */
[----:B------:R-:W-:Y:S01]  /*4fb0*/  FMUL.FTZ R8, R14, c[0x0][0x320] ;  /* 0x0000c8000e087a20 */ /* 0x000fe20000410000 */
[----:B------:R-:W-:Y:S01]  /*4fc0*/  ISETP.GT.AND P0, PT, R41, 0x51, PT ;  /* 0x000000512900780c */ /* 0x000fe20003f04270 */
[----:B------:R-:W-:Y:S01]  /*4fd0*/  MUFU.TANH R19, R19 ;  /* 0x0000001300137308 */ /* 0x000fe20000002400 */
[----:B------:R-:W-:Y:S02]  /*4fe0*/  FMNMX.FTZ R14, R25, R24, !PT ;  /* 0x00000018190e7209 */ /* 0x000fe40007810000 */
[----:B-1----:R-:W-:Y:S02]  /*4ff0*/  FSEL R50, R7, -INF , P0 ;  /* 0xff80000007327808 */ /* 0x002fe40000000000 */
[----:B------:R-:W-:-:S03]  /*5000*/  ISETP.GT.AND P0, PT, R41, 0x58, PT ;  /* 0x000000582900780c */ /* 0x000fc60003f04270 */
[----:B------:R1:W2:Y:S01]  /*5010*/  MUFU.TANH R7, R22 ;  /* 0x0000001600077308 */ /* 0x0002a20000002400 */
[----:B------:R-:W-:Y:S02]  /*5020*/  FSEL R49, R49, -INF , P0 ;  /* 0xff80000031317808 */ /* 0x000fe40000000000 */
[----:B------:R-:W-:-:S04]  /*5030*/  ISETP.GT.AND P0, PT, R41, 0x59, PT ;  /* 0x000000592900780c */ /* 0x000fc80003f04270 */
[----:B------:R-:W-:Y:S01]  /*5040*/  FSEL R48, R48, -INF , P0 ;  /* 0xff80000030307808 */ /* 0x000fe20000000000 */
[----:B------:R-:W3:Y:S01]  /*5050*/  MUFU.TANH R8, R8 ;  /* 0x0000000800087308 */ /* 0x000ee20000002400 */
[----:B------:R-:W-:-:S04]  /*5060*/  ISETP.GT.AND P0, PT, R40, RZ, PT ;  /* 0x000000ff2800720c */ /* 0x000fc80003f04270 */
[----:B-----5:R-:W-:Y:S02]  /*5070*/  FSEL R18, R12, -INF , P0 ;  /* 0xff8000000c127808 */ /* 0x020fe40000000000 */
[C---:B------:R-:W-:Y:S01]  /*5080*/  ISETP.GT.AND P0, PT, R40.reuse, 0x1, PT ;  /* 0x000000012800780c */ /* 0x040fe20003f04270 */
[----:B-1----:R-:W-:Y:S01]  /*5090*/  FMUL.FTZ R22, R15, c[0x0][0x320] ;  /* 0x0000c8000f167a20 */ /* 0x002fe20000410000 */
[----:B------:R-:W-:Y:S01]  /*50a0*/  FMNMX.FTZ R12, R23, R14, !PT ;  /* 0x0000000e170c7209 */ /* 0x000fe20007810000 */
[----:B------:R-:W-:Y:S01]  /*50b0*/  MUFU.TANH R30, R11 ;  /* 0x0000000b001e7308 */ /* 0x000fe20000002400 */
[----:B------:R-:W-:Y:S02]  /*50c0*/  FSEL R15, R13, -INF , P0 ;  /* 0xff8000000d0f7808 */ /* 0x000fe40000000000 */
[----:B------:R-:W-:Y:S02]  /*50d0*/  ISETP.GT.AND P0, PT, R40, 0x8, PT ;  /* 0x000000082800780c */ /* 0x000fe40003f04270 */
[----:B------:R-:W-:-:S02]  /*50e0*/  FMNMX.FTZ R12, R21, R12, !PT ;  /* 0x0000000c150c7209 */ /* 0x000fc40007810000 */
[----:B--2---:R-:W-:Y:S01]  /*50f0*/  FSEL R14, R7, -INF , P0 ;  /* 0xff800000070e7808 */ /* 0x004fe20000000000 */
[----:B------:R-:W1:Y:S01]  /*5100*/  MUFU.TANH R22, R22 ;  /* 0x0000001600167308 */ /* 0x000e620000002400 */
[----:B------:R-:W-:Y:S02]  /*5110*/  ISETP.GT.AND P0, PT, R40, 0x9, PT ;  /* 0x000000092800780c */ /* 0x000fe40003f04270 */
[----:B------:R-:W-:Y:S02]  /*5120*/  FMNMX.FTZ R7, R20, R12, !PT ;  /* 0x0000000c14077209 */ /* 0x000fe40007810000 */
[----:B------:R-:W-:Y:S02]  /*5130*/  FSEL R13, R9, -INF , P0 ;  /* 0xff800000090d7808 */ /* 0x000fe40000000000 */
[----:B------:R-:W-:Y:S01]  /*5140*/  ISETP.GT.AND P0, PT, R40, 0x10, PT ;  /* 0x000000102800780c */ /* 0x000fe20003f04270 */
[----:B------:R2:W4:Y:S01]  /*5150*/  MUFU.TANH R206, R10 ;  /* 0x0000000a00ce7308 */ /* 0x0005220000002400 */
[----:B------:R-:W-:-:S02]  /*5160*/  FMNMX.FTZ R7, R2, R7, !PT ;  /* 0x0000000702077209 */ /* 0x000fc40007810000 */
[----:B---3--:R-:W-:Y:S02]  /*5170*/  FSEL R12, R8, -INF , P0 ;  /* 0xff800000080c7808 */ /* 0x008fe40000000000 */
[----:B------:R-:W-:Y:S02]  /*5180*/  FMNMX.FTZ R7, R17, R7, !PT ;  /* 0x0000000711077209 */ /* 0x000fe40007810000 */
[----:B------:R-:W-:Y:S01]  /*5190*/  ISETP.GT.AND P0, PT, R40, 0x11, PT ;  /* 0x000000112800780c */ /* 0x000fe20003f04270 */
[----:B------:R-:W3:Y:S01]  /*51a0*/  MUFU.TANH R203, R54 ;  /* 0x0000003600cb7308 */ /* 0x000ee20000002400 */
[----:B------:R-:W-:Y:S02]  /*51b0*/  FMNMX.FTZ R7, R16, R7, !PT ;  /* 0x0000000710077209 */ /* 0x000fe40007810000 */
[----:B-1----:R-:W-:Y:S02]  /*51c0*/  FSEL R9, R22, -INF , P0 ;  /* 0xff80000016097808 */ /* 0x002fe40000000000 */
[----:B------:R-:W-:-:S02]  /*51d0*/  ISETP.GT.AND P0, PT, R40, 0x18, PT ;  /* 0x000000182800780c */ /* 0x000fc40003f04270 */
[----:B------:R-:W-:Y:S01]  /*51e0*/  FMNMX.FTZ R7, R37, R7, !PT ;  /* 0x0000000725077209 */ /* 0x000fe20007810000 */
[----:B------:R-:W1:Y:S01]  /*51f0*/  MUFU.TANH R202, R55 ;  /* 0x0000003700ca7308 */ /* 0x000e620000002400 */
[----:B------:R-:W-:Y:S02]  /*5200*/  FSEL R8, R31, -INF , P0 ;  /* 0xff8000001f087808 */ /* 0x000fe40000000000 */
[----:B------:R-:W-:Y:S02]  /*5210*/  ISETP.GT.AND P0, PT, R40, 0x19, PT ;  /* 0x000000192800780c */ /* 0x000fe40003f04270 */
[----:B------:R-:W-:Y:S02]  /*5220*/  FMNMX.FTZ R11, R18, R15, !PT ;  /* 0x0000000f120b7209 */ /* 0x000fe40007810000 */
[----:B--2---:R-:W-:Y:S01]  /*5230*/  FMNMX.FTZ R10, R33, R7, !PT ;  /* 0x00000007210a7209 */ /* 0x004fe20007810000 */
[----:B------:R-:W2:Y:S01]  /*5240*/  MUFU.TANH R201, R46 ;  /* 0x0000002e00c97308 */ /* 0x000ea20000002400 */
[----:B------:R-:W-:-:S02]  /*5250*/  FSEL R7, R0, -INF , P0 ;  /* 0xff80000000077808 */ /* 0x000fc40000000000 */
[----:B------:R-:W-:Y:S02]  /*5260*/  FMNMX.FTZ R11, R14, R11, !PT ;  /* 0x0000000b0e0b7209 */ /* 0x000fe40007810000 */
[----:B------:R-:W-:Y:S02]  /*5270*/  ISETP.GT.AND P0, PT, R40, 0x20, PT ;  /* 0x000000202800780c */ /* 0x000fe40003f04270 */
[----:B------:R-:W-:Y:S01]  /*5280*/  FMNMX.FTZ R10, R32, R10, !PT ;  /* 0x0000000a200a7209 */ /* 0x000fe20007810000 */
[----:B------:R-:W5:Y:S01]  /*5290*/  MUFU.TANH R200, R47 ;  /* 0x0000002f00c87308 */ /* 0x000f620000002400 */
[----:B------:R-:W-:Y:S02]  /*52a0*/  FMNMX.FTZ R11, R13, R11, !PT ;  /* 0x0000000b0d0b7209 */ /* 0x000fe40007810000 */
[----:B------:R-:W-:Y:S02]  /*52b0*/  FSEL R36, R26, -INF , P0 ;  /* 0xff8000001a247808 */ /* 0x000fe40000000000 */
[----:B------:R-:W-:-:S02]  /*52c0*/  FMNMX.FTZ R0, R29, R10, !PT ;  /* 0x0000000a1d007209 */ /* 0x000fc40007810000 */
[----:B------:R-:W-:Y:S01]  /*52d0*/  ISETP.GT.AND P0, PT, R40, 0x21, PT ;  /* 0x000000212800780c */ /* 0x000fe20003f04270 */
[----:B------:R-:W1:Y:S01]  /*52e0*/  MUFU.TANH R199, R42 ;  /* 0x0000002a00c77308 */ /* 0x000e620000002400 */
[----:B------:R-:W-:Y:S02]  /*52f0*/  FMNMX.FTZ R11, R12, R11, !PT ;  /* 0x0000000b0c0b7209 */ /* 0x000fe40007810000 */
[----:B------:R-:W-:Y:S02]  /*5300*/  FMNMX.FTZ R0, R193, R0, !PT ;  /* 0x00000000c1007209 */ /* 0x000fe40007810000 */
[----:B------:R-:W-:Y:S02]  /*5310*/  FSEL R31, R19, -INF , P0 ;  /* 0xff800000131f7808 */ /* 0x000fe40000000000 */
[----:B------:R-:W-:Y:S01]  /*5320*/  ISETP.GT.AND P0, PT, R40, 0x28, PT ;  /* 0x000000282800780c */ /* 0x000fe20003f04270 */
[----:B------:R-:W1:Y:S01]  /*5330*/  MUFU.TANH R198, R43 ;  /* 0x0000002b00c67308 */ /* 0x000e620000002400 */
[----:B------:R-:W-:-:S02]  /*5340*/  FMNMX.FTZ R11, R9, R11, !PT ;  /* 0x0000000b090b7209 */ /* 0x000fc40007810000 */
[----:B------:R-:W-:Y:S02]  /*5350*/  FMNMX.FTZ R0, R192, R0, !PT ;  /* 0x00000000c0007209 */ /* 0x000fe40007810000 */
[----:B----4-:R-:W-:Y:S02]  /*5360*/  FSEL R206, R206, -INF , P0 ;  /* 0xff800000cece7808 */ /* 0x010fe40000000000 */
[----:B------:R-:W-:Y:S01]  /*5370*/  ISETP.GT.AND P0, PT, R40, 0x29, PT ;  /* 0x000000292800780c */ /* 0x000fe20003f04270 */
[----:B------:R-:W4:Y:S01]  /*5380*/  MUFU.TANH R185, R38 ;  /* 0x0000002600b97308 */ /* 0x000f220000002400 */
[----:B------:R-:W-:Y:S02]  /*5390*/  FMNMX.FTZ R11, R8, R11, !PT ;  /* 0x0000000b080b7209 */ /* 0x000fe40007810000 */
[----:B------:R-:W-:Y:S02]  /*53a0*/  FMNMX.FTZ R0, R205, R0, !PT ;  /* 0x00000000cd007209 */ /* 0x000fe40007810000 */
[----:B------:R-:W-:-:S02]  /*53b0*/  FSEL R30, R30, -INF , P0 ;  /* 0xff8000001e1e7808 */ /* 0x000fc40000000000 */
[----:B------:R-:W-:Y:S01]  /*53c0*/  FMNMX.FTZ R11, R7, R11, !PT ;  /* 0x0000000b070b7209 */ /* 0x000fe20007810000 */
[----:B------:R-:W1:Y:S01]  /*53d0*/  MUFU.TANH R184, R39 ;  /* 0x0000002700b87308 */ /* 0x000e620000002400 */
[----:B------:R-:W-:Y:S02]  /*53e0*/  ISETP.GT.AND P0, PT, R40, 0x30, PT ;  /* 0x000000302800780c */ /* 0x000fe40003f04270 */
[----:B------:R-:W-:Y:S02]  /*53f0*/  FMNMX.FTZ R0, R204, R0, !PT ;  /* 0x00000000cc007209 */ /* 0x000fe40007810000 */
[----:B------:R-:W-:Y:S02]  /*5400*/  FMNMX.FTZ R11, R36, R11, !PT ;  /* 0x0000000b240b7209 */ /* 0x000fe40007810000 */
[----:B---3--:R-:W-:Y:S01]  /*5410*/  FSEL R203, R203, -INF , P0 ;  /* 0xff800000cbcb7808 */ /* 0x008fe20000000000 */
[----:B------:R-:W3:Y:S01]  /*5420*/  MUFU.TANH R183, R58 ;  /* 0x0000003a00b77308 */ /* 0x000ee20000002400 */
[----:B------:R-:W-:-:S02]  /*5430*/  FMNMX.FTZ R0, R197, R0, !PT ;  /* 0x00000000c5007209 */ /* 0x000fc40007810000 */
[----:B------:R-:W-:Y:S02]  /*5440*/  ISETP.GT.AND P0, PT, R40, 0x31, PT ;  /* 0x000000312800780c */ /* 0x000fe40003f04270 */
[----:B------:R-:W-:Y:S02]  /*5450*/  FMNMX.FTZ R11, R31, R11, !PT ;  /* 0x0000000b1f0b7209 */ /* 0x000fe40007810000 */
[----:B------:R-:W-:Y:S01]  /*5460*/  FMNMX.FTZ R0, R196, R0, !PT ;  /* 0x00000000c4007209 */ /* 0x000fe20007810000 */
[----:B------:R2:W2:Y:S01]  /*5470*/  MUFU.TANH R182, R59 ;  /* 0x0000003b00b67308 */ /* 0x0004a20000002400 */
[----:B-1----:R-:W-:Y:S02]  /*5480*/  FSEL R202, R202, -INF , P0 ;  /* 0xff800000caca7808 */ /* 0x002fe40000000000 */
[----:B------:R-:W-:Y:S02]  /*5490*/  ISETP.GT.AND P0, PT, R40, 0x38, PT ;  /* 0x000000382800780c */ /* 0x000fe40003f04270 */
[----:B------:R-:W-:-:S02]  /*54a0*/  FMNMX.FTZ R11, R206, R11, !PT ;  /* 0x0000000bce0b7209 */ /* 0x000fc40007810000 */
[----:B------:R-:W-:Y:S02]  /*54b0*/  FMNMX.FTZ R0, R195, R0, !PT ;  /* 0x00000000c3007209 */ /* 0x000fe40007810000 */
[----:B------:R-:W-:Y:S02]  /*54c0*/  FSEL R187, R187, -INF , P0 ;  /* 0xff800000bbbb7808 */ /* 0x000fe40000000000 */
[----:B------:R-:W-:Y:S02]  /*54d0*/  ISETP.GT.AND P0, PT, R40, 0x39, PT ;  /* 0x000000392800780c */ /* 0x000fe40003f04270 */
[----:B------:R-:W-:Y:S02]  /*54e0*/  FMNMX.FTZ R11, R30, R11, !PT ;  /* 0x0000000b1e0b7209 */ /* 0x000fe40007810000 */
[----:B------:R-:W-:Y:S01]  /*54f0*/  FMNMX.FTZ R0, R194, R0, !PT ;  /* 0x00000000c2007209 */ /* 0x000fe20007810000 */
[----:B--2---:R-:W-:Y:S01]  /*5500*/  LDSM.16.MT88.4 R56, [R241+0x3100] ;  /* 0x00310000f138783b */ /* 0x004fe20000004200 */
[----:B------:R-:W-:-:S02]  /*5510*/  FSEL R186, R186, -INF , P0 ;  /* 0xff800000baba7808 */ /* 0x000fc40000000000 */
[----:B------:R-:W-:Y:S02]  /*5520*/  FMNMX.FTZ R11, R203, R11, !PT ;  /* 0x0000000bcb0b7209 */ /* 0x000fe40007810000 */
[----:B------:R-:W-:Y:S02]  /*5530*/  ISETP.GT.AND P0, PT, R40, 0x40, PT ;  /* 0x000000402800780c */ /* 0x000fe40003f04270 */
[----:B------:R-:W-:Y:S02]  /*5540*/  FMNMX.FTZ R0, R51, R0, !PT ;  /* 0x0000000033007209 */ /* 0x000fe40007810000 */
[----:B------:R-:W-:Y:S02]  /*5550*/  FMNMX.FTZ R11, R202, R11, !PT ;  /* 0x0000000bca0b7209 */ /* 0x000fe40007810000 */
[----:B------:R-:W-:Y:S02]  /*5560*/  FSEL R201, R201, -INF , P0 ;  /* 0xff800000c9c97808 */ /* 0x000fe40000000000 */
[----:B------:R-:W-:-:S02]  /*5570*/  FMNMX.FTZ R0, R50, R0, !PT ;  /* 0x0000000032007209 */ /* 0x000fc40007810000 */
[----:B------:R-:W-:Y:S02]  /*5580*/  ISETP.GT.AND P0, PT, R40, 0x41, PT ;  /* 0x000000412800780c */ /* 0x000fe40003f04270 */
[----:B------:R-:W-:Y:S02]  /*5590*/  FMNMX.FTZ R11, R187, R11, !PT ;  /* 0x0000000bbb0b7209 */ /* 0x000fe40007810000 */
[----:B------:R-:W-:Y:S02]  /*55a0*/  FMNMX.FTZ R0, R49, R0, !PT ;  /* 0x0000000031007209 */ /* 0x000fe40007810000 */
[----:B-----5:R-:W-:Y:S02]  /*55b0*/  FSEL R200, R200, -INF , P0 ;  /* 0xff800000c8c87808 */ /* 0x020fe40000000000 */
[----:B------:R-:W-:Y:S02]  /*55c0*/  ISETP.GT.AND P0, PT, R40, 0x48, PT ;  /* 0x000000482800780c */ /* 0x000fe40003f04270 */
[----:B------:R-:W-:-:S02]  /*55d0*/  FMNMX.FTZ R11, R186, R11, !PT ;  /* 0x0000000bba0b7209 */ /* 0x000fc40007810000 */
[----:B------:R-:W-:Y:S02]  /*55e0*/  FMNMX.FTZ R0, R48, R0, !PT ;  /* 0x0000000030007209 */ /* 0x000fe40007810000 */
[----:B------:R-:W-:Y:S02]  /*55f0*/  FSEL R199, R199, -INF , P0 ;  /* 0xff800000c7c77808 */ /* 0x000fe40000000000 */
[----:B------:R-:W-:Y:S01]  /*5600*/  ISETP.GT.AND P0, PT, R40, 0x49, PT ;  /* 0x000000492800780c */ /* 0x000fe20003f04270 */
[----:B------:R-:W1:Y:S01]  /*5610*/  SHFL.BFLY PT, R10, R0, 0x2, 0x1f ;  /* 0x0c401f00000a7f89 */ /* 0x000e6200000e0000 */
[----:B------:R-:W-:Y:S02]  /*5620*/  FMNMX.FTZ R11, R201, R11, !PT ;  /* 0x0000000bc90b7209 */ /* 0x000fe40007810000 */
[----:B------:R-:W-:Y:S02]  /*5630*/  FSEL R198, R198, -INF , P0 ;  /* 0xff800000c6c67808 */ /* 0x000fe40000000000 */
[----:B------:R-:W-:-:S02]  /*5640*/  FMNMX.FTZ R11, R200, R11, !PT ;  /* 0x0000000bc80b7209 */ /* 0x000fc40007810000 */
[C---:B------:R-:W-:Y:S02]  /*5650*/  ISETP.GT.AND P0, PT, R40.reuse, 0x50, PT ;  /* 0x000000502800780c */ /* 0x040fe40003f04270 */
[----:B------:R-:W-:Y:S02]  /*5660*/  FMNMX.FTZ R11, R199, R11, !PT ;  /* 0x0000000bc70b7209 */ /* 0x000fe40007810000 */
[----:B----4-:R-:W-:Y:S02]  /*5670*/  FSEL R185, R185, -INF , P0 ;  /* 0xff800000b9b97808 */ /* 0x010fe40000000000 */
[----:B------:R-:W-:Y:S02]  /*5680*/  ISETP.GT.AND P0, PT, R40, 0x51, PT ;  /* 0x000000512800780c */ /* 0x000fe40003f04270 */
[----:B------:R-:W-:Y:S02]  /*5690*/  FMNMX.FTZ R11, R198, R11, !PT ;  /* 0x0000000bc60b7209 */ /* 0x000fe40007810000 */
[----:B------:R-:W-:-:S02]  /*56a0*/  FSEL R184, R184, -INF , P0 ;  /* 0xff800000b8b87808 */ /* 0x000fc40000000000 */
[C---:B------:R-:W-:Y:S02]  /*56b0*/  ISETP.GT.AND P0, PT, R40.reuse, 0x58, PT ;  /* 0x000000582800780c */ /* 0x040fe40003f04270 */
[----:B------:R-:W-:Y:S02]  /*56c0*/  FMNMX.FTZ R11, R185, R11, !PT ;  /* 0x0000000bb90b7209 */ /* 0x000fe40007810000 */
[----:B---3--:R-:W-:Y:S02]  /*56d0*/  FSEL R183, R183, -INF , P0 ;  /* 0xff800000b7b77808 */ /* 0x008fe40000000000 */
[----:B------:R-:W-:Y:S02]  /*56e0*/  ISETP.GT.AND P0, PT, R40, 0x59, PT ;  /* 0x000000592800780c */ /* 0x000fe40003f04270 */
[----:B------:R-:W-:Y:S02]  /*56f0*/  FMNMX.FTZ R11, R184, R11, !PT ;  /* 0x0000000bb80b7209 */ /* 0x000fe40007810000 */
[----:B------:R-:W-:-:S02]  /*5700*/  FSEL R182, R182, -INF , P0 ;  /* 0xff800000b6b67808 */ /* 0x000fc40000000000 */
        /* <DEDUP_REMOVED lines=13> */
[--C-:B------:R-:W-:Y:S02]  /*57e0*/  FFMA.FTZ R25, R24, c[0x0][0x2d0], -R181.reuse ;  /* 0x0000b40018197a23 */ /* 0x100fe400000108b5 */
[--C-:B------:R-:W-:Y:S01]  /*57f0*/  FFMA.FTZ R24, R23, c[0x0][0x2d0], -R181.reuse ;  /* 0x0000b40017187a23 */ /* 0x100fe200000108b5 */
[----:B------:R-:W-:Y:S01]  /*5800*/  MUFU.EX2 R39, R39 ;  /* 0x0000002700277308 */ /* 0x000fe20000000800 */
[--C-:B------:R-:W-:Y:S02]  /*5810*/  FFMA.FTZ R45, R21, c[0x0][0x2d0], -R181.reuse ;  /* 0x0000b400152d7a23 */ /* 0x100fe400000108b5 */
[----:B------:R-:W-:-:S02]  /*5820*/  FFMA.FTZ R40, R20, c[0x0][0x2d0], -R181 ;  /* 0x0000b40014287a23 */ /* 0x000fc400000108b5 */
[--C-:B------:R-:W-:Y:S01]  /*5830*/  FFMA.FTZ R38, R17, c[0x0][0x2d0], -R181.reuse ;  /* 0x0000b40011267a23 */ /* 0x100fe200000108b5 */
[----:B------:R-:W-:Y:S01]  /*5840*/  LDSM.16.MT88.4 R20, [R240+0x3900] ;  /* 0x00390000f014783b */ /* 0x000fe20000004200 */
[--C-:B------:R-:W-:Y:S01]  /*5850*/  FFMA.FTZ R34, R16, c[0x0][0x2d0], -R181.reuse ;  /* 0x0000b40010227a23 */ /* 0x100fe200000108b5 */
[----:B------:R-:W-:Y:S01]  /*5860*/  MUFU.EX2 R26, R26 ;  /* 0x0000001a001a7308 */ /* 0x000fe20000000800 */
[--C-:B------:R-:W-:Y:S01]  /*5870*/  FFMA.FTZ R37, R37, c[0x0][0x2d0], -R181.reuse ;  /* 0x0000b40025257a23 */ /* 0x100fe200000108b5 */
[----:B-1----:R-:W-:Y:S01]  /*5880*/  FMNMX.FTZ R2, R11, R10, !PT ;  /* 0x0000000a0b027209 */ /* 0x002fe20007810000 */
[--C-:B------:R-:W-:Y:S02]  /*5890*/  FFMA.FTZ R33, R33, c[0x0][0x2d0], -R181.reuse ;  /* 0x0000b40021217a23 */ /* 0x100fe400000108b5 */
[--C-:B------:R-:W-:Y:S01]  /*58a0*/  FFMA.FTZ R32, R32, c[0x0][0x2d0], -R181.reuse ;  /* 0x0000b40020207a23 */ /* 0x100fe200000108b5 */
[C---:B------:R-:W-:Y:S01]  /*58b0*/  FSETP.NEU.FTZ.AND P0, PT, R2.reuse, -INF , PT ;  /* 0xff8000000200780b */ /* 0x040fe20003f1d000 */
[----:B------:R-:W-:Y:S01]  /*58c0*/  FMUL.FTZ R180, R2, c[0x0][0x2d0] ;  /* 0x0000b40002b47a20 */ /* 0x000fe20000410000 */
[----:B------:R-:W1:Y:S01]  /*58d0*/  MUFU.EX2 R25, R25 ;  /* 0x0000001900197308 */ /* 0x000e620000000800 */
[----:B------:R-:W-:-:S02]  /*58e0*/  FFMA.FTZ R29, R29, c[0x0][0x2d0], -R181 ;  /* 0x0000b4001d1d7a23 */ /* 0x000fc400000108b5 */
[--C-:B------:R-:W-:Y:S01]  /*58f0*/  FFMA.FTZ R193, R193, c[0x0][0x2d0], -R181.reuse ;  /* 0x0000b400c1c17a23 */ /* 0x100fe200000108b5 */
[----:B------:R-:W-:Y:S01]  /*5900*/  FSEL R180, R180, RZ, P0 ;  /* 0x000000ffb4b47208 */ /* 0x000fe20000000000 */
[--C-:B------:R-:W-:Y:S01]  /*5910*/  FFMA.FTZ R192, R192, c[0x0][0x2d0], -R181.reuse ;  /* 0x0000b400c0c07a23 */ /* 0x100fe200000108b5 */
[----:B------:R-:W-:Y:S01]  /*5920*/  PLOP3.LUT P0, PT, PT, PT, UP0, 0x40, 0x0 ;  /* 0x000000000000781c */ /* 0x000fe20003f0e808 */
[----:B------:R-:W-:Y:S01]  /*5930*/  FFMA.FTZ R196, R196, c[0x0][0x2d0], -R181 ;  /* 0x0000b400c4c47a23 */ /* 0x000fe200000108b5 */
[----:B------:R-:W-:Y:S01]  /*5940*/  MUFU.EX2 R24, R24 ;  /* 0x0000001800187308 */ /* 0x000fe20000000800 */
[--C-:B------:R-:W-:Y:S02]  /*5950*/  FFMA.FTZ R46, R18, c[0x0][0x2d0], -R180.reuse ;  /* 0x0000b400122e7a23 */ /* 0x100fe400000108b4 */
[--C-:B------:R-:W-:Y:S01]  /*5960*/  FFMA.FTZ R27, R15, c[0x0][0x2d0], -R180.reuse ;  /* 0x0000b4000f1b7a23 */ /* 0x100fe200000108b4 */
[----:B------:R-:W-:Y:S01]  /*5970*/  LDSM.16.MT88.4 R16, [R247+0x3900] ;  /* 0x00390000f710783b */ /* 0x000fe20000004200 */
[----:B------:R-:W-:-:S02]  /*5980*/  FFMA.FTZ R47, R14, c[0x0][0x2d0], -R180 ;  /* 0x0000b4000e2f7a23 */ /* 0x000fc400000108b4 */
[--C-:B------:R-:W-:Y:S01]  /*5990*/  FFMA.FTZ R44, R13, c[0x0][0x2d0], -R180.reuse ;  /* 0x0000b4000d2c7a23 */ /* 0x100fe200000108b4 */
[----:B------:R-:W2:Y:S01]  /*59a0*/  MUFU.EX2 R45, R45 ;  /* 0x0000002d002d7308 */ /* 0x000ea20000000800 */
[--C-:B------:R-:W-:Y:S01]  /*59b0*/  FFMA.FTZ R43, R12, c[0x0][0x2d0], -R180.reuse ;  /* 0x0000b4000c2b7a23 */ /* 0x100fe200000108b4 */
[----:B-1----:R-:W-:Y:S01]  /*59c0*/  F2FP.PACK_AB R128, R25, R26 ;  /* 0x0000001a1980723e */ /* 0x002fe200000000ff */
[--C-:B------:R-:W-:Y:S01]  /*59d0*/  FFMA.FTZ R42, R9, c[0x0][0x2d0], -R180.reuse ;  /* 0x0000b400092a7a23 */ /* 0x100fe200000108b4 */
[----:B------:R-:W1:Y:S01]  /*59e0*/  LDSM.16.MT88.4 R12, [R247+0x900] ;  /* 0x00090000f70c783b */ /* 0x000e620000004200 */
[--C-:B------:R-:W-:Y:S02]  /*59f0*/  FFMA.FTZ R41, R8, c[0x0][0x2d0], -R180.reuse ;  /* 0x0000b40008297a23 */ /* 0x100fe400000108b4 */
[--C-:B------:R-:W-:Y:S01]  /*5a00*/  FFMA.FTZ R35, R7, c[0x0][0x2d0], -R180.reuse ;  /* 0x0000b40007237a23 */ /* 0x100fe200000108b4 */
[----:B------:R-:W-:Y:S01]  /*5a10*/  MUFU.EX2 R46, R46 ;  /* 0x0000002e002e7308 */ /* 0x000fe20000000800 */
[----:B------:R-:W3:Y:S01]  /*5a20*/  LDSM.16.MT88.4 R8, [R242+0x900] ;  /* 0x00090000f208783b */ /* 0x000ee20000004200 */
[----:B------:R-:W-:-:S02]  /*5a30*/  FFMA.FTZ R36, R36, c[0x0][0x2d0], -R180 ;  /* 0x0000b40024247a23 */ /* 0x000fc400000108b4 */
[--C-:B------:R-:W-:Y:S02]  /*5a40*/  FFMA.FTZ R31, R31, c[0x0][0x2d0], -R180.reuse ;  /* 0x0000b4001f1f7a23 */ /* 0x100fe400000108b4 */
[--C-:B------:R-:W-:Y:S02]  /*5a50*/  FFMA.FTZ R3, R30, c[0x0][0x2d0], -R180.reuse ;  /* 0x0000b4001e037a23 */ /* 0x100fe400000108b4 */
[----:B------:R-:W4:Y:S01]  /*5a60*/  MUFU.EX2 R27, R27 ;  /* 0x0000001b001b7308 */ /* 0x000f220000000800 */
[----:B--2---:R-:W-:Y:S01]  /*5a70*/  F2FP.PACK_AB R130, R45, R24 ;  /* 0x000000182d82723e */ /* 0x004fe200000000ff */
[--C-:B------:R-:W-:Y:S02]  /*5a80*/  FFMA.FTZ R206, R206, c[0x0][0x2d0], -R180.reuse ;  /* 0x0000b400cece7a23 */ /* 0x100fe400000108b4 */
[--C-:B------:R-:W-:Y:S02]  /*5a90*/  FFMA.FTZ R187, R187, c[0x0][0x2d0], -R180.reuse ;  /* 0x0000b400bbbb7a23 */ /* 0x100fe400000108b4 */
[----:B------:R-:W-:-:S02]  /*5aa0*/  FFMA.FTZ R186, R186, c[0x0][0x2d0], -R180 ;  /* 0x0000b400baba7a23 */ /* 0x000fc400000108b4 */
[----:B------:R-:W-:Y:S01]  /*5ab0*/  MUFU.EX2 R47, R47 ;  /* 0x0000002f002f7308 */ /* 0x000fe20000000800 */
[--C-:B------:R-:W-:Y:S02]  /*5ac0*/  FFMA.FTZ R195, R195, c[0x0][0x2d0], -R181.reuse ;  /* 0x0000b400c3c37a23 */ /* 0x100fe400000108b5 */
[----:B------:R-:W-:Y:S02]  /*5ad0*/  FFMA.FTZ R194, R194, c[0x0][0x2d0], -R181 ;  /* 0x0000b400c2c27a23 */ /* 0x000fe400000108b5 */
[--C-:B------:R-:W-:Y:S02]  /*5ae0*/  FFMA.FTZ R201, R201, c[0x0][0x2d0], -R180.reuse ;  /* 0x0000b400c9c97a23 */ /* 0x100fe400000108b4 */
[--C-:B------:R-:W-:Y:S01]  /*5af0*/  FFMA.FTZ R200, R200, c[0x0][0x2d0], -R180.reuse ;  /* 0x0000b400c8c87a23 */ /* 0x100fe200000108b4 */
[----:B------:R-:W2:Y:S01]  /*5b00*/  MUFU.EX2 R44, R44 ;  /* 0x0000002c002c7308 */ /* 0x000ea20000000800 */
[----:B----4-:R-:W-:Y:S01]  /*5b10*/  F2FP.PACK_AB R129, R27, R46 ;  /* 0x0000002e1b81723e */ /* 0x010fe200000000ff */
[----:B------:R-:W-:-:S02]  /*5b20*/  FFMA.FTZ R199, R199, c[0x0][0x2d0], -R180 ;  /* 0x0000b400c7c77a23 */ /* 0x000fc400000108b4 */
[--C-:B------:R-:W-:Y:S02]  /*5b30*/  FFMA.FTZ R51, R51, c[0x0][0x2d0], -R181.reuse ;  /* 0x0000b40033337a23 */ /* 0x100fe400000108b5 */
[--C-:B------:R-:W-:Y:S02]  /*5b40*/  FFMA.FTZ R50, R50, c[0x0][0x2d0], -R181.reuse ;  /* 0x0000b40032327a23 */ /* 0x100fe400000108b5 */
[----:B------:R-:W4:Y:S01]  /*5b50*/  MUFU.EX2 R40, R40 ;  /* 0x0000002800287308 */ /* 0x000f220000000800 */
[--C-:B------:R-:W-:Y:S02]  /*5b60*/  FFMA.FTZ R49, R49, c[0x0][0x2d0], -R181.reuse ;  /* 0x0000b40031317a23 */ /* 0x100fe400000108b5 */
[----:B------:R-:W-:Y:S02]  /*5b70*/  FFMA.FTZ R48, R48, c[0x0][0x2d0], -R181 ;  /* 0x0000b40030307a23 */ /* 0x000fe400000108b5 */
[----:B------:R-:W-:Y:S02]  /*5b80*/  FFMA.FTZ R184, R184, c[0x0][0x2d0], -R180 ;  /* 0x0000b400b8b87a23 */ /* 0x000fe400000108b4 */
[----:B------:R-:W-:Y:S01]  /*5b90*/  FADD.FTZ R25, R26, R25 ;  /* 0x000000191a197221 */ /* 0x000fe20000010000 */
[----:B--2---:R-:W-:Y:S01]  /*5ba0*/  F2FP.PACK_AB R131, R44, R47 ;  /* 0x0000002f2c83723e */ /* 0x004fe200000000ff */
[----:B------:R-:W-:Y:S01]  /*5bb0*/  MUFU.EX2 R38, R38 ;  /* 0x0000002600267308 */ /* 0x000fe20000000800 */
[----:B------:R-:W-:-:S02]  /*5bc0*/  FADD.FTZ R27, R46, R27 ;  /* 0x0000001b2e1b7221 */ /* 0x000fc40000010000 */
[----:B------:R-:W-:Y:S02]  /*5bd0*/  FADD.FTZ R46, R24, R25 ;  /* 0x00000019182e7221 */ /* 0x000fe40000010000 */
[----:B------:R-:W-:Y:S01]  /*5be0*/  FADD.FTZ R47, R47, R27 ;  /* 0x0000001b2f2f7221 */ /* 0x000fe20000010000 */
[C---:B------:R-:W-:Y:S01]  /*5bf0*/  HMMA.16816.F32 R176, R128.reuse, R172, RZ ;  /* 0x000000ac80b0723c */ /* 0x040fe200000018ff */
[----:B----4-:R-:W-:Y:S01]  /*5c00*/  F2FP.PACK_AB R4, R39, R40 ;  /* 0x000000282704723e */ /* 0x010fe200000000ff */
[----:B------:R-:W2:Y:S01]  /*5c10*/  MUFU.EX2 R34, R34 ;  /* 0x0000002200227308 */ /* 0x000ea20000000800 */
[----:B------:R-:W-:Y:S01]  /*5c20*/  FADD.FTZ R46, R45, R46 ;  /* 0x0000002e2d2e7221 */ /* 0x000fe20000010000 */
[----:B------:R-:W-:Y:S01]  /*5c30*/  LDSM.16.MT88.4 R24, [R247+0x5900] ;  /* 0x00590000f718783b */ /* 0x000fe20000004200 */
[----:B------:R-:W-:Y:S02]  /*5c40*/  FADD.FTZ R47, R44, R47 ;  /* 0x0000002f2c2f7221 */ /* 0x000fe40000010000 */
[----:B------:R-:W-:Y:S01]  /*5c50*/  FADD.FTZ R46, R40, R46 ;  /* 0x0000002e282e7221 */ /* 0x000fe20000010000 */
[----:B------:R-:W-:Y:S02]  /*5c60*/  HMMA.16816.F32 R168, R128, R164, RZ ;  /* 0x000000a480a8723c */ /* 0x000fe400000018ff */
[----:B------:R-:W4:Y:S01]  /*5c70*/  MUFU.EX2 R43, R43 ;  /* 0x0000002b002b7308 */ /* 0x000f220000000800 */
[----:B------:R-:W-:-:S05]  /*5c80*/  FADD.FTZ R46, R39, R46 ;  /* 0x0000002e272e7221 */ /* 0x000fca0000010000 */
[----:B------:R-:W-:Y:S02]  /*5c90*/  HMMA.16816.F32 R172, R128, R174, RZ ;  /* 0x000000ae80ac723c */ /* 0x000fe400000018ff */
[----:B------:R-:W5:Y:S01]  /*5ca0*/  MUFU.EX2 R42, R42 ;  /* 0x0000002a002a7308 */ /* 0x000f620000000800 */
[----:B--2---:R-:W-:Y:S01]  /*5cb0*/  F2FP.PACK_AB R6, R34, R38 ;  /* 0x000000262206723e */ /* 0x004fe200000000ff */
[----:B------:R-:W-:-:S04]  /*5cc0*/  FADD.FTZ R38, R38, R46 ;  /* 0x0000002e26267221 */ /* 0x000fc80000010000 */
[----:B------:R-:W-:Y:S01]  /*5cd0*/  HMMA.16816.F32 R164, R128, R166, RZ ;  /* 0x000000a680a4723c */ /* 0x000fe200000018ff */
[----:B------:R-:W-:Y:S01]  /*5ce0*/  FADD.FTZ R38, R34, R38 ;  /* 0x0000002622267221 */ /* 0x000fe20000010000 */
[----:B------:R-:W-:Y:S01]  /*5cf0*/  MUFU.EX2 R41, R41 ;  /* 0x0000002900297308 */ /* 0x000fe20000000800 */
[----:B----4-:R-:W-:-:S05]  /*5d00*/  FADD.FTZ R47, R43, R47 ;  /* 0x0000002f2b2f7221 */ /* 0x010fca0000010000 */
[----:B------:R-:W-:Y:S02]  /*5d10*/  HMMA.16816.F32 R160, R128, R156, RZ ;  /* 0x0000009c80a0723c */ /* 0x000fe400000018ff */
[----:B------:R-:W2:Y:S01]  /*5d20*/  MUFU.EX2 R35, R35 ;  /* 0x0000002300237308 */ /* 0x000ea20000000800 */
[C---:B-----5:R-:W-:Y:S01]  /*5d30*/  F2FP.PACK_AB R5, R42.reuse, R43 ;  /* 0x0000002b2a05723e */ /* 0x060fe200000000ff */
        /* <DEDUP_REMOVED lines=10> */
[C---:B-1----:R-:W-:Y:S02]  /*5de0*/  HMMA.16816.F32 R176, R4.reuse, R12, R176 ;  /* 0x0000000c04b0723c */ /* 0x042fe400000018b0 */
[----:B------:R-:W-:Y:S06]  /*5df0*/  MUFU.EX2 R29, R29 ;  /* 0x0000001d001d7308 */ /* 0x000fec0000000800 */
[C---:B------:R-:W-:Y:S01]  /*5e00*/  HMMA.16816.F32 R172, R4.reuse, R14, R172 ;  /* 0x0000000e04ac723c */ /* 0x040fe200000018ac */
[----:B------:R-:W1:Y:S01]  /*5e10*/  LDSM.16.MT88.4 R12, [R242+0x3900] ;  /* 0x00390000f20c783b */ /* 0x000e620000004200 */
[----:B------:R-:W-:Y:S06]  /*5e20*/  MUFU.EX2 R36, R36 ;  /* 0x0000002400247308 */ /* 0x000fec0000000800 */
[C---:B---3--:R-:W-:Y:S02]  /*5e30*/  HMMA.16816.F32 R168, R4.reuse, R8, R168 ;  /* 0x0000000804a8723c */ /* 0x048fe400000018a8 */
[----:B------:R-:W3:Y:S06]  /*5e40*/  MUFU.EX2 R31, R31 ;  /* 0x0000001f001f7308 */ /* 0x000eec0000000800 */
[----:B------:R-:W-:Y:S01]  /*5e50*/  HMMA.16816.F32 R164, R4, R10, R164 ;  /* 0x0000000a04a4723c */ /* 0x000fe200000018a4 */
[----:B------:R-:W4:Y:S01]  /*5e60*/  LDSM.16.MT88.4 R8, [R241+0x3900] ;  /* 0x00390000f108783b */ /* 0x000f220000004200 */
[----:B------:R-:W-:Y:S06]  /*5e70*/  MUFU.EX2 R30, R206 ;  /* 0x000000ce001e7308 */ /* 0x000fec0000000800 */
[C---:B------:R-:W-:Y:S02]  /*5e80*/  HMMA.16816.F32 R132, R128.reuse, R134, RZ ;  /* 0x000000868084723c */ /* 0x040fe400000018ff */
[----:B------:R-:W5:Y:S06]  /*5e90*/  MUFU.EX2 R3, R3 ;  /* 0x0000000300037308 */ /* 0x000f6c0000000800 */
[----:B------:R-:W-:Y:S02]  /*5ea0*/  HMMA.16816.F32 R56, R128, R58, RZ ;  /* 0x0000003a8038723c */ /* 0x000fe400000018ff */
[----:B------:R-:W1:Y:S06]  /*5eb0*/  MUFU.EX2 R193, R193 ;  /* 0x000000c100c17308 */ /* 0x000e6c0000000800 */
[C---:B------:R-:W-:Y:S02]  /*5ec0*/  HMMA.16816.F32 R160, R4.reuse, R68, R160 ;  /* 0x0000004404a0723c */ /* 0x040fe400000018a0 */
[----:B------:R-:W-:Y:S06]  /*5ed0*/  MUFU.EX2 R192, R192 ;  /* 0x000000c000c07308 */ /* 0x000fec0000000800 */
[----:B------:R-:W-:Y:S02]  /*5ee0*/  HMMA.16816.F32 R156, R4, R70, R156 ;  /* 0x00000046049c723c */ /* 0x000fe4000000189c */
        /* <DEDUP_REMOVED lines=9> */
[C---:B-1----:R-:W-:Y:S02]  /*5f80*/  HMMA.16816.F32 R136, R4.reuse, R12, R136 ;  /* 0x0000000c0488723c */ /* 0x042fe40000001888 */
[----:B------:R-:W-:Y:S06]  /*5f90*/  MUFU.EX2 R201, R201 ;  /* 0x000000c900c97308 */ /* 0x000fec0000000800 */
[C---:B------:R-:W-:Y:S01]  /*5fa0*/  HMMA.16816.F32 R132, R4.reuse, R14, R132 ;  /* 0x0000000e0484723c */ /* 0x040fe20000001884 */
[----:B------:R-:W1:Y:S01]  /*5fb0*/  LDSM.16.MT88.4 R12, [R241+0x6900] ;  /* 0x00690000f10c783b */ /* 0x000e620000004200 */
[----:B------:R-:W-:Y:S06]  /*5fc0*/  MUFU.EX2 R200, R200 ;  /* 0x000000c800c87308 */ /* 0x000fec0000000800 */
[C---:B----4-:R-:W-:Y:S02]  /*5fd0*/  HMMA.16816.F32 R52, R4.reuse, R8, R52 ;  /* 0x000000080434723c */ /* 0x050fe40000001834 */
[----:B------:R-:W-:Y:S06]  /*5fe0*/  MUFU.EX2 R51, R51 ;  /* 0x0000003300337308 */ /* 0x000fec0000000800 */
[C---:B------:R-:W-:Y:S01]  /*5ff0*/  HMMA.16816.F32 R56, R4.reuse, R10, R56 ;  /* 0x0000000a0438723c */ /* 0x040fe20000001838 */
[----:B------:R-:W4:Y:S01]  /*6000*/  LDSM.16.MT88.4 R8, [R240+0x6900] ;  /* 0x00690000f008783b */ /* 0x000f220000004200 */
[----:B------:R-:W-:Y:S06]  /*6010*/  MUFU.EX2 R50, R50 ;  /* 0x0000003200327308 */ /* 0x000fec0000000800 */
[C---:B------:R-:W-:Y:S02]  /*6020*/  HMMA.16816.F32 R68, R4.reuse, R80, R68 ;  /* 0x000000500444723c */ /* 0x040fe40000001844 */
[----:B------:R-:W-:Y:S06]  /*6030*/  MUFU.EX2 R49, R49 ;  /* 0x0000003100317308 */ /* 0x000fec0000000800 */
[----:B------:R-:W-:Y:S02]  /*6040*/  HMMA.16816.F32 R72, R4, R82, R72 ;  /* 0x000000520448723c */ /* 0x000fe40000001848 */
[----:B------:R-:W-:Y:S06]  /*6050*/  MUFU.EX2 R48, R48 ;  /* 0x0000003000307308 */ /* 0x000fec0000000800 */
[C---:B------:R-:W-:Y:S02]  /*6060*/  HMMA.16816.F32 R76, R128.reuse, R84, RZ ;  /* 0x00000054804c723c */ /* 0x040fe400000018ff */
[----:B------:R-:W-:Y:S06]  /*6070*/  MUFU.EX2 R184, R184 ;  /* 0x000000b800b87308 */ /* 0x000fec0000000800 */
[----:B------:R-:W-:Y:S08]  /*6080*/  HMMA.16816.F32 R80, R128, R86, RZ ;  /* 0x000000568050723c */ /* 0x000ff000000018ff */
        /* <DEDUP_REMOVED lines=8> */
[----:B------:R-:W-:Y:S08]  /*6110*/  HMMA.16816.F32 R148, R128, R150, RZ ;  /* 0x000000968094723c */ /* 0x000ff000000018ff */
[C---:B-1----:R-:W-:Y:S08]  /*6120*/  HMMA.16816.F32 R84, R4.reuse, R12, R84 ;  /* 0x0000000c0454723c */ /* 0x042ff00000001854 */
[C---:B------:R-:W-:Y:S01]  /*6130*/  HMMA.16816.F32 R88, R4.reuse, R14, R88 ;  /* 0x0000000e0458723c */ /* 0x040fe20000001858 */
[----:B------:R-:W1:Y:S07]  /*6140*/  LDSM.16.MT88.4 R12, [R241+0x9900] ;  /* 0x00990000f10c783b */ /* 0x000e6e0000004200 */
[C---:B----4-:R-:W-:Y:S08]  /*6150*/  HMMA.16816.F32 R92, R4.reuse, R8, R92 ;  /* 0x00000008045c723c */ /* 0x050ff0000000185c */
[C---:B------:R-:W-:Y:S01]  /*6160*/  HMMA.16816.F32 R96, R4.reuse, R10, R96 ;  /* 0x0000000a0460723c */ /* 0x040fe20000001860 */
[----:B------:R-:W4:Y:S07]  /*6170*/  LDSM.16.MT88.4 R8, [R240+0x9900] ;  /* 0x00990000f008783b */ /* 0x000f2e0000004200 */
[C---:B------:R-:W-:Y:S08]  /*6180*/  HMMA.16816.F32 R152, R4.reuse, R60, R152 ;  /* 0x0000003c0498723c */ /* 0x040ff00000001898 */
[----:B------:R-:W-:Y:S08]  /*6190*/  HMMA.16816.F32 R148, R4, R62, R148 ;  /* 0x0000003e0494723c */ /* 0x000ff00000001894 */
        /* <DEDUP_REMOVED lines=9> */
[----:B------:R-:W-:Y:S01]  /*6230*/  HMMA.16816.F32 R128, R128, R18, RZ ;  /* 0x000000128080723c */ /* 0x000fe200000018ff */
        /* <DEDUP_REMOVED lines=10> */
[C---:B------:R-:W-:Y:S07]  /*62e0*/  HMMA.16816.F32 R76, R4.reuse, R188, R76 ;  /* 0x000000bc044c723c */ /* 0x040fee000000184c */
[----:B------:R-:W-:Y:S01]  /*62f0*/  FFMA.FTZ R188, R204, c[0x0][0x2d0], -R181 ;  /* 0x0000b400ccbc7a23 */ /* 0x000fe200000108b5 */
[----:B------:R-:W-:Y:S01]  /*6300*/  HMMA.16816.F32 R80, R4, R190, R80 ;  /* 0x000000be0450723c */ /* 0x000fe20000001850 */
[----:B------:R-:W-:-:S02]  /*6310*/  FFMA.FTZ R189, R202, c[0x0][0x2d0], -R180 ;  /* 0x0000b400cabd7a23 */ /* 0x000fc400000108b4 */
[--C-:B------:R-:W-:Y:S02]  /*6320*/  FFMA.FTZ R202, R197, c[0x0][0x2d0], -R181.reuse ;  /* 0x0000b400c5ca7a23 */ /* 0x100fe400000108b5 */
[----:B------:R-:W-:Y:S01]  /*6330*/  MUFU.EX2 R188, R188 ;  /* 0x000000bc00bc7308 */ /* 0x000fe20000000800 */
[--C-:B------:R-:W-:Y:S02]  /*6340*/  FFMA.FTZ R197, R198, c[0x0][0x2d0], -R180.reuse ;  /* 0x0000b400c6c57a23 */ /* 0x100fe400000108b4 */
[----:B--2---:R-:W-:Y:S01]  /*6350*/  HMMA.16816.F32 R100, R4, R20, R100 ;  /* 0x000000140464723c */ /* 0x004fe20000001864 */
[----:B------:R-:W-:Y:S02]  /*6360*/  FFMA.FTZ R191, R205, c[0x0][0x2d0], -R181 ;  /* 0x0000b400cdbf7a23 */ /* 0x000fe400000108b5 */
[--C-:B------:R-:W-:Y:S02]  /*6370*/  FFMA.FTZ R190, R203, c[0x0][0x2d0], -R180.reuse ;  /* 0x0000b400cbbe7a23 */ /* 0x100fe400000108b4 */
[----:B------:R-:W-:Y:S01]  /*6380*/  MUFU.EX2 R189, R189 ;  /* 0x000000bd00bd7308 */ /* 0x000fe20000000800 */
[----:B------:R-:W-:-:S02]  /*6390*/  FFMA.FTZ R181, R185, c[0x0][0x2d0], -R180 ;  /* 0x0000b400b9b57a23 */ /* 0x000fc400000108b4 */
[C---:B------:R-:W-:Y:S01]  /*63a0*/  HMMA.16816.F32 R104, R4.reuse, R22, R104 ;  /* 0x000000160468723c */ /* 0x040fe20000001868 */
[----:B------:R-:W2:Y:S04]  /*63b0*/  LDSM.16.MT88.4 R20, [R247+0x1100] ;  /* 0x00110000f714783b */ /* 0x000ea80000004200 */
[----:B------:R-:W-:Y:S03]  /*63c0*/  MUFU.EX2 R191, R191 ;  /* 0x000000bf00bf7308 */ /* 0x000fe60000000800 */
[C---:B------:R-:W-:Y:S05]  /*63d0*/  HMMA.16816.F32 R108, R4.reuse, R16, R108 ;  /* 0x00000010046c723c */ /* 0x040fea000000186c */
[----:B------:R-:W1:Y:S03]  /*63e0*/  MUFU.EX2 R190, R190 ;  /* 0x000000be00be7308 */ /* 0x000e660000000800 */
[----:B------:R-:W-:Y:S01]  /*63f0*/  HMMA.16816.F32 R112, R4, R18, R112 ;  /* 0x000000120470723c */ /* 0x000fe20000001870 */
[----:B------:R-:W2:Y:S04]  /*6400*/  LDSM.16.MT88.4 R16, [R240+0x1100] ;  /* 0x00110000f010783b */ /* 0x000ea80000004200 */
[----:B------:R-:W2:Y:S02]  /*6410*/  MUFU.EX2 R202, R202 ;  /* 0x000000ca00ca7308 */ /* 0x000ea40000000800 */
[----:B------:R-:W-:Y:S01]  /*6420*/  F2FP.PACK_AB R4, R33, R37 ;  /* 0x000000252104723e */ /* 0x000fe200000000ff */
[----:B------:R-:W-:Y:S01]  /*6430*/  FADD.FTZ R37, R37, R38 ;  /* 0x0000002625257221 */ /* 0x000fe20000010000 */
[----:B---3--:R-:W-:Y:S01]  /*6440*/  F2FP.PACK_AB R5, R31, R36 ;  /* 0x000000241f05723e */ /* 0x008fe200000000ff */
[----:B------:R-:W-:Y:S01]  /*6450*/  FADD.FTZ R36, R36, R41 ;  /* 0x0000002924247221 */ /* 0x000fe20000010000 */
[----:B------:R-:W-:Y:S01]  /*6460*/  F2FP.PACK_AB R6, R29, R32 ;  /* 0x000000201d06723e */ /* 0x000fe200000000ff */
[----:B------:R-:W-:Y:S01]  /*6470*/  FADD.FTZ R37, R33, R37 ;  /* 0x0000002521257221 */ /* 0x000fe20000010000 */
[----:B-----5:R-:W-:Y:S01]  /*6480*/  F2FP.PACK_AB R7, R3, R30 ;  /* 0x0000001e0307723e */ /* 0x020fe200000000ff */
[----:B------:R-:W-:Y:S01]  /*6490*/  MUFU.EX2 R198, R199 ;  /* 0x000000c700c67308 */ /* 0x000fe20000000800 */
[----:B------:R-:W-:-:S02]  /*64a0*/  FADD.FTZ R36, R31, R36 ;  /* 0x000000241f247221 */ /* 0x000fc40000010000 */
[----:B------:R-:W-:Y:S02]  /*64b0*/  FADD.FTZ R32, R32, R37 ;  /* 0x0000002520207221 */ /* 0x000fe40000010000 */
[----:B------:R-:W-:Y:S01]  /*64c0*/  FADD.FTZ R30, R30, R36 ;  /* 0x000000241e1e7221 */ /* 0x000fe20000010000 */
[C---:B-1----:R-:W-:Y:S01]  /*64d0*/  HMMA.16816.F32 R168, R4.reuse, R12, R168 ;  /* 0x0000000c04a8723c */ /* 0x042fe200000018a8 */
[----:B------:R-:W-:Y:S01]  /*64e0*/  FADD.FTZ R32, R29, R32 ;  /* 0x000000201d207221 */ /* 0x000fe20000010000 */
[----:B------:R-:W1:Y:S01]  /*64f0*/  MUFU.EX2 R197, R197 ;  /* 0x000000c500c57308 */ /* 0x000e620000000800 */
[----:B------:R-:W-:Y:S02]  /*6500*/  FADD.FTZ R30, R3, R30 ;  /* 0x0000001e031e7221 */ /* 0x000fe40000010000 */
[----:B------:R-:W-:Y:S02]  /*6510*/  FADD.FTZ R32, R193, R32 ;  /* 0x00000020c1207221 */ /* 0x000fe40000010000 */
[----:B------:R-:W-:Y:S01]  /*6520*/  FADD.FTZ R30, R190, R30 ;  /* 0x0000001ebe1e7221 */ /* 0x000fe20000010000 */
[----:B------:R-:W-:Y:S01]  /*6530*/  HMMA.16816.F32 R164, R4, R14, R164 ;  /* 0x0000000e04a4723c */ /* 0x000fe200000018a4 */
[----:B------:R-:W3:Y:S01]  /*6540*/  LDSM.16.MT88.4 R12, [R247+0x4100] ;  /* 0x00410000f70c783b */ /* 0x000ee20000004200 */
[----:B------:R-:W5:Y:S01]  /*6550*/  MUFU.EX2 R181, R181 ;  /* 0x000000b500b57308 */ /* 0x000f620000000800 */
[----:B------:R-:W-:-:S05]  /*6560*/  FADD.FTZ R32, R192, R32 ;  /* 0x00000020c0207221 */ /* 0x000fca0000010000 */
[C---:B----4-:R-:W-:Y:S08]  /*6570*/  HMMA.16816.F32 R160, R4.reuse, R8, R160 ;  /* 0x0000000804a0723c */ /* 0x050ff000000018a0 */
[C---:B------:R-:W-:Y:S01]  /*6580*/  HMMA.16816.F32 R156, R4.reuse, R10, R156 ;  /* 0x0000000a049c723c */ /* 0x040fe2000000189c */
[----:B------:R-:W4:Y:S07]  /*6590*/  LDSM.16.MT88.4 R8, [R242+0x4100] ;  /* 0x00410000f208783b */ /* 0x000f2e0000004200 */
[C---:B--2---:R-:W-:Y:S08]  /*65a0*/  HMMA.16816.F32 R176, R4.reuse, R20, R176 ;  /* 0x0000001404b0723c */ /* 0x044ff000000018b0 */
[C---:B------:R-:W-:Y:S01]  /*65b0*/  HMMA.16816.F32 R172, R4.reuse, R22, R172 ;  /* 0x0000001604ac723c */ /* 0x040fe200000018ac */
[----:B------:R-:W2:Y:S07]  /*65c0*/  LDSM.16.MT88.4 R20, [R241+0x4100] ;  /* 0x00410000f114783b */ /* 0x000eae0000004200 */
[C---:B------:R-:W-:Y:S08]  /*65d0*/  HMMA.16816.F32 R152, R4.reuse, R16, R152 ;  /* 0x000000100498723c */ /* 0x040ff00000001898 */
[C---:B---3--:R-:W-:Y:S08]  /*65e0*/  HMMA.16816.F32 R144, R4.reuse, R12, R144 ;  /* 0x0000000c0490723c */ /* 0x048ff00000001890 */
[C---:B------:R-:W-:Y:S01]  /*65f0*/  HMMA.16816.F32 R140, R4.reuse, R14, R140 ;  /* 0x0000000e048c723c */ /* 0x040fe2000000188c */
[----:B------:R-:W3:Y:S07]  /*6600*/  LDSM.16.MT88.4 R12, [R240+0x4100] ;  /* 0x00410000f00c783b */ /* 0x000eee0000004200 */
[C---:B----4-:R-:W-:Y:S08]  /*6610*/  HMMA.16816.F32 R136, R4.reuse, R8, R136 ;  /* 0x000000080488723c */ /* 0x050ff00000001888 */
[C---:B------:R-:W-:Y:S01]  /*6620*/  HMMA.16816.F32 R132, R4.reuse, R10, R132 ;  /* 0x0000000a0484723c */ /* 0x040fe20000001884 */
[----:B------:R-:W4:Y:S07]  /*6630*/  LDSM.16.MT88.4 R8, [R247+0x7100] ;  /* 0x00710000f708783b */ /* 0x000f2e0000004200 */
        /* <DEDUP_REMOVED lines=15> */
[C---:B---3--:R-:W-:Y:S08]  /*6730*/  HMMA.16816.F32 R84, R4.reuse, R12, R84 ;  /* 0x0000000c0454723c */ /* 0x048ff00000001854 */
[C---:B------:R-:W-:Y:S01]  /*6740*/  HMMA.16816.F32 R88, R4.reuse, R14, R88 ;  /* 0x0000000e0458723c */ /* 0x040fe20000001858 */
[----:B------:R-:W2:Y:S07]  /*6750*/  LDSM.16.MT88.4 R12, [R241+0xa100] ;  /* 0x00a10000f10c783b */ /* 0x000eae0000004200 */
[C---:B----4-:R-:W-:Y:S08]  /*6760*/  HMMA.16816.F32 R92, R4.reuse, R8, R92 ;  /* 0x00000008045c723c */ /* 0x050ff0000000185c */
[C---:B------:R-:W-:Y:S01]  /*6770*/  HMMA.16816.F32 R96, R4.reuse, R10, R96 ;  /* 0x0000000a0460723c */ /* 0x040fe20000001860 */
[----:B------:R-:W3:Y:S07]  /*6780*/  LDSM.16.MT88.4 R8, [R240+0xa100] ;  /* 0x00a10000f008783b */ /* 0x000eee0000004200 */
[C---:B------:R-:W-:Y:S01]  /*6790*/  HMMA.16816.F32 R104, R4.reuse, R22, R104 ;  /* 0x000000160468723c */ /* 0x040fe20000001868 */
[----:B------:R-:W4:Y:S07]  /*67a0*/  LDSM.16.MT88.4 R20, [R247+0x1900] ;  /* 0x00190000f714783b */ /* 0x000f2e0000004200 */
[C---:B-1----:R-:W-:Y:S08]  /*67b0*/  HMMA.16816.F32 R108, R4.reuse, R16, R108 ;  /* 0x00000010046c723c */ /* 0x042ff0000000186c */
[C---:B------:R-:W-:Y:S01]  /*67c0*/  HMMA.16816.F32 R112, R4.reuse, R18, R112 ;  /* 0x000000120470723c */ /* 0x040fe20000001870 */
[----:B------:R-:W-:Y:S07]  /*67d0*/  LDSM.16.MT88.4 R16, [R240+0x1900] ;  /* 0x00190000f010783b */ /* 0x000fee0000004200 */
[C---:B--2---:R-:W-:Y:S08]  /*67e0*/  HMMA.16816.F32 R116, R4.reuse, R12, R116 ;  /* 0x0000000c0474723c */ /* 0x044ff00000001874 */
[C---:B------:R-:W-:Y:S01]  /*67f0*/  HMMA.16816.F32 R120, R4.reuse, R14, R120 ;  /* 0x0000000e0478723c */ /* 0x040fe20000001878 */
[----:B------:R-:W1:Y:S07]  /*6800*/  LDSM.16.MT88.4 R12, [R242+0x1900] ;  /* 0x00190000f20c783b */ /* 0x000e6e0000004200 */
[C---:B---3--:R-:W-:Y:S08]  /*6810*/  HMMA.16816.F32 R124, R4.reuse, R8, R124 ;  /* 0x00000008047c723c */ /* 0x048ff0000000187c */
[----:B------:R-:W-:Y:S01]  /*6820*/  HMMA.16816.F32 R128, R4, R10, R128 ;  /* 0x0000000a0480723c */ /* 0x000fe20000001880 */
[----:B------:R-:W2:Y:S06]  /*6830*/  LDSM.16.MT88.4 R8, [R241+0x1900] ;  /* 0x00190000f108783b */ /* 0x000eac0000004200 */
[----:B------:R-:W-:-:S02]  /*6840*/  F2FP.PACK_AB R4, R192, R193 ;  /* 0x000000c1c004723e */ /* 0x000fc400000000ff */
[C---:B------:R-:W-:Y:S01]  /*6850*/  F2FP.PACK_AB R5, R189.reuse, R190 ;  /* 0x000000bebd05723e */ /* 0x040fe200000000ff */
[----:B------:R-:W-:Y:S01]  /*6860*/  FADD.FTZ R189, R189, R30 ;  /* 0x0000001ebdbd7221 */ /* 0x000fe20000010000 */
[----:B------:R-:W-:Y:S01]  /*6870*/  F2FP.PACK_AB R6, R188, R191 ;  /* 0x000000bfbc06723e */ /* 0x000fe200000000ff */
[----:B------:R-:W-:Y:S01]  /*6880*/  FADD.FTZ R191, R191, R32 ;  /* 0x00000020bfbf7221 */ /* 0x000fe20000010000 */
[----:B------:R-:W-:Y:S01]  /*6890*/  F2FP.PACK_AB R7, R186, R187 ;  /* 0x000000bbba07723e */ /* 0x000fe200000000ff */
[----:B------:R-:W-:Y:S02]  /*68a0*/  FADD.FTZ R189, R187, R189 ;  /* 0x000000bdbbbd7221 */ /* 0x000fe40000010000 */
[----:B------:R-:W-:Y:S02]  /*68b0*/  FADD.FTZ R191, R188, R191 ;  /* 0x000000bfbcbf7221 */ /* 0x000fe40000010000 */
[----:B------:R-:W-:Y:S02]  /*68c0*/  FADD.FTZ R186, R186, R189 ;  /* 0x000000bdbaba7221 */ /* 0x000fe40000010000 */
[----:B----4-:R-:W-:Y:S02]  /*68d0*/  HMMA.16816.F32 R176, R4, R20, R176 ;  /* 0x0000001404b0723c */ /* 0x010fe400000018b0 */
[----:B------:R-:W-:-:S04]  /*68e0*/  FADD.FTZ R186, R201, R186 ;  /* 0x000000bac9ba7221 */ /* 0x000fc80000010000 */
[----:B------:R-:W-:Y:S02]  /*68f0*/  FADD.FTZ R186, R200, R186 ;  /* 0x000000bac8ba7221 */ /* 0x000fe40000010000 */
[C---:B-1----:R-:W-:Y:S08]  /*6900*/  HMMA.16816.F32 R168, R4.reuse, R12, R168 ;  /* 0x0000000c04a8723c */ /* 0x042ff000000018a8 */
[C---:B------:R-:W-:Y:S01]  /*6910*/  HMMA.16816.F32 R164, R4.reuse, R14, R164 ;  /* 0x0000000e04a4723c */ /* 0x040fe200000018a4 */
[----:B------:R-:W1:Y:S07]  /*6920*/  LDSM.16.MT88.4 R12, [R247+0x4900] ;  /* 0x00490000f70c783b */ /* 0x000e6e0000004200 */
[C---:B--2---:R-:W-:Y:S08]  /*6930*/  HMMA.16816.F32 R160, R4.reuse, R8, R160 ;  /* 0x0000000804a0723c */ /* 0x044ff000000018a0 */
        /* <DEDUP_REMOVED lines=20> */
[C---:B--2---:R-:W-:Y:S08]  /*6a80*/  HMMA.16816.F32 R68, R4.reuse, R8, R68 ;  /* 0x000000080444723c */ /* 0x044ff00000001844 */
[C---:B------:R-:W-:Y:S01]  /*6a90*/  HMMA.16816.F32 R72, R4.reuse, R10, R72 ;  /* 0x0000000a0448723c */ /* 0x040fe20000001848 */
[----:B------:R-:W2:Y:S07]  /*6aa0*/  LDSM.16.MT88.4 R8, [R240+0x7900] ;  /* 0x00790000f008783b */ /* 0x000eae0000004200 */
[C---:B------:R-:W-:Y:S01]  /*6ab0*/  HMMA.16816.F32 R80, R4.reuse, R18, R80 ;  /* 0x000000120450723c */ /* 0x040fe20000001850 */
[----:B------:R-:W4:Y:S07]  /*6ac0*/  LDSM.16.MT88.4 R16, [R242+0xa900] ;  /* 0x00a90000f210783b */ /* 0x000f2e0000004200 */
[C---:B---3--:R-:W-:Y:S08]  /*6ad0*/  HMMA.16816.F32 R100, R4.reuse, R20, R100 ;  /* 0x000000140464723c */ /* 0x048ff00000001864 */
        /* <DEDUP_REMOVED lines=15> */
[----:B------:R-:W-:Y:S01]  /*6bd0*/  HMMA.16816.F32 R128, R4, R10, R128 ;  /* 0x0000000a0480723c */ /* 0x000fe20000001880 */
[----:B------:R-:W2:Y:S06]  /*6be0*/  LDSM.16.MT88.4 R8, [R241+0x2100] ;  /* 0x00210000f108783b */ /* 0x000eac0000004200 */
        /* <DEDUP_REMOVED lines=9> */
[----:B---3--:R-:W-:Y:S01]  /*6c80*/  HMMA.16816.F32 R152, R4, R16, R152 ;  /* 0x000000100498723c */ /* 0x008fe20000001898 */
[----:B------:R-:W-:-:S02]  /*6c90*/  FADD.FTZ R195, R194, R195 ;  /* 0x000000c3c2c37221 */ /* 0x000fc40000010000 */
[----:B-----5:R-:W-:Y:S02]  /*6ca0*/  FADD.FTZ R198, R181, R198 ;  /* 0x000000c6b5c67221 */ /* 0x020fe40000010000 */
[----:B------:R-:W-:Y:S02]  /*6cb0*/  FADD.FTZ R195, R51, R195 ;  /* 0x000000c333c37221 */ /* 0x000fe40000010000 */
[----:B------:R-:W-:Y:S01]  /*6cc0*/  FADD.FTZ R198, R184, R198 ;  /* 0x000000c6b8c67221 */ /* 0x000fe20000010000 */
[----:B-1----:R-:W-:Y:S01]  /*6cd0*/  HMMA.16816.F32 R168, R4, R12, R168 ;  /* 0x0000000c04a8723c */ /* 0x002fe200000018a8 */
[----:B------:R-:W-:-:S04]  /*6ce0*/  FADD.FTZ R195, R50, R195 ;  /* 0x000000c332c37221 */ /* 0x000fc80000010000 */
[----:B------:R-:W-:-:S03]  /*6cf0*/  FADD.FTZ R195, R49, R195 ;  /* 0x000000c331c37221 */ /* 0x000fc60000010000 */
[----:B------:R-:W-:Y:S01]  /*6d00*/  HMMA.16816.F32 R164, R4, R14, R164 ;  /* 0x0000000e04a4723c */ /* 0x000fe200000018a4 */
[----:B------:R-:W1:Y:S01]  /*6d10*/  LDSM.16.MT88.4 R12, [R247+0x5100] ;  /* 0x00510000f70c783b */ /* 0x000e620000004200 */
[----:B------:R-:W-:-:S05]  /*6d20*/  FADD.FTZ R3, R48, R195 ;  /* 0x000000c330037221 */ /* 0x000fca0000010000 */
[----:B------:R-:W-:Y:S01]  /*6d30*/  STL [R1+0xc], R3 ;  /* 0x00000c0301007387 */ /* 0x000fe20000100800 */
        /* <DEDUP_REMOVED lines=37> */
[----:B------:R-:W-:Y:S07]  /*6f90*/  LDSM.16.MT88.4 R20, [R247+0x2900] ;  /* 0x00290000f714783b */ /* 0x000fee0000004200 */
[C---:B-1----:R-:W-:Y:S08]  /*6fa0*/  HMMA.16816.F32 R116, R4.reuse, R12, R116 ;  /* 0x0000000c0474723c */ /* 0x042ff00000001874 */
[C---:B------:R-:W-:Y:S01]  /*6fb0*/  HMMA.16816.F32 R120, R4.reuse, R14, R120 ;  /* 0x0000000e0478723c */ /* 0x040fe20000001878 */
[----:B------:R-:W1:Y:S07]  /*6fc0*/  LDSM.16.MT88.4 R12, [R241+0x2900] ;  /* 0x00290000f10c783b */ /* 0x000e6e0000004200 */
[C---:B--2---:R-:W-:Y:S08]  /*6fd0*/  HMMA.16816.F32 R124, R4.reuse, R8, R124 ;  /* 0x00000008047c723c */ /* 0x044ff0000000187c */
[----:B------:R-:W-:Y:S01]  /*6fe0*/  HMMA.16816.F32 R128, R4, R10, R128 ;  /* 0x0000000a0480723c */ /* 0x000fe20000001880 */
[----:B------:R-:W2:Y:S06]  /*6ff0*/  LDSM.16.MT88.4 R8, [R240+0x2900] ;  /* 0x00290000f008783b */ /* 0x000eac0000004200 */
[--C-:B------:R-:W-:Y:S01]  /*7000*/  FFMA.FTZ R4, R183, c[0x0][0x2d0], -R180.reuse ;  /* 0x0000b400b7047a23 */ /* 0x100fe200000108b4 */
[----:B------:R-:W-:Y:S01]  /*7010*/  F2FP.PACK_AB R5, R184, R181 ;  /* 0x000000b5b805723e */ /* 0x000fe200000000ff */
[----:B------:R-:W-:Y:S01]  /*7020*/  FFMA.FTZ R183, R182, c[0x0][0x2d0], -R180 ;  /* 0x0000b400b6b77a23 */ /* 0x000fe200000108b4 */
[----:B------:R-:W-:Y:S01]  /*7030*/  F2FP.PACK_AB R6, R48, R49 ;  /* 0x000000313006723e */ /* 0x000fe200000000ff */
[----:B------:R3:W4:Y:S08]  /*7040*/  MUFU.EX2 R180, R4 ;  /* 0x0000000400b47308 */ /* 0x0007300000000800 */
[----:B------:R-:W5:Y:S01]  /*7050*/  MUFU.EX2 R183, R183 ;  /* 0x000000b700b77308 */ /* 0x000f620000000800 */
[----:B---3--:R-:W-:Y:S01]  /*7060*/  F2FP.PACK_AB R4, R50, R51 ;  /* 0x000000333204723e */ /* 0x008fe200000000ff */
[----:B----4-:R-:W-:Y:S01]  /*7070*/  FADD.FTZ R198, R180, R198 ;  /* 0x000000c6b4c67221 */ /* 0x010fe20000010000 */
[----:B-----5:R-:W-:-:S03]  /*7080*/  F2FP.PACK_AB R7, R183, R180 ;  /* 0x000000b4b707723e */ /* 0x020fc600000000ff */
[----:B------:R-:W-:-:S04]  /*7090*/  FADD.FTZ R183, R183, R198 ;  /* 0x000000c6b7b77221 */ /* 0x000fc80000010000 */
        /* <DEDUP_REMOVED lines=11> */
[----:B------:R-:W4:Y:S07]  /*7150*/  LDSM.16.MT88.4 R20, [R242+0x5900] ;  /* 0x00590000f214783b */ /* 0x000f2e0000004200 */
[C---:B---3--:R-:W-:Y:S08]  /*7160*/  HMMA.16816.F32 R68, R4.reuse, R16, R68 ;  /* 0x000000100444723c */ /* 0x048ff00000001844 */
        /* <DEDUP_REMOVED lines=31> */
[----:B------:R-:W-:Y:S01]  /*7360*/  PLOP3.LUT P0, PT, PT, PT, UP1, 0x80, 0x0 ;  /* 0x000000000000781c */ /* 0x000fe20003f0f018 */
[----:B------:R-:W-:Y:S01]  /*7370*/  IMAD.MOV.U32 R180, RZ, RZ, R2 ;  /* 0x000000ffffb47224 */ /* 0x000fe200078e0002 */
[----:B------:R-:W-:Y:S01]  /*7380*/  SHF.L.U64.HI R5, R211, 0x1, R28 ;  /* 0x00000001d3057819 */ /* 0x000fe2000001021c */
[----:B------:R-:W-:Y:S01]  /*7390*/  IMAD.MOV.U32 R3, RZ, RZ, R0 ;  /* 0x000000ffff037224 */ /* 0x000fe200078e0000 */
[----:B------:R-:W-:Y:S01]  /*73a0*/  SHF.L.U64.HI R0, R209, 0x1, R210 ;  /* 0x00000001d1007819 */ /* 0x000fe200000102d2 */
[----:B------:R-:W-:-:S02]  /*73b0*/  IMAD.SHL.U32 R2, R211, 0x2, RZ ;  /* 0x00000002d3027824 */ /* 0x000fc400078e00ff */
[----:B------:R1:W-:Y:S04]  /*73c0*/  STL [R1+0x50], R5 ;  /* 0x0000500501007387 */ /* 0x0003e80000100800 */
[----:B------:R2:W-:Y:S02]  /*73d0*/  STL [R1+0x4c], R2 ;  /* 0x00004c0201007387 */ /* 0x0005e40000100800 */
[----:B------:R-:W-:Y:S01]  /*73e0*/  @P0 IMAD.HI.U32 R4, R212, c[0x0][0x2c8], RZ ;  /* 0x0000b200d4040a27 */ /* 0x000fe200078e00ff */
[----:B------:R-:W-:Y:S01]  /*73f0*/  PLOP3.LUT P0, PT, PT, PT, UP1, 0x80, 0x0 ;  /* 0x000000000000781c */ /* 0x000fe20003f0f018 */
[----:B------:R3:W-:Y:S02]  /*7400*/  STL [R1+0x48], R0 ;  /* 0x0000480001007387 */ /* 0x0007e40000100800 */
[----:B-1----:R-:W-:Y:S01]  /*7410*/  IMAD.SHL.U32 R5, R209, 0x2, RZ ;  /* 0x00000002d1057824 */ /* 0x002fe200078e00ff */
[----:B--2---:R-:W-:-:S04]  /*7420*/  SEL R2, RZ, 0x10, P5 ;  /* 0x00000010ff027807 */ /* 0x004fc80002800000 */
[----:B------:R1:W-:Y:S01]  /*7430*/  STL [R1+0x44], R5 ;  /* 0x0000440501007387 */ /* 0x0003e20000100800 */
[----:B------:R-:W-:Y:S02]  /*7440*/  SEL R2, RZ, 0x10, P4 ;  /* 0x00000010ff027807 */ /* 0x000fe40002000000 */
[----:B---3--:R-:W-:-:S05]  /*7450*/  SHF.L.U64.HI R0, R207, 0x1, R208 ;  /* 0x00000001cf007819 */ /* 0x008fca00000102d0 */
[----:B------:R2:W-:Y:S01]  /*7460*/  STL [R1+0x40], R0 ;  /* 0x0000400001007387 */ /* 0x0005e20000100800 */
[----:B-1----:R-:W-:-:S05]  /*7470*/  IMAD.SHL.U32 R5, R207, 0x2, RZ ;  /* 0x00000002cf057824 */ /* 0x002fca00078e00ff */
[----:B------:R1:W-:Y:S01]  /*7480*/  STL [R1+0x3c], R5 ;  /* 0x00003c0501007387 */ /* 0x0003e20000100800 */
[----:B--2---:R-:W-:-:S05]  /*7490*/  @P0 SHF.R.U32.HI R0, RZ, c[0x0][0x2cc], R4 ;  /* 0x0000b300ff000a19 */ /* 0x004fca0000011604 */
[----:B------:R1:W-:Y:S02]  /*74a0*/  @P0 STL [R1+0x38], R0 ;  /* 0x0000380001000387 */ /* 0x0003e40000100800 */
.L_x_1580:
[----:B------:R-:W-:Y:S04]  /*74b0*/  DEPBAR.LE SB0, 0x0 ;  /* 0x000080000000791a */ /* 0x000fe80000000000 */
[----:B------:R-:W-:Y:S01]  /*74c0*/  BAR.SYNC.DEFER_BLOCKING 0x0 ;  /* 0x0000000000007b1d */ /* 0x000fe20000010000 */
[----:B------:R-:W-:Y:S05]  /*74d0*/  ISETP.LE.AND P0, PT, RZ, UR6, PT ;  /* 0x00000006ff007c0c */ /* 0x000fea000bf03270 */
        /* <DEDUP_REMOVED lines=8> */
[----:B------:R2:W1:Y:S04]  /*7560*/  LDSM.16.M88.4 R192, [R248] ;  /* 0x00000000f8c0783b */ /* 0x0004680000000200 */
[----:B------:R2:W1:Y:S04]  /*7570*/  LDSM.16.M88.4 R196, [R239] ;  /* 0x00000000efc4783b */ /* 0x0004680000000200 */
[----:B------:R2:W1:Y:S04]  /*7580*/  LDSM.16.M88.4 R200, [R238] ;  /* 0x00000000eec8783b */ /* 0x0004680000000200 */
[----:B------:R2:W1:Y:S04]  /*7590*/  LDSM.16.M88.4 R204, [R237] ;  /* 0x00000000edcc783b */ /* 0x0004680000000200 */
[----:B------:R2:W1:Y:S04]  /*75a0*/  LDSM.16.M88.4 R208, [R236] ;  /* 0x00000000ecd0783b */ /* 0x0004680000000200 */
[----:B------:R2:W1:Y:S01]  /*75b0*/  LDSM.16.M88.4 R212, [R235] ;  /* 0x00000000ebd4783b */ /* 0x0004620000000200 */
[----:B------:R-:W-:-:S05]  /*75c0*/  @!P0 BRA `(.L_x_1578) ;  /* 0x0000053000008947 */ /* 0x000fca0003800000 */
[----:B-1-34-:R-:W3:Y:S01]  /*75d0*/  LDL R0, [R1+0x4] ;  /* 0x0000040001007983 */ /* 0x01aee20000100800 */
[----:B------:R-:W-:Y:S02]  /*75e0*/  IADD3 R20, R251, 0x100, RZ ;  /* 0x00000100fb147810 */ /* 0x000fe40007ffe0ff */
[----:B------:R-:W-:Y:S01]  /*75f0*/  SEL R23, RZ, 0x10, P5 ;  /* 0x00000010ff177807 */ /* 0x000fe20002800000 */
[----:B------:R-:W4:Y:S04]  /*7600*/  LDL R6, [R1] ;  /* 0x0000000001067983 */ /* 0x000f280000100800 */
[----:B------:R-:W5:Y:S04]  /*7610*/  LDL R31, [R1+0x4c] ;  /* 0x00004c00011f7983 */ /* 0x000f680000100800 */
[----:B--2---:R-:W2:Y:S04]  /*7620*/  LDL R30, [R1+0x50] ;  /* 0x00005000011e7983 */ /* 0x004ea80000100800 */
[----:B------:R-:W2:Y:S04]  /*7630*/  LDL R29, [R1+0x44] ;  /* 0x00004400011d7983 */ /* 0x000ea80000100800 */
[----:B------:R-:W2:Y:S04]  /*7640*/  LDL R28, [R1+0x48] ;  /* 0x00004800011c7983 */ /* 0x000ea80000100800 */
[----:B------:R-:W2:Y:S04]  /*7650*/  LDL R7, [R1+0x10] ;  /* 0x0000100001077983 */ /* 0x000ea80000100800 */
[----:B------:R-:W2:Y:S04]  /*7660*/  LDL R22, [R1+0x3c] ;  /* 0x00003c0001167983 */ /* 0x000ea80000100800 */
[----:B------:R-:W2:Y:S04]  /*7670*/  LDL R13, [R1+0x20] ;  /* 0x00002000010d7983 */ /* 0x000ea80000100800 */
[----:B------:R-:W5:Y:S01]  /*7680*/  LDL R21, [R1+0x40] ;  /* 0x0000400001157983 */ /* 0x000f620000100800 */
[----:B---3--:R-:W-:Y:S01]  /*7690*/  SHF.R.S32.HI R2, RZ, 0x1f, R0 ;  /* 0x0000001fff027819 */ /* 0x008fe20000011400 */
[----:B------:R-:W-:Y:S04]  /*76a0*/  IMAD.WIDE.U32 R4, R0, c[0x0][0x208], RZ ;  /* 0x0000820000047a25 */ /* 0x000fe800078e00ff */
[----:B------:R-:W-:Y:S04]  /*76b0*/  IMAD R2, R2, c[0x0][0x208], RZ ;  /* 0x0000820002027a24 */ /* 0x000fe800078e02ff */
[----:B------:R-:W-:Y:S01]  /*76c0*/  IMAD R2, R0, c[0x0][0x20c], R2 ;  /* 0x0000830000027a24 */ /* 0x000fe200078e0202 */
[----:B----4-:R-:W-:Y:S03]  /*76d0*/  SHF.R.S32.HI R0, RZ, 0x1f, R6 ;  /* 0x0000001fff007819 */ /* 0x010fe60000011406 */
[----:B------:R-:W-:Y:S02]  /*76e0*/  IMAD.IADD R5, R5, 0x1, R2 ;  /* 0x0000000105057824 */ /* 0x000fe400078e0202 */
[----:B------:R-:W-:Y:S02]  /*76f0*/  IMAD R0, R0, c[0x0][0x218], RZ ;  /* 0x0000860000007a24 */ /* 0x000fe400078e02ff */
[C---:B------:R-:W-:Y:S04]  /*7700*/  IMAD.WIDE.U32 R4, R6.reuse, c[0x0][0x218], R4 ;  /* 0x0000860006047a25 */ /* 0x040fe800078e0004 */
[----:B------:R-:W-:Y:S01]  /*7710*/  IMAD R0, R6, c[0x0][0x21c], R0 ;  /* 0x0000870006007a24 */ /* 0x000fe200078e0200 */
[----:B------:R-:W-:Y:S04]  /*7720*/  IADD3 R4, P0, R4, UR24, RZ ;  /* 0x0000001804047c10 */ /* 0x000fe8000ff1e0ff */
[----:B------:R-:W-:Y:S02]  /*7730*/  IADD3.X R0, R5, UR8, R0, P0, !PT ;  /* 0x0000000805007c10 */ /* 0x000fe400087fe400 */
[C---:B------:R-:W-:Y:S04]  /*7740*/  LEA R5, P0, R4.reuse, c[0x0][0x1f8], 0x1 ;  /* 0x00007e0004057a11 */ /* 0x040fe800078008ff */
[----:B------:R-:W-:Y:S01]  /*7750*/  LEA.HI.X R4, R4, c[0x0][0x1fc], R0, 0x1, P0 ;  /* 0x00007f0004047a11 */ /* 0x000fe200000f0c00 */
[----:B------:R-:W5:Y:S01]  /*7760*/  SHFL.IDX PT, R12, R5, RZ, 0x181f ;  /* 0x00181fff050c7589 */ /* 0x000f6200000e0000 */
[C---:B--2---:R-:W-:Y:S01]  /*7770*/  IMAD.SHL.U32 R0, R7.reuse, 0x2, RZ ;  /* 0x0000000207007824 */ /* 0x044fe200078e00ff */
[----:B------:R-:W-:Y:S02]  /*7780*/  SHF.L.U64.HI R2, R7, 0x1, R13 ;  /* 0x0000000107027819 */ /* 0x000fe4000001020d */
[----:B------:R-:W1:Y:S04]  /*7790*/  SHFL.IDX PT, R6, R4, RZ, 0x181f ;  /* 0x00181fff04067589 */ /* 0x000e6800000e0000 */
[----:B------:R-:W-:Y:S04]  /*77a0*/  SHFL.IDX PT, R7, R4, 0x1, 0x181f ;  /* 0x00381f0004077f89 */ /* 0x000fe800000e0000 */
[----:B------:R-:W-:Y:S01]  /*77b0*/  SHFL.IDX PT, R4, R4, 0x2, 0x181f ;  /* 0x00581f0004047f89 */ /* 0x000fe200000e0000 */
[----:B-----5:R-:W-:Y:S05]  /*77c0*/  IADD3 R14, P0, R12, R31, RZ ;  /* 0x0000001f0c0e7210 */ /* 0x020fea0007f1e0ff */
[----:B-1----:R-:W-:Y:S05]  /*77d0*/  IMAD.X R15, R6, 0x1, R30, P0 ;  /* 0x00000001060f7824 */ /* 0x002fea00000e061e */
[----:B------:R1:W-:Y:S02]  /*77e0*/  LDGSTS.E.BYPASS.LTC128B.128 [R20], [R14.64], !P2 ;  /* 0x000000000e147fae */ /* 0x0003e4000d101d50 */
[----:B-1----:R-:W-:Y:S05]  /*77f0*/  IADD3 R14, P0, R12, R29, RZ ;  /* 0x0000001d0c0e7210 */ /* 0x002fea0007f1e0ff */
[----:B------:R-:W-:Y:S05]  /*7800*/  IMAD.X R15, R6, 0x1, R28, P0 ;  /* 0x00000001060f7824 */ /* 0x000fea00000e061c */
[----:B------:R1:W-:Y:S02]  /*7810*/  LDGSTS.E.BYPASS.LTC128B.128 [R20+0x3000], [R14.64], !P5 ;  /* 0x030000000e147fae */ /* 0x0003e4000e901d50 */
[----:B-1----:R-:W-:Y:S05]  /*7820*/  IADD3 R14, P0, R12, R22, RZ ;  /* 0x000000160c0e7210 */ /* 0x002fea0007f1e0ff */
[--C-:B------:R-:W-:Y:S01]  /*7830*/  IMAD.X R15, R6, 0x1, R21.reuse, P0 ;  /* 0x00000001060f7824 */ /* 0x100fe200000e0615 */
[----:B------:R-:W-:Y:S04]  /*7840*/  IADD3 R12, P0, R12, R0, RZ ;  /* 0x000000000c0c7210 */ /* 0x000fe80007f1e0ff */
[----:B------:R1:W-:Y:S01]  /*7850*/  LDGSTS.E.BYPASS.LTC128B.128 [R20+0x6000], [R14.64], !P4 ;  /* 0x060000000e147fae */ /* 0x0003e2000e101d50 */
[----:B------:R-:W-:Y:S03]  /*7860*/  IMAD.X R13, R6, 0x1, R2, P0 ;  /* 0x00000001060d7824 */ /* 0x000fe600000e0602 */
[----:B------:R-:W2:Y:S04]  /*7870*/  SHFL.IDX PT, R6, R5, 0x1, 0x181f ;  /* 0x00381f0005067f89 */ /* 0x000ea800000e0000 */
[----:B------:R2:W-:Y:S04]  /*7880*/  LDGSTS.E.BYPASS.LTC128B.128 [R20+0x9000], [R12.64], !P6 ;  /* 0x090000000c147fae */ /* 0x0005e8000f101d50 */
[----:B------:R-:W3:Y:S01]  /*7890*/  SHFL.IDX PT, R5, R5, 0x2, 0x181f ;  /* 0x00581f0005057f89 */ /* 0x000ee200000e0000 */
[----:B-1----:R-:W-:Y:S02]  /*78a0*/  SEL R14, RZ, 0x10, P6 ;  /* 0x00000010ff0e7807 */ /* 0x002fe40003000000 */
[----:B------:R-:W-:Y:S02]  /*78b0*/  SEL R15, RZ, 0x10, P4 ;  /* 0x00000010ff0f7807 */ /* 0x000fe40002000000 */
[C---:B--2---:R-:W-:Y:S05]  /*78c0*/  IADD3 R12, P0, R6.reuse, R31, RZ ;  /* 0x0000001f060c7210 */ /* 0x044fea0007f1e0ff */
[C---:B------:R-:W-:Y:S05]  /*78d0*/  IMAD.X R13, R7.reuse, 0x1, R30, P0 ;  /* 0x00000001070d7824 */ /* 0x040fea00000e061e */
[----:B------:R1:W-:Y:S02]  /*78e0*/  LDGSTS.E.BYPASS.LTC128B.128 [R20+0x1000], [R12.64], !P2 ;  /* 0x010000000c147fae */ /* 0x0003e4000d101d50 */
        /* <DEDUP_REMOVED lines=8> */
[----:B------:R3:W-:Y:S02]  /*7970*/  LDGSTS.E.BYPASS.LTC128B.128 [R20+0xa000], [R6.64], !P6 ;  /* 0x0a00000006147fae */ /* 0x0007e4000f101d50 */
[----:B---3--:R-:W-:Y:S05]  /*7980*/  IADD3 R6, P0, R5, R31, RZ ;  /* 0x0000001f05067210 */ /* 0x008fea0007f1e0ff */
[----:B------:R-:W-:Y:S05]  /*7990*/  IMAD.X R7, R4, 0x1, R30, P0 ;  /* 0x0000000104077824 */ /* 0x000fea00000e061e */
[----:B------:R2:W-:Y:S02]  /*79a0*/  LDGSTS.E.BYPASS.LTC128B.128 [R20+0x2000], [R6.64], !P2 ;  /* 0x0200000006147fae */ /* 0x0005e4000d101d50 */
[C---:B--2---:R-:W-:Y:S04]  /*79b0*/  IADD3 R6, -R23.reuse, 0x10, RZ ;  /* 0x0000001017067810 */ /* 0x044fe80007ffe1ff */
        /* <DEDUP_REMOVED lines=8> */
[-C--:B------:R-:W-:Y:S02]  /*7a40*/  IADD3 R6, P1, P0, R6, R5.reuse, R0 ;  /* 0x0000000506067210 */ /* 0x080fe4000783e000 */
[C---:B------:R-:W-:Y:S02]  /*7a50*/  IADD3 R0, -R15.reuse, 0x10, RZ ;  /* 0x000000100f007810 */ /* 0x040fe40007ffe1ff */
[-C--:B------:R-:W-:Y:S02]  /*7a60*/  IADD3.X R7, RZ, R4.reuse, R2, P1, P0 ;  /* 0x00000004ff077210 */ /* 0x080fe40000fe0402 */
[----:B------:R-:W-:Y:S04]  /*7a70*/  LOP3.LUT R0, R0, 0xf, RZ, 0xc0, !PT ;  /* 0x0000000f00007812 */ /* 0x000fe800078ec0ff */
[----:B-1----:R-:W-:Y:S04]  /*7a80*/  IADD3 R12, P1, P0, R0, R5, R22 ;  /* 0x00000005000c7210 */ /* 0x002fe8000783e016 */
[----:B------:R-:W-:Y:S02]  /*7a90*/  IADD3.X R13, RZ, R4, R21, P1, P0 ;  /* 0x00000004ff0d7210 */ /* 0x000fe40000fe0415 */
[----:B------:R-:W-:Y:S11]  /*7aa0*/  ISETP.NE.U32.AND P0, PT, R15, RZ, PT ;  /* 0x000000ff0f00720c */ /* 0x000ff60003f05070 */
[----:B------:R-:W-:Y:S02]  /*7ab0*/  @!UPT UIADD3 URZ, URZ, URZ, URZ ;  /* 0x0000003f3f3ff290 */ /* 0x000fe4000fffe03f */
[----:B------:R1:W-:Y:S01]  /*7ac0*/  LDGSTS.E.BYPASS.LTC128B.128.ZFILL [R20+0x8000], [R12.64], P0 ;  /* 0x080000000c147fae */ /* 0x0003e20008141d50 */
[----:B------:R-:W-:Y:S11]  /*7ad0*/  ISETP.NE.U32.AND P0, PT, R14, RZ, PT ;  /* 0x000000ff0e00720c */ /* 0x000ff60003f05070 */
[----:B------:R-:W-:Y:S02]  /*7ae0*/  @!UPT UIADD3 URZ, URZ, URZ, URZ ;  /* 0x0000003f3f3ff290 */ /* 0x000fe4000fffe03f */
[----:B------:R1:W-:Y:S02]  /*7af0*/  LDGSTS.E.BYPASS.LTC128B.128.ZFILL [R20+0xb000], [R6.64], P0 ;  /* 0x0b00000006147fae */ /* 0x0003e40008141d50 */
.L_x_1578:
[C---:B-1-34-:R-:W-:Y:S01]  /*7b00*/  HMMA.16816.F32 R4, R48.reuse, R8, RZ ;  /* 0x000000083004723c */ /* 0x05afe200000018ff */
[----:B------:R-:W0:Y:S01]  /*7b10*/  LDGDEPBAR ;  /* 0x00000000000079af */ /* 0x000e220000000000 */
[----:B------:R-:W-:Y:S06]  /*7b20*/  UISETP.GE.AND UP0, UPT, UR6, 0x1, UPT ;  /* 0x000000010600788c */ /* 0x000fec000bf06270 */
[C---:B------:R-:W-:Y:S01]  /*7b30*/  HMMA.16816.F32 R8, R48.reuse, R10, RZ ;  /* 0x0000000a3008723c */ /* 0x040fe200000018ff */
[----:B------:R-:W-:Y:S07]  /*7b40*/  PLOP3.LUT P0, PT, PT, PT, UP0, 0x40, 0x0 ;  /* 0x000000000000781c */ /* 0x000fee0003f0e808 */
        /* <DEDUP_REMOVED lines=40> */
[----:B------:R-:W-:Y:S07]  /*7dd0*/  LDSM.16.M88.4 R204, [R234+0x1800] ;  /* 0x00180000eacc783b */ /* 0x000fee0000000200 */
[C---:B--2---:R-:W-:Y:S08]  /*7de0*/  HMMA.16816.F32 R36, R184.reuse, R188, R36 ;  /* 0x000000bcb824723c */ /* 0x044ff00000001824 */
[C---:B------:R-:W-:Y:S01]  /*7df0*/  HMMA.16816.F32 R40, R184.reuse, R190, R40 ;  /* 0x000000beb828723c */ /* 0x040fe20000001828 */
[----:B------:R-:W1:Y:S07]  /*7e00*/  LDSM.16.M88.4 R188, [R243+0x18100] ;  /* 0x01810000f3bc783b */ /* 0x000e6e0000000200 */
[C---:B------:R-:W-:Y:S08]  /*7e10*/  HMMA.16816.F32 R44, R184.reuse, R208, R44 ;  /* 0x000000d0b82c723c */ /* 0x040ff0000000182c */
        /* <DEDUP_REMOVED lines=39> */
[----:B------:R-:W2:Y:S08]  /*8090*/  LDSM.16.M88.4 R184, [R229] ;  /* 0x00000000e5b8783b */ /* 0x000eb00000000200 */
[----:B------:R-:W3:Y:S01]  /*80a0*/  LDSM.16.M88.4 R208, [R228] ;  /* 0x00000000e4d0783b */ /* 0x000ee20000000200 */
        /* <DEDUP_REMOVED lines=151> */
[----:B------:R-:W-:Y:S01]  /*8a20*/  LDSM.16.M88.4 R208, [R244+0x16100] ;  /* 0x01610000f4d0783b */ /* 0x000fe20000000200 */
[C---:B-1----:R-:W-:Y:S08]  /*8a30*/  HMMA.16816.F32 R4, R188.reuse, R192, R4 ;  /* 0x000000c0bc04723c */ /* 0x042ff00000001804 */
[C---:B------:R-:W-:Y:S01]  /*8a40*/  HMMA.16816.F32 R8, R188.reuse, R194, R8 ;  /* 0x000000c2bc08723c */ /* 0x040fe20000001808 */
[----:B------:R-:W1:Y:S07]  /*8a50*/  LDSM.16.M88.4 R192, [R216] ;  /* 0x00000000d8c0783b */ /* 0x000e6e0000000200 */
        /* <DEDUP_REMOVED lines=21> */
[----:B------:R-:W4:Y:S07]  /*8bb0*/  LDSM.16.M88.4 R204, [R234+0x9000] ;  /* 0x00900000eacc783b */ /* 0x000f2e0000000200 */
        /* <DEDUP_REMOVED lines=19> */
[----:B------:R2:W3:Y:S01]  /*8cf0*/  MUFU.TANH R182, R5 ;  /* 0x0000000500b67308 */ /* 0x0004e20000002400 */
[----:B------:R-:W-:Y:S02]  /*8d00*/  FMUL.FTZ R10, R10, c[0x0][0x320] ;  /* 0x0000c8000a0a7a20 */ /* 0x000fe40000410000 */
[----:B------:R-:W-:Y:S02]  /*8d10*/  FMUL.FTZ R11, R11, c[0x0][0x320] ;  /* 0x0000c8000b0b7a20 */ /* 0x000fe40000410000 */
[----:B------:R-:W-:Y:S02]  /*8d20*/  FMUL.FTZ R0, R7, c[0x0][0x320] ;  /* 0x0000c80007007a20 */ /* 0x000fe40000410000 */
[----:B------:R-:W-:Y:S02]  /*8d30*/  FMUL.FTZ R12, R12, c[0x0][0x320] ;  /* 0x0000c8000c0c7a20 */ /* 0x000fe40000410000 */
[----:B------:R-:W-:Y:S01]  /*8d40*/  FMUL.FTZ R13, R13, c[0x0][0x320] ;  /* 0x0000c8000d0d7a20 */ /* 0x000fe20000410000 */
[----:B------:R-:W4:Y:S01]  /*8d50*/  MUFU.TANH R188, R8 ;  /* 0x0000000800bc7308 */ /* 0x000f220000002400 */
[----:B------:R-:W-:Y:S02]  /*8d60*/  FMUL.FTZ R17, R17, c[0x0][0x320] ;  /* 0x0000c80011117a20 */ /* 0x000fe40000410000 */
[----:B------:R-:W-:Y:S07]  /*8d70*/  FMUL.FTZ R16, R16, c[0x0][0x320] ;  /* 0x0000c80010107a20 */ /* 0x000fee0000410000 */
[----:B------:R-:W1:Y:S01]  /*8d80*/  MUFU.TANH R189, R9 ;  /* 0x0000000900bd7308 */ /* 0x000e620000002400 */
[----:B--2---:R-:W2:Y:S09]  /*8d90*/  LDSM.16.M88.4 R4, [R234+0xa000] ;  /* 0x00a00000ea04783b */ /* 0x004eb20000000200 */
[----:B------:R-:W1:Y:S10]  /*8da0*/  MUFU.TANH R185, R10 ;  /* 0x0000000a00b97308 */ /* 0x000e740000002400 */
[----:B------:R5:W1:Y:S10]  /*8db0*/  MUFU.TANH R184, R11 ;  /* 0x0000000b00b87308 */ /* 0x000a740000002400 */
[----:B------:R1:W1:Y:S10]  /*8dc0*/  MUFU.TANH R187, R12 ;  /* 0x0000000c00bb7308 */ /* 0x0002740000002400 */
[----:B------:R3:W3:Y:S01]  /*8dd0*/  MUFU.TANH R186, R13 ;  /* 0x0000000d00ba7308 */ /* 0x0006e20000002400 */
[----:B-----5:R-:W5:Y:S01]  /*8de0*/  LDSM.16.M88.4 R8, [R234+0xa800] ;  /* 0x00a80000ea08783b */ /* 0x020f620000000200 */
[C---:B--2---:R-:W-:Y:S08]  /*8df0*/  HMMA.16816.F32 R20, R200.reuse, R4, R20 ;  /* 0x00000004c814723c */ /* 0x044ff00000001814 */
[----:B------:R2:W2:Y:S01]  /*8e00*/  MUFU.TANH R190, R17 ;  /* 0x0000001100be7308 */ /* 0x0004a20000002400 */
[C---:B------:R-:W-:Y:S01]  /*8e10*/  HMMA.16816.F32 R24, R200.reuse, R6, R24 ;  /* 0x00000006c818723c */ /* 0x040fe20000001818 */
[----:B------:R-:W4:Y:S02]  /*8e20*/  LDSM.16.M88.4 R4, [R234+0xb000] ;  /* 0x00b00000ea04783b */ /* 0x000f240000000200 */
[----:B-1----:R-:W-:Y:S02]  /*8e30*/  FMUL.FTZ R12, R15, c[0x0][0x320] ;  /* 0x0000c8000f0c7a20 */ /* 0x002fe40000410000 */
[----:B------:R-:W-:Y:S04]  /*8e40*/  FMUL.FTZ R15, R18, c[0x0][0x320] ;  /* 0x0000c800120f7a20 */ /* 0x000fe80000410000 */
[----:B------:R-:W1:Y:S03]  /*8e50*/  MUFU.TANH R2, R2 ;  /* 0x0000000200027308 */ /* 0x000e660000002400 */
[----:B---3--:R-:W-:Y:S02]  /*8e60*/  FMUL.FTZ R13, R14, c[0x0][0x320] ;  /* 0x0000c8000e0d7a20 */ /* 0x008fe40000410000 */
[----:B------:R-:W-:Y:S02]  /*8e70*/  FMUL.FTZ R14, R19, c[0x0][0x320] ;  /* 0x0000c800130e7a20 */ /* 0x000fe40000410000 */
[----:B------:R-:W-:Y:S03]  /*8e80*/  FMUL.FTZ R20, R20, c[0x0][0x320] ;  /* 0x0000c80014147a20 */ /* 0x000fe60000410000 */
[----:B------:R-:W3:Y:S01]  /*8e90*/  MUFU.TANH R0, R0 ;  /* 0x0000000000007308 */ /* 0x000ee20000002400 */
[----:B------:R-:W-:Y:S02]  /*8ea0*/  FMUL.FTZ R19, R21, c[0x0][0x320] ;  /* 0x0000c80015137a20 */ /* 0x000fe40000410000 */
[----:B------:R-:W-:Y:S02]  /*8eb0*/  FMUL.FTZ R18, R22, c[0x0][0x320] ;  /* 0x0000c80016127a20 */ /* 0x000fe40000410000 */
[----:B--2---:R-:W-:Y:S02]  /*8ec0*/  FMUL.FTZ R17, R23, c[0x0][0x320] ;  /* 0x0000c80017117a20 */ /* 0x004fe40000410000 */
[----:B------:R-:W-:Y:S02]  /*8ed0*/  FMUL.FTZ R26, R26, c[0x0][0x320] ;  /* 0x0000c8001a1a7a20 */ /* 0x000fe40000410000 */
[----:B------:R-:W-:Y:S01]  /*8ee0*/  FMUL.FTZ R27, R27, c[0x0][0x320] ;  /* 0x0000c8001b1b7a20 */ /* 0x000fe20000410000 */
[----:B------:R-:W2:Y:S01]  /*8ef0*/  MUFU.TANH R13, R13 ;  /* 0x0000000d000d7308 */ /* 0x000ea20000002400 */
[----:B------:R-:W-:Y:S02]  /*8f00*/  FMUL.FTZ R21, R24, c[0x0][0x320] ;  /* 0x0000c80018157a20 */ /* 0x000fe40000410000 */
[----:B------:R-:W-:Y:S01]  /*8f10*/  FMUL.FTZ R24, R25, c[0x0][0x320] ;  /* 0x0000c80019187a20 */ /* 0x000fe20000410000 */
[C---:B-----5:R-:W-:Y:S06]  /*8f20*/  HMMA.16816.F32 R28, R200.reuse, R8, R28 ;  /* 0x00000008c81c723c */ /* 0x060fec000000181c */
[----:B------:R5:W1:Y:S02]  /*8f30*/  MUFU.TANH R195, R26 ;  /* 0x0000001a00c37308 */ /* 0x000a640000002400 */
[C---:B------:R-:W-:Y:S01]  /*8f40*/  HMMA.16816.F32 R32, R200.reuse, R10, R32 ;  /* 0x0000000ac820723c */ /* 0x040fe20000001820 */
[----:B------:R-:W1:Y:S01]  /*8f50*/  LDSM.16.M88.4 R8, [R234+0xb800] ;  /* 0x00b80000ea08783b */ /* 0x000e620000000200 */
[----:B------:R-:W-:Y:S06]  /*8f60*/  DEPBAR.LE SB0, 0x0 ;  /* 0x000080000000791a */ /* 0x000fec0000000000 */
[----:B------:R2:W1:Y:S01]  /*8f70*/  MUFU.TANH R196, R27 ;  /* 0x0000001b00c47308 */ /* 0x0004620000002400 */
[----:B------:R-:W-:Y:S01]  /*8f80*/  BAR.SYNC.DEFER_BLOCKING 0x0 ;  /* 0x0000000000007b1d */ /* 0x000fe20000010000 */
[C---:B----4-:R-:W-:Y:S06]  /*8f90*/  HMMA.16816.F32 R36, R200.reuse, R4, R36 ;  /* 0x00000004c824723c */ /* 0x050fec0000001824 */
[----:B------:R-:W-:Y:S02]  /*8fa0*/  FMUL.FTZ R25, R29, c[0x0][0x320] ;  /* 0x0000c8001d197a20 */ /* 0x000fe40000410000 */
[----:B------:R-:W4:Y:S01]  /*8fb0*/  MUFU.TANH R12, R12 ;  /* 0x0000000c000c7308 */ /* 0x000f220000002400 */
[C---:B------:R-:W-:Y:S03]  /*8fc0*/  HMMA.16816.F32 R40, R200.reuse, R6, R40 ;  /* 0x00000006c828723c */ /* 0x040fe60000001828 */
[----:B------:R-:W-:Y:S02]  /*8fd0*/  FMUL.FTZ R23, R30, c[0x0][0x320] ;  /* 0x0000c8001e177a20 */ /* 0x000fe40000410000 */
[----:B------:R-:W-:Y:S02]  /*8fe0*/  FMUL.FTZ R22, R31, c[0x0][0x320] ;  /* 0x0000c8001f167a20 */ /* 0x000fe40000410000 */
[----:B-----5:R-:W-:Y:S02]  /*8ff0*/  FMUL.FTZ R26, R32, c[0x0][0x320] ;  /* 0x0000c800201a7a20 */ /* 0x020fe40000410000 */
[----:B------:R-:W3:Y:S03]  /*9000*/  MUFU.TANH R16, R16 ;  /* 0x0000001000107308 */ /* 0x000ee60000002400 */
[----:B------:R-:W-:Y:S02]  /*9010*/  FMUL.FTZ R33, R33, c[0x0][0x320] ;  /* 0x0000c80021217a20 */ /* 0x000fe40000410000 */
[----:B--2---:R-:W-:Y:S02]  /*9020*/  FMUL.FTZ R27, R28, c[0x0][0x320] ;  /* 0x0000c8001c1b7a20 */ /* 0x004fe40000410000 */
[----:B------:R-:W-:Y:S02]  /*9030*/  FMUL.FTZ R34, R34, c[0x0][0x320] ;  /* 0x0000c80022227a20 */ /* 0x000fe40000410000 */
[----:B------:R-:W-:Y:S01]  /*9040*/  FMUL.FTZ R35, R35, c[0x0][0x320] ;  /* 0x0000c80023237a20 */ /* 0x000fe20000410000 */
        /* <DEDUP_REMOVED lines=44> */
[----:B------:R-:W1:Y:S10]  /*9310*/  MUFU.TANH R11, R11 ;  /* 0x0000000b000b7308 */ /* 0x000e740000002400 */
[----:B------:R-:W1:Y:S10]  /*9320*/  MUFU.TANH R4, R4 ;  /* 0x0000000400047308 */ /* 0x000e740000002400 */
[----:B------:R1:W1:Y:S10]  /*9330*/  MUFU.TANH R207, R48 ;  /* 0x0000003000cf7308 */ /* 0x0002740000002400 */
[----:B------:R1:W1:Y:S10]  /*9340*/  MUFU.TANH R204, R49 ;  /* 0x0000003100cc7308 */ /* 0x0002740000002400 */
[----:B------:R-:W1:Y:S10]  /*9350*/  MUFU.TANH R29, R29 ;  /* 0x0000001d001d7308 */ /* 0x000e740000002400 */
[----:B------:R-:W1:Y:S01]  /*9360*/  MUFU.TANH R28, R28 ;  /* 0x0000001c001c7308 */ /* 0x000e620000002400 */
[----:B------:R-:W-:-:S05]  /*9370*/  @P0 BRA `(.L_x_1579) ;  /* 0x0000061000000947 */ /* 0x000fca0003800000 */
[----:B--234-:R-:W2:Y:S01]  /*9380*/  LDL R209, [R1+0x8] ;  /* 0x0000080001d17983 */ /* 0x01cea20000100800 */
[----:B------:R-:W-:Y:S01]  /*9390*/  UIMAD UR5, UR6, 0x60, UR12 ;  /* 0x00000060060578a4 */ /* 0x000fe2000f8e020c */
[----:B------:R-:W-:Y:S01]  /*93a0*/  ISETP.NE.AND P1, PT, R252, 0x1, PT ;  /* 0x00000001fc00780c */ /* 0x000fe20003f25270 */
[----:B------:R-:W-:Y:S01]  /*93b0*/  IMAD.MOV.U32 R10, RZ, RZ, RZ ;  /* 0x000000ffff0a7224 */ /* 0x000fe200078e00ff */
[----:B-1----:R-:W3:Y:S01]  /*93c0*/  LDL R39, [R1+0x44] ;  /* 0x0000440001277983 */ /* 0x002ee20000100800 */
[----:B------:R-:W-:Y:S02]  /*93d0*/  SEL R205, RZ, 0x10, P5 ;  /* 0x00000010ffcd7807 */ /* 0x000fe40002800000 */
[----:B------:R-:W-:Y:S01]  /*93e0*/  IMAD.U32 R5, RZ, RZ, UR5 ;  /* 0x00000005ff057e24 */ /* 0x000fe2000f8e00ff */
[----:B------:R-:W4:Y:S01]  /*93f0*/  LDL R38, [R1+0x48] ;  /* 0x0000480001267983 */ /* 0x000f220000100800 */
[----:B------:R-:W-:Y:S02]  /*9400*/  SEL R198, RZ, 0x10, P4 ;  /* 0x00000010ffc67807 */ /* 0x000fe40002000000 */
[----:B------:R-:W-:Y:S01]  /*9410*/  IADD3 R34, -R205, 0x10, RZ ;  /* 0x00000010cd227810 */ /* 0x000fe20007ffe1ff */
[----:B------:R-:W5:Y:S01]  /*9420*/  LDL R40, [R1+0x3c] ;  /* 0x00003c0001287983 */ /* 0x000f620000100800 */
[----:B------:R-:W-:Y:S02]  /*9430*/  IADD3 R32, -R198, 0x10, RZ ;  /* 0x00000010c6207810 */ /* 0x000fe40007ffe1ff */
[----:B------:R-:W-:Y:S01]  /*9440*/  LOP3.LUT R34, R34, 0xf, RZ, 0xc0, !PT ;  /* 0x0000000f22227812 */ /* 0x000fe200078ec0ff */
[----:B------:R-:W3:Y:S01]  /*9450*/  LDL R43, [R1+0x40] ;  /* 0x00004000012b7983 */ /* 0x000ee20000100800 */
[----:B------:R-:W-:Y:S03]  /*9460*/  LOP3.LUT R32, R32, 0xf, RZ, 0xc0, !PT ;  /* 0x0000000f20207812 */ /* 0x000fe600078ec0ff */
        /* <DEDUP_REMOVED lines=20> */
[----:B------:R-:W-:Y:S01]  /*95b0*/  IMAD.WIDE.U32 R8, R10, c[0x0][0x1f0], R8 ;  /* 0x00007c000a087a25 */ /* 0x000fe200078e0008 */
[----:B------:R-:W-:Y:S03]  /*95c0*/  STL [R1+0x4], R30 ;  /* 0x0000041e01007387 */ /* 0x000fe60000100800 */
[----:B------:R-:W-:Y:S01]  /*95d0*/  IMAD R7, R7, c[0x0][0x1f0], RZ ;  /* 0x00007c0007077a24 */ /* 0x000fe200078e02ff */
[----:B------:R-:W-:Y:S01]  /*95e0*/  IADD3 R5, P0, R8, UR22, RZ ;  /* 0x0000001608057c10 */ /* 0x000fe2000ff1e0ff */
[----:B------:R-:W2:Y:S02]  /*95f0*/  LDL R209, [R1+0x10] ;  /* 0x0000100001d17983 */ /* 0x000ea40000100800 */
[----:B------:R-:W-:Y:S02]  /*9600*/  IMAD R7, R10, c[0x0][0x1f4], R7 ;  /* 0x00007d000a077a24 */ /* 0x000fe400078e0207 */
[----:B------:R-:W2:Y:S03]  /*9610*/  LDL R41, [R1+0x20] ;  /* 0x0000200001297983 */ /* 0x000ea60000100800 */
[----:B------:R-:W-:Y:S02]  /*9620*/  IADD3.X R7, R9, UR19, R7, P0, !PT ;  /* 0x0000001309077c10 */ /* 0x000fe400087fe407 */
[C---:B------:R-:W-:Y:S04]  /*9630*/  LEA R8, P0, R5.reuse, c[0x0][0x1c8], 0x1 ;  /* 0x0000720005087a11 */ /* 0x040fe800078008ff */
[----:B------:R-:W-:Y:S01]  /*9640*/  LEA.HI.X R7, R5, c[0x0][0x1cc], R7, 0x1, P0 ;  /* 0x0000730005077a11 */ /* 0x000fe200000f0c07 */
[----:B------:R-:W3:Y:S04]  /*9650*/  SHFL.IDX PT, R9, R8, 0x2, 0x181f ;  /* 0x00581f0008097f89 */ /* 0x000ee800000e0000 */
[----:B------:R-:W4:Y:S04]  /*9660*/  SHFL.IDX PT, R10, R7, 0x2, 0x181f ;  /* 0x00581f00070a7f89 */ /* 0x000f2800000e0000 */
[----:B------:R-:W1:Y:S04]  /*9670*/  SHFL.IDX PT, R30, R8, RZ, 0x181f ;  /* 0x00181fff081e7589 */ /* 0x000e6800000e0000 */
[----:B------:R-:W1:Y:S04]  /*9680*/  SHFL.IDX PT, R31, R7, RZ, 0x181f ;  /* 0x00181fff071f7589 */ /* 0x000e6800000e0000 */
[----:B------:R-:W2:Y:S01]  /*9690*/  SHFL.IDX PT, R8, R8, 0x1, 0x181f ;  /* 0x00381f0008087f89 */ /* 0x000ea200000e0000 */
[-C--:B---3--:R-:W-:Y:S04]  /*96a0*/  IADD3 R34, P1, P0, R34, R9.reuse, R39 ;  /* 0x0000000922227210 */ /* 0x088fe8000783e027 */
[-C--:B----4-:R-:W-:Y:S02]  /*96b0*/  IADD3.X R35, RZ, R10.reuse, R38, P1, P0 ;  /* 0x0000000aff237210 */ /* 0x090fe40000fe0426 */
[----:B-----5:R-:W-:Y:S04]  /*96c0*/  IADD3 R32, P1, P0, R32, R9, R40 ;  /* 0x0000000920207210 */ /* 0x020fe8000783e028 */
[--C-:B------:R-:W-:Y:S02]  /*96d0*/  IADD3.X R33, RZ, R10, R43.reuse, P1, P0 ;  /* 0x0000000aff217210 */ /* 0x100fe40000fe042b */
[C---:B-1----:R-:W-:Y:S05]  /*96e0*/  IADD3 R36, P0, R30.reuse, R42, RZ ;  /* 0x0000002a1e247210 */ /* 0x042fea0007f1e0ff */
[C---:B------:R-:W-:Y:S05]  /*96f0*/  IMAD.X R37, R31.reuse, 0x1, R206, P0 ;  /* 0x000000011f257824 */ /* 0x040fea00000e06ce */
[----:B------:R1:W-:Y:S02]  /*9700*/  LDGSTS.E.BYPASS.LTC128B.128 [R251+0xc100], [R36.64], !P2 ;  /* 0x0c10000024fb7fae */ /* 0x0003e4000d101d50 */
[C---:B-1----:R-:W-:Y:S05]  /*9710*/  IADD3 R36, P0, R30.reuse, R39, RZ ;  /* 0x000000271e247210 */ /* 0x042fea0007f1e0ff */
[C---:B------:R-:W-:Y:S05]  /*9720*/  IMAD.X R37, R31.reuse, 0x1, R38, P0 ;  /* 0x000000011f257824 */ /* 0x040fea00000e0626 */
[----:B------:R1:W-:Y:S02]  /*9730*/  LDGSTS.E.BYPASS.LTC128B.128 [R251+0xf100], [R36.64], !P5 ;  /* 0x0f10000024fb7fae */ /* 0x0003e4000e901d50 */
[C---:B-1----:R-:W-:Y:S05]  /*9740*/  IADD3 R36, P0, R30.reuse, R40, RZ ;  /* 0x000000281e247210 */ /* 0x042fea0007f1e0ff */
[----:B------:R-:W-:Y:S05]  /*9750*/  IMAD.X R37, R31, 0x1, R43, P0 ;  /* 0x000000011f257824 */ /* 0x000fea00000e062b */
[----:B------:R1:W-:Y:S01]  /*9760*/  LDGSTS.E.BYPASS.LTC128B.128 [R251+0x12100], [R36.64], !P4 ;  /* 0x1210000024fb7fae */ /* 0x0003e2000e101d50 */
[C---:B--2---:R-:W-:Y:S01]  /*9770*/  IMAD.SHL.U32 R5, R209.reuse, 0x2, RZ ;  /* 0x00000002d1057824 */ /* 0x044fe200078e00ff */
[----:B------:R-:W-:Y:S04]  /*9780*/  SHF.L.U64.HI R6, R209, 0x1, R41 ;  /* 0x00000001d1067819 */ /* 0x000fe80000010229 */
[----:B------:R-:W-:Y:S02]  /*9790*/  IADD3 R30, P0, R30, R5, RZ ;  /* 0x000000051e1e7210 */ /* 0x000fe40007f1e0ff */
[----:B------:R-:W-:Y:S03]  /*97a0*/  SEL R209, RZ, 0x10, P6 ;  /* 0x00000010ffd17807 */ /* 0x000fe60003000000 */
[----:B------:R-:W-:Y:S01]  /*97b0*/  IMAD.X R31, R31, 0x1, R6, P0 ;  /* 0x000000011f1f7824 */ /* 0x000fe200000e0606 */
[----:B-1----:R-:W-:Y:S04]  /*97c0*/  IADD3 R36, P0, R8, R42, RZ ;  /* 0x0000002a08247210 */ /* 0x002fe80007f1e0ff */
[----:B------:R1:W-:Y:S04]  /*97d0*/  LDGSTS.E.BYPASS.LTC128B.128 [R251+0x15100], [R30.64], !P6 ;  /* 0x151000001efb7fae */ /* 0x0003e8000f101d50 */
[----:B-1----:R1:W2:Y:S02]  /*97e0*/  SHFL.IDX PT, R30, R7, 0x1, 0x181f ;  /* 0x00381f00071e7f89 */ /* 0x0022a400000e0000 */
[----:B-1----:R-:W-:Y:S01]  /*97f0*/  IADD3 R7, -R209, 0x10, RZ ;  /* 0x00000010d1077810 */ /* 0x002fe20007ffe1ff */
[----:B--2---:R-:W-:Y:S03]  /*9800*/  IMAD.X R37, R30, 0x1, R206, P0 ;  /* 0x000000011e257824 */ /* 0x004fe600000e06ce */
[----:B------:R-:W-:Y:S02]  /*9810*/  LOP3.LUT R7, R7, 0xf, RZ, 0xc0, !PT ;  /* 0x0000000f07077812 */ /* 0x000fe400078ec0ff */
[----:B------:R1:W-:Y:S02]  /*9820*/  LDGSTS.E.BYPASS.LTC128B.128 [R251+0xd100], [R36.64], !P2 ;  /* 0x0d10000024fb7fae */ /* 0x0003e4000d101d50 */
[----:B-1----:R-:W-:Y:S05]  /*9830*/  IADD3 R36, P0, R8, R39, RZ ;  /* 0x0000002708247210 */ /* 0x002fea0007f1e0ff */
[----:B------:R-:W-:Y:S05]  /*9840*/  IMAD.X R37, R30, 0x1, R38, P0 ;  /* 0x000000011e257824 */ /* 0x000fea00000e0626 */
[----:B------:R1:W-:Y:S02]  /*9850*/  LDGSTS.E.BYPASS.LTC128B.128 [R251+0x10100], [R36.64], !P5 ;  /* 0x1010000024fb7fae */ /* 0x0003e4000e901d50 */
[----:B-1----:R-:W-:Y:S04]  /*9860*/  IADD3 R36, P1, P0, R7, R9, R5 ;  /* 0x0000000907247210 */ /* 0x002fe8000783e005 */
[--C-:B------:R-:W-:Y:S02]  /*9870*/  IADD3.X R37, RZ, R10, R6.reuse, P1, P0 ;  /* 0x0000000aff257210 */ /* 0x100fe40000fe0406 */
[C---:B------:R-:W-:Y:S02]  /*9880*/  IADD3 R38, P0, R8.reuse, R5, RZ ;  /* 0x0000000508267210 */ /* 0x040fe40007f1e0ff */
[----:B------:R-:W-:Y:S03]  /*9890*/  IADD3 R40, P1, R8, R40, RZ ;  /* 0x0000002808287210 */ /* 0x000fe60007f3e0ff */
[C---:B------:R-:W-:Y:S01]  /*98a0*/  IMAD.X R39, R30.reuse, 0x1, R6, P0 ;  /* 0x000000011e277824 */ /* 0x040fe200000e0606 */
[----:B------:R-:W-:Y:S01]  /*98b0*/  IADD3 R6, P0, R9, R42, RZ ;  /* 0x0000002a09067210 */ /* 0x000fe20007f1e0ff */
[----:B------:R-:W-:Y:S04]  /*98c0*/  IMAD.X R41, R30, 0x1, R43, P1 ;  /* 0x000000011e297824 */ /* 0x000fe800008e062b */
[----:B------:R-:W-:Y:S01]  /*98d0*/  IMAD.X R7, R10, 0x1, R206, P0 ;  /* 0x000000010a077824 */ /* 0x000fe200000e06ce */
[----:B------:R1:W-:Y:S01]  /*98e0*/  LDGSTS.E.BYPASS.LTC128B.128 [R251+0x13100], [R40.64], !P4 ;  /* 0x1310000028fb7fae */ /* 0x0003e2000e101d50 */
[----:B------:R-:W-:Y:S03]  /*98f0*/  ISETP.NE.U32.AND P0, PT, R205, RZ, PT ;  /* 0x000000ffcd00720c */ /* 0x000fe60003f05070 */
[----:B------:R1:W-:Y:S04]  /*9900*/  LDGSTS.E.BYPASS.LTC128B.128 [R251+0x16100], [R38.64], !P6 ;  /* 0x1610000026fb7fae */ /* 0x0003e8000f101d50 */
[----:B------:R1:W-:Y:S06]  /*9910*/  LDGSTS.E.BYPASS.LTC128B.128 [R251+0xe100], [R6.64], !P2 ;  /* 0x0e10000006fb7fae */ /* 0x0003ec000d101d50 */
[----:B------:R1:W-:Y:S01]  /*9920*/  LDGSTS.E.BYPASS.LTC128B.128.ZFILL [R251+0x11100], [R34.64], P0 ;  /* 0x1110000022fb7fae */ /* 0x0003e20008141d50 */
[----:B------:R-:W-:Y:S11]  /*9930*/  ISETP.NE.U32.AND P0, PT, R198, RZ, PT ;  /* 0x000000ffc600720c */ /* 0x000ff60003f05070 */
[----:B------:R-:W-:Y:S02]  /*9940*/  @!UPT UIADD3 URZ, URZ, URZ, URZ ;  /* 0x0000003f3f3ff290 */ /* 0x000fe4000fffe03f */
[----:B------:R1:W-:Y:S01]  /*9950*/  LDGSTS.E.BYPASS.LTC128B.128.ZFILL [R251+0x14100], [R32.64], P0 ;  /* 0x1410000020fb7fae */ /* 0x0003e20008141d50 */
[----:B------:R-:W-:Y:S11]  /*9960*/  ISETP.NE.U32.AND P0, PT, R209, RZ, PT ;  /* 0x000000ffd100720c */ /* 0x000ff60003f05070 */
[----:B------:R-:W-:Y:S02]  /*9970*/  @!UPT UIADD3 URZ, URZ, URZ, URZ ;  /* 0x0000003f3f3ff290 */ /* 0x000fe4000fffe03f */
[----:B------:R1:W-:Y:S02]  /*9980*/  LDGSTS.E.BYPASS.LTC128B.128.ZFILL [R251+0x17100], [R36.64], P0 ;  /* 0x1710000024fb7fae */ /* 0x0003e40008141d50 */
.L_x_1579:
[----:B-1234-:R-:W2:Y:S01]  /*9990*/  LDL R6, [R1+0x38] ;  /* 0x0000380001067983 */ /* 0x01eea20000100800 */
[----:B------:R-:W-:Y:S01]  /*99a0*/  PLOP3.LUT P0, PT, PT, PT, UP1, 0x80, 0x0 ;  /* 0x000000000000781c */ /* 0x000fe20003f0f018 */
[----:B------:R-:W-:Y:S01]  /*99b0*/  UIMAD UR5, UR6, -0x60, URZ ;  /* 0xffffffa0060578a4 */ /* 0x000fe2000f8e023f */
[----:B------:R-:W-:Y:S01]  /*99c0*/  MOV R30, UR13 ;  /* 0x0000000d001e7c02 */ /* 0x000fe20008000f00 */
[----:B------:R1:W2:Y:S01]  /*99d0*/  LDL R5, [R1+0x2c] ;  /* 0x00002c0001057983 */ /* 0x0002a20000100800 */
[----:B------:R-:W-:Y:S02]  /*99e0*/  UISETP.GT.AND UP0, UPT, UR6, UR4, UPT ;  /* 0x000000040600728c */ /* 0x000fe4000bf04270 */
[----:B------:R-:W-:Y:S01]  /*99f0*/  UIADD3 UR6, UR6, -0x1, URZ ;  /* 0xffffffff06067890 */ /* 0x000fe2000fffe03f */
[----:B------:R-:W3:Y:S04]  /*9a00*/  LDL R7, [R1+0x30] ;  /* 0x0000300001077983 */ /* 0x000ee80000100800 */
[----:B------:R-:W0:Y:S02]  /*9a10*/  LDGDEPBAR ;  /* 0x00000000000079af */ /* 0x000e240000000000 */
[----:B--2---:R-:W-:Y:S02]  /*9a20*/  @P0 MOV R5, R6 ;  /* 0x0000000600050202 */ /* 0x004fe40000000f00 */
[----:B------:R-:W-:Y:S04]  /*9a30*/  MOV R6, UR5 ;  /* 0x0000000500067c02 */ /* 0x000fe80008000f00 */
[----:B------:R-:W2:Y:S01]  /*9a40*/  SHFL.IDX PT, R31, R5, RZ, 0x1c1f ;  /* 0x001c1fff051f7589 */ /* 0x000ea200000e0000 */
[----:B---3--:R-:W-:Y:S04]  /*9a50*/  IADD3 R6, -R7, 0x1, R6 ;  /* 0x0000000107067810 */ /* 0x008fe80007ffe106 */
[----:B------:R-:W-:Y:S03]  /*9a60*/  IADD3 R30, -R30, UR7, R6 ;  /* 0x000000071e1e7c10 */ /* 0x000fe6000fffe106 */
[----:B------:R-:W3:Y:S01]  /*9a70*/  SHFL.IDX PT, R7, R5, 0x1, 0x1c1f ;  /* 0x003c1f0005077f89 */ /* 0x000ee200000e0000 */
[C---:B--2---:R-:W-:Y:S04]  /*9a80*/  IADD3 R31, R30.reuse, R31, RZ ;  /* 0x0000001f1e1f7210 */ /* 0x044fe80007ffe0ff */
[----:B------:R-:W-:Y:S04]  /*9a90*/  ISETP.GT.AND P0, PT, R31, RZ, PT ;  /* 0x000000ff1f00720c */ /* 0x000fe80003f04270 */
[----:B------:R-:W-:Y:S02]  /*9aa0*/  FSEL R9, R181, -INF , P0 ;  /* 0xff800000b5097808 */ /* 0x000fe40000000000 */
[C---:B------:R-:W-:Y:S02]  /*9ab0*/  ISETP.GT.AND P0, PT, R31.reuse, 0x1, PT ;  /* 0x000000011f00780c */ /* 0x040fe40003f04270 */
[----:B---3--:R-:W-:Y:S02]  /*9ac0*/  IADD3 R30, R30, R7, RZ ;  /* 0x000000071e1e7210 */ /* 0x008fe40007ffe0ff */
[----:B------:R-:W-:Y:S02]  /*9ad0*/  FSEL R8, R182, -INF , P0 ;  /* 0xff800000b6087808 */ /* 0x000fe40000000000 */
[C---:B------:R-:W-:Y:S04]  /*9ae0*/  ISETP.GT.AND P0, PT, R31.reuse, 0x8, PT ;  /* 0x000000081f00780c */ /* 0x040fe80003f04270 */
[----:B------:R-:W-:Y:S02]  /*9af0*/  FSEL R6, R188, -INF , P0 ;  /* 0xff800000bc067808 */ /* 0x000fe40000000000 */
[----:B------:R-:W-:Y:S04]  /*9b00*/  ISETP.GT.AND P0, PT, R31, 0x9, PT ;  /* 0x000000091f00780c */ /* 0x000fe80003f04270 */
[----:B------:R-:W-:Y:S02]  /*9b10*/  FSEL R5, R189, -INF , P0 ;  /* 0xff800000bd057808 */ /* 0x000fe40000000000 */
[----:B------:R-:W-:Y:S04]  /*9b20*/  ISETP.GT.AND P0, PT, R31, 0x10, PT ;  /* 0x000000101f00780c */ /* 0x000fe80003f04270 */
[----:B------:R-:W-:Y:S02]  /*9b30*/  FSEL R32, R187, -INF , P0 ;  /* 0xff800000bb207808 */ /* 0x000fe40000000000 */
[C---:B------:R-:W-:Y:S04]  /*9b40*/  ISETP.GT.AND P0, PT, R31.reuse, 0x11, PT ;  /* 0x000000111f00780c */ /* 0x040fe80003f04270 */
[----:B------:R-:W-:Y:S02]  /*9b50*/  FSEL R33, R186, -INF , P0 ;  /* 0xff800000ba217808 */ /* 0x000fe40000000000 */
[----:B------:R-:W-:Y:S04]  /*9b60*/  ISETP.GT.AND P0, PT, R30, RZ, PT ;  /* 0x000000ff1e00720c */ /* 0x000fe80003f04270 */
[----:B------:R-:W-:Y:S02]  /*9b70*/  FSEL R7, R2, -INF , P0 ;  /* 0xff80000002077808 */ /* 0x000fe40000000000 */
[----:B------:R-:W-:Y:S02]  /*9b80*/  ISETP.GT.AND P0, PT, R31, 0x18, PT ;  /* 0x000000181f00780c */ /* 0x000fe40003f04270 */
[----:B------:R-:W-:Y:S02]  /*9b90*/  FMNMX.FTZ R2, R7, R180, !PT ;  /* 0x000000b407027209 */ /* 0x000fe40007810000 */
[----:B------:R-:W-:Y:S02]  /*9ba0*/  FSEL R39, R16, -INF , P0 ;  /* 0xff80000010277808 */ /* 0x000fe40000000000 */
[----:B------:R-:W-:Y:S04]  /*9bb0*/  ISETP.GT.AND P0, PT, R30, 0x1, PT ;  /* 0x000000011e00780c */ /* 0x000fe80003f04270 */
        /* <DEDUP_REMOVED lines=110> */
[----:B------:R-:W-:Y:S01]  /*a2a0*/  FSEL R191, R191, -INF , P0 ;  /* 0xff800000bfbf7808 */ /* 0x000fe20000000000 */
[----:B------:R-:W-:Y:S01]  /*a2b0*/  LDSM.16.MT88.4 R12, [R247+0x100] ;  /* 0x00010000f70c783b */ /* 0x000fe20000004200 */
[----:B------:R-:W-:Y:S02]  /*a2c0*/  ISETP.GT.AND P0, PT, R30, 0x50, PT ;  /* 0x000000501e00780c */ /* 0x000fe40003f04270 */
[----:B------:R-:W-:Y:S02]  /*a2d0*/  FMNMX.FTZ R2, R204, R2, !PT ;  /* 0x00000002cc027209 */ /* 0x000fe40007810000 */
[----:B------:R-:W-:Y:S02]  /*a2e0*/  FMNMX.FTZ R0, R193, R0, !PT ;  /* 0x00000000c1007209 */ /* 0x000fe40007810000 */
[----:B------:R-:W-:Y:S02]  /*a2f0*/  FSEL R189, R11, -INF , P0 ;  /* 0xff8000000bbd7808 */ /* 0x000fe40000000000 */
[----:B------:R-:W2:Y:S01]  /*a300*/  SHFL.BFLY PT, R11, R2, 0x2, 0x1f ;  /* 0x0c401f00020b7f89 */ /* 0x000ea200000e0000 */
[----:B------:R-:W-:Y:S02]  /*a310*/  FMNMX.FTZ R0, R192, R0, !PT ;  /* 0x00000000c0007209 */ /* 0x000fe40007810000 */
        /* <DEDUP_REMOVED lines=9> */
[----:B------:R-:W-:Y:S01]  /*a3b0*/  FMNMX.FTZ R0, R182, R0, !PT ;  /* 0x00000000b6007209 */ /* 0x000fe20007810000 */
[----:B------:R-:W-:Y:S01]  /*a3c0*/  LDSM.16.MT88.4 R28, [R241+0x100] ;  /* 0x00010000f11c783b */ /* 0x000fe20000004200 */
[----:B--2---:R-:W-:Y:S02]  /*a3d0*/  FMNMX.FTZ R11, R11, R2, !PT ;  /* 0x000000020b0b7209 */ /* 0x004fe40007810000 */
[----:B------:R-:W-:Y:S05]  /*a3e0*/  FMNMX.FTZ R0, R181, R0, !PT ;  /* 0x00000000b5007209 */ /* 0x000fea0007810000 */
[----:B------:R-:W-:Y:S08]  /*a3f0*/  SHFL.BFLY PT, R2, R11, 0x1, 0x1f ;  /* 0x0c201f000b027f89 */ /* 0x000ff000000e0000 */
[----:B------:R-:W2:Y:S02]  /*a400*/  SHFL.BFLY PT, R4, R0, 0x2, 0x1f ;  /* 0x0c401f0000047f89 */ /* 0x000ea400000e0000 */
[----:B--2---:R-:W-:Y:S02]  /*a410*/  FMNMX.FTZ R4, R0, R4, !PT ;  /* 0x0000000400047209 */ /* 0x004fe40007810000 */
[----:B------:R-:W-:Y:S04]  /*a420*/  FMNMX.FTZ R0, R11, R2, !PT ;  /* 0x000000020b007209 */ /* 0x000fe80007810000 */
[----:B------:R-:W2:Y:S01]  /*a430*/  SHFL.BFLY PT, R2, R4, 0x1, 0x1f ;  /* 0x0c201f0004027f89 */ /* 0x000ea200000e0000 */
        /* <DEDUP_REMOVED lines=22> */
[----:B------:R-:W-:Y:S01]  /*a5a0*/  PLOP3.LUT P0, PT, PT, PT, UP0, 0x80, 0x0 ;  /* 0x000000000000781c */ /* 0x000fe20003f0f008 */
[----:B------:R-:W-:Y:S02]  /*a5b0*/  FADD.FTZ R4, -R4, R180 ;  /* 0x000000b404047221 */ /* 0x000fe40000010100 */
[--C-:B------:R-:W-:Y:S01]  /*a5c0*/  FFMA.FTZ R198, R184, c[0x0][0x2d0], -R190.reuse ;  /* 0x0000b400b8c67a23 */ /* 0x100fe200000108be */
[----:B------:R-:W2:Y:S01]  /*a5d0*/  MUFU.EX2 R41, R8 ;  /* 0x0000000800297308 */ /* 0x000ea20000000800 */
[--C-:B------:R-:W-:Y:S02]  /*a5e0*/  FFMA.FTZ R205, R10, c[0x0][0x2d0], -R190.reuse ;  /* 0x0000b4000acd7a23 */ /* 0x100fe400000108be */
[--C-:B------:R-:W-:Y:S02]  /*a5f0*/  FFMA.FTZ R200, R185, c[0x0][0x2d0], -R190.reuse ;  /* 0x0000b400b9c87a23 */ /* 0x100fe400000108be */
[--C-:B------:R-:W-:Y:S02]  /*a600*/  FFMA.FTZ R7, R7, c[0x0][0x2d0], -R190.reuse ;  /* 0x0000b40007077a23 */ /* 0x100fe400000108be */
[----:B------:R-:W-:Y:S02]  /*a610*/  FMUL.FTZ R4, R4, c[0x0][0x2d0] ;  /* 0x0000b40004047a20 */ /* 0x000fe40000410000 */
[--C-:B------:R-:W-:Y:S01]  /*a620*/  FFMA.FTZ R194, R194, c[0x0][0x2d0], -R190.reuse ;  /* 0x0000b400c2c27a23 */ /* 0x100fe200000108be */
[----:B------:R-:W3:Y:S01]  /*a630*/  MUFU.EX2 R201, R201 ;  /* 0x000000c900c97308 */ /* 0x000ee20000000800 */
[--C-:B------:R-:W-:Y:S02]  /*a640*/  FFMA.FTZ R193, R193, c[0x0][0x2d0], -R190.reuse ;  /* 0x0000b400c1c17a23 */ /* 0x100fe400000108be */
[--C-:B------:R-:W-:Y:S02]  /*a650*/  FFMA.FTZ R192, R192, c[0x0][0x2d0], -R190.reuse ;  /* 0x0000b400c0c07a23 */ /* 0x100fe400000108be */
[--C-:B------:R-:W-:Y:S02]  /*a660*/  FFMA.FTZ R191, R191, c[0x0][0x2d0], -R190.reuse ;  /* 0x0000b400bfbf7a23 */ /* 0x100fe400000108be */
[--C-:B------:R-:W-:Y:S02]  /*a670*/  FFMA.FTZ R195, R195, c[0x0][0x2d0], -R190.reuse ;  /* 0x0000b400c3c37a23 */ /* 0x100fe400000108be */
[--C-:B------:R-:W-:Y:S01]  /*a680*/  FFMA.FTZ R196, R196, c[0x0][0x2d0], -R190.reuse ;  /* 0x0000b400c4c47a23 */ /* 0x100fe200000108be */
[----:B------:R-:W-:Y:S01]  /*a690*/  MUFU.EX2 R40, R7 ;  /* 0x0000000700287308 */ /* 0x000fe20000000800 */
[--C-:B------:R-:W-:Y:S02]  /*a6a0*/  FFMA.FTZ R203, R203, c[0x0][0x2d0], -R190.reuse ;  /* 0x0000b400cbcb7a23 */ /* 0x100fe400000108be */
[--C-:B------:R-:W-:Y:S01]  /*a6b0*/  FFMA.FTZ R202, R202, c[0x0][0x2d0], -R190.reuse ;  /* 0x0000b400caca7a23 */ /* 0x100fe200000108be */
[----:B--2---:R-:W-:Y:S01]  /*a6c0*/  F2FP.PACK_AB R184, R41, R37 ;  /* 0x0000002529b8723e */ /* 0x004fe200000000ff */
[--C-:B------:R-:W-:Y:S02]  /*a6d0*/  FFMA.FTZ R199, R199, c[0x0][0x2d0], -R190.reuse ;  /* 0x0000b400c7c77a23 */ /* 0x100fe400000108be */
[--C-:B------:R-:W-:Y:S02]  /*a6e0*/  FFMA.FTZ R197, R197, c[0x0][0x2d0], -R190.reuse ;  /* 0x0000b400c5c57a23 */ /* 0x100fe400000108be */
[--C-:B------:R-:W-:Y:S01]  /*a6f0*/  FFMA.FTZ R189, R189, c[0x0][0x2d0], -R190.reuse ;  /* 0x0000b400bdbd7a23 */ /* 0x100fe200000108be */
[----:B------:R-:W2:Y:S01]  /*a700*/  MUFU.EX2 R205, R205 ;  /* 0x000000cd00cd7308 */ /* 0x000ea20000000800 */
[--C-:B------:R-:W-:Y:S01]  /*a710*/  FFMA.FTZ R188, R188, c[0x0][0x2d0], -R190.reuse ;  /* 0x0000b400bcbc7a23 */ /* 0x100fe200000108be */
[----:B---3--:R-:W-:Y:S08]  /*a720*/  F2FP.PACK_AB R186, R201, R206 ;  /* 0x000000cec9ba723e */ /* 0x008ff000000000ff */
[----:B------:R-:W3:Y:S10]  /*a730*/  MUFU.EX2 R3, R3 ;  /* 0x0000000300037308 */ /* 0x000ef40000000800 */
[----:B------:R4:W5:Y:S01]  /*a740*/  MUFU.EX2 R180, R4 ;  /* 0x0000000400b47308 */ /* 0x0009620000000800 */
[----:B--2---:R-:W-:Y:S09]  /*a750*/  F2FP.PACK_AB R185, R205, R40 ;  /* 0x00000028cdb9723e */ /* 0x004ff200000000ff */
[----:B------:R-:W-:Y:S01]  /*a760*/  MUFU.EX2 R200, R200 ;  /* 0x000000c800c87308 */ /* 0x000fe20000000800 */
[C---:B---3--:R-:W-:Y:S01]  /*a770*/  FMUL.FTZ R5, R3.reuse, R177 ;  /* 0x000000b103057220 */ /* 0x048fe20000410000 */
[----:B------:R-:W-:Y:S01]  /*a780*/  MOV R177, R25 ;  /* 0x0000001900b17202 */ /* 0x000fe20000000f00 */
[C---:B------:R-:W-:Y:S01]  /*a790*/  FMUL.FTZ R8, R3.reuse, R172 ;  /* 0x000000ac03087220 */ /* 0x040fe20000410000 */
[----:B------:R-:W-:Y:S01]  /*a7a0*/  MOV R172, R24 ;  /* 0x0000001800ac7202 */ /* 0x000fe20000000f00 */
[C---:B------:R-:W-:Y:S01]  /*a7b0*/  FMUL.FTZ R9, R3.reuse, R173 ;  /* 0x000000ad03097220 */ /* 0x040fe20000410000 */
[----:B------:R-:W-:Y:S04]  /*a7c0*/  MOV R173, R42 ;  /* 0x0000002a00ad7202 */ /* 0x000fe80000000f00 */
[----:B------:R-:W2:Y:S01]  /*a7d0*/  MUFU.EX2 R198, R198 ;  /* 0x000000c600c67308 */ /* 0x000ea20000000800 */
[C---:B------:R-:W-:Y:S01]  /*a7e0*/  FMUL.FTZ R16, R3.reuse, R164 ;  /* 0x000000a403107220 */ /* 0x040fe20000410000 */
[----:B------:R-:W-:Y:S01]  /*a7f0*/  MOV R164, R37 ;  /* 0x0000002500a47202 */ /* 0x000fe20000000f00 */
[C---:B------:R-:W-:Y:S01]  /*a800*/  FMUL.FTZ R17, R3.reuse, R165 ;  /* 0x000000a503117220 */ /* 0x040fe20000410000 */
[----:B------:R-:W-:Y:S01]  /*a810*/  MOV R165, R35 ;  /* 0x0000002300a57202 */ /* 0x000fe20000000f00 */
[C---:B----4-:R-:W-:Y:S01]  /*a820*/  FMUL.FTZ R4, R3.reuse, R176 ;  /* 0x000000b003047220 */ /* 0x050fe20000410000 */
[----:B------:R-:W-:Y:S01]  /*a830*/  MOV R176, R26 ;  /* 0x0000001a00b07202 */ /* 0x000fe20000000f00 */
[C---:B-----5:R-:W-:Y:S01]  /*a840*/  FMUL.FTZ R6, R180.reuse, R178 ;  /* 0x000000b2b4067220 */ /* 0x060fe20000410000 */
        /* <DEDUP_REMOVED lines=13> */
[----:B------:R-:W-:Y:S01]  /*a920*/  FMUL.FTZ R26, R180, R158 ;  /* 0x0000009eb41a7220 */ /* 0x000fe20000410000 */
[----:B--2---:R-:W-:Y:S01]  /*a930*/  F2FP.PACK_AB R187, R198, R200 ;  /* 0x000000c8c6bb723e */ /* 0x004fe200000000ff */
[C---:B------:R-:W-:Y:S02]  /*a940*/  FMUL.FTZ R41, R3.reuse, R141 ;  /* 0x0000008d03297220 */ /* 0x040fe40000410000 */
[C---:B------:R-:W-:Y:S01]  /*a950*/  FMUL.FTZ R42, R180.reuse, R142 ;  /* 0x0000008eb42a7220 */ /* 0x040fe20000410000 */
[----:B------:R-:W-:Y:S01]  /*a960*/  MUFU.EX2 R193, R193 ;  /* 0x000000c100c17308 */ /* 0x000fe20000000800 */
[C---:B------:R-:W-:Y:S02]  /*a970*/  FMUL.FTZ R43, R180.reuse, R143 ;  /* 0x0000008fb42b7220 */ /* 0x040fe40000410000 */
        /* <DEDUP_REMOVED lines=10> */
[----:B------:R-:W-:Y:S01]  /*aa20*/  MOV R171, R38 ;  /* 0x0000002600ab7202 */ /* 0x000fe20000000f00 */
[----:B------:R-:W-:Y:S01]  /*aa30*/  LDSM.16.MT88.4 R44, [R247+0x3100] ;  /* 0x00310000f72c783b */ /* 0x000fe20000004200 */
        /* <DEDUP_REMOVED lines=8> */
[C---:B------:R-:W-:Y:S01]  /*aac0*/  FMUL.FTZ R19, R180.reuse, R167 ;  /* 0x000000a7b4137220 */ /* 0x040fe20000410000 */
[----:B------:R-:W-:Y:S01]  /*aad0*/  MOV R167, R39 ;  /* 0x0000002700a77202 */ /* 0x000fe20000000f00 */
[C---:B------:R-:W-:Y:S02]  /*aae0*/  FMUL.FTZ R51, R180.reuse, R135 ;  /* 0x00000087b4337220 */ /* 0x040fe40000410000 */
[C---:B------:R-:W-:Y:S01]  /*aaf0*/  FMUL.FTZ R20, R3.reuse, R160 ;  /* 0x000000a003147220 */ /* 0x040fe20000410000 */
[----:B------:R-:W-:Y:S01]  /*ab00*/  MOV R160, R36 ;  /* 0x0000002400a07202 */ /* 0x000fe20000000f00 */
[----:B------:R-:W-:Y:S01]  /*ab10*/  LDSM.16.MT88.4 R132, [R241+0x3100] ;  /* 0x00310000f184783b */ /* 0x000fe20000004200 */
[C---:B------:R-:W-:Y:S02]  /*ab20*/  HMMA.16816.F32 R16, R184.reuse, R22, R16 ;  /* 0x00000016b810723c */ /* 0x040fe40000001810 */
[----:B------:R-:W-:Y:S01]  /*ab30*/  MUFU.EX2 R196, R196 ;  /* 0x000000c400c47308 */ /* 0x000fe20000000800 */
[----:B------:R-:W-:Y:S01]  /*ab40*/  FMUL.FTZ R21, R3, R161 ;  /* 0x000000a103157220 */ /* 0x000fe20000410000 */
[----:B------:R-:W-:Y:S01]  /*ab50*/  MOV R161, R34 ;  /* 0x0000002200a17202 */ /* 0x000fe20000000f00 */
[C---:B------:R-:W-:Y:S02]  /*ab60*/  FMUL.FTZ R34, R180.reuse, R150 ;  /* 0x00000096b4227220 */ /* 0x040fe40000410000 */
[----:B------:R-:W2:Y:S01]  /*ab70*/  LDSM.16.MT88.4 R36, [R240+0x100] ;  /* 0x00010000f024783b */ /* 0x000ea20000004200 */
[C---:B------:R-:W-:Y:S01]  /*ab80*/  FMUL.FTZ R22, R180.reuse, R162 ;  /* 0x000000a2b4167220 */ /* 0x040fe20000410000 */
[----:B------:R-:W-:Y:S03]  /*ab90*/  MOV R162, R33 ;  /* 0x0000002100a27202 */ /* 0x000fe60000000f00 */
[----:B------:R-:W-:Y:S01]  /*aba0*/  FMUL.FTZ R23, R180, R163 ;  /* 0x000000a3b4177220 */ /* 0x000fe20000410000 */
[----:B------:R-:W-:Y:S01]  /*abb0*/  MOV R163, R32 ;  /* 0x0000002000a37202 */ /* 0x000fe20000000f00 */
[--C-:B------:R-:W-:Y:S01]  /*abc0*/  FFMA.FTZ R156, R167, c[0x0][0x2d0], -R209.reuse ;  /* 0x0000b400a79c7a23 */ /* 0x100fe200000108d1 */
[----:B------:R-:W-:Y:S01]  /*abd0*/  MUFU.EX2 R203, R203 ;  /* 0x000000cb00cb7308 */ /* 0x000fe20000000800 */
[--C-:B------:R-:W-:Y:S02]  /*abe0*/  FFMA.FTZ R157, R166, c[0x0][0x2d0], -R209.reuse ;  /* 0x0000b400a69d7a23 */ /* 0x100fe400000108d1 */
[--C-:B------:R-:W-:Y:S01]  /*abf0*/  FFMA.FTZ R159, R175, c[0x0][0x2d0], -R190.reuse ;  /* 0x0000b400af9f7a23 */ /* 0x100fe200000108be */
[C---:B------:R-:W-:Y:S03]  /*ac00*/  HMMA.16816.F32 R20, R184.reuse, R28, R20 ;  /* 0x0000001cb814723c */ /* 0x040fe60000001814 */
[--C-:B------:R-:W-:Y:S02]  /*ac10*/  FFMA.FTZ R150, R177, c[0x0][0x2d0], -R209.reuse ;  /* 0x0000b400b1967a23 */ /* 0x100fe400000108d1 */
[C---:B------:R-:W-:Y:S01]  /*ac20*/  FMUL.FTZ R33, R3.reuse, R149 ;  /* 0x0000009503217220 */ /* 0x040fe20000410000 */
[----:B------:R-:W-:Y:S01]  /*ac30*/  MUFU.EX2 R157, R157 ;  /* 0x0000009d009d7308 */ /* 0x000fe20000000800 */
[--C-:B------:R-:W-:Y:S01]  /*ac40*/  FFMA.FTZ R149, R176, c[0x0][0x2d0], -R209.reuse ;  /* 0x0000b400b0957a23 */ /* 0x100fe200000108d1 */
[C---:B------:R-:W-:Y:S04]  /*ac50*/  HMMA.16816.F32 R24, R184.reuse, R30, R24 ;  /* 0x0000001eb818723c */ /* 0x040fe80000001818 */
[C---:B------:R-:W-:Y:S02]  /*ac60*/  FMUL.FTZ R28, R3.reuse, R152 ;  /* 0x00000098031c7220 */ /* 0x040fe40000410000 */
[C---:B------:R-:W-:Y:S02]  /*ac70*/  FMUL.FTZ R29, R3.reuse, R153 ;  /* 0x00000099031d7220 */ /* 0x040fe40000410000 */
[C---:B------:R-:W-:Y:S01]  /*ac80*/  FMUL.FTZ R30, R180.reuse, R154 ;  /* 0x0000009ab41e7220 */ /* 0x040fe20000410000 */
[----:B------:R-:W-:Y:S03]  /*ac90*/  MUFU.EX2 R159, R159 ;  /* 0x0000009f009f7308 */ /* 0x000fe60000000800 */
[C---:B------:R-:W-:Y:S02]  /*aca0*/  FMUL.FTZ R31, R180.reuse, R155 ;  /* 0x0000009bb41f7220 */ /* 0x040fe40000410000 */
[C---:B------:R-:W-:Y:S02]  /*acb0*/  FMUL.FTZ R35, R180.reuse, R151 ;  /* 0x00000097b4237220 */ /* 0x040fe40000410000 */
[C---:B------:R-:W-:Y:S02]  /*acc0*/  FMUL.FTZ R52, R3.reuse, R52 ;  /* 0x0000003403347220 */ /* 0x040fe40000410000 */
[C---:B------:R-:W-:Y:S01]  /*acd0*/  FMUL.FTZ R53, R3.reuse, R53 ;  /* 0x0000003503357220 */ /* 0x040fe20000410000 */
[----:B------:R-:W-:Y:S01]  /*ace0*/  MUFU.EX2 R156, R156 ;  /* 0x0000009c009c7308 */ /* 0x000fe20000000800 */
[C---:B--2---:R-:W-:Y:S03]  /*acf0*/  HMMA.16816.F32 R28, R184.reuse, R36, R28 ;  /* 0x00000024b81c723c */ /* 0x044fe6000000181c */
[C---:B------:R-:W-:Y:S02]  /*ad00*/  FMUL.FTZ R32, R3.reuse, R148 ;  /* 0x0000009403207220 */ /* 0x040fe40000410000 */
[C---:B------:R-:W-:Y:S02]  /*ad10*/  FMUL.FTZ R54, R180.reuse, R54 ;  /* 0x00000036b4367220 */ /* 0x040fe40000410000 */
[C---:B------:R-:W-:Y:S02]  /*ad20*/  FMUL.FTZ R37, R3.reuse, R145 ;  /* 0x0000009103257220 */ /* 0x040fe40000410000 */
[C---:B------:R-:W-:Y:S01]  /*ad30*/  FMUL.FTZ R36, R3.reuse, R144 ;  /* 0x0000009003247220 */ /* 0x040fe20000410000 */
[C---:B------:R-:W-:Y:S01]  /*ad40*/  HMMA.16816.F32 R32, R184.reuse, R38, R32 ;  /* 0x00000026b820723c */ /* 0x040fe20000001820 */
[----:B------:R-:W-:Y:S02]  /*ad50*/  MUFU.EX2 R202, R202 ;  /* 0x000000ca00ca7308 */ /* 0x000fe40000000800 */
[C---:B------:R-:W-:Y:S02]  /*ad60*/  FMUL.FTZ R55, R180.reuse, R55 ;  /* 0x00000037b4377220 */ /* 0x040fe40000410000 */
[C---:B------:R-:W-:Y:S02]  /*ad70*/  FMUL.FTZ R56, R3.reuse, R56 ;  /* 0x0000003803387220 */ /* 0x040fe40000410000 */
[C---:B------:R-:W-:Y:S02]  /*ad80*/  FMUL.FTZ R38, R180.reuse, R146 ;  /* 0x00000092b4267220 */ /* 0x040fe40000410000 */
[C---:B------:R-:W-:Y:S02]  /*ad90*/  FMUL.FTZ R39, R180.reuse, R147 ;  /* 0x00000093b4277220 */ /* 0x040fe40000410000 */
[----:B------:R-:W-:Y:S01]  /*ada0*/  MUFU.EX2 R199, R199 ;  /* 0x000000c700c77308 */ /* 0x000fe20000000800 */
[C---:B------:R-:W-:Y:S02]  /*adb0*/  FMUL.FTZ R57, R3.reuse, R57 ;  /* 0x0000003903397220 */ /* 0x040fe40000410000 */
[C---:B------:R-:W-:Y:S02]  /*adc0*/  FMUL.FTZ R58, R180.reuse, R58 ;  /* 0x0000003ab43a7220 */ /* 0x040fe40000410000 */
[C---:B------:R-:W-:Y:S03]  /*add0*/  HMMA.16816.F32 R36, R184.reuse, R44, R36 ;  /* 0x0000002cb824723c */ /* 0x040fe60000001824 */
[C---:B------:R-:W-:Y:S02]  /*ade0*/  FMUL.FTZ R59, R180.reuse, R59 ;  /* 0x0000003bb43b7220 */ /* 0x040fe40000410000 */
[C---:B------:R-:W-:Y:S01]  /*adf0*/  FMUL.FTZ R60, R3.reuse, R60 ;  /* 0x0000003c033c7220 */ /* 0x040fe20000410000 */
[----:B------:R-:W-:Y:S01]  /*ae00*/  MUFU.EX2 R197, R197 ;  /* 0x000000c500c57308 */ /* 0x000fe20000000800 */
[C---:B------:R-:W-:Y:S01]  /*ae10*/  FMUL.FTZ R44, R3.reuse, R136 ;  /* 0x00000088032c7220 */ /* 0x040fe20000410000 */
[C---:B------:R-:W-:Y:S04]  /*ae20*/  HMMA.16816.F32 R40, R184.reuse, R46, R40 ;  /* 0x0000002eb828723c */ /* 0x040fe80000001828 */
[C---:B------:R-:W-:Y:S02]  /*ae30*/  FMUL.FTZ R45, R3.reuse, R137 ;  /* 0x00000089032d7220 */ /* 0x040fe40000410000 */
[C---:B------:R-:W-:Y:S02]  /*ae40*/  FMUL.FTZ R61, R3.reuse, R61 ;  /* 0x0000003d033d7220 */ /* 0x040fe40000410000 */
[C---:B------:R-:W-:Y:S01]  /*ae50*/  FMUL.FTZ R46, R180.reuse, R138 ;  /* 0x0000008ab42e7220 */ /* 0x040fe20000410000 */
[----:B------:R-:W-:Y:S03]  /*ae60*/  MUFU.EX2 R189, R189 ;  /* 0x000000bd00bd7308 */ /* 0x000fe60000000800 */
[C---:B------:R-:W-:Y:S02]  /*ae70*/  FMUL.FTZ R47, R180.reuse, R139 ;  /* 0x0000008bb42f7220 */ /* 0x040fe40000410000 */
[----:B------:R-:W-:Y:S01]  /*ae80*/  LDSM.16.MT88.4 R136, [R247+0x900] ;  /* 0x00090000f788783b */ /* 0x000fe20000004200 */
[C---:B------:R-:W-:Y:S02]  /*ae90*/  FMUL.FTZ R62, R180.reuse, R62 ;  /* 0x0000003eb43e7220 */ /* 0x040fe40000410000 */
[C---:B------:R-:W-:Y:S02]  /*aea0*/  FMUL.FTZ R63, R180.reuse, R63 ;  /* 0x0000003fb43f7220 */ /* 0x040fe40000410000 */
[C---:B------:R-:W-:Y:S01]  /*aeb0*/  HMMA.16816.F32 R44, R184.reuse, R140, R44 ;  /* 0x0000008cb82c723c */ /* 0x040fe2000000182c */
[----:B------:R-:W-:Y:S02]  /*aec0*/  MUFU.EX2 R188, R188 ;  /* 0x000000bc00bc7308 */ /* 0x000fe40000000800 */
[----:B------:R-:W2:Y:S01]  /*aed0*/  LDL.LU R140, [R1+0xc] ;  /* 0x00000c00018c7983 */ /* 0x000ea20000300800 */
[C---:B------:R-:W-:Y:S02]  /*aee0*/  FMUL.FTZ R64, R3.reuse, R64 ;  /* 0x0000004003407220 */ /* 0x040fe40000410000 */
[C---:B------:R-:W-:Y:S02]  /*aef0*/  FMUL.FTZ R65, R3.reuse, R65 ;  /* 0x0000004103417220 */ /* 0x040fe40000410000 */
[C---:B------:R-:W-:Y:S04]  /*af00*/  HMMA.16816.F32 R48, R184.reuse, R142, R48 ;  /* 0x0000008eb830723c */ /* 0x040fe80000001830 */
        /* <DEDUP_REMOVED lines=67> */
[--C-:B------:R-:W-:Y:S02]  /*b340*/  FFMA.FTZ R148, R163, c[0x0][0x2d0], -R209.reuse ;  /* 0x0000b400a3947a23 */ /* 0x100fe400000108d1 */
[--C-:B------:R-:W-:Y:S02]  /*b350*/  FFMA.FTZ R154, R162, c[0x0][0x2d0], -R209.reuse ;  /* 0x0000b400a29a7a23 */ /* 0x100fe400000108d1 */
[--C-:B------:R-:W-:Y:S02]  /*b360*/  FFMA.FTZ R153, R161, c[0x0][0x2d0], -R190.reuse ;  /* 0x0000b400a1997a23 */ /* 0x100fe400000108be */
[----:B------:R-:W-:Y:S01]  /*b370*/  MUFU.EX2 R148, R148 ;  /* 0x0000009400947308 */ /* 0x000fe20000000800 */
[--C-:B------:R-:W-:Y:S02]  /*b380*/  FFMA.FTZ R152, R160, c[0x0][0x2d0], -R190.reuse ;  /* 0x0000b400a0987a23 */ /* 0x100fe400000108be */
[----:B------:R-:W-:Y:S01]  /*b390*/  FFMA.FTZ R158, R165, c[0x0][0x2d0], -R190 ;  /* 0x0000b400a59e7a23 */ /* 0x000fe200000108be */
[C---:B---3--:R-:W-:Y:S03]  /*b3a0*/  HMMA.16816.F32 R76, R184.reuse, R132, R76 ;  /* 0x00000084b84c723c */ /* 0x048fe6000000184c */
[--C-:B------:R-:W-:Y:S03]  /*b3b0*/  FFMA.FTZ R160, R169, c[0x0][0x2d0], -R209.reuse ;  /* 0x0000b400a9a07a23 */ /* 0x100fe600000108d1 */
[----:B------:R-:W-:Y:S01]  /*b3c0*/  MUFU.EX2 R154, R154 ;  /* 0x0000009a009a7308 */ /* 0x000fe20000000800 */
[--C-:B------:R-:W-:Y:S01]  /*b3d0*/  FFMA.FTZ R155, R178, c[0x0][0x2d0], -R209.reuse ;  /* 0x0000b400b29b7a23 */ /* 0x100fe200000108d1 */
[C---:B------:R-:W-:Y:S01]  /*b3e0*/  HMMA.16816.F32 R80, R184.reuse, R134, R80 ;  /* 0x00000086b850723c */ /* 0x040fe20000001850 */
[----:B------:R-:W3:Y:S03]  /*b3f0*/  LDSM.16.MT88.4 R132, [R241+0x6100] ;  /* 0x00610000f184783b */ /* 0x000ee60000004200 */
[--C-:B------:R-:W-:Y:S02]  /*b400*/  FFMA.FTZ R161, R204, c[0x0][0x2d0], -R209.reuse ;  /* 0x0000b400cca17a23 */ /* 0x100fe400000108d1 */
[--C-:B------:R-:W-:Y:S02]  /*b410*/  FFMA.FTZ R162, R207, c[0x0][0x2d0], -R209.reuse ;  /* 0x0000b400cfa27a23 */ /* 0x100fe400000108d1 */
[----:B------:R-:W4:Y:S01]  /*b420*/  MUFU.EX2 R153, R153 ;  /* 0x0000009900997308 */ /* 0x000f220000000800 */
[----:B------:R-:W-:Y:S03]  /*b430*/  FFMA.FTZ R163, R208, c[0x0][0x2d0], -R209 ;  /* 0x0000b400d0a37a23 */ /* 0x000fe600000108d1 */
[C---:B------:R-:W-:Y:S02]  /*b440*/  FMUL.FTZ R124, R3.reuse, R124 ;  /* 0x0000007c037c7220 */ /* 0x040fe40000410000 */
[C---:B------:R-:W-:Y:S02]  /*b450*/  FMUL.FTZ R125, R3.reuse, R125 ;  /* 0x0000007d037d7220 */ /* 0x040fe40000410000 */
[C---:B------:R-:W-:Y:S02]  /*b460*/  FMUL.FTZ R128, R3.reuse, R128 ;  /* 0x0000008003807220 */ /* 0x040fe40000410000 */
[----:B------:R-:W-:Y:S01]  /*b470*/  MUFU.EX2 R152, R152 ;  /* 0x0000009800987308 */ /* 0x000fe20000000800 */
[----:B------:R-:W-:Y:S02]  /*b480*/  FMUL.FTZ R129, R3, R129 ;  /* 0x0000008103817220 */ /* 0x000fe40000410000 */
[C---:B------:R-:W-:Y:S02]  /*b490*/  FMUL.FTZ R126, R180.reuse, R126 ;  /* 0x0000007eb47e7220 */ /* 0x040fe40000410000 */
[C---:B------:R-:W-:Y:S02]  /*b4a0*/  FMUL.FTZ R127, R180.reuse, R127 ;  /* 0x0000007fb47f7220 */ /* 0x040fe40000410000 */
[C---:B------:R-:W-:Y:S02]  /*b4b0*/  FMUL.FTZ R130, R180.reuse, R130 ;  /* 0x00000082b4827220 */ /* 0x040fe40000410000 */
[C---:B------:R-:W-:Y:S01]  /*b4c0*/  FMUL.FTZ R131, R180.reuse, R131 ;  /* 0x00000083b4837220 */ /* 0x040fe20000410000 */
[----:B------:R-:W-:Y:S01]  /*b4d0*/  MUFU.EX2 R158, R158 ;  /* 0x0000009e009e7308 */ /* 0x000fe20000000800 */
[----:B------:R-:W-:Y:S04]  /*b4e0*/  FFMA.FTZ R180, R180, R183, R170 ;  /* 0x000000b7b4b47223 */ /* 0x000fe800000100aa */
[----:B------:R-:W-:Y:S05]  /*b4f0*/  FADD.FTZ R180, R205, R180 ;  /* 0x000000b4cdb47221 */ /* 0x000fea0000010000 */
[----:B------:R-:W-:Y:S01]  /*b500*/  MUFU.EX2 R204, R150 ;  /* 0x0000009600cc7308 */ /* 0x000fe20000000800 */
[C---:B---3--:R-:W-:Y:S09]  /*b510*/  HMMA.16816.F32 R84, R184.reuse, R132, R84 ;  /* 0x00000084b854723c */ /* 0x048ff20000001854 */
[----:B------:R-:W-:Y:S01]  /*b520*/  MUFU.EX2 R205, R149 ;  /* 0x0000009500cd7308 */ /* 0x000fe20000000800 */
[C---:B------:R-:W-:Y:S01]  /*b530*/  HMMA.16816.F32 R88, R184.reuse, R134, R88 ;  /* 0x00000086b858723c */ /* 0x040fe20000001858 */
[----:B------:R-:W3:Y:S08]  /*b540*/  LDSM.16.MT88.4 R132, [R240+0x6100] ;  /* 0x00610000f084783b */ /* 0x000ef00000004200 */
[----:B------:R-:W-:Y:S10]  /*b550*/  MUFU.EX2 R160, R160 ;  /* 0x000000a000a07308 */ /* 0x000ff40000000800 */
[----:B------:R-:W-:Y:S10]  /*b560*/  MUFU.EX2 R208, R211 ;  /* 0x000000d300d07308 */ /* 0x000ff40000000800 */
[----:B------:R-:W-:Y:S10]  /*b570*/  MUFU.EX2 R211, R162 ;  /* 0x000000a200d37308 */ /* 0x000ff40000000800 */
[----:B------:R5:W-:Y:S01]  /*b580*/  MUFU.EX2 R207, R155 ;  /* 0x0000009b00cf7308 */ /* 0x000be20000000800 */
[C---:B---3--:R-:W-:Y:S08]  /*b590*/  HMMA.16816.F32 R92, R184.reuse, R132, R92 ;  /* 0x00000084b85c723c */ /* 0x048ff0000000185c */
[C---:B------:R-:W-:Y:S01]  /*b5a0*/  HMMA.16816.F32 R96, R184.reuse, R134, R96 ;  /* 0x00000086b860723c */ /* 0x040fe20000001860 */
[----:B------:R-:W3:Y:S03]  /*b5b0*/  LDSM.16.MT88.4 R132, [R247+0x9100] ;  /* 0x00910000f784783b */ /* 0x000ee60000004200 */
[----:B-----5:R-:W-:Y:S02]  /*b5c0*/  FADD.FTZ R155, R200, R180 ;  /* 0x000000b4c89b7221 */ /* 0x020fe40000010000 */
[----:B------:R5:W-:Y:S02]  /*b5d0*/  MUFU.EX2 R200, R213 ;  /* 0x000000d500c87308 */ /* 0x000be40000000800 */
[----:B------:R-:W-:Y:S04]  /*b5e0*/  FADD.FTZ R155, R198, R155 ;  /* 0x0000009bc69b7221 */ /* 0x000fe80000010000 */
[----:B----4-:R-:W-:Y:S04]  /*b5f0*/  FADD.FTZ R155, R153, R155 ;  /* 0x0000009b999b7221 */ /* 0x010fe80000010000 */
[----:B------:R-:W-:Y:S01]  /*b600*/  MUFU.EX2 R198, R214 ;  /* 0x000000d600c67308 */ /* 0x000fe20000000800 */
[----:B--2---:R-:W-:Y:S02]  /*b610*/  FFMA.FTZ R144, R3, R140, R164 ;  /* 0x0000008c03907223 */ /* 0x004fe400000100a4 */
[----:B------:R-:W-:Y:S01]  /*b620*/  LDSM.16.MT88.4 R140, [R242+0x900] ;  /* 0x00090000f28c783b */ /* 0x000fe20000004200 */
[----:B------:R-:W-:Y:S02]  /*b630*/  FFMA.FTZ R164, R210, c[0x0][0x2d0], -R209 ;  /* 0x0000b400d2a47a23 */ /* 0x000fe400000108d1 */
[----:B------:R-:W-:Y:S01]  /*b640*/  FADD.FTZ R151, R179, R144 ;  /* 0x00000090b3977221 */ /* 0x000fe20000010000 */
[C---:B---3--:R-:W-:Y:S03]  /*b650*/  HMMA.16816.F32 R100, R184.reuse, R132, R100 ;  /* 0x00000084b864723c */ /* 0x048fe60000001864 */
[----:B------:R-:W-:Y:S01]  /*b660*/  MUFU.EX2 R210, R164 ;  /* 0x000000a400d27308 */ /* 0x000fe20000000800 */
[----:B------:R-:W-:Y:S01]  /*b670*/  LDSM.16.MT88.4 R144, [R241+0x1100] ;  /* 0x00110000f190783b */ /* 0x000fe20000004200 */
[--C-:B------:R-:W-:Y:S02]  /*b680*/  FFMA.FTZ R3, R171, c[0x0][0x2d0], -R190.reuse ;  /* 0x0000b400ab037a23 */ /* 0x100fe400000108be */
[----:B------:R-:W-:Y:S01]  /*b690*/  FADD.FTZ R151, R206, R151 ;  /* 0x00000097ce977221 */ /* 0x000fe20000010000 */
[C---:B------:R-:W-:Y:S04]  /*b6a0*/  HMMA.16816.F32 R104, R184.reuse, R134, R104 ;  /* 0x00000086b868723c */ /* 0x040fe80000001868 */
[----:B------:R-:W2:Y:S01]  /*b6b0*/  LDSM.16.MT88.4 R132, [R242+0x9100] ;  /* 0x00910000f284783b */ /* 0x000ea20000004200 */
[----:B------:R-:W-:Y:S01]  /*b6c0*/  FADD.FTZ R151, R201, R151 ;  /* 0x00000097c9977221 */ /* 0x000fe20000010000 */
[----:B------:R-:W-:Y:S01]  /*b6d0*/  MUFU.EX2 R3, R3 ;  /* 0x0000000300037308 */ /* 0x000fe20000000800 */
[--C-:B-----5:R-:W-:Y:S02]  /*b6e0*/  FFMA.FTZ R213, R182, c[0x0][0x2d0], -R190.reuse ;  /* 0x0000b400b6d57a23 */ /* 0x120fe400000108be */
[----:B------:R-:W-:Y:S04]  /*b6f0*/  FADD.FTZ R165, R148, R151 ;  /* 0x0000009794a57221 */ /* 0x000fe80000010000 */
[----:B------:R-:W-:Y:S03]  /*b700*/  FADD.FTZ R165, R154, R165 ;  /* 0x000000a59aa57221 */ /* 0x000fe60000010000 */
[----:B------:R-:W-:Y:S10]  /*b710*/  MUFU.EX2 R201, R212 ;  /* 0x000000d400c97308 */ /* 0x000ff40000000800 */
[----:B------:R-:W3:Y:S10]  /*b720*/  MUFU.EX2 R212, R161 ;  /* 0x000000a100d47308 */ /* 0x000ef40000000800 */
[----:B------:R-:W-:Y:S01]  /*b730*/  MUFU.EX2 R206, R215 ;  /* 0x000000d700ce7308 */ /* 0x000fe20000000800 */
[C---:B--2---:R-:W-:Y:S09]  /*b740*/  HMMA.16816.F32 R108, R184.reuse, R132, R108 ;  /* 0x00000084b86c723c */ /* 0x044ff2000000186c */
[----:B------:R-:W-:Y:S03]  /*b750*/  MUFU.EX2 R213, R213 ;  /* 0x000000d500d57308 */ /* 0x000fe60000000800 */
[----:B---3--:R-:W-:Y:S01]  /*b760*/  F2FP.PACK_AB R182, R212, R211 ;  /* 0x000000d3d4b6723e */ /* 0x008fe200000000ff */
        /* <DEDUP_REMOVED lines=8> */
[----:B------:R-:W-:Y:S03]  /*b7f0*/  LDSM.16.MT88.4 R148, [R241+0x1900] ;  /* 0x00190000f194783b */ /* 0x000fe60000004200 */
[----:B------:R-:W-:Y:S03]  /*b800*/  F2FP.PACK_AB R133, R152, R153 ;  /* 0x000000999885723e */ /* 0x000fe600000000ff */
[----:B------:R-:W-:Y:S01]  /*b810*/  F2FP.PACK_AB R134, R157, R156 ;  /* 0x0000009c9d86723e */ /* 0x000fe200000000ff */
[----:B------:R-:W-:Y:S01]  /*b820*/  FFMA.FTZ R184, R174, c[0x0][0x2d0], -R190 ;  /* 0x0000b400aeb87a23 */ /* 0x000fe200000108be */
[----:B------:R-:W-:Y:S03]  /*b830*/  F2FP.PACK_AB R135, R3, R158 ;  /* 0x0000009e0387723e */ /* 0x000fe600000000ff */
[--C-:B------:R-:W-:Y:S02]  /*b840*/  FFMA.FTZ R185, R173, c[0x0][0x2d0], -R209.reuse ;  /* 0x0000b400adb97a23 */ /* 0x100fe400000108d1 */
[----:B------:R-:W-:Y:S01]  /*b850*/  FFMA.FTZ R187, R172, c[0x0][0x2d0], -R209 ;  /* 0x0000b400acbb7a23 */ /* 0x000fe200000108d1 */
[----:B------:R-:W-:Y:S01]  /*b860*/  MUFU.EX2 R184, R184 ;  /* 0x000000b800b87308 */ /* 0x000fe20000000800 */
[C---:B------:R-:W-:Y:S01]  /*b870*/  HMMA.16816.F32 R4, R132.reuse, R136, R4 ;  /* 0x000000888404723c */ /* 0x040fe20000001804 */
[----:B------:R-:W-:Y:S04]  /*b880*/  LDSM.16.MT88.4 R172, [R247+0x2900] ;  /* 0x00290000f7ac783b */ /* 0x000fe80000004200 */
[----:B------:R-:W-:Y:S02]  /*b890*/  FADD.FTZ R156, R156, R165 ;  /* 0x000000a59c9c7221 */ /* 0x000fe40000010000 */
[----:B------:R-:W-:Y:S01]  /*b8a0*/  FFMA.FTZ R186, R168, c[0x0][0x2d0], -R209 ;  /* 0x0000b400a8ba7a23 */ /* 0x000fe200000108d1 */
[C---:B------:R-:W-:Y:S01]  /*b8b0*/  HMMA.16816.F32 R8, R132.reuse, R138, R8 ;  /* 0x0000008a8408723c */ /* 0x040fe20000001808 */
[----:B------:R-:W2:Y:S01]  /*b8c0*/  LDSM.16.MT88.4 R136, [R241+0x900] ;  /* 0x00090000f188783b */ /* 0x000ea20000004200 */
[----:B------:R-:W3:Y:S02]  /*b8d0*/  MUFU.EX2 R209, R163 ;  /* 0x000000a300d17308 */ /* 0x000ee40000000800 */
[----:B------:R-:W-:Y:S02]  /*b8e0*/  FADD.FTZ R168, R152, R155 ;  /* 0x0000009b98a87221 */ /* 0x000fe40000010000 */
[----:B------:R-:W-:Y:S02]  /*b8f0*/  FADD.FTZ R156, R157, R156 ;  /* 0x0000009c9d9c7221 */ /* 0x000fe40000010000 */
[C---:B------:R-:W-:Y:S01]  /*b900*/  HMMA.16816.F32 R12, R132.reuse, R140, R12 ;  /* 0x0000008c840c723c */ /* 0x040fe2000000180c */
[----:B------:R-:W-:Y:S03]  /*b910*/  LDSM.16.MT88.4 R152, [R240+0x2100] ;  /* 0x00210000f098783b */ /* 0x000fe60000004200 */
[----:B------:R-:W-:Y:S01]  /*b920*/  FADD.FTZ R168, R158, R168 ;  /* 0x000000a89ea87221 */ /* 0x000fe20000010000 */
[----:B------:R-:W4:Y:S01]  /*b930*/  MUFU.EX2 R186, R186 ;  /* 0x000000ba00ba7308 */ /* 0x000f220000000800 */
[----:B------:R-:W-:Y:S01]  /*b940*/  FFMA.FTZ R190, R181, c[0x0][0x2d0], -R190 ;  /* 0x0000b400b5be7a23 */ /* 0x000fe200000108be */
[----:B------:R-:W-:Y:S01]  /*b950*/  F2FP.PACK_AB R181, R188, R189 ;  /* 0x000000bdbcb5723e */ /* 0x000fe200000000ff */
[C---:B------:R-:W-:Y:S01]  /*b960*/  HMMA.16816.F32 R16, R132.reuse, R142, R16 ;  /* 0x0000008e8410723c */ /* 0x040fe20000001810 */
[----:B------:R-:W5:Y:S03]  /*b970*/  LDSM.16.MT88.4 R140, [R240+0x900] ;  /* 0x00090000f08c783b */ /* 0x000f660000004200 */
[----:B------:R-:W-:Y:S02]  /*b980*/  FADD.FTZ R168, R3, R168 ;  /* 0x000000a803a87221 */ /* 0x000fe40000010000 */
[----:B------:R-:W-:Y:S01]  /*b990*/  FADD.FTZ R3, R160, R156 ;  /* 0x0000009ca0037221 */ /* 0x000fe20000010000 */
[----:B------:R-:W-:Y:S01]  /*b9a0*/  MUFU.EX2 R185, R185 ;  /* 0x000000b900b97308 */ /* 0x000fe20000000800 */
[----:B------:R-:W-:Y:S01]  /*b9b0*/  FADD.FTZ R214, R159, R168 ;  /* 0x000000a89fd67221 */ /* 0x000fe20000010000 */
[----:B------:R-:W-:Y:S03]  /*b9c0*/  LDSM.16.MT88.4 R164, [R242+0x2900] ;  /* 0x00290000f2a4783b */ /* 0x000fe60000004200 */
[----:B---3--:R-:W-:Y:S01]  /*b9d0*/  F2FP.PACK_AB R180, R209, R210 ;  /* 0x000000d2d1b4723e */ /* 0x008fe200000000ff */
[----:B------:R-:W-:Y:S04]  /*b9e0*/  FADD.FTZ R214, R184, R214 ;  /* 0x000000d6b8d67221 */ /* 0x000fe80000010000 */
[----:B------:R-:W-:Y:S01]  /*b9f0*/  MUFU.EX2 R187, R187 ;  /* 0x000000bb00bb7308 */ /* 0x000fe20000000800 */
[----:B------:R-:W-:Y:S02]  /*ba00*/  FADD.FTZ R214, R195, R214 ;  /* 0x000000d6c3d67221 */ /* 0x000fe40000010000 */
[----:B----4-:R-:W-:Y:S01]  /*ba10*/  FADD.FTZ R3, R186, R3 ;  /* 0x00000003ba037221 */ /* 0x010fe20000010000 */
[C---:B--2---:R-:W-:Y:S06]  /*ba20*/  HMMA.16816.F32 R20, R132.reuse, R136, R20 ;  /* 0x000000888414723c */ /* 0x044fec0000001814 */
[----:B------:R-:W2:Y:S02]  /*ba30*/  MUFU.EX2 R190, R190 ;  /* 0x000000be00be7308 */ /* 0x000ea40000000800 */
[C---:B------:R-:W-:Y:S01]  /*ba40*/  HMMA.16816.F32 R24, R132.reuse, R138, R24 ;  /* 0x0000008a8418723c */ /* 0x040fe20000001818 */
[----:B------:R-:W3:Y:S07]  /*ba50*/  LDSM.16.MT88.4 R136, [R247+0x3900] ;  /* 0x00390000f788783b */ /* 0x000eee0000004200 */
[C---:B-----5:R-:W-:Y:S08]  /*ba60*/  HMMA.16816.F32 R28, R132.reuse, R140, R28 ;  /* 0x0000008c841c723c */ /* 0x060ff0000000181c */
[C---:B------:R-:W-:Y:S01]  /*ba70*/  HMMA.16816.F32 R32, R132.reuse, R142, R32 ;  /* 0x0000008e8420723c */ /* 0x040fe20000001820 */
[----:B------:R-:W4:Y:S03]  /*ba80*/  LDSM.16.MT88.4 R140, [R242+0x3900] ;  /* 0x00390000f28c783b */ /* 0x000f260000004200 */
[----:B--2---:R-:W-:Y:S04]  /*ba90*/  F2FP.PACK_AB R183, R190, R213 ;  /* 0x000000d5beb7723e */ /* 0x004fe800000000ff */
[C---:B---3--:R-:W-:Y:S08]  /*baa0*/  HMMA.16816.F32 R36, R132.reuse, R136, R36 ;  /* 0x000000888424723c */ /* 0x048ff00000001824 */
[C---:B------:R-:W-:Y:S01]  /*bab0*/  HMMA.16816.F32 R40, R132.reuse, R138, R40 ;  /* 0x0000008a8428723c */ /* 0x040fe20000001828 */
[----:B------:R-:W2:Y:S07]  /*bac0*/  LDSM.16.MT88.4 R136, [R241+0x3900] ;  /* 0x00390000f188783b */ /* 0x000eae0000004200 */
[C---:B----4-:R-:W-:Y:S08]  /*bad0*/  HMMA.16816.F32 R44, R132.reuse, R140, R44 ;  /* 0x0000008c842c723c */ /* 0x050ff0000000182c */
[C---:B------:R-:W-:Y:S01]  /*bae0*/  HMMA.16816.F32 R48, R132.reuse, R142, R48 ;  /* 0x0000008e8430723c */ /* 0x040fe20000001830 */
[----:B------:R-:W3:Y:S07]  /*baf0*/  LDSM.16.MT88.4 R140, [R240+0x3900] ;  /* 0x00390000f08c783b */ /* 0x000eee0000004200 */
[C---:B--2---:R-:W-:Y:S08]  /*bb00*/  HMMA.16816.F32 R52, R132.reuse, R136, R52 ;  /* 0x000000888434723c */ /* 0x044ff00000001834 */
[C---:B------:R-:W-:Y:S01]  /*bb10*/  HMMA.16816.F32 R56, R132.reuse, R138, R56 ;  /* 0x0000008a8438723c */ /* 0x040fe20000001838 */
[----:B------:R-:W2:Y:S07]  /*bb20*/  LDSM.16.MT88.4 R136, [R247+0x6900] ;  /* 0x00690000f788783b */ /* 0x000eae0000004200 */
[C---:B---3--:R-:W-:Y:S08]  /*bb30*/  HMMA.16816.F32 R60, R132.reuse, R140, R60 ;  /* 0x0000008c843c723c */ /* 0x048ff0000000183c */
        /* <DEDUP_REMOVED lines=24> */
[----:B------:R-:W-:Y:S01]  /*bcc0*/  HMMA.16816.F32 R128, R132, R142, R128 ;  /* 0x0000008e8480723c */ /* 0x000fe20000001880 */
[----:B------:R-:W3:Y:S06]  /*bcd0*/  LDSM.16.MT88.4 R140, [R242+0x1100] ;  /* 0x00110000f28c783b */ /* 0x000eec0000004200 */
[----:B------:R-:W-:Y:S02]  /*bce0*/  F2FP.PACK_AB R133, R184, R159 ;  /* 0x0000009fb885723e */ /* 0x000fe400000000ff */
[----:B------:R-:W-:Y:S01]  /*bcf0*/  F2FP.PACK_AB R132, R186, R160 ;  /* 0x000000a0ba84723e */ /* 0x000fe200000000ff */
[----:B------:R-:W-:Y:S02]  /*bd00*/  LDSM.16.MT88.4 R156, [R241+0x2900] ;  /* 0x00290000f19c783b */ /* 0x000fe40000004200 */
[----:B------:R-:W-:Y:S01]  /*bd10*/  F2FP.PACK_AB R134, R187, R185 ;  /* 0x000000b9bb86723e */ /* 0x000fe200000000ff */
[----:B------:R-:W-:Y:S01]  /*bd20*/  FADD.FTZ R185, R185, R3 ;  /* 0x00000003b9b97221 */ /* 0x000fe20000010000 */
[C---:B------:R-:W-:Y:S01]  /*bd30*/  F2FP.PACK_AB R135, R196.reuse, R195 ;  /* 0x000000c3c487723e */ /* 0x040fe200000000ff */
[----:B------:R-:W-:Y:S02]  /*bd40*/  FADD.FTZ R196, R196, R214 ;  /* 0x000000d6c4c47221 */ /* 0x000fe40000010000 */
[----:B------:R-:W-:Y:S02]  /*bd50*/  FADD.FTZ R185, R187, R185 ;  /* 0x000000b9bbb97221 */ /* 0x000fe40000010000 */
[----:B------:R-:W-:Y:S02]  /*bd60*/  FADD.FTZ R196, R203, R196 ;  /* 0x000000c4cbc47221 */ /* 0x000fe40000010000 */
        /* <DEDUP_REMOVED lines=48> */
[----:B------:R-:W-:Y:S01]  /*c070*/  F2FP.PACK_AB R132, R204, R207 ;  /* 0x000000cfcc84723e */ /* 0x000fe200000000ff */
[----:B------:R-:W-:Y:S01]  /*c080*/  FADD.FTZ R207, R207, R185 ;  /* 0x000000b9cfcf7221 */ /* 0x000fe20000010000 */
[----:B------:R-:W-:Y:S03]  /*c090*/  F2FP.PACK_AB R133, R202, R203 ;  /* 0x000000cbca85723e */ /* 0x000fe600000000ff */
[----:B------:R-:W-:Y:S01]  /*c0a0*/  F2FP.PACK_AB R134, R206, R205 ;  /* 0x000000cdce86723e */ /* 0x000fe200000000ff */
[----:B------:R-:W-:Y:S01]  /*c0b0*/  FADD.FTZ R207, R204, R207 ;  /* 0x000000cfcccf7221 */ /* 0x000fe20000010000 */
[----:B------:R-:W-:Y:S01]  /*c0c0*/  F2FP.PACK_AB R135, R197, R199 ;  /* 0x000000c7c587723e */ /* 0x000fe200000000ff */
[----:B------:R-:W-:Y:S02]  /*c0d0*/  FADD.FTZ R202, R202, R196 ;  /* 0x000000c4caca7221 */ /* 0x000fe40000010000 */
[----:B------:R-:W-:Y:S02]  /*c0e0*/  FADD.FTZ R205, R205, R207 ;  /* 0x000000cfcdcd7221 */ /* 0x000fe40000010000 */
[----:B------:R-:W-:Y:S02]  /*c0f0*/  FADD.FTZ R202, R199, R202 ;  /* 0x000000cac7ca7221 */ /* 0x000fe40000010000 */
[C---:B---3--:R-:W-:Y:S03]  /*c100*/  HMMA.16816.F32 R4, R132.reuse, R140, R4 ;  /* 0x0000008c8404723c */ /* 0x048fe60000001804 */
[----:B------:R-:W-:Y:S02]  /*c110*/  FADD.FTZ R205, R206, R205 ;  /* 0x000000cdcecd7221 */ /* 0x000fe40000010000 */
[----:B------:R-:W-:Y:S03]  /*c120*/  FADD.FTZ R197, R197, R202 ;  /* 0x000000cac5c57221 */ /* 0x000fe60000010000 */
[C---:B------:R-:W-:Y:S01]  /*c130*/  HMMA.16816.F32 R8, R132.reuse, R142, R8 ;  /* 0x0000008e8408723c */ /* 0x040fe20000001808 */
[----:B------:R-:W3:Y:S03]  /*c140*/  LDSM.16.MT88.4 R140, [R247+0x4900] ;  /* 0x00490000f78c783b */ /* 0x000ee60000004200 */
[----:B------:R-:W-:Y:S04]  /*c150*/  FADD.FTZ R197, R194, R197 ;  /* 0x000000c5c2c57221 */ /* 0x000fe80000010000 */
[C---:B----4-:R-:W-:Y:S08]  /*c160*/  HMMA.16816.F32 R12, R132.reuse, R144, R12 ;  /* 0x00000090840c723c */ /* 0x050ff0000000180c */
[C---:B------:R-:W-:Y:S01]  /*c170*/  HMMA.16816.F32 R16, R132.reuse, R146, R16 ;  /* 0x000000928410723c */ /* 0x040fe20000001810 */
[----:B------:R-:W4:Y:S07]  /*c180*/  LDSM.16.MT88.4 R144, [R242+0x4900] ;  /* 0x00490000f290783b */ /* 0x000f2e0000004200 */
[C---:B------:R-:W-:Y:S08]  /*c190*/  HMMA.16816.F32 R20, R132.reuse, R148, R20 ;  /* 0x000000948414723c */ /* 0x040ff00000001814 */
[C---:B------:R-:W-:Y:S01]  /*c1a0*/  HMMA.16816.F32 R24, R132.reuse, R150, R24 ;  /* 0x000000968418723c */ /* 0x040fe20000001818 */
[----:B------:R-:W5:Y:S07]  /*c1b0*/  LDSM.16.MT88.4 R148, [R241+0x4900] ;  /* 0x00490000f194783b */ /* 0x000f6e0000004200 */
        /* <DEDUP_REMOVED lines=9> */
[C---:B-----5:R-:W-:Y:S08]  /*c250*/  HMMA.16816.F32 R52, R132.reuse, R148, R52 ;  /* 0x000000948434723c */ /* 0x060ff00000001834 */
[C---:B------:R-:W-:Y:S01]  /*c260*/  HMMA.16816.F32 R56, R132.reuse, R150, R56 ;  /* 0x000000968438723c */ /* 0x040fe20000001838 */
[----:B------:R-:W-:Y:S07]  /*c270*/  LDSM.16.MT88.4 R148, [R240+0x7900] ;  /* 0x00790000f094783b */ /* 0x000fee0000004200 */
        /* <DEDUP_REMOVED lines=15> */
[C---:B---3--:R-:W-:Y:S08]  /*c370*/  HMMA.16816.F32 R100, R132.reuse, R140, R100 ;  /* 0x0000008c8464723c */ /* 0x048ff00000001864 */
[C---:B------:R-:W-:Y:S01]  /*c380*/  HMMA.16816.F32 R104, R132.reuse, R142, R104 ;  /* 0x0000008e8468723c */ /* 0x040fe20000001868 */
[----:B------:R-:W-:Y:S07]  /*c390*/  LDSM.16.MT88.4 R140, [R242+0x2100] ;  /* 0x00210000f28c783b */ /* 0x000fee0000004200 */
[C---:B--2---:R-:W-:Y:S08]  /*c3a0*/  HMMA.16816.F32 R108, R132.reuse, R136, R108 ;  /* 0x00000088846c723c */ /* 0x044ff0000000186c */
[C---:B------:R-:W-:Y:S01]  /*c3b0*/  HMMA.16816.F32 R112, R132.reuse, R138, R112 ;  /* 0x0000008a8470723c */ /* 0x040fe20000001870 */
[----:B------:R-:W2:Y:S07]  /*c3c0*/  LDSM.16.MT88.4 R136, [R247+0x2100] ;  /* 0x00210000f788783b */ /* 0x000eae0000004200 */
[C---:B------:R-:W-:Y:S08]  /*c3d0*/  HMMA.16816.F32 R116, R132.reuse, R144, R116 ;  /* 0x000000908474723c */ /* 0x040ff00000001874 */
[C---:B------:R-:W-:Y:S01]  /*c3e0*/  HMMA.16816.F32 R120, R132.reuse, R146, R120 ;  /* 0x000000928478723c */ /* 0x040fe20000001878 */
[----:B------:R-:W3:Y:S07]  /*c3f0*/  LDSM.16.MT88.4 R144, [R241+0x2100] ;  /* 0x00210000f190783b */ /* 0x000eee0000004200 */
[C---:B----4-:R-:W-:Y:S08]  /*c400*/  HMMA.16816.F32 R124, R132.reuse, R148, R124 ;  /* 0x00000094847c723c */ /* 0x050ff0000000187c */
[----:B------:R-:W-:Y:S01]  /*c410*/  HMMA.16816.F32 R128, R132, R150, R128 ;  /* 0x000000968480723c */ /* 0x000fe20000001880 */
[----:B------:R-:W-:Y:S06]  /*c420*/  LDSM.16.MT88.4 R148, [R242+0x5100] ;  /* 0x00510000f294783b */ /* 0x000fec0000004200 */
        /* <DEDUP_REMOVED lines=9> */
[C---:B--2---:R-:W-:Y:S03]  /*c4c0*/  HMMA.16816.F32 R4, R132.reuse, R136, R4 ;  /* 0x000000888404723c */ /* 0x044fe60000001804 */
[----:B------:R-:W-:Y:S02]  /*c4d0*/  FADD.FTZ R201, R208, R201 ;  /* 0x000000c9d0c97221 */ /* 0x000fe40000010000 */
[----:B------:R-:W-:Y:S02]  /*c4e0*/  FADD.FTZ R191, R191, R193 ;  /* 0x000000c1bfbf7221 */ /* 0x000fe40000010000 */
[----:B------:R-:W-:Y:S01]  /*c4f0*/  FADD.FTZ R210, R210, R201 ;  /* 0x000000c9d2d27221 */ /* 0x000fe20000010000 */
[C---:B------:R-:W-:Y:S01]  /*c500*/  HMMA.16816.F32 R8, R132.reuse, R138, R8 ;  /* 0x0000008a8408723c */ /* 0x040fe20000001808 */
[----:B------:R-:W2:Y:S03]  /*c510*/  LDSM.16.MT88.4 R136, [R247+0x5100] ;  /* 0x00510000f788783b */ /* 0x000ea60000004200 */
        /* <DEDUP_REMOVED lines=9> */
[C---:B---3--:R-:W-:Y:S01]  /*c5b0*/  HMMA.16816.F32 R20, R132.reuse, R144, R20 ;  /* 0x000000908414723c */ /* 0x048fe20000001814 */
[----:B------:R3:W-:Y:S07]  /*c5c0*/  STL [R1+0xc], R3 ;  /* 0x00000c0301007387 */ /* 0x0007ee0000100800 */
[C---:B------:R-:W-:Y:S01]  /*c5d0*/  HMMA.16816.F32 R24, R132.reuse, R146, R24 ;  /* 0x000000928418723c */ /* 0x040fe20000001818 */
[----:B------:R-:W5:Y:S07]  /*c5e0*/  LDSM.16.MT88.4 R144, [R240+0x5100] ;  /* 0x00510000f090783b */ /* 0x000f6e0000004200 */
[C---:B------:R-:W-:Y:S08]  /*c5f0*/  HMMA.16816.F32 R28, R132.reuse, R152, R28 ;  /* 0x00000098841c723c */ /* 0x040ff0000000181c */
[C---:B------:R-:W-:Y:S01]  /*c600*/  HMMA.16816.F32 R32, R132.reuse, R154, R32 ;  /* 0x0000009a8420723c */ /* 0x040fe20000001820 */
[----:B------:R-:W-:Y:S03]  /*c610*/  LDSM.16.MT88.4 R152, [R242+0x8100] ;  /* 0x00810000f298783b */ /* 0x000fe60000004200 */
[----:B---3--:R-:W-:Y:S04]  /*c620*/  MOV R3, R0 ;  /* 0x0000000000037202 */ /* 0x008fe80000000f00 */
[C---:B--2---:R-:W-:Y:S08]  /*c630*/  HMMA.16816.F32 R36, R132.reuse, R136, R36 ;  /* 0x000000888424723c */ /* 0x044ff00000001824 */
        /* <DEDUP_REMOVED lines=14> */
[C---:B------:R-:W-:Y:S08]  /*c720*/  HMMA.16816.F32 R76, R132.reuse, R152, R76 ;  /* 0x00000098844c723c */ /* 0x040ff0000000184c */
[C---:B------:R-:W-:Y:S01]  /*c730*/  HMMA.16816.F32 R80, R132.reuse, R154, R80 ;  /* 0x0000009a8450723c */ /* 0x040fe20000001850 */
[----:B------:R-:W5:Y:S07]  /*c740*/  LDSM.16.MT88.4 R152, [R241+0xb100] ;  /* 0x00b10000f198783b */ /* 0x000f6e0000004200 */
[C---:B---3--:R-:W-:Y:S08]  /*c750*/  HMMA.16816.F32 R84, R132.reuse, R148, R84 ;  /* 0x000000948454723c */ /* 0x048ff00000001854 */
[C---:B------:R-:W-:Y:S01]  /*c760*/  HMMA.16816.F32 R88, R132.reuse, R150, R88 ;  /* 0x000000968458723c */ /* 0x040fe20000001858 */
[----:B------:R-:W3:Y:S07]  /*c770*/  LDSM.16.MT88.4 R148, [R240+0xb100] ;  /* 0x00b10000f094783b */ /* 0x000eee0000004200 */
[C---:B----4-:R-:W-:Y:S08]  /*c780*/  HMMA.16816.F32 R92, R132.reuse, R140, R92 ;  /* 0x0000008c845c723c */ /* 0x050ff0000000185c */
[C---:B------:R-:W-:Y:S01]  /*c790*/  HMMA.16816.F32 R96, R132.reuse, R142, R96 ;  /* 0x0000008e8460723c */ /* 0x040fe20000001860 */
[----:B------:R-:W-:Y:S07]  /*c7a0*/  LDSM.16.MT88.4 R140, [R247+0x5900] ;  /* 0x00590000f78c783b */ /* 0x000fee0000004200 */
[C---:B--2---:R-:W-:Y:S08]  /*c7b0*/  HMMA.16816.F32 R100, R132.reuse, R136, R100 ;  /* 0x000000888464723c */ /* 0x044ff00000001864 */
[C---:B------:R-:W-:Y:S08]  /*c7c0*/  HMMA.16816.F32 R104, R132.reuse, R138, R104 ;  /* 0x0000008a8468723c */ /* 0x040ff00000001868 */
[C---:B------:R-:W-:Y:S08]  /*c7d0*/  HMMA.16816.F32 R108, R132.reuse, R144, R108 ;  /* 0x00000090846c723c */ /* 0x040ff0000000186c */
[C---:B------:R-:W-:Y:S08]  /*c7e0*/  HMMA.16816.F32 R112, R132.reuse, R146, R112 ;  /* 0x000000928470723c */ /* 0x040ff00000001870 */
[C---:B-----5:R-:W-:Y:S08]  /*c7f0*/  HMMA.16816.F32 R116, R132.reuse, R152, R116 ;  /* 0x000000988474723c */ /* 0x060ff00000001874 */
        /* <DEDUP_REMOVED lines=15> */
[----:B------:R-:W1:Y:S07]  /*c8f0*/  LDSM.16.MT88.4 R20, [R241+0x8900] ;  /* 0x00890000f114783b */ /* 0x000e6e0000004200 */
[C---:B--2---:R-:W-:Y:S01]  /*c900*/  HMMA.16816.F32 R152, R180.reuse, R148, R28 ;  /* 0x00000094b498723c */ /* 0x044fe2000000181c */
[----:B------:R-:W2:Y:S07]  /*c910*/  LDSM.16.MT88.4 R24, [R240+0x8900] ;  /* 0x00890000f018783b */ /* 0x000eae0000004200 */
[C---:B------:R-:W-:Y:S08]  /*c920*/  HMMA.16816.F32 R148, R180.reuse, R150, R32 ;  /* 0x00000096b494723c */ /* 0x040ff00000001820 */
[C---:B------:R-:W-:Y:S08]  /*c930*/  HMMA.16816.F32 R144, R180.reuse, R140, R36 ;  /* 0x0000008cb490723c */ /* 0x040ff00000001824 */
[C---:B------:R-:W-:Y:S08]  /*c940*/  HMMA.16816.F32 R140, R180.reuse, R142, R40 ;  /* 0x0000008eb48c723c */ /* 0x040ff00000001828 */
[C---:B---3--:R-:W-:Y:S08]  /*c950*/  HMMA.16816.F32 R136, R180.reuse, R132, R44 ;  /* 0x00000084b488723c */ /* 0x048ff0000000182c */
[C---:B------:R-:W-:Y:S08]  /*c960*/  HMMA.16816.F32 R132, R180.reuse, R134, R48 ;  /* 0x00000086b484723c */ /* 0x040ff00000001830 */
[C---:B----4-:R-:W-:Y:S08]  /*c970*/  HMMA.16816.F32 R52, R180.reuse, R4, R52 ;  /* 0x00000004b434723c */ /* 0x050ff00000001834 */
[C---:B------:R-:W-:Y:S01]  /*c980*/  HMMA.16816.F32 R56, R180.reuse, R6, R56 ;  /* 0x00000006b438723c */ /* 0x040fe20000001838 */
[----:B------:R-:W3:Y:S07]  /*c990*/  LDSM.16.MT88.4 R4, [R247+0xb900] ;  /* 0x00b90000f704783b */ /* 0x000eee0000004200 */
[C---:B-----5:R-:W-:Y:S08]  /*c9a0*/  HMMA.16816.F32 R60, R180.reuse, R8, R60 ;  /* 0x00000008b43c723c */ /* 0x060ff0000000183c */
        /* <DEDUP_REMOVED lines=9> */
[C---:B--2---:R-:W-:Y:S08]  /*ca40*/  HMMA.16816.F32 R92, R180.reuse, R24, R92 ;  /* 0x00000018b45c723c */ /* 0x044ff0000000185c */
[C---:B------:R-:W-:Y:S08]  /*ca50*/  HMMA.16816.F32 R96, R180.reuse, R26, R96 ;  /* 0x0000001ab460723c */ /* 0x040ff00000001860 */
[C---:B---3--:R-:W-:Y:S08]  /*ca60*/  HMMA.16816.F32 R100, R180.reuse, R4, R100 ;  /* 0x00000004b464723c */ /* 0x048ff00000001864 */
[C---:B------:R-:W-:Y:S01]  /*ca70*/  HMMA.16816.F32 R104, R180.reuse, R6, R104 ;  /* 0x00000006b468723c */ /* 0x040fe20000001868 */
[----:B------:R-:W2:Y:S07]  /*ca80*/  LDSM.16.MT88.4 R4, [R240+0xb900] ;  /* 0x00b90000f004783b */ /* 0x000eae0000004200 */
[C---:B----4-:R-:W-:Y:S08]  /*ca90*/  HMMA.16816.F32 R108, R180.reuse, R8, R108 ;  /* 0x00000008b46c723c */ /* 0x050ff0000000186c */
[C---:B------:R-:W-:Y:S08]  /*caa0*/  HMMA.16816.F32 R112, R180.reuse, R10, R112 ;  /* 0x0000000ab470723c */ /* 0x040ff00000001870 */
[C---:B-1----:R-:W-:Y:S08]  /*cab0*/  HMMA.16816.F32 R116, R180.reuse, R12, R116 ;  /* 0x0000000cb474723c */ /* 0x042ff00000001874 */
[C---:B------:R-:W-:Y:S08]  /*cac0*/  HMMA.16816.F32 R120, R180.reuse, R14, R120 ;  /* 0x0000000eb478723c */ /* 0x040ff00000001878 */
[C---:B--2---:R-:W-:Y:S08]  /*cad0*/  HMMA.16816.F32 R124, R180.reuse, R4, R124 ;  /* 0x00000004b47c723c */ /* 0x044ff0000000187c */
[----:B------:R-:W-:Y:S07]  /*cae0*/  HMMA.16816.F32 R128, R180, R6, R128 ;  /* 0x00000006b480723c */ /* 0x000fee0000001880 */
[----:B------:R-:W-:Y:S01]  /*caf0*/  MOV R180, R2 ;  /* 0x0000000200b47202 */ /* 0x000fe20000000f00 */
[----:B------:R-:W-:Y:S01]  /*cb00*/  FADD.FTZ R183, R190, R191 ;  /* 0x000000bfbeb77221 */ /* 0x000fe20000010000 */
[----:B------:R-:W-:-:S05]  /*cb10*/  @P0 BRA `(.L_x_1580) ;  /* 0xffffa99000000947 */ /* 0x000fca000383ffff */
.L_x_1577:
[----:B------:R-:W-:-:S13]  /*cb20*/  ISETP.LE.AND P0, PT, RZ, UR6, PT ;  /* 0x00000006ff007c0c */ /* 0x000fda000bf03270 */
[----:B------:R-:W-:Y:S05]  /*cb30*/  @!P0 BRA `(.L_x_1581) ;  /* 0x0000525000008947 */ /* 0x000fea0003800000 */
[----:B------:R-:W2:Y:S01]  /*cb40*/  LDL.LU R5, [R1+0x1c] ;  /* 0x00001c0001057983 */ /* 0x000ea20000300800 */
[----:B------:R-:W-:Y:S02]  /*cb50*/  IMAD.MOV.U32 R180, RZ, RZ, R0 ;  /* 0x000000ffffb47224 */ /* 0x000fe400078e0000 */
[----:B------:R-:W-:Y:S01]  /*cb60*/  IMAD.MOV.U32 R3, RZ, RZ, R2 ;  /* 0x000000ffff037224 */ /* 0x000fe200078e0002 */
[----:B--2---:R-:W-:Y:S01]  /*cb70*/  SHF.R.S32.HI R4, RZ, 0x1f, R5 ;  /* 0x0000001fff047819 */ /* 0x004fe20000011405 */
[----:B------:R-:W-:-:S03]  /*cb80*/  IMAD.SHL.U32 R0, R5, 0x2, RZ ;  /* 0x0000000205007824 */ /* 0x000fc600078e00ff */
[----:B------:R-:W-:Y:S02]  /*cb90*/  SHF.L.U64.HI R2, R5, 0x1, R4 ;  /* 0x0000000105027819 */ /* 0x000fe40000010204 */
[----:B------:R-:W-:Y:S04]  /*cba0*/  STL [R1+0x1c], R0 ;  /* 0x00001c0001007387 */ /* 0x000fe80000100800 */
[----:B------:R1:W-:Y:S04]  /*cbb0*/  STL [R1+0x2c], R2 ;  /* 0x00002c0201007387 */ /* 0x0003e80000100800 */
[----:B------:R-:W2:Y:S04]  /*cbc0*/  LDL.LU R10, [R1+0x28] ;  /* 0x00002800010a7983 */ /* 0x000ea80000300800 */
[----:B------:R-:W2:Y:S04]  /*cbd0*/  LDL.LU R9, [R1+0x18] ;  /* 0x0000180001097983 */ /* 0x000ea80000300800 */
[----:B------:R-:W3:Y:S04]  /*cbe0*/  LDL.LU R8, [R1+0x24] ;  /* 0x0000240001087983 */ /* 0x000ee80000300800 */
[----:B------:R-:W3:Y:S04]  /*cbf0*/  LDL.LU R7, [R1+0x14] ;  /* 0x0000140001077983 */ /* 0x000ee80000300800 */
[----:B------:R-:W4:Y:S04]  /*cc00*/  LDL.LU R6, [R1+0x20] ;  /* 0x0000200001067983 */ /* 0x000f280000300800 */
[----:B------:R-:W4:Y:S01]  /*cc10*/  LDL.LU R5, [R1+0x10] ;  /* 0x0000100001057983 */ /* 0x000f220000300800 */
[----:B--2---:R-:W-:-:S02]  /*cc20*/  SHF.L.U64.HI R4, R9, 0x1, R10 ;  /* 0x0000000109047819 */ /* 0x004fc4000001020a */
[----:B-1----:R-:W-:-:S03]  /*cc30*/  SHF.L.U32 R2, R9, 0x1, RZ ;  /* 0x0000000109027819 */ /* 0x002fc600000006ff */
[----:B------:R1:W-:Y:S01]  /*cc40*/  STL [R1+0x28], R4 ;  /* 0x0000280401007387 */ /* 0x0003e20000100800 */
[----:B---3--:R-:W-:-:S03]  /*cc50*/  SHF.L.U64.HI R0, R7, 0x1, R8 ;  /* 0x0000000107007819 */ /* 0x008fc60000010208 */
[----:B------:R4:W-:Y:S04]  /*cc60*/  STL [R1+0x18], R2 ;  /* 0x0000180201007387 */ /* 0x0009e80000100800 */
[----:B------:R2:W-:Y:S01]  /*cc70*/  STL [R1+0x24], R0 ;  /* 0x0000240001007387 */ /* 0x0005e20000100800 */
[----:B-1----:R-:W-:Y:S01]  /*cc80*/  IMAD.SHL.U32 R4, R7, 0x2, RZ ;  /* 0x0000000207047824 */ /* 0x002fe200078e00ff */
[----:B----4-:R-:W-:-:S04]  /*cc90*/  SHF.L.U64.HI R2, R5, 0x1, R6 ;  /* 0x0000000105027819 */ /* 0x010fc80000010206 */
[----:B------:R1:W-:Y:S01]  /*cca0*/  STL [R1+0x14], R4 ;  /* 0x0000140401007387 */ /* 0x0003e20000100800 */
[----:B--2---:R-:W-:-:S05]  /*ccb0*/  SHF.L.U32 R0, R5, 0x1, RZ ;  /* 0x0000000105007819 */ /* 0x004fca00000006ff */
[----:B------:R1:W-:Y:S04]  /*ccc0*/  STL [R1+0x10], R0 ;  /* 0x0000100001007387 */ /* 0x0003e80000100800 */
[----:B------:R1:W-:Y:S01]  /*ccd0*/  STL [R1+0x20], R2 ;  /* 0x0000200201007387 */ /* 0x0003e20000100800 */
[----:B------:R-:W-:Y:S05]  /*cce0*/  BRA `(.L_x_1582) ;  /* 0x0000052000007947 */ /* 0x000fea0003800000 */
.L_x_1584:
        /* <DEDUP_REMOVED lines=82> */
.L_x_1582:
[----:B------:R-:W2:Y:S01]  /*d210*/  LDL R6, [R1+0x4] ;  /* 0x0000040001067983 */ /* 0x000ea20000100800 */
[----:B------:R-:W-:Y:S04]  /*d220*/  DEPBAR.LE SB0, 0x0 ;  /* 0x000080000000791a */ /* 0x000fe80000000000 */
[----:B-1----:R-:W3:Y:S01]  /*d230*/  LDL R2, [R1] ;  /* 0x0000000001027983 */ /* 0x002ee20000100800 */
        /* <DEDUP_REMOVED lines=33> */
[----:B------:R-:W-:Y:S05]  /*d450*/  IMAD R0, R6, c[0x0][0x20c], R0 ;  /* 0x0000830006007a24 */ /* 0x000fea00078e0200 */
[----:B------:R-:W-:Y:S02]  /*d460*/  IADD3 R5, R5, R0, RZ ;  /* 0x0000000005057210 */ /* 0x000fe40007ffe0ff */
[----:B---3--:R-:W-:Y:S03]  /*d470*/  SHF.R.S32.HI R0, RZ, 0x1f, R2 ;  /* 0x0000001fff007819 */ /* 0x008fe60000011402 */
[----:B------:R-:W-:Y:S04]  /*d480*/  IMAD.WIDE.U32 R4, R2, c[0x0][0x218], R4 ;  /* 0x0000860002047a25 */ /* 0x000fe800078e0004 */
[----:B------:R-:W-:Y:S01]  /*d490*/  IMAD R0, R0, c[0x0][0x218], RZ ;  /* 0x0000860000007a24 */ /* 0x000fe200078e02ff */
[----:B------:R-:W-:Y:S03]  /*d4a0*/  IADD3 R4, P0, R4, UR24, RZ ;  /* 0x0000001804047c10 */ /* 0x000fe6000ff1e0ff */
[----:B------:R-:W-:Y:S05]  /*d4b0*/  IMAD R0, R2, c[0x0][0x21c], R0 ;  /* 0x0000870002007a24 */ /* 0x000fea00078e0200 */
        /* <DEDUP_REMOVED lines=449> */
.L_x_1583:
[----:B---3--:R-:W2:Y:S01]  /*f0d0*/  LDL.LU R5, [R1+0x40] ;  /* 0x0000400001057983 */ /* 0x008ea20000300800 */
[----:B------:R-:W-:Y:S02]  /*f0e0*/  FMNMX.FTZ R6, R213, R180, !PT ;  /* 0x000000b4d5067209 */ /* 0x000fe40007810000 */
[----:B------:R-:W-:Y:S01]  /*f0f0*/  MOV R47, R24 ;  /* 0x00000018002f7202 */ /* 0x000fe20000000f00 */
[----:B------:R-:W3:Y:S01]  /*f100*/  LDL.LU R4, [R1+0x38] ;  /* 0x0000380001047983 */ /* 0x000ee20000300800 */
[----:B------:R-:W-:Y:S02]  /*f110*/  FMNMX.FTZ R6, R189, R6, !PT ;  /* 0x00000006bd067209 */ /* 0x000fe40007810000 */
[----:B------:R-:W-:Y:S01]  /*f120*/  MOV R24, R214 ;  /* 0x000000d600187202 */ /* 0x000fe20000000f00 */
[----:B------:R-:W4:Y:S01]  /*f130*/  LDL.LU R2, [R1+0x3c] ;  /* 0x00003c0001027983 */ /* 0x000f220000300800 */
[----:B------:R-:W-:Y:S02]  /*f140*/  MOV R44, R23 ;  /* 0x00000017002c7202 */ /* 0x000fe40000000f00 */
[----:B------:R-:W-:Y:S01]  /*f150*/  MOV R41, R22 ;  /* 0x0000001600297202 */ /* 0x000fe20000000f00 */
[----:B------:R-:W5:Y:S01]  /*f160*/  LDL.LU R0, [R1+0x34] ;  /* 0x0000340001007983 */ /* 0x000f620000300800 */
[----:B------:R-:W-:Y:S02]  /*f170*/  MOV R40, R186 ;  /* 0x000000ba00287202 */ /* 0x000fe40000000f00 */
[----:B------:R-:W-:Y:S01]  /*f180*/  MOV R35, R187 ;  /* 0x000000bb00237202 */ /* 0x000fe20000000f00 */
[----:B------:R-:W5:Y:S01]  /*f190*/  LDL.LU R8, [R1+0x54] ;  /* 0x0000540001087983 */ /* 0x000f620000300800 */
[----:B------:R-:W-:Y:S02]  /*f1a0*/  MOV R34, R215 ;  /* 0x000000d700227202 */ /* 0x000fe40000000f00 */
[----:B------:R-:W-:Y:S01]  /*f1b0*/  ISETP.LT.AND P0, PT, RZ, UR6, PT ;  /* 0x00000006ff007c0c */ /* 0x000fe2000bf01270 */
[----:B------:R-:W5:Y:S01]  /*f1c0*/  LDL.LU R7, [R1+0x58] ;  /* 0x0000580001077983 */ /* 0x000f620000300800 */
[----:B------:R-:W-:Y:S03]  /*f1d0*/  UIADD3 UR6, UR6, -0x1, URZ ;  /* 0xffffffff06067890 */ /* 0x000fe6000fffe03f */
        /* <DEDUP_REMOVED lines=699> */
.L_x_1581:
        /* <DEDUP_REMOVED lines=155> */
.L_x_1569:
        /* <DEDUP_REMOVED lines=197> */
.L_x_1586:
        /* <DEDUP_REMOVED lines=69> */
[----:B------:R-:W-:Y:S01]  /*137e0*/  ULDC.64 UR6, c[0x0][0x3f0] ;  /* 0x0000fc0000067ab9 */ /* 0x000fe20000000a00 */
[----:B------:R-:W-:Y:S01]  /*137f0*/  SHF.R.U32.HI R9, RZ, 0x3, R2 ;  /* 0x00000003ff097819 */ /* 0x000fe20000011602 */
[----:B------:R-:W-:Y:S01]  /*13800*/  UIMAD UR11, UR11, UR6, URZ ;  /* 0x000000060b0b72a4 */ /* 0x000fe2000f8e023f */
[----:B------:R-:W-:Y:S01]  /*13810*/  IMAD.IADD R11, R13, 0x1, R11 ;  /* 0x000000010d0b7824 */ /* 0x000fe200078e020b */
[----:B------:R-:W-:Y:S01]  /*13820*/  LOP3.LUT R2, R2, 0x38, R0, 0xf8, !PT ;  /* 0x0000003802027812 */ /* 0x000fe200078ef800 */
        /* <DEDUP_REMOVED lines=84> */
.L_x_1588:
[----:B--234-:R-:W-:Y:S05]  /*13d70*/  BSYNC B0 ;  /* 0x0000000000007941 */ /* 0x01cfea0003800000 */
.L_x_1587:
        /* <DEDUP_REMOVED lines=30> */
.L_x_1590:
[----:B------:R-:W-:Y:S05]  /*13f60*/  BSYNC B0 ;  /* 0x0000000000007941 */ /* 0x000fea0003800000 */
.L_x_1589:
        /* <DEDUP_REMOVED lines=30> */
.L_x_1592:
[----:B------:R-:W-:Y:S05]  /*14150*/  BSYNC B0 ;  /* 0x0000000000007941 */ /* 0x000fea0003800000 */
.L_x_1591:
        /* <DEDUP_REMOVED lines=31> */
.L_x_1585:
        /* <DEDUP_REMOVED lines=31> */
.L_x_1593:
        /* <DEDUP_REMOVED lines=43> */
.L_x_1595:
[----:B------:R-:W-:Y:S05]  /*147f0*/  BSYNC B0 ;  /* 0x0000000000007941 */ /* 0x000fea0003800000 */
.L_x_1594:
        /* <DEDUP_REMOVED lines=77> */
.L_x_1597:
[----:B------:R-:W-:Y:S05]  /*14cd0*/  BSYNC B0 ;  /* 0x0000000000007941 */ /* 0x000fea0003800000 */
.L_x_1596:
        /* <DEDUP_REMOVED lines=27> */
.L_x_1599:
[----:B------:R-:W-:Y:S05]  /*14e90*/  BSYNC B0 ;  /* 0x0000000000007941 */ /* 0x000fea0003800000 */
.L_x_1598:
        /* <DEDUP_REMOVED lines=27> */
.L_x_1601:
[----:B------:R-:W-:Y:S05]  /*15050*/  BSYNC B0 ;  /* 0x0000000000007941 */ /* 0x000fea0003800000 */
.L_x_1600:
        /* <DEDUP_REMOVED lines=28> */
.L_x_1602:
        /* <DEDUP_REMOVED lines=14> */
.L_x_3558:


//--------------------- .text._ZN7cutlass13device_kernelIN5flash19enable_sm80_to_sm89INS1_16FlashAttnFwdSm80INS1_25CollectiveMainloopFwdSm80ILi8ELi1ELb0EN4cute5tupleIJNS5_1CILi128EEENS7_ILi48EEENS7_ILi256EEEEEELi256ENS_6half_tEfNS_4arch4Sm80ELb1ELb0ELb1ELb1ELb1ELb1ELb1ELb0EEENS1_21CollectiveEpilogueFwdINS6_IJS8_SA_S9_EEENS6_IJNS7_ILi1EEESI_SI_EEESC_SE_Li256ELb1ELb1ELb0ELb0EEENS1_19SingleTileSchedulerILb1ELb0ELb1ELi128EEEEEEEEEvNT_6ParamsE --------------------------
	.section	.text._ZN7cutlass13device_kernelIN5flash19enable_sm80_to_sm89INS1_16FlashAttnFwdSm80INS1_25CollectiveMainloopFwdSm80ILi8ELi1ELb0EN4cute5tupleIJNS5_1CILi128EEENS7_ILi48EEENS7_ILi256EEEEEELi256ENS_6half_tEfNS_4arch4Sm80ELb1ELb0ELb1ELb1ELb1ELb1ELb1ELb0EEENS1_21CollectiveEpilogueFwdINS6_IJS8_SA_S9_EEENS6_IJNS7_ILi1EEESI_SI_EEESC_SE_Li256ELb1ELb1ELb0ELb0EEENS1_19SingleTileSchedulerILb1ELb0ELb1ELi128EEEEEEEEEvNT_6ParamsE,"ax",@progbits
	.sectioninfo	@"SHI_REGISTERS=254"
	.align	128
.text._ZN7cutlass13device_kernelIN5flash19enable_sm80_to_sm89INS1_16FlashAttnFwdSm80INS1_25CollectiveMainloopFwdSm80ILi8ELi1ELb0EN4cute5tupleIJNS5_1CILi128EEENS7_ILi48EEENS7_ILi256EEEEEELi256ENS_6half_tEfNS_4arch4Sm80ELb1ELb0ELb1ELb1ELb1ELb1ELb1ELb0EEENS1_21CollectiveEpilogueFwdINS6_IJS8_SA_S9_EEENS6_IJNS7_ILi1EEESI_SI_EEESC_SE_Li256ELb1ELb1ELb0ELb0EEENS1_19SingleTileSchedulerILb1ELb0ELb1ELi128EEEEEEEEEvNT_6ParamsE:
        .type           _ZN7cutlass13device_kernelIN5flash19enable_sm80_to_sm89INS1_16FlashAttnFwdSm80INS1_25CollectiveMainloopFwdSm80ILi8ELi1ELb0EN4cute5tupleIJNS5_1CILi128EEENS7_ILi48EEENS7_ILi256EEEEEELi256ENS_6half_tEfNS_4arch4Sm80ELb1ELb0ELb1ELb1ELb1ELb1ELb1ELb0EEENS1_21CollectiveEpilogueFwdINS6_IJS8_SA_S9_EEENS6_IJNS7_ILi1EEESI_SI_EEESC_SE_Li256ELb1ELb1ELb0ELb0EEENS1_19SingleTileSchedulerILb1ELb0ELb1ELi128EEEEEEEEEvNT_6ParamsE,@function
        .size           _ZN7cutlass13device_kernelIN5flash19enable_sm80_to_sm89INS1_16FlashAttnFwdSm80INS1_25CollectiveMainloopFwdSm80ILi8ELi1ELb0EN4cute5tupleIJNS5_1CILi128EEENS7_ILi48EEENS7_ILi256EEEEEELi256ENS_6half_tEfNS_4arch4Sm80ELb1ELb0ELb1ELb1ELb1ELb1ELb1ELb0EEENS1_21CollectiveEpilogueFwdINS6_IJS8_SA_S9_EEENS6_IJNS7_ILi1EEESI_SI_EEESC_SE_Li256ELb1ELb1ELb0ELb0EEENS1_19SingleTileSchedulerILb1ELb0ELb1ELi128EEEEEEEEEvNT_6ParamsE,(.L_x_3559 - _ZN7cutlass13device_kernelIN5flash19enable_sm80_to_sm89INS1_16FlashAttnFwdSm80INS1_25CollectiveMainloopFwdSm80ILi8ELi1ELb0EN4cute5tupleIJNS5_1CILi128EEENS7_ILi48EEENS7_ILi256EEEEEELi256ENS_6half_tEfNS_4arch4Sm80ELb1ELb0ELb1ELb1ELb1ELb1ELb1ELb0EEENS1_21CollectiveEpilogueFwdINS6_IJS8_SA_S9_EEENS6_IJNS7_ILi1EEESI_SI_EEESC_SE_Li256ELb1ELb1ELb0ELb0EEENS1_19SingleTileSchedulerILb1ELb0ELb1ELi128EEEEEEEEEvNT_6ParamsE)
        .other          _ZN7cutlass13device_kernelIN5flash19enable_sm80_to_sm89INS1_16FlashAttnFwdSm80INS1_25CollectiveMainloopFwdSm80ILi8ELi1ELb0EN4cute5tupleIJNS5_1CILi128EEENS7_ILi48EEENS7_ILi256EEEEEELi256ENS_6half_tEfNS_4arch4Sm80ELb1ELb0ELb1ELb1ELb1ELb1ELb1ELb0EEENS1_21CollectiveEpilogueFwdINS6_IJS8_SA_S9_EEENS6_IJNS7_ILi1EEESI_SI_EEESC_SE_Li256ELb1ELb1ELb0ELb0EEENS1_19SingleTileSchedulerILb1ELb0ELb1ELi128EEEEEEEEEvNT_6ParamsE,@"STO_CUDA_ENTRY STV_DEFAULT"
_ZN7cutlass13device_kernelIN5flash19enable_sm80_to_sm89INS1_16FlashAttnFwdSm80INS1_25CollectiveMainloopFwdSm80ILi8ELi1ELb0EN4cute5tupleIJNS5_1CILi128EEENS7_ILi48EEENS7_ILi256EEEEEELi256ENS_6half_tEfNS_4arch4Sm80ELb1ELb0ELb1ELb1ELb1ELb1ELb1ELb0EEENS1_21CollectiveEpilogueFwdINS6_IJS8_SA_S9_EEENS6_IJNS7_ILi1EEESI_SI_EEESC_SE_Li256ELb1ELb1ELb0ELb0EEENS1_19SingleTileSchedulerILb1ELb0ELb1ELi128EEEEEEEEEvNT_6ParamsE:
        /* <DEDUP_REMOVED lines=20> */
.L_x_1604:
        /* <DEDUP_REMOVED lines=13> */
.L_x_1606:
[----:B------:R-:W-:Y:S02]  /*0210*/  ULDC UR5, c[0x0][0x54c] ;  /* 0x0001530000057ab9 */ /* 0x000fe40000000800 */
.L_x_1605:
[----:B------:R-:W-:Y:S02]  /*0220*/  ULDC UR4, c[0x0][0x548] ;  /* 0x0001520000047ab9 */ /* 0x000fe40000000800 */
[----:B------:R-:W-:-:S02]  /*0230*/  USHF.L.U32 UR18, UR17, 0x7, URZ ;  /* 0x0000000711127899 */ /* 0x000fc4000800063f */
[----:B------:R-:W-:-:S04]  /*0240*/  UIMAD UR4, UR5, UR4, URZ ;  /* 0x00000004050472a4 */ /* 0x000fc8000f8e023f */
[----:B------:R-:W-:-:S04]  /*0250*/  UISETP.GE.AND UP0, UPT, UR18, UR4, UPT ;  /* 0x000000041200728c */ /* 0x000fc8000bf06270 */
[----:B------:R-:W-:Y:S01]  /*0260*/  USEL UR22, UR22, 0xffffffff, !UP0 ;  /* 0xffffffff16167887 */ /* 0x000fe2000c000000 */
[----:B------:R-:W-:Y:S05]  /*0270*/  BRA `(.L_x_1607) ;  /* 0x000001b000007947 */ /* 0x000fea0003800000 */
.L_x_1603:
        /* <DEDUP_REMOVED lines=8> */
.L_x_1608:
        /* <DEDUP_REMOVED lines=13> */
.L_x_1610:
[----:B------:R-:W-:Y:S02]  /*03d0*/  ULDC UR5, c[0x0][0x54c] ;  /* 0x0001530000057ab9 */ /* 0x000fe40000000800 */
.L_x_1609:
[----:B------:R-:W-:Y:S02]  /*03e0*/  ULDC UR4, c[0x0][0x548] ;  /* 0x0001520000047ab9 */ /* 0x000fe40000000800 */
[----:B------:R-:W-:-:S02]  /*03f0*/  USHF.L.U32 UR18, UR17, 0x7, URZ ;  /* 0x0000000711127899 */ /* 0x000fc4000800063f */
[----:B------:R-:W-:-:S04]  /*0400*/  UIMAD UR4, UR5, UR4, URZ ;  /* 0x00000004050472a4 */ /* 0x000fc8000f8e023f */
[----:B------:R-:W-:-:S04]  /*0410*/  UISETP.GE.AND UP0, UPT, UR18, UR4, UPT ;  /* 0x000000041200728c */ /* 0x000fc8000bf06270 */
[----:B------:R-:W-:-:S06]  /*0420*/  USEL UR22, UR22, 0xffffffff, !UP0 ;  /* 0xffffffff16167887 */ /* 0x000fcc000c000000 */
.L_x_1607:
        /* <DEDUP_REMOVED lines=51> */
[----:B------:R-:W-:-:S03]  /*0760*/  UIMAD UR5, UR4, UR5, URZ ;  /* 0x00000005040572a4 */ /* 0x000fc6000f8e023f */
        /* <DEDUP_REMOVED lines=12> */
.L_x_1611:
        /* <DEDUP_REMOVED lines=8> */
[----:B----4-:R1:W4:Y:S02]  /*08b0*/  R2UR UR5, R0 ;  /* 0x00000000000573c2 */ /* 0x01032400000e0000 */
[----:B-1--4-:R-:W-:Y:S05]  /*08c0*/  BRA `(.L_x_1613) ;  /* 0x0000006000007947 */ /* 0x012fea0003800000 */
.L_x_1612:
[----:B------:R-:W-:Y:S05]  /*08d0*/  @!P4 BRA `(.L_x_1613) ;  /* 0x000000500000c947 */ /* 0x000fea0003800000 */
[----:B-1--4-:R-:W4:Y:S04]  /*08e0*/  LDG.E R0, [R8.64] ;  /* 0x0000001a08007981 */ /* 0x012f28000c1e1900 */
[----:B---3--:R-:W3:Y:S01]  /*08f0*/  LDG.E R3, [R8.64+0x4] ;  /* 0x0000041a08037981 */ /* 0x008ee2000c1e1900 */
[----:B----4-:R-:W1:Y:S08]  /*0900*/  R2UR UR5, R0 ;  /* 0x00000000000573c2 */ /* 0x010e7000000e0000 */
[----:B---3--:R-:W1:Y:S02]  /*0910*/  R2UR UR6, R3 ;  /* 0x00000000030673c2 */ /* 0x008e6400000e0000 */
[----:B-1----:R-:W-:-:S06]  /*0920*/  UIADD3 UR5, -UR5, UR6, URZ ;  /* 0x0000000605057290 */ /* 0x002fcc000fffe13f */
.L_x_1613:
        /* <DEDUP_REMOVED lines=23> */
[----:B------:R-:W-:Y:S02]  /*0aa0*/  @UP2 USHF.R.U32.HI UR6, URZ, UR7, UR25 ;  /* 0x000000073f062299 */ /* 0x000fe40008011619 */
[----:B------:R-:W-:-:S02]  /*0ab0*/  UIADD3 UR7, UR14, 0x2f, URZ ;  /* 0x0000002f0e077890 */ /* 0x000fc4000fffe03f */
[----:B--2---:R-:W-:Y:S02]  /*0ac0*/  UIADD3 UR12, UR14, 0x30, -UR21 ;  /* 0x000000300e0c7890 */ /* 0x004fe4000fffe815 */
[----:B------:R-:W-:Y:S02]  /*0ad0*/  UIMAD.WIDE UR24, UR7, 0x2aaaaaab, URZ ;  /* 0x2aaaaaab071878a5 */ /* 0x000fe4000f8e023f */
[----:B------:R-:W-:-:S04]  /*0ae0*/  UIADD3 UR6, UR12, UR6, URZ ;  /* 0x000000060c067290 */ /* 0x000fc8000fffe03f */
[----:B------:R-:W-:Y:S02]  /*0af0*/  UIMAD.WIDE UR6, UR6, 0x2aaaaaab, URZ ;  /* 0x2aaaaaab060678a5 */ /* 0x000fe4000f8e023f */
[----:B------:R-:W-:Y:S02]  /*0b00*/  UMOV UR9, UR25 ;  /* 0x0000001900097c82 */ /* 0x000fe40008000000 */
[----:B------:R-:W-:Y:S02]  /*0b10*/  USHF.R.U32.HI UR13, URZ, 0x1f, UR9 ;  /* 0x0000001f3f0d7899 */ /* 0x000fe40008011609 */
[----:B------:R-:W-:Y:S02]  /*0b20*/  USHF.R.U32.HI UR6, URZ, 0x1f, UR7 ;  /* 0x0000001f3f067899 */ /* 0x000fe40008011607 */
[----:B------:R-:W-:Y:S02]  /*0b30*/  ULEA.HI.SX32 UR13, UR9, UR13, 0x1d ;  /* 0x0000000d090d7291 */ /* 0x000fe4000f8fea3f */
[----:B------:R-:W-:-:S04]  /*0b40*/  ULEA.HI.SX32 UR6, UR7, UR6, 0x1d ;  /* 0x0000000607067291 */ /* 0x000fc8000f8fea3f */
[----:B------:R-:W-:-:S04]  /*0b50*/  UISETP.LT.AND UP0, UPT, UR13, UR6, UPT ;  /* 0x000000060d00728c */ /* 0x000fc8000bf01270 */
[----:B------:R-:W-:Y:S02]  /*0b60*/  USEL UR7, UR13, UR6, UP0 ;  /* 0x000000060d077287 */ /* 0x000fe40008000000 */
[----:B------:R-:W-:Y:S02]  /*0b70*/  UIADD3 UR6, -UR8, URZ, URZ ;  /* 0x0000003f08067290 */ /* 0x000fe4000fffe13f */
[----:B------:R-:W-:Y:S02]  /*0b80*/  UIMAD UR7, UR7, 0x30, -UR8 ;  /* 0x00000030070778a4 */ /* 0x000fe4000f8e0a08 */
[----:B------:R-:W-:Y:S02]  /*0b90*/  UISETP.LT.AND UP1, UPT, URZ, UR6, UPT ;  /* 0x000000063f00728c */ /* 0x000fe4000bf21270 */
[----:B------:R-:W-:Y:S02]  /*0ba0*/  UISETP.LT.AND UP0, UPT, UR7, UR4, UPT ;  /* 0x000000040700728c */ /* 0x000fe4000bf01270 */
[----:B------:R-:W-:-:S02]  /*0bb0*/  USEL UR6, URZ, UR6, !UP1 ;  /* 0x000000063f067287 */ /* 0x000fc4000c800000 */
[----:B------:R-:W-:Y:S02]  /*0bc0*/  USEL UR7, UR7, UR4, UP0 ;  /* 0x0000000407077287 */ /* 0x000fe40008000000 */
[----:B------:R-:W-:Y:S02]  /*0bd0*/  UIMAD.WIDE.U32 UR24, UR6, -0x55555555, URZ ;  /* 0xaaaaaaab061878a5 */ /* 0x000fe4000f8e003f */
[----:B------:R-:W-:-:S11]  /*0be0*/  UISETP.GT.AND UP0, UPT, UR7, UR6, UPT ;  /* 0x000000060700728c */ /* 0x000fd6000bf04270 */
[----:B------:R-:W-:-:S04]  /*0bf0*/  @UP0 UIADD3 UR7, UR7, 0x2f, URZ ;  /* 0x0000002f07070890 */ /* 0x000fc8000fffe03f */
[----:B------:R-:W-:Y:S02]  /*0c00*/  UIMAD.WIDE UR8, UR7, 0x2aaaaaab, URZ ;  /* 0x2aaaaaab070878a5 */ /* 0x000fe4000f8e023f */
[----:B------:R-:W-:Y:S02]  /*0c10*/  USHF.R.U32.HI UR7, URZ, 0x5, UR25 ;  /* 0x000000053f077899 */ /* 0x000fe40008011619 */
[----:B------:R-:W-:-:S05]  /*0c20*/  @UP0 USHF.R.U32.HI UR8, URZ, 0x1f, UR9 ;  /* 0x0000001f3f080899 */ /* 0x000fca0008011609 */
[----:B------:R-:W-:Y:S02]  /*0c30*/  UMOV UR6, UR7 ;  /* 0x0000000700067c82 */ /* 0x000fe40008000000 */
[----:B------:R-:W-:-:S04]  /*0c40*/  @UP0 ULEA.HI.SX32 UR6, UR9, UR8, 0x1d ;  /* 0x0000000809060291 */ /* 0x000fc8000f8fea3f */
[----:B------:R-:W-:-:S06]  /*0c50*/  UISETP.GT.AND UP0, UPT, UR6, UR7, UPT ;  /* 0x000000070600728c */ /* 0x000fcc000bf04270 */
[----:B------:R-:W-:-:S13]  /*0c60*/  PLOP3.LUT P0, PT, PT, PT, UP0, 0x80, 0x0 ;  /* 0x000000000000781c */ /* 0x000fda0003f0f008 */
[----:B------:R-:W-:Y:S05]  /*0c70*/  @!P0 BRA `(.L_x_1614) ;  /* 0x00006dc000008947 */ /* 0x000fea0003800000 */
[----:B-1----:R-:W-:Y:S02]  /*0c80*/  ULDC.64 UR8, c[0x0][0x340] ;  /* 0x0000d00000087ab9 */ /* 0x002fe40000000a00 */
[----:B------:R-:W-:Y:S01]  /*0c90*/  UISETP.NE.U32.AND UP1, UPT, URZ, UR8, UPT ;  /* 0x000000083f00728c */ /* 0x000fe2000bf25070 */
[----:B------:R-:W-:Y:S01]  /*0ca0*/  SHF.R.S32.HI R6, RZ, 0x1f, R223 ;  /* 0x0000001fff067819 */ /* 0x000fe200000114df */
[----:B------:R-:W-:Y:S02]  /*0cb0*/  UMOV UR39, 0x30 ;  /* 0x0000003000277882 */ /* 0x000fe40000000000 */
[----:B------:R-:W-:Y:S02]  /*0cc0*/  UISETP.NE.AND.EX UP1, UPT, URZ, UR9, UPT, UP1 ;  /* 0x000000093f00728c */ /* 0x000fe4000bf25310 */
[----:B------:R-:W-:Y:S02]  /*0cd0*/  ULDC.64 UR24, c[0x0][0x238] ;  /* 0x00008e0000187ab9 */ /* 0x000fe40000000a00 */
[----:B------:R-:W-:-:S02]  /*0ce0*/  ULDC.64 UR8, c[0x0][0x340] ;  /* 0x0000d00000087ab9 */ /* 0x000fc40000000a00 */
[----:B------:R-:W-:-:S05]  /*0cf0*/  PLOP3.LUT P1, PT, PT, PT, UP1, 0x80, 0x0 ;  /* 0x000000000000781c */ /* 0x000fca0003f2f018 */
[----:B------:R-:W-:Y:S01]  /*0d00*/  @UP1 UIMAD.WIDE UR8, UR22, UR10, UR8 ;  /* 0x0000000a160812a5 */ /* 0x000fe2000f8e0208 */
[-C--:B------:R-:W-:Y:S01]  /*0d10*/  LEA.HI R4, R6, R223.reuse, RZ, 0x3 ;  /* 0x000000df06047211 */ /* 0x080fe200078f18ff */
[----:B------:R-:W-:Y:S02]  /*0d20*/  UIADD3 UR6, UR6, -0x1, URZ ;  /* 0xffffffff06067890 */ /* 0x000fe4000fffe03f */
[----:B------:R-:W-:Y:S02]  /*0d30*/  ULDC.64 UR10, c[0x0][0x240] ;  /* 0x00009000000a7ab9 */ /* 0x000fe40000000a00 */
[----:B------:R-:W-:Y:S02]  /*0d40*/  IMAD.U32 R8, RZ, RZ, UR8 ;  /* 0x00000008ff087e24 */ /* 0x000fe4000f8e00ff */
[----:B------:R-:W-:Y:S01]  /*0d50*/  IMAD.U32 R9, RZ, RZ, UR9 ;  /* 0x00000009ff097e24 */ /* 0x000fe2000f8e00ff */
[----:B------:R-:W-:Y:S01]  /*0d60*/  SHF.R.S32.HI R16, RZ, 0x3, R4 ;  /* 0x00000003ff107819 */ /* 0x000fe20000011404 */
[----:B------:R-:W-:Y:S01]  /*0d70*/  UIMAD UR28, UR6, -0x30, UR4 ;  /* 0xffffffd0061c78a4 */ /* 0x000fe2000f8e0204 */
[----:B------:R-:W-:Y:S01]  /*0d80*/  LOP3.LUT R4, R4, 0xfffffff8, RZ, 0xc0, !PT ;  /* 0xfffffff804047812 */ /* 0x000fe200078ec0ff */
[----:B------:R-:W-:Y:S01]  /*0d90*/  ULDC.64 UR8, c[0x0][0x260] ;  /* 0x0000980000087ab9 */ /* 0x000fe20000000a00 */
[----:B------:R-:W-:Y:S01]  /*0da0*/  SHF.R.S32.HI R5, RZ, 0x1f, R16 ;  /* 0x0000001fff057819 */ /* 0x000fe20000011410 */
[----:B------:R1:W2:Y:S01]  /*0db0*/  @P1 LDG.E R0, [R8.64] ;  /* 0x0000001a08001981 */ /* 0x0002a2000c1e1900 */
[----:B-----5:R-:W-:Y:S01]  /*0dc0*/  IADD3 R134, P0, R16, R2, RZ ;  /* 0x0000000210867210 */ /* 0x020fe20007f1e0ff */
[----:B------:R-:W-:Y:S01]  /*0dd0*/  IMAD.IADD R3, R223, 0x1, -R4 ;  /* 0x00000001df037824 */ /* 0x000fe200078e0a04 */
[----:B------:R-:W-:Y:S01]  /*0de0*/  UISETP.LT.AND UP0, UPT, UR28, 0x30, UPT ;  /* 0x000000301c00788c */ /* 0x000fe2000bf01270 */
[----:B------:R-:W-:Y:S01]  /*0df0*/  LEA.HI R6, R6, R223, RZ, 0x6 ;  /* 0x000000df06067211 */ /* 0x000fe200078f30ff */
[----:B------:R-:W-:Y:S01]  /*0e00*/  UIMAD UR10, UR15, UR10, URZ ;  /* 0x0000000a0f0a72a4 */ /* 0x000fe2000f8e023f */
[C---:B------:R-:W-:Y:S01]  /*0e10*/  IMAD.SHL.U32 R18, R3.reuse, 0x8, RZ ;  /* 0x0000000803127824 */ /* 0x040fe200078e00ff */
[----:B------:R-:W-:Y:S01]  /*0e20*/  LEA.HI.X.SX32 R135, R2, R5, 0x1, P0 ;  /* 0x0000000502877211 */ /* 0x000fe200000f0eff */
[----:B------:R-:W-:Y:S01]  /*0e30*/  USEL UR29, UR28, 0x30, UP0 ;  /* 0x000000301c1d7887 */ /* 0x000fe20008000000 */
[----:B------:R-:W-:Y:S01]  /*0e40*/  IMAD.SHL.U32 R20, R3, 0x4, RZ ;  /* 0x0000000403147824 */ /* 0x000fe200078e00ff */
[----:B------:R-:W-:Y:S01]  /*0e50*/  UIMAD UR8, UR15, UR8, URZ ;  /* 0x000000080f0872a4 */ /* 0x000fe2000f8e023f */
[--C-:B------:R-:W-:Y:S01]  /*0e60*/  SHF.R.S32.HI R19, RZ, 0x1f, R18.reuse ;  /* 0x0000001fff137819 */ /* 0x100fe20000011412 */
[----:B------:R-:W-:Y:S01]  /*0e70*/  IMAD R7, R135, c[0x0][0x238], RZ ;  /* 0x00008e0087077a24 */ /* 0x000fe200078e02ff */
[----:B------:R-:W-:Y:S01]  /*0e80*/  USHF.R.S32.HI UR31, URZ, 0x1f, UR22 ;  /* 0x0000001f3f1f7899 */ /* 0x000fe20008011416 */
[----:B------:R-:W-:Y:S01]  /*0e90*/  IADD3 R2, -R16, UR29, RZ ;  /* 0x0000001d10027c10 */ /* 0x000fe2000fffe1ff */
[----:B------:R-:W-:Y:S01]  /*0ea0*/  UIMAD UR28, UR16, UR11, UR10 ;  /* 0x0000000b101c72a4 */ /* 0x000fe2000f8e020a */
[----:B------:R-:W-:Y:S01]  /*0eb0*/  IMAD R10, R134, c[0x0][0x23c], R7 ;  /* 0x00008f00860a7a24 */ /* 0x000fe200078e0207 */
[----:B------:R-:W-:Y:S01]  /*0ec0*/  USEL UR34, UR22, URZ, !UP3 ;  /* 0x0000003f16227287 */ /* 0x000fe2000d800000 */
[C---:B------:R-:W-:Y:S01]  /*0ed0*/  ISETP.GE.AND P0, PT, R2.reuse, 0x1, PT ;  /* 0x000000010200780c */ /* 0x040fe20003f06270 */
[----:B------:R-:W-:Y:S01]  /*0ee0*/  USEL UR33, UR31, URZ, !UP3 ;  /* 0x0000003f1f217287 */ /* 0x000fe2000d800000 */
[----:B------:R-:W-:Y:S01]  /*0ef0*/  ISETP.GT.AND P3, PT, R2, 0x20, PT ;  /* 0x000000200200780c */ /* 0x000fe20003f64270 */
[----:B------:R-:W-:Y:S01]  /*0f00*/  IMAD.U32 R2, RZ, RZ, UR16 ;  /* 0x00000010ff027e24 */ /* 0x000fe2000f8e00ff */
[----:B------:R-:W-:Y:S01]  /*0f10*/  UIMAD UR10, UR16, UR9, UR8 ;  /* 0x00000009100a72a4 */ /* 0x000fe2000f8e0208 */
[----:B------:R-:W-:Y:S01]  /*0f20*/  IMAD.U32 R136, RZ, RZ, UR34 ;  /* 0x00000022ff887e24 */ /* 0x000fe2000f8e00ff */
[----:B------:R-:W-:Y:S01]  /*0f30*/  UIMAD UR23, UR39, UR25, URZ ;  /* 0x00000019271772a4 */ /* 0x000fe2000f8e023f */
[----:B-1----:R-:W-:Y:S01]  /*0f40*/  IMAD.WIDE.U32 R8, R134, c[0x0][0x238], R18 ;  /* 0x00008e0086087a25 */ /* 0x002fe200078e0012 */
[----:B------:R-:W-:Y:S01]  /*0f50*/  ULDC.64 UR8, c[0x0][0x248] ;  /* 0x0000920000087ab9 */ /* 0x000fe20000000a00 */
[----:B------:R-:W-:Y:S01]  /*0f60*/  IADD3 R15, R20, 0x40, RZ ;  /* 0x00000040140f7810 */ /* 0x000fe20007ffe0ff */
[----:B------:R-:W-:Y:S01]  /*0f70*/  UIMAD UR8, UR33, UR8, URZ ;  /* 0x00000008210872a4 */ /* 0x000fe2000f8e023f */
[----:B------:R-:W-:Y:S01]  /*0f80*/  IMAD.IADD R11, R9, 0x1, R10 ;  /* 0x00000001090b7824 */ /* 0x000fe200078e020a */
[----:B------:R-:W-:Y:S01]  /*0f90*/  UIMAD.WIDE.U32 UR24, UR39, UR24, URZ ;  /* 0x00000018271872a5 */ /* 0x000fe2000f8e003f */
[----:B------:R-:W-:Y:S01]  /*0fa0*/  IMAD.MOV.U32 R10, RZ, RZ, R8 ;  /* 0x000000ffff0a7224 */ /* 0x000fe200078e0008 */
[----:B------:R-:W-:Y:S01]  /*0fb0*/  UIMAD UR11, UR34, UR9, UR8 ;  /* 0x00000009220b72a4 */ /* 0x000fe2000f8e0208 */
[----:B------:R-:W-:Y:S01]  /*0fc0*/  IMAD.SHL.U32 R99, R16, 0x40, RZ ;  /* 0x0000004010637824 */ /* 0x000fe200078e00ff */
[----:B------:R-:W-:Y:S01]  /*0fd0*/  UIADD3 UR23, UR25, UR23, URZ ;  /* 0x0000001719177290 */ /* 0x000fe2000fffe03f */
[----:B------:R-:W-:Y:S01]  /*0fe0*/  IMAD.WIDE.U32 R138, R2, c[0x0][0x240], R10 ;  /* 0x00009000028a7a25 */ /* 0x000fe200078e000a */
[----:B------:R-:W-:Y:S01]  /*0ff0*/  USHF.R.S32.HI UR30, URZ, 0x1f, UR6 ;  /* 0x0000001f3f1e7899 */ /* 0x000fe20008011406 */
[----:B------:R-:W-:Y:S01]  /*1000*/  IADD3 R100, R18, 0x80, RZ ;  /* 0x0000008012647810 */ /* 0x000fe20007ffe0ff */
[----:B------:R-:W-:Y:S01]  /*1010*/  UIMAD UR32, UR23, UR6, URZ ;  /* 0x00000006172072a4 */ /* 0x000fe2000f8e023f */
[----:B------:R-:W-:Y:S01]  /*1020*/  IMAD R9, R5, c[0x0][0x280], RZ ;  /* 0x0000a00005097a24 */ /* 0x000fe200078e02ff */
[----:B------:R-:W-:Y:S01]  /*1030*/  IADD3 R139, R139, UR28, RZ ;  /* 0x0000001c8b8b7c10 */ /* 0x000fe2000fffe0ff */
[----:B------:R-:W-:Y:S01]  /*1040*/  IMAD.SHL.U32 R6, R6, 0x8, RZ ;  /* 0x0000000806067824 */ /* 0x000fe200078e00ff */
[----:B------:R-:W-:Y:S01]  /*1050*/  LOP3.LUT R99, R99, 0x1c0, RZ, 0xc0, !PT ;  /* 0x000001c063637812 */ /* 0x000fe200078ec0ff */
[----:B------:R-:W-:Y:S01]  /*1060*/  IMAD R5, R5, c[0x0][0x290], RZ ;  /* 0x0000a40005057a24 */ /* 0x000fe200078e02ff */
[----:B------:R-:W-:Y:S01]  /*1070*/  UIMAD UR30, UR30, UR24, UR32 ;  /* 0x000000181e1e72a4 */ /* 0x000fe2000f8e0220 */
[----:B------:R-:W-:Y:S01]  /*1080*/  IMAD.WIDE.U32 R138, R136, c[0x0][0x248], R138 ;  /* 0x00009200888a7a25 */ /* 0x000fe200078e008a */
[----:B------:R-:W-:Y:S01]  /*1090*/  LOP3.LUT R6, R6, 0xfffffe00, RZ, 0xc0, !PT ;  /* 0xfffffe0006067812 */ /* 0x000fe200078ec0ff */
[----:B------:R-:W-:Y:S01]  /*10a0*/  UMOV UR35, 0x5 ;  /* 0x0000000500237882 */ /* 0x000fe20000000000 */
[----:B------:R-:W-:Y:S01]  /*10b0*/  LOP3.LUT R96, R99, 0x38, R18, 0xf8, !PT ;  /* 0x0000003863607812 */ /* 0x000fe200078ef812 */
[----:B------:R-:W-:Y:S01]  /*10c0*/  IMAD.U32 R94, RZ, RZ, UR24 ;  /* 0x00000018ff5e7e24 */ /* 0x000fe2000f8e00ff */
[----:B------:R-:W-:Y:S01]  /*10d0*/  IADD3 R141, R139, UR11, RZ ;  /* 0x0000000b8b8d7c10 */ /* 0x000fe2000fffe0ff */
[----:B------:R-:W-:Y:S01]  /*10e0*/  IMAD.U32 R7, RZ, RZ, UR16 ;  /* 0x00000010ff077e24 */ /* 0x000fe2000f8e00ff */
[----:B------:R-:W-:Y:S01]  /*10f0*/  SHF.R.U32.HI R97, RZ, 0x3, R99 ;  /* 0x00000003ff617819 */ /* 0x000fe20000011663 */
[----:B------:R-:W-:Y:S01]  /*1100*/  IMAD.MOV.U32 R140, RZ, RZ, R138 ;  /* 0x000000ffff8c7224 */ /* 0x000fe200078e008a */
[----:B------:R-:W-:Y:S01]  /*1110*/  IADD3 R98, R18, 0xc0, RZ ;  /* 0x000000c012627810 */ /* 0x000fe20007ffe0ff */
[----:B------:R-:W-:Y:S01]  /*1120*/  IMAD.IADD R14, R20, 0x1, R15 ;  /* 0x00000001140e7824 */ /* 0x000fe200078e020f */
[----:B------:R-:W-:Y:S01]  /*1130*/  ISETP.GE.AND P2, PT, R18, c[0x0][0x1d4], PT ;  /* 0x0000750012007a0c */ /* 0x000fe20003f46270 */
[----:B------:R-:W-:Y:S01]  /*1140*/  IMAD R144, R16, c[0x0][0x284], R9 ;  /* 0x0000a10010907a24 */ /* 0x000fe200078e0209 */
[----:B------:R-:W-:Y:S01]  /*1150*/  ISETP.GE.AND P5, PT, R100, c[0x0][0x1d4], PT ;  /* 0x0000750064007a0c */ /* 0x000fe20003fa6270 */
[----:B------:R-:W-:Y:S01]  /*1160*/  IMAD R142, R16, c[0x0][0x294], R5 ;  /* 0x0000a500108e7a24 */ /* 0x000fe200078e0205 */
[----:B------:R-:W-:Y:S01]  /*1170*/  ISETP.GE.AND P6, PT, R14, c[0x0][0x1d4], PT ;  /* 0x000075000e007a0c */ /* 0x000fe20003fc6270 */
[----:B------:R-:W-:Y:S01]  /*1180*/  IMAD.WIDE.U32 R8, R7, c[0x0][0x260], R18 ;  /* 0x0000980007087a25 */ /* 0x000fe200078e0012 */
[----:B------:R-:W-:Y:S01]  /*1190*/  ISETP.GE.AND P4, PT, R98, c[0x0][0x1d4], PT ;  /* 0x0000750062007a0c */ /* 0x000fe20003f86270 */
[----:B------:R-:W-:Y:S01]  /*11a0*/  ULDC UR28, c[0x0][0x23c] ;  /* 0x00008f00001c7ab9 */ /* 0x000fe20000000800 */
[----:B------:R-:W-:Y:S01]  /*11b0*/  LOP3.LUT R96, R6, R96, R97, 0xf6, !PT ;  /* 0x0000006006607212 */ /* 0x000fe200078ef661 */
[----:B------:R-:W-:Y:S01]  /*11c0*/  IMAD.WIDE.U32 R4, R94, UR6, R140 ;  /* 0x000000065e047c25 */ /* 0x000fe2000f8e008c */
[----:B------:R-:W-:Y:S01]  /*11d0*/  IADD3 R9, R9, UR10, RZ ;  /* 0x0000000a09097c10 */ /* 0x000fe2000fffe0ff */
[----:B------:R-:W-:Y:S01]  /*11e0*/  ULDC UR10, c[0x0][0x238] ;  /* 0x00008e00000a7ab9 */ /* 0x000fe20000000800 */
[--C-:B------:R-:W-:Y:S01]  /*11f0*/  SHF.R.S32.HI R21, RZ, 0x1f, R20.reuse ;  /* 0x0000001fff157819 */ /* 0x100fe20000011414 */
[----:B------:R-:W-:Y:S01]  /*1200*/  USHF.L.U32 UR29, UR10, 0x5, URZ ;  /* 0x000000050a1d7899 */ /* 0x000fe2000800063f */
[----:B------:R-:W-:Y:S01]  /*1210*/  IMAD.SHL.U32 R96, R96, 0x2, RZ ;  /* 0x0000000260607824 */ /* 0x000fe200078e00ff */
[----:B------:R-:W-:Y:S01]  /*1220*/  USHF.L.U64.HI UR28, UR10, UR35, UR28 ;  /* 0x000000230a1c7299 */ /* 0x000fe2000801021c */
[----:B------:R-:W-:Y:S01]  /*1230*/  P2R R104, PR, RZ, 0x4 ;  /* 0x00000004ff687803 */ /* 0x000fe20000000000 */
[----:B------:R-:W-:Y:S01]  /*1240*/  IMAD.U32 R95, RZ, RZ, UR25 ;  /* 0x00000019ff5f7e24 */ /* 0x000fe2000f8e00ff */
[C---:B------:R-:W-:Y:S01]  /*1250*/  IADD3 R95, R16.reuse, 0x20, RZ ;  /* 0x00000020105f7810 */ /* 0x040fe20007ffe0ff */
[C---:B------:R-:W-:Y:S01]  /*1260*/  IMAD.WIDE.U32 R146, R16.reuse, c[0x0][0x290], R20 ;  /* 0x0000a40010927a25 */ /* 0x040fe200078e0014 */
[----:B------:R-:W-:Y:S01]  /*1270*/  ULDC.64 UR8, c[0x0][0x280] ;  /* 0x0000a00000087ab9 */ /* 0x000fe20000000a00 */
[----:B------:R-:W-:Y:S01]  /*1280*/  SHF.R.S32.HI R113, RZ, 0x1f, R92 ;  /* 0x0000001fff717819 */ /* 0x000fe2000001145c */
[----:B------:R-:W-:Y:S01]  /*1290*/  UIMAD UR37, UR39, UR9, URZ ;  /* 0x00000009272572a4 */ /* 0x000fe2000f8e023f */
[----:B------:R-:W-:Y:S01]  /*12a0*/  IMAD.WIDE.U32 R10, R16, c[0x0][0x290], R18 ;  /* 0x0000a400100a7a25 */ /* 0x000fe200078e0012 */
[----:B------:R-:W-:Y:S01]  /*12b0*/  USHF.L.U32 UR32, UR8, 0x5, URZ ;  /* 0x0000000508207899 */ /* 0x000fe2000800063f */
[----:B------:R-:W-:Y:S01]  /*12c0*/  SHF.R.S32.HI R111, RZ, 0x1f, R98 ;  /* 0x0000001fff6f7819 */ /* 0x000fe20000011462 */
[----:B------:R-:W-:Y:S01]  /*12d0*/  UIMAD.WIDE.U32 UR40, UR8, 0x30, URZ ;  /* 0x00000030082878a5 */ /* 0x000fe2000f8e003f */
[----:B------:R-:W-:Y:S01]  /*12e0*/  IMAD.IADD R147, R147, 0x1, R142 ;  /* 0x0000000193937824 */ /* 0x000fe200078e028e */
[----:B------:R-:W-:Y:S01]  /*12f0*/  ULDC.64 UR10, c[0x0][0x268] ;  /* 0x00009a00000a7ab9 */ /* 0x000fe20000000a00 */
[----:B------:R-:W-:Y:S01]  /*1300*/  IMAD.IADD R143, R142, 0x1, R11 ;  /* 0x000000018e8f7824 */ /* 0x000fe200078e020b */
[----:B------:R-:W-:Y:S01]  /*1310*/  UIMAD UR10, UR33, UR10, URZ ;  /* 0x0000000a210a72a4 */ /* 0x000fe2000f8e023f */
[----:B------:R-:W-:Y:S01]  /*1320*/  IMAD.WIDE.U32 R136, R136, c[0x0][0x268], R8 ;  /* 0x00009a0088887a25 */ /* 0x000fe200078e0008 */
[----:B------:R-:W-:Y:S01]  /*1330*/  SHF.R.S32.HI R8, RZ, 0x1f, R95 ;  /* 0x0000001fff087819 */ /* 0x000fe2000001145f */
[----:B------:R-:W-:Y:S01]  /*1340*/  UIADD3 UR37, UR41, UR37, URZ ;  /* 0x0000002529257290 */ /* 0x000fe2000fffe03f */
[----:B------:R-:W-:Y:S01]  /*1350*/  LEA.HI R111, R111, R98, RZ, 0x3 ;  /* 0x000000626f6f7211 */ /* 0x000fe200078f18ff */
[----:B------:R-:W-:Y:S01]  /*1360*/  IMAD.MOV.U32 R142, RZ, RZ, R10 ;  /* 0x000000ffff8e7224 */ /* 0x000fe200078e000a */
[----:B------:R-:W-:Y:S01]  /*1370*/  LEA.HI R8, R8, R95, RZ, 0x3 ;  /* 0x0000005f08087211 */ /* 0x000fe200078f18ff */
[----:B------:R-:W-:Y:S01]  /*1380*/  IMAD.SHL.U32 R93, R95, 0x40, RZ ;  /* 0x000000405f5d7824 */ /* 0x000fe200078e00ff */
[----:B------:R-:W-:Y:S01]  /*1390*/  UIMAD UR11, UR34, UR11, UR10 ;  /* 0x0000000b220b72a4 */ /* 0x000fe2000f8e020a */
[----:B------:R-:W-:Y:S01]  /*13a0*/  IMAD.WIDE.U32 R148, R16, c[0x0][0x280], R20 ;  /* 0x0000a00010947a25 */ /* 0x000fe200078e0014 */
[----:B------:R-:W-:-:S02]  /*13b0*/  LOP3.LUT R111, R111, 0xfffffff8, RZ, 0xc0, !PT ;  /* 0xfffffff86f6f7812 */ /* 0x000fc400078ec0ff */
[----:B------:R-:W-:Y:S01]  /*13c0*/  LOP3.LUT R93, R93, 0x1c0, RZ, 0xc0, !PT ;  /* 0x000001c05d5d7812 */ /* 0x000fe200078ec0ff */
[----:B------:R-:W-:Y:S01]  /*13d0*/  IMAD.SHL.U32 R11, R8, 0x40, RZ ;  /* 0x00000040080b7824 */ /* 0x000fe200078e00ff */
[----:B------:R-:W-:Y:S01]  /*13e0*/  P2R R102, PR, RZ, 0x20 ;  /* 0x00000020ff667803 */ /* 0x000fe20000000000 */
[----:B------:R-:W-:Y:S01]  /*13f0*/  IMAD.WIDE.U32 R22, R16, c[0x0][0x280], R18 ;  /* 0x0000a00010167a25 */ /* 0x000fe200078e0012 */
[----:B------:R-:W-:Y:S02]  /*1400*/  SHF.R.U32.HI R106, RZ, 0x3, R93 ;  /* 0x00000003ff6a7819 */ /* 0x000fe4000001165d */
[----:B------:R-:W-:Y:S01]  /*1410*/  LOP3.LUT R11, R11, 0xfffffe00, RZ, 0xc0, !PT ;  /* 0xfffffe000b0b7812 */ /* 0x000fe200078ec0ff */
[----:B------:R-:W-:Y:S01]  /*1420*/  IMAD.MOV.U32 R120, RZ, RZ, c[0x0][0x27c] ;  /* 0x00009f00ff787624 */ /* 0x000fe200078e00ff */
[----:B------:R-:W-:Y:S01]  /*1430*/  P2R R101, PR, RZ, 0x10 ;  /* 0x00000010ff657803 */ /* 0x000fe20000000000 */
[----:B------:R-:W-:Y:S01]  /*1440*/  IMAD.IADD R149, R149, 0x1, R144 ;  /* 0x0000000195957824 */ /* 0x000fe200078e0290 */
[----:B------:R-:W-:Y:S01]  /*1450*/  P2R R103, PR, RZ, 0x40 ;  /* 0x00000040ff677803 */ /* 0x000fe20000000000 */
[----:B------:R-:W-:Y:S01]  /*1460*/  IMAD.IADD R145, R144, 0x1, R23 ;  /* 0x0000000190917824 */ /* 0x000fe200078e0217 */
[----:B------:R-:W-:Y:S01]  /*1470*/  IADD3 R105, R105, UR5, RZ ;  /* 0x0000000569697c10 */ /* 0x000fe2000fffe0ff */
[----:B------:R-:W-:Y:S01]  /*1480*/  IMAD.MOV.U32 R122, RZ, RZ, c[0x0][0x2b8] ;  /* 0x0000ae00ff7a7624 */ /* 0x000fe200078e00ff */
[----:B------:R-:W-:Y:S01]  /*1490*/  IADD3 R107, -R16, 0x30, RZ ;  /* 0x00000030106b7810 */ /* 0x000fe20007ffe1ff */
[----:B------:R-:W-:Y:S01]  /*14a0*/  IMAD.MOV.U32 R144, RZ, RZ, R22 ;  /* 0x000000ffff907224 */ /* 0x000fe200078e0016 */
[----:B------:R-:W-:Y:S01]  /*14b0*/  SHF.R.S32.HI R108, RZ, 0x1f, R111 ;  /* 0x0000001fff6c7819 */ /* 0x000fe2000001146f */
[----:B------:R-:W-:Y:S01]  /*14c0*/  IMAD.WIDE.U32 R146, R92, c[0x0][0x290], R146 ;  /* 0x0000a4005c927a25 */ /* 0x000fe200078e0092 */
[----:B------:R-:W-:-:S03]  /*14d0*/  IADD3 R115, R137, UR11, RZ ;  /* 0x0000000b89737c10 */ /* 0x000fc6000fffe0ff */
[----:B------:R-:W-:Y:S02]  /*14e0*/  IMAD.MOV.U32 R66, RZ, RZ, c[0x0][0x27c] ;  /* 0x00009f00ff427624 */ /* 0x000fe400078e00ff */
[----:B------:R-:W-:-:S04]  /*14f0*/  IMAD.WIDE.U32 R148, R92, c[0x0][0x280], R148 ;  /* 0x0000a0005c947a25 */ /* 0x000fc800078e0094 */
[----:B------:R-:W-:-:S04]  /*1500*/  IMAD.WIDE.U32 R144, R92, c[0x0][0x280], R144 ;  /* 0x0000a0005c907a25 */ /* 0x000fc800078e0090 */
[----:B------:R-:W-:-:S04]  /*1510*/  IMAD.WIDE.U32 R142, R92, c[0x0][0x290], R142 ;  /* 0x0000a4005c8e7a25 */ /* 0x000fc800078e008e */
[----:B------:R-:W-:Y:S01]  /*1520*/  IMAD.SHL.U32 R66, R66, 0x2, RZ ;  /* 0x0000000242427824 */ /* 0x000fe200078e00ff */
[----:B--2---:R1:W2:Y:S01]  /*1530*/  @P1 R2UR UR36, R0 ;  /* 0x00000000002413c2 */ /* 0x0042a200000e0000 */
[C---:B------:R-:W-:Y:S02]  /*1540*/  @P0 LEA R24, P1, R4.reuse, c[0x0][0x220], 0x1 ;  /* 0x0000880004180a11 */ /* 0x040fe400078208ff */
[----:B-1----:R-:W-:Y:S01]  /*1550*/  IADD3 R0, R5, UR30, RZ ;  /* 0x0000001e05007c10 */ /* 0x002fe2000fffe0ff */
[----:B------:R-:W-:Y:S02]  /*1560*/  USHF.L.U64.HI UR30, UR8, UR35, UR9 ;  /* 0x00000023081e7299 */ /* 0x000fe40008010209 */
[----:B--2---:R-:W-:Y:S01]  /*1570*/  @UP1 USHF.R.S32.HI UR53, URZ, 0x1f, UR36 ;  /* 0x0000001f3f351899 */ /* 0x004fe20008011424 */
[C---:B------:R-:W-:Y:S01]  /*1580*/  @P0 LEA.HI.X R25, R4.reuse, c[0x0][0x224], R0, 0x1, P1 ;  /* 0x0000890004190a11 */ /* 0x040fe200008f0c00 */
[----:B------:R-:W-:Y:S01]  /*1590*/  ULDC.64 UR8, c[0x0][0x290] ;  /* 0x0000a40000087ab9 */ /* 0x000fe20000000a00 */
[----:B------:R-:W-:Y:S01]  /*15a0*/  @P3 IADD3 R5, P1, R4, UR29, RZ ;  /* 0x0000001d04053c10 */ /* 0x000fe2000ff3e0ff */
[----:B------:R-:W-:-:S02]  /*15b0*/  USHF.L.U64.HI UR35, UR8, UR35, UR9 ;  /* 0x0000002308237299 */ /* 0x000fc40008010209 */
[----:B------:R-:W-:Y:S01]  /*15c0*/  @!PT LDS RZ, [RZ] ;  /* 0x00000000fffff984 */ /* 0x000fe20000000800 */
[----:B------:R-:W-:Y:S01]  /*15d0*/  @!PT LDS RZ, [RZ] ;  /* 0x00000000fffff984 */ /* 0x000fe20000000800 */
[----:B------:R-:W-:Y:S01]  /*15e0*/  @!PT LDS RZ, [RZ] ;  /* 0x00000000fffff984 */ /* 0x000fe20000000800 */
[----:B------:R1:W-:Y:S01]  /*15f0*/  @P0 LDGSTS.E.BYPASS.LTC128B.128 [R96+0xa080], [R24.64], !P2 ;  /* 0x0a08000018600fae */ /* 0x0003e2000d101d5a */
[----:B------:R-:W-:Y:S01]  /*1600*/  @P3 IADD3.X R0, R0, UR28, RZ, P1, !PT ;  /* 0x0000001c00003c10 */ /* 0x000fe20008ffe4ff */
[----:B------:R-:W-:Y:S01]  /*1610*/  UIMAD UR39, UR39, UR9, URZ ;  /* 0x00000009272772a4 */ /* 0x000fe2000f8e023f */
[----:B------:R-:W-:Y:S01]  /*1620*/  ISETP.GE.AND P1, PT, R18, c[0x0][0x27c], PT ;  /* 0x00009f0012007a0c */ /* 0x000fe20003f26270 */
[----:B------:R1:W-:Y:S01]  /*1630*/  @P0 LDGSTS.E.BYPASS.LTC128B.128 [R96+0xb880], [R24.64+0x80], !P6 ;  /* 0x0b88008018600fae */ /* 0x0003e2000f101d5a */
[----:B------:R-:W-:Y:S01]  /*1640*/  ISETP.GE.AND P2, PT, R14, c[0x0][0x27c], PT ;  /* 0x00009f000e007a0c */ /* 0x000fe20003f46270 */
[----:B------:R-:W-:Y:S02]  /*1650*/  USHF.L.U32 UR38, UR8, 0x5, URZ ;  /* 0x0000000508267899 */ /* 0x000fe4000800063f */
[----:B------:R1:W-:Y:S01]  /*1660*/  @P0 LDGSTS.E.BYPASS.LTC128B.128 [R96+0xd080], [R24.64+0x100], !P5 ;  /* 0x0d08010018600fae */ /* 0x0003e2000e901d5a */
[----:B------:R-:W-:Y:S01]  /*1670*/  SEL R7, RZ, c[0x0][0x27c], !P2 ;  /* 0x00009f00ff077a07 */ /* 0x000fe20005000000 */
[----:B------:R-:W-:-:S02]  /*1680*/  UIMAD.WIDE.U32 UR42, UR8, 0x30, URZ ;  /* 0x00000030082a78a5 */ /* 0x000fc4000f8e003f */
[----:B------:R1:W-:Y:S01]  /*1690*/  @P0 LDGSTS.E.BYPASS.LTC128B.128 [R96+0xe880], [R24.64+0x180], !P4 ;  /* 0x0e88018018600fae */ /* 0x0003e2000e101d5a */
[C---:B------:R-:W-:Y:S01]  /*16a0*/  @P3 LEA R12, P0, R5.reuse, c[0x0][0x220], 0x1 ;  /* 0x00008800050c3a11 */ /* 0x040fe200078008ff */
[----:B------:R-:W-:Y:S01]  /*16b0*/  IMAD.IADD R10, R14, 0x1, R7 ;  /* 0x000000010e0a7824 */ /* 0x000fe200078e0207 */
[----:B------:R-:W-:Y:S02]  /*16c0*/  ULDC.64 UR8, c[0x0][0x1e8] ;  /* 0x00007a0000087ab9 */ /* 0x000fe40000000a00 */
[----:B------:R-:W-:Y:S01]  /*16d0*/  @P3 LEA.HI.X R13, R5, c[0x0][0x224], R0, 0x1, P0 ;  /* 0x00008900050d3a11 */ /* 0x000fe200000f0c00 */
[----:B------:R-:W-:Y:S01]  /*16e0*/  UIMAD UR44, UR15, UR8, URZ ;  /* 0x000000080f2c72a4 */ /* 0x000fe2000f8e023f */
[----:B------:R-:W-:Y:S01]  /*16f0*/  SEL R5, RZ, c[0x0][0x27c], !P1 ;  /* 0x00009f00ff057a07 */ /* 0x000fe20004800000 */
[----:B------:R-:W-:Y:S01]  /*1700*/  UIMAD.WIDE.U32 UR46, UR16, UR8, URZ ;  /* 0x00000008102e72a5 */ /* 0x000fe2000f8e003f */
[----:B------:R-:W-:Y:S01]  /*1710*/  ISETP.NE.AND P0, PT, R104, RZ, PT ;  /* 0x000000ff6800720c */ /* 0x000fe20003f05270 */
[----:B------:R-:W-:-:S02]  /*1720*/  UIMAD UR44, UR16, UR9, UR44 ;  /* 0x00000009102c72a4 */ /* 0x000fc4000f8e022c */
[----:B------:R-:W-:Y:S01]  /*1730*/  IMAD.IADD R5, R18, 0x1, R5 ;  /* 0x0000000112057824 */ /* 0x000fe200078e0205 */
[----:B------:R-:W-:Y:S02]  /*1740*/  ULDC.64 UR8, c[0x0][0x210] ;  /* 0x0000840000087ab9 */ /* 0x000fe40000000a00 */
[----:B------:R-:W-:Y:S02]  /*1750*/  UIMAD UR45, UR15, UR8, URZ ;  /* 0x000000080f2d72a4 */ /* 0x000fe4000f8e023f */
[----:B------:R-:W-:Y:S01]  /*1760*/  SHF.R.S32.HI R0, RZ, 0x1f, R5 ;  /* 0x0000001fff007819 */ /* 0x000fe20000011405 */
[----:B------:R-:W-:Y:S02]  /*1770*/  UIMAD.WIDE.U32 UR48, UR16, UR8, URZ ;  /* 0x00000008103072a5 */ /* 0x000fe4000f8e003f */
[----:B------:R-:W-:Y:S01]  /*1780*/  UIMAD UR45, UR16, UR9, UR45 ;  /* 0x00000009102d72a4 */ /* 0x000fe2000f8e022d */
[CC--:B------:R-:W-:Y:S01]  /*1790*/  LEA.HI R4, R0.reuse, R5.reuse, RZ, 0x3 ;  /* 0x0000000500047211 */ /* 0x0c0fe200078f18ff */
[----:B------:R2:W-:Y:S01]  /*17a0*/  @P3 LDGSTS.E.BYPASS.LTC128B.128 [R96+0xb080], [R12.64], !P0 ;  /* 0x0b0800000c603fae */ /* 0x0005e2000c101d5a */
[----:B------:R-:W-:Y:S01]  /*17b0*/  LEA.HI R0, R0, R5, RZ, 0x6 ;  /* 0x0000000500007211 */ /* 0x000fe200078f30ff */
[----:B------:R-:W-:Y:S01]  /*17c0*/  ULDC.64 UR8, c[0x0][0x2b0] ;  /* 0x0000ac0000087ab9 */ /* 0x000fe20000000a00 */
[----:B------:R-:W-:Y:S01]  /*17d0*/  SHF.R.S32.HI R5, RZ, 0x1f, R10 ;  /* 0x0000001fff057819 */ /* 0x000fe2000001140a */
[----:B------:R2:W-:Y:S01]  /*17e0*/  @P3 LDGSTS.E.BYPASS.LTC128B.128 [R96+0xc880], [R12.64+0x80], !P6 ;  /* 0x0c8800800c603fae */ /* 0x0005e2000f101d5a */
[----:B------:R-:W-:Y:S01]  /*17f0*/  SHF.R.S32.HI R0, RZ, 0x6, R0 ;  /* 0x00000006ff007819 */ /* 0x000fe20000011400 */
[----:B------:R-:W-:Y:S01]  /*1800*/  @!UP1 UMOV UR53, UR31 ;  /* 0x0000001f00359c82 */ /* 0x000fe20008000000 */
        /* <DEDUP_REMOVED lines=8> */
[--C-:B------:R-:W-:Y:S01]  /*1890*/  LOP3.LUT R126, R99, 0x38, R2.reuse, 0xf8, !PT ;  /* 0x00000038637e7812 */ /* 0x100fe200078ef802 */
[----:B------:R-:W0:Y:S01]  /*18a0*/  LDGDEPBAR ;  /* 0x00000000000079af */ /* 0x000e220000000000 */
[----:B------:R-:W-:Y:S01]  /*18b0*/  LOP3.LUT R9, R93, 0x38, R2, 0xf8, !PT ;  /* 0x000000385d097812 */ /* 0x000fe200078ef802 */
[----:B------:R-:W-:Y:S01]  /*18c0*/  IMAD R7, R5, 0xc00, R6 ;  /* 0x00000c0005077824 */ /* 0x000fe200078e0206 */
[-C--:B------:R-:W-:Y:S01]  /*18d0*/  LOP3.LUT R125, R125, R106.reuse, RZ, 0x3c, !PT ;  /* 0x0000006a7d7d7212 */ /* 0x080fe200078e3cff */
[----:B------:R-:W-:Y:S01]  /*18e0*/  IMAD R5, R5, 0xc00, R11 ;  /* 0x00000c0005057824 */ /* 0x000fe200078e020b */
[-C--:B------:R-:W-:Y:S01]  /*18f0*/  LOP3.LUT R126, R126, R97.reuse, RZ, 0x3c, !PT ;  /* 0x000000617e7e7212 */ /* 0x080fe200078e3cff */
[----:B------:R-:W-:Y:S01]  /*1900*/  UIMAD UR10, UR53, UR8, URZ ;  /* 0x00000008350a72a4 */ /* 0x000fe2000f8e023f */
[----:B------:R-:W-:Y:S01]  /*1910*/  LOP3.LUT R124, R9, R106, RZ, 0x3c, !PT ;  /* 0x0000006a097c7212 */ /* 0x000fe200078e3cff */
[----:B------:R-:W-:Y:S01]  /*1920*/  IMAD.IADD R125, R0, 0x1, R125 ;  /* 0x00000001007d7824 */ /* 0x000fe200078e027d */
[----:B------:R-:W-:Y:S01]  /*1930*/  LOP3.LUT R10, R99, 0x38, R4, 0xf8, !PT ;  /* 0x00000038630a7812 */ /* 0x000fe200078ef804 */
[----:B------:R-:W-:Y:S01]  /*1940*/  IMAD.IADD R126, R7, 0x1, R126 ;  /* 0x00000001077e7824 */ /* 0x000fe200078e027e */
[----:B------:R-:W-:Y:S01]  /*1950*/  SHF.R.S32.HI R7, RZ, 0x1f, R100 ;  /* 0x0000001fff077819 */ /* 0x000fe20000011464 */
[----:B------:R-:W-:Y:S01]  /*1960*/  IMAD R0, R3, 0x20, R16 ;  /* 0x0000002003007824 */ /* 0x000fe200078e0210 */
[----:B------:R-:W-:Y:S01]  /*1970*/  SHF.R.S32.HI R3, RZ, 0x1f, R14 ;  /* 0x0000001fff037819 */ /* 0x000fe2000001140e */
[----:B------:R-:W-:Y:S01]  /*1980*/  IMAD.IADD R124, R5, 0x1, R124 ;  /* 0x00000001057c7824 */ /* 0x000fe200078e027c */
[----:B------:R-:W-:Y:S01]  /*1990*/  LOP3.LUT R127, R10, R97, RZ, 0x3c, !PT ;  /* 0x000000610a7f7212 */ /* 0x000fe200078e3cff */
[----:B------:R-:W-:Y:S01]  /*19a0*/  IMAD R5, R113, c[0x0][0x280], RZ ;  /* 0x0000a00071057a24 */ /* 0x000fe200078e02ff */
[----:B------:R-:W-:Y:S01]  /*19b0*/  LEA.HI R110, R7, R100, RZ, 0x3 ;  /* 0x00000064076e7211 */ /* 0x000fe200078f18ff */
[----:B------:R-:W-:Y:S01]  /*19c0*/  IMAD R113, R113, c[0x0][0x290], RZ ;  /* 0x0000a40071717a24 */ /* 0x000fe200078e02ff */
[----:B------:R-:W-:Y:S01]  /*19d0*/  LEA.HI R112, R3, R14, RZ, 0x3 ;  /* 0x0000000e03707211 */ /* 0x000fe200078f18ff */
[----:B------:R-:W-:Y:S01]  /*19e0*/  IMAD.IADD R127, R8, 0x1, R127 ;  /* 0x00000001087f7824 */ /* 0x000fe200078e027f */
[----:B------:R-:W-:Y:S01]  /*19f0*/  ISETP.GE.AND P0, PT, R120, 0x1, PT ;  /* 0x000000017800780c */ /* 0x000fe20003f06270 */
[C---:B------:R-:W-:Y:S01]  /*1a00*/  IMAD R113, R92.reuse, c[0x0][0x294], R113 ;  /* 0x0000a5005c717a24 */ /* 0x040fe200078e0271 */
[----:B------:R-:W-:Y:S01]  /*1a10*/  @UP1 UMOV UR52, UR36 ;  /* 0x0000002400341c82 */ /* 0x000fe20008000000 */
[----:B------:R-:W-:Y:S01]  /*1a20*/  IMAD R5, R92, c[0x0][0x284], R5 ;  /* 0x0000a1005c057a24 */ /* 0x000fe200078e0205 */
[----:B------:R-:W-:Y:S01]  /*1a30*/  LOP3.LUT R110, R110, 0xfffffff8, RZ, 0xc0, !PT ;  /* 0xfffffff86e6e7812 */ /* 0x000fe200078ec0ff */
[----:B------:R-:W-:Y:S01]  /*1a40*/  @!UP1 UMOV UR52, UR22 ;  /* 0x0000001600349c82 */ /* 0x000fe20008000000 */
[----:B------:R-:W-:Y:S01]  /*1a50*/  LOP3.LUT R112, R112, 0xfffffff8, RZ, 0xc0, !PT ;  /* 0xfffffff870707812 */ /* 0x000fe200078ec0ff */
[----:B------:R-:W-:Y:S01]  /*1a60*/  UIMAD.WIDE.U32 UR50, UR52, UR8, URZ ;  /* 0x00000008343272a5 */ /* 0x000fe2000f8e003f */
[----:B------:R-:W-:Y:S01]  /*1a70*/  LOP3.LUT R121, R4, 0xfffffff8, RZ, 0xc0, !PT ;  /* 0xfffffff804797812 */ /* 0x000fe200078ec0ff */
[----:B------:R-:W-:Y:S01]  /*1a80*/  UIMAD UR9, UR52, UR9, UR10 ;  /* 0x00000009340972a4 */ /* 0x000fe2000f8e020a */
[----:B------:R-:W-:Y:S01]  /*1a90*/  LOP3.LUT R128, R2, 0xfffffff8, RZ, 0xc0, !PT ;  /* 0xfffffff802807812 */ /* 0x000fe200078ec0ff */
[----:B------:R-:W-:Y:S01]  /*1aa0*/  IMAD.IADD R116, R147, 0x1, R113 ;  /* 0x0000000193747824 */ /* 0x000fe200078e0271 */
[----:B------:R-:W-:Y:S01]  /*1ab0*/  ISETP.NE.AND P3, PT, R122, 0x1, PT ;  /* 0x000000017a00780c */ /* 0x000fe20003f65270 */
[----:B------:R-:W-:Y:S01]  /*1ac0*/  IMAD.IADD R117, R149, 0x1, R5 ;  /* 0x0000000195757824 */ /* 0x000fe200078e0205 */
[----:B------:R-:W-:Y:S01]  /*1ad0*/  SHF.R.S32.HI R67, RZ, 0x3, R2 ;  /* 0x00000003ff437819 */ /* 0x000fe20000011402 */
[----:B------:R-:W-:Y:S01]  /*1ae0*/  IMAD.IADD R114, R5, 0x1, R145 ;  /* 0x0000000105727824 */ /* 0x000fe200078e0291 */
[----:B------:R-:W-:Y:S01]  /*1af0*/  P2R R2, PR, RZ, 0x1 ;  /* 0x00000001ff027803 */ /* 0x000fe20000000000 */
[----:B------:R-:W-:Y:S01]  /*1b00*/  IMAD.IADD R113, R113, 0x1, R143 ;  /* 0x0000000171717824 */ /* 0x000fe200078e028f */
[C---:B--2---:R-:W-:Y:S01]  /*1b10*/  IADD3 R13, R20.reuse, 0x20, RZ ;  /* 0x00000020140d7810 */ /* 0x044fe20007ffe0ff */
[----:B------:R-:W-:Y:S01]  /*1b20*/  IMAD.SHL.U32 R127, R127, 0x2, RZ ;  /* 0x000000027f7f7824 */ /* 0x000fe200078e00ff */
[----:B------:R-:W-:Y:S01]  /*1b30*/  IADD3 R12, R20, 0x60, RZ ;  /* 0x00000060140c7810 */ /* 0x000fe20007ffe0ff */
[----:B------:R-:W-:Y:S01]  /*1b40*/  IMAD.SHL.U32 R125, R125, 0x2, RZ ;  /* 0x000000027d7d7824 */ /* 0x000fe200078e00ff */
[----:B------:R-:W-:Y:S01]  /*1b50*/  SHF.R.S32.HI R109, RZ, 0x1f, R110 ;  /* 0x0000001fff6d7819 */ /* 0x000fe2000001146e */
[----:B------:R-:W-:Y:S01]  /*1b60*/  IMAD.SHL.U32 R126, R126, 0x2, RZ ;  /* 0x000000027e7e7824 */ /* 0x000fe200078e00ff */
[----:B------:R-:W-:Y:S01]  /*1b70*/  SHF.R.S32.HI R68, RZ, 0x3, R4 ;  /* 0x00000003ff447819 */ /* 0x000fe20000011404 */
[----:B------:R-:W-:Y:S01]  /*1b80*/  IMAD.SHL.U32 R124, R124, 0x2, RZ ;  /* 0x000000027c7c7824 */ /* 0x000fe200078e00ff */
[----:B------:R-:W-:Y:S01]  /*1b90*/  SHF.R.S32.HI R119, RZ, 0x1f, R112 ;  /* 0x0000001fff777819 */ /* 0x000fe20000011470 */
[----:B------:R-:W-:Y:S01]  /*1ba0*/  UIADD3 UR39, UR43, UR39, URZ ;  /* 0x000000272b277290 */ /* 0x000fe2000fffe03f */
[----:B------:R-:W-:Y:S01]  /*1bb0*/  SHF.R.S32.HI R118, RZ, 0x1f, R121 ;  /* 0x0000001fff767819 */ /* 0x000fe20000011479 */
[----:B------:R-:W-:Y:S01]  /*1bc0*/  UIADD3 UR44, UR47, UR44, URZ ;  /* 0x0000002c2f2c7290 */ /* 0x000fe2000fffe03f */
[----:B------:R-:W-:Y:S01]  /*1bd0*/  SHF.R.S32.HI R123, RZ, 0x1f, R128 ;  /* 0x0000001fff7b7819 */ /* 0x000fe20000011480 */
[----:B------:R-:W-:Y:S01]  /*1be0*/  UIADD3 UR45, UR49, UR45, URZ ;  /* 0x0000002d312d7290 */ /* 0x000fe2000fffe03f */
[----:B------:R-:W-:Y:S01]  /*1bf0*/  P2R R2, PR, RZ, 0x8 ;  /* 0x00000008ff027803 */ /* 0x000fe20000000000 */
[----:B------:R-:W-:-:S02]  /*1c00*/  UIADD3 UR9, UR51, UR9, URZ ;  /* 0x0000000933097290 */ /* 0x000fc4000fffe03f */
[----:B------:R-:W-:Y:S01]  /*1c10*/  ULDC.U8 UR8, c[0x0][0x298] ;  /* 0x0000a60000087ab9 */ /* 0x000fe20000000000 */
[----:B-1----:R-:W-:Y:S06]  /*1c20*/  BAR.SYNC.DEFER_BLOCKING 0x0 ;  /* 0x0000000000007b1d */ /* 0x002fec0000010000 */
.L_x_1654:
[----:B------:R-:W-:Y:S01]  /*1c30*/  ISETP.NE.AND P3, PT, R122, 0x1, PT ;  /* 0x000000017a00780c */ /* 0x000fe20003f65270 */
[----:B-1-3--:R-:W-:Y:S01]  /*1c40*/  IMAD.U32 R3, RZ, RZ, UR6 ;  /* 0x00000006ff037e24 */ /* 0x00afe2000f8e00ff */
[----:B------:R-:W-:Y:S01]  /*1c50*/  MOV R132, RZ ;  /* 0x000000ff00847202 */ /* 0x000fe20000000f00 */
[----:B------:R-:W-:Y:S04]  /*1c60*/  DEPBAR.LE SB0, 0x0 ;  /* 0x000080000000791a */ /* 0x000fe80000000000 */
[----:B------:R-:W-:Y:S01]  /*1c70*/  IMAD R2, R3, 0x30, R0 ;  /* 0x0000003003027824 */ /* 0x000fe200078e0200 */
[----:B------:R-:W-:Y:S01]  /*1c80*/  ISETP.GE.AND P4, PT, R120, 0x1, PT ;  /* 0x000000017800780c */ /* 0x000fe20003f86270 */
[----:B------:R-:W-:Y:S02]  /*1c90*/  BSSY B2, `(.L_x_1615) ;  /* 0x0000542000027945 */ /* 0x000fe40003800000 */
[----:B------:R-:W-:Y:S01]  /*1ca0*/  IMAD.IADD R131, R105, 0x1, R2 ;  /* 0x0000000169837824 */ /* 0x000fe200078e0202 */
[----:B------:R-:W-:Y:S03]  /*1cb0*/  ISETP.GE.AND P0, PT, R2, UR4, PT ;  /* 0x0000000402007c0c */ /* 0x000fe6000bf06270 */
[----:B--2---:R-:W-:Y:S01]  /*1cc0*/  @P3 IMAD.HI.U32 R5, R131, c[0x0][0x2bc], RZ ;  /* 0x0000af0083053a27 */ /* 0x004fe200078e00ff */
[----:B------:R-:W-:Y:S03]  /*1cd0*/  ISETP.GT.OR P0, PT, R0, 0x2f, P0 ;  /* 0x0000002f0000780c */ /* 0x000fe60000704670 */
[----:B------:R-:W-:Y:S01]  /*1ce0*/  IMAD.MOV.U32 R4, RZ, RZ, R131 ;  /* 0x000000ffff047224 */ /* 0x000fe200078e0083 */
[----:B------:R-:W-:Y:S09]  /*1cf0*/  @P3 SHF.R.U32.HI R4, RZ, c[0x0][0x2c0], R5 ;  /* 0x0000b000ff043a19 */ /* 0x000ff20000011605 */
[C---:B------:R-:W-:Y:S04]  /*1d00*/  @!P0 IADD3 R8, P3, R4.reuse, UR50, RZ ;  /* 0x0000003204088c10 */ /* 0x040fe8000ff7e0ff */
[----:B------:R-:W-:Y:S01]  /*1d10*/  @!P0 LEA.HI.X.SX32 R5, R4, UR9, 0x1, P3 ;  /* 0x0000000904058c11 */ /* 0x000fe200098f0eff */
[----:B------:R-:W-:Y:S01]  /*1d20*/  IMAD.MOV R4, RZ, RZ, -R4 ;  /* 0x000000ffff047224 */ /* 0x000fe200078e0a04 */
[----:B------:R-:W-:Y:S03]  /*1d30*/  @!P0 LEA R22, P3, R8, c[0x0][0x2a0], 0x2 ;  /* 0x0000a80008168a11 */ /* 0x000fe600078610ff */
        /* <DEDUP_REMOVED lines=9> */
[----:B------:R-:W-:Y:S02]  /*1dd0*/  MOV R4, R8 ;  /* 0x0000000800047202 */ /* 0x000fe40000000f00 */
        /* <DEDUP_REMOVED lines=8> */
[----:B----4-:R-:W-:-:S05]  /*1e60*/  @!P4 BRA `(.L_x_1616) ;  /* 0x00004eb00000c947 */ /* 0x010fca0003800000 */
[----:B------:R-:W-:Y:S01]  /*1e70*/  USHF.R.S32.HI UR31, URZ, 0x1f, UR6 ;  /* 0x0000001f3f1f7899 */ /* 0x000fe20008011406 */
[----:B------:R-:W-:Y:S01]  /*1e80*/  ISETP.NE.AND P0, PT, RZ, UR8, PT ;  /* 0x00000008ff007c0c */ /* 0x000fe2000bf05270 */
[----:B------:R-:W-:Y:S02]  /*1e90*/  UIMAD UR11, UR37, UR6, URZ ;  /* 0x00000006250b72a4 */ /* 0x000fe4000f8e023f */
[----:B------:R-:W-:Y:S02]  /*1ea0*/  UIMAD UR10, UR39, UR6, URZ ;  /* 0x00000006270a72a4 */ /* 0x000fe4000f8e023f */
[----:B------:R-:W-:Y:S02]  /*1eb0*/  UIMAD UR5, UR6, -0x30, UR4 ;  /* 0xffffffd0060578a4 */ /* 0x000fe4000f8e0204 */
[----:B------:R-:W-:Y:S02]  /*1ec0*/  UIMAD.WIDE.U32 UR54, UR40, UR6, URZ ;  /* 0x00000006283672a5 */ /* 0x000fe4000f8e003f */
[----:B------:R-:W-:Y:S02]  /*1ed0*/  UIMAD.WIDE.U32 UR52, UR42, UR6, URZ ;  /* 0x000000062a3472a5 */ /* 0x000fe4000f8e003f */
[----:B------:R-:W-:Y:S02]  /*1ee0*/  UIMAD UR11, UR31, UR40, UR11 ;  /* 0x000000281f0b72a4 */ /* 0x000fe4000f8e020b */
[----:B------:R-:W-:Y:S02]  /*1ef0*/  UIMAD UR10, UR31, UR42, UR10 ;  /* 0x0000002a1f0a72a4 */ /* 0x000fe4000f8e020a */
[----:B------:R-:W-:Y:S02]  /*1f00*/  UISETP.LT.AND UP0, UPT, UR5, 0x30, UPT ;  /* 0x000000300500788c */ /* 0x000fe4000bf01270 */
[----:B------:R-:W-:Y:S02]  /*1f10*/  UIADD3 UR11, UR55, UR11, URZ ;  /* 0x0000000b370b7290 */ /* 0x000fe4000fffe03f */
[----:B------:R-:W-:Y:S02]  /*1f20*/  UIADD3 UR10, UR53, UR10, URZ ;  /* 0x0000000a350a7290 */ /* 0x000fe4000fffe03f */
[----:B------:R-:W-:Y:S01]  /*1f30*/  USEL UR31, UR5, 0x30, UP0 ;  /* 0x00000030051f7887 */ /* 0x000fe20008000000 */
[----:B------:R-:W-:-:S05]  /*1f40*/  @!P0 BRA `(.L_x_1617) ;  /* 0x000026b000008947 */ /* 0x000fca0003800000 */
[----:B------:R-:W-:Y:S01]  /*1f50*/  ISETP.GE.AND P4, PT, R16, UR31, PT ;  /* 0x0000001f10007c0c */ /* 0x000fe2000bf86270 */
        /* <DEDUP_REMOVED lines=11> */
[----:B------:R-:W-:Y:S01]  /*2010*/  IADD3 R3, P0, R148, UR54, RZ ;  /* 0x0000003694037c10 */ /* 0x000fe2000ff1e0ff */
[----:B------:R-:W-:Y:S01]  /*2020*/  CS2R R80, SRZ ;  /* 0x0000000000507805 */ /* 0x000fe2000001ff00 */
[----:B------:R-:W-:Y:S01]  /*2030*/  CS2R R50, SRZ ;  /* 0x0000000000327805 */ /* 0x000fe2000001ff00 */
[----:B------:R-:W-:Y:S01]  /*2040*/  CS2R R78, SRZ ;  /* 0x00000000004e7805 */ /* 0x000fe2000001ff00 */
[----:B------:R-:W-:Y:S01]  /*2050*/  IADD3.X R2, R117, UR11, RZ, P0, !PT ;  /* 0x0000000b75027c10 */ /* 0x000fe200087fe4ff */
[----:B------:R-:W-:Y:S01]  /*2060*/  CS2R R46, SRZ ;  /* 0x00000000002e7805 */ /* 0x000fe2000001ff00 */
[----:B------:R-:W-:Y:S01]  /*2070*/  IADD3 R5, P0, R146, UR52, RZ ;  /* 0x0000003492057c10 */ /* 0x000fe2000ff1e0ff */
[----:B------:R-:W-:Y:S01]  /*2080*/  CS2R R76, SRZ ;  /* 0x00000000004c7805 */ /* 0x000fe2000001ff00 */
[----:B------:R-:W-:Y:S01]  /*2090*/  CS2R R42, SRZ ;  /* 0x00000000002a7805 */ /* 0x000fe2000001ff00 */
[----:B------:R-:W-:Y:S01]  /*20a0*/  CS2R R74, SRZ ;  /* 0x00000000004a7805 */ /* 0x000fe2000001ff00 */
[----:B------:R-:W-:Y:S01]  /*20b0*/  IADD3.X R4, R116, UR10, RZ, P0, !PT ;  /* 0x0000000a74047c10 */ /* 0x000fe200087fe4ff */
        /* <DEDUP_REMOVED lines=21> */
.L_x_1619:
[----:B------:R-:W-:Y:S05]  /*2210*/  BSYNC B0 ;  /* 0x0000000000007941 */ /* 0x000fea0003800000 */
.L_x_1618:
[----:B------:R-:W-:Y:S01]  /*2220*/  ISETP.GE.AND P5, PT, R95, UR31, PT ;  /* 0x0000001f5f007c0c */ /* 0x000fe2000bfa6270 */
[----:B-----5:R-:W-:Y:S01]  /*2230*/  IMAD.MOV.U32 R10, RZ, RZ, R74 ;  /* 0x000000ffff0a7224 */ /* 0x020fe200078e004a */
[----:B------:R-:W-:Y:S01]  /*2240*/  MOV R5, R36 ;  /* 0x0000002400057202 */ /* 0x000fe20000000f00 */
[----:B-1----:R-:W-:Y:S01]  /*2250*/  IMAD.MOV.U32 R9, RZ, RZ, R75 ;  /* 0x000000ffff097224 */ /* 0x002fe200078e004b */
[----:B------:R-:W-:Y:S01]  /*2260*/  MOV R2, R43 ;  /* 0x0000002b00027202 */ /* 0x000fe20000000f00 */
[----:B------:R-:W-:Y:S01]  /*2270*/  IMAD.MOV.U32 R8, RZ, RZ, R76 ;  /* 0x000000ffff087224 */ /* 0x000fe200078e004c */
        /* <DEDUP_REMOVED lines=30> */
[----:B------:R-:W-:Y:S01]  /*2460*/  IMAD.U32 R7, RZ, RZ, UR32 ;  /* 0x00000020ff077e24 */ /* 0x000fe2000f8e00ff */
[----:B------:R-:W-:Y:S01]  /*2470*/  CS2R R70, SRZ ;  /* 0x0000000000467805 */ /* 0x000fe2000001ff00 */
[----:B------:R-:W-:Y:S01]  /*2480*/  IMAD.U32 R2, RZ, RZ, UR30 ;  /* 0x0000001eff027e24 */ /* 0x000fe2000f8e00ff */
[----:B------:R-:W-:Y:S01]  /*2490*/  CS2R R34, SRZ ;  /* 0x0000000000227805 */ /* 0x000fe2000001ff00 */
[----:B------:R-:W-:Y:S01]  /*24a0*/  IMAD.U32 R5, RZ, RZ, UR38 ;  /* 0x00000026ff057e24 */ /* 0x000fe2000f8e00ff */
[----:B------:R-:W-:Y:S01]  /*24b0*/  IADD3 R7, P3, P0, R148, UR54, R7 ;  /* 0x0000003694077c10 */ /* 0x000fe2000f87e007 */
[----:B------:R-:W-:Y:S01]  /*24c0*/  IMAD.U32 R3, RZ, RZ, UR35 ;  /* 0x00000023ff037e24 */ /* 0x000fe2000f8e00ff */
        /* <DEDUP_REMOVED lines=8> */
[----:B------:R-:W-:Y:S02]  /*2550*/  IADD3.X R4, R116, UR10, R3, P3, P0 ;  /* 0x0000000a74047c10 */ /* 0x000fe40009fe0403 */
        /* <DEDUP_REMOVED lines=20> */
.L_x_1621:
[----:B------:R-:W-:Y:S05]  /*26a0*/  BSYNC B0 ;  /* 0x0000000000007941 */ /* 0x000fea0003800000 */
.L_x_1620:
[----:B-----5:R-:W-:Y:S01]  /*26b0*/  MOV R4, R23 ;  /* 0x0000001700047202 */ /* 0x020fe20000000f00 */
[----:B------:R2:W3:Y:S01]  /*26c0*/  SHFL.IDX PT, R85, R133, RZ, 0x181f ;  /* 0x00181fff85557589 */ /* 0x0004e200000e0000 */
[----:B------:R-:W-:Y:S01]  /*26d0*/  IMAD.MOV.U32 R26, RZ, RZ, R58 ;  /* 0x000000ffff1a7224 */ /* 0x000fe200078e003a */
[----:B------:R-:W-:Y:S01]  /*26e0*/  BSSY B1, `(.L_x_1622) ;  /* 0x0000103000017945 */ /* 0x000fe20003800000 */
[----:B------:R-:W-:Y:S02]  /*26f0*/  IMAD.MOV.U32 R25, RZ, RZ, R59 ;  /* 0x000000ffff197224 */ /* 0x000fe400078e003b */
[----:B------:R-:W-:Y:S02]  /*2700*/  IMAD.MOV.U32 R24, RZ, RZ, R62 ;  /* 0x000000ffff187224 */ /* 0x000fe400078e003e */
[----:B------:R-:W-:Y:S01]  /*2710*/  IMAD.MOV.U32 R5, RZ, RZ, R22 ;  /* 0x000000ffff057224 */ /* 0x000fe200078e0016 */
[----:B------:R-:W-:Y:S01]  /*2720*/  PRMT R54, R25, 0x5410, R26 ;  /* 0x0000541019367816 */ /* 0x000fe2000000001a */
[----:B------:R2:W4:Y:S01]  /*2730*/  SHFL.IDX PT, R83, R150, RZ, 0x181f ;  /* 0x00181fff96537589 */ /* 0x00052200000e0000 */
[----:B------:R-:W-:Y:S01]  /*2740*/  MOV R25, R63 ;  /* 0x0000003f00197202 */ /* 0x000fe20000000f00 */
[----:B------:R-:W-:Y:S01]  /*2750*/  IMAD.MOV.U32 R26, RZ, RZ, R64 ;  /* 0x000000ffff1a7224 */ /* 0x000fe200078e0040 */
[----:B------:R-:W-:Y:S01]  /*2760*/  PRMT R7, R4, 0x5410, R5 ;  /* 0x0000541004077816 */ /* 0x000fe20000000005 */
[----:B-1----:R-:W-:Y:S01]  /*2770*/  IMAD.MOV.U32 R3, RZ, RZ, R28 ;  /* 0x000000ffff037224 */ /* 0x002fe200078e001c */
        /* <DEDUP_REMOVED lines=15> */
[----:B---3--:R-:W-:Y:S01]  /*2870*/  ISETP.GE.AND P0, PT, R18, c[0x0][0x1d4], PT ;  /* 0x0000750012007a0c */ /* 0x008fe20003f06270 */
[----:B------:R-:W-:Y:S01]  /*2880*/  @!UPT UIADD3 URZ, URZ, URZ, URZ ;  /* 0x0000003f3f3ff290 */ /* 0x000fe2000fffe03f */
[----:B------:R-:W-:Y:S11]  /*2890*/  BSSY B0, `(.L_x_1624) ;  /* 0x0000038000007945 */ /* 0x000ff60003800000 */
[----:B------:R-:W-:-:S05]  /*28a0*/  @P0 BRA `(.L_x_1625) ;  /* 0x0000036000000947 */ /* 0x000fca0003800000 */
[C---:B----4-:R-:W-:Y:S01]  /*28b0*/  LEA R90, P0, R18.reuse, R83, 0x1 ;  /* 0x00000053125a7211 */ /* 0x050fe200078008ff */
[----:B------:R-:W1:Y:S03]  /*28c0*/  LDS.128 R24, [R96+0xa080] ;  /* 0x00a0800060187984 */ /* 0x000e660000000c00 */
[----:B------:R-:W-:Y:S02]  /*28d0*/  LEA.HI.X R91, R18, R85, R19, 0x1, P0 ;  /* 0x00000055125b7211 */ /* 0x000fe400000f0c13 */
[----:B------:R-:W-:Y:S11]  /*28e0*/  ISETP.GE.AND P0, PT, R20, c[0x0][0x27c], PT ;  /* 0x00009f0014007a0c */ /* 0x000ff60003f06270 */
[----:B------:R-:W-:Y:S02]  /*28f0*/  @!UPT UIADD3 URZ, URZ, URZ, URZ ;  /* 0x0000003f3f3ff290 */ /* 0x000fe4000fffe03f */
[----:B------:R-:W-:Y:S01]  /*2900*/  @!P0 HADD2.F32 R49, -RZ, R49.H0_H0 ;  /* 0x20000031ff318230 */ /* 0x000fe20000004100 */
[----:B------:R-:W-:Y:S01]  /*2910*/  @!P0 SHF.R.U64 R45, R50, 0x10, R51 ;  /* 0x00000010322d8819 */ /* 0x000fe20000001233 */
[----:B------:R-:W-:Y:S01]  /*2920*/  @!P0 HADD2.F32 R53, -RZ, R53.H0_H0 ;  /* 0x20000035ff358230 */ /* 0x000fe20000004100 */
        /* <DEDUP_REMOVED lines=22> */
[----:B------:R-:W-:Y:S01]  /*2a90*/  @!P0 FFMA.FTZ R82, R38, R55, -R82 ;  /* 0x0000003726528223 */ /* 0x000fe20000010852 */
        /* <DEDUP_REMOVED lines=23> */
.L_x_1625:
[----:B------:R-:W-:Y:S05]  /*2c10*/  BSYNC B0 ;  /* 0x0000000000007941 */ /* 0x000fea0003800000 */
.L_x_1624:
[----:B------:R-:W-:Y:S01]  /*2c20*/  ISETP.GE.AND P0, PT, R14, c[0x0][0x1d4], PT ;  /* 0x000075000e007a0c */ /* 0x000fe20003f06270 */
[----:B------:R-:W-:Y:S01]  /*2c30*/  @!UPT UIADD3 URZ, URZ, URZ, URZ ;  /* 0x0000003f3f3ff290 */ /* 0x000fe2000fffe03f */
[----:B------:R-:W-:Y:S11]  /*2c40*/  BSSY B0, `(.L_x_1626) ;  /* 0x0000038000007945 */ /* 0x000ff60003800000 */
[----:B------:R-:W-:-:S05]  /*2c50*/  @P0 BRA `(.L_x_1627) ;  /* 0x0000036000000947 */ /* 0x000fca0003800000 */
[C---:B----4-:R-:W-:Y:S01]  /*2c60*/  LEA R86, P0, R112.reuse, R83, 0x1 ;  /* 0x0000005370567211 */ /* 0x050fe200078008ff */
[----:B-1----:R-:W1:Y:S03]  /*2c70*/  LDS.128 R24, [R96+0xb880] ;  /* 0x00b8800060187984 */ /* 0x002e660000000c00 */
        /* <DEDUP_REMOVED lines=20> */
[CC--:B------:R-:W-:Y:S02]  /*2dc0*/  @!P0 FMUL.FTZ R53, R45.reuse, R41.reuse ;  /* 0x000000292d358220 */ /* 0x0c0fe40000410000 */
        /* <DEDUP_REMOVED lines=20> */
[----:B------:R-:W-:Y:S01]  /*2f10*/  @!P0 FMUL.FTZ R5, R39, R46 ;  /* 0x0000002e27058220 */ /* 0x000fe20000410000 */
        /* <DEDUP_REMOVED lines=10> */
.L_x_1627:
[----:B------:R-:W-:Y:S05]  /*2fc0*/  BSYNC B0 ;  /* 0x0000000000007941 */ /* 0x000fea0003800000 */
.L_x_1626:
        /* <DEDUP_REMOVED lines=31> */
[-C--:B------:R-:W-:Y:S01]  /*31c0*/  @!P0 FFMA.FTZ R2, R45, R44.reuse, R2 ;  /* 0x0000002c2d028223 */ /* 0x080fe20000010002 */
        /* <DEDUP_REMOVED lines=14> */
[CC--:B------:R-:W-:Y:S02]  /*32b0*/  @!P0 FMUL.FTZ R53, R48.reuse, R42.reuse ;  /* 0x0000002a30358220 */ /* 0x0c0fe40000410000 */
        /* <DEDUP_REMOVED lines=11> */
.L_x_1629:
[----:B------:R-:W-:Y:S05]  /*3370*/  BSYNC B0 ;  /* 0x0000000000007941 */ /* 0x000fea0003800000 */
.L_x_1628:
[----:B------:R-:W-:Y:S11]  /*3380*/  ISETP.GE.AND P0, PT, R98, c[0x0][0x1d4], PT ;  /* 0x0000750062007a0c */ /* 0x000ff60003f06270 */
[----:B------:R-:W-:Y:S02]  /*3390*/  @!UPT UIADD3 URZ, URZ, URZ, URZ ;  /* 0x0000003f3f3ff290 */ /* 0x000fe4000fffe03f */
[----:B------:R-:W-:-:S05]  /*33a0*/  @P0 BRA `(.L_x_1623) ;  /* 0x0000036000000947 */ /* 0x000fca0003800000 */
[C---:B----4-:R-:W-:Y:S01]  /*33b0*/  LEA R48, P0, R111.reuse, R83, 0x1 ;  /* 0x000000536f307211 */ /* 0x050fe200078008ff */
[----:B-1----:R-:W1:Y:S03]  /*33c0*/  LDS.128 R24, [R96+0xe880] ;  /* 0x00e8800060187984 */ /* 0x002e660000000c00 */
[----:B------:R-:W-:Y:S02]  /*33d0*/  LEA.HI.X R49, R111, R85, R108, 0x1, P0 ;  /* 0x000000556f317211 */ /* 0x000fe400000f0c6c */
[----:B------:R-:W-:Y:S11]  /*33e0*/  ISETP.GE.AND P0, PT, R12, c[0x0][0x27c], PT ;  /* 0x00009f000c007a0c */ /* 0x000ff60003f06270 */
[----:B------:R-:W-:Y:S02]  /*33f0*/  @!UPT UIADD3 URZ, URZ, URZ, URZ ;  /* 0x0000003f3f3ff290 */ /* 0x000fe4000fffe03f */
[----:B------:R-:W-:Y:S01]  /*3400*/  @!P0 HADD2.F32 R38, -RZ, R17.H1_H1 ;  /* 0x30000011ff268230 */ /* 0x000fe20000004100 */
        /* <DEDUP_REMOVED lines=38> */
[-C--:B------:R-:W-:Y:S02]  /*3670*/  @!P0 FFMA.FTZ R4, R39, R43.reuse, R4 ;  /* 0x0000002b27048223 */ /* 0x080fe40000010004 */
[C---:B------:R-:W-:Y:S02]  /*3680*/  @!P0 FMUL.FTZ R5, R33.reuse, R36 ;  /* 0x0000002421058220 */ /* 0x040fe40000410000 */
        /* <DEDUP_REMOVED lines=8> */
.L_x_1623:
[----:B---3--:R-:W-:Y:S05]  /*3710*/  BSYNC B1 ;  /* 0x0000000000017941 */ /* 0x008fea0003800000 */
.L_x_1622:
[----:B--2---:R-:W2:Y:S04]  /*3720*/  SHFL.IDX PT, R133, R133, 0x1, 0x181f ;  /* 0x00381f0085857f89 */ /* 0x004ea800000e0000 */
[----:B------:R3:W1:Y:S01]  /*3730*/  SHFL.IDX PT, R43, R150, 0x1, 0x181f ;  /* 0x00381f00962b7f89 */ /* 0x00066200000e0000 */
[----:B------:R-:W-:-:S05]  /*3740*/  @P5 BRA `(.L_x_1630) ;  /* 0x0000396000005947 */ /* 0x000fca0003800000 */
[----:B------:R-:W-:Y:S01]  /*3750*/  ISETP.GE.AND P0, PT, R18, c[0x0][0x1d4], PT ;  /* 0x0000750012007a0c */ /* 0x000fe20003f06270 */
[----:B------:R-:W-:Y:S01]  /*3760*/  @!UPT UIADD3 URZ, URZ, URZ, URZ ;  /* 0x0000003f3f3ff290 */ /* 0x000fe2000fffe03f */
[----:B------:R-:W-:Y:S11]  /*3770*/  BSSY B0, `(.L_x_1631) ;  /* 0x0000038000007945 */ /* 0x000ff60003800000 */
[----:B------:R-:W-:-:S05]  /*3780*/  @P0 BRA `(.L_x_1632) ;  /* 0x0000036000000947 */ /* 0x000fca0003800000 */
[C---:B-1----:R-:W-:Y:S01]  /*3790*/  LEA R46, P0, R18.reuse, R43, 0x1 ;  /* 0x0000002b122e7211 */ /* 0x042fe200078008ff */
[----:B------:R-:W1:Y:S03]  /*37a0*/  LDS.128 R24, [R96+0xb080] ;  /* 0x00b0800060187984 */ /* 0x000e660000000c00 */
[----:B--2---:R-:W-:Y:S02]  /*37b0*/  LEA.HI.X R47, R18, R133, R19, 0x1, P0 ;  /* 0x00000085122f7211 */ /* 0x004fe400000f0c13 */
[----:B------:R-:W-:Y:S11]  /*37c0*/  ISETP.GE.AND P0, PT, R20, c[0x0][0x27c], PT ;  /* 0x00009f0014007a0c */ /* 0x000ff60003f06270 */
[----:B------:R-:W-:Y:S02]  /*37d0*/  @!UPT UIADD3 URZ, URZ, URZ, URZ ;  /* 0x0000003f3f3ff290 */ /* 0x000fe4000fffe03f */
        /* <DEDUP_REMOVED lines=49> */
.L_x_1632:
[----:B------:R-:W-:Y:S05]  /*3af0*/  BSYNC B0 ;  /* 0x0000000000007941 */ /* 0x000fea0003800000 */
.L_x_1631:
        /* <DEDUP_REMOVED lines=58> */
.L_x_1634:
[----:B------:R-:W-:Y:S05]  /*3ea0*/  BSYNC B0 ;  /* 0x0000000000007941 */ /* 0x000fea0003800000 */
.L_x_1633:
        /* <DEDUP_REMOVED lines=58> */
.L_x_1636:
[----:B------:R-:W-:Y:S05]  /*4250*/  BSYNC B0 ;  /* 0x0000000000007941 */ /* 0x000fea0003800000 */
.L_x_1635:
[----:B------:R-:W-:Y:S11]  /*4260*/  ISETP.GE.AND P0, PT, R98, c[0x0][0x1d4], PT ;  /* 0x0000750062007a0c */ /* 0x000ff60003f06270 */
[----:B------:R-:W-:Y:S02]  /*4270*/  @!UPT UIADD3 URZ, URZ, URZ, URZ ;  /* 0x0000003f3f3ff290 */ /* 0x000fe4000fffe03f */
[----:B------:R-:W-:-:S05]  /*4280*/  @P0 BRA `(.L_x_1630) ;  /* 0x00002e2000000947 */ /* 0x000fca0003800000 */
[C---:B-1----:R-:W-:Y:S01]  /*4290*/  LEA R36, P0, R111.reuse, R43, 0x1 ;  /* 0x0000002b6f247211 */ /* 0x042fe200078008ff */
[----:B------:R-:W1:Y:S03]  /*42a0*/  LDS.128 R24, [R96+0xf880] ;  /* 0x00f8800060187984 */ /* 0x000e660000000c00 */
[----:B--2---:R-:W-:Y:S02]  /*42b0*/  LEA.HI.X R37, R111, R133, R108, 0x1, P0 ;  /* 0x000000856f257211 */ /* 0x004fe400000f0c6c */
        /* <DEDUP_REMOVED lines=52> */
.L_x_1617:
        /* <DEDUP_REMOVED lines=36> */
.L_x_1638:
[----:B------:R-:W-:Y:S05]  /*4840*/  BSYNC B0 ;  /* 0x0000000000007941 */ /* 0x000fea0003800000 */
.L_x_1637:
        /* <DEDUP_REMOVED lines=39> */
[----:B------:R-:W-:Y:S01]  /*4ac0*/  CS2R R30, SRZ ;  /* 0x00000000001e7805 */ /* 0x000fe2000001ff00 */
[----:B------:R-:W-:Y:S01]  /*4ad0*/  IADD3 R5, P3, P0, R144, UR54, R5 ;  /* 0x0000003690057c10 */ /* 0x000fe2000f87e005 */
[----:B------:R-:W-:Y:S01]  /*4ae0*/  CS2R R28, SRZ ;  /* 0x00000000001c7805 */ /* 0x000fe2000001ff00 */
[----:B------:R-:W-:Y:S01]  /*4af0*/  CS2R R74, SRZ ;  /* 0x00000000004a7805 */ /* 0x000fe2000001ff00 */
[----:B------:R-:W-:Y:S01]  /*4b00*/  CS2R R72, SRZ ;  /* 0x0000000000487805 */ /* 0x000fe2000001ff00 */
[----:B------:R-:W-:Y:S01]  /*4b10*/  IADD3.X R4, R114, UR11, R3, P3, P0 ;  /* 0x0000000b72047c10 */ /* 0x000fe20009fe0403 */
[----:B------:R-:W-:Y:S01]  /*4b20*/  IMAD.U32 R3, RZ, RZ, UR38 ;  /* 0x00000026ff037e24 */ /* 0x000fe2000f8e00ff */
[----:B------:R-:W-:Y:S01]  /*4b30*/  CS2R R26, SRZ ;  /* 0x00000000001a7805 */ /* 0x000fe2000001ff00 */
[----:B------:R-:W-:Y:S01]  /*4b40*/  IMAD.U32 R2, RZ, RZ, UR35 ;  /* 0x00000023ff027e24 */ /* 0x000fe2000f8e00ff */
[----:B------:R-:W-:Y:S02]  /*4b50*/  CS2R R24, SRZ ;  /* 0x0000000000187805 */ /* 0x000fe4000001ff00 */
[----:B------:R-:W-:Y:S04]  /*4b60*/  IADD3 R3, P3, P0, R142, UR52, R3 ;  /* 0x000000348e037c10 */ /* 0x000fe8000f87e003 */
[----:B------:R-:W-:Y:S02]  /*4b70*/  IADD3.X R2, R113, UR10, R2, P3, P0 ;  /* 0x0000000a71027c10 */ /* 0x000fe40009fe0402 */
        /* <DEDUP_REMOVED lines=12> */
.L_x_1640:
[----:B------:R-:W-:Y:S05]  /*4c40*/  BSYNC B0 ;  /* 0x0000000000007941 */ /* 0x000fea0003800000 */
.L_x_1639:
[----:B-----5:R-:W-:Y:S01]  /*4c50*/  MOV R7, R73 ;  /* 0x0000004900077202 */ /* 0x020fe20000000f00 */
[----:B------:R2:W3:Y:S01]  /*4c60*/  SHFL.IDX PT, R153, R133, RZ, 0x181f ;  /* 0x00181fff85997589 */ /* 0x0004e200000e0000 */
[----:B-1----:R-:W-:Y:S01]  /*4c70*/  MOV R4, R27 ;  /* 0x0000001b00047202 */ /* 0x002fe20000000f00 */
[----:B------:R-:W-:Y:S01]  /*4c80*/  IMAD.MOV.U32 R10, RZ, RZ, R74 ;  /* 0x000000ffff0a7224 */ /* 0x000fe200078e004a */
[----:B------:R-:W-:Y:S01]  /*4c90*/  IADD3 R71, -R66, c[0x0][0x1d4], RZ ;  /* 0x0000750042477a10 */ /* 0x000fe20007ffe1ff */
[----:B------:R-:W-:Y:S01]  /*4ca0*/  IMAD.MOV.U32 R9, RZ, RZ, R75 ;  /* 0x000000ffff097224 */ /* 0x000fe200078e004b */
[----:B------:R-:W-:Y:S01]  /*4cb0*/  BSSY B1, `(.L_x_1641) ;  /* 0x000010b000017945 */ /* 0x000fe20003800000 */
[----:B------:R-:W-:Y:S02]  /*4cc0*/  IMAD.MOV.U32 R8, RZ, RZ, R72 ;  /* 0x000000ffff087224 */ /* 0x000fe400078e0048 */
[----:B------:R2:W1:Y:S01]  /*4cd0*/  SHFL.IDX PT, R152, R150, RZ, 0x181f ;  /* 0x00181fff96987589 */ /* 0x00046200000e0000 */
        /* <DEDUP_REMOVED lines=24> */
[----:B------:R-:W-:Y:S01]  /*4e60*/  SEL R62, R66, R71, !P1 ;  /* 0x00000047423e7207 */ /* 0x000fe20004800000 */
[----:B------:R-:W3:Y:S01]  /*4e70*/  LDS.128 R32, [R127+0xa080] ;  /* 0x00a080007f207984 */ /* 0x000ee20000000c00 */
        /* <DEDUP_REMOVED lines=15> */
[----:B------:R-:W-:Y:S01]  /*4f70*/  @!P0 SHF.R.U64 R63, R56, 0x10, R57 ;  /* 0x00000010383f8819 */ /* 0x000fe20000001239 */
[----:B------:R-:W-:Y:S01]  /*4f80*/  IMAD R53, R55, 0xc00, R6 ;  /* 0x00000c0037357824 */ /* 0x000fe200078e0206 */
[--C-:B------:R-:W-:Y:S02]  /*4f90*/  @!P0 SHF.R.U32.HI R44, RZ, 0x10, R47.reuse ;  /* 0x00000010ff2c8819 */ /* 0x100fe4000001162f */
[----:B------:R-:W-:Y:S01]  /*4fa0*/  @!P0 SHF.R.U64 R46, R46, 0x10, R47 ;  /* 0x000000102e2e8819 */ /* 0x000fe2000000122f */
[----:B------:R-:W-:Y:S01]  /*4fb0*/  IMAD.IADD R156, R53, 0x1, R156 ;  /* 0x00000001359c7824 */ /* 0x000fe200078e029c */
[----:B------:R-:W-:Y:S01]  /*4fc0*/  @!P0 SHF.R.U64 R62, R58, 0x10, R59 ;  /* 0x000000103a3e8819 */ /* 0x000fe2000000123b */
[----:B------:R-:W-:Y:S01]  /*4fd0*/  @!P0 HADD2.F32 R58, -RZ, R63.H0_H0 ;  /* 0x2000003fff3a8230 */ /* 0x000fe20000004100 */
[----:B------:R-:W-:Y:S01]  /*4fe0*/  @!P0 SHF.R.U32.HI R45, RZ, 0x10, R45 ;  /* 0x00000010ff2d8819 */ /* 0x000fe2000001162d */
[----:B------:R-:W-:Y:S01]  /*4ff0*/  @!P0 HADD2.F32 R46, -RZ, R46.H0_H0 ;  /* 0x2000002eff2e8230 */ /* 0x000fe20000004100 */
[----:B------:R-:W-:Y:S01]  /*5000*/  SHF.L.U32 R154, R156, 0x1, RZ ;  /* 0x000000019c9a7819 */ /* 0x000fe200000006ff */
[----:B------:R-:W-:Y:S01]  /*5010*/  @!P0 HADD2.F32 R62, -RZ, R62.H0_H0 ;  /* 0x2000003eff3e8230 */ /* 0x000fe20000004100 */
[----:B---3--:R-:W-:Y:S01]  /*5020*/  @!P0 IMAD.MOV.U32 R51, RZ, RZ, R32 ;  /* 0x000000ffff338224 */ /* 0x008fe200078e0020 */
[----:B------:R-:W-:Y:S02]  /*5030*/  @!P0 SHF.R.U32.HI R65, RZ, 0x10, R59 ;  /* 0x00000010ff418819 */ /* 0x000fe4000001163b */
[----:B------:R-:W3:Y:S01]  /*5040*/  LDS.128 R88, [R154+0xa080] ;  /* 0x00a080009a587984 */ /* 0x000ee20000000c00 */
[----:B------:R-:W-:Y:S01]  /*5050*/  @!P0 SHF.R.U32.HI R57, RZ, 0x10, R57 ;  /* 0x00000010ff398819 */ /* 0x000fe20000011639 */
[--C-:B------:R-:W-:Y:S02]  /*5060*/  @!P0 HADD2.F32 R47, -RZ, R51.reuse.H0_H0 ;  /* 0x20000033ff2f8230 */ /* 0x100fe40000004100 */
[----:B------:R-:W-:Y:S02]  /*5070*/  @!P0 HADD2.F32 R49, -RZ, R51.H1_H1 ;  /* 0x30000033ff318230 */ /* 0x000fe40000004100 */
[----:B------:R-:W-:Y:S01]  /*5080*/  @!P0 HADD2.F32 R65, -RZ, R65.H0_H0 ;  /* 0x20000041ff418230 */ /* 0x000fe20000004100 */
[----:B------:R-:W-:Y:S02]  /*5090*/  @!P0 FMUL.FTZ R2, R47, R50 ;  /* 0x000000322f028220 */ /* 0x000fe40000410000 */
[----:B------:R-:W-:Y:S02]  /*50a0*/  @!P0 FMUL.FTZ R3, R49, R52 ;  /* 0x0000003431038220 */ /* 0x000fe40000410000 */
[----:B---3--:R-:W-:Y:S01]  /*50b0*/  @!P0 IMAD.MOV.U32 R59, RZ, RZ, R89 ;  /* 0x000000ffff3b8224 */ /* 0x008fe200078e0059 */
[----:B------:R-:W-:Y:S05]  /*50c0*/  @!P0 MOV R56, R88 ;  /* 0x0000005800388202 */ /* 0x000fea0000000f00 */
[--C-:B------:R-:W-:Y:S02]  /*50d0*/  @!P0 HADD2.F32 R55, -RZ, R56.reuse.H0_H0 ;  /* 0x20000038ff378230 */ /* 0x100fe40000004100 */
[----:B------:R-:W-:Y:S03]  /*50e0*/  @!P0 HADD2.F32 R56, -RZ, R56.H1_H1 ;  /* 0x30000038ff388230 */ /* 0x000fe60000004100 */
[C---:B------:R-:W-:Y:S02]  /*50f0*/  @!P0 FMUL.FTZ R154, R55.reuse, R50 ;  /* 0x00000032379a8220 */ /* 0x040fe40000410000 */
[C---:B------:R-:W-:Y:S02]  /*5100*/  @!P0 FMUL.FTZ R155, R56.reuse, R52 ;  /* 0x00000034389b8220 */ /* 0x040fe40000410000 */
[----:B------:R-:W-:Y:S01]  /*5110*/  @!P0 FFMA.FTZ R2, R55, R54, R2 ;  /* 0x0000003637028223 */ /* 0x000fe20000010002 */
[----:B------:R-:W-:Y:S01]  /*5120*/  @!P0 HADD2.F32 R55, -RZ, R60.H1_H1 ;  /* 0x3000003cff378230 */ /* 0x000fe20000004100 */
[----:B------:R-:W-:Y:S01]  /*5130*/  @!P0 FFMA.FTZ R155, R49, R58, -R155 ;  /* 0x0000003a319b8223 */ /* 0x000fe2000001089b */
[----:B------:R-:W-:Y:S01]  /*5140*/  @!P0 MOV R49, R33 ;  /* 0x0000002100318202 */ /* 0x000fe20000000f00 */
[----:B------:R-:W-:Y:S01]  /*5150*/  @!P0 FFMA.FTZ R154, R47, R54, -R154 ;  /* 0x000000362f9a8223 */ /* 0x000fe2000001089a */
[----:B------:R-:W-:Y:S01]  /*5160*/  @!P0 HADD2.F32 R47, -RZ, R48.H0_H0 ;  /* 0x20000030ff2f8230 */ /* 0x000fe20000004100 */
[----:B------:R-:W-:Y:S01]  /*5170*/  @!P0 FFMA.FTZ R3, R56, R58, R3 ;  /* 0x0000003a38038223 */ /* 0x000fe20000010003 */
[----:B------:R-:W-:Y:S02]  /*5180*/  @!P0 HADD2.F32 R48, -RZ, R45.H0_H0 ;  /* 0x2000002dff308230 */ /* 0x000fe40000004100 */
[----:B------:R-:W-:Y:S01]  /*5190*/  @!P0 HADD2.F32 R56, -RZ, R59.H1_H1 ;  /* 0x3000003bff388230 */ /* 0x000fe20000004100 */
[----:B------:R-:W-:Y:S01]  /*51a0*/  @!P0 F2FP.PACK_AB R155, R155, R154 ;  /* 0x0000009a9b9b823e */ /* 0x000fe200000000ff */
[----:B------:R-:W-:Y:S01]  /*51b0*/  @!P0 HADD2.F32 R45, -RZ, R49.H1_H1 ;  /* 0x30000031ff2d8230 */ /* 0x000fe20000004100 */
[----:B------:R-:W-:Y:S01]  /*51c0*/  @!P0 F2FP.PACK_AB R154, R3, R2 ;  /* 0x00000002039a823e */ /* 0x000fe200000000ff */
[----:B------:R-:W-:Y:S01]  /*51d0*/  @!P0 HADD2.F32 R58, -RZ, R57.H0_H0 ;  /* 0x20000039ff3a8230 */ /* 0x000fe20000004100 */
[----:B------:R-:W-:Y:S01]  /*51e0*/  @!P0 IMAD.MOV.U32 R57, RZ, RZ, R91 ;  /* 0x000000ffff398224 */ /* 0x000fe200078e005b */
[----:B------:R-:W-:Y:S01]  /*51f0*/  @!P0 MOV R32, R155 ;  /* 0x0000009b00208202 */ /* 0x000fe20000000f00 */
[-C--:B------:R-:W-:Y:S01]  /*5200*/  @!P0 FMUL.FTZ R157, R56, R48.reuse ;  /* 0x00000030389d8220 */ /* 0x080fe20000410000 */
[----:B------:R-:W-:Y:S01]  /*5210*/  @!P0 HADD2.F32 R50, -RZ, R49.H0_H0 ;  /* 0x20000031ff328230 */ /* 0x000fe20000004100 */
[C---:B------:R-:W-:Y:S01]  /*5220*/  @!P0 FMUL.FTZ R5, R45.reuse, R48 ;  /* 0x000000302d058220 */ /* 0x040fe20000410000 */
[----:B------:R-:W-:Y:S01]  /*5230*/  @!P0 MOV R49, R35 ;  /* 0x0000002300318202 */ /* 0x000fe20000000f00 */
[----:B------:R-:W-:Y:S01]  /*5240*/  @!P0 FFMA.FTZ R157, R45, R58, -R157 ;  /* 0x0000003a2d9d8223 */ /* 0x000fe2000001089d */
[----:B------:R-:W-:Y:S01]  /*5250*/  @!P0 HADD2.F32 R45, -RZ, R44.H0_H0 ;  /* 0x2000002cff2d8230 */ /* 0x000fe20000004100 */
[----:B------:R-:W-:Y:S01]  /*5260*/  @!P0 FMUL.FTZ R4, R50, R47 ;  /* 0x0000002f32048220 */ /* 0x000fe20000410000 */
[----:B------:R-:W-:Y:S01]  /*5270*/  @!P0 HADD2.F32 R63, -RZ, R57.H1_H1 ;  /* 0x30000039ff3f8230 */ /* 0x000fe20000004100 */
[----:B------:R-:W-:Y:S01]  /*5280*/  @!P0 MOV R88, R154 ;  /* 0x0000009a00588202 */ /* 0x000fe20000000f00 */
[----:B------:R-:W-:Y:S01]  /*5290*/  @!P0 HADD2.F32 R54, -RZ, R59.H0_H0 ;  /* 0x2000003bff368230 */ /* 0x000fe20000004100 */
[----:B------:R-:W-:Y:S01]  /*52a0*/  @!P0 MOV R59, R90 ;  /* 0x0000005a003b8202 */ /* 0x000fe20000000f00 */
[----:B------:R-:W-:Y:S01]  /*52b0*/  @!P0 HADD2.F32 R44, -RZ, R49.H1_H1 ;  /* 0x30000031ff2c8230 */ /* 0x000fe20000004100 */
[----:B------:R-:W-:Y:S01]  /*52c0*/  @!P0 FMUL.FTZ R159, R63, R45 ;  /* 0x0000002d3f9f8220 */ /* 0x000fe20000410000 */
[----:B------:R-:W-:Y:S01]  /*52d0*/  @!P0 HADD2.F32 R64, -RZ, R57.H0_H0 ;  /* 0x20000039ff408230 */ /* 0x000fe20000004100 */
        /* <DEDUP_REMOVED lines=8> */
[----:B------:R-:W-:Y:S01]  /*5360*/  @!P0 FFMA.FTZ R4, R54, R55, R4 ;  /* 0x0000003736048223 */ /* 0x000fe20000010004 */
[----:B------:R-:W-:Y:S01]  /*5370*/  @!P0 HADD2.F32 R57, -RZ, R59.H0_H0 ;  /* 0x2000003bff398230 */ /* 0x000fe20000004100 */
[----:B------:R-:W-:Y:S01]  /*5380*/  @!P0 FFMA.FTZ R5, R56, R58, R5 ;  /* 0x0000003a38058223 */ /* 0x000fe20000010005 */
[--C-:B------:R-:W-:Y:S01]  /*5390*/  @!P0 HADD2.F32 R45, -RZ, R43.reuse.H0_H0 ;  /* 0x2000002bff2d8230 */ /* 0x100fe20000004100 */
[-C--:B------:R-:W-:Y:S01]  /*53a0*/  @!P0 FMUL.FTZ R9, R48, R47.reuse ;  /* 0x0000002f30098220 */ /* 0x080fe20000410000 */
[----:B------:R-:W-:Y:S01]  /*53b0*/  @!P0 HADD2.F32 R43, -RZ, R43.H1_H1 ;  /* 0x3000002bff2b8230 */ /* 0x000fe20000004100 */
[-C--:B------:R-:W-:Y:S01]  /*53c0*/  @!P0 FMUL.FTZ R160, R57, R44.reuse ;  /* 0x0000002c39a08220 */ /* 0x080fe20000410000 */
[----:B------:R-:W-:Y:S01]  /*53d0*/  @!P0 HADD2.F32 R59, -RZ, R59.H1_H1 ;  /* 0x3000003bff3b8230 */ /* 0x000fe20000004100 */
[----:B------:R-:W-:Y:S02]  /*53e0*/  @!P0 FMUL.FTZ R7, R45, R44 ;  /* 0x0000002c2d078220 */ /* 0x000fe40000410000 */
[----:B------:R-:W-:Y:S02]  /*53f0*/  @!P0 FMUL.FTZ R8, R43, R46 ;  /* 0x0000002e2b088220 */ /* 0x000fe40000410000 */
[----:B------:R-:W-:Y:S02]  /*5400*/  @!P0 FFMA.FTZ R7, R57, R60, R7 ;  /* 0x0000003c39078223 */ /* 0x000fe40000010007 */
[C---:B------:R-:W-:Y:S02]  /*5410*/  @!P0 FMUL.FTZ R161, R59.reuse, R46 ;  /* 0x0000002e3ba18220 */ /* 0x040fe40000410000 */
        /* <DEDUP_REMOVED lines=20> */
[C---:B-1----:R-:W-:Y:S04]  /*5560*/  LEA R154, P0, R121.reuse, R152, 0x1 ;  /* 0x00000098799a7211 */ /* 0x042fe800078008ff */
[----:B------:R-:W-:Y:S02]  /*5570*/  LEA.HI.X R155, R121, R153, R118, 0x1, P0 ;  /* 0x00000099799b7211 */ /* 0x000fe400000f0c76 */
[C---:B------:R-:W-:Y:S03]  /*5580*/  ISETP.GE.AND P0, PT, R151.reuse, c[0x0][0x1d4], PT ;  /* 0x0000750097007a0c */ /* 0x040fe60003f06270 */
[----:B------:R1:W-:Y:S10]  /*5590*/  ST.E.128 [R154.64], R32 ;  /* 0x000000209a007985 */ /* 0x0003f4000c101d1a */
[----:B------:R-:W-:Y:S05]  /*55a0*/  @!P0 IMAD.WIDE R156, R151, 0x2, R152 ;  /* 0x00000002979c8825 */ /* 0x000fea00078e0298 */
[----:B------:R1:W-:Y:S02]  /*55b0*/  @!P0 ST.E.128 [R156.64], R88 ;  /* 0x000000589c008985 */ /* 0x0003e4000c101d1a */
.L_x_1644:
[----:B------:R-:W-:Y:S05]  /*55c0*/  BSYNC B0 ;  /* 0x0000000000007941 */ /* 0x000fea0003800000 */
.L_x_1643:
[----:B------:R-:W-:Y:S11]  /*55d0*/  ISETP.GE.AND P0, PT, R14, c[0x0][0x1d4], PT ;  /* 0x000075000e007a0c */ /* 0x000ff60003f06270 */
[----:B------:R-:W-:Y:S02]  /*55e0*/  @!UPT UIADD3 URZ, URZ, URZ, URZ ;  /* 0x0000003f3f3ff290 */ /* 0x000fe4000fffe03f */
[----:B------:R-:W-:-:S05]  /*55f0*/  @P0 BRA `(.L_x_1642) ;  /* 0x0000076000000947 */ /* 0x000fca0003800000 */
[----:B------:R-:W-:Y:S01]  /*5600*/  SEL R49, R66, R71, !P2 ;  /* 0x0000004742317207 */ /* 0x000fe20005000000 */
[----:B-1----:R-:W1:Y:S01]  /*5610*/  LDS.128 R32, [R126+0xa080] ;  /* 0x00a080007e207984 */ /* 0x002e620000000c00 */
        /* <DEDUP_REMOVED lines=10> */
[----:B------:R-:W-:Y:S01]  /*56c0*/  LEA.HI R49, R49, R48, RZ, 0x3 ;  /* 0x0000003031317211 */ /* 0x000fe200078f18ff */
[----:B------:R-:W-:Y:S01]  /*56d0*/  @!P0 HADD2.F32 R48, -RZ, R87.H1_H1 ;  /* 0x30000057ff308230 */ /* 0x000fe20000004100 */
        /* <DEDUP_REMOVED lines=8> */
[----:B------:R-:W-:Y:S01]  /*5760*/  @!P0 HADD2.F32 R52, -RZ, R52.H0_H0 ;  /* 0x20000034ff348230 */ /* 0x000fe20000004100 */
[----:B------:R-:W-:Y:S02]  /*5770*/  @!P0 SHF.R.U32.HI R37, RZ, 0x10, R37 ;  /* 0x00000010ff258819 */ /* 0x000fe40000011625 */
[----:B------:R-:W-:Y:S02]  /*5780*/  @!P0 SHF.R.U32.HI R80, RZ, 0x10, R81 ;  /* 0x00000010ff508819 */ /* 0x000fe40000011651 */
[----:B------:R-:W-:Y:S01]  /*5790*/  SHF.L.U32 R65, R88, 0x1, RZ ;  /* 0x0000000158417819 */ /* 0x000fe200000006ff */
[----:B-1----:R-:W-:Y:S01]  /*57a0*/  @!P0 IMAD.MOV.U32 R45, RZ, RZ, R32 ;  /* 0x000000ffff2d8224 */ /* 0x002fe200078e0020 */
[--C-:B------:R-:W-:Y:S02]  /*57b0*/  @!P0 SHF.R.U32.HI R59, RZ, 0x10, R83.reuse ;  /* 0x00000010ff3b8819 */ /* 0x100fe40000011653 */
[----:B------:R-:W-:Y:S01]  /*57c0*/  @!P0 SHF.R.U64 R55, R82, 0x10, R83 ;  /* 0x0000001052378819 */ /* 0x000fe20000001253 */
[----:B------:R-:W1:Y:S01]  /*57d0*/  LDS.128 R60, [R65+0xa080] ;  /* 0x00a08000413c7984 */ /* 0x000e620000000c00 */
[--C-:B------:R-:W-:Y:S02]  /*57e0*/  @!P0 HADD2.F32 R39, -RZ, R45.reuse.H0_H0 ;  /* 0x2000002dff278230 */ /* 0x100fe40000004100 */
[----:B------:R-:W-:Y:S02]  /*57f0*/  @!P0 HADD2.F32 R43, -RZ, R45.H1_H1 ;  /* 0x3000002dff2b8230 */ /* 0x000fe40000004100 */
[----:B------:R-:W-:Y:S01]  /*5800*/  @!P0 HADD2.F32 R59, -RZ, R59.H0_H0 ;  /* 0x2000003bff3b8230 */ /* 0x000fe20000004100 */
[----:B------:R-:W-:Y:S01]  /*5810*/  @!P0 FMUL.FTZ R2, R39, R44 ;  /* 0x0000002c27028220 */ /* 0x000fe20000410000 */
[----:B------:R-:W-:Y:S01]  /*5820*/  @!P0 HADD2.F32 R55, -RZ, R55.H0_H0 ;  /* 0x20000037ff378230 */ /* 0x000fe20000004100 */
[----:B------:R-:W-:Y:S02]  /*5830*/  @!P0 FMUL.FTZ R3, R43, R46 ;  /* 0x0000002e2b038220 */ /* 0x000fe40000410000 */
[----:B-1----:R-:W-:Y:S01]  /*5840*/  @!P0 IMAD.MOV.U32 R51, RZ, RZ, R61 ;  /* 0x000000ffff338224 */ /* 0x002fe200078e003d */
[----:B------:R-:W-:Y:S02]  /*5850*/  @!P0 MOV R50, R60 ;  /* 0x0000003c00328202 */ /* 0x000fe40000000f00 */
[----:B------:R-:W-:Y:S03]  /*5860*/  @!P0 MOV R53, R62 ;  /* 0x0000003e00358202 */ /* 0x000fe60000000f00 */
[--C-:B------:R-:W-:Y:S02]  /*5870*/  @!P0 HADD2.F32 R49, -RZ, R50.reuse.H0_H0 ;  /* 0x20000032ff318230 */ /* 0x100fe40000004100 */
[----:B------:R-:W-:Y:S02]  /*5880*/  @!P0 HADD2.F32 R50, -RZ, R50.H1_H1 ;  /* 0x30000032ff328230 */ /* 0x000fe40000004100 */
[--C-:B------:R-:W-:Y:S01]  /*5890*/  @!P0 HADD2.F32 R54, -RZ, R53.reuse.H0_H0 ;  /* 0x20000035ff368230 */ /* 0x100fe20000004100 */
[C---:B------:R-:W-:Y:S01]  /*58a0*/  @!P0 FMUL.FTZ R65, R49.reuse, R44 ;  /* 0x0000002c31418220 */ /* 0x040fe20000410000 */
[----:B------:R-:W-:Y:S01]  /*58b0*/  @!P0 HADD2.F32 R53, -RZ, R53.H1_H1 ;  /* 0x30000035ff358230 */ /* 0x000fe20000004100 */
[C---:B------:R-:W-:Y:S02]  /*58c0*/  @!P0 FMUL.FTZ R88, R50.reuse, R46 ;  /* 0x0000002e32588220 */ /* 0x040fe40000410000 */
[----:B------:R-:W-:Y:S01]  /*58d0*/  @!P0 FFMA.FTZ R2, R49, R48, R2 ;  /* 0x0000003031028223 */ /* 0x000fe20000010002 */
[----:B------:R-:W-:Y:S01]  /*58e0*/  @!P0 HADD2.F32 R49, -RZ, R87.H0_H0 ;  /* 0x20000057ff318230 */ /* 0x000fe20000004100 */
[----:B------:R-:W-:Y:S01]  /*58f0*/  @!P0 FFMA.FTZ R88, R43, R52, -R88 ;  /* 0x000000342b588223 */ /* 0x000fe20000010858 */
[----:B------:R-:W-:Y:S01]  /*5900*/  @!P0 MOV R43, R33 ;  /* 0x00000021002b8202 */ /* 0x000fe20000000f00 */
[----:B------:R-:W-:Y:S01]  /*5910*/  @!P0 FFMA.FTZ R65, R39, R48, -R65 ;  /* 0x0000003027418223 */ /* 0x000fe20000010841 */
[----:B------:R-:W-:Y:S01]  /*5920*/  @!P0 HADD2.F32 R39, -RZ, R42.H0_H0 ;  /* 0x2000002aff278230 */ /* 0x000fe20000004100 */
[----:B------:R-:W-:Y:S01]  /*5930*/  @!P0 FFMA.FTZ R3, R50, R52, R3 ;  /* 0x0000003432038223 */ /* 0x000fe20000010003 */
[----:B------:R-:W-:Y:S02]  /*5940*/  @!P0 HADD2.F32 R42, -RZ, R37.H0_H0 ;  /* 0x20000025ff2a8230 */ /* 0x000fe40000004100 */
[--C-:B------:R-:W-:Y:S01]  /*5950*/  @!P0 HADD2.F32 R50, -RZ, R51.reuse.H1_H1 ;  /* 0x30000033ff328230 */ /* 0x100fe20000004100 */
[----:B------:R-:W-:Y:S01]  /*5960*/  @!P0 F2FP.PACK_AB R88, R88, R65 ;  /* 0x000000415858823e */ /* 0x000fe200000000ff */
[----:B------:R-:W-:Y:S01]  /*5970*/  @!P0 HADD2.F32 R48, -RZ, R51.H0_H0 ;  /* 0x20000033ff308230 */ /* 0x000fe20000004100 */
[----:B------:R-:W-:Y:S01]  /*5980*/  @!P0 IMAD.MOV.U32 R51, RZ, RZ, R63 ;  /* 0x000000ffff338224 */ /* 0x000fe200078e003f */
[--C-:B------:R-:W-:Y:S01]  /*5990*/  @!P0 HADD2.F32 R37, -RZ, R43.reuse.H1_H1 ;  /* 0x3000002bff258230 */ /* 0x100fe20000004100 */
[-C--:B------:R-:W-:Y:S01]  /*59a0*/  @!P0 FMUL.FTZ R90, R50, R42.reuse ;  /* 0x0000002a325a8220 */ /* 0x080fe20000410000 */
[----:B------:R-:W-:Y:S01]  /*59b0*/  @!P0 HADD2.F32 R52, -RZ, R80.H0_H0 ;  /* 0x20000050ff348230 */ /* 0x000fe20000004100 */
[----:B------:R-:W-:Y:S01]  /*59c0*/  @!P0 FMUL.FTZ R89, R48, R39 ;  /* 0x0000002730598220 */ /* 0x000fe20000410000 */
[----:B------:R-:W-:Y:S01]  /*59d0*/  @!P0 HADD2.F32 R44, -RZ, R43.H0_H0 ;  /* 0x2000002bff2c8230 */ /* 0x000fe20000004100 */
[C---:B------:R-:W-:Y:S01]  /*59e0*/  @!P0 FMUL.FTZ R5, R37.reuse, R42 ;  /* 0x0000002a25058220 */ /* 0x040fe20000410000 */
[----:B------:R-:W-:Y:S01]  /*59f0*/  @!P0 MOV R43, R35 ;  /* 0x00000023002b8202 */ /* 0x000fe20000000f00 */
[----:B------:R-:W-:Y:S01]  /*5a00*/  @!P0 FFMA.FTZ R90, R37, R52, -R90 ;  /* 0x00000034255a8223 */ /* 0x000fe2000001085a */
[----:B------:R-:W-:Y:S01]  /*5a10*/  @!P0 HADD2.F32 R37, -RZ, R36.H0_H0 ;  /* 0x20000024ff258230 */ /* 0x000fe20000004100 */
[C---:B------:R-:W-:Y:S01]  /*5a20*/  @!P0 FMUL.FTZ R4, R44.reuse, R39 ;  /* 0x000000272c048220 */ /* 0x040fe20000410000 */
[----:B------:R-:W-:Y:S01]  /*5a30*/  @!P0 HADD2.F32 R58, -RZ, R51.H1_H1 ;  /* 0x30000033ff3a8230 */ /* 0x000fe20000004100 */
[-C--:B------:R-:W-:Y:S01]  /*5a40*/  @!P0 FFMA.FTZ R89, R44, R49.reuse, -R89 ;  /* 0x000000312c598223 */ /* 0x080fe20000010859 */
[----:B------:R-:W-:Y:S01]  /*5a50*/  @!P0 HADD2.F32 R36, -RZ, R43.H1_H1 ;  /* 0x3000002bff248230 */ /* 0x000fe20000004100 */
[----:B------:R-:W-:Y:S01]  /*5a60*/  @!P0 FFMA.FTZ R4, R48, R49, R4 ;  /* 0x0000003130048223 */ /* 0x000fe20000010004 */
[----:B------:R-:W-:Y:S01]  /*5a70*/  @!P0 MOV R32, R88 ;  /* 0x0000005800208202 */ /* 0x000fe20000000f00 */
[-C--:B------:R-:W-:Y:S01]  /*5a80*/  @!P0 FMUL.FTZ R154, R58, R37.reuse ;  /* 0x000000253a9a8220 */ /* 0x080fe20000410000 */
        /* <DEDUP_REMOVED lines=13> */
[----:B------:R-:W-:Y:S01]  /*5b60*/  @!P0 FMUL.FTZ R156, R53, R37 ;  /* 0x00000025359c8220 */ /* 0x000fe20000410000 */
[----:B------:R-:W-:Y:S01]  /*5b70*/  @!P0 F2FP.PACK_AB R65, R3, R2 ;  /* 0x000000020341823e */ /* 0x000fe200000000ff */
[----:B------:R-:W-:Y:S01]  /*5b80*/  @!P0 FMUL.FTZ R151, R54, R39 ;  /* 0x0000002736978220 */ /* 0x000fe20000410000 */
[----:B------:R-:W-:Y:S01]  /*5b90*/  @!P0 F2FP.PACK_AB R90, R5, R4 ;  /* 0x00000004055a823e */ /* 0x000fe200000000ff */
[----:B------:R-:W-:Y:S01]  /*5ba0*/  @!P0 FFMA.FTZ R91, R42, R57, -R91 ;  /* 0x000000392a5b8223 */ /* 0x000fe2000001085b */
[----:B------:R-:W-:Y:S01]  /*5bb0*/  @!P0 MOV R33, R89 ;  /* 0x0000005900218202 */ /* 0x000fe20000000f00 */
[--C-:B------:R-:W-:Y:S01]  /*5bc0*/  @!P0 HADD2.F32 R38, -RZ, R36.reuse.H0_H0 ;  /* 0x20000024ff268230 */ /* 0x100fe20000004100 */
[----:B------:R-:W-:Y:S01]  /*5bd0*/  @!P0 MOV R60, R65 ;  /* 0x00000041003c8202 */ /* 0x000fe20000000f00 */
[----:B------:R-:W-:Y:S01]  /*5be0*/  @!P0 IMAD.MOV.U32 R61, RZ, RZ, R90 ;  /* 0x000000ffff3d8224 */ /* 0x000fe200078e005a */
[----:B------:R-:W-:Y:S01]  /*5bf0*/  @!P0 HADD2.F32 R36, -RZ, R36.H1_H1 ;  /* 0x30000024ff248230 */ /* 0x000fe20000004100 */
[----:B------:R-:W-:Y:S01]  /*5c00*/  @!P0 F2FP.PACK_AB R91, R154, R91 ;  /* 0x0000005b9a5b823e */ /* 0x000fe200000000ff */
[C---:B------:R-:W-:Y:S02]  /*5c10*/  @!P0 FMUL.FTZ R7, R38.reuse, R39 ;  /* 0x0000002726078220 */ /* 0x040fe40000410000 */
[----:B------:R-:W-:Y:S01]  /*5c20*/  @!P0 FFMA.FTZ R151, R38, R51, -R151 ;  /* 0x0000003326978223 */ /* 0x000fe20000010897 */
[----:B------:R-:W-:Y:S01]  /*5c30*/  @!P0 MOV R35, R91 ;  /* 0x0000005b00238202 */ /* 0x000fe20000000f00 */
[----:B------:R-:W-:Y:S02]  /*5c40*/  @!P0 FMUL.FTZ R8, R36, R37 ;  /* 0x0000002524088220 */ /* 0x000fe40000410000 */
[----:B------:R-:W-:Y:S02]  /*5c50*/  @!P0 FFMA.FTZ R7, R54, R51, R7 ;  /* 0x0000003336078223 */ /* 0x000fe40000010007 */
[----:B------:R-:W-:Y:S02]  /*5c60*/  @!P0 FFMA.FTZ R8, R53, R55, R8 ;  /* 0x0000003735088223 */ /* 0x000fe40000010008 */
[----:B------:R-:W-:Y:S02]  /*5c70*/  @!P0 FFMA.FTZ R9, R56, R57, R9 ;  /* 0x0000003938098223 */ /* 0x000fe40000010009 */
[----:B------:R-:W-:Y:S02]  /*5c80*/  @!P0 FFMA.FTZ R156, R36, R55, -R156 ;  /* 0x00000037249c8223 */ /* 0x000fe4000001089c */
[----:B------:R-:W-:Y:S03]  /*5c90*/  @!P0 FFMA.FTZ R10, R58, R59, R10 ;  /* 0x0000003b3a0a8223 */ /* 0x000fe6000001000a */
[----:B------:R-:W-:Y:S02]  /*5ca0*/  @!P0 F2FP.PACK_AB R156, R156, R151 ;  /* 0x000000979c9c823e */ /* 0x000fe400000000ff */
[----:B------:R-:W-:Y:S02]  /*5cb0*/  @!P0 F2FP.PACK_AB R151, R8, R7 ;  /* 0x000000070897823e */ /* 0x000fe400000000ff */
[----:B------:R-:W-:Y:S01]  /*5cc0*/  @!P0 F2FP.PACK_AB R154, R10, R9 ;  /* 0x000000090a9a823e */ /* 0x000fe200000000ff */
[----:B------:R-:W-:Y:S01]  /*5cd0*/  @!P0 IMAD.MOV.U32 R34, RZ, RZ, R156 ;  /* 0x000000ffff228224 */ /* 0x000fe200078e009c */
[----:B------:R-:W-:Y:S02]  /*5ce0*/  @!P0 MOV R62, R151 ;  /* 0x00000097003e8202 */ /* 0x000fe40000000f00 */
[----:B------:R-:W-:Y:S02]  /*5cf0*/  @!P0 MOV R63, R154 ;  /* 0x0000009a003f8202 */ /* 0x000fe40000000f00 */
[C---:B------:R-:W-:Y:S04]  /*5d00*/  LEA R88, P0, R128.reuse, R152, 0x1 ;  /* 0x0000009880587211 */ /* 0x040fe800078008ff */
[----:B------:R-:W-:Y:S02]  /*5d10*/  LEA.HI.X R89, R128, R153, R123, 0x1, P0 ;  /* 0x0000009980597211 */ /* 0x000fe400000f0c7b */
[C---:B------:R-:W-:Y:S03]  /*5d20*/  ISETP.GE.AND P0, PT, R64.reuse, c[0x0][0x1d4], PT ;  /* 0x0000750040007a0c */ /* 0x040fe60003f06270 */
[----:B------:R1:W-:Y:S10]  /*5d30*/  ST.E.128 [R88.64], R32 ;  /* 0x0000002058007985 */ /* 0x0003f4000c101d1a */
[----:B------:R-:W-:Y:S05]  /*5d40*/  @!P0 IMAD.WIDE R152, R64, 0x2, R152 ;  /* 0x0000000240988825 */ /* 0x000fea00078e0298 */
[----:B------:R1:W-:Y:S02]  /*5d50*/  @!P0 ST.E.128 [R152.64], R60 ;  /* 0x0000003c98008985 */ /* 0x0003e4000c101d1a */
.L_x_1642:
[----:B---3--:R-:W-:Y:S05]  /*5d60*/  BSYNC B1 ;  /* 0x0000000000017941 */ /* 0x008fea0003800000 */
.L_x_1641:
[----:B------:R3:W4:Y:S04]  /*5d70*/  SHFL.IDX PT, R55, R133, 0x1, 0x181f ;  /* 0x00381f0085377f89 */ /* 0x00072800000e0000 */
[----:B------:R3:W2:Y:S01]  /*5d80*/  SHFL.IDX PT, R54, R150, 0x1, 0x181f ;  /* 0x00381f0096367f89 */ /* 0x0006a200000e0000 */
[----:B------:R-:W-:-:S05]  /*5d90*/  @P5 BRA `(.L_x_1630) ;  /* 0x0000131000005947 */ /* 0x000fca0003800000 */
[----:B------:R-:W-:Y:S01]  /*5da0*/  ISETP.GE.AND P0, PT, R18, c[0x0][0x1d4], PT ;  /* 0x0000750012007a0c */ /* 0x000fe20003f06270 */
[----:B------:R-:W-:Y:S01]  /*5db0*/  @!UPT UIADD3 URZ, URZ, URZ, URZ ;  /* 0x0000003f3f3ff290 */ /* 0x000fe2000fffe03f */
[----:B------:R-:W-:Y:S11]  /*5dc0*/  BSSY B0, `(.L_x_1645) ;  /* 0x0000078000007945 */ /* 0x000ff60003800000 */
        /* <DEDUP_REMOVED lines=24> */
[----:B------:R-:W-:Y:S01]  /*5f50*/  @!P0 SHF.R.U32.HI R29, RZ, 0x10, R29 ;  /* 0x00000010ff1d8819 */ /* 0x000fe2000001161d */
[----:B------:R-:W-:Y:S01]  /*5f60*/  @!P0 HADD2.F32 R30, -RZ, R30.H0_H0 ;  /* 0x2000001eff1e8230 */ /* 0x000fe20000004100 */
[----:B------:R-:W-:Y:S01]  /*5f70*/  @!P0 SHF.R.U32.HI R46, RZ, 0x10, R77 ;  /* 0x00000010ff2e8819 */ /* 0x000fe2000001164d */
[----:B------:R-:W-:Y:S01]  /*5f80*/  @!P0 HADD2.F32 R45, -RZ, R45.H0_H0 ;  /* 0x2000002dff2d8230 */ /* 0x000fe20000004100 */
[----:B------:R-:W-:Y:S01]  /*5f90*/  SHF.L.U32 R61, R62, 0x1, RZ ;  /* 0x000000013e3d7819 */ /* 0x000fe200000006ff */
[----:B-1----:R-:W-:Y:S02]  /*5fa0*/  @!P0 IMAD.MOV.U32 R39, RZ, RZ, R32 ;  /* 0x000000ffff278224 */ /* 0x002fe400078e0020 */
[----:B------:R-:W-:Y:S01]  /*5fb0*/  @!P0 HADD2.F32 R46, -RZ, R46.H0_H0 ;  /* 0x2000002eff2e8230 */ /* 0x000fe20000004100 */
[--C-:B------:R-:W-:Y:S01]  /*5fc0*/  @!P0 SHF.R.U32.HI R53, RZ, 0x10, R79.reuse ;  /* 0x00000010ff358819 */ /* 0x100fe2000001164f */
[----:B------:R-:W1:Y:S01]  /*5fd0*/  LDS.128 R56, [R61+0xa080] ;  /* 0x00a080003d387984 */ /* 0x000e620000000c00 */
[----:B------:R-:W-:Y:S01]  /*5fe0*/  @!P0 SHF.R.U64 R50, R78, 0x10, R79 ;  /* 0x000000104e328819 */ /* 0x000fe2000000124f */
[--C-:B------:R-:W-:Y:S02]  /*5ff0*/  @!P0 HADD2.F32 R31, -RZ, R39.reuse.H0_H0 ;  /* 0x20000027ff1f8230 */ /* 0x100fe40000004100 */
[----:B------:R-:W-:Y:S02]  /*6000*/  @!P0 HADD2.F32 R36, -RZ, R39.H1_H1 ;  /* 0x30000027ff248230 */ /* 0x000fe40000004100 */
[----:B------:R-:W-:Y:S01]  /*6010*/  @!P0 HADD2.F32 R53, -RZ, R53.H0_H0 ;  /* 0x20000035ff358230 */ /* 0x000fe20000004100 */
[----:B------:R-:W-:Y:S01]  /*6020*/  @!P0 FMUL.FTZ R2, R31, R38 ;  /* 0x000000261f028220 */ /* 0x000fe20000410000 */
[----:B------:R-:W-:Y:S01]  /*6030*/  @!P0 HADD2.F32 R50, -RZ, R50.H0_H0 ;  /* 0x20000032ff328230 */ /* 0x000fe20000004100 */
[-C--:B------:R-:W-:Y:S02]  /*6040*/  @!P0 FMUL.FTZ R3, R36, R37.reuse ;  /* 0x0000002524038220 */ /* 0x080fe40000410000 */
[----:B-1----:R-:W-:Y:S01]  /*6050*/  @!P0 IMAD.MOV.U32 R47, RZ, RZ, R57 ;  /* 0x000000ffff2f8224 */ /* 0x002fe200078e0039 */
[----:B------:R-:W-:Y:S05]  /*6060*/  @!P0 MOV R44, R56 ;  /* 0x00000038002c8202 */ /* 0x000fea0000000f00 */
[--C-:B------:R-:W-:Y:S02]  /*6070*/  @!P0 HADD2.F32 R43, -RZ, R44.reuse.H0_H0 ;  /* 0x2000002cff2b8230 */ /* 0x100fe40000004100 */
[----:B------:R-:W-:Y:S03]  /*6080*/  @!P0 HADD2.F32 R44, -RZ, R44.H1_H1 ;  /* 0x3000002cff2c8230 */ /* 0x000fe60000004100 */
[C---:B------:R-:W-:Y:S02]  /*6090*/  @!P0 FFMA.FTZ R2, R43.reuse, R42, R2 ;  /* 0x0000002a2b028223 */ /* 0x040fe40000010002 */
        /* <DEDUP_REMOVED lines=35> */
[----:B------:R-:W-:Y:S01]  /*62d0*/  @!P0 FMUL.FTZ R65, R52, R31 ;  /* 0x0000001f34418220 */ /* 0x000fe20000410000 */
[----:B------:R-:W-:Y:S01]  /*62e0*/  @!P0 F2FP.PACK_AB R62, R62, R61 ;  /* 0x0000003d3e3e823e */ /* 0x000fe200000000ff */
[----:B------:R-:W-:Y:S01]  /*62f0*/  @!P0 FMUL.FTZ R9, R36, R31 ;  /* 0x0000001f24098220 */ /* 0x000fe20000410000 */
[----:B------:R-:W-:Y:S01]  /*6300*/  @!P0 F2FP.PACK_AB R61, R3, R2 ;  /* 0x00000002033d823e */ /* 0x000fe200000000ff */
[----:B------:R-:W-:Y:S01]  /*6310*/  @!P0 FMUL.FTZ R7, R29, R28 ;  /* 0x0000001c1d078220 */ /* 0x000fe20000410000 */
[----:B------:R-:W-:Y:S01]  /*6320*/  @!P0 MOV R32, R62 ;  /* 0x0000003e00208202 */ /* 0x000fe20000000f00 */
[----:B------:R-:W-:Y:S01]  /*6330*/  @!P0 FFMA.FTZ R63, R38, R43, -R63 ;  /* 0x0000002b263f8223 */ /* 0x000fe2000001083f */
[----:B------:R-:W-:Y:S01]  /*6340*/  @!P0 MOV R56, R61 ;  /* 0x0000003d00388202 */ /* 0x000fe20000000f00 */
[----:B------:R-:W-:Y:S01]  /*6350*/  @!P0 FFMA.FTZ R65, R36, R49, -R65 ;  /* 0x0000003124418223 */ /* 0x000fe20000010841 */
[----:B------:R-:W-:Y:S02]  /*6360*/  @!P0 HADD2.F32 R23, -RZ, R23.H1_H1 ;  /* 0x30000017ff178230 */ /* 0x000fe40000004100 */
[----:B------:R-:W-:Y:S01]  /*6370*/  @!P0 F2FP.PACK_AB R63, R64, R63 ;  /* 0x0000003f403f823e */ /* 0x000fe200000000ff */
[--C-:B------:R-:W-:Y:S01]  /*6380*/  @!P0 HADD2.F32 R45, -RZ, R47.reuse.H0_H0 ;  /* 0x2000002fff2d8230 */ /* 0x100fe20000004100 */
[----:B------:R-:W-:Y:S01]  /*6390*/  @!P0 F2FP.PACK_AB R64, R5, R4 ;  /* 0x000000040540823e */ /* 0x000fe200000000ff */
[----:B------:R-:W-:Y:S01]  /*63a0*/  @!P0 FMUL.FTZ R8, R23, R30 ;  /* 0x0000001e17088220 */ /* 0x000fe20000410000 */
[----:B------:R-:W-:Y:S01]  /*63b0*/  @!P0 HADD2.F32 R47, -RZ, R47.H1_H1 ;  /* 0x3000002fff2f8230 */ /* 0x000fe20000004100 */
[----:B------:R-:W-:Y:S01]  /*63c0*/  @!P0 MOV R33, R63 ;  /* 0x0000003f00218202 */ /* 0x000fe20000000f00 */
[C---:B------:R-:W-:Y:S01]  /*63d0*/  @!P0 FFMA.FTZ R7, R45.reuse, R48, R7 ;  /* 0x000000302d078223 */ /* 0x040fe20000010007 */
[----:B------:R-:W-:Y:S01]  /*63e0*/  @!P0 F2FP.PACK_AB R65, R80, R65 ;  /* 0x000000415041823e */ /* 0x000fe200000000ff */
[----:B------:R-:W-:Y:S02]  /*63f0*/  @!P0 FMUL.FTZ R81, R45, R28 ;  /* 0x0000001c2d518220 */ /* 0x000fe40000410000 */
[C---:B------:R-:W-:Y:S01]  /*6400*/  @!P0 FMUL.FTZ R82, R47.reuse, R30 ;  /* 0x0000001e2f528220 */ /* 0x040fe20000410000 */
[----:B------:R-:W-:Y:S01]  /*6410*/  @!P0 MOV R35, R65 ;  /* 0x0000004100238202 */ /* 0x000fe20000000f00 */
[----:B------:R-:W-:Y:S02]  /*6420*/  @!P0 FFMA.FTZ R8, R47, R50, R8 ;  /* 0x000000322f088223 */ /* 0x000fe40000010008 */
[----:B------:R-:W-:Y:S02]  /*6430*/  @!P0 FFMA.FTZ R9, R52, R49, R9 ;  /* 0x0000003134098223 */ /* 0x000fe40000010009 */
[----:B------:R-:W-:Y:S01]  /*6440*/  @!P0 FFMA.FTZ R81, R29, R48, -R81 ;  /* 0x000000301d518223 */ /* 0x000fe20000010851 */
[----:B------:R-:W-:Y:S01]  /*6450*/  @!P0 F2FP.PACK_AB R80, R8, R7 ;  /* 0x000000070850823e */ /* 0x000fe200000000ff */
[----:B------:R-:W-:Y:S02]  /*6460*/  @!P0 FFMA.FTZ R82, R23, R50, -R82 ;  /* 0x0000003217528223 */ /* 0x000fe40000010852 */
[----:B------:R-:W-:Y:S01]  /*6470*/  @!P0 FFMA.FTZ R10, R51, R53, R10 ;  /* 0x00000035330a8223 */ /* 0x000fe2000001000a */
[----:B------:R-:W-:Y:S01]  /*6480*/  @!P0 MOV R58, R80 ;  /* 0x00000050003a8202 */ /* 0x000fe20000000f00 */
[----:B------:R-:W-:Y:S01]  /*6490*/  @!P0 IMAD.MOV.U32 R57, RZ, RZ, R64 ;  /* 0x000000ffff398224 */ /* 0x000fe200078e0040 */
[----:B------:R-:W-:Y:S02]  /*64a0*/  @!P0 F2FP.PACK_AB R82, R82, R81 ;  /* 0x000000515252823e */ /* 0x000fe400000000ff */
[----:B------:R-:W-:Y:S03]  /*64b0*/  @!P0 F2FP.PACK_AB R81, R10, R9 ;  /* 0x000000090a51823e */ /* 0x000fe600000000ff */
[----:B------:R-:W-:Y:S01]  /*64c0*/  @!P0 IMAD.MOV.U32 R34, RZ, RZ, R82 ;  /* 0x000000ffff228224 */ /* 0x000fe200078e0052 */
[----:B------:R-:W-:Y:S02]  /*64d0*/  @!P0 MOV R59, R81 ;  /* 0x00000051003b8202 */ /* 0x000fe40000000f00 */
[C---:B--2---:R-:W-:Y:S04]  /*64e0*/  LEA R62, P0, R121.reuse, R54, 0x1 ;  /* 0x00000036793e7211 */ /* 0x044fe800078008ff */
[----:B----4-:R-:W-:Y:S02]  /*64f0*/  LEA.HI.X R63, R121, R55, R118, 0x1, P0 ;  /* 0x00000037793f7211 */ /* 0x010fe400000f0c76 */
[C---:B------:R-:W-:Y:S03]  /*6500*/  ISETP.GE.AND P0, PT, R60.reuse, c[0x0][0x1d4], PT ;  /* 0x000075003c007a0c */ /* 0x040fe60003f06270 */
[----:B------:R1:W-:Y:S10]  /*6510*/  ST.E.128 [R62.64], R32 ;  /* 0x000000203e007985 */ /* 0x0003f4000c101d1a */
[----:B------:R-:W-:Y:S05]  /*6520*/  @!P0 IMAD.WIDE R60, R60, 0x2, R54 ;  /* 0x000000023c3c8825 */ /* 0x000fea00078e0236 */
[----:B------:R1:W-:Y:S02]  /*6530*/  @!P0 ST.E.128 [R60.64], R56 ;  /* 0x000000383c008985 */ /* 0x0003e4000c101d1a */
.L_x_1646:
[----:B------:R-:W-:Y:S05]  /*6540*/  BSYNC B0 ;  /* 0x0000000000007941 */ /* 0x000fea0003800000 */
.L_x_1645:
[----:B------:R-:W-:Y:S11]  /*6550*/  ISETP.GE.AND P0, PT, R14, c[0x0][0x1d4], PT ;  /* 0x000075000e007a0c */ /* 0x000ff60003f06270 */
[----:B------:R-:W-:Y:S02]  /*6560*/  @!UPT UIADD3 URZ, URZ, URZ, URZ ;  /* 0x0000003f3f3ff290 */ /* 0x000fe4000fffe03f */
[----:B------:R-:W-:-:S05]  /*6570*/  @P0 BRA `(.L_x_1630) ;  /* 0x00000b3000000947 */ /* 0x000fca0003800000 */
[----:B------:R-:W-:Y:S01]  /*6580*/  SEL R71, R66, R71, !P2 ;  /* 0x0000004742477207 */ /* 0x000fe20005000000 */
[----:B------:R-:W5:Y:S01]  /*6590*/  LDS.128 R28, [R124+0xa080] ;  /* 0x00a080007c1c7984 */ /* 0x000f620000000c00 */
[C---:B-12---:R-:W-:Y:S02]  /*65a0*/  LEA R56, P0, R128.reuse, R54, 0x1 ;  /* 0x0000003680387211 */ /* 0x046fe400078008ff */
        /* <DEDUP_REMOVED lines=11> */
[--C-:B------:R-:W-:Y:S01]  /*6660*/  @!P0 HADD2.F32 R42, -RZ, R69.reuse.H0_H0 ;  /* 0x20000045ff2a8230 */ /* 0x100fe20000004100 */
[----:B------:R-:W-:Y:S01]  /*6670*/  LOP3.LUT R58, R59, R106, RZ, 0x3c, !PT ;  /* 0x0000006a3b3a7212 */ /* 0x000fe200078e3cff */
[----:B------:R-:W-:Y:S01]  /*6680*/  @!P0 HADD2.F32 R46, -RZ, R69.H1_H1 ;  /* 0x30000045ff2e8230 */ /* 0x000fe20000004100 */
[----:B------:R-:W-:Y:S01]  /*6690*/  @!P0 SHF.R.U64 R32, R24, 0x10, R25 ;  /* 0x0000001018208819 */ /* 0x000fe20000001219 */
[----:B------:R-:W-:Y:S01]  /*66a0*/  IMAD R35, R36, 0xc00, R11 ;  /* 0x00000c0024237824 */ /* 0x000fe200078e020b */
[----:B------:R-:W-:Y:S02]  /*66b0*/  @!P0 SHF.R.U32.HI R24, RZ, 0x10, R27 ;  /* 0x00000010ff188819 */ /* 0x000fe4000001161b */
[----:B------:R-:W-:Y:S01]  /*66c0*/  @!P0 SHF.R.U64 R39, R72, 0x10, R73 ;  /* 0x0000001048278819 */ /* 0x000fe20000001249 */
[----:B------:R-:W-:Y:S01]  /*66d0*/  IMAD.IADD R58, R35, 0x1, R58 ;  /* 0x00000001233a7824 */ /* 0x000fe200078e023a */
[----:B------:R-:W-:Y:S01]  /*66e0*/  @!P0 HADD2.F32 R33, -RZ, R32.H0_H0 ;  /* 0x20000020ff218230 */ /* 0x000fe20000004100 */
[----:B------:R-:W-:Y:S01]  /*66f0*/  @!P0 SHF.R.U64 R23, R26, 0x10, R27 ;  /* 0x000000101a178819 */ /* 0x000fe2000000121b */
[----:B------:R-:W-:Y:S01]  /*6700*/  @!P0 HADD2.F32 R27, -RZ, R22.H1_H1 ;  /* 0x30000016ff1b8230 */ /* 0x000fe20000004100 */
[----:B------:R-:W-:Y:S01]  /*6710*/  @!P0 SHF.R.U32.HI R25, RZ, 0x10, R25 ;  /* 0x00000010ff198819 */ /* 0x000fe20000011619 */
[----:B------:R-:W-:Y:S01]  /*6720*/  @!P0 HADD2.F32 R39, -RZ, R39.H0_H0 ;  /* 0x20000027ff278230 */ /* 0x000fe20000004100 */
[----:B------:R-:W-:Y:S01]  /*6730*/  SHF.L.U32 R52, R58, 0x1, RZ ;  /* 0x000000013a347819 */ /* 0x000fe200000006ff */
[----:B-----5:R-:W-:Y:S02]  /*6740*/  @!P0 IMAD.MOV.U32 R34, RZ, RZ, R28 ;  /* 0x000000ffff228224 */ /* 0x020fe400078e001c */
[----:B------:R-:W-:Y:S01]  /*6750*/  @!P0 HADD2.F32 R25, -RZ, R25.H0_H0 ;  /* 0x20000019ff198230 */ /* 0x000fe20000004100 */
[----:B------:R-:W-:Y:S01]  /*6760*/  @!P0 SHF.R.U32.HI R72, RZ, 0x10, R73 ;  /* 0x00000010ff488819 */ /* 0x000fe20000011649 */
[----:B------:R-:W1:Y:S01]  /*6770*/  LDS.128 R48, [R52+0xa080] ;  /* 0x00a0800034307984 */ /* 0x000e620000000c00 */
[--C-:B------:R-:W-:Y:S01]  /*6780*/  @!P0 SHF.R.U32.HI R47, RZ, 0x10, R75.reuse ;  /* 0x00000010ff2f8819 */ /* 0x100fe2000001164b */
[--C-:B------:R-:W-:Y:S01]  /*6790*/  @!P0 HADD2.F32 R26, -RZ, R34.reuse.H0_H0 ;  /* 0x20000022ff1a8230 */ /* 0x100fe20000004100 */
[----:B------:R-:W-:Y:S01]  /*67a0*/  @!P0 SHF.R.U64 R44, R74, 0x10, R75 ;  /* 0x000000104a2c8819 */ /* 0x000fe2000000124b */
        /* <DEDUP_REMOVED lines=9> */
[----:B------:R-:W-:Y:S03]  /*6840*/  @!P0 HADD2.F32 R38, -RZ, R38.H1_H1 ;  /* 0x30000026ff268230 */ /* 0x000fe60000004100 */
[----:B------:R-:W-:Y:S02]  /*6850*/  @!P0 FFMA.FTZ R2, R36, R37, R2 ;  /* 0x0000002524028223 */ /* 0x000fe40000010002 */
[----:B------:R-:W-:Y:S02]  /*6860*/  @!P0 FMUL.FTZ R59, R38, R33 ;  /* 0x00000021263b8220 */ /* 0x000fe40000410000 */
[----:B------:R-:W-:Y:S01]  /*6870*/  @!P0 FMUL.FTZ R52, R36, R27 ;  /* 0x0000001b24348220 */ /* 0x000fe20000410000 */
[----:B------:R-:W-:Y:S01]  /*6880*/  @!P0 HADD2.F32 R36, -RZ, R70.H0_H0 ;  /* 0x20000046ff248230 */ /* 0x000fe20000004100 */
[----:B------:R-:W-:Y:S01]  /*6890*/  @!P0 FFMA.FTZ R59, R32, R39, -R59 ;  /* 0x00000027203b8223 */ /* 0x000fe2000001083b */
[----:B------:R-:W-:Y:S01]  /*68a0*/  @!P0 MOV R32, R29 ;  /* 0x0000001d00208202 */ /* 0x000fe20000000f00 */
[----:B------:R-:W-:Y:S01]  /*68b0*/  @!P0 FFMA.FTZ R3, R38, R39, R3 ;  /* 0x0000002726038223 */ /* 0x000fe20000010003 */
[----:B------:R-:W-:Y:S01]  /*68c0*/  @!P0 HADD2.F32 R38, -RZ, R40.H1_H1 ;  /* 0x30000028ff268230 */ /* 0x000fe20000004100 */
[----:B------:R-:W-:Y:S01]  /*68d0*/  @!P0 FFMA.FTZ R52, R26, R37, -R52 ;  /* 0x000000251a348223 */ /* 0x000fe20000010834 */
[----:B------:R-:W-:Y:S02]  /*68e0*/  @!P0 HADD2.F32 R26, -RZ, R22.H0_H0 ;  /* 0x20000016ff1a8230 */ /* 0x000fe40000004100 */
[----:B------:R-:W-:Y:S01]  /*68f0*/  @!P0 HADD2.F32 R22, -RZ, R32.H1_H1 ;  /* 0x30000020ff168230 */ /* 0x000fe20000004100 */
[-C--:B------:R-:W-:Y:S01]  /*6900*/  @!P0 FMUL.FTZ R61, R38, R25.reuse ;  /* 0x00000019263d8220 */ /* 0x080fe20000410000 */
[----:B------:R-:W-:Y:S01]  /*6910*/  @!P0 HADD2.F32 R39, -RZ, R72.H0_H0 ;  /* 0x20000048ff278230 */ /* 0x000fe20000004100 */
[----:B------:R-:W-:Y:S01]  /*6920*/  @!P0 F2FP.PACK_AB R59, R59, R52 ;  /* 0x000000343b3b823e */ /* 0x000fe200000000ff */
[----:B------:R-:W-:Y:S01]  /*6930*/  @!P0 HADD2.F32 R37, -RZ, R40.H0_H0 ;  /* 0x20000028ff258230 */ /* 0x000fe20000004100 */
[----:B------:R-:W-:Y:S01]  /*6940*/  @!P0 IMAD.MOV.U32 R40, RZ, RZ, R51 ;  /* 0x000000ffff288224 */ /* 0x000fe200078e0033 */
[----:B------:R-:W-:Y:S01]  /*6950*/  @!P0 HADD2.F32 R27, -RZ, R32.H0_H0 ;  /* 0x20000020ff1b8230 */ /* 0x000fe20000004100 */
[C---:B------:R-:W-:Y:S01]  /*6960*/  @!P0 FMUL.FTZ R5, R22.reuse, R25 ;  /* 0x0000001916058220 */ /* 0x040fe20000410000 */
[----:B------:R-:W-:Y:S01]  /*6970*/  @!P0 MOV R28, R59 ;  /* 0x0000003b001c8202 */ /* 0x000fe20000000f00 */
[----:B------:R-:W-:Y:S01]  /*6980*/  @!P0 FFMA.FTZ R61, R22, R39, -R61 ;  /* 0x00000027163d8223 */ /* 0x000fe2000001083d */
[----:B------:R-:W-:Y:S01]  /*6990*/  @!P0 MOV R22, R31 ;  /* 0x0000001f00168202 */ /* 0x000fe20000000f00 */
[-C--:B------:R-:W-:Y:S01]  /*69a0*/  @!P0 FMUL.FTZ R58, R37, R26.reuse ;  /* 0x0000001a253a8220 */ /* 0x080fe20000410000 */
[----:B------:R-:W-:Y:S01]  /*69b0*/  @!P0 HADD2.F32 R25, -RZ, R24.H0_H0 ;  /* 0x20000018ff198230 */ /* 0x000fe20000004100 */
[C---:B------:R-:W-:Y:S01]  /*69c0*/  @!P0 FMUL.FTZ R4, R27.reuse, R26 ;  /* 0x0000001a1b048220 */ /* 0x040fe20000410000 */
[----:B------:R-:W-:Y:S01]  /*69d0*/  @!P0 HADD2.F32 R45, -RZ, R40.H1_H1 ;  /* 0x30000028ff2d8230 */ /* 0x000fe20000004100 */
[-C--:B------:R-:W-:Y:S01]  /*69e0*/  @!P0 FFMA.FTZ R58, R27, R36.reuse, -R58 ;  /* 0x000000241b3a8223 */ /* 0x080fe2000001083a */
[--C-:B------:R-:W-:Y:S01]  /*69f0*/  @!P0 HADD2.F32 R27, -RZ, R22.reuse.H0_H0 ;  /* 0x20000016ff1b8230 */ /* 0x100fe20000004100 */
[----:B------:R-:W-:Y:S01]  /*6a00*/  @!P0 FFMA.FTZ R4, R37, R36, R4 ;  /* 0x0000002425048223 */ /* 0x000fe20000010004 */
[----:B------:R-:W-:Y:S01]  /*6a10*/  @!P0 HADD2.F32 R22, -RZ, R22.H1_H1 ;  /* 0x30000016ff168230 */ /* 0x000fe20000004100 */
[----:B------:R-:W-:Y:S01]  /*6a20*/  @!P0 FMUL.FTZ R63, R45, R25 ;  /* 0x000000192d3f8220 */ /* 0x000fe20000410000 */
[--C-:B------:R-:W-:Y:S01]  /*6a30*/  @!P0 HADD2.F32 R26, -RZ, R17.reuse.H1_H1 ;  /* 0x30000011ff1a8230 */ /* 0x100fe20000004100 */
[----:B------:R-:W-:Y:S01]  /*6a40*/  @!P0 FFMA.FTZ R5, R38, R39, R5 ;  /* 0x0000002726058223 */ /* 0x000fe20000010005 */
[----:B------:R-:W-:Y:S01]  /*6a50*/  @!P0 HADD2.F32 R24, -RZ, R17.H0_H0 ;  /* 0x20000011ff188230 */ /* 0x000fe20000004100 */
[----:B------:R-:W-:Y:S01]  /*6a60*/  @!P0 IMAD.MOV.U32 R17, RZ, RZ, R30 ;  /* 0x000000ffff118224 */ /* 0x000fe200078e001e */
[----:B------:R-:W-:Y:S01]  /*6a70*/  @!P0 F2FP.PACK_AB R58, R61, R58 ;  /* 0x0000003a3d3a823e */ /* 0x000fe200000000ff */
[C---:B------:R-:W-:Y:S01]  /*6a80*/  @!P0 FMUL.FTZ R10, R22.reuse, R25 ;  /* 0x00000019160a8220 */ /* 0x040fe20000410000 */
[----:B------:R-:W-:Y:S01]  /*6a90*/  @!P0 HADD2.F32 R43, -RZ, R40.H0_H0 ;  /* 0x20000028ff2b8230 */ /* 0x000fe20000004100 */
[----:B------:R-:W-:Y:S01]  /*6aa0*/  @!P0 FFMA.FTZ R63, R22, R47, -R63 ;  /* 0x0000002f163f8223 */ /* 0x000fe2000001083f */
[----:B------:R-:W-:Y:S01]  /*6ab0*/  @!P0 HADD2.F32 R40, -RZ, R41.H0_H0 ;  /* 0x20000029ff288230 */ /* 0x000fe20000004100 */
[-C--:B------:R-:W-:Y:S01]  /*6ac0*/  @!P0 FMUL.FTZ R9, R27, R26.reuse ;  /* 0x0000001a1b098220 */ /* 0x080fe20000410000 */
[----:B------:R-:W-:Y:S01]  /*6ad0*/  @!P0 HADD2.F32 R22, -RZ, R23.H0_H0 ;  /* 0x20000017ff168230 */ /* 0x000fe20000004100 */
[----:B------:R-:W-:Y:S01]  /*6ae0*/  @!P0 FMUL.FTZ R60, R43, R26 ;  /* 0x0000001a2b3c8220 */ /* 0x000fe20000410000 */
[----:B------:R-:W-:Y:S01]  /*6af0*/  @!P0 HADD2.F32 R41, -RZ, R41.H1_H1 ;  /* 0x30000029ff298230 */ /* 0x000fe20000004100 */
[C---:B------:R-:W-:Y:S01]  /*6b00*/  @!P0 FMUL.FTZ R62, R40.reuse, R24 ;  /* 0x00000018283e8220 */ /* 0x040fe20000410000 */
[----:B------:R-:W-:Y:S01]  /*6b10*/  @!P0 MOV R29, R58 ;  /* 0x0000003a001d8202 */ /* 0x000fe20000000f00 */
[----:B------:R-:W-:Y:S01]  /*6b20*/  @!P0 FFMA.FTZ R60, R27, R46, -R60 ;  /* 0x0000002e1b3c8223 */ /* 0x000fe2000001083c */
[----:B------:R-:W-:Y:S01]  /*6b30*/  @!P0 F2FP.PACK_AB R61, R5, R4 ;  /* 0x00000004053d823e */ /* 0x000fe200000000ff */
[----:B------:R-:W-:Y:S01]  /*6b40*/  @!P0 FMUL.FTZ R65, R41, R22 ;  /* 0x0000001629418220 */ /* 0x000fe20000410000 */
[----:B------:R-:W-:Y:S01]  /*6b50*/  @!P0 F2FP.PACK_AB R52, R3, R2 ;  /* 0x000000020334823e */ /* 0x000fe200000000ff */
[--C-:B------:R-:W-:Y:S01]  /*6b60*/  @!P0 HADD2.F32 R23, -RZ, R17.reuse.H0_H0 ;  /* 0x20000011ff178230 */ /* 0x100fe20000004100 */
[----:B------:R-:W-:Y:S01]  /*6b70*/  @!P0 F2FP.PACK_AB R60, R63, R60 ;  /* 0x0000003c3f3c823e */ /* 0x000fe200000000ff */
[----:B------:R-:W-:Y:S01]  /*6b80*/  @!P0 IMAD.MOV.U32 R49, RZ, RZ, R61 ;  /* 0x000000ffff318224 */ /* 0x000fe200078e003d */
[----:B------:R-:W-:Y:S01]  /*6b90*/  @!P0 HADD2.F32 R17, -RZ, R17.H1_H1 ;  /* 0x30000011ff118230 */ /* 0x000fe20000004100 */
[----:B------:R-:W-:Y:S01]  /*6ba0*/  @!P0 MOV R48, R52 ;  /* 0x0000003400308202 */ /* 0x000fe20000000f00 */
[C---:B------:R-:W-:Y:S01]  /*6bb0*/  @!P0 FFMA.FTZ R62, R23.reuse, R42, -R62 ;  /* 0x0000002a173e8223 */ /* 0x040fe2000001083e */
[----:B------:R-:W-:Y:S01]  /*6bc0*/  @!P0 MOV R31, R60 ;  /* 0x0000003c001f8202 */ /* 0x000fe20000000f00 */
[----:B------:R-:W-:Y:S02]  /*6bd0*/  @!P0 FMUL.FTZ R7, R23, R24 ;  /* 0x0000001817078220 */ /* 0x000fe40000410000 */
[C---:B------:R-:W-:Y:S02]  /*6be0*/  @!P0 FFMA.FTZ R65, R17.reuse, R44, -R65 ;  /* 0x0000002c11418223 */ /* 0x040fe40000010841 */
[----:B------:R-:W-:Y:S02]  /*6bf0*/  @!P0 FMUL.FTZ R8, R17, R22 ;  /* 0x0000001611088220 */ /* 0x000fe40000410000 */
[----:B------:R-:W-:Y:S01]  /*6c00*/  @!P0 FFMA.FTZ R7, R40, R42, R7 ;  /* 0x0000002a28078223 */ /* 0x000fe20000010007 */
[----:B------:R-:W-:Y:S01]  /*6c10*/  @!P0 F2FP.PACK_AB R65, R65, R62 ;  /* 0x0000003e4141823e */ /* 0x000fe200000000ff */
[----:B------:R-:W-:Y:S02]  /*6c20*/  @!P0 FFMA.FTZ R8, R41, R44, R8 ;  /* 0x0000002c29088223 */ /* 0x000fe40000010008 */
[----:B------:R-:W-:Y:S02]  /*6c30*/  @!P0 FFMA.FTZ R9, R43, R46, R9 ;  /* 0x0000002e2b098223 */ /* 0x000fe40000010009 */
        /* <DEDUP_REMOVED lines=14> */
.L_x_1616:
[----:B------:R1:W2:Y:S01]  /*6d20*/  SHFL.IDX PT, R5, R133, RZ, 0x181f ;  /* 0x00181fff85057589 */ /* 0x0002a200000e0000 */
[----:B------:R-:W-:Y:S01]  /*6d30*/  UIMAD UR5, UR6, -0x30, UR4 ;  /* 0xffffffd0060578a4 */ /* 0x000fe2000f8e0204 */
[----:B------:R-:W-:Y:S02]  /*6d40*/  BSSY B0, `(.L_x_1647) ;  /* 0x000001d000007945 */ /* 0x000fe40003800000 */
[----:B------:R1:W3:Y:S01]  /*6d50*/  SHFL.IDX PT, R3, R150, RZ, 0x181f ;  /* 0x00181fff96037589 */ /* 0x0002e200000e0000 */
[----:B------:R-:W-:Y:S04]  /*6d60*/  UISETP.LT.AND UP0, UPT, UR5, 0x30, UPT ;  /* 0x000000300500788c */ /* 0x000fe8000bf01270 */
[----:B------:R-:W-:Y:S06]  /*6d70*/  USEL UR31, UR5, 0x30, UP0 ;  /* 0x00000030051f7887 */ /* 0x000fec0008000000 */
[----:B------:R-:W-:Y:S04]  /*6d80*/  IADD3 R2, -R16, UR31, RZ ;  /* 0x0000001f10027c10 */ /* 0x000fe8000fffe1ff */
[----:B------:R-:W-:Y:S11]  /*6d90*/  ISETP.GE.AND P0, PT, R2, 0x1, PT ;  /* 0x000000010200780c */ /* 0x000ff60003f06270 */
[----:B------:R-:W-:Y:S02]  /*6da0*/  @!UPT UIADD3 URZ, URZ, URZ, URZ ;  /* 0x0000003f3f3ff290 */ /* 0x000fe4000fffe03f */
[----:B------:R-:W-:-:S05]  /*6db0*/  @!P0 BRA `(.L_x_1648) ;  /* 0x0000015000008947 */ /* 0x000fca0003800000 */
[----:B-123--:R-:W-:Y:S02]  /*6dc0*/  ISETP.GE.AND P0, PT, R18, c[0x0][0x1d4], PT ;  /* 0x0000750012007a0c */ /* 0x00efe40003f06270 */
        /* <DEDUP_REMOVED lines=20> */
.L_x_1648:
[----:B-123--:R-:W-:Y:S05]  /*6f10*/  BSYNC B0 ;  /* 0x0000000000007941 */ /* 0x00efea0003800000 */
.L_x_1647:
[----:B------:R-:W1:Y:S01]  /*6f20*/  SHFL.IDX PT, R133, R133, 0x1, 0x181f ;  /* 0x00381f0085857f89 */ /* 0x000e6200000e0000 */
[----:B------:R-:W-:Y:S03]  /*6f30*/  ISETP.GE.AND P0, PT, R2, 0x21, PT ;  /* 0x000000210200780c */ /* 0x000fe60003f06270 */
[----:B------:R2:W3:Y:S10]  /*6f40*/  SHFL.IDX PT, R3, R150, 0x1, 0x181f ;  /* 0x00381f0096037f89 */ /* 0x0004f400000e0000 */
[----:B------:R-:W-:-:S05]  /*6f50*/  @!P0 BRA `(.L_x_1630) ;  /* 0x0000015000008947 */ /* 0x000fca0003800000 */
[----:B------:R-:W-:Y:S02]  /*6f60*/  ISETP.GE.AND P0, PT, R18, c[0x0][0x1d4], PT ;  /* 0x0000750012007a0c */ /* 0x000fe40003f06270 */
[----:B------:R-:W-:Y:S11]  /*6f70*/  ISETP.GE.AND P4, PT, R14, c[0x0][0x1d4], PT ;  /* 0x000075000e007a0c */ /* 0x000ff60003f86270 */
[----:B------:R-:W4:Y:S01]  /*6f80*/  @!P0 LDS.128 R36, [R96+0xb080] ;  /* 0x00b0800060248984 */ /* 0x000f220000000c00 */
[C---:B---3--:R-:W-:Y:S04]  /*6f90*/  @!P0 LEA R22, P3, R18.reuse, R3, 0x1 ;  /* 0x0000000312168211 */ /* 0x048fe800078608ff */
[----:B-1----:R-:W-:Y:S02]  /*6fa0*/  @!P0 LEA.HI.X R23, R18, R133, R19, 0x1, P3 ;  /* 0x0000008512178211 */ /* 0x002fe400018f0c13 */
[C---:B------:R-:W-:Y:S04]  /*6fb0*/  @!P4 LEA R8, P3, R112.reuse, R3, 0x1 ;  /* 0x000000037008c211 */ /* 0x040fe800078608ff */
[----:B------:R-:W-:Y:S02]  /*6fc0*/  @!P4 LEA.HI.X R9, R112, R133, R119, 0x1, P3 ;  /* 0x000000857009c211 */ /* 0x000fe400018f0c77 */
[----:B------:R-:W-:Y:S11]  /*6fd0*/  ISETP.GE.AND P3, PT, R100, c[0x0][0x1d4], PT ;  /* 0x0000750064007a0c */ /* 0x000ff60003f66270 */
[----:B------:R-:W-:Y:S02]  /*6fe0*/  @!UPT UIADD3 URZ, URZ, URZ, URZ ;  /* 0x0000003f3f3ff290 */ /* 0x000fe4000fffe03f */
[C---:B------:R-:W-:Y:S04]  /*6ff0*/  @!P3 LEA R4, P5, R110.reuse, R3, 0x1 ;  /* 0x000000036e04b211 */ /* 0x040fe800078a08ff */
[----:B------:R-:W-:Y:S01]  /*7000*/  @!P3 LEA.HI.X R5, R110, R133, R109, 0x1, P5 ;  /* 0x000000856e05b211 */ /* 0x000fe200028f0c6d */
        /* <DEDUP_REMOVED lines=10> */
.L_x_1630:
[----:B------:R-:W-:Y:S05]  /*70b0*/  BSYNC B2 ;  /* 0x0000000000027941 */ /* 0x000fea0003800000 */
.L_x_1615:
[----:B-12---:R-:W-:Y:S01]  /*70c0*/  IADD3 R2, -R16, UR31, RZ ;  /* 0x0000001f10027c10 */ /* 0x006fe2000fffe1ff */
[----:B---3--:R-:W-:Y:S01]  /*70d0*/  IMAD.U32 R3, RZ, RZ, UR6 ;  /* 0x00000006ff037e24 */ /* 0x008fe2000f8e00ff */
[----:B------:R-:W-:Y:S01]  /*70e0*/  P2R R4, PR, RZ, 0x2 ;  /* 0x00000002ff047803 */ /* 0x000fe20000000000 */
[----:B------:R-:W-:Y:S01]  /*70f0*/  BSSY B0, `(.L_x_1649) ;  /* 0x000004c000007945 */ /* 0x000fe20003800000 */
[----:B------:R-:W-:Y:S01]  /*7100*/  ISETP.GE.AND P3, PT, R2, 0x21, PT ;  /* 0x000000210200780c */ /* 0x000fe20003f66270 */
[----:B------:R-:W-:Y:S01]  /*7110*/  IMAD.WIDE R8, R3, 0x30, R134 ;  /* 0x0000003003087825 */ /* 0x000fe200078e0286 */
[----:B------:R-:W-:Y:S02]  /*7120*/  ISETP.NE.AND P1, PT, R104, RZ, PT ;  /* 0x000000ff6800720c */ /* 0x000fe40003f25270 */
[----:B------:R-:W-:Y:S02]  /*7130*/  ISETP.NE.AND P6, PT, R102, RZ, PT ;  /* 0x000000ff6600720c */ /* 0x000fe40003fc5270 */
[----:B------:R-:W-:Y:S07]  /*7140*/  ISETP.NE.AND P5, PT, R101, RZ, PT ;  /* 0x000000ff6500720c */ /* 0x000fee0003fa5270 */
[----:B------:R-:W-:Y:S05]  /*7150*/  @P3 IADD3 R5, P0, R8, 0x20, RZ ;  /* 0x0000002008053810 */ /* 0x000fea0007f1e0ff */
[----:B------:R-:W-:Y:S01]  /*7160*/  @P3 IMAD.X R3, RZ, RZ, R9, P0 ;  /* 0x000000ffff033224 */ /* 0x000fe200000e0609 */
[----:B------:R-:W-:Y:S03]  /*7170*/  ISETP.GE.AND P0, PT, R2, 0x1, PT ;  /* 0x000000010200780c */ /* 0x000fe60003f06270 */
[----:B------:R-:W-:Y:S04]  /*7180*/  @P3 IMAD R10, R3, c[0x0][0x258], RZ ;  /* 0x00009600030a3a24 */ /* 0x000fe800078e02ff */
[----:B------:R-:W-:Y:S06]  /*7190*/  @P3 IMAD R10, R5, c[0x0][0x25c], R10 ;  /* 0x00009700050a3a24 */ /* 0x000fec00078e020a */
[----:B------:R-:W-:Y:S01]  /*71a0*/  @P0 MOV R23, R115 ;  /* 0x0000007300170202 */ /* 0x000fe20000000f00 */
[----:B------:R-:W-:Y:S02]  /*71b0*/  @P0 IMAD R2, R9, c[0x0][0x258], RZ ;  /* 0x0000960009020a24 */ /* 0x000fe400078e02ff */
[----:B------:R-:W-:Y:S02]  /*71c0*/  @P0 IMAD.MOV.U32 R22, RZ, RZ, R136 ;  /* 0x000000ffff160224 */ /* 0x000fe400078e0088 */
[C---:B------:R-:W-:Y:S02]  /*71d0*/  @P0 IMAD R2, R8.reuse, c[0x0][0x25c], R2 ;  /* 0x0000970008020a24 */ /* 0x040fe400078e0202 */
[----:B------:R-:W-:Y:S04]  /*71e0*/  @P0 IMAD.WIDE.U32 R22, R8, c[0x0][0x258], R22 ;  /* 0x0000960008160a25 */ /* 0x000fe800078e0016 */
[----:B------:R-:W-:Y:S01]  /*71f0*/  @P0 IMAD.IADD R2, R23, 0x1, R2 ;  /* 0x0000000117020824 */ /* 0x000fe200078e0202 */
[C---:B------:R-:W-:Y:S04]  /*7200*/  @P0 LEA R8, P4, R22.reuse, c[0x0][0x250], 0x1 ;  /* 0x0000940016080a11 */ /* 0x040fe800078808ff */
[----:B------:R-:W-:Y:S01]  /*7210*/  @P0 LEA.HI.X R9, R22, c[0x0][0x254], R2, 0x1, P4 ;  /* 0x0000950016090a11 */ /* 0x000fe200020f0c02 */
[----:B------:R-:W-:Y:S02]  /*7220*/  IMAD R2, R130, c[0x0][0x208], RZ ;  /* 0x0000820082027a24 */ /* 0x000fe400078e02ff */
[C---:B------:R-:W-:Y:S02]  /*7230*/  IMAD.WIDE.U32 R22, R131.reuse, c[0x0][0x208], RZ ;  /* 0x0000820083167a25 */ /* 0x040fe400078e00ff */
[----:B------:R-:W-:Y:S01]  /*7240*/  @!PT LDS RZ, [RZ] ;  /* 0x00000000fffff984 */ /* 0x000fe20000000800 */
[----:B------:R-:W-:Y:S01]  /*7250*/  @!PT LDS RZ, [RZ] ;  /* 0x00000000fffff984 */ /* 0x000fe20000000800 */
[----:B------:R-:W-:Y:S01]  /*7260*/  @!PT LDS RZ, [RZ] ;  /* 0x00000000fffff984 */ /* 0x000fe20000000800 */
[----:B------:R1:W-:Y:S02]  /*7270*/  @P0 LDGSTS.E.BYPASS.LTC128B.128 [R96+0x4080], [R8.64], !P1 ;  /* 0x0408000008600fae */ /* 0x0003e4000c901d5a */
[----:B------:R-:W-:Y:S04]  /*7280*/  IMAD R2, R131, c[0x0][0x20c], R2 ;  /* 0x0000830083027a24 */ /* 0x000fe800078e0202 */
[----:B------:R-:W-:Y:S02]  /*7290*/  IMAD.IADD R23, R23, 0x1, R2 ;  /* 0x0000000117177824 */ /* 0x000fe400078e0202 */
[----:B------:R-:W-:Y:S02]  /*72a0*/  IMAD R2, R129, c[0x0][0x218], RZ ;  /* 0x0000860081027a24 */ /* 0x000fe400078e02ff */
[C---:B------:R-:W-:Y:S04]  /*72b0*/  IMAD.WIDE.U32 R22, R132.reuse, c[0x0][0x218], R22 ;  /* 0x0000860084167a25 */ /* 0x040fe800078e0016 */
[----:B------:R-:W-:Y:S01]  /*72c0*/  IMAD R2, R132, c[0x0][0x21c], R2 ;  /* 0x0000870084027a24 */ /* 0x000fe200078e0202 */
[----:B------:R-:W-:Y:S02]  /*72d0*/  IADD3 R7, P4, R22, UR48, RZ ;  /* 0x0000003016077c10 */ /* 0x000fe4000ff9e0ff */
[----:B------:R-:W-:Y:S02]  /*72e0*/  @P3 MOV R22, R136 ;  /* 0x0000008800163202 */ /* 0x000fe40000000f00 */
[----:B------:R-:W-:Y:S01]  /*72f0*/  IADD3.X R2, R23, UR45, R2, P4, !PT ;  /* 0x0000002d17027c10 */ /* 0x000fe2000a7fe402 */
[----:B------:R-:W-:Y:S04]  /*7300*/  @P3 IMAD.MOV.U32 R23, RZ, RZ, R115 ;  /* 0x000000ffff173224 */ /* 0x000fe800078e0073 */
[----:B------:R-:W-:Y:S05]  /*7310*/  @P3 IMAD.WIDE.U32 R22, R5, c[0x0][0x258], R22 ;  /* 0x0000960005163a25 */ /* 0x000fea00078e0016 */
[C---:B------:R-:W-:Y:S02]  /*7320*/  @P3 LEA R24, P4, R22.reuse, c[0x0][0x250], 0x1 ;  /* 0x0000940016183a11 */ /* 0x040fe400078808ff */
[----:B------:R-:W-:Y:S04]  /*7330*/  @P3 IADD3 R10, R23, R10, RZ ;  /* 0x0000000a170a3210 */ /* 0x000fe80007ffe0ff */
[----:B------:R-:W-:Y:S02]  /*7340*/  @P3 LEA.HI.X R25, R22, c[0x0][0x254], R10, 0x1, P4 ;  /* 0x0000950016193a11 */ /* 0x000fe400020f0c0a */
[C---:B------:R-:W-:Y:S04]  /*7350*/  LEA R3, P4, R7.reuse, c[0x0][0x1f8], 0x1 ;  /* 0x00007e0007037a11 */ /* 0x040fe800078808ff */
[----:B------:R-:W-:Y:S01]  /*7360*/  LEA.HI.X R2, R7, c[0x0][0x1fc], R2, 0x1, P4 ;  /* 0x00007f0007027a11 */ /* 0x000fe200020f0c02 */
[----:B------:R1:W2:Y:S01]  /*7370*/  SHFL.IDX PT, R5, R3, RZ, 0x181f ;  /* 0x00181fff03057589 */ /* 0x0002a200000e0000 */
        /* <DEDUP_REMOVED lines=10> */
[----:B------:R-:W0:Y:S01]  /*7420*/  LDGDEPBAR ;  /* 0x00000000000079af */ /* 0x000e220000000000 */
[----:B------:R-:W-:Y:S04]  /*7430*/  DEPBAR.LE SB0, 0x0 ;  /* 0x000080000000791a */ /* 0x000fe80000000000 */
[----:B------:R-:W-:Y:S06]  /*7440*/  BAR.SYNC.DEFER_BLOCKING 0x0 ;  /* 0x0000000000007b1d */ /* 0x000fec0000010000 */
        /* <DEDUP_REMOVED lines=22> */
.L_x_1650:
[----:B-123--:R-:W-:Y:S05]  /*75b0*/  BSYNC B0 ;  /* 0x0000000000007941 */ /* 0x00efea0003800000 */
.L_x_1649:
[----:B------:R1:W2:Y:S01]  /*75c0*/  SHFL.IDX PT, R5, R2, 0x1, 0x181f ;  /* 0x00381f0002057f89 */ /* 0x0002a200000e0000 */
[----:B------:R-:W-:Y:S03]  /*75d0*/  BSSY B0, `(.L_x_1651) ;  /* 0x0000018000007945 */ /* 0x000fe60003800000 */
[----:B------:R-:W3:Y:S01]  /*75e0*/  SHFL.IDX PT, R3, R3, 0x1, 0x181f ;  /* 0x00381f0003037f89 */ /* 0x000ee200000e0000 */
[----:B------:R-:W-:-:S05]  /*75f0*/  @!P3 BRA `(.L_x_1652) ;  /* 0x000001500000b947 */ /* 0x000fca0003800000 */
[----:B------:R-:W-:Y:S02]  /*7600*/  ISETP.GE.AND P0, PT, R18, c[0x0][0x1d4], PT ;  /* 0x0000750012007a0c */ /* 0x000fe40003f06270 */
[----:B------:R-:W-:Y:S11]  /*7610*/  ISETP.GE.AND P4, PT, R14, c[0x0][0x1d4], PT ;  /* 0x000075000e007a0c */ /* 0x000ff60003f86270 */
[----:B------:R-:W5:Y:S01]  /*7620*/  @!P0 LDS.128 R36, [R96+0x5080] ;  /* 0x0050800060248984 */ /* 0x000f620000000c00 */
[C---:B---3--:R-:W-:Y:S04]  /*7630*/  @!P0 LEA R40, P3, R18.reuse, R3, 0x1 ;  /* 0x0000000312288211 */ /* 0x048fe800078608ff */
[----:B--2---:R-:W-:Y:S02]  /*7640*/  @!P0 LEA.HI.X R41, R18, R5, R19, 0x1, P3 ;  /* 0x0000000512298211 */ /* 0x004fe400018f0c13 */
[C---:B------:R-:W-:Y:S04]  /*7650*/  @!P4 LEA R22, P3, R112.reuse, R3, 0x1 ;  /* 0x000000037016c211 */ /* 0x040fe800078608ff */
[----:B------:R-:W-:Y:S02]  /*7660*/  @!P4 LEA.HI.X R23, R112, R5, R119, 0x1, P3 ;  /* 0x000000057017c211 */ /* 0x000fe400018f0c77 */
[----:B------:R-:W-:Y:S11]  /*7670*/  ISETP.GE.AND P3, PT, R100, c[0x0][0x1d4], PT ;  /* 0x0000750064007a0c */ /* 0x000ff60003f66270 */
[----:B------:R-:W-:Y:S02]  /*7680*/  @!UPT UIADD3 URZ, URZ, URZ, URZ ;  /* 0x0000003f3f3ff290 */ /* 0x000fe4000fffe03f */
[C---:B------:R-:W-:Y:S04]  /*7690*/  @!P3 LEA R8, P5, R110.reuse, R3, 0x1 ;  /* 0x000000036e08b211 */ /* 0x040fe800078a08ff */
[----:B------:R-:W-:Y:S01]  /*76a0*/  @!P3 LEA.HI.X R9, R110, R5, R109, 0x1, P5 ;  /* 0x000000056e09b211 */ /* 0x000fe200028f0c6d */
[----:B-----5:R-:W-:Y:S01]  /*76b0*/  @!P0 ST.E.128 [R40.64], R36 ;  /* 0x0000002428008985 */ /* 0x020fe2000c101d1a */
[----:B------:R-:W-:Y:S03]  /*76c0*/  ISETP.GE.AND P0, PT, R98, c[0x0][0x1d4], PT ;  /* 0x0000750062007a0c */ /* 0x000fe60003f06270 */
[----:B------:R-:W2:Y:S10]  /*76d0*/  @!P4 LDS.128 R32, [R96+0x6880] ;  /* 0x006880006020c984 */ /* 0x000eb40000000c00 */
[C---:B-1----:R-:W-:Y:S04]  /*76e0*/  @!P0 LEA R2, P5, R111.reuse, R3, 0x1 ;  /* 0x000000036f028211 */ /* 0x042fe800078a08ff */
[----:B------:R-:W-:Y:S01]  /*76f0*/  @!P0 LEA.HI.X R3, R111, R5, R108, 0x1, P5 ;  /* 0x000000056f038211 */ /* 0x000fe200028f0c6c */
[----:B--2---:R-:W-:Y:S04]  /*7700*/  @!P4 ST.E.128 [R22.64], R32 ;  /* 0x000000201600c985 */ /* 0x004fe8000c101d1a */
[----:B------:R-:W1:Y:S04]  /*7710*/  @!P3 LDS.128 R28, [R96+0x8080] ;  /* 0x00808000601cb984 */ /* 0x000e680000000c00 */
[----:B-1----:R-:W-:Y:S04]  /*7720*/  @!P3 ST.E.128 [R8.64], R28 ;  /* 0x0000001c0800b985 */ /* 0x002fe8000c101d1a */
[----:B------:R-:W1:Y:S04]  /*7730*/  @!P0 LDS.128 R24, [R96+0x9880] ;  /* 0x0098800060188984 */ /* 0x000e680000000c00 */
[----:B-1----:R1:W-:Y:S02]  /*7740*/  @!P0 ST.E.128 [R2.64], R24 ;  /* 0x0000001802008985 */ /* 0x0023e4000c101d1a */
.L_x_1652:
[----:B------:R-:W-:Y:S05]  /*7750*/  BSYNC B0 ;  /* 0x0000000000007941 */ /* 0x000fea0003800000 */
.L_x_1651:
[----:B------:R-:W-:Y:S06]  /*7760*/  UISETP.GT.AND UP0, UPT, UR6, UR7, UPT ;  /* 0x000000070600728c */ /* 0x000fec000bf04270 */
[----:B------:R-:W-:Y:S11]  /*7770*/  PLOP3.LUT P0, PT, PT, PT, UP0, 0x80, 0x0 ;  /* 0x000000000000781c */ /* 0x000ff60003f0f008 */
[----:B------:R-:W-:Y:S02]  /*7780*/  @!UPT UIADD3 URZ, URZ, URZ, URZ ;  /* 0x0000003f3f3ff290 */ /* 0x000fe4000fffe03f */
[----:B------:R-:W-:-:S05]  /*7790*/  @!P0 BRA `(.L_x_1653) ;  /* 0x0000024000008947 */ /* 0x000fca0003800000 */
[----:B------:R-:W-:Y:S01]  /*77a0*/  UIADD3 UR11, UR6, -0x1, URZ ;  /* 0xffffffff060b7890 */ /* 0x000fe2000fffe03f */
[----:B------:R-:W-:Y:S01]  /*77b0*/  ISETP.GE.AND P3, PT, R107, 0x1, PT ;  /* 0x000000016b00780c */ /* 0x000fe20003f66270 */
[----:B------:R-:W-:Y:S01]  /*77c0*/  IMAD.MOV.U32 R22, RZ, RZ, R138 ;  /* 0x000000ffff167224 */ /* 0x000fe200078e008a */
[----:B------:R-:W-:Y:S01]  /*77d0*/  P2R R4, PR, RZ, 0x2 ;  /* 0x00000002ff047803 */ /* 0x000fe20000000000 */
[----:B------:R-:W-:Y:S01]  /*77e0*/  USHF.R.S32.HI UR10, URZ, 0x1f, UR11 ;  /* 0x0000001f3f0a7899 */ /* 0x000fe2000801140b */
[----:B------:R-:W-:Y:S01]  /*77f0*/  IMAD.MOV.U32 R23, RZ, RZ, R141 ;  /* 0x000000ffff177224 */ /* 0x000fe200078e008d */
[----:B------:R-:W-:Y:S01]  /*7800*/  UIMAD UR5, UR23, UR11, URZ ;  /* 0x0000000b170572a4 */ /* 0x000fe2000f8e023f */
[----:B------:R-:W-:Y:S02]  /*7810*/  ISETP.NE.AND P1, PT, R104, RZ, PT ;  /* 0x000000ff6800720c */ /* 0x000fe40003f25270 */
[----:B------:R-:W-:Y:S01]  /*7820*/  IMAD.WIDE.U32 R22, R94, UR11, R22 ;  /* 0x0000000b5e167c25 */ /* 0x000fe2000f8e0016 */
[----:B------:R-:W-:Y:S01]  /*7830*/  UIMAD UR5, UR10, UR24, UR5 ;  /* 0x000000180a0572a4 */ /* 0x000fe2000f8e0205 */
[----:B------:R-:W-:Y:S02]  /*7840*/  ISETP.NE.AND P6, PT, R102, RZ, PT ;  /* 0x000000ff6600720c */ /* 0x000fe40003fc5270 */
[----:B------:R-:W-:Y:S02]  /*7850*/  ISETP.NE.AND P5, PT, R101, RZ, PT ;  /* 0x000000ff6500720c */ /* 0x000fe40003fa5270 */
[C---:B------:R-:W-:Y:S02]  /*7860*/  @P3 LEA R8, P0, R22.reuse, c[0x0][0x220], 0x1 ;  /* 0x0000880016083a11 */ /* 0x040fe400078008ff */
[----:B-1----:R-:W-:Y:S04]  /*7870*/  IADD3 R2, R23, UR5, RZ ;  /* 0x0000000517027c10 */ /* 0x002fe8000fffe0ff */
[----:B------:R-:W-:Y:S02]  /*7880*/  @P3 LEA.HI.X R9, R22, c[0x0][0x224], R2, 0x1, P0 ;  /* 0x0000890016093a11 */ /* 0x000fe400000f0c02 */
[----:B------:R-:W-:Y:S03]  /*7890*/  ISETP.GE.AND P0, PT, R107, 0x21, PT ;  /* 0x000000216b00780c */ /* 0x000fe60003f06270 */
[----:B------:R-:W-:Y:S01]  /*78a0*/  @!PT LDS RZ, [RZ] ;  /* 0x00000000fffff984 */ /* 0x000fe20000000800 */
[----:B------:R-:W-:Y:S01]  /*78b0*/  @!PT LDS RZ, [RZ] ;  /* 0x00000000fffff984 */ /* 0x000fe20000000800 */
[----:B------:R-:W-:Y:S01]  /*78c0*/  @!PT LDS RZ, [RZ] ;  /* 0x00000000fffff984 */ /* 0x000fe20000000800 */
[----:B------:R1:W-:Y:S01]  /*78d0*/  @P3 LDGSTS.E.BYPASS.LTC128B.128 [R96+0xa080], [R8.64], !P1 ;  /* 0x0a08000008603fae */ /* 0x0003e2000c901d5a */
[----:B------:R-:W-:Y:S09]  /*78e0*/  ISETP.NE.AND P1, PT, R4, RZ, PT ;  /* 0x000000ff0400720c */ /* 0x000ff20003f25270 */
[----:B---3--:R-:W-:Y:S04]  /*78f0*/  @P0 IADD3 R3, P4, R22, UR29, RZ ;  /* 0x0000001d16030c10 */ /* 0x008fe8000ff9e0ff */
[----:B------:R-:W-:Y:S02]  /*7900*/  @P0 IADD3.X R2, R2, UR28, RZ, P4, !PT ;  /* 0x0000001c02020c10 */ /* 0x000fe4000a7fe4ff */
[C---:B------:R-:W-:Y:S04]  /*7910*/  @P0 LEA R22, P4, R3.reuse, c[0x0][0x220], 0x1 ;  /* 0x0000880003160a11 */ /* 0x040fe800078808ff */
[----:B------:R-:W-:Y:S02]  /*7920*/  @P0 LEA.HI.X R23, R3, c[0x0][0x224], R2, 0x1, P4 ;  /* 0x0000890003170a11 */ /* 0x000fe400020f0c02 */
[----:B------:R-:W-:Y:S11]  /*7930*/  ISETP.NE.AND P4, PT, R103, RZ, PT ;  /* 0x000000ff6700720c */ /* 0x000ff60003f85270 */
[----:B------:R-:W-:Y:S02]  /*7940*/  @!UPT UIADD3 URZ, URZ, URZ, URZ ;  /* 0x0000003f3f3ff290 */ /* 0x000fe4000fffe03f */
[----:B------:R1:W-:Y:S04]  /*7950*/  @P3 LDGSTS.E.BYPASS.LTC128B.128 [R96+0xb880], [R8.64+0x80], !P4 ;  /* 0x0b88008008603fae */ /* 0x0003e8000e101d5a */
[----:B------:R1:W-:Y:S04]  /*7960*/  @P3 LDGSTS.E.BYPASS.LTC128B.128 [R96+0xd080], [R8.64+0x100], !P6 ;  /* 0x0d08010008603fae */ /* 0x0003e8000f101d5a */
[----:B------:R1:W-:Y:S01]  /*7970*/  @P3 LDGSTS.E.BYPASS.LTC128B.128 [R96+0xe880], [R8.64+0x180], !P5 ;  /* 0x0e88018008603fae */ /* 0x0003e2000e901d5a */
[----:B------:R-:W-:Y:S11]  /*7980*/  ISETP.NE.AND P3, PT, R104, RZ, PT ;  /* 0x000000ff6800720c */ /* 0x000ff60003f65270 */
[----:B------:R-:W-:Y:S02]  /*7990*/  @!UPT UIADD3 URZ, URZ, URZ, URZ ;  /* 0x0000003f3f3ff290 */ /* 0x000fe4000fffe03f */
[----:B------:R1:W-:Y:S04]  /*79a0*/  @P0 LDGSTS.E.BYPASS.LTC128B.128 [R96+0xb080], [R22.64], !P3 ;  /* 0x0b08000016600fae */ /* 0x0003e8000d901d5a */
[----:B------:R1:W-:Y:S04]  /*79b0*/  @P0 LDGSTS.E.BYPASS.LTC128B.128 [R96+0xc880], [R22.64+0x80], !P4 ;  /* 0x0c88008016600fae */ /* 0x0003e8000e101d5a */
[----:B------:R1:W-:Y:S04]  /*79c0*/  @P0 LDGSTS.E.BYPASS.LTC128B.128 [R96+0xe080], [R22.64+0x100], !P6 ;  /* 0x0e08010016600fae */ /* 0x0003e8000f101d5a */
[----:B------:R1:W-:Y:S02]  /*79d0*/  @P0 LDGSTS.E.BYPASS.LTC128B.128 [R96+0xf880], [R22.64+0x180], !P5 ;  /* 0x0f88018016600fae */ /* 0x0003e4000e901d5a */
.L_x_1653:
[----:B------:R-:W0:Y:S01]  /*79e0*/  LDGDEPBAR ;  /* 0x00000000000079af */ /* 0x000e220000000000 */
[----:B------:R-:W-:Y:S01]  /*79f0*/  UIADD3 UR6, UR6, -0x1, URZ ;  /* 0xffffffff06067890 */ /* 0x000fe2000fffe03f */
[----:B------:R-:W-:Y:S11]  /*7a00*/  PLOP3.LUT P0, PT, PT, PT, UP0, 0x80, 0x0 ;  /* 0x000000000000781c */ /* 0x000ff60003f0f008 */
[----:B------:R-:W-:Y:S02]  /*7a10*/  @!UPT UIADD3 URZ, URZ, URZ, URZ ;  /* 0x0000003f3f3ff290 */ /* 0x000fe4000fffe03f */
[----:B------:R-:W-:-:S05]  /*7a20*/  @P0 BRA `(.L_x_1654) ;  /* 0xffffa20000000947 */ /* 0x000fca000383ffff */
[----:B------:R-:W-:Y:S06]  /*7a30*/  BAR.SYNC.DEFER_BLOCKING 0x0 ;  /* 0x0000000000007b1d */ /* 0x000fec0000010000 */
.L_x_1614:
[----:B-1----:R-:W-:Y:S01]  /*7a40*/  UIADD3 UR6, UR18, 0x7f, URZ ;  /* 0x0000007f12067890 */ /* 0x002fe2000fffe03f */
[----:B------:R-:W-:Y:S01]  /*7a50*/  PLOP3.LUT P2, PT, PT, PT, PT, 0x80, 0x0 ;  /* 0x000000000000781c */ /* 0x000fe20003f4f070 */
[----:B------:R-:W-:Y:S01]  /*7a60*/  ULDC.64 UR4, c[0x0][0x2c8] ;  /* 0x0000b20000047ab9 */ /* 0x000fe20000000a00 */
[----:B---3--:R-:W-:Y:S01]  /*7a70*/  IMAD.MOV.U32 R3, RZ, RZ, RZ ;  /* 0x000000ffff037224 */ /* 0x008fe200078e00ff */
[----:B------:R-:W-:Y:S01]  /*7a80*/  UIMAD.WIDE.U32 UR8, UR6, UR4, URZ ;  /* 0x00000004060872a5 */ /* 0x000fe2000f8e003f */
[----:B------:R-:W-:Y:S01]  /*7a90*/  IMAD.MOV.U32 R130, RZ, RZ, RZ ;  /* 0x000000ffff827224 */ /* 0x000fe200078e00ff */
[----:B------:R-:W-:Y:S01]  /*7aa0*/  CS2R R128, SRZ ;  /* 0x0000000000807805 */ /* 0x000fe2000001ff00 */
[----:B------:R-:W-:Y:S01]  /*7ab0*/  CS2R R126, SRZ ;  /* 0x00000000007e7805 */ /* 0x000fe2000001ff00 */
[----:B------:R-:W-:Y:S01]  /*7ac0*/  @UP2 USHF.R.U32.HI UR6, URZ, UR5, UR9 ;  /* 0x000000053f062299 */ /* 0x000fe20008011609 */
[----:B------:R-:W-:Y:S01]  /*7ad0*/  CS2R R124, SRZ ;  /* 0x00000000007c7805 */ /* 0x000fe2000001ff00 */
[----:B------:R-:W-:Y:S01]  /*7ae0*/  CS2R R122, SRZ ;  /* 0x00000000007a7805 */ /* 0x000fe2000001ff00 */
[----:B------:R-:W-:Y:S01]  /*7af0*/  CS2R R120, SRZ ;  /* 0x0000000000787805 */ /* 0x000fe2000001ff00 */
[----:B------:R-:W-:Y:S01]  /*7b00*/  UIADD3 UR6, UR12, UR6, URZ ;  /* 0x000000060c067290 */ /* 0x000fe2000fffe03f */
[----:B------:R-:W-:Y:S01]  /*7b10*/  CS2R R118, SRZ ;  /* 0x0000000000767805 */ /* 0x000fe2000001ff00 */
[----:B------:R-:W-:Y:S01]  /*7b20*/  CS2R R116, SRZ ;  /* 0x0000000000747805 */ /* 0x000fe2000001ff00 */
[----:B------:R-:W-:Y:S01]  /*7b30*/  CS2R R114, SRZ ;  /* 0x0000000000727805 */ /* 0x000fe2000001ff00 */
[----:B------:R-:W-:Y:S01]  /*7b40*/  UIMAD.WIDE UR4, UR6, 0x2aaaaaab, URZ ;  /* 0x2aaaaaab060478a5 */ /* 0x000fe2000f8e023f */
[----:B------:R-:W-:Y:S01]  /*7b50*/  CS2R R112, SRZ ;  /* 0x0000000000707805 */ /* 0x000fe2000001ff00 */
[----:B------:R-:W-:Y:S01]  /*7b60*/  CS2R R110, SRZ ;  /* 0x00000000006e7805 */ /* 0x000fe2000001ff00 */
[----:B------:R-:W-:Y:S01]  /*7b70*/  CS2R R108, SRZ ;  /* 0x00000000006c7805 */ /* 0x000fe2000001ff00 */
[----:B------:R-:W-:Y:S01]  /*7b80*/  USHF.R.U32.HI UR4, URZ, 0x1f, UR5 ;  /* 0x0000001f3f047899 */ /* 0x000fe20008011605 */
[----:B------:R-:W-:Y:S01]  /*7b90*/  CS2R R106, SRZ ;  /* 0x00000000006a7805 */ /* 0x000fe2000001ff00 */
[----:B-----5:R-:W-:Y:S01]  /*7ba0*/  CS2R R104, SRZ ;  /* 0x0000000000687805 */ /* 0x020fe2000001ff00 */
[----:B------:R-:W-:Y:S01]  /*7bb0*/  CS2R R102, SRZ ;  /* 0x0000000000667805 */ /* 0x000fe2000001ff00 */
[----:B------:R-:W-:Y:S01]  /*7bc0*/  ULEA.HI.SX32 UR4, UR5, UR4, 0x1d ;  /* 0x0000000405047291 */ /* 0x000fe2000f8fea3f */
[----:B------:R-:W-:Y:S01]  /*7bd0*/  CS2R R100, SRZ ;  /* 0x0000000000647805 */ /* 0x000fe2000001ff00 */
[----:B------:R-:W-:Y:S01]  /*7be0*/  CS2R R98, SRZ ;  /* 0x0000000000627805 */ /* 0x000fe2000001ff00 */
[----:B------:R-:W-:Y:S01]  /*7bf0*/  CS2R R96, SRZ ;  /* 0x0000000000607805 */ /* 0x000fe2000001ff00 */
[----:B------:R-:W-:Y:S01]  /*7c00*/  UISETP.LT.AND UP0, UPT, UR13, UR4, UPT ;  /* 0x000000040d00728c */ /* 0x000fe2000bf01270 */
[----:B------:R-:W-:Y:S01]  /*7c10*/  CS2R R94, SRZ ;  /* 0x00000000005e7805 */ /* 0x000fe2000001ff00 */
[----:B------:R-:W-:Y:S01]  /*7c20*/  MOV R93, RZ ;  /* 0x000000ff005d7202 */ /* 0x000fe20000000f00 */
[----:B------:R-:W-:Y:S01]  /*7c30*/  CS2R R6, SRZ ;  /* 0x0000000000067805 */ /* 0x000fe2000001ff00 */
[----:B------:R-:W-:Y:S01]  /*7c40*/  USEL UR13, UR13, UR4, UP0 ;  /* 0x000000040d0d7287 */ /* 0x000fe20008000000 */
[----:B------:R-:W-:Y:S01]  /*7c50*/  CS2R R90, SRZ ;  /* 0x00000000005a7805 */ /* 0x000fe2000001ff00 */
[----:B------:R-:W-:Y:S01]  /*7c60*/  CS2R R88, SRZ ;  /* 0x0000000000587805 */ /* 0x000fe2000001ff00 */
[----:B------:R-:W-:Y:S01]  /*7c70*/  CS2R R86, SRZ ;  /* 0x0000000000567805 */ /* 0x000fe2000001ff00 */
[----:B------:R-:W-:Y:S01]  /*7c80*/  UISETP.GE.AND UP0, UPT, UR13, 0x1, UPT ;  /* 0x000000010d00788c */ /* 0x000fe2000bf06270 */
[----:B------:R-:W-:Y:S01]  /*7c90*/  CS2R R84, SRZ ;  /* 0x0000000000547805 */ /* 0x000fe2000001ff00 */
[----:B----4-:R-:W-:Y:S01]  /*7ca0*/  CS2R R82, SRZ ;  /* 0x0000000000527805 */ /* 0x010fe2000001ff00 */
        /* <DEDUP_REMOVED lines=54> */
[----:B------:R1:W3:Y:S01]  /*8010*/  @P2 LDG.E R0, [R2.64] ;  /* 0x0000001a02002981 */ /* 0x0002e2000c1e1900 */
        /* <DEDUP_REMOVED lines=19> */
[----:B------:R-:W-:Y:S01]  /*8150*/  IMAD.SHL.U32 R196, R50, 0x8, RZ ;  /* 0x0000000832c47824 */ /* 0x000fe200078e00ff */
[----:B------:R-:W-:Y:S01]  /*8160*/  UIMAD UR6, UR15, UR4, URZ ;  /* 0x000000040f0672a4 */ /* 0x000fe2000f8e023f */
[----:B------:R-:W-:Y:S01]  /*8170*/  LEA.HI R116, R4, R223, RZ, 0x6 ;  /* 0x000000df04747211 */ /* 0x000fe200078f30ff */
[----:B------:R-:W-:Y:S01]  /*8180*/  USEL UR7, UR7, URZ, !UP0 ;  /* 0x0000003f07077287 */ /* 0x000fe2000c000000 */
[----:B------:R-:W-:Y:S01]  /*8190*/  LOP3.LUT R119, R119, 0x1c0, RZ, 0xc0, !PT ;  /* 0x000001c077777812 */ /* 0x000fe200078ec0ff */
[----:B------:R-:W-:Y:S01]  /*81a0*/  UIMAD UR6, UR16, UR5, UR6 ;  /* 0x00000005100672a4 */ /* 0x000fe2000f8e0206 */
[----:B-1----:R-:W-:Y:S01]  /*81b0*/  IADD3 R2, R225, UR18, RZ ;  /* 0x00000012e1027c10 */ /* 0x002fe2000fffe0ff */
[----:B------:R-:W-:Y:S01]  /*81c0*/  UIMAD.WIDE.U32 UR10, UR16, UR4, UR8 ;  /* 0x00000004100a72a5 */ /* 0x000fe2000f8e0008 */
[C---:B------:R-:W-:Y:S01]  /*81d0*/  IADD3 R229, R196.reuse, 0x40, RZ ;  /* 0x00000040c4e57810 */ /* 0x040fe20007ffe0ff */
[----:B------:R-:W-:Y:S01]  /*81e0*/  USEL UR8, UR22, URZ, !UP0 ;  /* 0x0000003f16087287 */ /* 0x000fe2000c000000 */
[----:B------:R-:W-:Y:S01]  /*81f0*/  IADD3 R51, R196, 0xc0, RZ ;  /* 0x000000c0c4337810 */ /* 0x000fe20007ffe0ff */
[----:B------:R-:W-:Y:S01]  /*8200*/  ULDC.64 UR4, c[0x0][0x1c0] ;  /* 0x0000700000047ab9 */ /* 0x000fe20000000a00 */
[----:B------:R-:W-:Y:S01]  /*8210*/  @P1 IMAD.HI.U32 R3, R2, c[0x0][0x2c8], RZ ;  /* 0x0000b20002031a27 */ /* 0x000fe200078e00ff */
[----:B------:R-:W-:Y:S01]  /*8220*/  UIMAD UR7, UR7, UR4, URZ ;  /* 0x00000004070772a4 */ /* 0x000fe2000f8e023f */
[----:B------:R-:W-:Y:S01]  /*8230*/  IADD3 R48, R196, 0x80, RZ ;  /* 0x00000080c4307810 */ /* 0x000fe20007ffe0ff */
[----:B------:R-:W-:Y:S01]  /*8240*/  UIADD3 UR11, UR11, UR6, URZ ;  /* 0x000000060b0b7290 */ /* 0x000fe2000fffe03f */
[----:B------:R-:W-:Y:S01]  /*8250*/  IMAD.MOV.U32 R6, RZ, RZ, R2 ;  /* 0x000000ffff067224 */ /* 0x000fe200078e0002 */
[----:B------:R-:W-:Y:S01]  /*8260*/  UIMAD UR5, UR8, UR5, UR7 ;  /* 0x00000005080572a4 */ /* 0x000fe2000f8e0207 */
[----:B------:R-:W-:Y:S01]  /*8270*/  @P0 SHF.R.U32.HI R6, RZ, c[0x0][0x2cc], R3 ;  /* 0x0000b300ff060a19 */ /* 0x000fe20000011603 */
[----:B------:R-:W-:Y:S01]  /*8280*/  UIMAD.WIDE.U32 UR8, UR8, UR4, UR10 ;  /* 0x00000004080872a5 */ /* 0x000fe2000f8e000a */
[----:B------:R-:W-:Y:S01]  /*8290*/  IMAD.SHL.U32 R116, R116, 0x8, RZ ;  /* 0x0000000874747824 */ /* 0x000fe200078e00ff */
[----:B------:R-:W-:Y:S01]  /*82a0*/  ISETP.GE.AND P4, PT, R196, c[0x0][0x198], PT ;  /* 0x00006600c4007a0c */ /* 0x000fe20003f86270 */
[----:B------:R-:W-:Y:S01]  /*82b0*/  ULDC UR10, c[0x0][0x2c4] ;  /* 0x0000b100000a7ab9 */ /* 0x000fe20000000800 */
[--C-:B------:R-:W-:Y:S01]  /*82c0*/  SHF.R.S32.HI R9, RZ, 0x1f, R6.reuse ;  /* 0x0000001fff097819 */ /* 0x100fe20000011406 */
[----:B------:R-:W-:Y:S01]  /*82d0*/  UIADD3 UR5, UR9, UR5, URZ ;  /* 0x0000000509057290 */ /* 0x000fe2000fffe03f */
[----:B--2---:R-:W-:Y:S01]  /*82e0*/  IMAD.MOV R5, RZ, RZ, -R6 ;  /* 0x000000ffff057224 */ /* 0x004fe200078e0a06 */
[----:B------:R-:W-:Y:S01]  /*82f0*/  UIMAD UR10, UR21, UR10, URZ ;  /* 0x0000000a150a72a4 */ /* 0x000fe2000f8e023f */
[----:B------:R-:W-:Y:S01]  /*8300*/  IMAD.U32 R10, RZ, RZ, UR8 ;  /* 0x00000008ff0a7e24 */ /* 0x000fe2000f8e00ff */
[----:B------:R-:W-:Y:S01]  /*8310*/  SHF.R.U32.HI R117, RZ, 0x3, R119 ;  /* 0x00000003ff757819 */ /* 0x000fe20000011677 */
[----:B------:R-:W-:Y:S01]  /*8320*/  IMAD R9, R9, c[0x0][0x1b0], RZ ;  /* 0x00006c0009097a24 */ /* 0x000fe200078e02ff */
[----:B------:R-:W-:Y:S01]  /*8330*/  ISETP.GE.AND P3, PT, R229, c[0x0][0x198], PT ;  /* 0x00006600e5007a0c */ /* 0x000fe20003f66270 */
[----:B------:R-:W-:Y:S01]  /*8340*/  IMAD R8, R5, c[0x0][0x2c4], R2 ;  /* 0x0000b10005087a24 */ /* 0x000fe200078e0202 */
[----:B------:R-:W-:Y:S01]  /*8350*/  ISETP.GE.AND P5, PT, R51, c[0x0][0x198], PT ;  /* 0x0000660033007a0c */ /* 0x000fe20003fa6270 */
[----:B------:R-:W-:Y:S01]  /*8360*/  IMAD.U32 R3, RZ, RZ, UR5 ;  /* 0x00000005ff037e24 */ /* 0x000fe2000f8e00ff */
[----:B------:R-:W-:Y:S01]  /*8370*/  LOP3.LUT R116, R116, 0xfffffe00, RZ, 0xc0, !PT ;  /* 0xfffffe0074747812 */ /* 0x000fe200078ec0ff */
[----:B------:R-:W-:Y:S01]  /*8380*/  IMAD.MOV.U32 R2, RZ, RZ, R10 ;  /* 0x000000ffff027224 */ /* 0x000fe200078e000a */
[----:B------:R-:W-:Y:S01]  /*8390*/  SHF.R.S32.HI R5, RZ, 0x1f, R8 ;  /* 0x0000001fff057819 */ /* 0x000fe20000011408 */
[----:B------:R-:W-:-:S02]  /*83a0*/  IMAD R9, R6, c[0x0][0x1b4], R9 ;  /* 0x00006d0006097a24 */ /* 0x000fc400078e0209 */
[----:B------:R-:W-:Y:S01]  /*83b0*/  IMAD.WIDE.U32 R6, R6, c[0x0][0x1b0], R2 ;  /* 0x00006c0006067a25 */ /* 0x000fe200078e0002 */
[----:B------:R-:W-:-:S03]  /*83c0*/  LOP3.LUT R2, R63, 0xfffffff0, RZ, 0xc0, !PT ;  /* 0xfffffff03f027812 */ /* 0x000fc600078ec0ff */
[----:B------:R-:W-:Y:S02]  /*83d0*/  IMAD R5, R5, c[0x0][0x1a8], RZ ;  /* 0x00006a0005057a24 */ /* 0x000fe400078e02ff */
[----:B------:R-:W-:Y:S02]  /*83e0*/  IMAD.IADD R3, R223, 0x1, -R2 ;  /* 0x00000001df037824 */ /* 0x000fe400078e0a02 */
[----:B------:R-:W-:Y:S02]  /*83f0*/  IMAD.IADD R7, R7, 0x1, R9 ;  /* 0x0000000107077824 */ /* 0x000fe400078e0209 */
[C---:B------:R-:W-:Y:S01]  /*8400*/  IMAD R5, R8.reuse, c[0x0][0x1ac], R5 ;  /* 0x00006b0008057a24 */ /* 0x040fe200078e0205 */
[----:B------:R-:W-:Y:S01]  /*8410*/  SHF.R.S32.HI R2, RZ, 0x1f, R3 ;  /* 0x0000001fff027819 */ /* 0x000fe20000011403 */
[----:B------:R-:W-:-:S03]  /*8420*/  IMAD.WIDE.U32 R8, R8, c[0x0][0x1a8], R6 ;  /* 0x00006a0008087a25 */ /* 0x000fc600078e0006 */
[----:B------:R-:W-:Y:S01]  /*8430*/  LEA.HI R2, R2, R3, RZ, 0x3 ;  /* 0x0000000302027211 */ /* 0x000fe200078f18ff */
[----:B------:R-:W-:Y:S01]  /*8440*/  IMAD.IADD R6, R9, 0x1, R5 ;  /* 0x0000000109067824 */ /* 0x000fe200078e0205 */
[----:B------:R-:W-:Y:S01]  /*8450*/  IADD3 R9, R197, UR18, RZ ;  /* 0x00000012c5097c10 */ /* 0x000fe2000fffe0ff */
[----:B------:R-:W-:Y:S01]  /*8460*/  IMAD.MOV.U32 R5, RZ, RZ, 0x10 ;  /* 0x00000010ff057424 */ /* 0x000fe200078e00ff */
[----:B------:R-:W-:Y:S01]  /*8470*/  LOP3.LUT R62, R2, 0xfffffff8, RZ, 0xc0, !PT ;  /* 0xfffffff8023e7812 */ /* 0x000fe200078ec0ff */
[----:B------:R-:W-:Y:S01]  /*8480*/  IMAD.U32 R11, RZ, RZ, UR9 ;  /* 0x00000009ff0b7e24 */ /* 0x000fe2000f8e00ff */
[----:B------:R-:W-:Y:S01]  /*8490*/  ISETP.GE.AND P6, PT, R9, UR10, PT ;  /* 0x0000000a09007c0c */ /* 0x000fe2000bfc6270 */
[----:B------:R-:W-:Y:S01]  /*84a0*/  IMAD.MOV.U32 R226, RZ, RZ, -0x1 ;  /* 0xffffffffffe27424 */ /* 0x000fe200078e00ff */
[C---:B------:R-:W-:Y:S01]  /*84b0*/  LEA R16, P0, R8.reuse, c[0x0][0x160], 0x1 ;  /* 0x0000580008107a11 */ /* 0x040fe200078008ff */
[----:B------:R-:W-:Y:S01]  /*84c0*/  IMAD.IADD R62, R3, 0x1, -R62 ;  /* 0x00000001033e7824 */ /* 0x000fe200078e0a3e */
[----:B------:R-:W-:Y:S01]  /*84d0*/  P2R R10, PR, RZ, 0x40 ;  /* 0x00000040ff0a7803 */ /* 0x000fe20000000000 */
[----:B------:R-:W-:Y:S01]  /*84e0*/  IMAD.MOV.U32 R3, RZ, RZ, 0x20 ;  /* 0x00000020ff037424 */ /* 0x000fe200078e00ff */
[----:B------:R-:W-:Y:S01]  /*84f0*/  LEA.HI.X R6, R8, c[0x0][0x164], R6, 0x1, P0 ;  /* 0x0000590008067a11 */ /* 0x000fe200000f0c06 */
[----:B------:R1:W2:Y:S01]  /*8500*/  SHFL.IDX PT, R14, R16, RZ, 0x181f ;  /* 0x00181fff100e7589 */ /* 0x0002a200000e0000 */
[----:B------:R-:W-:-:S03]  /*8510*/  ISETP.GE.AND P0, PT, R48, c[0x0][0x198], PT ;  /* 0x0000660030007a0c */ /* 0x000fc60003f06270 */
[----:B------:R1:W4:Y:S01]  /*8520*/  SHFL.IDX PT, R15, R6, RZ, 0x181f ;  /* 0x00181fff060f7589 */ /* 0x00032200000e0000 */
[----:B---3--:R3:W5:Y:S01]  /*8530*/  @P2 R2UR UR11, R0 ;  /* 0x00000000000b23c2 */ /* 0x00876200000e0000 */
[----:B------:R-:W-:Y:S01]  /*8540*/  R2P PR, R62, 0x6 ;  /* 0x000000063e007804 */ /* 0x000fe20000000000 */
[----:B-----5:R-:W-:-:S04]  /*8550*/  @!UP1 UMOV UR11, UR22 ;  /* 0x00000016000b9c82 */ /* 0x020fc80008000000 */
[----:B------:R-:W-:Y:S02]  /*8560*/  SEL R5, R5, 0xfffffff0, !P1 ;  /* 0xfffffff005057807 */ /* 0x000fe40004800000 */
[----:B------:R-:W-:Y:S02]  /*8570*/  SEL R3, R3, 0xffffffe0, !P2 ;  /* 0xffffffe003037807 */ /* 0x000fe40005000000 */
[----:B---3--:R-:W-:-:S04]  /*8580*/  LOP3.LUT R0, R119, 0x38, R196, 0xf8, !PT ;  /* 0x0000003877007812 */ /* 0x008fc800078ef8c4 */
[----:B------:R-:W-:-:S05]  /*8590*/  LOP3.LUT R7, R0, R117, RZ, 0x3c, !PT ;  /* 0x0000007500077212 */ /* 0x000fca00078e3cff */
[----:B------:R-:W-:Y:S01]  /*85a0*/  IMAD.IADD R0, R7, 0x1, R116 ;  /* 0x0000000107007824 */ /* 0x000fe200078e0274 */
        /* <DEDUP_REMOVED lines=20> */
.L_x_1657:
[----:B-12-4-:R-:W-:Y:S05]  /*86f0*/  BSYNC B0 ;  /* 0x0000000000007941 */ /* 0x016fea0003800000 */
.L_x_1656:
        /* <DEDUP_REMOVED lines=26> */
.L_x_1659:
[----:B------:R-:W-:Y:S05]  /*88a0*/  BSYNC B0 ;  /* 0x0000000000007941 */ /* 0x000fea0003800000 */
.L_x_1658:
        /* <DEDUP_REMOVED lines=8> */
[----:B-1--4-:R-:W-:Y:S01]  /*8930*/  IMAD.WIDE R20, R196, 0x2, R18 ;  /* 0x00000002c4147825 */ /* 0x012fe200078e0212 */
[----:B------:R-:W-:Y:S02]  /*8940*/  SHF.R.S32.HI R11, RZ, 0x1f, R48 ;  /* 0x0000001fff0b7819 */ /* 0x000fe40000011430 */
[----:B---3--:R-:W-:Y:S02]  /*8950*/  SHF.R.S32.HI R14, RZ, 0x1f, R51 ;  /* 0x0000001fff0e7819 */ /* 0x008fe40000011433 */
        /* <DEDUP_REMOVED lines=15> */
.L_x_1661:
[----:B------:R-:W-:Y:S05]  /*8a50*/  BSYNC B0 ;  /* 0x0000000000007941 */ /* 0x000fea0003800000 */
.L_x_1660:
[----:B------:R-:W-:Y:S01]  /*8a60*/  IADD3 R7, R9, 0x60, RZ ;  /* 0x0000006009077810 */ /* 0x000fe20007ffe0ff */
[----:B-1-3--:R-:W-:Y:S01]  /*8a70*/  SHFL.IDX PT, R14, R16, 0x3, 0x181f ;  /* 0x00781f00100e7f89 */ /* 0x00afe200000e0000 */
[----:B------:R-:W-:Y:S01]  /*8a80*/  UMOV UR6, 0x30 ;  /* 0x0000003000067882 */ /* 0x000fe20000000000 */
[----:B------:R-:W-:Y:S01]  /*8a90*/  IMAD.MOV.U32 R224, RZ, RZ, c[0x0][0x2b8] ;  /* 0x0000ae00ffe07624 */ /* 0x000fe200078e00ff */
[----:B------:R-:W-:Y:S01]  /*8aa0*/  ISETP.GE.AND P2, PT, R7, UR10, PT ;  /* 0x0000000a07007c0c */ /* 0x000fe2000bf46270 */
[----:B------:R1:W3:Y:S01]  /*8ab0*/  SHFL.IDX PT, R15, R6, 0x3, 0x181f ;  /* 0x00781f00060f7f89 */ /* 0x0002e200000e0000 */
[----:B------:R-:W-:Y:S01]  /*8ac0*/  UIMAD UR6, UR13, UR6, -0x30 ;  /* 0xffffffd00d0674a4 */ /* 0x000fe2000f8e0206 */
        /* <DEDUP_REMOVED lines=10> */
[----:B------:R-:W-:Y:S01]  /*8b70*/  @!P2 SHF.R.S32.HI R17, RZ, 0x1f, R48 ;  /* 0x0000001fff11a819 */ /* 0x000fe20000011430 */
[----:B------:R-:W-:Y:S01]  /*8b80*/  UIMAD UR7, UR11, UR5, UR7 ;  /* 0x000000050b0772a4 */ /* 0x000fe2000f8e0207 */
[----:B----4-:R-:W-:Y:S02]  /*8b90*/  @!P2 LEA.HI R19, R12, R229, RZ, 0x3 ;  /* 0x000000e50c13a211 */ /* 0x010fe400078f18ff */
[----:B------:R-:W-:Y:S01]  /*8ba0*/  @!P2 LEA.HI R17, R17, R48, RZ, 0x3 ;  /* 0x000000301111a211 */ /* 0x000fe200078f18ff */
[----:B------:R-:W-:Y:S01]  /*8bb0*/  UIADD3 UR7, UR9, UR7, URZ ;  /* 0x0000000709077290 */ /* 0x000fe2000fffe03f */
[----:B------:R-:W-:Y:S01]  /*8bc0*/  @!P2 LOP3.LUT R19, R19, 0xfffffff8, RZ, 0xc0, !PT ;  /* 0xfffffff81313a812 */ /* 0x000fe200078ec0ff */
[----:B------:R-:W-:Y:S01]  /*8bd0*/  ULDC.64 UR4, c[0x0][0x1e8] ;  /* 0x00007a0000047ab9 */ /* 0x000fe20000000a00 */
[----:B------:R-:W-:-:S02]  /*8be0*/  @!P2 LOP3.LUT R17, R17, 0xfffffff8, RZ, 0xc0, !PT ;  /* 0xfffffff81111a812 */ /* 0x000fc400078ec0ff */
[----:B-12---:R-:W-:Y:S01]  /*8bf0*/  @!P2 SHF.R.S32.HI R6, RZ, 0x1f, R51 ;  /* 0x0000001fff06a819 */ /* 0x006fe20000011433 */
[--C-:B---3--:R-:W-:Y:S01]  /*8c00*/  @!P2 IMAD.WIDE R20, R196, 0x2, R14.reuse ;  /* 0x00000002c414a825 */ /* 0x108fe200078e020e */
[----:B------:R-:W-:Y:S02]  /*8c10*/  @P1 LOP3.LUT R49, R49, 0x8, RZ, 0xfc, !PT ;  /* 0x0000000831311812 */ /* 0x000fe400078efcff */
[----:B------:R-:W-:Y:S01]  /*8c20*/  @!P2 LEA.HI R7, R6, R51, RZ, 0x3 ;  /* 0x000000330607a211 */ /* 0x000fe200078f18ff */
[--C-:B------:R-:W-:Y:S01]  /*8c30*/  @!P2 IMAD.WIDE R18, R19, 0x2, R14.reuse ;  /* 0x000000021312a825 */ /* 0x100fe200078e020e */
[----:B------:R-:W-:Y:S01]  /*8c40*/  @!PT LDS RZ, [RZ] ;  /* 0x00000000fffff984 */ /* 0x000fe20000000800 */
[----:B------:R1:W-:Y:S02]  /*8c50*/  @!P2 LDGSTS.E.BYPASS.LTC128B.128 [R11+0x13080], [R20.64], !P4 ;  /* 0x13080000140bafae */ /* 0x0003e4000e101d5a */
[----:B------:R-:W-:Y:S01]  /*8c60*/  @!P2 LOP3.LUT R7, R7, 0xfffffff8, RZ, 0xc0, !PT ;  /* 0xfffffff80707a812 */ /* 0x000fe200078ec0ff */
[--C-:B------:R-:W-:Y:S01]  /*8c70*/  @!P2 IMAD.WIDE R16, R17, 0x2, R14.reuse ;  /* 0x000000021110a825 */ /* 0x100fe200078e020e */
[----:B------:R2:W-:Y:S03]  /*8c80*/  @!P2 LDGSTS.E.BYPASS.LTC128B.128 [R11+0x17080], [R18.64], !P3 ;  /* 0x17080000120bafae */ /* 0x0005e6000d901d5a */
[----:B------:R-:W-:Y:S01]  /*8c90*/  @!P2 IMAD.WIDE R14, R7, 0x2, R14 ;  /* 0x00000002070ea825 */ /* 0x000fe200078e020e */
[----:B------:R3:W-:Y:S01]  /*8ca0*/  @!P2 LDGSTS.E.BYPASS.LTC128B.128 [R11+0x1b080], [R16.64], !P0 ;  /* 0x1b080000100bafae */ /* 0x0007e2000c101d5a */
[----:B------:R-:W-:-:S02]  /*8cb0*/  ISETP.GE.AND P0, PT, R228, UR14, PT ;  /* 0x0000000ee4007c0c */ /* 0x000fc4000bf06270 */
[----:B------:R-:W-:Y:S01]  /*8cc0*/  IADD3 R228, R228, UR19, RZ ;  /* 0x00000013e4e47c10 */ /* 0x000fe2000fffe0ff */
[----:B------:R4:W-:Y:S01]  /*8cd0*/  @!P2 LDGSTS.E.BYPASS.LTC128B.128 [R11+0x1f080], [R14.64], !P5 ;  /* 0x1f0800000e0bafae */ /* 0x0009e2000e901d5a */
[----:B------:R-:W-:-:S03]  /*8ce0*/  ISETP.GT.OR P0, PT, R225, 0x2f, P0 ;  /* 0x0000002fe100780c */ /* 0x000fc60000704670 */
[----:B------:R-:W0:Y:S01]  /*8cf0*/  LDGDEPBAR ;  /* 0x00000000000079af */ /* 0x000e220000000000 */
[----:B------:R-:W-:-:S04]  /*8d00*/  @P1 IMAD.HI.U32 R12, R228, c[0x0][0x2bc], RZ ;  /* 0x0000af00e40c1a27 */ /* 0x000fc800078e00ff */
[----:B------:R-:W-:Y:S01]  /*8d10*/  IMAD.MOV.U32 R6, RZ, RZ, R228 ;  /* 0x000000ffff067224 */ /* 0x000fe200078e00e4 */
[----:B------:R-:W-:-:S04]  /*8d20*/  @P1 SHF.R.U32.HI R6, RZ, c[0x0][0x2c0], R12 ;  /* 0x0000b000ff061a19 */ /* 0x000fc8000001160c */
[----:B------:R-:W-:-:S04]  /*8d30*/  @!P0 IADD3 R12, P1, R6, UR8, RZ ;  /* 0x00000008060c8c10 */ /* 0x000fc8000ff3e0ff */
[----:B------:R-:W-:Y:S02]  /*8d40*/  @!P0 LEA.HI.X.SX32 R7, R6, UR7, 0x1, P1 ;  /* 0x0000000706078c11 */ /* 0x000fe400088f0eff */
[----:B---3--:R-:W-:-:S04]  /*8d50*/  @!P0 LEA R16, P1, R12, c[0x0][0x2a0], 0x2 ;  /* 0x0000a8000c108a11 */ /* 0x008fc800078210ff */
[----:B------:R-:W-:Y:S01]  /*8d60*/  @!P0 LEA.HI.X R17, R12, c[0x0][0x2a4], R7, 0x2, P1 ;  /* 0x0000a9000c118a11 */ /* 0x000fe200008f1407 */
[----:B------:R-:W-:Y:S06]  /*8d70*/  BAR.SYNC.DEFER_BLOCKING 0x0 ;  /* 0x0000000000007b1d */ /* 0x000fec0000010000 */
[----:B------:R-:W3:Y:S01]  /*8d80*/  @!P0 LDG.E R227, [R16.64] ;  /* 0x0000001a10e38981 */ /* 0x000ee2000c1e1900 */
[----:B------:R-:W-:Y:S01]  /*8d90*/  IMAD.MOV R7, RZ, RZ, -R6 ;  /* 0x000000ffff077224 */ /* 0x000fe200078e0a06 */
[----:B------:R-:W-:Y:S01]  /*8da0*/  UIMAD UR11, UR15, UR4, URZ ;  /* 0x000000040f0b72a4 */ /* 0x000fe2000f8e023f */
[----:B------:R-:W-:Y:S01]  /*8db0*/  ISETP.GE.AND P6, PT, R196, c[0x0][0x1d4], PT ;  /* 0x00007500c4007a0c */ /* 0x000fe20003fc6270 */
[----:B------:R-:W-:Y:S01]  /*8dc0*/  UIADD3 UR20, UR13, -0x1, URZ ;  /* 0xffffffff0d147890 */ /* 0x000fe2000fffe03f */
[----:B------:R-:W-:Y:S01]  /*8dd0*/  IMAD R228, R7, c[0x0][0x2b8], R228 ;  /* 0x0000ae0007e47a24 */ /* 0x000fe200078e02e4 */
[----:B------:R-:W-:Y:S01]  /*8de0*/  UIMAD.WIDE.U32 UR24, UR16, UR4, URZ ;  /* 0x00000004101872a5 */ /* 0x000fe2000f8e003f */
[----:B------:R-:W-:Y:S01]  /*8df0*/  ISETP.GE.AND P3, PT, R229, c[0x0][0x1d4], PT ;  /* 0x00007500e5007a0c */ /* 0x000fe20003f66270 */
[----:B------:R-:W-:Y:S01]  /*8e00*/  UIMAD UR11, UR16, UR5, UR11 ;  /* 0x00000005100b72a4 */ /* 0x000fe2000f8e020b */
[----:B----4-:R-:W-:Y:S01]  /*8e10*/  IMAD.WIDE.U32 R14, R228, c[0x0][0x1e0], RZ ;  /* 0x00007800e40e7a25 */ /* 0x010fe200078e00ff */
[----:B------:R-:W-:Y:S01]  /*8e20*/  SHF.R.S32.HI R61, RZ, 0x1f, R228 ;  /* 0x0000001fff3d7819 */ /* 0x000fe200000114e4 */
[----:B------:R-:W-:Y:S01]  /*8e30*/  UIMAD UR20, UR20, -0x30, UR14 ;  /* 0xffffffd0141478a4 */ /* 0x000fe2000f8e020e */
[----:B------:R-:W-:Y:S01]  /*8e40*/  ISETP.GE.AND P5, PT, R48, c[0x0][0x1d4], PT ;  /* 0x0000750030007a0c */ /* 0x000fe20003fa6270 */
[----:B------:R-:W-:Y:S01]  /*8e50*/  UIADD3 UR11, UR25, UR11, URZ ;  /* 0x0000000b190b7290 */ /* 0x000fe2000fffe03f */
[----:B------:R-:W-:Y:S01]  /*8e60*/  ISETP.GE.AND P4, PT, R51, c[0x0][0x1d4], PT ;  /* 0x0000750033007a0c */ /* 0x000fe20003f86270 */
[----:B------:R-:W-:Y:S01]  /*8e70*/  IMAD R7, R61, c[0x0][0x1e0], RZ ;  /* 0x000078003d077a24 */ /* 0x000fe200078e02ff */
[----:B------:R-:W-:Y:S01]  /*8e80*/  UISETP.LT.AND UP0, UPT, UR20, 0x30, UPT ;  /* 0x000000301400788c */ /* 0x000fe2000bf01270 */
[----:B------:R-:W-:-:S02]  /*8e90*/  LOP3.LUT R49, R49, 0xfffffffe, RZ, 0xc0, !PT ;  /* 0xfffffffe31317812 */ /* 0x000fc400078ec0ff */
[----:B------:R-:W-:Y:S01]  /*8ea0*/  IMAD R6, R228, c[0x0][0x1e4], R7 ;  /* 0x00007900e4067a24 */ /* 0x000fe200078e0207 */
[----:B------:R-:W-:Y:S01]  /*8eb0*/  USEL UR4, UR20, 0x30, UP0 ;  /* 0x0000003014047887 */ /* 0x000fe20008000000 */
[----:B------:R-:W-:Y:S02]  /*8ec0*/  @P3 LOP3.LUT R49, R49, 0x1, RZ, 0xfc, !PT ;  /* 0x0000000131313812 */ /* 0x000fe400078efcff */
[----:B------:R-:W-:Y:S01]  /*8ed0*/  IMAD.IADD R15, R15, 0x1, R6 ;  /* 0x000000010f0f7824 */ /* 0x000fe200078e0206 */
[----:B---3--:R-:W-:-:S03]  /*8ee0*/  SHF.R.S32.HI R60, RZ, 0x1f, R227 ;  /* 0x0000001fff3c7819 */ /* 0x008fc600000114e3 */
[----:B------:R-:W-:Y:S01]  /*8ef0*/  IMAD.WIDE.U32 R6, R227, c[0x0][0x1f0], R14 ;  /* 0x00007c00e3067a25 */ /* 0x000fe200078e000e */
[----:B------:R-:W-:Y:S01]  /*8f00*/  IADD3 R14, -R197, UR4, RZ ;  /* 0x00000004c50e7c10 */ /* 0x000fe2000fffe1ff */
[----:B------:R-:W-:Y:S02]  /*8f10*/  ULDC.64 UR4, c[0x0][0x210] ;  /* 0x0000840000047ab9 */ /* 0x000fe40000000a00 */
[----:B------:R-:W-:Y:S01]  /*8f20*/  IMAD R12, R60, c[0x0][0x1f0], RZ ;  /* 0x00007c003c0c7a24 */ /* 0x000fe200078e02ff */
[----:B------:R-:W-:Y:S01]  /*8f30*/  IADD3 R6, P0, R6, UR24, RZ ;  /* 0x0000001806067c10 */ /* 0x000fe2000ff1e0ff */
[----:B------:R-:W-:Y:S02]  /*8f40*/  UIMAD UR12, UR15, UR4, URZ ;  /* 0x000000040f0c72a4 */ /* 0x000fe4000f8e023f */
[----:B------:R-:W-:Y:S01]  /*8f50*/  IMAD R15, R227, c[0x0][0x1f4], R12 ;  /* 0x00007d00e30f7a24 */ /* 0x000fe200078e020c */
[----:B------:R-:W-:Y:S02]  /*8f60*/  UIMAD.WIDE.U32 UR28, UR16, UR4, URZ ;  /* 0x00000004101c72a5 */ /* 0x000fe4000f8e003f */
[----:B------:R-:W-:-:S02]  /*8f70*/  UIMAD UR12, UR16, UR5, UR12 ;  /* 0x00000005100c72a4 */ /* 0x000fc4000f8e020c */
[----:B------:R-:W-:Y:S02]  /*8f80*/  IADD3.X R15, R7, UR11, R15, P0, !PT ;  /* 0x0000000b070f7c10 */ /* 0x000fe400087fe40f */
[----:B------:R-:W-:Y:S01]  /*8f90*/  LEA R16, P0, R6, c[0x0][0x1c8], 0x1 ;  /* 0x0000720006107a11 */ /* 0x000fe200078008ff */
[----:B------:R-:W-:-:S03]  /*8fa0*/  UIADD3 UR12, UR29, UR12, URZ ;  /* 0x0000000c1d0c7290 */ /* 0x000fc6000fffe03f */
[----:B------:R-:W-:Y:S01]  /*8fb0*/  LEA.HI.X R15, R6, c[0x0][0x1cc], R15, 0x1, P0 ;  /* 0x00007300060f7a11 */ /* 0x000fe200000f0c0f */
[----:B--2---:R-:W-:Y:S01]  /*8fc0*/  SHFL.IDX PT, R18, R16, RZ, 0x181f ;  /* 0x00181fff10127589 */ /* 0x004fe200000e0000 */
[----:B------:R-:W-:-:S03]  /*8fd0*/  ISETP.GE.AND P0, PT, R14, 0x1, PT ;  /* 0x000000010e00780c */ /* 0x000fc60003f06270 */
[----:B------:R-:W2:Y:S10]  /*8fe0*/  SHFL.IDX PT, R19, R15, RZ, 0x181f ;  /* 0x00181fff0f137589 */ /* 0x000eb400000e0000 */
[----:B------:R-:W-:-:S02]  /*8ff0*/  @P0 SHF.R.S32.HI R12, RZ, 0x1f, R229 ;  /* 0x0000001fff0c0819 */ /* 0x000fc400000114e5 */
[----:B------:R-:W-:Y:S02]  /*9000*/  @P0 SHF.R.S32.HI R7, RZ, 0x1f, R48 ;  /* 0x0000001fff070819 */ /* 0x000fe40000011430 */
[----:B------:R-:W-:Y:S02]  /*9010*/  @P0 SHF.R.S32.HI R6, RZ, 0x1f, R51 ;  /* 0x0000001fff060819 */ /* 0x000fe40000011433 */
[----:B-1----:R-:W-:Y:S01]  /*9020*/  @P0 LEA.HI R11, R12, R229, RZ, 0x3 ;  /* 0x000000e50c0b0211 */ /* 0x002fe200078f18ff */
[----:B------:R-:W-:Y:S01]  /*9030*/  @P0 IMAD.SHL.U32 R12, R0, 0x2, RZ ;  /* 0x00000002000c0824 */ /* 0x000fe200078e00ff */
[----:B------:R-:W-:Y:S02]  /*9040*/  @P0 LEA.HI R7, R7, R48, RZ, 0x3 ;  /* 0x0000003007070211 */ /* 0x000fe400078f18ff */
[----:B------:R-:W-:Y:S02]  /*9050*/  @P0 LEA.HI R6, R6, R51, RZ, 0x3 ;  /* 0x0000003306060211 */ /* 0x000fe400078f18ff */
[----:B------:R-:W-:-:S02]  /*9060*/  @P0 LOP3.LUT R11, R11, 0xfffffff8, RZ, 0xc0, !PT ;  /* 0xfffffff80b0b0812 */ /* 0x000fc400078ec0ff */
[----:B------:R-:W-:Y:S01]  /*9070*/  @P0 LOP3.LUT R7, R7, 0xfffffff8, RZ, 0xc0, !PT ;  /* 0xfffffff807070812 */ /* 0x000fe200078ec0ff */
[----:B--2---:R-:W-:Y:S01]  /*9080*/  @P0 IMAD.WIDE R20, R196, 0x2, R18 ;  /* 0x00000002c4140825 */ /* 0x004fe200078e0212 */
        /* <DEDUP_REMOVED lines=11> */
[----:B------:R-:W5:Y:S06]  /*9140*/  SHFL.IDX PT, R19, R15, 0x1, 0x181f ;  /* 0x00381f000f137f89 */ /* 0x000f6c00000e0000 */
[----:B------:R-:W-:-:S02]  /*9150*/  @P0 SHF.R.S32.HI R14, RZ, 0x1f, R229 ;  /* 0x0000001fff0e0819 */ /* 0x000fc400000114e5 */
[----:B------:R-:W-:Y:S02]  /*9160*/  @P0 SHF.R.S32.HI R11, RZ, 0x1f, R48 ;  /* 0x0000001fff0b0819 */ /* 0x000fe40000011430 */
[----:B-1----:R-:W-:Y:S02]  /*9170*/  @P0 SHF.R.S32.HI R20, RZ, 0x1f, R51 ;  /* 0x0000001fff140819 */ /* 0x002fe40000011433 */
[----:B------:R-:W-:Y:S01]  /*9180*/  @P0 LEA.HI R17, R14, R229, RZ, 0x3 ;  /* 0x000000e50e110211 */ /* 0x000fe200078f18ff */
[----:B------:R-:W-:Y:S01]  /*9190*/  @P0 IMAD.SHL.U32 R14, R0, 0x2, RZ ;  /* 0x00000002000e0824 */ /* 0x000fe200078e00ff */
[----:B------:R-:W-:Y:S02]  /*91a0*/  @P0 LEA.HI R11, R11, R48, RZ, 0x3 ;  /* 0x000000300b0b0211 */ /* 0x000fe400078f18ff */
[----:B------:R-:W-:Y:S02]  /*91b0*/  @P0 LEA.HI R20, R20, R51, RZ, 0x3 ;  /* 0x0000003314140211 */ /* 0x000fe400078f18ff */
[----:B------:R-:W-:-:S02]  /*91c0*/  @P0 LOP3.LUT R17, R17, 0xfffffff8, RZ, 0xc0, !PT ;  /* 0xfffffff811110812 */ /* 0x000fc400078ec0ff */
[----:B------:R-:W-:Y:S02]  /*91d0*/  @P0 LOP3.LUT R11, R11, 0xfffffff8, RZ, 0xc0, !PT ;  /* 0xfffffff80b0b0812 */ /* 0x000fe400078ec0ff */
[----:B----4-:R-:W-:Y:S01]  /*91e0*/  @P0 LOP3.LUT R7, R20, 0xfffffff8, RZ, 0xc0, !PT ;  /* 0xfffffff814070812 */ /* 0x010fe200078ec0ff */
[----:B-----5:R-:W-:-:S04]  /*91f0*/  @P0 IMAD.WIDE R20, R196, 0x2, R18 ;  /* 0x00000002c4140825 */ /* 0x020fc800078e0212 */
[--C-:B------:R-:W-:Y:S01]  /*9200*/  @P0 IMAD.WIDE R16, R17, 0x2, R18.reuse ;  /* 0x0000000211100825 */ /* 0x100fe200078e0212 */
[----:B------:R3:W-:Y:S03]  /*9210*/  @P0 LDGSTS.E.BYPASS.LTC128B.128 [R14+0xb080], [R20.64], !P6 ;  /* 0x0b080000140e0fae */ /* 0x0007e6000f101d5a */
[--C-:B--2---:R-:W-:Y:S01]  /*9220*/  @P0 IMAD.WIDE R22, R11, 0x2, R18.reuse ;  /* 0x000000020b160825 */ /* 0x104fe200078e0212 */
[----:B------:R3:W-:Y:S01]  /*9230*/  @P0 LDGSTS.E.BYPASS.LTC128B.128 [R14+0xc880], [R16.64], !P3 ;  /* 0x0c880000100e0fae */ /* 0x0007e2000d901d5a */
[----:B------:R-:W-:Y:S02]  /*9240*/  ISETP.GT.AND P3, PT, R225, 0x2f, PT ;  /* 0x0000002fe100780c */ /* 0x000fe40003f64270 */
[----:B------:R-:W-:Y:S01]  /*9250*/  @P0 IMAD.WIDE R18, R7, 0x2, R18 ;  /* 0x0000000207120825 */ /* 0x000fe200078e0212 */
[----:B------:R3:W-:Y:S01]  /*9260*/  @P0 LDGSTS.E.BYPASS.LTC128B.128 [R14+0xe080], [R22.64], !P5 ;  /* 0x0e080000160e0fae */ /* 0x0007e2000e901d5a */
[----:B------:R-:W-:-:S03]  /*9270*/  LEA.HI R7, R4, R223, RZ, 0x5 ;  /* 0x000000df04077211 */ /* 0x000fc600078f28ff */
[----:B------:R3:W-:Y:S01]  /*9280*/  @P0 LDGSTS.E.BYPASS.LTC128B.128 [R14+0xf880], [R18.64], !P4 ;  /* 0x0f880000120e0fae */ /* 0x0007e2000e101d5a */
[----:B------:R-:W-:Y:S02]  /*9290*/  ISETP.LT.AND P0, PT, RZ, c[0x0][0x27c], PT ;  /* 0x00009f00ff007a0c */ /* 0x000fe40003f01270 */
[----:B------:R-:W-:Y:S01]  /*92a0*/  SHF.R.S32.HI R6, RZ, 0x5, R7 ;  /* 0x00000005ff067819 */ /* 0x000fe20000011407 */
[----:B------:R-:W0:Y:S10]  /*92b0*/  LDGDEPBAR ;  /* 0x00000000000079af */ /* 0x000e340000000000 */
[----:B------:R-:W-:Y:S05]  /*92c0*/  @P0 BRA `(.L_x_1662) ;  /* 0x0000002000000947 */ /* 0x000fea0003800000 */
[----:B------:R-:W-:-:S04]  /*92d0*/  DEPBAR.LE SB0, 0x1 ;  /* 0x000080400000791a */ /* 0x000fc80000000000 */
[----:B------:R-:W-:Y:S05]  /*92e0*/  BRA `(.L_x_1663) ;  /* 0x00008d4000007947 */ /* 0x000fea0003800000 */
.L_x_1662:
[----:B------:R-:W-:Y:S01]  /*92f0*/  ULDC.U8 UR4, c[0x0][0x298] ;  /* 0x0000a60000047ab9 */ /* 0x000fe20000000000 */
[----:B---3--:R-:W-:Y:S01]  /*9300*/  SHF.R.S32.HI R17, RZ, 0x1f, R92 ;  /* 0x0000001fff117819 */ /* 0x008fe2000001145c */
[----:B------:R-:W-:Y:S01]  /*9310*/  IMAD.WIDE.U32 R14, R92, c[0x0][0x280], RZ ;  /* 0x0000a0005c0e7a25 */ /* 0x000fe200078e00ff */
        /* <DEDUP_REMOVED lines=13> */
[----:B------:R-:W-:Y:S01]  /*93f0*/  BSSY B0, `(.L_x_1665) ;  /* 0x000004b000007945 */ /* 0x000fe20003800000 */
[----:B------:R-:W-:Y:S01]  /*9400*/  ISETP.NE.AND P1, PT, R10, RZ, PT ;  /* 0x000000ff0a00720c */ /* 0x000fe20003f25270 */
        /* <DEDUP_REMOVED lines=8> */
[----:B------:R-:W-:-:S02]  /*9490*/  CS2R R104, SRZ ;  /* 0x0000000000687805 */ /* 0x000fc4000001ff00 */
[----:B------:R-:W-:Y:S01]  /*94a0*/  @P0 IMAD.HI.U32 R10, R9, c[0x0][0x2c8], RZ ;  /* 0x0000b200090a0a27 */ /* 0x000fe200078e00ff */
[----:B------:R-:W-:-:S13]  /*94b0*/  PLOP3.LUT P0, PT, PT, PT, UP2, 0x80, 0x0 ;  /* 0x000000000000781c */ /* 0x000fda0003f0f028 */
[----:B------:R-:W-:Y:S01]  /*94c0*/  @P0 SHF.R.U32.HI R9, RZ, c[0x0][0x2cc], R10 ;  /* 0x0000b300ff090a19 */ /* 0x000fe2000001160a */
[----:B------:R-:W-:-:S03]  /*94d0*/  IMAD.MOV.U32 R10, RZ, RZ, R14 ;  /* 0x000000ffff0a7224 */ /* 0x000fc600078e000e */
[----:B------:R-:W-:Y:S01]  /*94e0*/  SHF.R.S32.HI R12, RZ, 0x1f, R9 ;  /* 0x0000001fff0c7819 */ /* 0x000fe20000011409 */
[----:B------:R-:W-:-:S04]  /*94f0*/  IMAD.WIDE.U32 R10, R9, c[0x0][0x280], R10 ;  /* 0x0000a000090a7a25 */ /* 0x000fc800078e000a */
[----:B------:R-:W-:Y:S01]  /*9500*/  IMAD R16, R12, c[0x0][0x280], RZ ;  /* 0x0000a0000c107a24 */ /* 0x000fe200078e02ff */
[----:B------:R-:W-:Y:S01]  /*9510*/  LEA R14, P0, R10, c[0x0][0x270], 0x1 ;  /* 0x00009c000a0e7a11 */ /* 0x000fe200078008ff */
[----:B------:R-:W-:Y:S02]  /*9520*/  IMAD R12, R12, c[0x0][0x290], RZ ;  /* 0x0000a4000c0c7a24 */ /* 0x000fe400078e02ff */
[----:B------:R-:W-:Y:S02]  /*9530*/  IMAD R16, R9, c[0x0][0x284], R16 ;  /* 0x0000a10009107a24 */ /* 0x000fe400078e0210 */
[----:B------:R1:W2:Y:S03]  /*9540*/  SHFL.IDX PT, R22, R14, RZ, 0x181f ;  /* 0x00181fff0e167589 */ /* 0x0002a600000e0000 */
[----:B------:R-:W-:Y:S01]  /*9550*/  IADD3 R18, R11, R16, RZ ;  /* 0x000000100b127210 */ /* 0x000fe20007ffe0ff */
[----:B------:R-:W-:-:S03]  /*9560*/  IMAD.MOV.U32 R16, RZ, RZ, R92 ;  /* 0x000000ffff107224 */ /* 0x000fc600078e005c */
[----:B------:R-:W-:Y:S01]  /*9570*/  LEA.HI.X R18, R10, c[0x0][0x274], R18, 0x1, P0 ;  /* 0x00009d000a127a11 */ /* 0x000fe200000f0c12 */
[----:B------:R-:W-:-:S04]  /*9580*/  IMAD.WIDE.U32 R16, R9, c[0x0][0x290], R16 ;  /* 0x0000a40009107a25 */ /* 0x000fc800078e0010 */
[----:B------:R-:W-:Y:S01]  /*9590*/  IMAD R9, R9, c[0x0][0x294], R12 ;  /* 0x0000a50009097a24 */ /* 0x000fe200078e020c */
[C---:B------:R-:W-:Y:S01]  /*95a0*/  LEA R12, P0, R16.reuse, c[0x0][0x288], 0x1 ;  /* 0x0000a200100c7a11 */ /* 0x040fe200078008ff */
[----:B------:R1:W3:Y:S03]  /*95b0*/  SHFL.IDX PT, R23, R18, RZ, 0x181f ;  /* 0x00181fff12177589 */ /* 0x0002e600000e0000 */
[----:B------:R-:W-:Y:S01]  /*95c0*/  IADD3 R17, R17, R9, RZ ;  /* 0x0000000911117210 */ /* 0x000fe20007ffe0ff */
[----:B------:R1:W4:Y:S03]  /*95d0*/  SHFL.IDX PT, R20, R12, RZ, 0x181f ;  /* 0x00181fff0c147589 */ /* 0x00032600000e0000 */
[----:B------:R-:W-:Y:S01]  /*95e0*/  LEA.HI.X R17, R16, c[0x0][0x28c], R17, 0x1, P0 ;  /* 0x0000a30010117a11 */ /* 0x000fe200000f0c11 */
[----:B------:R-:W-:-:S04]  /*95f0*/  IMAD.SHL.U32 R16, R50, 0x4, RZ ;  /* 0x0000000432107824 */ /* 0x000fc800078e00ff */
[----:B------:R1:W1:Y:S01]  /*9600*/  SHFL.IDX PT, R21, R17, RZ, 0x181f ;  /* 0x00181fff11157589 */ /* 0x00026200000e0000 */
[----:B------:R-:W-:Y:S05]  /*9610*/  @P1 BRA `(.L_x_1666) ;  /* 0x0000028000001947 */ /* 0x000fea0003800000 */
[C---:B--2---:R-:W-:Y:S01]  /*9620*/  ISETP.GE.AND P0, PT, R16.reuse, c[0x0][0x27c], PT ;  /* 0x00009f0010007a0c */ /* 0x044fe20003f06270 */
[----:B------:R-:W-:Y:S01]  /*9630*/  CS2R R102, SRZ ;  /* 0x0000000000667805 */ /* 0x000fe2000001ff00 */
[----:B------:R-:W-:Y:S01]  /*9640*/  CS2R R104, SRZ ;  /* 0x0000000000687805 */ /* 0x000fe2000001ff00 */
[----:B------:R-:W-:-:S10]  /*9650*/  IADD3 R9, R16, 0x20, RZ ;  /* 0x0000002010097810 */ /* 0x000fd40007ffe0ff */
[----:B---3--:R-:W-:-:S04]  /*9660*/  @!P0 IMAD.WIDE R26, R16, 0x2, R22 ;  /* 0x00000002101a8825 */ /* 0x008fc800078e0216 */
        /* <DEDUP_REMOVED lines=35> */
.L_x_1666:
[----:B--2---:R-:W-:Y:S05]  /*98a0*/  BSYNC B0 ;  /* 0x0000000000007941 */ /* 0x004fea0003800000 */
.L_x_1665:
[----:B------:R-:W-:Y:S01]  /*98b0*/  ISETP.NE.AND P0, PT, R13, RZ, PT ;  /* 0x000000ff0d00720c */ /* 0x000fe20003f05270 */
[----:B-----5:R-:W-:Y:S01]  /*98c0*/  IMAD.MOV.U32 R13, RZ, RZ, R110 ;  /* 0x000000ffff0d7224 */ /* 0x020fe200078e006e */
[----:B------:R-:W-:Y:S01]  /*98d0*/  MOV R9, R125 ;  /* 0x0000007d00097202 */ /* 0x000fe20000000f00 */
[----:B------:R-:W-:Y:S01]  /*98e0*/  IMAD.MOV.U32 R11, RZ, RZ, R111 ;  /* 0x000000ffff0b7224 */ /* 0x000fe200078e006f */
[----:B---3--:R2:W3:Y:S01]  /*98f0*/  SHFL.IDX PT, R23, R18, 0x1, 0x181f ;  /* 0x00381f0012177f89 */ /* 0x0084e200000e0000 */
        /* <DEDUP_REMOVED lines=9> */
[----:B------:R2:W4:Y:S01]  /*9990*/  SHFL.IDX PT, R22, R14, 0x1, 0x181f ;  /* 0x00381f000e167f89 */ /* 0x00052200000e0000 */
        /* <DEDUP_REMOVED lines=23> */
[C---:B---3--:R-:W-:Y:S01]  /*9b10*/  ISETP.GE.AND P0, PT, R16.reuse, c[0x0][0x27c], PT ;  /* 0x00009f0010007a0c */ /* 0x048fe20003f06270 */
[----:B------:R-:W-:Y:S01]  /*9b20*/  CS2R R98, SRZ ;  /* 0x0000000000627805 */ /* 0x000fe2000001ff00 */
[----:B------:R-:W-:Y:S01]  /*9b30*/  CS2R R94, SRZ ;  /* 0x00000000005e7805 */ /* 0x000fe2000001ff00 */
[----:B------:R-:W-:-:S10]  /*9b40*/  IADD3 R10, R16, 0x20, RZ ;  /* 0x00000020100a7810 */ /* 0x000fd40007ffe0ff */
[----:B------:R-:W-:-:S04]  /*9b50*/  @!P0 IMAD.WIDE R26, R16, 0x2, R22 ;  /* 0x00000002101a8825 */ /* 0x000fc800078e0216 */
        /* <DEDUP_REMOVED lines=21> */
[----:B---3--:R-:W-:-:S04]  /*9cb0*/  @!P0 IMAD.WIDE R24, R9, 0x2, R22 ;  /* 0x0000000209188825 */ /* 0x008fc800078e0216 */
        /* <DEDUP_REMOVED lines=13> */
.L_x_1668:
[----:B---3--:R-:W-:Y:S05]  /*9d90*/  BSYNC B0 ;  /* 0x0000000000007941 */ /* 0x008fea0003800000 */
.L_x_1667:
        /* <DEDUP_REMOVED lines=18> */
[----:B-1--4-:R1:W3:Y:S01]  /*9ec0*/  SHFL.IDX PT, R21, R18, 0x2, 0x181f ;  /* 0x00581f0012157f89 */ /* 0x0122e200000e0000 */
[----:B------:R-:W-:Y:S01]  /*9ed0*/  IMAD.MOV.U32 R13, RZ, RZ, R89 ;  /* 0x000000ffff0d7224 */ /* 0x000fe200078e0059 */
[----:B------:R-:W-:Y:S01]  /*9ee0*/  PRMT R67, R8, 0x5410, R9 ;  /* 0x0000541008437816 */ /* 0x000fe20000000009 */
[----:B------:R-:W-:Y:S01]  /*9ef0*/  IMAD.MOV.U32 R9, RZ, RZ, R94 ;  /* 0x000000ffff097224 */ /* 0x000fe200078e005e */
[----:B------:R-:W-:Y:S01]  /*9f00*/  PRMT R74, R10, 0x5410, R11 ;  /* 0x000054100a4a7816 */ /* 0x000fe2000000000b */
[----:B------:R1:W4:Y:S01]  /*9f10*/  SHFL.IDX PT, R20, R14, 0x2, 0x181f ;  /* 0x00581f000e147f89 */ /* 0x00032200000e0000 */
        /* <DEDUP_REMOVED lines=56> */
.L_x_1670:
[----:B------:R-:W-:Y:S05]  /*a2a0*/  BSYNC B0 ;  /* 0x0000000000007941 */ /* 0x000fea0003800000 */
.L_x_1669:
        /* <DEDUP_REMOVED lines=77> */
.L_x_1672:
[----:B------:R-:W-:Y:S05]  /*a780*/  BSYNC B0 ;  /* 0x0000000000007941 */ /* 0x000fea0003800000 */
.L_x_1671:
        /* <DEDUP_REMOVED lines=56> */
[----:B------:R-:W-:Y:S01]  /*ab10*/  HADD2.F32 R10, -RZ, R10.H1_H1 ;  /* 0x3000000aff0a7230 */ /* 0x000fe20000004100 */
[-C--:B------:R-:W-:Y:S01]  /*ab20*/  FMUL.FTZ R116, R107, R113.reuse ;  /* 0x000000716b747220 */ /* 0x080fe20000410000 */
[--C-:B------:R-:W-:Y:S01]  /*ab30*/  HADD2.F32 R112, -RZ, R9.reuse.H0_H0 ;  /* 0x20000009ff707230 */ /* 0x100fe20000004100 */
[-C--:B------:R-:W-:Y:S01]  /*ab40*/  FFMA.FTZ R102, R105, R114.reuse, -R102 ;  /* 0x0000007269667223 */ /* 0x080fe20000010866 */
[----:B------:R-:W-:Y:S01]  /*ab50*/  HADD2.F32 R9, -RZ, R9.H1_H1 ;  /* 0x30000009ff097230 */ /* 0x000fe20000004100 */
[----:B------:R-:W-:Y:S01]  /*ab60*/  FMUL.FTZ R122, R106, R113 ;  /* 0x000000716a7a7220 */ /* 0x000fe20000410000 */
[----:B------:R-:W-:Y:S01]  /*ab70*/  HADD2.F32 R105, -RZ, R100.H0_H0 ;  /* 0x20000064ff697230 */ /* 0x000fe20000004100 */
[----:B------:R-:W-:-:S02]  /*ab80*/  FFMA.FTZ R11, R11, R114, R104 ;  /* 0x000000720b0b7223 */ /* 0x000fc40000010068 */
[----:B------:R-:W-:Y:S02]  /*ab90*/  FFMA.FTZ R116, R106, R115, -R116 ;  /* 0x000000736a747223 */ /* 0x000fe40000010874 */
[-C--:B------:R-:W-:Y:S01]  /*aba0*/  FMUL.FTZ R100, R10, R97.reuse ;  /* 0x000000610a647220 */ /* 0x080fe20000410000 */
[----:B------:R-:W-:Y:S01]  /*abb0*/  F2FP.PACK_AB R11, R11, R102 ;  /* 0x000000660b0b723e */ /* 0x000fe200000000ff */
[----:B------:R-:W-:Y:S02]  /*abc0*/  FMUL.FTZ R97, R8, R97 ;  /* 0x0000006108617220 */ /* 0x000fe40000410000 */
[-C--:B------:R-:W-:Y:S02]  /*abd0*/  FMUL.FTZ R104, R9, R103.reuse ;  /* 0x0000006709687220 */ /* 0x080fe40000410000 */
[----:B------:R-:W-:Y:S02]  /*abe0*/  FMUL.FTZ R106, R112, R103 ;  /* 0x00000067706a7220 */ /* 0x000fe40000410000 */
        /* <DEDUP_REMOVED lines=9> */
.L_x_1676:
[----:B------:R-:W-:Y:S05]  /*ac80*/  BSYNC B0 ;  /* 0x0000000000007941 */ /* 0x000fea0003800000 */
.L_x_1675:
        /* <DEDUP_REMOVED lines=30> */
[----:B------:R-:W-:-:S02]  /*ae70*/  FFMA.FTZ R112, R102, R107, -R112 ;  /* 0x0000006b66707223 */ /* 0x000fc40000010870 */
[-C--:B------:R-:W-:Y:S02]  /*ae80*/  FMUL.FTZ R96, R10, R93.reuse ;  /* 0x0000005d0a607220 */ /* 0x080fe40000410000 */
[-C--:B------:R-:W-:Y:S02]  /*ae90*/  FMUL.FTZ R102, R9, R100.reuse ;  /* 0x0000006409667220 */ /* 0x080fe40000410000 */
[----:B------:R-:W-:Y:S02]  /*aea0*/  FMUL.FTZ R93, R8, R93 ;  /* 0x0000005d085d7220 */ /* 0x000fe40000410000 */
[----:B------:R-:W-:Y:S02]  /*aeb0*/  FMUL.FTZ R100, R104, R100 ;  /* 0x0000006468647220 */ /* 0x000fe40000410000 */
[----:B------:R-:W-:Y:S02]  /*aec0*/  FFMA.FTZ R11, R11, R128, R126 ;  /* 0x000000800b0b7223 */ /* 0x000fe4000001007e */
[----:B------:R-:W-:-:S02]  /*aed0*/  FFMA.FTZ R103, R103, R107, R114 ;  /* 0x0000006b67677223 */ /* 0x000fc40000010072 */
[-C--:B------:R-:W-:Y:S01]  /*aee0*/  FFMA.FTZ R96, R8, R101.reuse, -R96 ;  /* 0x0000006508607223 */ /* 0x080fe20000010860 */
[----:B------:R-:W-:Y:S01]  /*aef0*/  F2FP.PACK_AB R11, R11, R106 ;  /* 0x0000006a0b0b723e */ /* 0x000fe200000000ff */
[----:B------:R-:W-:Y:S01]  /*af00*/  FFMA.FTZ R93, R10, R101, R93 ;  /* 0x000000650a5d7223 */ /* 0x000fe2000001005d */
[----:B------:R-:W-:Y:S01]  /*af10*/  F2FP.PACK_AB R8, R103, R112 ;  /* 0x000000706708723e */ /* 0x000fe200000000ff */
[-C--:B------:R-:W-:Y:S02]  /*af20*/  FFMA.FTZ R102, R104, R97.reuse, -R102 ;  /* 0x0000006168667223 */ /* 0x080fe40000010866 */
[----:B------:R-:W-:Y:S01]  /*af30*/  FFMA.FTZ R9, R9, R97, R100 ;  /* 0x0000006109097223 */ /* 0x000fe20000010064 */
[----:B------:R-:W-:-:S04]  /*af40*/  F2FP.PACK_AB R10, R93, R96 ;  /* 0x000000605d0a723e */ /* 0x000fc800000000ff */
[----:B------:R-:W-:-:S05]  /*af50*/  F2FP.PACK_AB R9, R9, R102 ;  /* 0x000000660909723e */ /* 0x000fca00000000ff */
[----:B------:R1:W-:Y:S02]  /*af60*/  STS.128 [R118+0x14080], R8 ;  /* 0x0140800876007388 */ /* 0x0003e40000000c00 */
.L_x_1678:
[----:B------:R-:W-:Y:S05]  /*af70*/  BSYNC B0 ;  /* 0x0000000000007941 */ /* 0x000fea0003800000 */
.L_x_1677:
        /* <DEDUP_REMOVED lines=46> */
.L_x_1680:
[----:B------:R-:W-:Y:S05]  /*b260*/  BSYNC B0 ;  /* 0x0000000000007941 */ /* 0x000fea0003800000 */
.L_x_1679:
[----:B-1----:R-:W-:-:S04]  /*b270*/  IADD3 R8, R16, 0x60, RZ ;  /* 0x0000006010087810 */ /* 0x002fc80007ffe0ff */
        /* <DEDUP_REMOVED lines=44> */
.L_x_1674:
[----:B------:R-:W-:Y:S05]  /*b540*/  BSYNC B1 ;  /* 0x0000000000017941 */ /* 0x000fea0003800000 */
.L_x_1673:
        /* <DEDUP_REMOVED lines=22> */
[----:B------:R-:W-:Y:S01]  /*b6b0*/  FMUL.FTZ R98, R11, R94 ;  /* 0x0000005e0b627220 */ /* 0x000fe20000410000 */
[--C-:B------:R-:W-:Y:S01]  /*b6c0*/  HADD2.F32 R8, -RZ, R10.reuse.H0_H0 ;  /* 0x2000000aff087230 */ /* 0x100fe20000004100 */
[----:B------:R-:W-:Y:S01]  /*b6d0*/  FMUL.FTZ R99, R93, R96 ;  /* 0x000000605d637220 */ /* 0x000fe20000410000 */
        /* <DEDUP_REMOVED lines=24> */
.L_x_1684:
[----:B------:R-:W-:Y:S05]  /*b860*/  BSYNC B0 ;  /* 0x0000000000007941 */ /* 0x000fea0003800000 */
.L_x_1683:
[----:B-1----:R-:W-:Y:S01]  /*b870*/  IADD3 R8, R16, 0x20, RZ ;  /* 0x0000002010087810 */ /* 0x002fe20007ffe0ff */
[----:B------:R-:W-:Y:S03]  /*b880*/  BSSY B0, `(.L_x_1685) ;  /* 0x000002d000007945 */ /* 0x000fe60003800000 */
[----:B------:R-:W-:-:S13]  /*b890*/  ISETP.GE.AND P0, PT, R8, c[0x0][0x27c], PT ;  /* 0x00009f0008007a0c */ /* 0x000fda0003f06270 */
[----:B------:R-:W-:Y:S05]  /*b8a0*/  @P0 BRA `(.L_x_1686) ;  /* 0x000002a000000947 */ /* 0x000fea0003800000 */
[----:B------:R-:W1:Y:S01]  /*b8b0*/  LDS.128 R8, [R118+0x15080] ;  /* 0x0150800076087984 */ /* 0x000e620000000c00 */
[--C-:B------:R-:W-:Y:S01]  /*b8c0*/  SHF.R.U64 R80, R88, 0x10, R89.reuse ;  /* 0x0000001058507819 */ /* 0x100fe20000001259 */
[----:B------:R-:W-:Y:S01]  /*b8d0*/  HADD2.F32 R93, -RZ, R74.H1_H1 ;  /* 0x3000004aff5d7230 */ /* 0x000fe20000004100 */
[----:B------:R-:W-:Y:S02]  /*b8e0*/  SHF.R.U32.HI R88, RZ, 0x10, R89 ;  /* 0x00000010ff587819 */ /* 0x000fe40000011659 */
        /* <DEDUP_REMOVED lines=38> */
.L_x_1686:
[----:B------:R-:W-:Y:S05]  /*bb50*/  BSYNC B0 ;  /* 0x0000000000007941 */ /* 0x000fea0003800000 */
.L_x_1685:
        /* <DEDUP_REMOVED lines=46> */
.L_x_1688:
[----:B------:R-:W-:Y:S05]  /*be40*/  BSYNC B0 ;  /* 0x0000000000007941 */ /* 0x000fea0003800000 */
.L_x_1687:
[----:B-1----:R-:W-:-:S04]  /*be50*/  IADD3 R8, R16, 0x60, RZ ;  /* 0x0000006010087810 */ /* 0x002fc80007ffe0ff */
        /* <DEDUP_REMOVED lines=44> */
.L_x_1682:
[----:B------:R-:W-:Y:S05]  /*c120*/  BSYNC B1 ;  /* 0x0000000000017941 */ /* 0x000fea0003800000 */
.L_x_1681:
        /* <DEDUP_REMOVED lines=37> */
[----:B------:R-:W-:Y:S02]  /*c380*/  FMUL.FTZ R47, R8, R47 ;  /* 0x0000002f082f7220 */ /* 0x000fe40000410000 */
        /* <DEDUP_REMOVED lines=11> */
.L_x_1692:
[----:B------:R-:W-:Y:S05]  /*c440*/  BSYNC B0 ;  /* 0x0000000000007941 */ /* 0x000fea0003800000 */
.L_x_1691:
        /* <DEDUP_REMOVED lines=46> */
.L_x_1694:
[----:B------:R-:W-:Y:S05]  /*c730*/  BSYNC B0 ;  /* 0x0000000000007941 */ /* 0x000fea0003800000 */
.L_x_1693:
        /* <DEDUP_REMOVED lines=46> */
.L_x_1696:
[----:B------:R-:W-:Y:S05]  /*ca20*/  BSYNC B0 ;  /* 0x0000000000007941 */ /* 0x000fea0003800000 */
.L_x_1695:
        /* <DEDUP_REMOVED lines=45> */
.L_x_1690:
[----:B------:R-:W-:Y:S05]  /*cd00*/  BSYNC B1 ;  /* 0x0000000000017941 */ /* 0x000fea0003800000 */
.L_x_1689:
        /* <DEDUP_REMOVED lines=48> */
.L_x_1699:
[----:B------:R-:W-:Y:S05]  /*d010*/  BSYNC B0 ;  /* 0x0000000000007941 */ /* 0x000fea0003800000 */
.L_x_1698:
        /* <DEDUP_REMOVED lines=46> */
.L_x_1701:
[----:B------:R-:W-:Y:S05]  /*d300*/  BSYNC B0 ;  /* 0x0000000000007941 */ /* 0x000fea0003800000 */
.L_x_1700:
        /* <DEDUP_REMOVED lines=46> */
.L_x_1703:
[----:B------:R-:W-:Y:S05]  /*d5f0*/  BSYNC B0 ;  /* 0x0000000000007941 */ /* 0x000fea0003800000 */
.L_x_1702:
        /* <DEDUP_REMOVED lines=46> */
.L_x_1664:
        /* <DEDUP_REMOVED lines=57> */
.L_x_1705:
[----:B--2---:R-:W-:Y:S05]  /*dc70*/  BSYNC B0 ;  /* 0x0000000000007941 */ /* 0x004fea0003800000 */
.L_x_1704:
        /* <DEDUP_REMOVED lines=59> */
.L_x_1707:
[----:B--2---:R-:W-:Y:S05]  /*e030*/  BSYNC B0 ;  /* 0x0000000000007941 */ /* 0x004fea0003800000 */
.L_x_1706:
        /* <DEDUP_REMOVED lines=61> */
.L_x_1709:
[----:B--23--:R-:W-:Y:S05]  /*e410*/  BSYNC B0 ;  /* 0x0000000000007941 */ /* 0x00cfea0003800000 */
.L_x_1708:
        /* <DEDUP_REMOVED lines=58> */
.L_x_1711:
[----:B------:R-:W-:Y:S05]  /*e7c0*/  BSYNC B0 ;  /* 0x0000000000007941 */ /* 0x000fea0003800000 */
.L_x_1710:
        /* <DEDUP_REMOVED lines=41> */
[----:B------:R-:W-:Y:S01]  /*ea60*/  SHF.R.U64 R96, R96, 0x10, R97 ;  /* 0x0000001060607819 */ /* 0x000fe20000001261 */
[----:B------:R-:W-:Y:S01]  /*ea70*/  HADD2.F32 R130, -RZ, R122.H0_H0 ;  /* 0x2000007aff827230 */ /* 0x000fe20000004100 */
[----:B------:R-:W-:Y:S01]  /*ea80*/  SHF.R.S32.HI R8, RZ, 0x1f, R9 ;  /* 0x0000001fff087819 */ /* 0x000fe20000011409 */
[----:B------:R-:W-:Y:S01]  /*ea90*/  HADD2.F32 R138, -RZ, R124.H0_H0 ;  /* 0x2000007cff8a7230 */ /* 0x000fe20000004100 */
[----:B------:R-:W-:Y:S01]  /*eaa0*/  SHF.L.U32 R10, R9, 0x3, RZ ;  /* 0x00000003090a7819 */ /* 0x000fe200000006ff */
[----:B------:R-:W-:Y:S01]  /*eab0*/  HADD2.F32 R122, -RZ, R122.H1_H1 ;  /* 0x3000007aff7a7230 */ /* 0x000fe20000004100 */
[----:B------:R-:W-:Y:S01]  /*eac0*/  LEA.HI R8, R8, R9, RZ, 0x3 ;  /* 0x0000000908087211 */ /* 0x000fe200078f18ff */
[----:B------:R-:W-:Y:S01]  /*ead0*/  HADD2.F32 R124, -RZ, R124.H1_H1 ;  /* 0x3000007cff7c7230 */ /* 0x000fe20000004100 */
[----:B------:R-:W-:Y:S01]  /*eae0*/  LOP3.LUT R10, R119, 0x38, R10, 0xf8, !PT ;  /* 0x00000038770a7812 */ /* 0x000fe200078ef80a */
[--C-:B------:R-:W-:Y:S01]  /*eaf0*/  HADD2.F32 R135, -RZ, R125.reuse.H1_H1 ;  /* 0x3000007dff877230 */ /* 0x100fe20000004100 */
[----:B------:R-:W-:Y:S01]  /*eb00*/  SHF.L.U32 R8, R8, 0xa, RZ ;  /* 0x0000000a08087819 */ /* 0x000fe200000006ff */
[----:B------:R-:W-:Y:S01]  /*eb10*/  HADD2.F32 R125, -RZ, R125.H0_H0 ;  /* 0x2000007dff7d7230 */ /* 0x000fe20000004100 */
[----:B------:R-:W-:Y:S01]  /*eb20*/  LOP3.LUT R9, R10, R117, RZ, 0x3c, !PT ;  /* 0x000000750a097212 */ /* 0x000fe200078e3cff */
[----:B------:R-:W-:Y:S01]  /*eb30*/  HADD2.F32 R96, -RZ, R96.H0_H0 ;  /* 0x20000060ff607230 */ /* 0x000fe20000004100 */
[----:B------:R-:W-:-:S02]  /*eb40*/  LOP3.LUT R8, R8, 0x7fffe000, RZ, 0xc0, !PT ;  /* 0x7fffe00008087812 */ /* 0x000fc400078ec0ff */
[----:B------:R-:W-:Y:S02]  /*eb50*/  SHF.R.U32.HI R126, RZ, 0x10, R97 ;  /* 0x00000010ff7e7819 */ /* 0x000fe40000011661 */
[----:B------:R-:W-:Y:S02]  /*eb60*/  IADD3 R8, R9, R8, R116 ;  /* 0x0000000809087210 */ /* 0x000fe40007ffe074 */
[--C-:B------:R-:W-:Y:S01]  /*eb70*/  SHF.R.U64 R97, R102, 0x10, R103.reuse ;  /* 0x0000001066617819 */ /* 0x100fe20000001267 */
[----:B------:R-:W-:Y:S01]  /*eb80*/  HADD2.F32 R126, -RZ, R126.H0_H0 ;  /* 0x2000007eff7e7230 */ /* 0x000fe20000004100 */
        /* <DEDUP_REMOVED lines=25> */
[--C-:B------:R-:W-:Y:S01]  /*ed20*/  HADD2.F32 R132, -RZ, R8.reuse.H0_H0 ;  /* 0x20000008ff847230 */ /* 0x100fe20000004100 */
[C---:B------:R-:W-:Y:S01]  /*ed30*/  FMUL.FTZ R130, R131.reuse, R130 ;  /* 0x0000008283827220 */ /* 0x040fe20000410000 */
[----:B------:R-:W-:Y:S01]  /*ed40*/  HADD2.F32 R133, -RZ, R8.H1_H1 ;  /* 0x30000008ff857230 */ /* 0x000fe20000004100 */
[----:B------:R-:W-:Y:S01]  /*ed50*/  FFMA.FTZ R136, R131, R138, R136 ;  /* 0x0000008a83887223 */ /* 0x000fe20000010088 */
[--C-:B------:R-:W-:Y:S01]  /*ed60*/  HADD2.F32 R131, -RZ, R123.reuse.H1_H1 ;  /* 0x3000007bff837230 */ /* 0x100fe20000004100 */
[C---:B------:R-:W-:Y:S01]  /*ed70*/  FMUL.FTZ R126, R9.reuse, R126 ;  /* 0x0000007e097e7220 */ /* 0x040fe20000410000 */
[----:B------:R-:W-:Y:S01]  /*ed80*/  HADD2.F32 R123, -RZ, R123.H0_H0 ;  /* 0x2000007bff7b7230 */ /* 0x000fe20000004100 */
[----:B------:R-:W-:Y:S01]  /*ed90*/  FFMA.FTZ R9, R9, R142, R140 ;  /* 0x0000008e09097223 */ /* 0x000fe2000001008c */
[--C-:B------:R-:W-:Y:S01]  /*eda0*/  HADD2.F32 R8, -RZ, R10.reuse.H0_H0 ;  /* 0x2000000aff087230 */ /* 0x100fe20000004100 */
        /* <DEDUP_REMOVED lines=8> */
[C---:B------:R-:W-:Y:S01]  /*ee30*/  FMUL.FTZ R131, R8.reuse, R131 ;  /* 0x0000008308837220 */ /* 0x040fe20000410000 */
[----:B------:R-:W-:Y:S01]  /*ee40*/  F2FP.PACK_AB R9, R9, R136 ;  /* 0x000000880909723e */ /* 0x000fe200000000ff */
[----:B------:R-:W-:-:S02]  /*ee50*/  FFMA.FTZ R99, R8, R135, R137 ;  /* 0x0000008708637223 */ /* 0x000fc40000010089 */
[-C--:B------:R-:W-:Y:S02]  /*ee60*/  FMUL.FTZ R8, R15, R140.reuse ;  /* 0x0000008c0f087220 */ /* 0x080fe40000410000 */
[C---:B------:R-:W-:Y:S02]  /*ee70*/  FMUL.FTZ R123, R10.reuse, R123 ;  /* 0x0000007b0a7b7220 */ /* 0x040fe40000410000 */
[----:B------:R-:W-:Y:S02]  /*ee80*/  FFMA.FTZ R132, R10, R125, R132 ;  /* 0x0000007d0a847223 */ /* 0x000fe40000010084 */
[----:B------:R-:W-:Y:S02]  /*ee90*/  FMUL.FTZ R140, R11, R140 ;  /* 0x0000008c0b8c7220 */ /* 0x000fe40000410000 */
[----:B------:R-:W-:Y:S02]  /*eea0*/  FMUL.FTZ R10, R129, R98 ;  /* 0x00000062810a7220 */ /* 0x000fe40000410000 */
[----:B------:R-:W-:-:S02]  /*eeb0*/  FFMA.FTZ R11, R11, R102, R8 ;  /* 0x000000660b0b7223 */ /* 0x000fc40000010008 */
[----:B------:R-:W-:Y:S02]  /*eec0*/  FMUL.FTZ R137, R133, R96 ;  /* 0x0000006085897220 */ /* 0x000fe40000410000 */
[----:B------:R-:W-:Y:S01]  /*eed0*/  FMUL.FTZ R98, R134, R98 ;  /* 0x0000006286627220 */ /* 0x000fe20000410000 */
[----:B------:R-:W-:Y:S01]  /*eee0*/  F2FP.PACK_AB R11, R11, R132 ;  /* 0x000000840b0b723e */ /* 0x000fe200000000ff */
        /* <DEDUP_REMOVED lines=19> */
.L_x_1715:
[----:B------:R-:W-:Y:S05]  /*f020*/  BSYNC B0 ;  /* 0x0000000000007941 */ /* 0x000fea0003800000 */
.L_x_1714:
[----:B------:R-:W-:-:S13]  /*f030*/  ISETP.GE.AND P0, PT, R229, c[0x0][0x27c], PT ;  /* 0x00009f00e5007a0c */ /* 0x000fda0003f06270 */
[----:B------:R-:W-:Y:S05]  /*f040*/  @P0 BRA `(.L_x_1713) ;  /* 0x0000067000000947 */ /* 0x000fea0003800000 */
[----:B-1----:R-:W-:Y:S01]  /*f050*/  SHF.R.S32.HI R8, RZ, 0x1f, R229 ;  /* 0x0000001fff087819 */ /* 0x002fe200000114e5 */
[----:B------:R-:W-:Y:S01]  /*f060*/  HADD2.F32 R124, -RZ, R113.H0_H0 ;  /* 0x20000071ff7c7230 */ /* 0x000fe20000004100 */
[----:B------:R-:W-:Y:S01]  /*f070*/  SHF.R.U32.HI R98, RZ, 0x10, R81 ;  /* 0x00000010ff627819 */ /* 0x000fe20000011651 */
[----:B------:R-:W-:Y:S01]  /*f080*/  HADD2.F32 R102, -RZ, R112.H0_H0 ;  /* 0x20000070ff667230 */ /* 0x000fe20000004100 */
        /* <DEDUP_REMOVED lines=10> */
[----:B------:R-:W-:Y:S01]  /*f130*/  LOP3.LUT R9, R10, R117, RZ, 0x3c, !PT ;  /* 0x000000750a097212 */ /* 0x000fe200078e3cff */
[----:B------:R-:W-:Y:S01]  /*f140*/  HADD2.F32 R113, -RZ, R113.H1_H1 ;  /* 0x30000071ff717230 */ /* 0x000fe20000004100 */
[----:B------:R-:W-:Y:S01]  /*f150*/  SHF.L.U32 R11, R11, 0x7, RZ ;  /* 0x000000070b0b7819 */ /* 0x000fe200000006ff */
[----:B------:R-:W-:Y:S01]  /*f160*/  HADD2.F32 R115, -RZ, R115.H1_H1 ;  /* 0x30000073ff737230 */ /* 0x000fe20000004100 */
[----:B------:R-:W-:-:S02]  /*f170*/  SHF.L.U32 R10, R121, 0x3, RZ ;  /* 0x00000003790a7819 */ /* 0x000fc400000006ff */
[----:B------:R-:W-:Y:S02]  /*f180*/  LEA.HI R8, R8, R121, RZ, 0x3 ;  /* 0x0000007908087211 */ /* 0x000fe400078f18ff */
[----:B------:R-:W-:Y:S02]  /*f190*/  LOP3.LUT R11, R11, 0x7fffe000, RZ, 0xc0, !PT ;  /* 0x7fffe0000b0b7812 */ /* 0x000fe400078ec0ff */
[----:B------:R-:W-:Y:S02]  /*f1a0*/  LOP3.LUT R10, R119, 0x38, R10, 0xf8, !PT ;  /* 0x00000038770a7812 */ /* 0x000fe400078ef80a */
[----:B------:R-:W-:Y:S02]  /*f1b0*/  SHF.L.U32 R8, R8, 0xa, RZ ;  /* 0x0000000a08087819 */ /* 0x000fe400000006ff */
[----:B------:R-:W-:Y:S02]  /*f1c0*/  IADD3 R9, R9, R11, R116 ;  /* 0x0000000b09097210 */ /* 0x000fe40007ffe074 */
[----:B------:R-:W-:-:S02]  /*f1d0*/  LOP3.LUT R117, R10, R117, RZ, 0x3c, !PT ;  /* 0x000000750a757212 */ /* 0x000fc400078e3cff */
[----:B------:R-:W-:Y:S02]  /*f1e0*/  LOP3.LUT R8, R8, 0x7fffe000, RZ, 0xc0, !PT ;  /* 0x7fffe00008087812 */ /* 0x000fe400078ec0ff */
[----:B------:R-:W-:Y:S02]  /*f1f0*/  SHF.L.U32 R96, R9, 0x1, RZ ;  /* 0x0000000109607819 */ /* 0x000fe400000006ff */
[----:B------:R-:W-:Y:S02]  /*f200*/  IADD3 R8, R117, R8, R116 ;  /* 0x0000000875087210 */ /* 0x000fe40007ffe074 */
[--C-:B------:R-:W-:Y:S01]  /*f210*/  SHF.R.U64 R84, R84, 0x10, R85.reuse ;  /* 0x0000001054547819 */ /* 0x100fe20000001255 */
[----:B------:R-:W1:Y:S01]  /*f220*/  LDS.128 R12, [R96+0x10080] ;  /* 0x01008000600c7984 */ /* 0x000e620000000c00 */
[----:B------:R-:W-:Y:S02]  /*f230*/  SHF.L.U32 R97, R8, 0x1, RZ ;  /* 0x0000000108617819 */ /* 0x000fe400000006ff */
[----:B------:R-:W-:Y:S01]  /*f240*/  SHF.R.U32.HI R85, RZ, 0x10, R85 ;  /* 0x00000010ff557819 */ /* 0x000fe20000011655 */
[----:B------:R-:W-:Y:S01]  /*f250*/  HADD2.F32 R84, -RZ, R84.H0_H0 ;  /* 0x20000054ff547230 */ /* 0x000fe20000004100 */
[----:B------:R-:W-:Y:S01]  /*f260*/  SHF.R.U64 R80, R80, 0x10, R81 ;  /* 0x0000001050507819 */ /* 0x000fe20000001251 */
[----:B------:R-:W2:Y:S01]  /*f270*/  LDS.128 R8, [R97+0x10080] ;  /* 0x0100800061087984 */ /* 0x000ea20000000c00 */
[--C-:B------:R-:W-:Y:S01]  /*f280*/  SHF.R.U64 R81, R86, 0x10, R87.reuse ;  /* 0x0000001056517819 */ /* 0x100fe20000001257 */
[----:B------:R-:W-:Y:S01]  /*f290*/  HADD2.F32 R126, -RZ, R85.H0_H0 ;  /* 0x20000055ff7e7230 */ /* 0x000fe20000004100 */
[----:B------:R-:W-:-:S02]  /*f2a0*/  SHF.R.U32.HI R86, RZ, 0x10, R87 ;  /* 0x00000010ff567819 */ /* 0x000fc40000011657 */
[--C-:B------:R-:W-:Y:S02]  /*f2b0*/  SHF.R.U64 R82, R82, 0x10, R83.reuse ;  /* 0x0000001052527819 */ /* 0x100fe40000001253 */
        /* <DEDUP_REMOVED lines=28> */
[----:B------:R-:W-:Y:S01]  /*f480*/  HADD2.F32 R8, -RZ, R10.H0_H0 ;  /* 0x2000000aff087230 */ /* 0x000fe20000004100 */
[C---:B------:R-:W-:Y:S01]  /*f490*/  FMUL.FTZ R102, R103.reuse, R102 ;  /* 0x0000006667667220 */ /* 0x040fe20000410000 */
[----:B------:R-:W-:Y:S01]  /*f4a0*/  HADD2.F32 R14, -RZ, R14.H1_H1 ;  /* 0x3000000eff0e7230 */ /* 0x000fe20000004100 */
[----:B------:R-:W-:Y:S01]  /*f4b0*/  FFMA.FTZ R120, R103, R122, R120 ;  /* 0x0000007a67787223 */ /* 0x000fe20000010078 */
[----:B------:R-:W-:Y:S01]  /*f4c0*/  HADD2.F32 R103, -RZ, R82.H0_H0 ;  /* 0x20000052ff677230 */ /* 0x000fe20000004100 */
[----:B------:R-:W-:Y:S01]  /*f4d0*/  FFMA.FTZ R11, R11, R132, R86 ;  /* 0x000000840b0b7223 */ /* 0x000fe20000010056 */
[----:B------:R-:W-:Y:S01]  /*f4e0*/  HADD2.F32 R86, -RZ, R80.H0_H0 ;  /* 0x20000050ff567230 */ /* 0x000fe20000004100 */
[-C--:B------:R-:W-:Y:S01]  /*f4f0*/  FMUL.FTZ R9, R12, R113.reuse ;  /* 0x000000710c097220 */ /* 0x080fe20000410000 */
[----:B------:R-:W-:Y:S01]  /*f500*/  HADD2.F32 R10, -RZ, R10.H1_H1 ;  /* 0x3000000aff0a7230 */ /* 0x000fe20000004100 */
[C---:B------:R-:W-:Y:S01]  /*f510*/  FMUL.FTZ R113, R8.reuse, R113 ;  /* 0x0000007108717220 */ /* 0x040fe20000410000 */
[----:B------:R-:W-:Y:S01]  /*f520*/  F2FP.PACK_AB R11, R11, R128 ;  /* 0x000000800b0b723e */ /* 0x000fe200000000ff */
[----:B------:R-:W-:Y:S01]  /*f530*/  FFMA.FTZ R80, R8, R115, R9 ;  /* 0x0000007308507223 */ /* 0x000fe20000010009 */
[----:B------:R-:W-:Y:S01]  /*f540*/  HADD2.F32 R9, -RZ, R81.H0_H0 ;  /* 0x20000051ff097230 */ /* 0x000fe20000004100 */
[----:B------:R-:W-:-:S02]  /*f550*/  FMUL.FTZ R119, R101, R86 ;  /* 0x0000005665777220 */ /* 0x000fc40000410000 */
[-C--:B------:R-:W-:Y:S02]  /*f560*/  FMUL.FTZ R81, R14, R103.reuse ;  /* 0x000000670e517220 */ /* 0x080fe40000410000 */
        /* <DEDUP_REMOVED lines=18> */
[----:B------:R1:W-:Y:S01]  /*f690*/  STS.128 [R96+0x10080], R12 ;  /* 0x0100800c60007388 */ /* 0x0003e20000000c00 */
[----:B------:R-:W-:-:S05]  /*f6a0*/  F2FP.PACK_AB R10, R81, R80 ;  /* 0x00000050510a723e */ /* 0x000fca00000000ff */
[----:B------:R1:W-:Y:S02]  /*f6b0*/  STS.128 [R97+0x10080], R8 ;  /* 0x0100800861007388 */ /* 0x0003e40000000c00 */
.L_x_1713:
[----:B------:R-:W-:Y:S05]  /*f6c0*/  BSYNC B1 ;  /* 0x0000000000017941 */ /* 0x000fea0003800000 */
.L_x_1712:
        /* <DEDUP_REMOVED lines=22> */
[----:B------:R-:W-:Y:S01]  /*f830*/  LOP3.LUT R11, R8, R81, RZ, 0x3c, !PT ;  /* 0x00000051080b7212 */ /* 0x000fe200078e3cff */
[----:B------:R-:W-:Y:S01]  /*f840*/  HADD2.F32 R110, -RZ, R110.H1_H1 ;  /* 0x3000006eff6e7230 */ /* 0x000fe20000004100 */
[----:B------:R-:W-:Y:S01]  /*f850*/  SHF.L.U32 R8, R10, 0x3, RZ ;  /* 0x000000030a087819 */ /* 0x000fe200000006ff */
[--C-:B------:R-:W-:Y:S01]  /*f860*/  HADD2.F32 R103, -RZ, R111.reuse.H1_H1 ;  /* 0x3000006fff677230 */ /* 0x100fe20000004100 */
[----:B------:R-:W-:Y:S01]  /*f870*/  LEA.HI R9, R9, R10, RZ, 0x3 ;  /* 0x0000000a09097211 */ /* 0x000fe200078f18ff */
        /* <DEDUP_REMOVED lines=40> */
[----:B------:R-:W-:Y:S01]  /*fb00*/  HADD2.F32 R97, -RZ, R14.H1_H1 ;  /* 0x3000000eff617230 */ /* 0x000fe20000004100 */
[----:B------:R-:W-:Y:S01]  /*fb10*/  FFMA.FTZ R9, R9, R118, R116 ;  /* 0x0000007609097223 */ /* 0x000fe20000010074 */
[--C-:B------:R-:W-:Y:S01]  /*fb20*/  HADD2.F32 R100, -RZ, R8.reuse.H0_H0 ;  /* 0x20000008ff647230 */ /* 0x100fe20000004100 */
[----:B------:R-:W-:Y:S01]  /*fb30*/  FMUL.FTZ R113, R12, R99 ;  /* 0x000000630c717220 */ /* 0x000fe20000410000 */
[----:B------:R-:W-:Y:S01]  /*fb40*/  HADD2.F32 R14, -RZ, R15.H0_H0 ;  /* 0x2000000fff0e7230 */ /* 0x000fe20000004100 */
[----:B------:R-:W-:Y:S01]  /*fb50*/  FFMA.FTZ R98, R71, R114, -R98 ;  /* 0x0000007247627223 */ /* 0x000fe20000010862 */
        /* <DEDUP_REMOVED lines=17> */
[C---:B------:R-:W-:Y:S01]  /*fc70*/  FMUL.FTZ R109, R10.reuse, R109 ;  /* 0x0000006d0a6d7220 */ /* 0x040fe20000410000 */
[----:B------:R-:W-:Y:S01]  /*fc80*/  F2FP.PACK_AB R9, R9, R112 ;  /* 0x000000700909723e */ /* 0x000fe200000000ff */
[----:B------:R-:W-:-:S02]  /*fc90*/  FFMA.FTZ R100, R10, R111, R100 ;  /* 0x0000006f0a647223 */ /* 0x000fc40000010064 */
        /* <DEDUP_REMOVED lines=21> */
.L_x_1719:
[----:B------:R-:W-:Y:S05]  /*fdf0*/  BSYNC B0 ;  /* 0x0000000000007941 */ /* 0x000fea0003800000 */
.L_x_1718:
        /* <DEDUP_REMOVED lines=14> */
[----:B------:R-:W-:Y:S01]  /*fee0*/  LOP3.LUT R10, R83, 0x38, R10, 0xf8, !PT ;  /* 0x00000038530a7812 */ /* 0x000fe200078ef80a */
[----:B------:R-:W-:Y:S01]  /*fef0*/  HADD2.F32 R106, -RZ, R106.H1_H1 ;  /* 0x3000006aff6a7230 */ /* 0x000fe20000004100 */
[----:B------:R-:W-:Y:S01]  /*ff00*/  SHF.R.S32.HI R8, RZ, 0x1f, R85 ;  /* 0x0000001fff087819 */ /* 0x000fe20000011455 */
[----:B------:R-:W-:Y:S01]  /*ff10*/  HADD2.F32 R105, -RZ, R105.H1_H1 ;  /* 0x30000069ff697230 */ /* 0x000fe20000004100 */
[----:B------:R-:W-:Y:S01]  /*ff20*/  LOP3.LUT R9, R9, 0x7fffe000, RZ, 0xc0, !PT ;  /* 0x7fffe00009097812 */ /* 0x000fe200078ec0ff */
[----:B------:R-:W-:Y:S01]  /*ff30*/  HADD2.F32 R107, -RZ, R107.H1_H1 ;  /* 0x3000006bff6b7230 */ /* 0x000fe20000004100 */
[----:B------:R-:W-:-:S02]  /*ff40*/  LOP3.LUT R11, R10, R81, RZ, 0x3c, !PT ;  /* 0x000000510a0b7212 */ /* 0x000fc400078e3cff */
[----:B------:R-:W-:Y:S02]  /*ff50*/  SHF.L.U32 R10, R85, 0x3, RZ ;  /* 0x00000003550a7819 */ /* 0x000fe400000006ff */
[----:B------:R-:W-:Y:S02]  /*ff60*/  LEA.HI R8, R8, R85, RZ, 0x3 ;  /* 0x0000005508087211 */ /* 0x000fe400078f18ff */
[----:B------:R-:W-:Y:S02]  /*ff70*/  IADD3 R9, R11, R9, R80 ;  /* 0x000000090b097210 */ /* 0x000fe40007ffe050 */
[----:B------:R-:W-:Y:S02]  /*ff80*/  LOP3.LUT R10, R83, 0x38, R10, 0xf8, !PT ;  /* 0x00000038530a7812 */ /* 0x000fe400078ef80a */
[----:B------:R-:W-:Y:S02]  /*ff90*/  SHF.L.U32 R8, R8, 0xa, RZ ;  /* 0x0000000a08087819 */ /* 0x000fe400000006ff */
[----:B------:R-:W-:-:S02]  /*ffa0*/  SHF.L.U32 R64, R9, 0x1, RZ ;  /* 0x0000000109407819 */ /* 0x000fc400000006ff */
[----:B------:R-:W-:Y:S02]  /*ffb0*/  LOP3.LUT R81, R10, R81, RZ, 0x3c, !PT ;  /* 0x000000510a517212 */ /* 0x000fe400078e3cff */
[----:B------:R-:W-:Y:S01]  /*ffc0*/  LOP3.LUT R9, R8, 0x7fffe000, RZ, 0xc0, !PT ;  /* 0x7fffe00008097812 */ /* 0x000fe200078ec0ff */
[----:B------:R-:W1:Y:S01]  /*ffd0*/  LDS.128 R12, [R64+0x10080] ;  /* 0x01008000400c7984 */ /* 0x000e620000000c00 */
[--C-:B------:R-:W-:Y:S02]  /*ffe0*/  SHF.R.U64 R56, R56, 0x10, R57.reuse ;  /* 0x0000001038387819 */ /* 0x100fe40000001239 */
[----:B------:R-:W-:Y:S02]  /*fff0*/  IADD3 R9, R81, R9, R80 ;  /* 0x0000000951097210 */ /* 0x000fe40007ffe050 */
[----:B------:R-:W-:Y:S01]  /*10000*/  SHF.R.U32.HI R57, RZ, 0x10, R57 ;  /* 0x00000010ff397819 */ /* 0x000fe20000011639 */
[----:B------:R-:W-:Y:S01]  /*10010*/  HADD2.F32 R56, -RZ, R56.H0_H0 ;  /* 0x20000038ff387230 */ /* 0x000fe20000004100 */
[----:B------:R-:W-:-:S02]  /*10020*/  SHF.L.U32 R65, R9, 0x1, RZ ;  /* 0x0000000109417819 */ /* 0x000fc400000006ff */
[----:B------:R-:W-:Y:S01]  /*10030*/  SHF.R.U64 R52, R52, 0x10, R53 ;  /* 0x0000001034347819 */ /* 0x000fe20000001235 */
[----:B------:R-:W-:Y:S01]  /*10040*/  HADD2.F32 R98, -RZ, R57.H0_H0 ;  /* 0x20000039ff627230 */ /* 0x000fe20000004100 */
[--C-:B------:R-:W-:Y:S01]  /*10050*/  SHF.R.U64 R53, R58, 0x10, R59.reuse ;  /* 0x000000103a357819 */ /* 0x100fe2000000123b */
[----:B------:R-:W2:Y:S01]  /*10060*/  LDS.128 R8, [R65+0x10080] ;  /* 0x0100800041087984 */ /* 0x000ea20000000c00 */
[----:B------:R-:W-:Y:S02]  /*10070*/  SHF.R.U32.HI R58, RZ, 0x10, R59 ;  /* 0x00000010ff3a7819 */ /* 0x000fe4000001163b */
[--C-:B------:R-:W-:Y:S02]  /*10080*/  SHF.R.U64 R54, R54, 0x10, R55.reuse ;  /* 0x0000001036367819 */ /* 0x100fe40000001237 */
[----:B------:R-:W-:Y:S01]  /*10090*/  SHF.R.U32.HI R55, RZ, 0x10, R55 ;  /* 0x00000010ff377819 */ /* 0x000fe20000011637 */
[----:B------:R-:W-:Y:S02]  /*100a0*/  HADD2.F32 R108, -RZ, R58.H0_H0 ;  /* 0x2000003aff6c7230 */ /* 0x000fe40000004100 */
[----:B-1----:R-:W-:-:S02]  /*100b0*/  HADD2.F32 R67, -RZ, R13.H1_H1 ;  /* 0x3000000dff437230 */ /* 0x002fc40000004100 */
[----:B------:R-:W-:Y:S02]  /*100c0*/  HADD2.F32 R59, -RZ, R13.H0_H0 ;  /* 0x2000000dff3b7230 */ /* 0x000fe40000004100 */
[--C-:B------:R-:W-:Y:S01]  /*100d0*/  HADD2.F32 R13, -RZ, R15.reuse.H0_H0 ;  /* 0x2000000fff0d7230 */ /* 0x100fe20000004100 */
[----:B------:R-:W-:Y:S01]  /*100e0*/  FMUL.FTZ R57, R67, R66 ;  /* 0x0000004243397220 */ /* 0x000fe20000410000 */
[--C-:B------:R-:W-:Y:S01]  /*100f0*/  HADD2.F32 R68, -RZ, R12.reuse.H0_H0 ;  /* 0x2000000cff447230 */ /* 0x100fe20000004100 */
[----:B------:R-:W-:Y:S01]  /*10100*/  FMUL.FTZ R84, R59, R70 ;  /* 0x000000463b547220 */ /* 0x000fe20000410000 */
[----:B------:R-:W-:Y:S01]  /*10110*/  HADD2.F32 R15, -RZ, R15.H1_H1 ;  /* 0x3000000fff0f7230 */ /* 0x000fe20000004100 */
[----:B------:R-:W-:Y:S01]  /*10120*/  FMUL.FTZ R100, R13, R96 ;  /* 0x000000600d647220 */ /* 0x000fe20000410000 */
[----:B------:R-:W-:Y:S02]  /*10130*/  HADD2.F32 R69, -RZ, R12.H1_H1 ;  /* 0x3000000cff457230 */ /* 0x000fe40000004100 */
[----:B--2---:R-:W-:-:S02]  /*10140*/  HADD2.F32 R80, -RZ, R9.H1_H1 ;  /* 0x30000009ff507230 */ /* 0x004fc40000004100 */
[----:B------:R-:W-:Y:S02]  /*10150*/  HADD2.F32 R71, -RZ, R9.H0_H0 ;  /* 0x20000009ff477230 */ /* 0x000fe40000004100 */
[----:B------:R-:W-:Y:S01]  /*10160*/  HADD2.F32 R9, -RZ, R11.H0_H0 ;  /* 0x2000000bff097230 */ /* 0x000fe20000004100 */
[C---:B------:R-:W-:Y:S01]  /*10170*/  FMUL.FTZ R66, R80.reuse, R66 ;  /* 0x0000004250427220 */ /* 0x040fe20000410000 */
[----:B------:R-:W-:Y:S01]  /*10180*/  HADD2.F32 R81, -RZ, R8.H0_H0 ;  /* 0x20000008ff517230 */ /* 0x000fe20000004100 */
[----:B------:R-:W-:Y:S01]  /*10190*/  FFMA.FTZ R57, R80, R98, R57 ;  /* 0x0000006250397223 */ /* 0x000fe20000010039 */
[----:B------:R-:W-:Y:S01]  /*101a0*/  HADD2.F32 R80, -RZ, R55.H0_H0 ;  /* 0x20000037ff507230 */ /* 0x000fe20000004100 */
[C---:B------:R-:W-:Y:S01]  /*101b0*/  FMUL.FTZ R96, R9.reuse, R96 ;  /* 0x0000006009607220 */ /* 0x040fe20000410000 */
[----:B------:R-:W-:Y:S01]  /*101c0*/  HADD2.F32 R11, -RZ, R11.H1_H1 ;  /* 0x3000000bff0b7230 */ /* 0x000fe20000004100 */
[----:B------:R-:W-:Y:S01]  /*101d0*/  FFMA.FTZ R100, R9, R102, R100 ;  /* 0x0000006609647223 */ /* 0x000fe20000010064 */
[----:B------:R-:W-:Y:S01]  /*101e0*/  HADD2.F32 R12, -RZ, R14.H0_H0 ;  /* 0x2000000eff0c7230 */ /* 0x000fe20000004100 */
[----:B------:R-:W-:Y:S01]  /*101f0*/  FMUL.FTZ R9, R68, R104 ;  /* 0x0000006844097220 */ /* 0x000fe20000410000 */
[----:B------:R-:W-:Y:S01]  /*10200*/  HADD2.F32 R82, -RZ, R8.H1_H1 ;  /* 0x30000008ff527230 */ /* 0x000fe20000004100 */
[----:B------:R-:W-:Y:S01]  /*10210*/  FMUL.FTZ R58, R15, R80 ;  /* 0x000000500f3a7220 */ /* 0x000fe20000410000 */
[----:B------:R-:W-:Y:S01]  /*10220*/  HADD2.F32 R8, -RZ, R10.H0_H0 ;  /* 0x2000000aff087230 */ /* 0x000fe20000004100 */
[----:B------:R-:W-:Y:S01]  /*10230*/  FMUL.FTZ R55, R81, R104 ;  /* 0x0000006851377220 */ /* 0x000fe20000410000 */
[----:B------:R-:W-:Y:S01]  /*10240*/  HADD2.F32 R14, -RZ, R14.H1_H1 ;  /* 0x3000000eff0e7230 */ /* 0x000fe20000004100 */
[----:B------:R-:W-:Y:S01]  /*10250*/  FMUL.FTZ R80, R11, R80 ;  /* 0x000000500b507220 */ /* 0x000fe20000410000 */
[----:B------:R-:W-:Y:S01]  /*10260*/  HADD2.F32 R10, -RZ, R10.H1_H1 ;  /* 0x3000000aff0a7230 */ /* 0x000fe20000004100 */
[----:B------:R-:W-:-:S02]  /*10270*/  FFMA.FTZ R81, R81, R106, R9 ;  /* 0x0000006a51517223 */ /* 0x000fc40000010009 */
[C---:B------:R-:W-:Y:S02]  /*10280*/  FMUL.FTZ R70, R71.reuse, R70 ;  /* 0x0000004647467220 */ /* 0x040fe40000410000 */
[----:B------:R-:W-:Y:S01]  /*10290*/  FFMA.FTZ R84, R71, R86, R84 ;  /* 0x0000005647547223 */ /* 0x000fe20000010054 */
[----:B------:R-:W-:Y:S01]  /*102a0*/  HADD2.F32 R71, -RZ, R54.H0_H0 ;  /* 0x20000036ff477230 */ /* 0x000fe20000004100 */
[----:B------:R-:W-:Y:S01]  /*102b0*/  FFMA.FTZ R11, R11, R108, R58 ;  /* 0x0000006c0b0b7223 */ /* 0x000fe2000001003a */
[----:B------:R-:W-:Y:S01]  /*102c0*/  HADD2.F32 R58, -RZ, R52.H0_H0 ;  /* 0x20000034ff3a7230 */ /* 0x000fe20000004100 */
[-C--:B------:R-:W-:Y:S02]  /*102d0*/  FMUL.FTZ R9, R12, R105.reuse ;  /* 0x000000690c097220 */ /* 0x080fe40000410000 */
        /* <DEDUP_REMOVED lines=27> */
.L_x_1717:
[----:B------:R-:W-:Y:S05]  /*10490*/  BSYNC B1 ;  /* 0x0000000000017941 */ /* 0x000fea0003800000 */
.L_x_1716:
        /* <DEDUP_REMOVED lines=114> */
.L_x_1723:
[----:B------:R-:W-:Y:S05]  /*10bc0*/  BSYNC B0 ;  /* 0x0000000000007941 */ /* 0x000fea0003800000 */
.L_x_1722:
[----:B------:R-:W-:-:S13]  /*10bd0*/  ISETP.GE.AND P0, PT, R229, c[0x0][0x27c], PT ;  /* 0x00009f00e5007a0c */ /* 0x000fda0003f06270 */
[----:B------:R-:W-:Y:S05]  /*10be0*/  @P0 BRA `(.L_x_1721) ;  /* 0x0000067000000947 */ /* 0x000fea0003800000 */
[----:B-1----:R-:W-:Y:S01]  /*10bf0*/  SHF.R.S32.HI R10, RZ, 0x1f, R229 ;  /* 0x0000001fff0a7819 */ /* 0x002fe200000114e5 */
[----:B------:R-:W-:Y:S01]  /*10c00*/  HADD2.F32 R58, -RZ, R89.H0_H0 ;  /* 0x20000059ff3a7230 */ /* 0x000fe20000004100 */
[----:B------:R-:W-:Y:S01]  /*10c10*/  SHF.R.U64 R34, R44, 0x10, R45 ;  /* 0x000000102c227819 */ /* 0x000fe2000000122d */
[----:B------:R-:W-:Y:S01]  /*10c20*/  HADD2.F32 R66, -RZ, R91.H0_H0 ;  /* 0x2000005bff427230 */ /* 0x000fe20000004100 */
[CC--:B------:R-:W-:Y:S01]  /*10c30*/  LEA.HI R8, R10.reuse, R229.reuse, RZ, 0x3 ;  /* 0x000000e50a087211 */ /* 0x0c0fe200078f18ff */
[----:B------:R-:W-:Y:S01]  /*10c40*/  HADD2.F32 R89, -RZ, R89.H1_H1 ;  /* 0x30000059ff597230 */ /* 0x000fe20000004100 */
[----:B------:R-:W-:Y:S01]  /*10c50*/  LEA.HI R9, R10, R229, RZ, 0x6 ;  /* 0x000000e50a097211 */ /* 0x000fe200078f30ff */
[----:B------:R-:W-:Y:S01]  /*10c60*/  HADD2.F32 R91, -RZ, R91.H1_H1 ;  /* 0x3000005bff5b7230 */ /* 0x000fe20000004100 */
[----:B------:R-:W-:Y:S01]  /*10c70*/  LEA.HI.SX32 R53, R8, R53, 0x1d ;  /* 0x0000003508357211 */ /* 0x000fe200078feaff */
[----:B------:R-:W-:Y:S01]  /*10c80*/  HADD2.F32 R34, -RZ, R34.H0_H0 ;  /* 0x20000022ff227230 */ /* 0x000fe20000004100 */
[----:B------:R-:W-:-:S02]  /*10c90*/  SHF.L.U32 R9, R9, 0x7, RZ ;  /* 0x0000000709097819 */ /* 0x000fc400000006ff */
[----:B------:R-:W-:Y:S02]  /*10ca0*/  LOP3.LUT R11, R57, 0x38, R8, 0xf8, !PT ;  /* 0x00000038390b7812 */ /* 0x000fe400078ef808 */
[----:B------:R-:W-:Y:S02]  /*10cb0*/  SHF.R.S32.HI R8, RZ, 0x1f, R53 ;  /* 0x0000001fff087819 */ /* 0x000fe40000011435 */
[----:B------:R-:W-:Y:S02]  /*10cc0*/  LOP3.LUT R9, R9, 0x7fffe000, RZ, 0xc0, !PT ;  /* 0x7fffe00009097812 */ /* 0x000fe400078ec0ff */
[----:B------:R-:W-:Y:S02]  /*10cd0*/  LOP3.LUT R11, R11, R56, RZ, 0x3c, !PT ;  /* 0x000000380b0b7212 */ /* 0x000fe400078e3cff */
[----:B------:R-:W-:Y:S02]  /*10ce0*/  SHF.L.U32 R10, R53, 0x3, RZ ;  /* 0x00000003350a7819 */ /* 0x000fe400000006ff */
[----:B------:R-:W-:-:S02]  /*10cf0*/  LEA.HI R8, R8, R53, RZ, 0x3 ;  /* 0x0000003508087211 */ /* 0x000fc400078f18ff */
[----:B------:R-:W-:Y:S02]  /*10d00*/  IADD3 R9, R11, R9, R52 ;  /* 0x000000090b097210 */ /* 0x000fe40007ffe034 */
[----:B------:R-:W-:Y:S02]  /*10d10*/  LOP3.LUT R57, R57, 0x38, R10, 0xf8, !PT ;  /* 0x0000003839397812 */ /* 0x000fe400078ef80a */
[----:B------:R-:W-:Y:S02]  /*10d20*/  SHF.L.U32 R8, R8, 0xa, RZ ;  /* 0x0000000a08087819 */ /* 0x000fe400000006ff */
[----:B------:R-:W-:Y:S02]  /*10d30*/  SHF.L.U32 R32, R9, 0x1, RZ ;  /* 0x0000000109207819 */ /* 0x000fe400000006ff */
[----:B------:R-:W-:Y:S01]  /*10d40*/  LOP3.LUT R56, R57, R56, RZ, 0x3c, !PT ;  /* 0x0000003839387212 */ /* 0x000fe200078e3cff */
[----:B------:R-:W-:Y:S01]  /*10d50*/  HADD2.F32 R57, -RZ, R90.H0_H0 ;  /* 0x2000005aff397230 */ /* 0x000fe20000004100 */
[----:B------:R-:W-:Y:S01]  /*10d60*/  LOP3.LUT R9, R8, 0x7fffe000, RZ, 0xc0, !PT ;  /* 0x7fffe00008097812 */ /* 0x000fe200078ec0ff */
[----:B------:R-:W1:Y:S01]  /*10d70*/  LDS.128 R12, [R32+0x10080] ;  /* 0x01008000200c7984 */ /* 0x000e620000000c00 */
[----:B------:R-:W-:Y:S01]  /*10d80*/  SHF.R.U32.HI R44, RZ, 0x10, R45 ;  /* 0x00000010ff2c7819 */ /* 0x000fe2000001162d */
[--C-:B------:R-:W-:Y:S01]  /*10d90*/  HADD2.F32 R45, -RZ, R88.reuse.H0_H0 ;  /* 0x20000058ff2d7230 */ /* 0x100fe20000004100 */
[----:B------:R-:W-:Y:S01]  /*10da0*/  IADD3 R9, R56, R9, R52 ;  /* 0x0000000938097210 */ /* 0x000fe20007ffe034 */
[----:B------:R-:W-:Y:S01]  /*10db0*/  HADD2.F32 R88, -RZ, R88.H1_H1 ;  /* 0x30000058ff587230 */ /* 0x000fe20000004100 */
[----:B------:R-:W-:Y:S01]  /*10dc0*/  SHF.R.U64 R35, R36, 0x10, R37 ;  /* 0x0000001024237819 */ /* 0x000fe20000001225 */
[----:B------:R-:W-:Y:S01]  /*10dd0*/  HADD2.F32 R90, -RZ, R90.H1_H1 ;  /* 0x3000005aff5a7230 */ /* 0x000fe20000004100 */
[----:B------:R-:W-:-:S02]  /*10de0*/  SHF.L.U32 R33, R9, 0x1, RZ ;  /* 0x0000000109217819 */ /* 0x000fc400000006ff */
[----:B------:R-:W-:Y:S02]  /*10df0*/  SHF.R.U32.HI R37, RZ, 0x10, R37 ;  /* 0x00000010ff257819 */ /* 0x000fe40000011625 */
[--C-:B------:R-:W-:Y:S01]  /*10e00*/  SHF.R.U64 R36, R46, 0x10, R47.reuse ;  /* 0x000000102e247819 */ /* 0x100fe2000000122f */
[----:B------:R-:W2:Y:S01]  /*10e10*/  LDS.128 R8, [R33+0x10080] ;  /* 0x0100800021087984 */ /* 0x000ea20000000c00 */
        /* <DEDUP_REMOVED lines=11> */
[----:B------:R-:W-:-:S02]  /*10ed0*/  HADD2.F32 R42, -RZ, R12.H0_H0 ;  /* 0x2000000cff2a7230 */ /* 0x000fc40000004100 */
[----:B------:R-:W-:Y:S01]  /*10ee0*/  HADD2.F32 R43, -RZ, R12.H1_H1 ;  /* 0x3000000cff2b7230 */ /* 0x000fe20000004100 */
[-C--:B------:R-:W-:Y:S01]  /*10ef0*/  FMUL.FTZ R64, R13, R58.reuse ;  /* 0x0000003a0d407220 */ /* 0x080fe20000410000 */
[----:B------:R-:W-:Y:S02]  /*10f00*/  HADD2.F32 R12, -RZ, R14.H0_H0 ;  /* 0x2000000eff0c7230 */ /* 0x000fe40000004100 */
[--C-:B--2---:R-:W-:Y:S01]  /*10f10*/  HADD2.F32 R52, -RZ, R9.reuse.H0_H0 ;  /* 0x20000009ff347230 */ /* 0x104fe20000004100 */
[----:B------:R-:W-:Y:S01]  /*10f20*/  FMUL.FTZ R59, R43, R39 ;  /* 0x000000272b3b7220 */ /* 0x000fe20000410000 */
[----:B------:R-:W-:Y:S02]  /*10f30*/  HADD2.F32 R47, -RZ, R9.H1_H1 ;  /* 0x30000009ff2f7230 */ /* 0x000fe40000004100 */
        /* <DEDUP_REMOVED lines=12> */
[----:B------:R-:W-:Y:S01]  /*11000*/  HADD2.F32 R14, -RZ, R14.H1_H1 ;  /* 0x3000000eff0e7230 */ /* 0x000fe20000004100 */
[C---:B------:R-:W-:Y:S01]  /*11010*/  FMUL.FTZ R37, R53.reuse, R88 ;  /* 0x0000005835257220 */ /* 0x040fe20000410000 */
[----:B------:R-:W-:Y:S01]  /*11020*/  HADD2.F32 R11, -RZ, R11.H1_H1 ;  /* 0x3000000bff0b7230 */ /* 0x000fe20000004100 */
[----:B------:R-:W-:Y:S01]  /*11030*/  FFMA.FTZ R53, R53, R90, R9 ;  /* 0x0000005a35357223 */ /* 0x000fe20000010009 */
[----:B------:R-:W-:Y:S01]  /*11040*/  HADD2.F32 R10, -RZ, R10.H1_H1 ;  /* 0x3000000aff0a7230 */ /* 0x000fe20000004100 */
[----:B------:R-:W-:-:S02]  /*11050*/  FMUL.FTZ R56, R47, R56 ;  /* 0x000000382f387220 */ /* 0x000fc40000410000 */
[----:B------:R-:W-:Y:S01]  /*11060*/  FFMA.FTZ R44, R47, R52, R44 ;  /* 0x000000342f2c7223 */ /* 0x000fe2000001002c */
[----:B------:R-:W-:Y:S01]  /*11070*/  HADD2.F32 R47, -RZ, R38.H0_H0 ;  /* 0x20000026ff2f7230 */ /* 0x000fe20000004100 */
[----:B------:R-:W-:Y:S02]  /*11080*/  FMUL.FTZ R9, R12, R89 ;  /* 0x000000590c097220 */ /* 0x000fe40000410000 */
[----:B------:R-:W-:Y:S02]  /*11090*/  FMUL.FTZ R46, R15, R68 ;  /* 0x000000440f2e7220 */ /* 0x000fe40000410000 */
[C---:B------:R-:W-:Y:S01]  /*110a0*/  FFMA.FTZ R35, R8.reuse, R91, R9 ;  /* 0x0000005b08237223 */ /* 0x040fe20000010009 */
[----:B------:R-:W-:Y:S01]  /*110b0*/  HADD2.F32 R9, -RZ, R36.H0_H0 ;  /* 0x20000024ff097230 */ /* 0x000fe20000004100 */
[----:B------:R-:W-:Y:S02]  /*110c0*/  FMUL.FTZ R89, R8, R89 ;  /* 0x0000005908597220 */ /* 0x000fe40000410000 */
[----:B------:R-:W-:-:S02]  /*110d0*/  FMUL.FTZ R36, R14, R47 ;  /* 0x0000002f0e247220 */ /* 0x000fc40000410000 */
[----:B------:R-:W-:Y:S02]  /*110e0*/  FMUL.FTZ R68, R11, R68 ;  /* 0x000000440b447220 */ /* 0x000fe40000410000 */
        /* <DEDUP_REMOVED lines=20> */
[----:B------:R-:W-:Y:S02]  /*11230*/  F2FP.PACK_AB R8, R8, R53 ;  /* 0x000000350808723e */ /* 0x000fe400000000ff */
[----:B------:R-:W-:-:S05]  /*11240*/  F2FP.PACK_AB R10, R10, R35 ;  /* 0x000000230a0a723e */ /* 0x000fca00000000ff */
[----:B------:R1:W-:Y:S02]  /*11250*/  STS.128 [R33+0x10080], R8 ;  /* 0x0100800821007388 */ /* 0x0003e40000000c00 */
.L_x_1721:
[----:B------:R-:W-:Y:S05]  /*11260*/  BSYNC B1 ;  /* 0x0000000000017941 */ /* 0x000fea0003800000 */
.L_x_1720:
        /* <DEDUP_REMOVED lines=113> */
.L_x_1725:
[----:B------:R-:W-:Y:S05]  /*11980*/  BSYNC B0 ;  /* 0x0000000000007941 */ /* 0x000fea0003800000 */
.L_x_1724:
        /* <DEDUP_REMOVED lines=105> */
.L_x_1697:
[----:B------:R-:W-:Y:S05]  /*12020*/  BSYNC B2 ;  /* 0x0000000000027941 */ /* 0x000fea0003800000 */
.L_x_1663:
[----:B-1----:R-:W-:Y:S01]  /*12030*/  IMAD R9, R61, c[0x0][0x208], RZ ;  /* 0x000082003d097a24 */ /* 0x002fe200078e02ff */
[----:B------:R-:W-:Y:S01]  /*12040*/  SHF.R.S32.HI R10, RZ, 0x4, R63 ;  /* 0x00000004ff0a7819 */ /* 0x000fe2000001143f */
[----:B---3--:R-:W-:Y:S01]  /*12050*/  IMAD.WIDE.U32 R12, R228, c[0x0][0x208], RZ ;  /* 0x00008200e40c7a25 */ /* 0x008fe200078e00ff */
[----:B------:R-:W-:-:S04]  /*12060*/  DEPBAR.LE SB0, 0x0 ;  /* 0x000080000000791a */ /* 0x000fc80000000000 */
[----:B------:R-:W-:Y:S01]  /*12070*/  IMAD R9, R228, c[0x0][0x20c], R9 ;  /* 0x00008300e4097a24 */ /* 0x000fe200078e0209 */
[----:B------:R-:W-:Y:S01]  /*12080*/  LEA.HI R11, R63, R10, RZ, 0x1 ;  /* 0x0000000a3f0b7211 */ /* 0x000fe200078f08ff */
[----:B------:R-:W-:Y:S01]  /*12090*/  IMAD.SHL.U32 R14, R50, 0x40, RZ ;  /* 0x00000040320e7824 */ /* 0x000fe200078e00ff */
[----:B------:R-:W-:Y:S01]  /*120a0*/  ISETP.GE.AND P1, PT, R196, c[0x0][0x1d4], PT ;  /* 0x00007500c4007a0c */ /* 0x000fe20003f26270 */
[----:B------:R-:W-:Y:S01]  /*120b0*/  IMAD.IADD R13, R13, 0x1, R9 ;  /* 0x000000010d0d7824 */ /* 0x000fe200078e0209 */
[----:B------:R-:W-:Y:S01]  /*120c0*/  LOP3.LUT R11, R11, 0xfffffffe, RZ, 0xc0, !PT ;  /* 0xfffffffe0b0b7812 */ /* 0x000fe200078ec0ff */
[----:B------:R-:W-:Y:S01]  /*120d0*/  IMAD.SHL.U32 R9, R197, 0x8, RZ ;  /* 0x00000008c5097824 */ /* 0x000fe200078e00ff */
[----:B------:R-:W-:Y:S01]  /*120e0*/  LOP3.LUT R14, R14, 0x1c0, RZ, 0xc0, !PT ;  /* 0x000001c00e0e7812 */ /* 0x000fe200078ec0ff */
[----:B------:R-:W-:Y:S01]  /*120f0*/  IMAD.WIDE.U32 R12, R227, c[0x0][0x218], R12 ;  /* 0x00008600e30c7a25 */ /* 0x000fe200078e000c */
[----:B------:R-:W-:Y:S01]  /*12100*/  ISETP.GE.AND P2, PT, R229, c[0x0][0x1d4], PT ;  /* 0x00007500e5007a0c */ /* 0x000fe20003f46270 */
[----:B------:R-:W-:Y:S01]  /*12110*/  BSSY B0, `(.L_x_1726) ;  /* 0x000006b000007945 */ /* 0x000fe20003800000 */
[----:B------:R-:W-:Y:S01]  /*12120*/  LOP3.LUT R49, R49, 0xfffffffb, RZ, 0xc0, !PT ;  /* 0xfffffffb31317812 */ /* 0x000fe200078ec0ff */
[----:B------:R-:W-:Y:S01]  /*12130*/  IMAD R8, R60, c[0x0][0x218], RZ ;  /* 0x000086003c087a24 */ /* 0x000fe200078e02ff */
[----:B------:R-:W-:Y:S01]  /*12140*/  IADD3 R15, P0, R12, UR28, RZ ;  /* 0x0000001c0c0f7c10 */ /* 0x000fe2000ff1e0ff */
[----:B------:R-:W-:Y:S01]  /*12150*/  IMAD.IADD R11, R10, 0x1, -R11 ;  /* 0x000000010a0b7824 */ /* 0x000fe200078e0a0b */
[----:B------:R-:W-:Y:S01]  /*12160*/  LOP3.LUT R12, R14, 0x8, R9, 0xf8, !PT ;  /* 0x000000080e0c7812 */ /* 0x000fe200078ef809 */
[----:B------:R-:W-:Y:S01]  /*12170*/  IMAD R8, R227, c[0x0][0x21c], R8 ;  /* 0x00008700e3087a24 */ /* 0x000fe200078e0208 */
[----:B------:R-:W-:Y:S01]  /*12180*/  SHF.R.U32.HI R9, RZ, 0x3, R14 ;  /* 0x00000003ff097819 */ /* 0x000fe2000001160e */
[----:B------:R-:W-:Y:S01]  /*12190*/  IMAD.SHL.U32 R10, R11, 0x8, RZ ;  /* 0x000000080b0a7824 */ /* 0x000fe200078e00ff */
[----:B------:R-:W-:Y:S01]  /*121a0*/  SHF.R.S32.HI R232, RZ, 0x1f, R51 ;  /* 0x0000001fffe87819 */ /* 0x000fe20000011433 */
[----:B------:R-:W-:Y:S01]  /*121b0*/  IMAD.SHL.U32 R77, R2, 0x40, RZ ;  /* 0x00000040024d7824 */ /* 0x000fe200078e00ff */
[----:B------:R-:W-:Y:S01]  /*121c0*/  LOP3.LUT R12, R12, R9, RZ, 0x3c, !PT ;  /* 0x000000090c0c7212 */ /* 0x000fe200078e3cff */
[----:B------:R-:W-:Y:S01]  /*121d0*/  IMAD.SHL.U32 R9, R62, 0x40, RZ ;  /* 0x000000403e097824 */ /* 0x000fe200078e00ff */
[----:B------:R-:W-:Y:S01]  /*121e0*/  IADD3.X R14, R13, UR12, R8, P0, !PT ;  /* 0x0000000c0d0e7c10 */ /* 0x000fe200087fe408 */
[----:B------:R-:W-:Y:S01]  /*121f0*/  IMAD.SHL.U32 R230, R0, 0x2, RZ ;  /* 0x0000000200e67824 */ /* 0x000fe200078e00ff */
[----:B------:R-:W-:Y:S01]  /*12200*/  BAR.SYNC.DEFER_BLOCKING 0x0 ;  /* 0x0000000000007b1d */ /* 0x000fe20000010000 */
[----:B------:R-:W-:Y:S01]  /*12210*/  LEA R8, P0, R15, c[0x0][0x1f8], 0x1 ;  /* 0x00007e000f087a11 */ /* 0x000fe200078008ff */
[----:B------:R-:W-:Y:S01]  /*12220*/  IMAD R221, R11, 0x200, R12 ;  /* 0x000002000bdd7824 */ /* 0x000fe200078e020c */
[----:B------:R-:W-:-:S02]  /*12230*/  LOP3.LUT R9, R9, 0x1c0, RZ, 0xc0, !PT ;  /* 0x000001c009097812 */ /* 0x000fc400078ec0ff */
[----:B------:R-:W-:Y:S01]  /*12240*/  LEA.HI.X R15, R15, c[0x0][0x1fc], R14, 0x1, P0 ;  /* 0x00007f000f0f7a11 */ /* 0x000fe200000f0c0e */
[----:B------:R-:W-:Y:S01]  /*12250*/  IMAD.SHL.U32 R221, R221, 0x2, RZ ;  /* 0x00000002dddd7824 */ /* 0x000fe200078e00ff */
[----:B------:R-:W-:Y:S02]  /*12260*/  LOP3.LUT P0, RZ, R50, 0x2, RZ, 0xc0, !PT ;  /* 0x0000000232ff7812 */ /* 0x000fe4000780c0ff */
[----:B------:R-:W-:Y:S01]  /*12270*/  LOP3.LUT R13, R9, 0x8, R10, 0xf8, !PT ;  /* 0x00000008090d7812 */ /* 0x000fe200078ef80a */
[----:B------:R-:W-:Y:S01]  /*12280*/  SHFL.IDX PT, R11, R15, RZ, 0x181f ;  /* 0x00181fff0f0b7589 */ /* 0x000fe200000e0000 */
[----:B------:R-:W-:Y:S02]  /*12290*/  SHF.R.U32.HI R2, RZ, 0x3, R9 ;  /* 0x00000003ff027819 */ /* 0x000fe40000011609 */
[----:B------:R-:W-:Y:S01]  /*122a0*/  LOP3.LUT R77, R77, 0xfffffe00, RZ, 0xc0, !PT ;  /* 0xfffffe004d4d7812 */ /* 0x000fe200078ec0ff */
[----:B------:R-:W1:Y:S01]  /*122b0*/  SHFL.IDX PT, R10, R8, RZ, 0x181f ;  /* 0x00181fff080a7589 */ /* 0x000e6200000e0000 */
[----:B------:R-:W-:-:S02]  /*122c0*/  IADD3 R9, R221, 0xa080, RZ ;  /* 0x0000a080dd097810 */ /* 0x000fc40007ffe0ff */
[----:B------:R-:W-:Y:S01]  /*122d0*/  LOP3.LUT R2, R13, R2, RZ, 0x3c, !PT ;  /* 0x000000020d027212 */ /* 0x000fe200078e3cff */
[----:B------:R-:W-:Y:S01]  /*122e0*/  IMAD R13, R6, 0x400, R77 ;  /* 0x00000400060d7824 */ /* 0x000fe200078e024d */
[----:B------:R-:W-:Y:S02]  /*122f0*/  IADD3 R219, R221, 0xa0a0, RZ ;  /* 0x0000a0a0dddb7810 */ /* 0x000fe40007ffe0ff */
[----:B------:R-:W-:Y:S01]  /*12300*/  @P0 IADD3 R219, R9, -0x20, RZ ;  /* 0xffffffe009db0810 */ /* 0x000fe20007ffe0ff */
[----:B------:R-:W-:Y:S01]  /*12310*/  IMAD.IADD R0, R2, 0x1, R13 ;  /* 0x0000000102007824 */ /* 0x000fe200078e020d */
[----:B------:R-:W-:Y:S01]  /*12320*/  IADD3 R9, -R197, UR20, RZ ;  /* 0x00000014c5097c10 */ /* 0x000fe2000fffe1ff */
[----:B------:R2:W3:Y:S01]  /*12330*/  LDSM.16.M88.4 R52, [R221+0xa080] ;  /* 0x00a08000dd34783b */ /* 0x0004e20000000200 */
[----:B------:R-:W-:Y:S01]  /*12340*/  @P2 LOP3.LUT R49, R49, 0x4, RZ, 0xfc, !PT ;  /* 0x0000000431312812 */ /* 0x000fe200078efcff */
[C---:B------:R-:W-:Y:S01]  /*12350*/  IMAD.SHL.U32 R28, R0.reuse, 0x2, RZ ;  /* 0x00000002001c7824 */ /* 0x040fe200078e00ff */
[----:B------:R-:W-:Y:S01]  /*12360*/  ISETP.LT.OR P0, PT, R9, 0x1, P1 ;  /* 0x000000010900780c */ /* 0x000fe20000f01670 */
[----:B------:R2:W4:Y:S01]  /*12370*/  LDSM.16.M88.4 R44, [R221+0xa880] ;  /* 0x00a88000dd2c783b */ /* 0x0005220000000200 */
[----:B------:R-:W-:-:S02]  /*12380*/  LEA R222, R0, 0x10080, 0x1 ;  /* 0x0001008000de7811 */ /* 0x000fc400078e08ff */
[----:B------:R-:W-:Y:S01]  /*12390*/  SHF.R.S32.HI R0, RZ, 0x1f, R229 ;  /* 0x0000001fff007819 */ /* 0x000fe200000114e5 */
[----:B------:R2:W2:Y:S01]  /*123a0*/  LDSM.16.M88.4 R24, [R221+0xb080] ;  /* 0x00b08000dd18783b */ /* 0x0004a20000000200 */
[----:B------:R-:W-:Y:S01]  /*123b0*/  SHF.R.S32.HI R13, RZ, 0x1f, R48 ;  /* 0x0000001fff0d7819 */ /* 0x000fe20000011430 */
[----:B------:R-:W-:Y:S01]  /*123c0*/  IMAD R220, R5, 0x2, R222 ;  /* 0x0000000205dc7824 */ /* 0x000fe200078e02de */
[----:B------:R-:W-:Y:S01]  /*123d0*/  LEA.HI R235, R0, R229, RZ, 0x3 ;  /* 0x000000e500eb7211 */ /* 0x000fe200078f18ff */
[----:B------:R2:W2:Y:S01]  /*123e0*/  LDSM.16.M88.4 R64, [R219] ;  /* 0x00000000db40783b */ /* 0x0004a20000000200 */
[----:B------:R-:W-:Y:S01]  /*123f0*/  LEA.HI R234, R13, R48, RZ, 0x3 ;  /* 0x000000300dea7211 */ /* 0x000fe200078f18ff */
[----:B-1----:R-:W-:Y:S01]  /*12400*/  IMAD.WIDE R18, R196, 0x2, R10 ;  /* 0x00000002c4127825 */ /* 0x002fe200078e020a */
[----:B------:R-:W-:Y:S01]  /*12410*/  LOP3.LUT R235, R235, 0xfffffff8, RZ, 0xc0, !PT ;  /* 0xfffffff8ebeb7812 */ /* 0x000fe200078ec0ff */
[----:B------:R1:W1:Y:S01]  /*12420*/  LDSM.16.M88.4 R20, [R219+0x800] ;  /* 0x00080000db14783b */ /* 0x0002620000000200 */
[----:B------:R-:W-:-:S02]  /*12430*/  LOP3.LUT R234, R234, 0xfffffff8, RZ, 0xc0, !PT ;  /* 0xfffffff8eaea7812 */ /* 0x000fc400078ec0ff */
[----:B------:R-:W-:Y:S01]  /*12440*/  LOP3.LUT R49, R49, 0xfffffffd, RZ, 0xc0, !PT ;  /* 0xfffffffd31317812 */ /* 0x000fe200078ec0ff */
[----:B------:R1:W1:Y:S01]  /*12450*/  LDSM.16.M88.4 R68, [R219+0x1000] ;  /* 0x00100000db44783b */ /* 0x0002620000000200 */
[--C-:B------:R-:W-:Y:S01]  /*12460*/  IMAD.WIDE R16, R235, 0x2, R10.reuse ;  /* 0x00000002eb107825 */ /* 0x100fe200078e020a */
[----:B------:R-:W-:Y:S02]  /*12470*/  LEA.HI R232, R232, R51, RZ, 0x3 ;  /* 0x00000033e8e87211 */ /* 0x000fe400078f18ff */
[----:B------:R-:W1:Y:S01]  /*12480*/  LDSM.16.M88.4 R28, [R28+0x10080] ;  /* 0x010080001c1c783b */ /* 0x000e620000000200 */
[----:B------:R-:W-:Y:S01]  /*12490*/  IMAD.WIDE R12, R234, 0x2, R10 ;  /* 0x00000002ea0c7825 */ /* 0x000fe200078e020a */
[----:B------:R-:W-:Y:S02]  /*124a0*/  LOP3.LUT R232, R232, 0xfffffff8, RZ, 0xc0, !PT ;  /* 0xfffffff8e8e87812 */ /* 0x000fe400078ec0ff */
[----:B------:R1:W1:Y:S01]  /*124b0*/  LDSM.16.M88.4 R32, [R220] ;  /* 0x00000000dc20783b */ /* 0x0002620000000200 */
[----:B------:R-:W-:-:S02]  /*124c0*/  SHF.R.S32.HI R199, RZ, 0x1f, R196 ;  /* 0x0000001fffc77819 */ /* 0x000fc400000114c4 */
[----:B------:R-:W-:Y:S01]  /*124d0*/  IMAD.WIDE R10, R232, 0x2, R10 ;  /* 0x00000002e80a7825 */ /* 0x000fe200078e020a */
[----:B------:R-:W-:Y:S01]  /*124e0*/  @!PT LDS RZ, [RZ] ;  /* 0x00000000fffff984 */ /* 0x000fe20000000800 */
[----:B------:R-:W-:Y:S01]  /*124f0*/  @!PT LDS RZ, [RZ] ;  /* 0x00000000fffff984 */ /* 0x000fe20000000800 */
[----:B------:R-:W-:Y:S01]  /*12500*/  @!PT LDS RZ, [RZ] ;  /* 0x00000000fffff984 */ /* 0x000fe20000000800 */
[----:B------:R1:W-:Y:S01]  /*12510*/  LDGSTS.E.BYPASS.LTC128B.128 [R230+0x4080], [R18.64], !P0 ;  /* 0x0408000012e67fae */ /* 0x0003e2000c101d5a */
[----:B------:R-:W-:Y:S02]  /*12520*/  ISETP.LT.OR P0, PT, R9, 0x1, P2 ;  /* 0x000000010900780c */ /* 0x000fe40001701670 */
[----:B------:R-:W-:Y:S02]  /*12530*/  ISETP.GE.AND P2, PT, R48, c[0x0][0x1d4], PT ;  /* 0x0000750030007a0c */ /* 0x000fe40003f46270 */
[----:B------:R-:W-:Y:S02]  /*12540*/  SHF.R.S32.HI R236, RZ, 0x1f, R235 ;  /* 0x0000001fffec7819 */ /* 0x000fe400000114eb */
[----:B------:R-:W-:Y:S02]  /*12550*/  SHF.R.S32.HI R233, RZ, 0x1f, R234 ;  /* 0x0000001fffe97819 */ /* 0x000fe400000114ea */
[----:B------:R-:W-:-:S02]  /*12560*/  SHF.R.S32.HI R231, RZ, 0x1f, R232 ;  /* 0x0000001fffe77819 */ /* 0x000fc400000114e8 */
[C---:B------:R-:W-:Y:S02]  /*12570*/  IADD3 R211, R219.reuse, 0x800, RZ ;  /* 0x00000800dbd37810 */ /* 0x040fe40007ffe0ff */
[----:B------:R-:W-:Y:S01]  /*12580*/  IADD3 R210, R219, 0x1000, RZ ;  /* 0x00001000dbd27810 */ /* 0x000fe20007ffe0ff */
[----:B------:R1:W-:Y:S01]  /*12590*/  LDGSTS.E.BYPASS.LTC128B.128 [R230+0x5880], [R16.64], !P0 ;  /* 0x0588000010e67fae */ /* 0x0003e2000c101d5a */
[----:B------:R-:W-:Y:S02]  /*125a0*/  ISETP.LT.OR P0, PT, R9, 0x1, P2 ;  /* 0x000000010900780c */ /* 0x000fe40001701670 */
[----:B------:R-:W-:Y:S02]  /*125b0*/  @P2 LOP3.LUT R49, R49, 0x2, RZ, 0xfc, !PT ;  /* 0x0000000231312812 */ /* 0x000fe400078efcff */
[----:B------:R-:W-:Y:S02]  /*125c0*/  ISETP.GE.AND P2, PT, R51, c[0x0][0x1d4], PT ;  /* 0x0000750033007a0c */ /* 0x000fe40003f46270 */
[----:B------:R-:W-:-:S07]  /*125d0*/  LOP3.LUT R49, R49, 0xffffffef, RZ, 0xc0, !PT ;  /* 0xffffffef31317812 */ /* 0x000fce00078ec0ff */
[----:B------:R1:W-:Y:S01]  /*125e0*/  LDGSTS.E.BYPASS.LTC128B.128 [R230+0x7080], [R12.64], !P0 ;  /* 0x070800000ce67fae */ /* 0x0003e2000c101d5a */
[----:B------:R-:W-:-:S13]  /*125f0*/  ISETP.LT.OR P0, PT, R9, 0x1, P2 ;  /* 0x000000010900780c */ /* 0x000fda0001701670 */
[----:B------:R1:W-:Y:S01]  /*12600*/  LDGSTS.E.BYPASS.LTC128B.128 [R230+0x8880], [R10.64], !P0 ;  /* 0x088800000ae67fae */ /* 0x0003e2000c101d5a */
[----:B------:R-:W-:-:S13]  /*12610*/  ISETP.GT.AND P0, PT, R223, 0x7f, PT ;  /* 0x0000007fdf00780c */ /* 0x000fda0003f04270 */
[----:B------:R-:W-:Y:S01]  /*12620*/  @P0 LOP3.LUT R49, R49, 0x10, RZ, 0xfc, !PT ;  /* 0x0000001031310812 */ /* 0x000fe200078efcff */
[----:B------:R-:W-:Y:S05]  /*12630*/  @P0 BRA `(.L_x_1727) ;  /* 0x0000018000000947 */ /* 0x000fea0003800000 */
[----:B--234-:R-:W-:Y:S05]  /*12640*/  BRA.DIV ~URZ, `(.L_x_1728) ;  /* 0x0000c0927f007947 */ /* 0x01cfea000b800000 */
[----:B------:R2:W3:Y:S04]  /*12650*/  SHFL.IDX PT, R0, R15, 0x1, 0x181f ;  /* 0x00381f000f007f89 */ /* 0x0004e800000e0000 */
[----:B-1----:R2:W1:Y:S02]  /*12660*/  SHFL.IDX PT, R13, R8, 0x1, 0x181f ;  /* 0x00381f00080d7f89 */ /* 0x00246400000e0000 */
.L_x_1762:
[----:B-1----:R-:W-:-:S04]  /*12670*/  LEA R14, P0, R235, R13, 0x1 ;  /* 0x0000000deb0e7211 */ /* 0x002fc800078008ff */
[----:B--23--:R-:W-:Y:S02]  /*12680*/  LEA.HI.X R15, R235, R0, R236, 0x1, P0 ;  /* 0x00000000eb0f7211 */ /* 0x00cfe400000f0cec */
[----:B------:R-:W-:-:S04]  /*12690*/  LEA R10, P0, R234, R13, 0x1 ;  /* 0x0000000dea0a7211 */ /* 0x000fc800078008ff */
        /* <DEDUP_REMOVED lines=18> */
.L_x_1727:
[----:B--234-:R-:W-:Y:S05]  /*127c0*/  BSYNC B0 ;  /* 0x0000000000007941 */ /* 0x01cfea0003800000 */
.L_x_1726:
[----:B------:R-:W-:Y:S01]  /*127d0*/  IMAD.MOV.U32 R0, RZ, RZ, 0x40 ;  /* 0x00000040ff007424 */ /* 0x000fe200078e00ff */
[----:B------:R-:W-:Y:S01]  /*127e0*/  LOP3.LUT P0, RZ, R50, 0x4, RZ, 0xc0, !PT ;  /* 0x0000000432ff7812 */ /* 0x000fe2000780c0ff */
[----:B------:R-:W0:Y:S01]  /*127f0*/  LDGDEPBAR ;  /* 0x00000000000079af */ /* 0x000e220000000000 */
[----:B------:R-:W-:Y:S01]  /*12800*/  WARPSYNC 0xffffffff ;  /* 0xffffffff00007948 */ /* 0x000fe20003800000 */
[C---:B-1----:R-:W-:Y:S01]  /*12810*/  HMMA.16816.F32 R16, R28.reuse, R52, RZ ;  /* 0x000000341c10723c */ /* 0x042fe200000018ff */
[----:B------:R-:W-:Y:S01]  /*12820*/  SEL R0, R0, 0xffffffc0, !P0 ;  /* 0xffffffc000007807 */ /* 0x000fe20004000000 */
[C---:B------:R-:W-:Y:S01]  /*12830*/  IMAD R218, R3.reuse, 0x2, R222 ;  /* 0x0000000203da7824 */ /* 0x040fe200078e02de */
[----:B------:R-:W-:Y:S01]  /*12840*/  UISETP.GE.AND UP0, UPT, UR13, 0x2, UPT ;  /* 0x000000020d00788c */ /* 0x000fe2000bf06270 */
[----:B------:R-:W-:Y:S01]  /*12850*/  IMAD R217, R3, 0x2, R220 ;  /* 0x0000000203d97824 */ /* 0x000fe200078e02dc */
[----:B------:R-:W-:Y:S01]  /*12860*/  IADD3 R208, R219, 0x1800, RZ ;  /* 0x00001800dbd07810 */ /* 0x000fe20007ffe0ff */
[--C-:B------:R-:W-:Y:S01]  /*12870*/  IMAD.IADD R215, R221, 0x1, R0.reuse ;  /* 0x00000001ddd77824 */ /* 0x100fe200078e0200 */
[----:B------:R-:W-:Y:S01]  /*12880*/  LDSM.16.M88.4 R36, [R218] ;  /* 0x00000000da24783b */ /* 0x000fe20000000200 */
[----:B------:R-:W-:Y:S01]  /*12890*/  HMMA.16816.F32 R52, R28, R54, RZ ;  /* 0x000000361c34723c */ /* 0x000fe200000018ff */
[----:B------:R-:W-:Y:S01]  /*128a0*/  IMAD.IADD R209, R219, 0x1, R0 ;  /* 0x00000001dbd17824 */ /* 0x000fe200078e0200 */
[----:B------:R-:W-:Y:S01]  /*128b0*/  PLOP3.LUT P0, PT, PT, PT, UP0, 0x40, 0x0 ;  /* 0x000000000000781c */ /* 0x000fe20003f0e808 */
[----:B------:R-:W1:Y:S01]  /*128c0*/  LDSM.16.M88.4 R60, [R215+0xa080] ;  /* 0x00a08000d73c783b */ /* 0x000e620000000200 */
[----:B------:R-:W-:Y:S01]  /*128d0*/  IMAD.IADD R2, R77, 0x1, R2 ;  /* 0x000000014d027824 */ /* 0x000fe200078e0202 */
[----:B------:R-:W-:-:S02]  /*128e0*/  IADD3 R207, R219, 0x2000, RZ ;  /* 0x00002000dbcf7810 */ /* 0x000fc40007ffe0ff */
[----:B------:R-:W-:Y:S01]  /*128f0*/  LDSM.16.M88.4 R12, [R217] ;  /* 0x00000000d90c783b */ /* 0x000fe20000000200 */
[----:B------:R-:W-:Y:S01]  /*12900*/  HMMA.16816.F32 R48, R28, R44, RZ ;  /* 0x0000002c1c30723c */ /* 0x000fe200000018ff */
[C---:B------:R-:W-:Y:S02]  /*12910*/  IADD3 R206, R219.reuse, 0x2800, RZ ;  /* 0x00002800dbce7810 */ /* 0x040fe40007ffe0ff */
[----:B------:R-:W2:Y:S01]  /*12920*/  LDSM.16.M88.4 R56, [R209] ;  /* 0x00000000d138783b */ /* 0x000ea20000000200 */
[C---:B------:R-:W-:Y:S02]  /*12930*/  IADD3 R205, R219.reuse, 0x3000, RZ ;  /* 0x00003000dbcd7810 */ /* 0x040fe40007ffe0ff */
[C---:B------:R-:W-:Y:S01]  /*12940*/  IADD3 R204, R219.reuse, 0x3800, RZ ;  /* 0x00003800dbcc7810 */ /* 0x040fe20007ffe0ff */
[----:B------:R-:W3:Y:S01]  /*12950*/  LDSM.16.M88.4 R8, [R215+0xa880] ;  /* 0x00a88000d708783b */ /* 0x000ee20000000200 */
[----:B------:R-:W-:Y:S01]  /*12960*/  HMMA.16816.F32 R16, R32, R64, R16 ;  /* 0x000000402010723c */ /* 0x000fe20000001810 */
[----:B------:R-:W-:-:S02]  /*12970*/  IADD3 R203, R219, 0x4000, RZ ;  /* 0x00004000dbcb7810 */ /* 0x000fc40007ffe0ff */
[----:B------:R-:W4:Y:S01]  /*12980*/  LDSM.16.M88.4 R72, [R215+0xb080] ;  /* 0x00b08000d748783b */ /* 0x000f220000000200 */
[C---:B------:R-:W-:Y:S02]  /*12990*/  IADD3 R202, R219.reuse, 0x4800, RZ ;  /* 0x00004800dbca7810 */ /* 0x040fe40007ffe0ff */
[C---:B------:R-:W-:Y:S02]  /*129a0*/  IADD3 R201, R219.reuse, 0x5000, RZ ;  /* 0x00005000dbc97810 */ /* 0x040fe40007ffe0ff */
[----:B------:R-:W-:Y:S01]  /*129b0*/  HMMA.16816.F32 R52, R32, R66, R52 ;  /* 0x000000422034723c */ /* 0x000fe20000001834 */
[----:B------:R-:W-:Y:S01]  /*129c0*/  LDSM.16.M88.4 R64, [R221+0xb880] ;  /* 0x00b88000dd40783b */ /* 0x000fe20000000200 */
[----:B------:R-:W-:-:S06]  /*129d0*/  IADD3 R200, R219, 0x5800, RZ ;  /* 0x00005800dbc87810 */ /* 0x000fcc0007ffe0ff */
[C---:B------:R-:W-:Y:S08]  /*129e0*/  HMMA.16816.F32 R44, R28.reuse, R46, RZ ;  /* 0x0000002e1c2c723c */ /* 0x040ff000000018ff */
[C---:B------:R-:W-:Y:S08]  /*129f0*/  HMMA.16816.F32 R40, R28.reuse, R24, RZ ;  /* 0x000000181c28723c */ /* 0x040ff000000018ff */
[----:B------:R-:W-:Y:S01]  /*12a00*/  HMMA.16816.F32 R28, R28, R26, RZ ;  /* 0x0000001a1c1c723c */ /* 0x000fe200000018ff */
[----:B------:R-:W5:Y:S07]  /*12a10*/  LDSM.16.M88.4 R24, [R222+0x4000] ;  /* 0x00400000de18783b */ /* 0x000f6e0000000200 */
[C---:B-1----:R-:W-:Y:S08]  /*12a20*/  HMMA.16816.F32 R16, R36.reuse, R60, R16 ;  /* 0x0000003c2410723c */ /* 0x042ff00000001810 */
[----:B------:R-:W-:Y:S01]  /*12a30*/  HMMA.16816.F32 R52, R36, R62, R52 ;  /* 0x0000003e2434723c */ /* 0x000fe20000001834 */
[----:B------:R-:W-:Y:S07]  /*12a40*/  LDSM.16.M88.4 R60, [R219+0x1800] ;  /* 0x00180000db3c783b */ /* 0x000fee0000000200 */
[C---:B------:R-:W-:Y:S08]  /*12a50*/  HMMA.16816.F32 R48, R32.reuse, R20, R48 ;  /* 0x000000142030723c */ /* 0x040ff00000001830 */
[C---:B------:R-:W-:Y:S01]  /*12a60*/  HMMA.16816.F32 R44, R32.reuse, R22, R44 ;  /* 0x00000016202c723c */ /* 0x040fe2000000182c */
[----:B------:R-:W1:Y:S07]  /*12a70*/  LDSM.16.M88.4 R20, [R209+0x800] ;  /* 0x00080000d114783b */ /* 0x000e6e0000000200 */
[C---:B------:R-:W-:Y:S08]  /*12a80*/  HMMA.16816.F32 R40, R32.reuse, R68, R40 ;  /* 0x000000442028723c */ /* 0x040ff00000001828 */
[----:B------:R-:W-:Y:S01]  /*12a90*/  HMMA.16816.F32 R32, R32, R70, R28 ;  /* 0x000000462020723c */ /* 0x000fe2000000181c */
[----:B------:R-:W1:Y:S04]  /*12aa0*/  LDSM.16.M88.4 R68, [R209+0x1000] ;  /* 0x00100000d144783b */ /* 0x000e680000000200 */
[----:B------:R-:W1:Y:S03]  /*12ab0*/  LDSM.16.M88.4 R28, [R220+0x4000] ;  /* 0x00400000dc1c783b */ /* 0x000e660000000200 */
[C---:B--2---:R-:W-:Y:S08]  /*12ac0*/  HMMA.16816.F32 R16, R12.reuse, R56, R16 ;  /* 0x000000380c10723c */ /* 0x044ff00000001810 */
[----:B------:R-:W-:Y:S01]  /*12ad0*/  HMMA.16816.F32 R52, R12, R58, R52 ;  /* 0x0000003a0c34723c */ /* 0x000fe20000001834 */
[----:B------:R-:W-:Y:S07]  /*12ae0*/  LDSM.16.M88.4 R56, [R215+0xb880] ;  /* 0x00b88000d738783b */ /* 0x000fee0000000200 */
[C---:B---3--:R-:W-:Y:S08]  /*12af0*/  HMMA.16816.F32 R48, R36.reuse, R8, R48 ;  /* 0x000000082430723c */ /* 0x048ff00000001830 */
[C---:B------:R-:W-:Y:S01]  /*12b00*/  HMMA.16816.F32 R44, R36.reuse, R10, R44 ;  /* 0x0000000a242c723c */ /* 0x040fe2000000182c */
[----:B------:R-:W2:Y:S07]  /*12b10*/  LDSM.16.M88.4 R8, [R221+0xc080] ;  /* 0x00c08000dd08783b */ /* 0x000eae0000000200 */
[C---:B----4-:R-:W-:Y:S08]  /*12b20*/  HMMA.16816.F32 R40, R36.reuse, R72, R40 ;  /* 0x000000482428723c */ /* 0x050ff00000001828 */
[----:B------:R-:W-:Y:S01]  /*12b30*/  HMMA.16816.F32 R36, R36, R74, R32 ;  /* 0x0000004a2424723c */ /* 0x000fe20000001820 */
[----:B------:R-:W3:Y:S04]  /*12b40*/  LDSM.16.M88.4 R72, [R221+0xc880] ;  /* 0x00c88000dd48783b */ /* 0x000ee80000000200 */
[----:B------:R-:W4:Y:S03]  /*12b50*/  LDSM.16.M88.4 R32, [R218+0x4000] ;  /* 0x00400000da20783b */ /* 0x000f260000000200 */
[C---:B-----5:R-:W-:Y:S08]  /*12b60*/  HMMA.16816.F32 R16, R24.reuse, R64, R16 ;  /* 0x000000401810723c */ /* 0x060ff00000001810 */
[----:B------:R-:W-:Y:S01]  /*12b70*/  HMMA.16816.F32 R52, R24, R66, R52 ;  /* 0x000000421834723c */ /* 0x000fe20000001834 */
[----:B------:R-:W-:Y:S07]  /*12b80*/  LDSM.16.M88.4 R64, [R209+0x1800] ;  /* 0x00180000d140783b */ /* 0x000fee0000000200 */
[C---:B-1----:R-:W-:Y:S08]  /*12b90*/  HMMA.16816.F32 R48, R12.reuse, R20, R48 ;  /* 0x000000140c30723c */ /* 0x042ff00000001830 */
[C---:B------:R-:W-:Y:S01]  /*12ba0*/  HMMA.16816.F32 R44, R12.reuse, R22, R44 ;  /* 0x000000160c2c723c */ /* 0x040fe2000000182c */
[----:B------:R-:W1:Y:S07]  /*12bb0*/  LDSM.16.M88.4 R20, [R219+0x2000] ;  /* 0x00200000db14783b */ /* 0x000e6e0000000200 */
[C---:B------:R-:W-:Y:S08]  /*12bc0*/  HMMA.16816.F32 R40, R12.reuse, R68, R40 ;  /* 0x000000440c28723c */ /* 0x040ff00000001828 */
[----:B------:R-:W-:Y:S01]  /*12bd0*/  HMMA.16816.F32 R36, R12, R70, R36 ;  /* 0x000000460c24723c */ /* 0x000fe20000001824 */
[----:B------:R-:W5:Y:S04]  /*12be0*/  LDSM.16.M88.4 R68, [R219+0x2800] ;  /* 0x00280000db44783b */ /* 0x000f680000000200 */
[----:B------:R-:W1:Y:S03]  /*12bf0*/  LDSM.16.M88.4 R12, [R217+0x4000] ;  /* 0x00400000d90c783b */ /* 0x000e660000000200 */
[C---:B------:R-:W-:Y:S08]  /*12c00*/  HMMA.16816.F32 R16, R28.reuse, R60, R16 ;  /* 0x0000003c1c10723c */ /* 0x040ff00000001810 */
[----:B------:R-:W-:Y:S01]  /*12c10*/  HMMA.16816.F32 R52, R28, R62, R52 ;  /* 0x0000003e1c34723c */ /* 0x000fe20000001834 */
[----:B------:R-:W-:Y:S07]  /*12c20*/  LDSM.16.M88.4 R60, [R221+0xd080] ;  /* 0x00d08000dd3c783b */ /* 0x000fee0000000200 */
[C---:B--2---:R-:W-:Y:S08]  /*12c30*/  HMMA.16816.F32 R48, R24.reuse, R8, R48 ;  /* 0x000000081830723c */ /* 0x044ff00000001830 */
[C---:B------:R-:W-:Y:S01]  /*12c40*/  HMMA.16816.F32 R44, R24.reuse, R10, R44 ;  /* 0x0000000a182c723c */ /* 0x040fe2000000182c */
[----:B------:R-:W2:Y:S07]  /*12c50*/  LDSM.16.M88.4 R8, [R215+0xc080] ;  /* 0x00c08000d708783b */ /* 0x000eae0000000200 */
[C---:B---3--:R-:W-:Y:S08]  /*12c60*/  HMMA.16816.F32 R40, R24.reuse, R72, R40 ;  /* 0x000000481828723c */ /* 0x048ff00000001828 */
[----:B------:R-:W-:Y:S01]  /*12c70*/  HMMA.16816.F32 R36, R24, R74, R36 ;  /* 0x0000004a1824723c */ /* 0x000fe20000001824 */
[----:B------:R-:W3:Y:S04]  /*12c80*/  LDSM.16.M88.4 R72, [R215+0xc880] ;  /* 0x00c88000d748783b */ /* 0x000ee80000000200 */
[----:B------:R-:W2:Y:S03]  /*12c90*/  LDSM.16.M88.4 R24, [R222+0x8000] ;  /* 0x00800000de18783b */ /* 0x000ea60000000200 */
[C---:B----4-:R-:W-:Y:S08]  /*12ca0*/  HMMA.16816.F32 R16, R32.reuse, R56, R16 ;  /* 0x000000382010723c */ /* 0x050ff00000001810 */
[----:B------:R-:W-:Y:S01]  /*12cb0*/  HMMA.16816.F32 R52, R32, R58, R52 ;  /* 0x0000003a2034723c */ /* 0x000fe20000001834 */
[----:B------:R-:W-:Y:S07]  /*12cc0*/  LDSM.16.M88.4 R56, [R220+0x8000] ;  /* 0x00800000dc38783b */ /* 0x000fee0000000200 */
[C---:B-1----:R-:W-:Y:S08]  /*12cd0*/  HMMA.16816.F32 R48, R28.reuse, R20, R48 ;  /* 0x000000141c30723c */ /* 0x042ff00000001830 */
[C---:B------:R-:W-:Y:S01]  /*12ce0*/  HMMA.16816.F32 R44, R28.reuse, R22, R44 ;  /* 0x000000161c2c723c */ /* 0x040fe2000000182c */
[----:B------:R-:W1:Y:S07]  /*12cf0*/  LDSM.16.M88.4 R20, [R209+0x2000] ;  /* 0x00200000d114783b */ /* 0x000e6e0000000200 */
[C---:B-----5:R-:W-:Y:S08]  /*12d00*/  HMMA.16816.F32 R40, R28.reuse, R68, R40 ;  /* 0x000000441c28723c */ /* 0x060ff00000001828 */
[----:B------:R-:W-:Y:S01]  /*12d10*/  HMMA.16816.F32 R36, R28, R70, R36 ;  /* 0x000000461c24723c */ /* 0x000fe20000001824 */
[----:B------:R-:W4:Y:S04]  /*12d20*/  LDSM.16.M88.4 R68, [R209+0x2800] ;  /* 0x00280000d144783b */ /* 0x000f280000000200 */
[----:B------:R-:W5:Y:S03]  /*12d30*/  LDSM.16.M88.4 R28, [R219+0x3000] ;  /* 0x00300000db1c783b */ /* 0x000f660000000200 */
        /* <DEDUP_REMOVED lines=10> */
[C---:B------:R-:W-:Y:S08]  /*12de0*/  HMMA.16816.F32 R16, R24.reuse, R60, R16 ;  /* 0x0000003c1810723c */ /* 0x040ff00000001810 */
[----:B------:R-:W-:Y:S01]  /*12df0*/  HMMA.16816.F32 R52, R24, R62, R52 ;  /* 0x0000003e1834723c */ /* 0x000fe20000001834 */
[----:B------:R-:W-:Y:S07]  /*12e00*/  LDSM.16.M88.4 R60, [R209+0x3000] ;  /* 0x00300000d13c783b */ /* 0x000fee0000000200 */
[C---:B-1----:R-:W-:Y:S08]  /*12e10*/  HMMA.16816.F32 R48, R12.reuse, R20, R48 ;  /* 0x000000140c30723c */ /* 0x042ff00000001830 */
[C---:B------:R-:W-:Y:S01]  /*12e20*/  HMMA.16816.F32 R44, R12.reuse, R22, R44 ;  /* 0x000000160c2c723c */ /* 0x040fe2000000182c */
[----:B------:R-:W1:Y:S07]  /*12e30*/  LDSM.16.M88.4 R20, [R219+0x3800] ;  /* 0x00380000db14783b */ /* 0x000e6e0000000200 */
[C---:B----4-:R-:W-:Y:S08]  /*12e40*/  HMMA.16816.F32 R40, R12.reuse, R68, R40 ;  /* 0x000000440c28723c */ /* 0x050ff00000001828 */
[----:B------:R-:W-:Y:S01]  /*12e50*/  HMMA.16816.F32 R36, R12, R70, R36 ;  /* 0x000000460c24723c */ /* 0x000fe20000001824 */
[----:B------:R-:W4:Y:S04]  /*12e60*/  LDSM.16.M88.4 R68, [R219+0x4000] ;  /* 0x00400000db44783b */ /* 0x000f280000000200 */
[----:B------:R-:W1:Y:S03]  /*12e70*/  LDSM.16.M88.4 R12, [R217+0x8000] ;  /* 0x00800000d90c783b */ /* 0x000e660000000200 */
[C---:B-----5:R-:W-:Y:S08]  /*12e80*/  HMMA.16816.F32 R16, R56.reuse, R28, R16 ;  /* 0x0000001c3810723c */ /* 0x060ff00000001810 */
        /* <DEDUP_REMOVED lines=8> */
[----:B------:R-:W-:Y:S03]  /*12f10*/  LDSM.16.M88.4 R24, [R221+0xe880] ;  /* 0x00e88000dd18783b */ /* 0x000fe60000000200 */
        /* <DEDUP_REMOVED lines=21> */
[----:B------:R-:W-:Y:S01]  /*13070*/  HMMA.16816.F32 R52, R20, R26, R52 ;  /* 0x0000001a1434723c */ /* 0x000fe20000001834 */
[----:B------:R-:W-:Y:S07]  /*13080*/  LDSM.16.M88.4 R24, [R215+0xf080] ;  /* 0x00f08000d718783b */ /* 0x000fee0000000200 */
[C---:B------:R-:W-:Y:S08]  /*13090*/  HMMA.16816.F32 R48, R12.reuse, R28, R48 ;  /* 0x0000001c0c30723c */ /* 0x040ff00000001830 */
[C---:B------:R-:W-:Y:S01]  /*130a0*/  HMMA.16816.F32 R44, R12.reuse, R30, R44 ;  /* 0x0000001e0c2c723c */ /* 0x040fe2000000182c */
[----:B------:R-:W1:Y:S07]  /*130b0*/  LDSM.16.M88.4 R28, [R215+0xe880] ;  /* 0x00e88000d71c783b */ /* 0x000e6e0000000200 */
[C---:B----4-:R-:W-:Y:S08]  /*130c0*/  HMMA.16816.F32 R40, R12.reuse, R56, R40 ;  /* 0x000000380c28723c */ /* 0x050ff00000001828 */
[----:B------:R-:W-:Y:S01]  /*130d0*/  HMMA.16816.F32 R36, R12, R58, R36 ;  /* 0x0000003a0c24723c */ /* 0x000fe20000001824 */
[----:B------:R-:W4:Y:S04]  /*130e0*/  LDSM.16.M88.4 R56, [R219+0x5800] ;  /* 0x00580000db38783b */ /* 0x000f280000000200 */
[----:B------:R-:W-:Y:S03]  /*130f0*/  LDSM.16.M88.4 R12, [R209+0x4800] ;  /* 0x00480000d10c783b */ /* 0x000fe60000000200 */
[C---:B-----5:R-:W-:Y:S08]  /*13100*/  HMMA.16816.F32 R16, R64.reuse, R68, R16 ;  /* 0x000000444010723c */ /* 0x060ff00000001810 */
[----:B------:R-:W-:Y:S08]  /*13110*/  HMMA.16816.F32 R52, R64, R70, R52 ;  /* 0x000000464034723c */ /* 0x000ff00000001834 */
[C---:B--2---:R-:W-:Y:S08]  /*13120*/  HMMA.16816.F32 R48, R20.reuse, R8, R48 ;  /* 0x000000081430723c */ /* 0x044ff00000001830 */
[C---:B------:R-:W-:Y:S01]  /*13130*/  HMMA.16816.F32 R44, R20.reuse, R10, R44 ;  /* 0x0000000a142c723c */ /* 0x040fe2000000182c */
[----:B------:R-:W2:Y:S07]  /*13140*/  LDSM.16.M88.4 R8, [R217+0xc000] ;  /* 0x00c00000d908783b */ /* 0x000eae0000000200 */
[C---:B---3--:R-:W-:Y:S08]  /*13150*/  HMMA.16816.F32 R40, R20.reuse, R72, R40 ;  /* 0x000000481428723c */ /* 0x048ff00000001828 */
[----:B------:R-:W-:Y:S01]  /*13160*/  HMMA.16816.F32 R36, R20, R74, R36 ;  /* 0x0000004a1424723c */ /* 0x000fe20000001824 */
[----:B------:R-:W3:Y:S07]  /*13170*/  LDSM.16.M88.4 R20, [R215+0xf880] ;  /* 0x00f88000d714783b */ /* 0x000eee0000000200 */
[C---:B-1----:R-:W-:Y:S08]  /*13180*/  HMMA.16816.F32 R16, R32.reuse, R28, R16 ;  /* 0x0000001c2010723c */ /* 0x042ff00000001810 */
[----:B------:R-:W-:Y:S08]  /*13190*/  HMMA.16816.F32 R52, R32, R30, R52 ;  /* 0x0000001e2034723c */ /* 0x000ff00000001834 */
[C---:B------:R-:W-:Y:S08]  /*131a0*/  HMMA.16816.F32 R48, R64.reuse, R60, R48 ;  /* 0x0000003c4030723c */ /* 0x040ff00000001830 */
[C---:B------:R-:W-:Y:S08]  /*131b0*/  HMMA.16816.F32 R44, R64.reuse, R62, R44 ;  /* 0x0000003e402c723c */ /* 0x040ff0000000182c */
[C---:B----4-:R-:W-:Y:S01]  /*131c0*/  HMMA.16816.F32 R60, R64.reuse, R56, R40 ;  /* 0x00000038403c723c */ /* 0x050fe20000001828 */
[----:B------:R-:W1:Y:S07]  /*131d0*/  LDSM.16.M88.4 R40, [R209+0x5000] ;  /* 0x00500000d128783b */ /* 0x000e6e0000000200 */
[----:B------:R-:W-:Y:S01]  /*131e0*/  HMMA.16816.F32 R56, R64, R58, R36 ;  /* 0x0000003a4038723c */ /* 0x000fe20000001824 */
[----:B------:R-:W4:Y:S01]  /*131f0*/  LDSM.16.M88.4 R36, [R209+0x5800] ;  /* 0x00580000d124783b */ /* 0x000f220000000200 */
[----:B------:R-:W-:-:S06]  /*13200*/  DEPBAR.LE SB0, 0x0 ;  /* 0x000080000000791a */ /* 0x000fcc0000000000 */
[C---:B--2---:R-:W-:Y:S08]  /*13210*/  HMMA.16816.F32 R16, R8.reuse, R12, R16 ;  /* 0x0000000c0810723c */ /* 0x044ff00000001810 */
[----:B------:R-:W-:Y:S08]  /*13220*/  HMMA.16816.F32 R52, R8, R14, R52 ;  /* 0x0000000e0834723c */ /* 0x000ff00000001834 */
[C---:B------:R-:W-:Y:S08]  /*13230*/  HMMA.16816.F32 R48, R32.reuse, R24, R48 ;  /* 0x000000182030723c */ /* 0x040ff00000001830 */
[----:B------:R-:W-:Y:S01]  /*13240*/  HMMA.16816.F32 R44, R32, R26, R44 ;  /* 0x0000001a202c723c */ /* 0x000fe2000000182c */
[----:B------:R-:W-:-:S02]  /*13250*/  FMUL.FTZ R0, R16, c[0x0][0x320] ;  /* 0x0000c80010007a20 */ /* 0x000fc40000410000 */
[----:B------:R-:W-:Y:S02]  /*13260*/  FMUL.FTZ R16, R17, c[0x0][0x320] ;  /* 0x0000c80011107a20 */ /* 0x000fe40000410000 */
[----:B------:R-:W-:Y:S02]  /*13270*/  FMUL.FTZ R19, R19, c[0x0][0x320] ;  /* 0x0000c80013137a20 */ /* 0x000fe40000410000 */
[----:B------:R-:W-:Y:S01]  /*13280*/  FMUL.FTZ R18, R18, c[0x0][0x320] ;  /* 0x0000c80012127a20 */ /* 0x000fe20000410000 */
[----:B---3--:R-:W-:Y:S01]  /*13290*/  HMMA.16816.F32 R60, R32, R20, R60 ;  /* 0x00000014203c723c */ /* 0x008fe2000000183c */
[----:B------:R-:W-:Y:S01]  /*132a0*/  FMUL.FTZ R14, R52, c[0x0][0x320] ;  /* 0x0000c800340e7a20 */ /* 0x000fe20000410000 */
[----:B------:R-:W2:Y:S01]  /*132b0*/  MUFU.TANH R0, R0 ;  /* 0x0000000000007308 */ /* 0x000ea20000002400 */
[----:B------:R-:W-:-:S05]  /*132c0*/  FMUL.FTZ R12, R53, c[0x0][0x320] ;  /* 0x0000c800350c7a20 */ /* 0x000fca0000410000 */
[----:B------:R-:W-:Y:S02]  /*132d0*/  HMMA.16816.F32 R56, R32, R22, R56 ;  /* 0x000000162038723c */ /* 0x000fe40000001838 */
[----:B------:R-:W3:Y:S06]  /*132e0*/  MUFU.TANH R16, R16 ;  /* 0x0000001000107308 */ /* 0x000eec0000002400 */
[C---:B-1----:R-:W-:Y:S02]  /*132f0*/  HMMA.16816.F32 R48, R8.reuse, R40, R48 ;  /* 0x000000280830723c */ /* 0x042fe40000001830 */
        /* <DEDUP_REMOVED lines=9> */
[----:B--23--:R-:W-:Y:S01]  /*13390*/  IMAD.U32 R8, RZ, RZ, UR6 ;  /* 0x00000006ff087e24 */ /* 0x00cfe2000f8e00ff */
[----:B------:R-:W-:Y:S01]  /*133a0*/  ISETP.NE.AND P1, PT, R224, 0x1, PT ;  /* 0x00000001e000780c */ /* 0x000fe20003f25270 */
[----:B------:R-:W-:-:S03]  /*133b0*/  IMAD.MOV.U32 R227, RZ, RZ, RZ ;  /* 0x000000ffffe37224 */ /* 0x000fc600078e00ff */
[----:B------:R-:W-:-:S04]  /*133c0*/  IADD3 R8, R225, UR19, R8 ;  /* 0x00000013e1087c10 */ /* 0x000fc8000fffe008 */
[----:B------:R-:W-:-:S05]  /*133d0*/  IADD3 R228, R8, -0x30, RZ ;  /* 0xffffffd008e47810 */ /* 0x000fca0007ffe0ff */
[----:B------:R-:W-:-:S04]  /*133e0*/  @P1 IMAD.HI.U32 R9, R228, c[0x0][0x2bc], RZ ;  /* 0x0000af00e4091a27 */ /* 0x000fc800078e00ff */
[----:B------:R-:W-:Y:S01]  /*133f0*/  IMAD.MOV.U32 R8, RZ, RZ, R228 ;  /* 0x000000ffff087224 */ /* 0x000fe200078e00e4 */
[----:B------:R-:W-:-:S04]  /*13400*/  @P1 SHF.R.U32.HI R8, RZ, c[0x0][0x2c0], R9 ;  /* 0x0000b000ff081a19 */ /* 0x000fc80000011609 */
[----:B-1----:R-:W-:-:S04]  /*13410*/  @!P3 IADD3 R18, P0, R8, UR8, RZ ;  /* 0x000000080812bc10 */ /* 0x002fc8000ff1e0ff */
[----:B------:R-:W-:Y:S02]  /*13420*/  @!P3 LEA.HI.X.SX32 R9, R8, UR7, 0x1, P0 ;  /* 0x000000070809bc11 */ /* 0x000fe400080f0eff */
[----:B------:R-:W-:-:S04]  /*13430*/  @!P3 LEA R10, P0, R18, c[0x0][0x2a0], 0x2 ;  /* 0x0000a800120aba11 */ /* 0x000fc800078010ff */
[----:B------:R-:W-:-:S05]  /*13440*/  @!P3 LEA.HI.X R11, R18, c[0x0][0x2a4], R9, 0x2, P0 ;  /* 0x0000a900120bba11 */ /* 0x000fca00000f1409 */
[----:B------:R-:W2:Y:S01]  /*13450*/  @!P3 LDG.E R227, [R10.64] ;  /* 0x0000001a0ae3b981 */ /* 0x000ea2000c1e1900 */
[----:B------:R-:W-:Y:S01]  /*13460*/  IMAD.MOV R9, RZ, RZ, -R8 ;  /* 0x000000ffff097224 */ /* 0x000fe200078e0a08 */
[----:B------:R-:W-:Y:S01]  /*13470*/  BSSY B0, `(.L_x_1730) ;  /* 0x0000022000007945 */ /* 0x000fe20003800000 */
[----:B------:R-:W-:Y:S02]  /*13480*/  ISETP.GE.AND P1, PT, R229, c[0x0][0x1d4], PT ;  /* 0x00007500e5007a0c */ /* 0x000fe40003f26270 */
        /* <DEDUP_REMOVED lines=13> */
[----:B------:R-:W-:Y:S01]  /*13560*/  LEA.HI.X R9, R9, c[0x0][0x1cc], R8, 0x1, P0 ;  /* 0x0000730009097a11 */ /* 0x000fe200000f0c08 */
[----:B------:R1:W2:Y:S01]  /*13570*/  SHFL.IDX PT, R11, R10, RZ, 0x181f ;  /* 0x00181fff0a0b7589 */ /* 0x0002a200000e0000 */
[----:B------:R-:W-:-:S03]  /*13580*/  IADD3 R8, -R197, 0x30, RZ ;  /* 0x00000030c5087810 */ /* 0x000fc60007ffe1ff */
[----:B------:R1:W3:Y:S01]  /*13590*/  SHFL.IDX PT, R13, R9, RZ, 0x181f ;  /* 0x00181fff090d7589 */ /* 0x0002e200000e0000 */
[----:B------:R-:W-:-:S13]  /*135a0*/  ISETP.GE.AND P0, PT, R8, 0x1, PT ;  /* 0x000000010800780c */ /* 0x000fda0003f06270 */
[----:B------:R-:W-:Y:S05]  /*135b0*/  @!P0 BRA `(.L_x_1731) ;  /* 0x000000d000008947 */ /* 0x000fea0003800000 */
        /* <DEDUP_REMOVED lines=13> */
.L_x_1731:
[----:B------:R-:W-:Y:S05]  /*13690*/  BSYNC B0 ;  /* 0x0000000000007941 */ /* 0x000fea0003800000 */
.L_x_1730:
[----:B------:R-:W-:Y:S01]  /*136a0*/  ISETP.GE.AND P0, PT, R8, 0x21, PT ;  /* 0x000000210800780c */ /* 0x000fe20003f06270 */
[----:B-1----:R-:W1:Y:S01]  /*136b0*/  SHFL.IDX PT, R9, R9, 0x1, 0x181f ;  /* 0x00381f0009097f89 */ /* 0x002e6200000e0000 */
[----:B------:R-:W-:Y:S03]  /*136c0*/  BSSY B0, `(.L_x_1729) ;  /* 0x0000010000007945 */ /* 0x000fe60003800000 */
[----:B--2---:R2:W4:Y:S08]  /*136d0*/  SHFL.IDX PT, R11, R10, 0x1, 0x181f ;  /* 0x00381f000a0b7f89 */ /* 0x00453000000e0000 */
[----:B------:R-:W-:Y:S05]  /*136e0*/  @!P0 BRA `(.L_x_1732) ;  /* 0x000000d000008947 */ /* 0x000fea0003800000 */
[----:B----4-:R-:W-:-:S04]  /*136f0*/  LEA R26, P0, R196, R11, 0x1 ;  /* 0x0000000bc41a7211 */ /* 0x010fc800078008ff */
[----:B-1----:R-:W-:Y:S02]  /*13700*/  LEA.HI.X R27, R196, R9, R199, 0x1, P0 ;  /* 0x00000009c41b7211 */ /* 0x002fe400000f0cc7 */
        /* <DEDUP_REMOVED lines=11> */
.L_x_1732:
[----:B------:R-:W-:Y:S05]  /*137c0*/  BSYNC B0 ;  /* 0x0000000000007941 */ /* 0x000fea0003800000 */
.L_x_1729:
[----:B-123--:R-:W-:Y:S01]  /*137d0*/  LOP3.LUT R8, R7, 0xffffffe0, RZ, 0xc0, !PT ;  /* 0xffffffe007087812 */ /* 0x00efe200078ec0ff */
[----:B------:R-:W-:Y:S01]  /*137e0*/  FMUL.FTZ R48, R48, c[0x0][0x320] ;  /* 0x0000c80030307a20 */ /* 0x000fe20000410000 */
[----:B------:R-:W-:Y:S01]  /*137f0*/  LEA.HI R4, R4, R223, RZ, 0x2 ;  /* 0x000000df04047211 */ /* 0x000fe200078f10ff */
[----:B------:R-:W-:Y:S01]  /*13800*/  FMUL.FTZ R49, R49, c[0x0][0x320] ;  /* 0x0000c80031317a20 */ /* 0x000fe20000410000 */
[----:B----4-:R-:W-:Y:S01]  /*13810*/  SHF.R.S32.HI R11, RZ, 0x1f, R6 ;  /* 0x0000001fff0b7819 */ /* 0x010fe20000011406 */
[----:B------:R-:W-:Y:S01]  /*13820*/  IMAD.IADD R8, R223, 0x1, -R8 ;  /* 0x00000001df087824 */ /* 0x000fe200078e0a08 */
[----:B------:R-:W-:Y:S01]  /*13830*/  LOP3.LUT R4, R4, 0xfffffffc, RZ, 0xc0, !PT ;  /* 0xfffffffc04047812 */ /* 0x000fe200078ec0ff */
[----:B------:R-:W1:Y:S01]  /*13840*/  MUFU.TANH R10, R48 ;  /* 0x00000030000a7308 */ /* 0x000e620000002400 */
[----:B------:R-:W-:Y:S01]  /*13850*/  LEA.HI R11, R11, R6, RZ, 0x3 ;  /* 0x000000060b0b7211 */ /* 0x000fe200078f18ff */
[----:B------:R-:W-:Y:S01]  /*13860*/  FMUL.FTZ R44, R44, c[0x0][0x320] ;  /* 0x0000c8002c2c7a20 */ /* 0x000fe20000410000 */
[----:B------:R-:W-:Y:S01]  /*13870*/  SHF.R.S32.HI R7, RZ, 0x1f, R8 ;  /* 0x0000001fff077819 */ /* 0x000fe20000011408 */
[----:B------:R-:W-:Y:S01]  /*13880*/  IMAD.IADD R9, R223, 0x1, -R4 ;  /* 0x00000001df097824 */ /* 0x000fe200078e0a04 */
[----:B------:R-:W-:Y:S01]  /*13890*/  LOP3.LUT R11, R11, 0xffffff8, RZ, 0xc0, !PT ;  /* 0x0ffffff80b0b7812 */ /* 0x000fe200078ec0ff */
[----:B------:R-:W-:Y:S01]  /*138a0*/  FMUL.FTZ R45, R45, c[0x0][0x320] ;  /* 0x0000c8002d2d7a20 */ /* 0x000fe20000410000 */
[----:B------:R-:W-:Y:S01]  /*138b0*/  LEA.HI R7, R7, R8, RZ, 0x2 ;  /* 0x0000000807077211 */ /* 0x000fe200078f10ff */
[----:B------:R-:W-:Y:S01]  /*138c0*/  FMUL.FTZ R60, R60, c[0x0][0x320] ;  /* 0x0000c8003c3c7a20 */ /* 0x000fe20000410000 */
[----:B------:R-:W-:Y:S01]  /*138d0*/  LEA.HI R4, R9, R9, RZ, 0x1 ;  /* 0x0000000909047211 */ /* 0x000fe200078f08ff */
[----:B------:R-:W-:Y:S01]  /*138e0*/  IMAD.IADD R11, R6, 0x1, -R11 ;  /* 0x00000001060b7824 */ /* 0x000fe200078e0a0b */
[----:B------:R-:W-:Y:S01]  /*138f0*/  LEA.HI.SX32 R6, R7, UR18, 0x1e ;  /* 0x0000001207067c11 */ /* 0x000fe2000f8ff2ff */
[----:B------:R-:W-:Y:S01]  /*13900*/  MUFU.TANH R188, R60 ;  /* 0x0000003c00bc7308 */ /* 0x000fe20000002400 */
[----:B------:R-:W-:Y:S01]  /*13910*/  LOP3.LUT R4, R4, 0x1ffffffe, RZ, 0xc0, !PT ;  /* 0x1ffffffe04047812 */ /* 0x000fe200078ec0ff */
[----:B------:R-:W-:Y:S01]  /*13920*/  FMUL.FTZ R61, R61, c[0x0][0x320] ;  /* 0x0000c8003d3d7a20 */ /* 0x000fe20000410000 */
[----:B------:R-:W-:Y:S01]  /*13930*/  PLOP3.LUT P0, PT, PT, PT, UP2, 0x80, 0x0 ;  /* 0x000000000000781c */ /* 0x000fe20003f0f028 */
[----:B------:R-:W-:Y:S01]  /*13940*/  IMAD R6, R11, 0x10, R6 ;  /* 0x000000100b067824 */ /* 0x000fe200078e0206 */
[----:B------:R-:W-:Y:S01]  /*13950*/  LOP3.LUT R239, R7, 0x7ffffffc, RZ, 0xc0, !PT ;  /* 0x7ffffffc07ef7812 */ /* 0x000fe200078ec0ff */
[----:B------:R-:W-:Y:S01]  /*13960*/  IMAD.IADD R9, R9, 0x1, -R4 ;  /* 0x0000000109097824 */ /* 0x000fe200078e0a04 */
[----:B------:R-:W-:Y:S01]  /*13970*/  @UP2 USHF.L.U32 UR17, UR17, 0x7, URZ ;  /* 0x0000000711112899 */ /* 0x000fe2000800063f */
[----:B------:R-:W-:Y:S01]  /*13980*/  MUFU.TANH R194, R61 ;  /* 0x0000003d00c27308 */ /* 0x000fe20000002400 */
[----:B------:R-:W-:Y:S01]  /*13990*/  FMUL.FTZ R56, R56, c[0x0][0x320] ;  /* 0x0000c80038387a20 */ /* 0x000fe20000410000 */
[----:B------:R-:W-:Y:S01]  /*139a0*/  ULDC.64 UR4, c[0x0][0x2c8] ;  /* 0x0000b20000047ab9 */ /* 0x000fe20000000a00 */
[----:B------:R-:W-:Y:S01]  /*139b0*/  IMAD R198, R9, 0x8, R6 ;  /* 0x0000000809c67824 */ /* 0x000fe200078e0206 */
[----:B------:R-:W-:Y:S01]  /*139c0*/  UIMAD.WIDE.U32 UR30, UR17, UR4, URZ ;  /* 0x00000004111e72a5 */ /* 0x000fe2000f8e003f */
[----:B------:R-:W-:Y:S01]  /*139d0*/  IMAD.IADD R239, R8, 0x1, -R239 ;  /* 0x0000000108ef7824 */ /* 0x000fe200078e0aef */
[----:B------:R-:W-:Y:S01]  /*139e0*/  UIADD3 UR13, UR13, -0x2, URZ ;  /* 0xfffffffe0d0d7890 */ /* 0x000fe2000fffe03f */
[----:B------:R-:W-:Y:S01]  /*139f0*/  IMAD.MOV.U32 R11, RZ, RZ, R198 ;  /* 0x000000ffff0b7224 */ /* 0x000fe200078e00c6 */
[----:B------:R-:W-:Y:S01]  /*13a00*/  MUFU.TANH R8, R45 ;  /* 0x0000002d00087308 */ /* 0x000fe20000002400 */
[----:B------:R-:W-:Y:S01]  /*13a10*/  @P0 IMAD.HI.U32 R4, R198, c[0x0][0x2c8], RZ ;  /* 0x0000b200c6040a27 */ /* 0x000fe200078e00ff */
[----:B------:R-:W-:Y:S01]  /*13a20*/  PLOP3.LUT P0, PT, PT, PT, UP2, 0x80, 0x0 ;  /* 0x000000000000781c */ /* 0x000fe20003f0f028 */
[----:B------:R-:W-:Y:S01]  /*13a30*/  @UP2 UMOV UR17, UR31 ;  /* 0x0000001f00112c82 */ /* 0x000fe20008000000 */
[----:B------:R-:W0:Y:S01]  /*13a40*/  LDGDEPBAR ;  /* 0x00000000000079af */ /* 0x000e220000000000 */
[----:B------:R-:W-:Y:S01]  /*13a50*/  IMAD.U32 R6, RZ, RZ, UR20 ;  /* 0x00000014ff067e24 */ /* 0x000fe2000f8e00ff */
[----:B------:R-:W-:Y:S01]  /*13a60*/  @UP2 USHF.R.U32.HI UR18, URZ, UR5, UR17 ;  /* 0x000000053f122299 */ /* 0x000fe20008011611 */
[----:B------:R-:W-:Y:S01]  /*13a70*/  IMAD.SHL.U32 R239, R239, 0x2, RZ ;  /* 0x00000002efef7824 */ /* 0x000fe200078e00ff */
[----:B------:R-:W-:Y:S01]  /*13a80*/  MUFU.TANH R192, R56 ;  /* 0x0000003800c07308 */ /* 0x000fe20000002400 */
[----:B------:R-:W-:Y:S01]  /*13a90*/  FMUL.FTZ R57, R57, c[0x0][0x320] ;  /* 0x0000c80039397a20 */ /* 0x000fe20000410000 */
[----:B------:R-:W-:Y:S01]  /*13aa0*/  UIADD3 UR18, UR18, UR14, -UR21 ;  /* 0x0000000e12127290 */ /* 0x000fe2000fffe815 */
[----:B------:R-:W-:Y:S01]  /*13ab0*/  FMUL.FTZ R54, R54, c[0x0][0x320] ;  /* 0x0000c80036367a20 */ /* 0x000fe20000410000 */
[----:B------:R-:W-:Y:S01]  /*13ac0*/  IADD3 R6, -R239, 0x1, R6 ;  /* 0x00000001ef067810 */ /* 0x000fe20007ffe106 */
[----:B------:R-:W-:Y:S01]  /*13ad0*/  FMUL.FTZ R55, R55, c[0x0][0x320] ;  /* 0x0000c80037377a20 */ /* 0x000fe20000410000 */
[----:B------:R-:W-:Y:S01]  /*13ae0*/  IADD3 R9, -R239, UR20, RZ ;  /* 0x00000014ef097c10 */ /* 0x000fe2000fffe1ff */
[----:B------:R-:W-:Y:S01]  /*13af0*/  FMUL.FTZ R50, R50, c[0x0][0x320] ;  /* 0x0000c80032327a20 */ /* 0x000fe20000410000 */
[----:B------:R-:W-:Y:S01]  /*13b00*/  @P0 SHF.R.U32.HI R11, RZ, c[0x0][0x2cc], R4 ;  /* 0x0000b300ff0b0a19 */ /* 0x000fe20000011604 */
[----:B------:R-:W-:Y:S01]  /*13b10*/  MUFU.TANH R190, R57 ;  /* 0x0000003900be7308 */ /* 0x000fe20000002400 */
[----:B------:R-:W-:Y:S01]  /*13b20*/  IADD3 R7, R6, -UR21, RZ ;  /* 0x8000001506077c10 */ /* 0x000fe2000fffe0ff */
[----:B------:R-:W-:Y:S01]  /*13b30*/  FMUL.FTZ R51, R51, c[0x0][0x320] ;  /* 0x0000c80033337a20 */ /* 0x000fe20000410000 */
[----:B------:R-:W-:Y:S01]  /*13b40*/  UIMAD.WIDE UR4, UR18, 0x2aaaaaab, URZ ;  /* 0x2aaaaaab120478a5 */ /* 0x000fe2000f8e023f */
[----:B------:R-:W2:Y:S01]  /*13b50*/  SHFL.IDX PT, R4, R11, RZ, 0x1c1f ;  /* 0x001c1fff0b047589 */ /* 0x000ea200000e0000 */
[----:B------:R-:W-:-:S02]  /*13b60*/  FMUL.FTZ R46, R46, c[0x0][0x320] ;  /* 0x0000c8002e2e7a20 */ /* 0x000fc40000410000 */
[----:B------:R-:W-:Y:S01]  /*13b70*/  FMUL.FTZ R47, R47, c[0x0][0x320] ;  /* 0x0000c8002f2f7a20 */ /* 0x000fe20000410000 */
[----:B------:R-:W3:Y:S01]  /*13b80*/  MUFU.TANH R6, R49 ;  /* 0x0000003100067308 */ /* 0x000ee20000002400 */
[----:B------:R-:W-:Y:S01]  /*13b90*/  FMUL.FTZ R62, R62, c[0x0][0x320] ;  /* 0x0000c8003e3e7a20 */ /* 0x000fe20000410000 */
[----:B------:R-:W-:Y:S01]  /*13ba0*/  USHF.R.U32.HI UR4, URZ, 0x1f, UR5 ;  /* 0x0000001f3f047899 */ /* 0x000fe20008011605 */
[----:B------:R-:W-:Y:S02]  /*13bb0*/  FMUL.FTZ R63, R63, c[0x0][0x320] ;  /* 0x0000c8003f3f7a20 */ /* 0x000fe40000410000 */
[----:B------:R-:W-:Y:S01]  /*13bc0*/  FMUL.FTZ R58, R58, c[0x0][0x320] ;  /* 0x0000c8003a3a7a20 */ /* 0x000fe20000410000 */
[----:B------:R-:W-:Y:S01]  /*13bd0*/  ULEA.HI.SX32 UR4, UR5, UR4, 0x1d ;  /* 0x0000000405047291 */ /* 0x000fe2000f8fea3f */
[----:B------:R-:W-:Y:S01]  /*13be0*/  FMUL.FTZ R59, R59, c[0x0][0x320] ;  /* 0x0000c8003b3b7a20 */ /* 0x000fe20000410000 */
[----:B------:R-:W-:Y:S01]  /*13bf0*/  MUFU.TANH R17, R54 ;  /* 0x0000003600117308 */ /* 0x000fe20000002400 */
[----:B------:R-:W-:-:S03]  /*13c00*/  IMAD.SHL.U32 R216, R2, 0x2, RZ ;  /* 0x0000000202d87824 */ /* 0x000fc600078e00ff */
[----:B------:R-:W-:Y:S01]  /*13c10*/  IMNMX R240, RZ, UR4, !PT ;  /* 0x00000004fff07c17 */ /* 0x000fe2000f800200 */
[--C-:B------:R-:W-:Y:S01]  /*13c20*/  IMAD R214, R5, 0x2, R216.reuse ;  /* 0x0000000205d67824 */ /* 0x100fe200078e02d8 */
[----:B------:R-:W-:Y:S01]  /*13c30*/  LDSM.16.MT88.4 R148, [R216+0x4080] ;  /* 0x00408000d894783b */ /* 0x000fe20000004200 */
[C---:B------:R-:W-:Y:S01]  /*13c40*/  IMAD R213, R3.reuse, 0x2, R216 ;  /* 0x0000000203d57824 */ /* 0x040fe200078e02d8 */
[----:B------:R-:W-:Y:S01]  /*13c50*/  MUFU.TANH R15, R46 ;  /* 0x0000002e000f7308 */ /* 0x000fe20000002400 */
[----:B------:R-:W-:Y:S01]  /*13c60*/  IMAD R212, R3, 0x2, R214 ;  /* 0x0000000203d47824 */ /* 0x000fe200078e02d6 */
[----:B------:R-:W-:Y:S01]  /*13c70*/  LDSM.16.MT88.4 R140, [R214+0x4080] ;  /* 0x00408000d68c783b */ /* 0x000fe20000004200 */
[----:B--2---:R-:W-:-:S03]  /*13c80*/  IMAD.IADD R4, R7, 0x1, R4 ;  /* 0x0000000107047824 */ /* 0x004fc600078e0204 */
[----:B------:R-:W-:Y:S02]  /*13c90*/  LDSM.16.MT88.4 R32, [R212+0x4080] ;  /* 0x00408000d420783b */ /* 0x000fe40000004200 */
[----:B------:R-:W-:Y:S01]  /*13ca0*/  MUFU.TANH R195, R62 ;  /* 0x0000003e00c37308 */ /* 0x000fe20000002400 */
[----:B------:R-:W-:Y:S01]  /*13cb0*/  IMNMX R13, R9, R4, PT ;  /* 0x00000004090d7217 */ /* 0x000fe20003800200 */
[----:B------:R-:W-:Y:S03]  /*13cc0*/  LDSM.16.MT88.4 R132, [R213+0x4080] ;  /* 0x00408000d584783b */ /* 0x000fe60000004200 */
[C---:B------:R-:W-:Y:S01]  /*13cd0*/  ISETP.GT.AND P0, PT, R13.reuse, RZ, PT ;  /* 0x000000ff0d00720c */ /* 0x040fe20003f04270 */
[----:B------:R-:W-:Y:S02]  /*13ce0*/  LDSM.16.MT88.4 R40, [R216+0x5880] ;  /* 0x00588000d828783b */ /* 0x000fe40000004200 */
[----:B------:R-:W2:Y:S01]  /*13cf0*/  MUFU.TANH R4, R44 ;  /* 0x0000002c00047308 */ /* 0x000ea20000002400 */
[----:B------:R-:W-:Y:S01]  /*13d00*/  FSEL R18, R0, -INF , P0 ;  /* 0xff80000000127808 */ /* 0x000fe20000000000 */
[----:B------:R-:W-:Y:S01]  /*13d10*/  LDSM.16.MT88.4 R64, [R212+0x5880] ;  /* 0x00588000d440783b */ /* 0x000fe20000004200 */
[----:B------:R-:W-:-:S03]  /*13d20*/  ISETP.GT.AND P0, PT, R13, 0x1, PT ;  /* 0x000000010d00780c */ /* 0x000fc60003f04270 */
[----:B------:R-:W4:Y:S01]  /*13d30*/  SHFL.IDX PT, R0, R11, 0x1, 0x1c1f ;  /* 0x003c1f000b007f89 */ /* 0x000f2200000e0000 */
[----:B------:R-:W-:Y:S01]  /*13d40*/  FSEL R16, R16, -INF , P0 ;  /* 0xff80000010107808 */ /* 0x000fe20000000000 */
[----:B------:R-:W-:Y:S01]  /*13d50*/  MUFU.TANH R193, R63 ;  /* 0x0000003f00c17308 */ /* 0x000fe20000002400 */
[C---:B------:R-:W-:Y:S01]  /*13d60*/  ISETP.GT.AND P0, PT, R13.reuse, 0x8, PT ;  /* 0x000000080d00780c */ /* 0x040fe20003f04270 */
[----:B------:R-:W-:Y:S01]  /*13d70*/  LDSM.16.MT88.4 R72, [R216+0x7080] ;  /* 0x00708000d848783b */ /* 0x000fe20000004200 */
[----:B------:R-:W-:Y:S02]  /*13d80*/  FMNMX.FTZ R23, R18, R16, !PT ;  /* 0x0000001012177209 */ /* 0x000fe40007810000 */
[----:B------:R-:W-:Y:S01]  /*13d90*/  FSEL R14, R14, -INF , P0 ;  /* 0xff8000000e0e7808 */ /* 0x000fe20000000000 */
[----:B------:R-:W-:Y:S01]  /*13da0*/  LDSM.16.MT88.4 R80, [R214+0x7080] ;  /* 0x00708000d650783b */ /* 0x000fe20000004200 */
[----:B------:R-:W-:Y:S01]  /*13db0*/  ISETP.GT.AND P0, PT, R13, 0x9, PT ;  /* 0x000000090d00780c */ /* 0x000fe20003f04270 */
[----:B------:R-:W-:Y:S01]  /*13dc0*/  MUFU.TANH R191, R58 ;  /* 0x0000003a00bf7308 */ /* 0x000fe20000002400 */
[----:B------:R-:W-:Y:S01]  /*13dd0*/  FMNMX.FTZ R23, R14, R23, !PT ;  /* 0x000000170e177209 */ /* 0x000fe20007810000 */
[----:B------:R-:W-:Y:S01]  /*13de0*/  LDSM.16.MT88.4 R88, [R213+0x7080] ;  /* 0x00708000d558783b */ /* 0x000fe20000004200 */
[----:B------:R-:W-:-:S02]  /*13df0*/  FSEL R12, R12, -INF , P0 ;  /* 0xff8000000c0c7808 */ /* 0x000fc40000000000 */
[C---:B------:R-:W-:Y:S01]  /*13e00*/  ISETP.GT.AND P0, PT, R13.reuse, 0x10, PT ;  /* 0x000000100d00780c */ /* 0x040fe20003f04270 */
[----:B------:R-:W-:Y:S01]  /*13e10*/  LDSM.16.MT88.4 R96, [R212+0x7080] ;  /* 0x00708000d460783b */ /* 0x000fe20000004200 */
[----:B------:R-:W-:Y:S01]  /*13e20*/  FMNMX.FTZ R23, R12, R23, !PT ;  /* 0x000000170c177209 */ /* 0x000fe20007810000 */
[----:B------:R5:W-:Y:S01]  /*13e30*/  MUFU.TANH R189, R59 ;  /* 0x0000003b00bd7308 */ /* 0x000be20000002400 */
[----:B-1----:R-:W-:Y:S01]  /*13e40*/  FSEL R10, R10, -INF , P0 ;  /* 0xff8000000a0a7808 */ /* 0x002fe20000000000 */
[----:B------:R-:W-:Y:S01]  /*13e50*/  LDSM.16.MT88.4 R104, [R216+0x8880] ;  /* 0x00888000d868783b */ /* 0x000fe20000004200 */
[----:B------:R-:W-:Y:S02]  /*13e60*/  ISETP.GT.AND P0, PT, R13, 0x11, PT ;  /* 0x000000110d00780c */ /* 0x000fe40003f04270 */
[----:B------:R-:W-:Y:S01]  /*13e70*/  FMNMX.FTZ R23, R10, R23, !PT ;  /* 0x000000170a177209 */ /* 0x000fe20007810000 */
[----:B----4-:R-:W-:Y:S01]  /*13e80*/  IMAD.IADD R0, R7, 0x1, R0 ;  /* 0x0000000107007824 */ /* 0x010fe200078e0200 */
[----:B---3--:R-:W-:Y:S01]  /*13e90*/  FSEL R6, R6, -INF , P0 ;  /* 0xff80000006067808 */ /* 0x008fe20000000000 */
[----:B------:R-:W1:Y:S01]  /*13ea0*/  MUFU.TANH R7, R55 ;  /* 0x0000003700077308 */ /* 0x000e620000002400 */
[----:B------:R-:W-:Y:S01]  /*13eb0*/  ISETP.GT.AND P0, PT, R13, 0x18, PT ;  /* 0x000000180d00780c */ /* 0x000fe20003f04270 */
[----:B------:R-:W-:Y:S01]  /*13ec0*/  LDSM.16.MT88.4 R112, [R214+0x8880] ;  /* 0x00888000d670783b */ /* 0x000fe20000004200 */
[----:B------:R-:W-:-:S02]  /*13ed0*/  IMNMX R0, R9, R0, PT ;  /* 0x0000000009007217 */ /* 0x000fc40003800200 */
[----:B--2---:R-:W-:Y:S01]  /*13ee0*/  FSEL R4, R4, -INF , P0 ;  /* 0xff80000004047808 */ /* 0x004fe20000000000 */
[----:B------:R-:W-:Y:S01]  /*13ef0*/  LDSM.16.MT88.4 R120, [R213+0x8880] ;  /* 0x00888000d578783b */ /* 0x000fe20000004200 */
[C---:B------:R-:W-:Y:S01]  /*13f00*/  ISETP.GT.AND P0, PT, R13.reuse, 0x19, PT ;  /* 0x000000190d00780c */ /* 0x040fe20003f04270 */
[----:B------:R-:W2:Y:S01]  /*13f10*/  MUFU.TANH R11, R50 ;  /* 0x00000032000b7308 */ /* 0x000ea20000002400 */
[----:B------:R-:W-:Y:S01]  /*13f20*/  FMNMX.FTZ R23, R6, R23, !PT ;  /* 0x0000001706177209 */ /* 0x000fe20007810000 */
[----:B-----5:R-:W-:Y:S01]  /*13f30*/  LDSM.16.MT88.4 R56, [R213+0x5880] ;  /* 0x00588000d538783b */ /* 0x020fe20000004200 */
[----:B------:R-:W-:Y:S02]  /*13f40*/  FSEL R8, R8, -INF , P0 ;  /* 0xff80000008087808 */ /* 0x000fe40000000000 */
[C---:B------:R-:W-:Y:S01]  /*13f50*/  ISETP.GT.AND P0, PT, R13.reuse, 0x20, PT ;  /* 0x000000200d00780c */ /* 0x040fe20003f04270 */
[----:B------:R-:W-:Y:S01]  /*13f60*/  LDSM.16.MT88.4 R164, [R213+0x6080] ;  /* 0x00608000d5a4783b */ /* 0x000fe20000004200 */
[----:B------:R-:W-:Y:S01]  /*13f70*/  FMNMX.FTZ R23, R4, R23, !PT ;  /* 0x0000001704177209 */ /* 0x000fe20007810000 */
[----:B------:R3:W4:Y:S01]  /*13f80*/  MUFU.TANH R9, R51 ;  /* 0x0000003300097308 */ /* 0x0007220000002400 */
[----:B------:R-:W-:Y:S01]  /*13f90*/  FSEL R188, R188, -INF , P0 ;  /* 0xff800000bcbc7808 */ /* 0x000fe20000000000 */
[----:B------:R-:W-:Y:S01]  /*13fa0*/  LDSM.16.MT88.4 R168, [R214+0x6080] ;  /* 0x00608000d6a8783b */ /* 0x000fe20000004200 */
[----:B------:R-:W-:-:S02]  /*13fb0*/  ISETP.GT.AND P0, PT, R13, 0x21, PT ;  /* 0x000000210d00780c */ /* 0x000fc40003f04270 */
[----:B------:R-:W-:Y:S01]  /*13fc0*/  FMNMX.FTZ R23, R8, R23, !PT ;  /* 0x0000001708177209 */ /* 0x000fe20007810000 */
[----:B------:R-:W-:Y:S01]  /*13fd0*/  LDSM.16.MT88.4 R172, [R216+0x6080] ;  /* 0x00608000d8ac783b */ /* 0x000fe20000004200 */
[----:B------:R-:W-:Y:S02]  /*13fe0*/  FSEL R194, R194, -INF , P0 ;  /* 0xff800000c2c27808 */ /* 0x000fe40000000000 */
[C---:B------:R-:W-:Y:S01]  /*13ff0*/  ISETP.GT.AND P0, PT, R13.reuse, 0x28, PT ;  /* 0x000000280d00780c */ /* 0x040fe20003f04270 */
[----:B------:R-:W-:Y:S01]  /*14000*/  LDSM.16.MT88.4 R160, [R212+0x6080] ;  /* 0x00608000d4a0783b */ /* 0x000fe20000004200 */
[----:B------:R-:W-:Y:S02]  /*14010*/  FMNMX.FTZ R23, R188, R23, !PT ;  /* 0x00000017bc177209 */ /* 0x000fe40007810000 */
[----:B------:R-:W-:Y:S01]  /*14020*/  FSEL R192, R192, -INF , P0 ;  /* 0xff800000c0c07808 */ /* 0x000fe20000000000 */
[----:B------:R-:W-:Y:S01]  /*14030*/  LDSM.16.MT88.4 R24, [R214+0x7880] ;  /* 0x00788000d618783b */ /* 0x000fe20000004200 */
[----:B------:R-:W-:-:S02]  /*14040*/  ISETP.GT.AND P0, PT, R13, 0x29, PT ;  /* 0x000000290d00780c */ /* 0x000fc40003f04270 */
[----:B------:R-:W5:Y:S01]  /*14050*/  MUFU.TANH R13, R47 ;  /* 0x0000002f000d7308 */ /* 0x000f620000002400 */
[----:B------:R-:W-:Y:S01]  /*14060*/  FMNMX.FTZ R23, R194, R23, !PT ;  /* 0x00000017c2177209 */ /* 0x000fe20007810000 */
[----:B---3--:R-:W-:Y:S01]  /*14070*/  LDSM.16.MT88.4 R48, [R214+0x5880] ;  /* 0x00588000d630783b */ /* 0x008fe20000004200 */
[----:B------:R-:W-:Y:S02]  /*14080*/  FSEL R190, R190, -INF , P0 ;  /* 0xff800000bebe7808 */ /* 0x000fe40000000000 */
[----:B------:R-:W-:Y:S02]  /*14090*/  ISETP.GT.AND P0, PT, R0, RZ, PT ;  /* 0x000000ff0000720c */ /* 0x000fe40003f04270 */
[----:B------:R-:W-:Y:S02]  /*140a0*/  FMNMX.FTZ R23, R192, R23, !PT ;  /* 0x00000017c0177209 */ /* 0x000fe40007810000 */
[----:B------:R-:W-:Y:S02]  /*140b0*/  FSEL R20, R20, -INF , P0 ;  /* 0xff80000014147808 */ /* 0x000fe40000000000 */
[----:B------:R-:W-:-:S02]  /*140c0*/  ISETP.GT.AND P0, PT, R0, 0x1, PT ;  /* 0x000000010000780c */ /* 0x000fc40003f04270 */
[----:B------:R-:W-:Y:S02]  /*140d0*/  FMNMX.FTZ R23, R190, R23, !PT ;  /* 0x00000017be177209 */ /* 0x000fe40007810000 */
[----:B------:R-:W-:Y:S02]  /*140e0*/  FSEL R19, R19, -INF , P0 ;  /* 0xff80000013137808 */ /* 0x000fe40000000000 */
[----:B------:R-:W-:Y:S02]  /*140f0*/  ISETP.GT.AND P0, PT, R0, 0x8, PT ;  /* 0x000000080000780c */ /* 0x000fe40003f04270 */
[----:B------:R-:W-:Y:S02]  /*14100*/  FMNMX.FTZ R22, R20, R19, !PT ;  /* 0x0000001314167209 */ /* 0x000fe40007810000 */
[----:B------:R-:W-:Y:S02]  /*14110*/  FSEL R17, R17, -INF , P0 ;  /* 0xff80000011117808 */ /* 0x000fe40000000000 */
[----:B------:R-:W-:-:S02]  /*14120*/  ISETP.GT.AND P0, PT, R0, 0x9, PT ;  /* 0x000000090000780c */ /* 0x000fc40003f04270 */
[----:B------:R-:W-:Y:S02]  /*14130*/  FMNMX.FTZ R22, R17, R22, !PT ;  /* 0x0000001611167209 */ /* 0x000fe40007810000 */
[----:B-1----:R-:W-:Y:S02]  /*14140*/  FSEL R7, R7, -INF , P0 ;  /* 0xff80000007077808 */ /* 0x002fe40000000000 */
[C---:B------:R-:W-:Y:S02]  /*14150*/  ISETP.GT.AND P0, PT, R0.reuse, 0x10, PT ;  /* 0x000000100000780c */ /* 0x040fe40003f04270 */
[----:B------:R-:W-:Y:S02]  /*14160*/  FMNMX.FTZ R22, R7, R22, !PT ;  /* 0x0000001607167209 */ /* 0x000fe40007810000 */
[----:B--2---:R-:W-:Y:S02]  /*14170*/  FSEL R11, R11, -INF , P0 ;  /* 0xff8000000b0b7808 */ /* 0x004fe40000000000 */
[----:B------:R-:W-:-:S02]  /*14180*/  ISETP.GT.AND P0, PT, R0, 0x11, PT ;  /* 0x000000110000780c */ /* 0x000fc40003f04270 */
[----:B------:R-:W-:Y:S02]  /*14190*/  FMNMX.FTZ R22, R11, R22, !PT ;  /* 0x000000160b167209 */ /* 0x000fe40007810000 */
[----:B----4-:R-:W-:Y:S02]  /*141a0*/  FSEL R9, R9, -INF , P0 ;  /* 0xff80000009097808 */ /* 0x010fe40000000000 */
[C---:B------:R-:W-:Y:S02]  /*141b0*/  ISETP.GT.AND P0, PT, R0.reuse, 0x18, PT ;  /* 0x000000180000780c */ /* 0x040fe40003f04270 */
[----:B------:R-:W-:Y:S02]  /*141c0*/  FMNMX.FTZ R22, R9, R22, !PT ;  /* 0x0000001609167209 */ /* 0x000fe40007810000 */
[----:B------:R-:W-:Y:S02]  /*141d0*/  FSEL R15, R15, -INF , P0 ;  /* 0xff8000000f0f7808 */ /* 0x000fe40000000000 */
[----:B------:R-:W-:-:S02]  /*141e0*/  ISETP.GT.AND P0, PT, R0, 0x19, PT ;  /* 0x000000190000780c */ /* 0x000fc40003f04270 */
[----:B------:R-:W-:Y:S02]  /*141f0*/  FMNMX.FTZ R22, R15, R22, !PT ;  /* 0x000000160f167209 */ /* 0x000fe40007810000 */
[----:B-----5:R-:W-:Y:S02]  /*14200*/  FSEL R13, R13, -INF , P0 ;  /* 0xff8000000d0d7808 */ /* 0x020fe40000000000 */
[C---:B------:R-:W-:Y:S02]  /*14210*/  ISETP.GT.AND P0, PT, R0.reuse, 0x20, PT ;  /* 0x000000200000780c */ /* 0x040fe40003f04270 */
[----:B------:R-:W-:Y:S02]  /*14220*/  FMNMX.FTZ R22, R13, R22, !PT ;  /* 0x000000160d167209 */ /* 0x000fe40007810000 */
[----:B------:R-:W-:Y:S02]  /*14230*/  FSEL R195, R195, -INF , P0 ;  /* 0xff800000c3c37808 */ /* 0x000fe40000000000 */
[----:B------:R-:W-:-:S02]  /*14240*/  ISETP.GT.AND P0, PT, R0, 0x21, PT ;  /* 0x000000210000780c */ /* 0x000fc40003f04270 */
[----:B------:R-:W-:Y:S02]  /*14250*/  FMNMX.FTZ R22, R195, R22, !PT ;  /* 0x00000016c3167209 */ /* 0x000fe40007810000 */
[----:B------:R-:W-:Y:S02]  /*14260*/  FSEL R193, R193, -INF , P0 ;  /* 0xff800000c1c17808 */ /* 0x000fe40000000000 */
[C---:B------:R-:W-:Y:S02]  /*14270*/  ISETP.GT.AND P0, PT, R0.reuse, 0x28, PT ;  /* 0x000000280000780c */ /* 0x040fe40003f04270 */
[----:B------:R-:W-:Y:S02]  /*14280*/  FMNMX.FTZ R22, R193, R22, !PT ;  /* 0x00000016c1167209 */ /* 0x000fe40007810000 */
[----:B------:R-:W-:Y:S02]  /*14290*/  FSEL R191, R191, -INF , P0 ;  /* 0xff800000bfbf7808 */ /* 0x000fe40000000000 */
[----:B------:R-:W-:-:S02]  /*142a0*/  ISETP.GT.AND P0, PT, R0, 0x29, PT ;  /* 0x000000290000780c */ /* 0x000fc40003f04270 */
[----:B------:R-:W1:Y:S01]  /*142b0*/  SHFL.BFLY PT, R0, R23, 0x2, 0x1f ;  /* 0x0c401f0017007f89 */ /* 0x000e6200000e0000 */
[----:B------:R-:W-:Y:S02]  /*142c0*/  FMNMX.FTZ R22, R191, R22, !PT ;  /* 0x00000016bf167209 */ /* 0x000fe40007810000 */
[----:B------:R-:W-:Y:S02]  /*142d0*/  FSEL R189, R189, -INF , P0 ;  /* 0xff800000bdbd7808 */ /* 0x000fe40000000000 */
[----:B-1----:R-:W-:-:S05]  /*142e0*/  FMNMX.FTZ R21, R0, R23, !PT ;  /* 0x0000001700157209 */ /* 0x002fca0007810000 */
[----:B------:R-:W1:Y:S02]  /*142f0*/  SHFL.BFLY PT, R0, R21, 0x1, 0x1f ;  /* 0x0c201f0015007f89 */ /* 0x000e6400000e0000 */
[----:B-1----:R-:W-:Y:S02]  /*14300*/  FMNMX.FTZ R0, R21, R0, !PT ;  /* 0x0000000015007209 */ /* 0x002fe40007810000 */
[----:B------:R-:W-:Y:S02]  /*14310*/  FMNMX.FTZ R21, R189, R22, !PT ;  /* 0x00000016bd157209 */ /* 0x000fe40007810000 */
[C---:B------:R-:W-:Y:S01]  /*14320*/  FSETP.NEU.FTZ.AND P0, PT, R0.reuse, -INF , PT ;  /* 0xff8000000000780b */ /* 0x040fe20003f1d000 */
[----:B------:R-:W-:Y:S02]  /*14330*/  FMUL.FTZ R241, R0, c[0x0][0x2d0] ;  /* 0x0000b40000f17a20 */ /* 0x000fe40000410000 */
        /* <DEDUP_REMOVED lines=11> */
[----:B------:R-:W2:Y:S01]  /*143f0*/  MUFU.EX2 R180, R180 ;  /* 0x000000b400b47308 */ /* 0x000ea20000000800 */
[----:B-1----:R-:W-:Y:S01]  /*14400*/  FMNMX.FTZ R22, R21, R22, !PT ;  /* 0x0000001615167209 */ /* 0x002fe20007810000 */
[--C-:B------:R-:W-:Y:S02]  /*14410*/  FFMA.FTZ R188, R188, c[0x0][0x2d0], -R241.reuse ;  /* 0x0000b400bcbc7a23 */ /* 0x100fe400000108f1 */
[--C-:B------:R-:W-:Y:S02]  /*14420*/  FFMA.FTZ R237, R194, c[0x0][0x2d0], -R241.reuse ;  /* 0x0000b400c2ed7a23 */ /* 0x100fe400000108f1 */
[----:B------:R-:W1:Y:S01]  /*14430*/  SHFL.BFLY PT, R159, R22, 0x1, 0x1f ;  /* 0x0c201f00169f7f89 */ /* 0x000e6200000e0000 */
[--C-:B------:R-:W-:Y:S01]  /*14440*/  FFMA.FTZ R192, R192, c[0x0][0x2d0], -R241.reuse ;  /* 0x0000b400c0c07a23 */ /* 0x100fe200000108f1 */
[----:B------:R-:W-:Y:S01]  /*14450*/  MUFU.EX2 R179, R179 ;  /* 0x000000b300b37308 */ /* 0x000fe20000000800 */
[----:B------:R-:W-:-:S07]  /*14460*/  FFMA.FTZ R241, R190, c[0x0][0x2d0], -R241 ;  /* 0x0000b400bef17a23 */ /* 0x000fce00000108f1 */
[----:B------:R-:W3:Y:S01]  /*14470*/  MUFU.EX2 R156, R156 ;  /* 0x0000009c009c7308 */ /* 0x000ee20000000800 */
[----:B--2---:R-:W-:Y:S01]  /*14480*/  F2FP.PACK_AB R128, R180, R181 ;  /* 0x000000b5b480723e */ /* 0x004fe200000000ff */
[----:B------:R-:W-:-:S06]  /*14490*/  FADD.FTZ R180, R181, R180 ;  /* 0x000000b4b5b47221 */ /* 0x000fcc0000010000 */
[----:B------:R-:W-:Y:S01]  /*144a0*/  MUFU.EX2 R3, R3 ;  /* 0x0000000300037308 */ /* 0x000fe20000000800 */
[----:B-1----:R-:W-:Y:S02]  /*144b0*/  FMNMX.FTZ R159, R159, R22, !PT ;  /* 0x000000169f9f7209 */ /* 0x002fe40007810000 */
[----:B---3--:R-:W-:-:S05]  /*144c0*/  F2FP.PACK_AB R130, R156, R179 ;  /* 0x000000b39c82723e */ /* 0x008fca00000000ff */
[----:B------:R-:W-:Y:S01]  /*144d0*/  MUFU.EX2 R176, R176 ;  /* 0x000000b000b07308 */ /* 0x000fe20000000800 */
[C---:B------:R-:W-:Y:S01]  /*144e0*/  FSETP.NEU.FTZ.AND P0, PT, R159.reuse, -INF , PT ;  /* 0xff8000009f00780b */ /* 0x040fe20003f1d000 */
[----:B------:R-:W-:Y:S02]  /*144f0*/  FMUL.FTZ R186, R159, c[0x0][0x2d0] ;  /* 0x0000b4009fba7a20 */ /* 0x000fe40000410000 */
[----:B------:R-:W-:-:S03]  /*14500*/  FADD.FTZ R179, R179, R180 ;  /* 0x000000b4b3b37221 */ /* 0x000fc60000010000 */
[----:B------:R-:W-:Y:S01]  /*14510*/  FSEL R186, R186, RZ, P0 ;  /* 0x000000ffbaba7208 */ /* 0x000fe20000000000 */
[----:B------:R-:W-:Y:S01]  /*14520*/  MUFU.EX2 R2, R2 ;  /* 0x0000000200027308 */ /* 0x000fe20000000800 */
[----:B------:R-:W-:Y:S01]  /*14530*/  FADD.FTZ R156, R156, R179 ;  /* 0x000000b39c9c7221 */ /* 0x000fe20000010000 */
[----:B------:R-:W-:Y:S02]  /*14540*/  ISETP.LE.AND P0, PT, R240, UR13, PT ;  /* 0x0000000df0007c0c */ /* 0x000fe4000bf03270 */
[--C-:B------:R-:W-:Y:S02]  /*14550*/  FFMA.FTZ R178, R20, c[0x0][0x2d0], -R186.reuse ;  /* 0x0000b40014b27a23 */ /* 0x100fe400000108ba */
[--C-:B------:R-:W-:Y:S01]  /*14560*/  FFMA.FTZ R183, R19, c[0x0][0x2d0], -R186.reuse ;  /* 0x0000b40013b77a23 */ /* 0x100fe200000108ba */
[----:B------:R-:W-:Y:S01]  /*14570*/  LDSM.16.MT88.4 R20, [R216+0x4880] ;  /* 0x00488000d814783b */ /* 0x000fe20000004200 */
[--C-:B------:R-:W-:Y:S01]  /*14580*/  FFMA.FTZ R158, R17, c[0x0][0x2d0], -R186.reuse ;  /* 0x0000b400119e7a23 */ /* 0x100fe200000108ba */
[----:B------:R-:W-:Y:S01]  /*14590*/  MUFU.EX2 R177, R177 ;  /* 0x000000b100b17308 */ /* 0x000fe20000000800 */
[--C-:B------:R-:W-:Y:S01]  /*145a0*/  FFMA.FTZ R157, R7, c[0x0][0x2d0], -R186.reuse ;  /* 0x0000b400079d7a23 */ /* 0x100fe200000108ba */
[----:B------:R-:W-:Y:S01]  /*145b0*/  LDSM.16.MT88.4 R16, [R213+0x4880] ;  /* 0x00488000d510783b */ /* 0x000fe20000004200 */
[----:B------:R-:W-:-:S02]  /*145c0*/  FFMA.FTZ R187, R11, c[0x0][0x2d0], -R186 ;  /* 0x0000b4000bbb7a23 */ /* 0x000fc400000108ba */
[--C-:B------:R-:W-:Y:S01]  /*145d0*/  FFMA.FTZ R184, R9, c[0x0][0x2d0], -R186.reuse ;  /* 0x0000b40009b87a23 */ /* 0x100fe200000108ba */
[----:B------:R-:W1:Y:S01]  /*145e0*/  LDSM.16.MT88.4 R4, [R212+0x8880] ;  /* 0x00888000d404783b */ /* 0x000e620000004200 */
[--C-:B------:R-:W-:Y:S01]  /*145f0*/  FFMA.FTZ R185, R15, c[0x0][0x2d0], -R186.reuse ;  /* 0x0000b4000fb97a23 */ /* 0x100fe200000108ba */
[----:B------:R-:W-:Y:S01]  /*14600*/  MUFU.EX2 R178, R178 ;  /* 0x000000b200b27308 */ /* 0x000fe20000000800 */
[--C-:B------:R-:W-:Y:S01]  /*14610*/  FFMA.FTZ R182, R13, c[0x0][0x2d0], -R186.reuse ;  /* 0x0000b4000db67a23 */ /* 0x100fe200000108ba */
[----:B------:R-:W2:Y:S01]  /*14620*/  LDSM.16.MT88.4 R8, [R214+0x4880] ;  /* 0x00488000d608783b */ /* 0x000ea20000004200 */
[--C-:B------:R-:W-:Y:S02]  /*14630*/  FFMA.FTZ R190, R195, c[0x0][0x2d0], -R186.reuse ;  /* 0x0000b400c3be7a23 */ /* 0x100fe400000108ba */
[--C-:B------:R-:W-:Y:S01]  /*14640*/  FFMA.FTZ R193, R193, c[0x0][0x2d0], -R186.reuse ;  /* 0x0000b400c1c17a23 */ /* 0x100fe200000108ba */
[----:B------:R-:W3:Y:S01]  /*14650*/  LDSM.16.MT88.4 R12, [R212+0x4880] ;  /* 0x00488000d40c783b */ /* 0x000ee20000004200 */
[--C-:B------:R-:W-:Y:S01]  /*14660*/  FFMA.FTZ R191, R191, c[0x0][0x2d0], -R186.reuse ;  /* 0x0000b400bfbf7a23 */ /* 0x100fe200000108ba */
[----:B------:R-:W4:Y:S01]  /*14670*/  MUFU.EX2 R183, R183 ;  /* 0x000000b700b77308 */ /* 0x000f220000000800 */
[----:B------:R-:W-:-:S07]  /*14680*/  FFMA.FTZ R186, R189, c[0x0][0x2d0], -R186 ;  /* 0x0000b400bdba7a23 */ /* 0x000fce00000108ba */
[----:B------:R-:W-:Y:S08]  /*14690*/  MUFU.EX2 R158, R158 ;  /* 0x0000009e009e7308 */ /* 0x000ff00000000800 */
[----:B------:R-:W5:Y:S01]  /*146a0*/  MUFU.EX2 R157, R157 ;  /* 0x0000009d009d7308 */ /* 0x000f620000000800 */
[----:B----4-:R-:W-:Y:S01]  /*146b0*/  F2FP.PACK_AB R129, R183, R178 ;  /* 0x000000b2b781723e */ /* 0x010fe200000000ff */
[----:B------:R-:W-:-:S06]  /*146c0*/  FADD.FTZ R183, R178, R183 ;  /* 0x000000b7b2b77221 */ /* 0x000fcc0000010000 */
[----:B------:R-:W-:Y:S01]  /*146d0*/  MUFU.EX2 R187, R187 ;  /* 0x000000bb00bb7308 */ /* 0x000fe20000000800 */
[----:B-----5:R-:W-:-:S07]  /*146e0*/  F2FP.PACK_AB R131, R157, R158 ;  /* 0x0000009e9d83723e */ /* 0x020fce00000000ff */
[----:B------:R-:W4:Y:S01]  /*146f0*/  MUFU.EX2 R184, R184 ;  /* 0x000000b800b87308 */ /* 0x000f220000000800 */
[C---:B------:R-:W-:Y:S07]  /*14700*/  HMMA.16816.F32 R144, R128.reuse, R140, RZ ;  /* 0x0000008c8090723c */ /* 0x040fee00000018ff */
[----:B------:R-:W-:Y:S01]  /*14710*/  MUFU.EX2 R185, R185 ;  /* 0x000000b900b97308 */ /* 0x000fe20000000800 */
[C---:B------:R-:W-:Y:S07]  /*14720*/  HMMA.16816.F32 R140, R128.reuse, R142, RZ ;  /* 0x0000008e808c723c */ /* 0x040fee00000018ff */
[----:B------:R-:W5:Y:S01]  /*14730*/  MUFU.EX2 R182, R182 ;  /* 0x000000b600b67308 */ /* 0x000f620000000800 */
[C---:B------:R-:W-:Y:S07]  /*14740*/  HMMA.16816.F32 R28, R128.reuse, R32, RZ ;  /* 0x00000020801c723c */ /* 0x040fee00000018ff */
[----:B------:R-:W-:Y:S01]  /*14750*/  MUFU.EX2 R188, R188 ;  /* 0x000000bc00bc7308 */ /* 0x000fe20000000800 */
[C---:B------:R-:W-:Y:S07]  /*14760*/  HMMA.16816.F32 R32, R128.reuse, R34, RZ ;  /* 0x000000228020723c */ /* 0x040fee00000018ff */
[----:B------:R-:W1:Y:S01]  /*14770*/  MUFU.EX2 R237, R237 ;  /* 0x000000ed00ed7308 */ /* 0x000e620000000800 */
[C---:B------:R-:W-:Y:S07]  /*14780*/  HMMA.16816.F32 R152, R128.reuse, R148, RZ ;  /* 0x000000948098723c */ /* 0x040fee00000018ff */
[----:B------:R-:W-:Y:S01]  /*14790*/  MUFU.EX2 R192, R192 ;  /* 0x000000c000c07308 */ /* 0x000fe20000000800 */
[C---:B------:R-:W-:Y:S07]  /*147a0*/  HMMA.16816.F32 R136, R128.reuse, R132, RZ ;  /* 0x000000848088723c */ /* 0x040fee00000018ff */
[----:B------:R-:W-:Y:S01]  /*147b0*/  MUFU.EX2 R241, R241 ;  /* 0x000000f100f17308 */ /* 0x000fe20000000800 */
[C---:B------:R-:W-:Y:S07]  /*147c0*/  HMMA.16816.F32 R36, R128.reuse, R40, RZ ;  /* 0x000000288024723c */ /* 0x040fee00000018ff */
[----:B------:R-:W-:Y:S01]  /*147d0*/  MUFU.EX2 R190, R190 ;  /* 0x000000be00be7308 */ /* 0x000fe20000000800 */
[C---:B------:R-:W-:Y:S07]  /*147e0*/  HMMA.16816.F32 R44, R128.reuse, R48, RZ ;  /* 0x00000030802c723c */ /* 0x040fee00000018ff */
[----:B------:R-:W1:Y:S01]  /*147f0*/  MUFU.EX2 R193, R193 ;  /* 0x000000c100c17308 */ /* 0x000e620000000800 */
[C---:B------:R-:W-:Y:S07]  /*14800*/  HMMA.16816.F32 R52, R128.reuse, R56, RZ ;  /* 0x000000388034723c */ /* 0x040fee00000018ff */
[----:B------:R-:W-:Y:S01]  /*14810*/  MUFU.EX2 R191, R191 ;  /* 0x000000bf00bf7308 */ /* 0x000fe20000000800 */
[C---:B------:R-:W-:Y:S07]  /*14820*/  HMMA.16816.F32 R60, R128.reuse, R64, RZ ;  /* 0x00000040803c723c */ /* 0x040fee00000018ff */
[----:B------:R-:W1:Y:S01]  /*14830*/  MUFU.EX2 R186, R186 ;  /* 0x000000ba00ba7308 */ /* 0x000e620000000800 */
        /* <DEDUP_REMOVED lines=20> */
[C---:B-1----:R-:W-:Y:S07]  /*14980*/  HMMA.16816.F32 R124, R128.reuse, R4, RZ ;  /* 0x00000004807c723c */ /* 0x042fee00000018ff */
[----:B------:R-:W-:Y:S01]  /*14990*/  F2FP.PACK_AB R4, R176, R3 ;  /* 0x00000003b004723e */ /* 0x000fe200000000ff */
[----:B------:R-:W-:Y:S01]  /*149a0*/  HMMA.16816.F32 R128, R128, R6, RZ ;  /* 0x000000068080723c */ /* 0x000fe200000018ff */
[----:B----4-:R-:W-:Y:S01]  /*149b0*/  F2FP.PACK_AB R5, R184, R187 ;  /* 0x000000bbb805723e */ /* 0x010fe200000000ff */
[----:B------:R-:W-:-:S04]  /*149c0*/  FADD.FTZ R3, R3, R156 ;  /* 0x0000009c03037221 */ /* 0x000fc80000010000 */
[----:B------:R-:W-:Y:S01]  /*149d0*/  FADD.FTZ R3, R176, R3 ;  /* 0x00000003b0037221 */ /* 0x000fe20000010000 */
[----:B------:R-:W-:Y:S02]  /*149e0*/  F2FP.PACK_AB R6, R177, R2 ;  /* 0x00000002b106723e */ /* 0x000fe400000000ff */
[----:B-----5:R-:W-:Y:S01]  /*149f0*/  F2FP.PACK_AB R7, R182, R185 ;  /* 0x000000b9b607723e */ /* 0x020fe200000000ff */
[----:B------:R-:W-:-:S04]  /*14a00*/  FADD.FTZ R2, R2, R3 ;  /* 0x0000000302027221 */ /* 0x000fc80000010000 */
[----:B------:R-:W-:Y:S02]  /*14a10*/  FADD.FTZ R177, R177, R2 ;  /* 0x00000002b1b17221 */ /* 0x000fe40000010000 */
[C---:B--2---:R-:W-:Y:S08]  /*14a20*/  HMMA.16816.F32 R144, R4.reuse, R8, R144 ;  /* 0x000000080490723c */ /* 0x044ff00000001890 */
[C---:B------:R-:W-:Y:S01]  /*14a30*/  HMMA.16816.F32 R140, R4.reuse, R10, R140 ;  /* 0x0000000a048c723c */ /* 0x040fe2000000188c */
[----:B------:R-:W1:Y:S07]  /*14a40*/  LDSM.16.MT88.4 R8, [R216+0x7880] ;  /* 0x00788000d808783b */ /* 0x000e6e0000004200 */
[C---:B---3--:R-:W-:Y:S08]  /*14a50*/  HMMA.16816.F32 R28, R4.reuse, R12, R28 ;  /* 0x0000000c041c723c */ /* 0x048ff0000000181c */
[C---:B------:R-:W-:Y:S01]  /*14a60*/  HMMA.16816.F32 R32, R4.reuse, R14, R32 ;  /* 0x0000000e0420723c */ /* 0x040fe20000001820 */
[----:B------:R-:W2:Y:S07]  /*14a70*/  LDSM.16.MT88.4 R12, [R212+0x7880] ;  /* 0x00788000d40c783b */ /* 0x000eae0000004200 */
[C---:B------:R-:W-:Y:S08]  /*14a80*/  HMMA.16816.F32 R152, R4.reuse, R20, R152 ;  /* 0x000000140498723c */ /* 0x040ff00000001898 */
[C---:B------:R-:W-:Y:S01]  /*14a90*/  HMMA.16816.F32 R148, R4.reuse, R22, R148 ;  /* 0x000000160494723c */ /* 0x040fe20000001894 */
[----:B------:R-:W-:Y:S07]  /*14aa0*/  LDSM.16.MT88.4 R20, [R213+0x7880] ;  /* 0x00788000d514783b */ /* 0x000fee0000004200 */
[C---:B------:R-:W-:Y:S08]  /*14ab0*/  HMMA.16816.F32 R136, R4.reuse, R16, R136 ;  /* 0x000000100488723c */ /* 0x040ff00000001888 */
        /* <DEDUP_REMOVED lines=43> */
[----:B------:R-:W-:-:S03]  /*14d70*/  F2FP.PACK_AB R7, R186, R191 ;  /* 0x000000bfba07723e */ /* 0x000fc600000000ff */
[----:B------:R-:W-:-:S04]  /*14d80*/  FADD.FTZ R192, R192, R237 ;  /* 0x000000edc0c07221 */ /* 0x000fc80000010000 */
[----:B-1----:R-:W-:Y:S01]  /*14d90*/  HMMA.16816.F32 R136, R4, R8, R136 ;  /* 0x000000080488723c */ /* 0x002fe20000001888 */
[----:B------:R-:W-:-:S07]  /*14da0*/  FADD.FTZ R238, R241, R192 ;  /* 0x000000c0f1ee7221 */ /* 0x000fce0000010000 */
[C---:B------:R-:W-:Y:S01]  /*14db0*/  HMMA.16816.F32 R132, R4.reuse, R10, R132 ;  /* 0x0000000a0484723c */ /* 0x040fe20000001884 */
[----:B------:R-:W1:Y:S07]  /*14dc0*/  LDSM.16.MT88.4 R8, [R213+0x6880] ;  /* 0x00688000d508783b */ /* 0x000e6e0000004200 */
[C---:B--2---:R-:W-:Y:S08]  /*14dd0*/  HMMA.16816.F32 R44, R4.reuse, R12, R44 ;  /* 0x0000000c042c723c */ /* 0x044ff0000000182c */
[C---:B------:R-:W-:Y:S01]  /*14de0*/  HMMA.16816.F32 R48, R4.reuse, R14, R48 ;  /* 0x0000000e0430723c */ /* 0x040fe20000001830 */
[----:B------:R-:W2:Y:S07]  /*14df0*/  LDSM.16.MT88.4 R12, [R213+0x9880] ;  /* 0x00988000d50c783b */ /* 0x000eae0000004200 */
[C---:B-----5:R-:W-:Y:S08]  /*14e00*/  HMMA.16816.F32 R152, R4.reuse, R160, R152 ;  /* 0x000000a00498723c */ /* 0x060ff00000001898 */
[C---:B------:R-:W-:Y:S01]  /*14e10*/  HMMA.16816.F32 R148, R4.reuse, R162, R148 ;  /* 0x000000a20494723c */ /* 0x040fe20000001894 */
[----:B------:R-:W4:Y:S07]  /*14e20*/  LDSM.16.MT88.4 R160, [R213+0x8080] ;  /* 0x00808000d5a0783b */ /* 0x000f2e0000004200 */
[C---:B------:R-:W-:Y:S08]  /*14e30*/  HMMA.16816.F32 R144, R4.reuse, R24, R144 ;  /* 0x000000180490723c */ /* 0x040ff00000001890 */
[C---:B------:R-:W-:Y:S01]  /*14e40*/  HMMA.16816.F32 R140, R4.reuse, R26, R140 ;  /* 0x0000001a048c723c */ /* 0x040fe2000000188c */
[----:B------:R-:W5:Y:S07]  /*14e50*/  LDSM.16.MT88.4 R24, [R212+0x8080] ;  /* 0x00808000d418783b */ /* 0x000f6e0000004200 */
[C---:B------:R-:W-:Y:S08]  /*14e60*/  HMMA.16816.F32 R28, R4.reuse, R20, R28 ;  /* 0x00000014041c723c */ /* 0x040ff0000000181c */
        /* <DEDUP_REMOVED lines=8> */
[C---:B--2---:R-:W-:Y:S07]  /*14ef0*/  HMMA.16816.F32 R116, R4.reuse, R12, R116 ;  /* 0x0000000c0474723c */ /* 0x044fee0000001874 */
[----:B------:R-:W-:Y:S01]  /*14f00*/  FADD.FTZ R12, R158, R183 ;  /* 0x000000b79e0c7221 */ /* 0x000fe20000010000 */
[----:B------:R-:W-:Y:S03]  /*14f10*/  HMMA.16816.F32 R60, R4, R172, R60 ;  /* 0x000000ac043c723c */ /* 0x000fe6000000183c */
[----:B------:R-:W-:-:S04]  /*14f20*/  FADD.FTZ R12, R157, R12 ;  /* 0x0000000c9d0c7221 */ /* 0x000fc80000010000 */
        /* <DEDUP_REMOVED lines=11> */
[----:B------:R-:W-:-:S05]  /*14fe0*/  FADD.FTZ R237, R186, R191 ;  /* 0x000000bfbaed7221 */ /* 0x000fca0000010000 */
[C---:B------:R-:W-:Y:S08]  /*14ff0*/  HMMA.16816.F32 R80, R4.reuse, R166, R80 ;  /* 0x000000a60450723c */ /* 0x040ff00000001850 */
[C---:B----4-:R-:W-:Y:S08]  /*15000*/  HMMA.16816.F32 R84, R4.reuse, R160, R84 ;  /* 0x000000a00454723c */ /* 0x050ff00000001854 */
[C---:B------:R-:W-:Y:S08]  /*15010*/  HMMA.16816.F32 R88, R4.reuse, R162, R88 ;  /* 0x000000a20458723c */ /* 0x040ff00000001858 */
[C---:B-----5:R-:W-:Y:S08]  /*15020*/  HMMA.16816.F32 R92, R4.reuse, R24, R92 ;  /* 0x00000018045c723c */ /* 0x060ff0000000185c */
[C---:B------:R-:W-:Y:S08]  /*15030*/  HMMA.16816.F32 R96, R4.reuse, R26, R96 ;  /* 0x0000001a0460723c */ /* 0x040ff00000001860 */
[C---:B------:R-:W-:Y:S08]  /*15040*/  HMMA.16816.F32 R100, R4.reuse, R20, R100 ;  /* 0x000000140464723c */ /* 0x040ff00000001864 */
[C---:B------:R-:W-:Y:S08]  /*15050*/  HMMA.16816.F32 R104, R4.reuse, R22, R104 ;  /* 0x000000160468723c */ /* 0x040ff00000001868 */
[C---:B---3--:R-:W-:Y:S08]  /*15060*/  HMMA.16816.F32 R108, R4.reuse, R16, R108 ;  /* 0x00000010046c723c */ /* 0x048ff0000000186c */
[C---:B------:R-:W-:Y:S08]  /*15070*/  HMMA.16816.F32 R112, R4.reuse, R18, R112 ;  /* 0x000000120470723c */ /* 0x040ff00000001870 */
[C---:B------:R-:W-:Y:S08]  /*15080*/  HMMA.16816.F32 R120, R4.reuse, R14, R120 ;  /* 0x0000000e0478723c */ /* 0x040ff00000001878 */
[C---:B-1----:R-:W-:Y:S08]  /*15090*/  HMMA.16816.F32 R124, R4.reuse, R8, R124 ;  /* 0x00000008047c723c */ /* 0x042ff0000000187c */
[----:B------:R-:W-:Y:S01]  /*150a0*/  HMMA.16816.F32 R128, R4, R10, R128 ;  /* 0x0000000a0480723c */ /* 0x000fe20000001880 */
[----:B------:R-:W-:Y:S07]  /*150b0*/  @!P0 BRA `(.L_x_1733) ;  /* 0x0000331000008947 */ /* 0x000fee0003800000 */
[----:B------:R-:W-:Y:S01]  /*150c0*/  IMAD.MOV.U32 R2, RZ, RZ, R159 ;  /* 0x000000ffff027224 */ /* 0x000fe200078e009f */
[C---:B------:R-:W-:Y:S01]  /*150d0*/  SHF.L.U64.HI R241, R196.reuse, 0x1, R199 ;  /* 0x00000001c4f17819 */ /* 0x040fe200000102c7 */
[----:B------:R-:W-:Y:S01]  /*150e0*/  IMAD.MOV.U32 R3, RZ, RZ, R0 ;  /* 0x000000ffff037224 */ /* 0x000fe200078e0000 */
[----:B------:R-:W-:Y:S01]  /*150f0*/  SHF.L.U32 R242, R196, 0x1, RZ ;  /* 0x00000001c4f27819 */ /* 0x000fe200000006ff */
[C---:B------:R-:W-:Y:S01]  /*15100*/  IMAD.SHL.U32 R244, R235.reuse, 0x2, RZ ;  /* 0x00000002ebf47824 */ /* 0x040fe200078e00ff */
[----:B------:R-:W-:Y:S01]  /*15110*/  SHF.L.U64.HI R243, R235, 0x1, R236 ;  /* 0x00000001ebf37819 */ /* 0x000fe200000102ec */
[----:B------:R-:W-:Y:S01]  /*15120*/  UMOV UR4, UR13 ;  /* 0x0000000d00047c82 */ /* 0x000fe20008000000 */
[----:B------:R-:W-:-:S02]  /*15130*/  SHF.L.U64.HI R245, R234, 0x1, R233 ;  /* 0x00000001eaf57819 */ /* 0x000fc400000102e9 */
[----:B------:R-:W-:-:S07]  /*15140*/  SHF.L.U32 R246, R234, 0x1, RZ ;  /* 0x00000001eaf67819 */ /* 0x000fce00000006ff */
.L_x_1738:
[----:B------:R-:W-:Y:S04]  /*15150*/  DEPBAR.LE SB0, 0x0 ;  /* 0x000080000000791a */ /* 0x000fe80000000000 */
[----:B------:R-:W-:Y:S01]  /*15160*/  BAR.SYNC.DEFER_BLOCKING 0x0 ;  /* 0x0000000000007b1d */ /* 0x000fe20000010000 */
[----:B------:R-:W-:Y:S05]  /*15170*/  ISETP.LE.AND P0, PT, RZ, UR4, PT ;  /* 0x00000004ff007c0c */ /* 0x000fea000bf03270 */
[----:B------:R1:W2:Y:S04]  /*15180*/  LDSM.16.M88.4 R156, [R222] ;  /* 0x00000000de9c783b */ /* 0x0002a80000000200 */
[----:B------:R1:W3:Y:S04]  /*15190*/  LDSM.16.M88.4 R160, [R221+0xa080] ;  /* 0x00a08000dda0783b */ /* 0x0002e80000000200 */
[----:B------:R1:W4:Y:S04]  /*151a0*/  LDSM.16.M88.4 R164, [R221+0xa880] ;  /* 0x00a88000dda4783b */ /* 0x0003280000000200 */
[----:B------:R1:W1:Y:S04]  /*151b0*/  LDSM.16.M88.4 R24, [R221+0xb080] ;  /* 0x00b08000dd18783b */ /* 0x0002680000000200 */
[----:B------:R1:W1:Y:S04]  /*151c0*/  LDSM.16.M88.4 R168, [R220] ;  /* 0x00000000dca8783b */ /* 0x0002680000000200 */
[----:B------:R1:W1:Y:S04]  /*151d0*/  LDSM.16.M88.4 R172, [R219] ;  /* 0x00000000dbac783b */ /* 0x0002680000000200 */
[----:B------:R1:W1:Y:S04]  /*151e0*/  LDSM.16.M88.4 R176, [R211] ;  /* 0x00000000d3b0783b */ /* 0x0002680000000200 */
[----:B------:R1:W1:Y:S01]  /*151f0*/  LDSM.16.M88.4 R180, [R210] ;  /* 0x00000000d2b4783b */ /* 0x0002620000000200 */
[----:B------:R-:W-:-:S05]  /*15200*/  @!P0 BRA `(.L_x_1734) ;  /* 0x0000036000008947 */ /* 0x000fca0003800000 */
[C---:B------:R-:W-:Y:S01]  /*15210*/  IMAD.WIDE.U32 R6, R228.reuse, c[0x0][0x208], RZ ;  /* 0x00008200e4067a25 */ /* 0x040fe200078e00ff */
[----:B------:R-:W-:Y:S01]  /*15220*/  SHF.R.S32.HI R9, RZ, 0x1f, R228 ;  /* 0x0000001fff097819 */ /* 0x000fe200000114e4 */
[----:B------:R-:W-:Y:S01]  /*15230*/  BSSY B0, `(.L_x_1734) ;  /* 0x0000033000007945 */ /* 0x000fe20003800000 */
[----:B------:R-:W-:Y:S02]  /*15240*/  SHF.R.S32.HI R5, RZ, 0x1f, R227 ;  /* 0x0000001fff057819 */ /* 0x000fe400000114e3 */
[----:B------:R-:W-:Y:S01]  /*15250*/  ISETP.GE.AND P1, PT, R229, c[0x0][0x1d4], PT ;  /* 0x00007500e5007a0c */ /* 0x000fe20003f26270 */
[----:B------:R-:W-:Y:S02]  /*15260*/  IMAD R9, R9, c[0x0][0x208], RZ ;  /* 0x0000820009097a24 */ /* 0x000fe400078e02ff */
[----:B------:R-:W-:Y:S02]  /*15270*/  IMAD R5, R5, c[0x0][0x218], RZ ;  /* 0x0000860005057a24 */ /* 0x000fe400078e02ff */
[----:B------:R-:W-:Y:S02]  /*15280*/  IMAD R9, R228, c[0x0][0x20c], R9 ;  /* 0x00008300e4097a24 */ /* 0x000fe400078e0209 */
[----:B------:R-:W-:Y:S02]  /*15290*/  IMAD R5, R227, c[0x0][0x21c], R5 ;  /* 0x00008700e3057a24 */ /* 0x000fe400078e0205 */
[----:B------:R-:W-:Y:S04]  /*152a0*/  IMAD.IADD R7, R7, 0x1, R9 ;  /* 0x0000000107077824 */ /* 0x000fe800078e0209 */
[----:B------:R-:W-:Y:S05]  /*152b0*/  IMAD.WIDE.U32 R6, R227, c[0x0][0x218], R6 ;  /* 0x00008600e3067a25 */ /* 0x000fea00078e0006 */
[----:B------:R-:W-:Y:S01]  /*152c0*/  IADD3 R4, P0, R6, UR28, RZ ;  /* 0x0000001c06047c10 */ /* 0x000fe2000ff1e0ff */
[----:B------:R-:W-:Y:S03]  /*152d0*/  IMAD.SHL.U32 R6, R232, 0x2, RZ ;  /* 0x00000002e8067824 */ /* 0x000fe600078e00ff */
[----:B------:R-:W-:Y:S02]  /*152e0*/  IADD3.X R5, R7, UR12, R5, P0, !PT ;  /* 0x0000000c07057c10 */ /* 0x000fe400087fe405 */
[C---:B------:R-:W-:Y:S04]  /*152f0*/  LEA R0, P0, R4.reuse, c[0x0][0x1f8], 0x1 ;  /* 0x00007e0004007a11 */ /* 0x040fe800078008ff */
[----:B------:R-:W-:Y:S02]  /*15300*/  LEA.HI.X R15, R4, c[0x0][0x1fc], R5, 0x1, P0 ;  /* 0x00007f00040f7a11 */ /* 0x000fe400000f0c05 */
[----:B------:R-:W5:Y:S01]  /*15310*/  SHFL.IDX PT, R5, R0, RZ, 0x181f ;  /* 0x00181fff00057589 */ /* 0x000f6200000e0000 */
[----:B------:R-:W-:Y:S03]  /*15320*/  SHF.L.U64.HI R4, R232, 0x1, R231 ;  /* 0x00000001e8047819 */ /* 0x000fe600000102e7 */
[----:B------:R-:W4:Y:S01]  /*15330*/  SHFL.IDX PT, R8, R15, RZ, 0x181f ;  /* 0x00181fff0f087589 */ /* 0x000f2200000e0000 */
[C---:B-----5:R-:W-:Y:S05]  /*15340*/  IADD3 R16, P0, R5.reuse, R242, RZ ;  /* 0x000000f205107210 */ /* 0x060fea0007f1e0ff */
[C---:B----4-:R-:W-:Y:S01]  /*15350*/  IMAD.X R17, R8.reuse, 0x1, R241, P0 ;  /* 0x0000000108117824 */ /* 0x050fe200000e06f1 */
[C---:B------:R-:W-:Y:S04]  /*15360*/  IADD3 R12, P0, R5.reuse, R244, RZ ;  /* 0x000000f4050c7210 */ /* 0x040fe80007f1e0ff */
[----:B------:R-:W-:Y:S01]  /*15370*/  @!PT LDS RZ, [RZ] ;  /* 0x00000000fffff984 */ /* 0x000fe20000000800 */
[----:B------:R4:W-:Y:S01]  /*15380*/  LDGSTS.E.BYPASS.LTC128B.128 [R230+0x4080], [R16.64], !P6 ;  /* 0x0408000010e67fae */ /* 0x0009e2000f101d5a */
[C---:B------:R-:W-:Y:S01]  /*15390*/  IMAD.X R13, R8.reuse, 0x1, R243, P0 ;  /* 0x00000001080d7824 */ /* 0x040fe200000e06f3 */
[C---:B------:R-:W-:Y:S04]  /*153a0*/  IADD3 R10, P0, R5.reuse, R246, RZ ;  /* 0x000000f6050a7210 */ /* 0x040fe80007f1e0ff */
[----:B------:R4:W-:Y:S01]  /*153b0*/  LDGSTS.E.BYPASS.LTC128B.128 [R230+0x5880], [R12.64], !P1 ;  /* 0x058800000ce67fae */ /* 0x0009e2000c901d5a */
[C---:B------:R-:W-:Y:S01]  /*153c0*/  IMAD.X R11, R8.reuse, 0x1, R245, P0 ;  /* 0x00000001080b7824 */ /* 0x040fe200000e06f5 */
[----:B------:R-:W-:Y:S02]  /*153d0*/  IADD3 R18, P0, R5, R6, RZ ;  /* 0x0000000605127210 */ /* 0x000fe40007f1e0ff */
[----:B------:R-:W-:Y:S02]  /*153e0*/  ISETP.GT.AND P1, PT, R223, 0x7f, PT ;  /* 0x0000007fdf00780c */ /* 0x000fe40003f24270 */
[----:B------:R4:W-:Y:S01]  /*153f0*/  LDGSTS.E.BYPASS.LTC128B.128 [R230+0x7080], [R10.64], !P5 ;  /* 0x070800000ae67fae */ /* 0x0009e2000e901d5a */
[----:B------:R-:W-:Y:S05]  /*15400*/  IMAD.X R19, R8, 0x1, R4, P0 ;  /* 0x0000000108137824 */ /* 0x000fea00000e0604 */
[----:B------:R4:W-:Y:S05]  /*15410*/  LDGSTS.E.BYPASS.LTC128B.128 [R230+0x8880], [R18.64], !P4 ;  /* 0x0888000012e67fae */ /* 0x0009ea000e101d5a */
[----:B------:R-:W-:-:S05]  /*15420*/  @P1 BRA `(.L_x_1735) ;  /* 0x0000013000001947 */ /* 0x000fca0003800000 */
[----:B------:R-:W-:-:S05]  /*15430*/  BRA.DIV ~URZ, `(.L_x_1736) ;  /* 0x000093527f007947 */ /* 0x000fca000b800000 */
[----:B------:R4:W3:Y:S04]  /*15440*/  SHFL.IDX PT, R8, R15, 0x1, 0x181f ;  /* 0x00381f000f087f89 */ /* 0x0008e800000e0000 */
[----:B----4-:R4:W2:Y:S02]  /*15450*/  SHFL.IDX PT, R13, R0, 0x1, 0x181f ;  /* 0x00381f00000d7f89 */ /* 0x0108a400000e0000 */
.L_x_1763:
[----:B--2---:R-:W-:Y:S02]  /*15460*/  IADD3 R16, P0, R13, R242, RZ ;  /* 0x000000f20d107210 */ /* 0x004fe40007f1e0ff */
[----:B------:R-:W-:Y:S03]  /*15470*/  ISETP.GE.AND P1, PT, R229, c[0x0][0x1d4], PT ;  /* 0x00007500e5007a0c */ /* 0x000fe60003f26270 */
[C---:B---3--:R-:W-:Y:S01]  /*15480*/  IMAD.X R17, R8.reuse, 0x1, R241, P0 ;  /* 0x0000000108117824 */ /* 0x048fe200000e06f1 */
[C---:B------:R-:W-:Y:S04]  /*15490*/  IADD3 R14, P0, R13.reuse, R244, RZ ;  /* 0x000000f40d0e7210 */ /* 0x040fe80007f1e0ff */
[----:B------:R-:W-:Y:S01]  /*154a0*/  @!PT LDS RZ, [RZ] ;  /* 0x00000000fffff984 */ /* 0x000fe20000000800 */
[----:B------:R-:W-:Y:S01]  /*154b0*/  @!PT LDS RZ, [RZ] ;  /* 0x00000000fffff984 */ /* 0x000fe20000000800 */
        /* <DEDUP_REMOVED lines=10> */
.L_x_1735:
[----:B------:R-:W-:Y:S05]  /*15560*/  BSYNC B0 ;  /* 0x0000000000007941 */ /* 0x000fea0003800000 */
.L_x_1734:
[----:B------:R-:W0:Y:S01]  /*15570*/  LDGDEPBAR ;  /* 0x00000000000079af */ /* 0x000e220000000000 */
[----:B------:R-:W-:Y:S01]  /*15580*/  WARPSYNC 0xffffffff ;  /* 0xffffffff00007948 */ /* 0x000fe20003800000 */
[C---:B--23--:R-:W-:Y:S01]  /*15590*/  HMMA.16816.F32 R4, R156.reuse, R160, RZ ;  /* 0x000000a09c04723c */ /* 0x04cfe200000018ff */
[----:B------:R-:W-:Y:S04]  /*155a0*/  UISETP.GE.AND UP0, UPT, UR4, 0x1, UPT ;  /* 0x000000010400788c */ /* 0x000fe8000bf06270 */
[----:B------:R-:W-:Y:S02]  /*155b0*/  LDSM.16.M88.4 R184, [R218] ;  /* 0x00000000dab8783b */ /* 0x000fe40000000200 */
[----:B------:R-:W-:Y:S01]  /*155c0*/  PLOP3.LUT P0, PT, PT, PT, UP0, 0x40, 0x0 ;  /* 0x000000000000781c */ /* 0x000fe20003f0e808 */
[C---:B----4-:R-:W-:Y:S04]  /*155d0*/  HMMA.16816.F32 R8, R156.reuse, R162, RZ ;  /* 0x000000a29c08723c */ /* 0x050fe800000018ff */
[----:B------:R-:W2:Y:S04]  /*155e0*/  LDSM.16.M88.4 R188, [R215+0xa080] ;  /* 0x00a08000d7bc783b */ /* 0x000ea80000000200 */
[C---:B------:R-:W-:Y:S03]  /*155f0*/  HMMA.16816.F32 R12, R156.reuse, R164, RZ ;  /* 0x000000a49c0c723c */ /* 0x040fe600000018ff */
[----:B------:R-:W-:Y:S05]  /*15600*/  LDSM.16.M88.4 R160, [R215+0xb080] ;  /* 0x00b08000d7a0783b */ /* 0x000fea0000000200 */
[C---:B------:R-:W-:Y:S02]  /*15610*/  HMMA.16816.F32 R16, R156.reuse, R166, RZ ;  /* 0x000000a69c10723c */ /* 0x040fe400000018ff */
[----:B------:R-:W-:Y:S06]  /*15620*/  LDSM.16.M88.4 R164, [R217] ;  /* 0x00000000d9a4783b */ /* 0x000fec0000000200 */
[C---:B-1----:R-:W-:Y:S01]  /*15630*/  HMMA.16816.F32 R20, R156.reuse, R24, RZ ;  /* 0x000000189c14723c */ /* 0x042fe200000018ff */
[----:B------:R-:W-:Y:S07]  /*15640*/  LDSM.16.M88.4 R192, [R209] ;  /* 0x00000000d1c0783b */ /* 0x000fee0000000200 */
[----:B------:R-:W-:Y:S01]  /*15650*/  HMMA.16816.F32 R24, R156, R26, RZ ;  /* 0x0000001a9c18723c */ /* 0x000fe200000018ff */
        /* <DEDUP_REMOVED lines=10> */
[C---:B--2---:R-:W-:Y:S01]  /*15700*/  HMMA.16816.F32 R4, R184.reuse, R188, R4 ;  /* 0x000000bcb804723c */ /* 0x044fe20000001804 */
[----:B------:R-:W2:Y:S07]  /*15710*/  LDSM.16.M88.4 R180, [R221+0xb880] ;  /* 0x00b88000ddb4783b */ /* 0x000eae0000000200 */
[C---:B------:R-:W-:Y:S01]  /*15720*/  HMMA.16816.F32 R8, R184.reuse, R190, R8 ;  /* 0x000000beb808723c */ /* 0x040fe20000001808 */
[----:B------:R-:W-:Y:S07]  /*15730*/  LDSM.16.M88.4 R188, [R208] ;  /* 0x00000000d0bc783b */ /* 0x000fee0000000200 */
[C---:B-1----:R-:W-:Y:S08]  /*15740*/  HMMA.16816.F32 R12, R184.reuse, R156, R12 ;  /* 0x0000009cb80c723c */ /* 0x042ff0000000180c */
[C---:B------:R-:W-:Y:S01]  /*15750*/  HMMA.16816.F32 R16, R184.reuse, R158, R16 ;  /* 0x0000009eb810723c */ /* 0x040fe20000001810 */
[----:B------:R-:W1:Y:S07]  /*15760*/  LDSM.16.M88.4 R156, [R221+0xc080] ;  /* 0x00c08000dd9c783b */ /* 0x000e6e0000000200 */
        /* <DEDUP_REMOVED lines=13> */
[C---:B--2---:R-:W-:Y:S01]  /*15840*/  HMMA.16816.F32 R4, R176.reuse, R180, R4 ;  /* 0x000000b4b004723c */ /* 0x044fe20000001804 */
[----:B------:R-:W2:Y:S07]  /*15850*/  LDSM.16.M88.4 R172, [R218+0x4000] ;  /* 0x00400000daac783b */ /* 0x000eae0000000200 */
        /* <DEDUP_REMOVED lines=79> */
[C---:B--2---:R-:W-:Y:S08]  /*15d50*/  HMMA.16816.F32 R4, R172.reuse, R192, R4 ;  /* 0x000000c0ac04723c */ /* 0x044ff00000001804 */
[C---:B------:R-:W-:Y:S01]  /*15d60*/  HMMA.16816.F32 R8, R172.reuse, R194, R8 ;  /* 0x000000c2ac08723c */ /* 0x040fe20000001808 */
[----:B------:R-:W-:Y:S07]  /*15d70*/  LDSM.16.M88.4 R192, [R209+0x4800] ;  /* 0x00480000d1c0783b */ /* 0x000fee0000000200 */
[C---:B-1----:R-:W-:Y:S08]  /*15d80*/  HMMA.16816.F32 R12, R172.reuse, R156, R12 ;  /* 0x0000009cac0c723c */ /* 0x042ff0000000180c */
        /* <DEDUP_REMOVED lines=28> */
[C---:B--2---:R-:W-:Y:S02]  /*15f50*/  HMMA.16816.F32 R20, R172.reuse, R160, R20 ;  /* 0x000000a0ac14723c */ /* 0x044fe40000001814 */
[----:B------:R-:W1:Y:S02]  /*15f60*/  MUFU.TANH R169, R169 ;  /* 0x000000a900a97308 */ /* 0x000e640000002400 */
[----:B------:R-:W-:Y:S02]  /*15f70*/  FMUL.FTZ R0, R6, c[0x0][0x320] ;  /* 0x0000c80006007a20 */ /* 0x000fe40000410000 */
[----:B------:R-:W-:Y:S02]  /*15f80*/  FMUL.FTZ R168, R7, c[0x0][0x320] ;  /* 0x0000c80007a87a20 */ /* 0x000fe40000410000 */
[----:B------:R-:W-:Y:S04]  /*15f90*/  HMMA.16816.F32 R24, R172, R162, R24 ;  /* 0x000000a2ac18723c */ /* 0x000fe80000001818 */
[----:B------:R-:W2:Y:S01]  /*15fa0*/  MUFU.TANH R170, R170 ;  /* 0x000000aa00aa7308 */ /* 0x000ea20000002400 */
[----:B------:R-:W-:Y:S02]  /*15fb0*/  FMUL.FTZ R171, R8, c[0x0][0x320] ;  /* 0x0000c80008ab7a20 */ /* 0x000fe40000410000 */
[----:B------:R-:W-:Y:S02]  /*15fc0*/  FMUL.FTZ R178, R9, c[0x0][0x320] ;  /* 0x0000c80009b27a20 */ /* 0x000fe40000410000 */
[----:B------:R-:W-:Y:S03]  /*15fd0*/  FMUL.FTZ R176, R10, c[0x0][0x320] ;  /* 0x0000c8000ab07a20 */ /* 0x000fe60000410000 */
[----:B------:R-:W-:Y:S02]  /*15fe0*/  FMUL.FTZ R177, R11, c[0x0][0x320] ;  /* 0x0000c8000bb17a20 */ /* 0x000fe40000410000 */
        /* <DEDUP_REMOVED lines=39> */
[----:B--234-:R-:W-:Y:S01]  /*16260*/  ISETP.NE.AND P1, PT, R224, 0x1, PT ;  /* 0x00000001e000780c */ /* 0x01cfe20003f25270 */
[----:B------:R-:W-:Y:S01]  /*16270*/  UIMAD UR5, UR4, 0x30, UR19 ;  /* 0x00000030040578a4 */ /* 0x000fe2000f8e0213 */
[----:B------:R-:W-:Y:S05]  /*16280*/  IMAD.MOV.U32 R227, RZ, RZ, RZ ;  /* 0x000000ffffe37224 */ /* 0x000fea00078e00ff */
        /* <DEDUP_REMOVED lines=25> */
[----:B------:R-:W2:Y:S01]  /*16420*/  SHFL.IDX PT, R7, R5, RZ, 0x181f ;  /* 0x00181fff05077589 */ /* 0x000ea200000e0000 */
[----:B------:R-:W-:Y:S03]  /*16430*/  IADD3 R6, -R197, 0x30, RZ ;  /* 0x00000030c5067810 */ /* 0x000fe60007ffe1ff */
[----:B------:R-:W3:Y:S01]  /*16440*/  SHFL.IDX PT, R8, R4, RZ, 0x181f ;  /* 0x00181fff04087589 */ /* 0x000ee200000e0000 */
[----:B------:R-:W-:Y:S03]  /*16450*/  ISETP.GE.AND P1, PT, R6, 0x1, PT ;  /* 0x000000010600780c */ /* 0x000fe60003f26270 */
[----:B------:R-:W4:Y:S04]  /*16460*/  SHFL.IDX PT, R5, R5, 0x1, 0x181f ;  /* 0x00381f0005057f89 */ /* 0x000f2800000e0000 */
[----:B------:R-:W5:Y:S06]  /*16470*/  SHFL.IDX PT, R4, R4, 0x1, 0x181f ;  /* 0x00381f0004047f89 */ /* 0x000f6c00000e0000 */
        /* <DEDUP_REMOVED lines=8> */
[----:B------:R-:W-:Y:S02]  /*16500*/  @P1 LEA.HI.X R17, R232, R8, R231, 0x1, P0 ;  /* 0x00000008e8111211 */ /* 0x000fe400000f0ce7 */
[----:B------:R-:W-:Y:S11]  /*16510*/  ISETP.GE.AND P0, PT, R6, 0x21, PT ;  /* 0x000000210600780c */ /* 0x000ff60003f06270 */
[----:B------:R-:W-:Y:S02]  /*16520*/  @!UPT UIADD3 URZ, URZ, URZ, URZ ;  /* 0x0000003f3f3ff290 */ /* 0x000fe4000fffe03f */
[C---:B----4-:R-:W-:Y:S05]  /*16530*/  @P0 IADD3 R8, P2, R5.reuse, R242, RZ ;  /* 0x000000f205080210 */ /* 0x050fea0007f5e0ff */
[C---:B-----5:R-:W-:Y:S01]  /*16540*/  @P0 IMAD.X R9, R4.reuse, 0x1, R241, P2 ;  /* 0x0000000104090824 */ /* 0x060fe200010e06f1 */
[----:B------:R-:W-:Y:S05]  /*16550*/  @P0 IADD3 R6, P2, R5, R244, RZ ;  /* 0x000000f405060210 */ /* 0x000fea0007f5e0ff */
[C---:B------:R-:W-:Y:S01]  /*16560*/  @P0 IMAD.X R7, R4.reuse, 0x1, R243, P2 ;  /* 0x0000000104070824 */ /* 0x040fe200010e06f3 */
[----:B------:R-:W-:Y:S11]  /*16570*/  ISETP.GE.AND P2, PT, R229, c[0x0][0x1d4], PT ;  /* 0x00007500e5007a0c */ /* 0x000ff60003f46270 */
[----:B------:R-:W-:Y:S02]  /*16580*/  @!UPT UIADD3 URZ, URZ, URZ, URZ ;  /* 0x0000003f3f3ff290 */ /* 0x000fe4000fffe03f */
[----:B------:R2:W-:Y:S04]  /*16590*/  @P1 LDGSTS.E.BYPASS.LTC128B.128 [R230+0xb880], [R12.64], !P2 ;  /* 0x0b8800000ce61fae */ /* 0x0005e8000d101d5a */
[----:B------:R2:W-:Y:S04]  /*165a0*/  @P1 LDGSTS.E.BYPASS.LTC128B.128 [R230+0xd080], [R10.64], !P5 ;  /* 0x0d0800000ae61fae */ /* 0x0005e8000e901d5a */
[----:B------:R2:W-:Y:S01]  /*165b0*/  @P1 LDGSTS.E.BYPASS.LTC128B.128 [R230+0xe880], [R16.64], !P4 ;  /* 0x0e88000010e61fae */ /* 0x0005e2000e101d5a */
[----:B------:R-:W-:Y:S03]  /*165c0*/  @P0 IADD3 R18, P1, R5, R246, RZ ;  /* 0x000000f605120210 */ /* 0x000fe60007f3e0ff */
[----:B------:R2:W-:Y:S02]  /*165d0*/  @P0 LDGSTS.E.BYPASS.LTC128B.128 [R230+0xb080], [R8.64], !P6 ;  /* 0x0b08000008e60fae */ /* 0x0005e4000f101d5a */
[----:B------:R-:W-:Y:S01]  /*165e0*/  @P0 IMAD.X R19, R4, 0x1, R245, P1 ;  /* 0x0000000104130824 */ /* 0x000fe200008e06f5 */
[C---:B------:R-:W-:Y:S01]  /*165f0*/  @P0 LEA R26, P1, R232.reuse, R5, 0x1 ;  /* 0x00000005e81a0211 */ /* 0x040fe200078208ff */
[----:B------:R2:W-:Y:S03]  /*16600*/  @P0 LDGSTS.E.BYPASS.LTC128B.128 [R230+0xc880], [R6.64], !P2 ;  /* 0x0c88000006e60fae */ /* 0x0005e6000d101d5a */
[----:B------:R-:W-:Y:S01]  /*16610*/  @P0 LEA.HI.X R27, R232, R4, R231, 0x1, P1 ;  /* 0x00000004e81b0211 */ /* 0x000fe200008f0ce7 */
[----:B------:R2:W-:Y:S04]  /*16620*/  @P0 LDGSTS.E.BYPASS.LTC128B.128 [R230+0xe080], [R18.64], !P5 ;  /* 0x0e08000012e60fae */ /* 0x0005e8000e901d5a */
[----:B------:R2:W-:Y:S04]  /*16630*/  @P0 LDGSTS.E.BYPASS.LTC128B.128 [R230+0xf880], [R26.64], !P4 ;  /* 0x0f8800001ae60fae */ /* 0x0005e8000e101d5a */
.L_x_1737:
[----:B--234-:R-:W-:Y:S01]  /*16640*/  PLOP3.LUT P0, PT, PT, PT, UP2, 0x80, 0x0 ;  /* 0x000000000000781c */ /* 0x01cfe20003f0f028 */
[----:B------:R-:W-:Y:S01]  /*16650*/  UIMAD UR5, UR4, -0x30, URZ ;  /* 0xffffffd0040578a4 */ /* 0x000fe2000f8e023f */
[----:B------:R-:W-:Y:S01]  /*16660*/  MOV R5, R198 ;  /* 0x000000c600057202 */ /* 0x000fe20000000f00 */
[----:B------:R-:W0:Y:S01]  /*16670*/  LDGDEPBAR ;  /* 0x00000000000079af */ /* 0x000e220000000000 */
[----:B------:R-:W-:Y:S03]  /*16680*/  UIADD3 UR13, UR4, -0x1, URZ ;  /* 0xffffffff040d7890 */ /* 0x000fe6000fffe03f */
[----:B------:R-:W-:Y:S04]  /*16690*/  MOV R6, UR5 ;  /* 0x0000000500067c02 */ /* 0x000fe80008000f00 */
[----:B------:R-:W-:Y:S02]  /*166a0*/  IADD3 R9, -R239, 0x1, R6 ;  /* 0x00000001ef097810 */ /* 0x000fe40007ffe106 */
[----:B------:R-:W-:Y:S01]  /*166b0*/  @P0 IMAD.HI.U32 R4, R198, c[0x0][0x2c8], RZ ;  /* 0x0000b200c6040a27 */ /* 0x000fe200078e00ff */
[----:B------:R-:W-:Y:S11]  /*166c0*/  PLOP3.LUT P0, PT, PT, PT, UP2, 0x80, 0x0 ;  /* 0x000000000000781c */ /* 0x000ff60003f0f028 */
[----:B------:R-:W-:Y:S02]  /*166d0*/  @!UPT UIADD3 URZ, URZ, URZ, URZ ;  /* 0x0000003f3f3ff290 */ /* 0x000fe4000fffe03f */
[----:B------:R-:W-:Y:S02]  /*166e0*/  @P0 SHF.R.U32.HI R5, RZ, c[0x0][0x2cc], R4 ;  /* 0x0000b300ff050a19 */ /* 0x000fe40000011604 */
[----:B------:R-:W-:Y:S03]  /*166f0*/  MOV R4, UR21 ;  /* 0x0000001500047c02 */ /* 0x000fe60008000f00 */
[----:B------:R-:W2:Y:S01]  /*16700*/  SHFL.IDX PT, R7, R5, RZ, 0x1c1f ;  /* 0x001c1fff05077589 */ /* 0x000ea200000e0000 */
[----:B------:R-:W-:Y:S07]  /*16710*/  IADD3 R4, -R4, UR14, R9 ;  /* 0x0000000e04047c10 */ /* 0x000fee000fffe109 */
[----:B------:R-:W3:Y:S01]  /*16720*/  SHFL.IDX PT, R5, R5, 0x1, 0x1c1f ;  /* 0x003c1f0005057f89 */ /* 0x000ee200000e0000 */
[----:B--2---:R-:W-:Y:S04]  /*16730*/  IADD3 R6, R4, R7, RZ ;  /* 0x0000000704067210 */ /* 0x004fe80007ffe0ff */
[C---:B------:R-:W-:Y:S04]  /*16740*/  ISETP.GT.AND P0, PT, R6.reuse, RZ, PT ;  /* 0x000000ff0600720c */ /* 0x040fe80003f04270 */
[----:B-1----:R-:W-:Y:S02]  /*16750*/  FSEL R10, R169, -INF , P0 ;  /* 0xff800000a90a7808 */ /* 0x002fe40000000000 */
[----:B------:R-:W-:Y:S02]  /*16760*/  ISETP.GT.AND P0, PT, R6, 0x1, PT ;  /* 0x000000010600780c */ /* 0x000fe40003f04270 */
[----:B---3--:R-:W-:Y:S02]  /*16770*/  IADD3 R4, R4, R5, RZ ;  /* 0x0000000504047210 */ /* 0x008fe40007ffe0ff */
[----:B------:R-:W-:Y:S02]  /*16780*/  FSEL R13, R170, -INF , P0 ;  /* 0xff800000aa0d7808 */ /* 0x000fe40000000000 */
[C---:B------:R-:W-:Y:S04]  /*16790*/  ISETP.GT.AND P0, PT, R6.reuse, 0x8, PT ;  /* 0x000000080600780c */ /* 0x040fe80003f04270 */
[----:B------:R-:W-:Y:S02]  /*167a0*/  FSEL R11, R171, -INF , P0 ;  /* 0xff800000ab0b7808 */ /* 0x000fe40000000000 */
[----:B------:R-:W-:Y:S04]  /*167b0*/  ISETP.GT.AND P0, PT, R6, 0x9, PT ;  /* 0x000000090600780c */ /* 0x000fe80003f04270 */
[----:B------:R-:W-:Y:S02]  /*167c0*/  FSEL R9, R178, -INF , P0 ;  /* 0xff800000b2097808 */ /* 0x000fe40000000000 */
[C---:B------:R-:W-:Y:S04]  /*167d0*/  ISETP.GT.AND P0, PT, R6.reuse, 0x10, PT ;  /* 0x000000100600780c */ /* 0x040fe80003f04270 */
[----:B------:R-:W-:Y:S02]  /*167e0*/  FSEL R249, R249, -INF , P0 ;  /* 0xff800000f9f97808 */ /* 0x000fe40000000000 */
[C---:B------:R-:W-:Y:S04]  /*167f0*/  ISETP.GT.AND P0, PT, R6.reuse, 0x11, PT ;  /* 0x000000110600780c */ /* 0x040fe80003f04270 */
        /* <DEDUP_REMOVED lines=9> */
[----:B------:R-:W-:Y:S04]  /*16890*/  ISETP.GT.AND P0, PT, R6, 0x28, PT ;  /* 0x000000280600780c */ /* 0x000fe80003f04270 */
[----:B------:R-:W-:Y:S02]  /*168a0*/  FSEL R187, R172, -INF , P0 ;  /* 0xff800000acbb7808 */ /* 0x000fe40000000000 */
[----:B------:R-:W-:Y:S04]  /*168b0*/  ISETP.GT.AND P0, PT, R6, 0x29, PT ;  /* 0x000000290600780c */ /* 0x000fe80003f04270 */
[----:B------:R-:W-:Y:S02]  /*168c0*/  FSEL R185, R21, -INF , P0 ;  /* 0xff80000015b97808 */ /* 0x000fe40000000000 */
[----:B------:R-:W-:Y:S04]  /*168d0*/  ISETP.GT.AND P0, PT, R4, RZ, PT ;  /* 0x000000ff0400720c */ /* 0x000fe80003f04270 */
[----:B------:R-:W-:Y:S02]  /*168e0*/  FSEL R21, R0, -INF , P0 ;  /* 0xff80000000157808 */ /* 0x000fe40000000000 */
[----:B------:R-:W-:Y:S02]  /*168f0*/  FMNMX.FTZ R0, R10, R3, !PT ;  /* 0x000000030a007209 */ /* 0x000fe40007810000 */
[----:B------:R-:W-:Y:S02]  /*16900*/  ISETP.GT.AND P0, PT, R4, 0x1, PT ;  /* 0x000000010400780c */ /* 0x000fe40003f04270 */
[----:B------:R-:W-:Y:S02]  /*16910*/  FMNMX.FTZ R0, R13, R0, !PT ;  /* 0x000000000d007209 */ /* 0x000fe40007810000 */
[----:B------:R-:W-:Y:S02]  /*16920*/  FSEL R19, R168, -INF , P0 ;  /* 0xff800000a8137808 */ /* 0x000fe40000000000 */
[----:B------:R-:W-:Y:S02]  /*16930*/  FMNMX.FTZ R0, R11, R0, !PT ;  /* 0x000000000b007209 */ /* 0x000fe40007810000 */
[----:B------:R-:W-:Y:S02]  /*16940*/  FMNMX.FTZ R8, R21, R2, !PT ;  /* 0x0000000215087209 */ /* 0x000fe40007810000 */
[----:B------:R-:W-:Y:S02]  /*16950*/  FMNMX.FTZ R0, R9, R0, !PT ;  /* 0x0000000009007209 */ /* 0x000fe40007810000 */
[----:B------:R-:W-:Y:S02]  /*16960*/  ISETP.GT.AND P0, PT, R4, 0x8, PT ;  /* 0x000000080400780c */ /* 0x000fe40003f04270 */
[----:B------:R-:W-:Y:S02]  /*16970*/  FMNMX.FTZ R0, R249, R0, !PT ;  /* 0x00000000f9007209 */ /* 0x000fe40007810000 */
[----:B------:R-:W-:Y:S02]  /*16980*/  FSEL R17, R176, -INF , P0 ;  /* 0xff800000b0117808 */ /* 0x000fe40000000000 */
[----:B------:R-:W-:Y:S02]  /*16990*/  FMNMX.FTZ R0, R247, R0, !PT ;  /* 0x00000000f7007209 */ /* 0x000fe40007810000 */
[C---:B------:R-:W-:Y:S02]  /*169a0*/  ISETP.GT.AND P0, PT, R4.reuse, 0x9, PT ;  /* 0x000000090400780c */ /* 0x040fe40003f04270 */
[----:B------:R-:W-:Y:S02]  /*169b0*/  FMNMX.FTZ R0, R171, R0, !PT ;  /* 0x00000000ab007209 */ /* 0x000fe40007810000 */
[----:B------:R-:W-:Y:S02]  /*169c0*/  FMNMX.FTZ R8, R19, R8, !PT ;  /* 0x0000000813087209 */ /* 0x000fe40007810000 */
[----:B------:R-:W-:Y:S02]  /*169d0*/  FMNMX.FTZ R0, R169, R0, !PT ;  /* 0x00000000a9007209 */ /* 0x000fe40007810000 */
        /* <DEDUP_REMOVED lines=9> */
[C---:B------:R-:W-:Y:S01]  /*16a70*/  ISETP.GT.AND P0, PT, R4.reuse, 0x11, PT ;  /* 0x000000110400780c */ /* 0x040fe20003f04270 */
[----:B------:R-:W1:Y:S01]  /*16a80*/  SHFL.BFLY PT, R7, R6, 0x2, 0x1f ;  /* 0x0c401f0006077f89 */ /* 0x000e6200000e0000 */
        /* <DEDUP_REMOVED lines=12> */
[----:B-1----:R-:W-:Y:S02]  /*16b50*/  FMNMX.FTZ R5, R7, R6, !PT ;  /* 0x0000000607057209 */ /* 0x002fe40007810000 */
[----:B------:R-:W-:Y:S02]  /*16b60*/  FSEL R189, R20, -INF , P0 ;  /* 0xff80000014bd7808 */ /* 0x000fe40000000000 */
[----:B------:R-:W-:Y:S01]  /*16b70*/  ISETP.GT.AND P0, PT, R4, 0x28, PT ;  /* 0x000000280400780c */ /* 0x000fe20003f04270 */
[----:B------:R-:W1:Y:S01]  /*16b80*/  SHFL.BFLY PT, R0, R5, 0x1, 0x1f ;  /* 0x0c201f0005007f89 */ /* 0x000e6200000e0000 */
[----:B------:R-:W-:Y:S02]  /*16b90*/  FMNMX.FTZ R8, R191, R8, !PT ;  /* 0x00000008bf087209 */ /* 0x000fe40007810000 */
[----:B------:R-:W-:Y:S02]  /*16ba0*/  FSEL R183, R24, -INF , P0 ;  /* 0xff80000018b77808 */ /* 0x000fe40000000000 */
[----:B------:R-:W-:Y:S02]  /*16bb0*/  ISETP.GT.AND P0, PT, R4, 0x29, PT ;  /* 0x000000290400780c */ /* 0x000fe40003f04270 */
[----:B------:R-:W-:Y:S02]  /*16bc0*/  FMNMX.FTZ R8, R189, R8, !PT ;  /* 0x00000008bd087209 */ /* 0x000fe40007810000 */
[----:B------:R-:W-:Y:S02]  /*16bd0*/  FSEL R157, R23, -INF , P0 ;  /* 0xff800000179d7808 */ /* 0x000fe40000000000 */
[----:B------:R-:W-:Y:S04]  /*16be0*/  FMNMX.FTZ R8, R183, R8, !PT ;  /* 0x00000008b7087209 */ /* 0x000fe80007810000 */
[----:B------:R-:W-:Y:S02]  /*16bf0*/  FMNMX.FTZ R6, R157, R8, !PT ;  /* 0x000000089d067209 */ /* 0x000fe40007810000 */
[----:B-1----:R-:W-:Y:S03]  /*16c00*/  FMNMX.FTZ R0, R5, R0, !PT ;  /* 0x0000000005007209 */ /* 0x002fe60007810000 */
[----:B------:R-:W1:Y:S01]  /*16c10*/  SHFL.BFLY PT, R5, R6, 0x2, 0x1f ;  /* 0x0c401f0006057f89 */ /* 0x000e6200000e0000 */
[C---:B------:R-:W-:Y:S01]  /*16c20*/  FSETP.NEU.FTZ.AND P0, PT, R0.reuse, -INF , PT ;  /* 0xff8000000000780b */ /* 0x040fe20003f1d000 */
[C---:B------:R-:W-:Y:S03]  /*16c30*/  FMUL.FTZ R184, R0.reuse, c[0x0][0x2d0] ;  /* 0x0000b40000b87a20 */ /* 0x040fe60000410000 */
[----:B------:R-:W-:Y:S02]  /*16c40*/  FSEL R4, R0, RZ, P0 ;  /* 0x000000ff00047208 */ /* 0x000fe40000000000 */
[----:B------:R-:W-:Y:S03]  /*16c50*/  FSEL R184, R184, RZ, P0 ;  /* 0x000000ffb8b87208 */ /* 0x000fe60000000000 */
[----:B------:R-:W-:Y:S02]  /*16c60*/  FADD.FTZ R4, -R4, R3 ;  /* 0x0000000304047221 */ /* 0x000fe40000010100 */
[--C-:B------:R-:W-:Y:S02]  /*16c70*/  FFMA.FTZ R180, R13, c[0x0][0x2d0], -R184.reuse ;  /* 0x0000b4000db47a23 */ /* 0x100fe400000108b8 */
[--C-:B------:R-:W-:Y:S02]  /*16c80*/  FFMA.FTZ R181, R10, c[0x0][0x2d0], -R184.reuse ;  /* 0x0000b4000ab57a23 */ /* 0x100fe400000108b8 */
[--C-:B------:R-:W-:Y:S02]  /*16c90*/  FFMA.FTZ R179, R11, c[0x0][0x2d0], -R184.reuse ;  /* 0x0000b4000bb37a23 */ /* 0x100fe400000108b8 */
[--C-:B------:R-:W-:Y:S01]  /*16ca0*/  FFMA.FTZ R178, R9, c[0x0][0x2d0], -R184.reuse ;  /* 0x0000b40009b27a23 */ /* 0x100fe200000108b8 */
[----:B------:R-:W-:Y:S01]  /*16cb0*/  MUFU.EX2 R180, R180 ;  /* 0x000000b400b47308 */ /* 0x000fe20000000800 */
[----:B------:R-:W-:Y:S02]  /*16cc0*/  FMUL.FTZ R3, R4, c[0x0][0x2d0] ;  /* 0x0000b40004037a20 */ /* 0x000fe40000410000 */
[--C-:B------:R-:W-:Y:S01]  /*16cd0*/  FFMA.FTZ R251, R171, c[0x0][0x2d0], -R184.reuse ;  /* 0x0000b400abfb7a23 */ /* 0x100fe200000108b8 */
[----:B-1----:R-:W-:Y:S01]  /*16ce0*/  FMNMX.FTZ R7, R6, R5, !PT ;  /* 0x0000000506077209 */ /* 0x002fe20007810000 */
[--C-:B------:R-:W-:Y:S02]  /*16cf0*/  FFMA.FTZ R190, R169, c[0x0][0x2d0], -R184.reuse ;  /* 0x0000b400a9be7a23 */ /* 0x100fe400000108b8 */
[----:B------:R-:W-:Y:S01]  /*16d00*/  LDSM.16.MT88.4 R168, [R212+0x6080] ;  /* 0x00608000d4a8783b */ /* 0x000fe20000004200 */
[--C-:B------:R-:W-:Y:S02]  /*16d10*/  FFMA.FTZ R186, R249, c[0x0][0x2d0], -R184.reuse ;  /* 0x0000b400f9ba7a23 */ /* 0x100fe400000108b8 */
[----:B------:R-:W1:Y:S01]  /*16d20*/  MUFU.EX2 R181, R181 ;  /* 0x000000b500b57308 */ /* 0x000e620000000800 */
[--C-:B------:R-:W-:Y:S02]  /*16d30*/  FFMA.FTZ R247, R247, c[0x0][0x2d0], -R184.reuse ;  /* 0x0000b400f7f77a23 */ /* 0x100fe400000108b8 */
[--C-:B------:R-:W-:Y:S02]  /*16d40*/  FFMA.FTZ R195, R195, c[0x0][0x2d0], -R184.reuse ;  /* 0x0000b400c3c37a23 */ /* 0x100fe400000108b8 */
[----:B------:R-:W2:Y:S01]  /*16d50*/  SHFL.BFLY PT, R156, R7, 0x1, 0x1f ;  /* 0x0c201f00079c7f89 */ /* 0x000ea200000e0000 */
[--C-:B------:R-:W-:Y:S02]  /*16d60*/  FFMA.FTZ R248, R193, c[0x0][0x2d0], -R184.reuse ;  /* 0x0000b400c1f87a23 */ /* 0x100fe400000108b8 */
[--C-:B------:R-:W-:Y:S02]  /*16d70*/  FFMA.FTZ R187, R187, c[0x0][0x2d0], -R184.reuse ;  /* 0x0000b400bbbb7a23 */ /* 0x100fe400000108b8 */
[----:B------:R-:W-:Y:S01]  /*16d80*/  MUFU.EX2 R179, R179 ;  /* 0x000000b300b37308 */ /* 0x000fe20000000800 */
[----:B------:R-:W-:Y:S09]  /*16d90*/  FFMA.FTZ R184, R185, c[0x0][0x2d0], -R184 ;  /* 0x0000b400b9b87a23 */ /* 0x000ff200000108b8 */
[----:B------:R-:W3:Y:S01]  /*16da0*/  MUFU.EX2 R178, R178 ;  /* 0x000000b200b27308 */ /* 0x000ee20000000800 */
[----:B-1----:R-:W-:Y:S02]  /*16db0*/  F2FP.PACK_AB R160, R180, R181 ;  /* 0x000000b5b4a0723e */ /* 0x002fe400000000ff */
[----:B--2---:R-:W-:Y:S07]  /*16dc0*/  FMNMX.FTZ R156, R156, R7, !PT ;  /* 0x000000079c9c7209 */ /* 0x004fee0007810000 */
[----:B------:R-:W1:Y:S01]  /*16dd0*/  MUFU.EX2 R3, R3 ;  /* 0x0000000300037308 */ /* 0x000e620000000800 */
[C---:B------:R-:W-:Y:S01]  /*16de0*/  FSETP.NEU.FTZ.AND P0, PT, R156.reuse, -INF , PT ;  /* 0xff8000009c00780b */ /* 0x040fe20003f1d000 */
[C---:B------:R-:W-:Y:S03]  /*16df0*/  FMUL.FTZ R182, R156.reuse, c[0x0][0x2d0] ;  /* 0x0000b4009cb67a20 */ /* 0x040fe60000410000 */
[----:B------:R-:W-:Y:S02]  /*16e00*/  FSEL R5, R156, RZ, P0 ;  /* 0x000000ff9c057208 */ /* 0x000fe40000000000 */
[----:B------:R-:W-:Y:S03]  /*16e10*/  FSEL R182, R182, RZ, P0 ;  /* 0x000000ffb6b67208 */ /* 0x000fe60000000000 */
[----:B------:R-:W-:Y:S01]  /*16e20*/  MUFU.EX2 R186, R186 ;  /* 0x000000ba00ba7308 */ /* 0x000fe20000000800 */
[----:B------:R-:W-:Y:S01]  /*16e30*/  ISETP.LT.AND P0, PT, R240, UR4, PT ;  /* 0x00000004f0007c0c */ /* 0x000fe2000bf01270 */
[----:B------:R-:W-:Y:S01]  /*16e40*/  FADD.FTZ R5, -R5, R2 ;  /* 0x0000000205057221 */ /* 0x000fe20000010100 */
[----:B------:R-:W-:Y:S01]  /*16e50*/  UMOV UR4, UR13 ;  /* 0x0000000d00047c82 */ /* 0x000fe20008000000 */
[--C-:B------:R-:W-:Y:S01]  /*16e60*/  FFMA.FTZ R158, R15, c[0x0][0x2d0], -R182.reuse ;  /* 0x0000b4000f9e7a23 */ /* 0x100fe200000108b6 */
[----:B---3--:R-:W-:Y:S01]  /*16e70*/  F2FP.PACK_AB R162, R178, R179 ;  /* 0x000000b3b2a2723e */ /* 0x008fe200000000ff */
[----:B------:R-:W2:Y:S01]  /*16e80*/  LDSM.16.MT88.4 R12, [R216+0x4080] ;  /* 0x00408000d80c783b */ /* 0x000ea20000004200 */
[--C-:B------:R-:W-:Y:S02]  /*16e90*/  FFMA.FTZ R177, R21, c[0x0][0x2d0], -R182.reuse ;  /* 0x0000b40015b17a23 */ /* 0x100fe400000108b6 */
[--C-:B------:R-:W-:Y:S01]  /*16ea0*/  FFMA.FTZ R176, R19, c[0x0][0x2d0], -R182.reuse ;  /* 0x0000b40013b07a23 */ /* 0x100fe200000108b6 */
[----:B------:R-:W-:Y:S01]  /*16eb0*/  MUFU.EX2 R158, R158 ;  /* 0x0000009e009e7308 */ /* 0x000fe20000000800 */
[--C-:B------:R-:W-:Y:S02]  /*16ec0*/  FFMA.FTZ R159, R17, c[0x0][0x2d0], -R182.reuse ;  /* 0x0000b400119f7a23 */ /* 0x100fe400000108b6 */
[----:B------:R-:W-:Y:S01]  /*16ed0*/  FMUL.FTZ R2, R5, c[0x0][0x2d0] ;  /* 0x0000b40005027a20 */ /* 0x000fe20000410000 */
[----:B------:R-:W3:Y:S01]  /*16ee0*/  LDSM.16.MT88.4 R20, [R214+0x4080] ;  /* 0x00408000d614783b */ /* 0x000ee20000004200 */
        /* <DEDUP_REMOVED lines=9> */
[----:B------:R-:W1:Y:S01]  /*16f80*/  MUFU.EX2 R176, R176 ;  /* 0x000000b000b07308 */ /* 0x000e620000000800 */
[--C-:B------:R-:W-:Y:S02]  /*16f90*/  FFMA.FTZ R188, R175, c[0x0][0x2d0], -R182.reuse ;  /* 0x0000b400afbc7a23 */ /* 0x100fe400000108b6 */
[--C-:B------:R-:W-:Y:S02]  /*16fa0*/  FFMA.FTZ R249, R173, c[0x0][0x2d0], -R182.reuse ;  /* 0x0000b400adf97a23 */ /* 0x100fe400000108b6 */
[----:B------:R-:W-:Y:S01]  /*16fb0*/  LDSM.16.MT88.4 R172, [R216+0x7880] ;  /* 0x00788000d8ac783b */ /* 0x000fe20000004200 */
[--C-:B------:R-:W-:Y:S02]  /*16fc0*/  FFMA.FTZ R192, R167, c[0x0][0x2d0], -R182.reuse ;  /* 0x0000b400a7c07a23 */ /* 0x100fe400000108b6 */
[--C-:B------:R-:W-:Y:S02]  /*16fd0*/  FFMA.FTZ R194, R165, c[0x0][0x2d0], -R182.reuse ;  /* 0x0000b400a5c27a23 */ /* 0x100fe400000108b6 */
[----:B------:R-:W4:Y:S01]  /*16fe0*/  MUFU.EX2 R159, R159 ;  /* 0x0000009f009f7308 */ /* 0x000f220000000800 */
[C---:B------:R-:W-:Y:S02]  /*16ff0*/  FMUL.FTZ R28, R3.reuse, R28 ;  /* 0x0000001c031c7220 */ /* 0x040fe40000410000 */
[----:B------:R-:W-:Y:S01]  /*17000*/  LDSM.16.MT88.4 R164, [R213+0x6080] ;  /* 0x00608000d5a4783b */ /* 0x000fe20000004200 */
[C---:B------:R-:W-:Y:S02]  /*17010*/  FMUL.FTZ R29, R3.reuse, R29 ;  /* 0x0000001d031d7220 */ /* 0x040fe40000410000 */
[C---:B------:R-:W-:Y:S02]  /*17020*/  FMUL.FTZ R32, R3.reuse, R32 ;  /* 0x0000002003207220 */ /* 0x040fe40000410000 */
[C---:B------:R-:W-:Y:S02]  /*17030*/  FMUL.FTZ R33, R3.reuse, R33 ;  /* 0x0000002103217220 */ /* 0x040fe40000410000 */
[----:B------:R-:W5:Y:S01]  /*17040*/  MUFU.EX2 R2, R2 ;  /* 0x0000000200027308 */ /* 0x000f620000000800 */
        /* <DEDUP_REMOVED lines=8> */
[C---:B------:R-:W-:Y:S01]  /*170d0*/  FMUL.FTZ R48, R3.reuse, R48 ;  /* 0x0000003003307220 */ /* 0x040fe20000410000 */
[----:B----4-:R-:W-:Y:S01]  /*170e0*/  F2FP.PACK_AB R163, R158, R159 ;  /* 0x0000009f9ea3723e */ /* 0x010fe200000000ff */
[C---:B------:R-:W-:Y:S02]  /*170f0*/  FMUL.FTZ R49, R3.reuse, R49 ;  /* 0x0000003103317220 */ /* 0x040fe40000410000 */
[C---:B------:R-:W-:Y:S02]  /*17100*/  FMUL.FTZ R52, R3.reuse, R52 ;  /* 0x0000003403347220 */ /* 0x040fe40000410000 */
[C---:B------:R-:W-:Y:S01]  /*17110*/  FMUL.FTZ R53, R3.reuse, R53 ;  /* 0x0000003503357220 */ /* 0x040fe20000410000 */
[----:B------:R-:W-:Y:S01]  /*17120*/  MUFU.EX2 R188, R188 ;  /* 0x000000bc00bc7308 */ /* 0x000fe20000000800 */
[C---:B------:R-:W-:Y:S02]  /*17130*/  FMUL.FTZ R56, R3.reuse, R56 ;  /* 0x0000003803387220 */ /* 0x040fe40000410000 */
[C---:B------:R-:W-:Y:S02]  /*17140*/  FMUL.FTZ R57, R3.reuse, R57 ;  /* 0x0000003903397220 */ /* 0x040fe40000410000 */
[C---:B-----5:R-:W-:Y:S02]  /*17150*/  FMUL.FTZ R6, R2.reuse, R154 ;  /* 0x0000009a02067220 */ /* 0x060fe40000410000 */
[C---:B------:R-:W-:Y:S02]  /*17160*/  FMUL.FTZ R7, R2.reuse, R155 ;  /* 0x0000009b02077220 */ /* 0x040fe40000410000 */
[----:B------:R-:W4:Y:S01]  /*17170*/  LDSM.16.MT88.4 R152, [R213+0x4080] ;  /* 0x00408000d598783b */ /* 0x000f220000004200 */
[C---:B------:R-:W-:Y:S01]  /*17180*/  FMUL.FTZ R10, R2.reuse, R150 ;  /* 0x00000096020a7220 */ /* 0x040fe20000410000 */
[----:B------:R-:W5:Y:S01]  /*17190*/  MUFU.EX2 R249, R249 ;  /* 0x000000f900f97308 */ /* 0x000f620000000800 */
[C---:B------:R-:W-:Y:S02]  /*171a0*/  FMUL.FTZ R11, R2.reuse, R151 ;  /* 0x00000097020b7220 */ /* 0x040fe40000410000 */
[C---:B--2---:R-:W-:Y:S03]  /*171b0*/  HMMA.16816.F32 R4, R160.reuse, R12, R4 ;  /* 0x0000000ca004723c */ /* 0x044fe60000001804 */
[----:B------:R-:W-:Y:S02]  /*171c0*/  LDSM.16.MT88.4 R148, [R213+0x4880] ;  /* 0x00488000d594783b */ /* 0x000fe40000004200 */
[C---:B------:R-:W-:Y:S02]  /*171d0*/  FMUL.FTZ R18, R2.reuse, R142 ;  /* 0x0000008e02127220 */ /* 0x040fe40000410000 */
[C---:B------:R-:W-:Y:S01]  /*171e0*/  FMUL.FTZ R12, R3.reuse, R144 ;  /* 0x00000090030c7220 */ /* 0x040fe20000410000 */
[C---:B------:R-:W-:Y:S01]  /*171f0*/  HMMA.16816.F32 R8, R160.reuse, R14, R8 ;  /* 0x0000000ea008723c */ /* 0x040fe20000001808 */
[----:B------:R-:W-:Y:S03]  /*17200*/  MUFU.EX2 R251, R251 ;  /* 0x000000fb00fb7308 */ /* 0x000fe60000000800 */
[C---:B------:R-:W-:Y:S02]  /*17210*/  FMUL.FTZ R13, R3.reuse, R145 ;  /* 0x00000091030d7220 */ /* 0x040fe40000410000 */
[C---:B------:R-:W-:Y:S02]  /*17220*/  FMUL.FTZ R19, R2.reuse, R143 ;  /* 0x0000008f02137220 */ /* 0x040fe40000410000 */
[C---:B------:R-:W-:Y:S01]  /*17230*/  FMUL.FTZ R14, R2.reuse, R146 ;  /* 0x00000092020e7220 */ /* 0x040fe20000410000 */
[----:B------:R-:W-:Y:S02]  /*17240*/  LDSM.16.MT88.4 R140, [R213+0x5880] ;  /* 0x00588000d58c783b */ /* 0x000fe40000004200 */
[----:B------:R-:W2:Y:S01]  /*17250*/  MUFU.EX2 R190, R190 ;  /* 0x000000be00be7308 */ /* 0x000ea20000000800 */
[C---:B------:R-:W-:Y:S02]  /*17260*/  FMUL.FTZ R15, R2.reuse, R147 ;  /* 0x00000093020f7220 */ /* 0x040fe40000410000 */
[C---:B------:R-:W-:Y:S02]  /*17270*/  FMUL.FTZ R26, R2.reuse, R134 ;  /* 0x00000086021a7220 */ /* 0x040fe40000410000 */
[C---:B------:R-:W-:Y:S01]  /*17280*/  FMUL.FTZ R27, R2.reuse, R135 ;  /* 0x00000087021b7220 */ /* 0x040fe20000410000 */
[----:B------:R-:W1:Y:S01]  /*17290*/  LDSM.16.MT88.4 R144, [R212+0x4080] ;  /* 0x00408000d490783b */ /* 0x000e620000004200 */
[C---:B------:R-:W-:Y:S01]  /*172a0*/  FMUL.FTZ R30, R2.reuse, R30 ;  /* 0x0000001e021e7220 */ /* 0x040fe20000410000 */
[C---:B---3--:R-:W-:Y:S02]  /*172b0*/  HMMA.16816.F32 R12, R160.reuse, R20, R12 ;  /* 0x00000014a00c723c */ /* 0x048fe4000000180c */
[----:B------:R-:W-:Y:S01]  /*172c0*/  MUFU.EX2 R192, R192 ;  /* 0x000000c000c07308 */ /* 0x000fe20000000800 */
[C---:B------:R-:W-:Y:S02]  /*172d0*/  FMUL.FTZ R31, R2.reuse, R31 ;  /* 0x0000001f021f7220 */ /* 0x040fe40000410000 */
[C---:B------:R-:W-:Y:S01]  /*172e0*/  FMUL.FTZ R34, R2.reuse, R34 ;  /* 0x0000002202227220 */ /* 0x040fe20000410000 */
[----:B------:R-:W-:Y:S01]  /*172f0*/  LDSM.16.MT88.4 R132, [R214+0x5880] ;  /* 0x00588000d684783b */ /* 0x000fe20000004200 */
[C---:B------:R-:W-:Y:S01]  /*17300*/  FMUL.FTZ R20, R3.reuse, R136 ;  /* 0x0000008803147220 */ /* 0x040fe20000410000 */
[C---:B------:R-:W-:Y:S04]  /*17310*/  HMMA.16816.F32 R16, R160.reuse, R22, R16 ;  /* 0x00000016a010723c */ /* 0x040fe80000001810 */
[C---:B------:R-:W-:Y:S01]  /*17320*/  FMUL.FTZ R21, R3.reuse, R137 ;  /* 0x0000008903157220 */ /* 0x040fe20000410000 */
[----:B------:R-:W3:Y:S01]  /*17330*/  MUFU.EX2 R194, R194 ;  /* 0x000000c200c27308 */ /* 0x000ee20000000800 */
[C---:B------:R-:W-:Y:S02]  /*17340*/  FMUL.FTZ R35, R2.reuse, R35 ;  /* 0x0000002302237220 */ /* 0x040fe40000410000 */
[C---:B------:R-:W-:Y:S04]  /*17350*/  FMUL.FTZ R22, R2.reuse, R138 ;  /* 0x0000008a02167220 */ /* 0x040fe80000410000 */
[C---:B------:R-:W-:Y:S02]  /*17360*/  FMUL.FTZ R23, R2.reuse, R139 ;  /* 0x0000008b02177220 */ /* 0x040fe40000410000 */
[----:B------:R-:W2:Y:S01]  /*17370*/  LDSM.16.MT88.4 R136, [R216+0x5880] ;  /* 0x00588000d888783b */ /* 0x000ea20000004200 */
[C---:B------:R-:W-:Y:S01]  /*17380*/  FMUL.FTZ R38, R2.reuse, R38 ;  /* 0x0000002602267220 */ /* 0x040fe20000410000 */
[----:B------:R-:W-:Y:S01]  /*17390*/  MUFU.EX2 R195, R195 ;  /* 0x000000c300c37308 */ /* 0x000fe20000000800 */
[C---:B------:R-:W-:Y:S02]  /*173a0*/  FMUL.FTZ R39, R2.reuse, R39 ;  /* 0x0000002702277220 */ /* 0x040fe40000410000 */
[C---:B----4-:R-:W-:Y:S03]  /*173b0*/  HMMA.16816.F32 R20, R160.reuse, R152, R20 ;  /* 0x00000098a014723c */ /* 0x050fe60000001814 */
[C---:B------:R-:W-:Y:S02]  /*173c0*/  FMUL.FTZ R42, R2.reuse, R42 ;  /* 0x0000002a022a7220 */ /* 0x040fe40000410000 */
[C---:B------:R-:W-:Y:S02]  /*173d0*/  FMUL.FTZ R43, R2.reuse, R43 ;  /* 0x0000002b022b7220 */ /* 0x040fe40000410000 */
[C---:B------:R-:W-:Y:S01]  /*173e0*/  FMUL.FTZ R46, R2.reuse, R46 ;  /* 0x0000002e022e7220 */ /* 0x040fe20000410000 */
[C---:B------:R-:W-:Y:S01]  /*173f0*/  HMMA.16816.F32 R24, R160.reuse, R154, R24 ;  /* 0x0000009aa018723c */ /* 0x040fe20000001818 */
[----:B------:R-:W-:Y:S01]  /*17400*/  LDSM.16.MT88.4 R152, [R212+0x4880] ;  /* 0x00488000d498783b */ /* 0x000fe20000004200 */
[----:B------:R-:W4:Y:S02]  /*17410*/  MUFU.EX2 R248, R248 ;  /* 0x000000f800f87308 */ /* 0x000f240000000800 */
[C---:B------:R-:W-:Y:S02]  /*17420*/  FMUL.FTZ R47, R2.reuse, R47 ;  /* 0x0000002f022f7220 */ /* 0x040fe40000410000 */
[C---:B------:R-:W-:Y:S02]  /*17430*/  FMUL.FTZ R50, R2.reuse, R50 ;  /* 0x0000003202327220 */ /* 0x040fe40000410000 */
[C---:B-1----:R-:W-:Y:S04]  /*17440*/  HMMA.16816.F32 R28, R160.reuse, R144, R28 ;  /* 0x00000090a01c723c */ /* 0x042fe8000000181c */
[C---:B------:R-:W-:Y:S01]  /*17450*/  FMUL.FTZ R51, R2.reuse, R51 ;  /* 0x0000003302337220 */ /* 0x040fe20000410000 */
[----:B------:R-:W-:Y:S01]  /*17460*/  MUFU.EX2 R187, R187 ;  /* 0x000000bb00bb7308 */ /* 0x000fe20000000800 */
[C---:B------:R-:W-:Y:S02]  /*17470*/  FMUL.FTZ R54, R2.reuse, R54 ;  /* 0x0000003602367220 */ /* 0x040fe40000410000 */
[C---:B------:R-:W-:Y:S01]  /*17480*/  HMMA.16816.F32 R32, R160.reuse, R146, R32 ;  /* 0x00000092a020723c */ /* 0x040fe20000001820 */
[----:B------:R-:W-:Y:S03]  /*17490*/  LDSM.16.MT88.4 R144, [R214+0x4880] ;  /* 0x00488000d690783b */ /* 0x000fe60000004200 */
[C---:B------:R-:W-:Y:S02]  /*174a0*/  FMUL.FTZ R55, R2.reuse, R55 ;  /* 0x0000003702377220 */ /* 0x040fe40000410000 */
[C---:B------:R-:W-:Y:S01]  /*174b0*/  FMUL.FTZ R58, R2.reuse, R58 ;  /* 0x0000003a023a7220 */ /* 0x040fe20000410000 */
[----:B------:R-:W-:Y:S01]  /*174c0*/  MUFU.EX2 R184, R184 ;  /* 0x000000b800b87308 */ /* 0x000fe20000000800 */
[C---:B------:R-:W-:Y:S01]  /*174d0*/  FMUL.FTZ R59, R2.reuse, R59 ;  /* 0x0000003b023b7220 */ /* 0x040fe20000410000 */
[C---:B--2---:R-:W-:Y:S03]  /*174e0*/  HMMA.16816.F32 R36, R160.reuse, R136, R36 ;  /* 0x00000088a024723c */ /* 0x044fe60000001824 */
        /* <DEDUP_REMOVED lines=94> */
[----:B------:R-:W-:Y:S01]  /*17ad0*/  FMUL.FTZ R124, R3, R124 ;  /* 0x0000007c037c7220 */ /* 0x000fe20000410000 */
[----:B------:R-:W-:Y:S01]  /*17ae0*/  F2FP.PACK_AB R132, R247, R186 ;  /* 0x000000baf784723e */ /* 0x000fe200000000ff */
[----:B------:R-:W-:Y:S03]  /*17af0*/  FMUL.FTZ R125, R3, R125 ;  /* 0x0000007d037d7220 */ /* 0x000fe60000410000 */
[C---:B------:R-:W-:Y:S03]  /*17b00*/  HMMA.16816.F32 R120, R160.reuse, R134, R120 ;  /* 0x00000086a078723c */ /* 0x040fe60000001878 */
[C---:B------:R-:W-:Y:S01]  /*17b10*/  FMUL.FTZ R126, R2.reuse, R126 ;  /* 0x0000007e027e7220 */ /* 0x040fe20000410000 */
[----:B-----5:R-:W-:Y:S01]  /*17b20*/  F2FP.PACK_AB R133, R249, R188 ;  /* 0x000000bcf985723e */ /* 0x020fe200000000ff */
[----:B------:R-:W-:Y:S02]  /*17b30*/  FMUL.FTZ R127, R2, R127 ;  /* 0x0000007f027f7220 */ /* 0x000fe40000410000 */
[C---:B------:R-:W-:Y:S01]  /*17b40*/  FMUL.FTZ R128, R3.reuse, R128 ;  /* 0x0000008003807220 */ /* 0x040fe20000410000 */
[----:B------:R-:W-:Y:S01]  /*17b50*/  F2FP.PACK_AB R134, R190, R251 ;  /* 0x000000fbbe86723e */ /* 0x000fe200000000ff */
[----:B------:R-:W-:Y:S03]  /*17b60*/  FMUL.FTZ R129, R3, R129 ;  /* 0x0000008103817220 */ /* 0x000fe60000410000 */
[C---:B---3--:R-:W-:Y:S03]  /*17b70*/  HMMA.16816.F32 R124, R160.reuse, R140, R124 ;  /* 0x0000008ca07c723c */ /* 0x048fe6000000187c */
[----:B------:R-:W-:Y:S01]  /*17b80*/  FMUL.FTZ R130, R2, R130 ;  /* 0x0000008202827220 */ /* 0x000fe20000410000 */
[----:B------:R-:W-:Y:S01]  /*17b90*/  F2FP.PACK_AB R135, R194, R192 ;  /* 0x000000c0c287723e */ /* 0x000fe200000000ff */
[C---:B------:R-:W-:Y:S02]  /*17ba0*/  FMUL.FTZ R131, R2.reuse, R131 ;  /* 0x0000008302837220 */ /* 0x040fe40000410000 */
[--C-:B------:R-:W-:Y:S02]  /*17bb0*/  FFMA.FTZ R191, R191, c[0x0][0x2d0], -R182.reuse ;  /* 0x0000b400bfbf7a23 */ /* 0x100fe400000108b6 */
[--C-:B------:R-:W-:Y:S03]  /*17bc0*/  FFMA.FTZ R250, R189, c[0x0][0x2d0], -R182.reuse ;  /* 0x0000b400bdfa7a23 */ /* 0x100fe600000108b6 */
[----:B------:R-:W-:Y:S01]  /*17bd0*/  HMMA.16816.F32 R128, R160, R142, R128 ;  /* 0x0000008ea080723c */ /* 0x000fe20000001880 */
[----:B------:R-:W2:Y:S01]  /*17be0*/  LDSM.16.MT88.4 R140, [R216+0x6080] ;  /* 0x00608000d88c783b */ /* 0x000ea20000004200 */
[----:B------:R-:W-:Y:S01]  /*17bf0*/  MUFU.EX2 R191, R191 ;  /* 0x000000bf00bf7308 */ /* 0x000fe20000000800 */
[--C-:B------:R-:W-:Y:S02]  /*17c00*/  FFMA.FTZ R183, R183, c[0x0][0x2d0], -R182.reuse ;  /* 0x0000b400b7b77a23 */ /* 0x100fe400000108b6 */
[----:B------:R-:W-:Y:S02]  /*17c10*/  FFMA.FTZ R182, R157, c[0x0][0x2d0], -R182 ;  /* 0x0000b4009db67a23 */ /* 0x000fe400000108b6 */
[----:B------:R-:W-:Y:S01]  /*17c20*/  FFMA.FTZ R181, R3, R238, R181 ;  /* 0x000000ee03b57223 */ /* 0x000fe200000100b5 */
[C---:B-1----:R-:W-:Y:S01]  /*17c30*/  HMMA.16816.F32 R4, R132.reuse, R136, R4 ;  /* 0x000000888404723c */ /* 0x042fe20000001804 */
[----:B------:R-:W1:Y:S03]  /*17c40*/  LDSM.16.MT88.4 R160, [R214+0x6080] ;  /* 0x00608000d6a0783b */ /* 0x000e660000004200 */
[----:B------:R-:W3:Y:S01]  /*17c50*/  MUFU.EX2 R250, R250 ;  /* 0x000000fa00fa7308 */ /* 0x000ee20000000800 */
[----:B------:R-:W-:Y:S02]  /*17c60*/  FFMA.FTZ R177, R2, R237, R177 ;  /* 0x000000ed02b17223 */ /* 0x000fe400000100b1 */
[----:B------:R-:W-:Y:S01]  /*17c70*/  FADD.FTZ R180, R180, R181 ;  /* 0x000000b5b4b47221 */ /* 0x000fe20000010000 */
[C---:B------:R-:W-:Y:S01]  /*17c80*/  HMMA.16816.F32 R8, R132.reuse, R138, R8 ;  /* 0x0000008a8408723c */ /* 0x040fe20000001808 */
[----:B------:R-:W5:Y:S03]  /*17c90*/  LDSM.16.MT88.4 R136, [R214+0x7880] ;  /* 0x00788000d688783b */ /* 0x000f660000004200 */
[----:B------:R-:W-:Y:S02]  /*17ca0*/  FADD.FTZ R176, R176, R177 ;  /* 0x000000b1b0b07221 */ /* 0x000fe40000010000 */
[----:B------:R-:W-:Y:S01]  /*17cb0*/  MUFU.EX2 R183, R183 ;  /* 0x000000b700b77308 */ /* 0x000fe20000000800 */
[----:B------:R-:W-:Y:S01]  /*17cc0*/  FADD.FTZ R3, R179, R180 ;  /* 0x000000b4b3037221 */ /* 0x000fe20000010000 */
[C---:B------:R-:W-:Y:S04]  /*17cd0*/  HMMA.16816.F32 R12, R132.reuse, R144, R12 ;  /* 0x00000090840c723c */ /* 0x040fe8000000180c */
[----:B------:R-:W-:Y:S04]  /*17ce0*/  FADD.FTZ R3, R178, R3 ;  /* 0x00000003b2037221 */ /* 0x000fe80000010000 */
[C---:B------:R-:W-:Y:S01]  /*17cf0*/  HMMA.16816.F32 R16, R132.reuse, R146, R16 ;  /* 0x000000928410723c */ /* 0x040fe20000001810 */
[----:B------:R-:W1:Y:S01]  /*17d00*/  LDSM.16.MT88.4 R144, [R213+0x7880] ;  /* 0x00788000d590783b */ /* 0x000e620000004200 */
[----:B------:R-:W1:Y:S02]  /*17d10*/  MUFU.EX2 R182, R182 ;  /* 0x000000b600b67308 */ /* 0x000e640000000800 */
[----:B------:R-:W-:Y:S01]  /*17d20*/  FADD.FTZ R2, R186, R3 ;  /* 0x00000003ba027221 */ /* 0x000fe20000010000 */
[----:B------:R-:W-:Y:S03]  /*17d30*/  MOV R3, R0 ;  /* 0x0000000000037202 */ /* 0x000fe60000000f00 */
[C---:B------:R-:W-:Y:S04]  /*17d40*/  HMMA.16816.F32 R20, R132.reuse, R148, R20 ;  /* 0x000000948414723c */ /* 0x040fe80000001814 */
[----:B------:R-:W-:Y:S04]  /*17d50*/  FADD.FTZ R2, R247, R2 ;  /* 0x00000002f7027221 */ /* 0x000fe80000010000 */
[C---:B------:R-:W-:Y:S01]  /*17d60*/  HMMA.16816.F32 R24, R132.reuse, R150, R24 ;  /* 0x000000968418723c */ /* 0x040fe20000001818 */
[----:B------:R-:W-:Y:S03]  /*17d70*/  LDSM.16.MT88.4 R148, [R216+0x9080] ;  /* 0x00908000d894783b */ /* 0x000fe60000004200 */
[----:B------:R-:W-:Y:S01]  /*17d80*/  FADD.FTZ R251, R251, R2 ;  /* 0x00000002fbfb7221 */ /* 0x000fe20000010000 */
[-C--:B------:R-:W-:Y:S03]  /*17d90*/  MOV R2, R156.reuse ;  /* 0x0000009c00027202 */ /* 0x080fe60000000f00 */
[C---:B------:R-:W-:Y:S04]  /*17da0*/  HMMA.16816.F32 R28, R132.reuse, R152, R28 ;  /* 0x00000098841c723c */ /* 0x040fe8000000181c */
[----:B------:R-:W-:Y:S04]  /*17db0*/  FADD.FTZ R190, R190, R251 ;  /* 0x000000fbbebe7221 */ /* 0x000fe80000010000 */
[C---:B------:R-:W-:Y:S08]  /*17dc0*/  HMMA.16816.F32 R32, R132.reuse, R154, R32 ;  /* 0x0000009a8420723c */ /* 0x040ff00000001820 */
[C---:B--2---:R-:W-:Y:S08]  /*17dd0*/  HMMA.16816.F32 R36, R132.reuse, R140, R36 ;  /* 0x0000008c8424723c */ /* 0x044ff00000001824 */
[C---:B------:R-:W-:Y:S01]  /*17de0*/  HMMA.16816.F32 R40, R132.reuse, R142, R40 ;  /* 0x0000008e8428723c */ /* 0x040fe20000001828 */
[----:B------:R-:W2:Y:S07]  /*17df0*/  LDSM.16.MT88.4 R140, [R212+0x7880] ;  /* 0x00788000d48c783b */ /* 0x000eae0000004200 */
[C---:B-1----:R-:W-:Y:S07]  /*17e00*/  HMMA.16816.F32 R44, R132.reuse, R160, R44 ;  /* 0x000000a0842c723c */ /* 0x042fee000000182c */
[----:B----4-:R-:W-:Y:S01]  /*17e10*/  F2FP.PACK_AB R160, R248, R195 ;  /* 0x000000c3f8a0723e */ /* 0x010fe200000000ff */
[C---:B------:R-:W-:Y:S04]  /*17e20*/  HMMA.16816.F32 R48, R132.reuse, R162, R48 ;  /* 0x000000a28430723c */ /* 0x040fe80000001830 */
[----:B---3--:R-:W-:Y:S01]  /*17e30*/  F2FP.PACK_AB R161, R250, R191 ;  /* 0x000000bffaa1723e */ /* 0x008fe200000000ff */
[----:B------:R-:W-:Y:S02]  /*17e40*/  FADD.FTZ R195, R195, R190 ;  /* 0x000000bec3c37221 */ /* 0x000fe40000010000 */
[----:B------:R-:W-:Y:S01]  /*17e50*/  F2FP.PACK_AB R162, R184, R187 ;  /* 0x000000bbb8a2723e */ /* 0x000fe200000000ff */
[C---:B------:R-:W-:Y:S04]  /*17e60*/  HMMA.16816.F32 R52, R132.reuse, R164, R52 ;  /* 0x000000a48434723c */ /* 0x040fe80000001834 */
[----:B------:R-:W-:Y:S01]  /*17e70*/  F2FP.PACK_AB R163, R182, R183 ;  /* 0x000000b7b6a3723e */ /* 0x000fe200000000ff */
[----:B------:R-:W-:Y:S03]  /*17e80*/  FADD.FTZ R248, R248, R195 ;  /* 0x000000c3f8f87221 */ /* 0x000fe60000010000 */
[C---:B------:R-:W-:Y:S01]  /*17e90*/  HMMA.16816.F32 R56, R132.reuse, R166, R56 ;  /* 0x000000a68438723c */ /* 0x040fe20000001838 */
[----:B------:R-:W-:Y:S03]  /*17ea0*/  LDSM.16.MT88.4 R164, [R213+0x5080] ;  /* 0x00508000d5a4783b */ /* 0x000fe60000004200 */
[----:B------:R-:W-:Y:S04]  /*17eb0*/  FADD.FTZ R187, R187, R248 ;  /* 0x000000f8bbbb7221 */ /* 0x000fe80000010000 */
[C---:B------:R-:W-:Y:S04]  /*17ec0*/  HMMA.16816.F32 R60, R132.reuse, R168, R60 ;  /* 0x000000a8843c723c */ /* 0x040fe8000000183c */
[----:B------:R-:W-:Y:S04]  /*17ed0*/  FADD.FTZ R238, R184, R187 ;  /* 0x000000bbb8ee7221 */ /* 0x000fe80000010000 */
[C---:B------:R-:W-:Y:S01]  /*17ee0*/  HMMA.16816.F32 R64, R132.reuse, R170, R64 ;  /* 0x000000aa8440723c */ /* 0x040fe20000001840 */
[----:B------:R-:W-:Y:S07]  /*17ef0*/  LDSM.16.MT88.4 R168, [R212+0x5080] ;  /* 0x00508000d4a8783b */ /* 0x000fee0000004200 */
[C---:B------:R-:W-:Y:S08]  /*17f00*/  HMMA.16816.F32 R68, R132.reuse, R172, R68 ;  /* 0x000000ac8444723c */ /* 0x040ff00000001844 */
[C---:B------:R-:W-:Y:S01]  /*17f10*/  HMMA.16816.F32 R72, R132.reuse, R174, R72 ;  /* 0x000000ae8448723c */ /* 0x040fe20000001848 */
[----:B------:R-:W-:Y:S07]  /*17f20*/  LDSM.16.MT88.4 R172, [R212+0x8080] ;  /* 0x00808000d4ac783b */ /* 0x000fee0000004200 */
[C---:B-----5:R-:W-:Y:S08]  /*17f30*/  HMMA.16816.F32 R76, R132.reuse, R136, R76 ;  /* 0x00000088844c723c */ /* 0x060ff0000000184c */
        /* <DEDUP_REMOVED lines=55> */
[C---:B--2---:R-:W-:Y:S07]  /*182b0*/  HMMA.16816.F32 R108, R160.reuse, R4, R108 ;  /* 0x00000004a06c723c */ /* 0x044fee000000186c */
[----:B------:R-:W-:Y:S01]  /*182c0*/  FADD.FTZ R5, R159, R176 ;  /* 0x000000b09f057221 */ /* 0x000fe20000010000 */
[C---:B------:R-:W-:Y:S04]  /*182d0*/  HMMA.16816.F32 R112, R160.reuse, R6, R112 ;  /* 0x00000006a070723c */ /* 0x040fe80000001870 */
[----:B------:R-:W-:Y:S01]  /*182e0*/  MOV R159, R156 ;  /* 0x0000009c009f7202 */ /* 0x000fe20000000f00 */
[----:B------:R-:W-:Y:S03]  /*182f0*/  FADD.FTZ R5, R158, R5 ;  /* 0x000000059e057221 */ /* 0x000fe60000010000 */
[C---:B---3--:R-:W-:Y:S04]  /*18300*/  HMMA.16816.F32 R116, R160.reuse, R8, R116 ;  /* 0x00000008a074723c */ /* 0x048fe80000001874 */
[----:B------:R-:W-:Y:S04]  /*18310*/  FADD.FTZ R188, R188, R5 ;  /* 0x00000005bcbc7221 */ /* 0x000fe80000010000 */
[C---:B------:R-:W-:Y:S04]  /*18320*/  HMMA.16816.F32 R120, R160.reuse, R10, R120 ;  /* 0x0000000aa078723c */ /* 0x040fe80000001878 */
[----:B------:R-:W-:Y:S04]  /*18330*/  FADD.FTZ R249, R249, R188 ;  /* 0x000000bcf9f97221 */ /* 0x000fe80000010000 */
[C---:B-1----:R-:W-:Y:S04]  /*18340*/  HMMA.16816.F32 R124, R160.reuse, R12, R124 ;  /* 0x0000000ca07c723c */ /* 0x042fe8000000187c */
[----:B------:R-:W-:Y:S04]  /*18350*/  FADD.FTZ R249, R192, R249 ;  /* 0x000000f9c0f97221 */ /* 0x000fe80000010000 */
[----:B------:R-:W-:Y:S01]  /*18360*/  FADD.FTZ R194, R194, R249 ;  /* 0x000000f9c2c27221 */ /* 0x000fe20000010000 */
[----:B------:R-:W-:Y:S03]  /*18370*/  HMMA.16816.F32 R128, R160, R14, R128 ;  /* 0x0000000ea080723c */ /* 0x000fe60000001880 */
[----:B------:R-:W-:Y:S04]  /*18380*/  FADD.FTZ R191, R191, R194 ;  /* 0x000000c2bfbf7221 */ /* 0x000fe80000010000 */
[----:B------:R-:W-:Y:S05]  /*18390*/  FADD.FTZ R250, R250, R191 ;  /* 0x000000bffafa7221 */ /* 0x000fea0000010000 */
[----:B------:R-:W-:Y:S04]  /*183a0*/  FADD.FTZ R183, R183, R250 ;  /* 0x000000fab7b77221 */ /* 0x000fe80000010000 */
[----:B------:R-:W-:Y:S01]  /*183b0*/  FADD.FTZ R237, R182, R183 ;  /* 0x000000b7b6ed7221 */ /* 0x000fe20000010000 */
[----:B------:R-:W-:-:S05]  /*183c0*/  @P0 BRA `(.L_x_1738) ;  /* 0xffffcd8000000947 */ /* 0x000fca000383ffff */
.L_x_1733:
[----:B------:R-:W-:-:S13]  /*183d0*/  ISETP.LE.AND P0, PT, RZ, UR13, PT ;  /* 0x0000000dff007c0c */ /* 0x000fda000bf03270 */
[----:B------:R-:W-:Y:S05]  /*183e0*/  @!P0 BRA `(.L_x_1739) ;  /* 0x00002e8000008947 */ /* 0x000fea0003800000 */
[----:B------:R-:W-:Y:S01]  /*183f0*/  IADD3 R239, -R197, 0x30, RZ ;  /* 0x00000030c5ef7810 */ /* 0x000fe20007ffe1ff */
[C---:B------:R-:W-:Y:S01]  /*18400*/  IMAD.SHL.U32 R241, R196.reuse, 0x2, RZ ;  /* 0x00000002c4f17824 */ /* 0x040fe200078e00ff */
[----:B------:R-:W-:Y:S02]  /*18410*/  SHF.L.U64.HI R240, R196, 0x1, R199 ;  /* 0x00000001c4f07819 */ /* 0x000fe400000102c7 */
.L_x_1744:
[----:B------:R-:W-:Y:S01]  /*18420*/  SHF.R.S32.HI R5, RZ, 0x1f, R228 ;  /* 0x0000001fff057819 */ /* 0x000fe200000114e4 */
[C---:B------:R-:W-:Y:S01]  /*18430*/  IMAD.WIDE.U32 R6, R228.reuse, c[0x0][0x208], RZ ;  /* 0x00008200e4067a25 */ /* 0x040fe200078e00ff */
[----:B------:R-:W-:Y:S01]  /*18440*/  SHF.R.S32.HI R3, RZ, 0x1f, R227 ;  /* 0x0000001fff037819 */ /* 0x000fe200000114e3 */
[----:B------:R-:W-:Y:S04]  /*18450*/  DEPBAR.LE SB0, 0x0 ;  /* 0x000080000000791a */ /* 0x000fe80000000000 */
[----:B------:R-:W-:Y:S01]  /*18460*/  BAR.SYNC.DEFER_BLOCKING 0x0 ;  /* 0x0000000000007b1d */ /* 0x000fe20000010000 */
[----:B------:R-:W-:Y:S01]  /*18470*/  IMAD R5, R5, c[0x0][0x208], RZ ;  /* 0x0000820005057a24 */ /* 0x000fe200078e02ff */
[----:B------:R-:W-:Y:S01]  /*18480*/  ISETP.GE.AND P1, PT, R229, c[0x0][0x1d4], PT ;  /* 0x00007500e5007a0c */ /* 0x000fe20003f26270 */
[----:B------:R-:W-:Y:S01]  /*18490*/  IMAD R3, R3, c[0x0][0x218], RZ ;  /* 0x0000860003037a24 */ /* 0x000fe200078e02ff */
[----:B------:R-:W-:Y:S01]  /*184a0*/  SHF.L.U64.HI R245, R235, 0x1, R236 ;  /* 0x00000001ebf57819 */ /* 0x000fe200000102ec */
[----:B------:R-:W-:Y:S01]  /*184b0*/  IMAD R5, R228, c[0x0][0x20c], R5 ;  /* 0x00008300e4057a24 */ /* 0x000fe200078e0205 */
[----:B------:R-:W-:Y:S01]  /*184c0*/  SHF.L.U64.HI R243, R234, 0x1, R233 ;  /* 0x00000001eaf37819 */ /* 0x000fe200000102e9 */
[----:B------:R-:W-:Y:S01]  /*184d0*/  IMAD R3, R227, c[0x0][0x21c], R3 ;  /* 0x00008700e3037a24 */ /* 0x000fe200078e0203 */
[----:B------:R-:W-:Y:S01]  /*184e0*/  SHF.L.U64.HI R156, R232, 0x1, R231 ;  /* 0x00000001e89c7819 */ /* 0x000fe200000102e7 */
[----:B------:R-:W-:Y:S02]  /*184f0*/  IMAD.IADD R7, R7, 0x1, R5 ;  /* 0x0000000107077824 */ /* 0x000fe400078e0205 */
[----:B------:R-:W-:Y:S02]  /*18500*/  IMAD.SHL.U32 R244, R235, 0x2, RZ ;  /* 0x00000002ebf47824 */ /* 0x000fe400078e00ff */
[----:B------:R-:W-:Y:S04]  /*18510*/  IMAD.WIDE.U32 R6, R227, c[0x0][0x218], R6 ;  /* 0x00008600e3067a25 */ /* 0x000fe800078e0006 */
[----:B------:R-:W-:Y:S01]  /*18520*/  IMAD.SHL.U32 R242, R234, 0x2, RZ ;  /* 0x00000002eaf27824 */ /* 0x000fe200078e00ff */
[----:B------:R-:W-:Y:S04]  /*18530*/  IADD3 R2, P0, R6, UR28, RZ ;  /* 0x0000001c06027c10 */ /* 0x000fe8000ff1e0ff */
[----:B------:R-:W-:Y:S01]  /*18540*/  IADD3.X R3, R7, UR12, R3, P0, !PT ;  /* 0x0000000c07037c10 */ /* 0x000fe200087fe403 */
[----:B------:R-:W-:Y:S01]  /*18550*/  LDSM.16.M88.4 R24, [R222] ;  /* 0x00000000de18783b */ /* 0x000fe20000000200 */
[C---:B------:R-:W-:Y:S01]  /*18560*/  LEA R4, P0, R2.reuse, c[0x0][0x1f8], 0x1 ;  /* 0x00007e0002047a11 */ /* 0x040fe200078008ff */
[----:B------:R-:W-:Y:S02]  /*18570*/  BSSY B0, `(.L_x_1740) ;  /* 0x0000031000007945 */ /* 0x000fe40003800000 */
[----:B------:R-:W-:Y:S01]  /*18580*/  LDSM.16.M88.4 R8, [R221+0xa080] ;  /* 0x00a08000dd08783b */ /* 0x000fe20000000200 */
[----:B------:R-:W-:Y:S01]  /*18590*/  LEA.HI.X R15, R2, c[0x0][0x1fc], R3, 0x1, P0 ;  /* 0x00007f00020f7a11 */ /* 0x000fe200000f0c03 */
[----:B------:R-:W-:Y:S02]  /*185a0*/  IMAD.SHL.U32 R2, R232, 0x2, RZ ;  /* 0x00000002e8027824 */ /* 0x000fe400078e00ff */
[----:B------:R-:W1:Y:S04]  /*185b0*/  SHFL.IDX PT, R7, R4, RZ, 0x181f ;  /* 0x00181fff04077589 */ /* 0x000e6800000e0000 */
[----:B------:R-:W-:Y:S04]  /*185c0*/  LDSM.16.M88.4 R16, [R221+0xa880] ;  /* 0x00a88000dd10783b */ /* 0x000fe80000000200 */
[----:B------:R-:W2:Y:S04]  /*185d0*/  SHFL.IDX PT, R3, R15, RZ, 0x181f ;  /* 0x00181fff0f037589 */ /* 0x000ea800000e0000 */
[----:B------:R3:W4:Y:S04]  /*185e0*/  LDSM.16.M88.4 R160, [R221+0xb080] ;  /* 0x00b08000dda0783b */ /* 0x0007280000000200 */
[----:B------:R3:W3:Y:S04]  /*185f0*/  LDSM.16.M88.4 R164, [R220] ;  /* 0x00000000dca4783b */ /* 0x0006e80000000200 */
[----:B------:R3:W3:Y:S04]  /*18600*/  LDSM.16.M88.4 R168, [R219] ;  /* 0x00000000dba8783b */ /* 0x0006e80000000200 */
[----:B------:R3:W3:Y:S04]  /*18610*/  LDSM.16.M88.4 R172, [R211] ;  /* 0x00000000d3ac783b */ /* 0x0006e80000000200 */
[----:B------:R3:W3:Y:S01]  /*18620*/  LDSM.16.M88.4 R176, [R210] ;  /* 0x00000000d2b0783b */ /* 0x0006e20000000200 */
[----:B-1----:R-:W-:Y:S05]  /*18630*/  IADD3 R22, P0, R7, R241, RZ ;  /* 0x000000f107167210 */ /* 0x002fea0007f1e0ff */
[----:B--2---:R-:W-:Y:S01]  /*18640*/  IMAD.X R23, R3, 0x1, R240, P0 ;  /* 0x0000000103177824 */ /* 0x004fe200000e06f0 */
        /* <DEDUP_REMOVED lines=9> */
[----:B------:R-:W-:Y:S02]  /*186e0*/  IADD3 R6, P0, R7, R2, RZ ;  /* 0x0000000207067210 */ /* 0x000fe40007f1e0ff */
[----:B------:R-:W-:Y:S02]  /*186f0*/  ISETP.GT.AND P1, PT, R223, 0x7f, PT ;  /* 0x0000007fdf00780c */ /* 0x000fe40003f24270 */
[----:B------:R1:W-:Y:S01]  /*18700*/  LDGSTS.E.BYPASS.LTC128B.128 [R230+0x7080], [R12.64], !P5 ;  /* 0x070800000ce67fae */ /* 0x0003e2000e901d5a */
[----:B------:R-:W-:Y:S02]  /*18710*/  IMAD.X R7, R3, 0x1, R156, P0 ;  /* 0x0000000103077824 */ /* 0x000fe400000e069c */
[----:B------:R-:W-:Y:S03]  /*18720*/  IMAD.MOV.U32 R3, RZ, RZ, R0 ;  /* 0x000000ffff037224 */ /* 0x000fe600078e0000 */
[----:B------:R1:W-:Y:S05]  /*18730*/  LDGSTS.E.BYPASS.LTC128B.128 [R230+0x8880], [R6.64], !P4 ;  /* 0x0888000006e67fae */ /* 0x0003ea000e101d5a */
[----:B------:R-:W-:-:S05]  /*18740*/  @P1 BRA `(.L_x_1741) ;  /* 0x0000013000001947 */ /* 0x000fca0003800000 */
[----:B----4-:R-:W-:-:S05]  /*18750*/  BRA.DIV ~URZ, `(.L_x_1742) ;  /* 0x000060e27f007947 */ /* 0x010fca000b800000 */
[----:B------:R2:W4:Y:S04]  /*18760*/  SHFL.IDX PT, R5, R15, 0x1, 0x181f ;  /* 0x00381f000f057f89 */ /* 0x00052800000e0000 */
[----:B-1----:R2:W1:Y:S02]  /*18770*/  SHFL.IDX PT, R13, R4, 0x1, 0x181f ;  /* 0x00381f00040d7f89 */ /* 0x00246400000e0000 */
.L_x_1764:
[----:B-1----:R-:W-:Y:S02]  /*18780*/  IADD3 R20, P0, R13, R241, RZ ;  /* 0x000000f10d147210 */ /* 0x002fe40007f1e0ff */
[----:B------:R-:W-:Y:S03]  /*18790*/  ISETP.GE.AND P1, PT, R229, c[0x0][0x1d4], PT ;  /* 0x00007500e5007a0c */ /* 0x000fe60003f26270 */
[----:B----4-:R-:W-:Y:S01]  /*187a0*/  IMAD.X R21, R5, 0x1, R240, P0 ;  /* 0x0000000105157824 */ /* 0x010fe200000e06f0 */
[----:B------:R-:W-:Y:S04]  /*187b0*/  IADD3 R14, P0, R13, R244, RZ ;  /* 0x000000f40d0e7210 */ /* 0x000fe80007f1e0ff */
[----:B------:R-:W-:Y:S01]  /*187c0*/  @!PT LDS RZ, [RZ] ;  /* 0x00000000fffff984 */ /* 0x000fe20000000800 */
[----:B------:R-:W-:Y:S01]  /*187d0*/  @!PT LDS RZ, [RZ] ;  /* 0x00000000fffff984 */ /* 0x000fe20000000800 */
[----:B------:R-:W-:Y:S01]  /*187e0*/  @!PT LDS RZ, [RZ] ;  /* 0x00000000fffff984 */ /* 0x000fe20000000800 */
[----:B------:R1:W-:Y:S01]  /*187f0*/  LDGSTS.E.BYPASS.LTC128B.128 [R230+0x5080], [R20.64], !P6 ;  /* 0x0508000014e67fae */ /* 0x0003e2000f101d5a */
[----:B--2---:R-:W-:Y:S01]  /*18800*/  IMAD.X R15, R5, 0x1, R245, P0 ;  /* 0x00000001050f7824 */ /* 0x004fe200000e06f5 */
[----:B------:R-:W-:Y:S04]  /*18810*/  IADD3 R6, P0, R13, R242, RZ ;  /* 0x000000f20d067210 */ /* 0x000fe80007f1e0ff */
[----:B------:R1:W-:Y:S01]  /*18820*/  LDGSTS.E.BYPASS.LTC128B.128 [R230+0x6880], [R14.64], !P1 ;  /* 0x068800000ee67fae */ /* 0x0003e2000c901d5a */
[----:B------:R-:W-:Y:S01]  /*18830*/  IMAD.X R7, R5, 0x1, R243, P0 ;  /* 0x0000000105077824 */ /* 0x000fe200000e06f3 */
[----:B------:R-:W-:Y:S04]  /*18840*/  IADD3 R4, P0, R13, R2, RZ ;  /* 0x000000020d047210 */ /* 0x000fe80007f1e0ff */
[----:B------:R1:W-:Y:S01]  /*18850*/  LDGSTS.E.BYPASS.LTC128B.128 [R230+0x8080], [R6.64], !P5 ;  /* 0x0808000006e67fae */ /* 0x0003e2000e901d5a */
[----:B------:R-:W-:Y:S05]  /*18860*/  IMAD.X R5, R5, 0x1, R156, P0 ;  /* 0x0000000105057824 */ /* 0x000fea00000e069c */
[----:B------:R1:W-:Y:S03]  /*18870*/  LDGSTS.E.BYPASS.LTC128B.128 [R230+0x9880], [R4.64], !P4 ;  /* 0x0988000004e67fae */ /* 0x0003e6000e101d5a */
.L_x_1741:
[----:B----4-:R-:W-:Y:S05]  /*18880*/  BSYNC B0 ;  /* 0x0000000000007941 */ /* 0x010fea0003800000 */
.L_x_1740:
[----:B------:R-:W0:Y:S01]  /*18890*/  LDGDEPBAR ;  /* 0x00000000000079af */ /* 0x000e220000000000 */
[----:B------:R-:W-:Y:S01]  /*188a0*/  WARPSYNC 0xffffffff ;  /* 0xffffffff00007948 */ /* 0x000fe20003800000 */
[C---:B-1----:R-:W-:Y:S01]  /*188b0*/  HMMA.16816.F32 R4, R24.reuse, R8, RZ ;  /* 0x000000081804723c */ /* 0x042fe200000018ff */
[----:B------:R-:W-:Y:S04]  /*188c0*/  UISETP.GE.AND UP0, UPT, UR13, 0x1, UPT ;  /* 0x000000010d00788c */ /* 0x000fe8000bf06270 */
[----:B------:R-:W-:Y:S02]  /*188d0*/  LDSM.16.M88.4 R180, [R218] ;  /* 0x00000000dab4783b */ /* 0x000fe40000000200 */
[----:B------:R-:W-:Y:S01]  /*188e0*/  PLOP3.LUT P0, PT, PT, PT, UP0, 0x40, 0x0 ;  /* 0x000000000000781c */ /* 0x000fe20003f0e808 */
[C---:B------:R-:W-:Y:S04]  /*188f0*/  HMMA.16816.F32 R8, R24.reuse, R10, RZ ;  /* 0x0000000a1808723c */ /* 0x040fe800000018ff */
[----:B------:R-:W1:Y:S04]  /*18900*/  LDSM.16.M88.4 R184, [R215+0xa080] ;  /* 0x00a08000d7b8783b */ /* 0x000e680000000200 */
[C---:B------:R-:W-:Y:S03]  /*18910*/  HMMA.16816.F32 R12, R24.reuse, R16, RZ ;  /* 0x00000010180c723c */ /* 0x040fe600000018ff */
[----:B------:R-:W-:Y:S05]  /*18920*/  LDSM.16.M88.4 R188, [R215+0xb080] ;  /* 0x00b08000d7bc783b */ /* 0x000fea0000000200 */
[C---:B------:R-:W-:Y:S02]  /*18930*/  HMMA.16816.F32 R16, R24.reuse, R18, RZ ;  /* 0x000000121810723c */ /* 0x040fe400000018ff */
[----:B------:R-:W-:Y:S06]  /*18940*/  LDSM.16.M88.4 R192, [R217] ;  /* 0x00000000d9c0783b */ /* 0x000fec0000000200 */
[C---:B------:R-:W-:Y:S01]  /*18950*/  HMMA.16816.F32 R20, R24.reuse, R160, RZ ;  /* 0x000000a01814723c */ /* 0x040fe200000018ff */
[----:B------:R-:W-:Y:S07]  /*18960*/  LDSM.16.M88.4 R196, [R209] ;  /* 0x00000000d1c4783b */ /* 0x000fee0000000200 */
[----:B------:R-:W-:Y:S01]  /*18970*/  HMMA.16816.F32 R24, R24, R162, RZ ;  /* 0x000000a21818723c */ /* 0x000fe200000018ff */
        /* <DEDUP_REMOVED lines=13> */
[----:B------:R-:W-:Y:S07]  /*18a50*/  LDSM.16.M88.4 R184, [R220+0x4000] ;  /* 0x00400000dcb8783b */ /* 0x000fee0000000200 */
[C---:B--2---:R-:W-:Y:S08]  /*18a60*/  HMMA.16816.F32 R12, R180.reuse, R160, R12 ;  /* 0x000000a0b40c723c */ /* 0x044ff0000000180c */
[C---:B------:R-:W-:Y:S01]  /*18a70*/  HMMA.16816.F32 R16, R180.reuse, R162, R16 ;  /* 0x000000a2b410723c */ /* 0x040fe20000001810 */
[----:B------:R-:W2:Y:S07]  /*18a80*/  LDSM.16.M88.4 R160, [R221+0xc080] ;  /* 0x00c08000dda0783b */ /* 0x000eae0000000200 */
[C---:B------:R-:W-:Y:S08]  /*18a90*/  HMMA.16816.F32 R20, R180.reuse, R188, R20 ;  /* 0x000000bcb414723c */ /* 0x040ff00000001814 */
[----:B------:R-:W-:Y:S01]  /*18aa0*/  HMMA.16816.F32 R24, R180, R190, R24 ;  /* 0x000000beb418723c */ /* 0x000fe20000001818 */
[----:B------:R-:W4:Y:S07]  /*18ab0*/  LDSM.16.M88.4 R180, [R221+0xc880] ;  /* 0x00c88000ddb4783b */ /* 0x000f2e0000000200 */
[C---:B------:R-:W-:Y:S01]  /*18ac0*/  HMMA.16816.F32 R4, R192.reuse, R196, R4 ;  /* 0x000000c4c004723c */ /* 0x040fe20000001804 */
[----:B------:R-:W5:Y:S07]  /*18ad0*/  LDSM.16.M88.4 R188, [R208] ;  /* 0x00000000d0bc783b */ /* 0x000f6e0000000200 */
        /* <DEDUP_REMOVED lines=98> */
[----:B------:R-:W1:Y:S01]  /*19100*/  LDSM.16.M88.4 R192, [R217+0xc000] ;  /* 0x00c00000d9c0783b */ /* 0x000e620000000200 */
[C---:B-----5:R-:W-:Y:S08]  /*19110*/  HMMA.16816.F32 R4, R176.reuse, R180, R4 ;  /* 0x000000b4b004723c */ /* 0x060ff00000001804 */
[C---:B------:R-:W-:Y:S08]  /*19120*/  HMMA.16816.F32 R8, R176.reuse, R182, R8 ;  /* 0x000000b6b008723c */ /* 0x040ff00000001808 */
[C---:B---3--:R-:W-:Y:S08]  /*19130*/  HMMA.16816.F32 R12, R176.reuse, R164, R12 ;  /* 0x000000a4b00c723c */ /* 0x048ff0000000180c */
[C---:B------:R-:W-:Y:S08]  /*19140*/  HMMA.16816.F32 R16, R176.reuse, R166, R16 ;  /* 0x000000a6b010723c */ /* 0x040ff00000001810 */
[C---:B------:R-:W-:Y:S08]  /*19150*/  HMMA.16816.F32 R20, R176.reuse, R168, R20 ;  /* 0x000000a8b014723c */ /* 0x040ff00000001814 */
[----:B------:R-:W-:Y:S08]  /*19160*/  HMMA.16816.F32 R24, R176, R170, R24 ;  /* 0x000000aab018723c */ /* 0x000ff00000001818 */
[C---:B-1----:R-:W-:Y:S08]  /*19170*/  HMMA.16816.F32 R4, R184.reuse, R188, R4 ;  /* 0x000000bcb804723c */ /* 0x042ff00000001804 */
[C---:B------:R-:W-:Y:S08]  /*19180*/  HMMA.16816.F32 R8, R184.reuse, R190, R8 ;  /* 0x000000beb808723c */ /* 0x040ff00000001808 */
[C---:B--2---:R-:W-:Y:S08]  /*19190*/  HMMA.16816.F32 R12, R184.reuse, R160, R12 ;  /* 0x000000a0b80c723c */ /* 0x044ff0000000180c */
[C---:B------:R-:W-:Y:S01]  /*191a0*/  HMMA.16816.F32 R16, R184.reuse, R162, R16 ;  /* 0x000000a2b810723c */ /* 0x040fe20000001810 */
[----:B------:R-:W1:Y:S07]  /*191b0*/  LDSM.16.M88.4 R160, [R209+0x5000] ;  /* 0x00500000d1a0783b */ /* 0x000e6e0000000200 */
[C---:B----4-:R-:W-:Y:S08]  /*191c0*/  HMMA.16816.F32 R20, R184.reuse, R172, R20 ;  /* 0x000000acb814723c */ /* 0x050ff00000001814 */
[----:B------:R-:W-:Y:S08]  /*191d0*/  HMMA.16816.F32 R24, R184, R174, R24 ;  /* 0x000000aeb818723c */ /* 0x000ff00000001818 */
[C---:B------:R-:W-:Y:S08]  /*191e0*/  HMMA.16816.F32 R4, R192.reuse, R196, R4 ;  /* 0x000000c4c004723c */ /* 0x040ff00000001804 */
[C---:B------:R-:W-:Y:S08]  /*191f0*/  HMMA.16816.F32 R8, R192.reuse, R198, R8 ;  /* 0x000000c6c008723c */ /* 0x040ff00000001808 */
[C---:B-1----:R-:W-:Y:S08]  /*19200*/  HMMA.16816.F32 R12, R192.reuse, R160, R12 ;  /* 0x000000a0c00c723c */ /* 0x042ff0000000180c */
[----:B------:R-:W-:Y:S01]  /*19210*/  FMUL.FTZ R175, R4, c[0x0][0x320] ;  /* 0x0000c80004af7a20 */ /* 0x000fe20000410000 */
[C---:B------:R-:W-:Y:S03]  /*19220*/  HMMA.16816.F32 R16, R192.reuse, R162, R16 ;  /* 0x000000a2c010723c */ /* 0x040fe60000001810 */
[----:B------:R-:W-:Y:S02]  /*19230*/  FMUL.FTZ R173, R5, c[0x0][0x320] ;  /* 0x0000c80005ad7a20 */ /* 0x000fe40000410000 */
[----:B------:R-:W1:Y:S01]  /*19240*/  MUFU.TANH R175, R175 ;  /* 0x000000af00af7308 */ /* 0x000e620000002400 */
[----:B------:R-:W-:Y:S02]  /*19250*/  FMUL.FTZ R174, R6, c[0x0][0x320] ;  /* 0x0000c80006ae7a20 */ /* 0x000fe40000410000 */
[----:B------:R-:W-:Y:S02]  /*19260*/  FMUL.FTZ R172, R7, c[0x0][0x320] ;  /* 0x0000c80007ac7a20 */ /* 0x000fe40000410000 */
[----:B------:R-:W2:Y:S01]  /*19270*/  LDSM.16.M88.4 R4, [R209+0x5800] ;  /* 0x00580000d104783b */ /* 0x000ea20000000200 */
[----:B------:R-:W-:Y:S04]  /*19280*/  DEPBAR.LE SB0, 0x0 ;  /* 0x000080000000791a */ /* 0x000fe80000000000 */
[----:B------:R-:W3:Y:S01]  /*19290*/  MUFU.TANH R173, R173 ;  /* 0x000000ad00ad7308 */ /* 0x000ee20000002400 */
[----:B------:R-:W-:Y:S01]  /*192a0*/  FMUL.FTZ R177, R8, c[0x0][0x320] ;  /* 0x0000c80008b17a20 */ /* 0x000fe20000410000 */
[----:B------:R-:W-:Y:S01]  /*192b0*/  BAR.SYNC.DEFER_BLOCKING 0x0 ;  /* 0x0000000000007b1d */ /* 0x000fe20000010000 */
        /* <DEDUP_REMOVED lines=13> */
[----:B------:R-:W1:Y:S01]  /*19390*/  MUFU.TANH R177, R177 ;  /* 0x000000b100b17308 */ /* 0x000e620000002400 */
[C---:B--2---:R-:W-:Y:S09]  /*193a0*/  HMMA.16816.F32 R20, R192.reuse, R4, R20 ;  /* 0x00000004c014723c */ /* 0x044ff20000001814 */
[----:B------:R-:W2:Y:S01]  /*193b0*/  MUFU.TANH R9, R9 ;  /* 0x0000000900097308 */ /* 0x000ea20000002400 */
        /* <DEDUP_REMOVED lines=28> */
[----:B--234-:R-:W-:Y:S01]  /*19580*/  UIMAD UR4, UR13, 0x30, UR19 ;  /* 0x000000300d0478a4 */ /* 0x01cfe2000f8e0213 */
[----:B------:R-:W-:Y:S01]  /*19590*/  ISETP.NE.AND P1, PT, R224, 0x1, PT ;  /* 0x00000001e000780c */ /* 0x000fe20003f25270 */
[----:B------:R-:W-:Y:S04]  /*195a0*/  IMAD.MOV.U32 R227, RZ, RZ, RZ ;  /* 0x000000ffffe37224 */ /* 0x000fe800078e00ff */
[----:B------:R-:W-:Y:S05]  /*195b0*/  IMAD.U32 R228, RZ, RZ, UR4 ;  /* 0x00000004ffe47e24 */ /* 0x000fea000f8e00ff */
[----:B------:R-:W-:Y:S05]  /*195c0*/  IADD3 R228, R228, -0x30, R225 ;  /* 0xffffffd0e4e47810 */ /* 0x000fea0007ffe0e1 */
[----:B------:R-:W-:Y:S04]  /*195d0*/  @P1 IMAD.HI.U32 R5, R228, c[0x0][0x2bc], RZ ;  /* 0x0000af00e4051a27 */ /* 0x000fe800078e00ff */
[----:B------:R-:W-:Y:S01]  /*195e0*/  IMAD.MOV.U32 R4, RZ, RZ, R228 ;  /* 0x000000ffff047224 */ /* 0x000fe200078e00e4 */
[----:B------:R-:W-:Y:S02]  /*195f0*/  @P1 SHF.R.U32.HI R4, RZ, c[0x0][0x2c0], R5 ;  /* 0x0000b000ff041a19 */ /* 0x000fe40000011605 */
[----:B------:R-:W-:Y:S02]  /*19600*/  ISETP.GE.AND P1, PT, R239, 0x1, PT ;  /* 0x00000001ef00780c */ /* 0x000fe40003f26270 */
[C---:B------:R-:W-:Y:S04]  /*19610*/  @!P3 IADD3 R12, P0, R4.reuse, UR8, RZ ;  /* 0x00000008040cbc10 */ /* 0x040fe8000ff1e0ff */
[----:B------:R-:W-:Y:S02]  /*19620*/  @!P3 LEA.HI.X.SX32 R5, R4, UR7, 0x1, P0 ;  /* 0x000000070405bc11 */ /* 0x000fe400080f0eff */
[C---:B------:R-:W-:Y:S04]  /*19630*/  @!P3 LEA R6, P0, R12.reuse, c[0x0][0x2a0], 0x2 ;  /* 0x0000a8000c06ba11 */ /* 0x040fe800078010ff */
[----:B------:R-:W-:Y:S01]  /*19640*/  @!P3 LEA.HI.X R7, R12, c[0x0][0x2a4], R5, 0x2, P0 ;  /* 0x0000a9000c07ba11 */ /* 0x000fe200000f1405 */
[----:B------:R-:W-:Y:S04]  /*19650*/  IMAD.MOV R5, RZ, RZ, -R4 ;  /* 0x000000ffff057224 */ /* 0x000fe800078e0a04 */
[----:B------:R-:W2:Y:S01]  /*19660*/  @!P3 LDG.E R227, [R6.64] ;  /* 0x0000001a06e3b981 */ /* 0x000ea2000c1e1900 */
[----:B------:R-:W-:Y:S04]  /*19670*/  IMAD R228, R5, c[0x0][0x2b8], R228 ;  /* 0x0000ae0005e47a24 */ /* 0x000fe800078e02e4 */
[C---:B-1----:R-:W-:Y:S01]  /*19680*/  IMAD.WIDE.U32 R12, R228.reuse, c[0x0][0x1e0], RZ ;  /* 0x00007800e40c7a25 */ /* 0x042fe200078e00ff */
        /* <DEDUP_REMOVED lines=13> */
[----:B------:R-:W2:Y:S04]  /*19760*/  SHFL.IDX PT, R6, R4, RZ, 0x181f ;  /* 0x00181fff04067589 */ /* 0x000ea800000e0000 */
[----:B------:R-:W3:Y:S04]  /*19770*/  SHFL.IDX PT, R5, R5, 0x1, 0x181f ;  /* 0x00381f0005057f89 */ /* 0x000ee800000e0000 */
[----:B------:R-:W4:Y:S01]  /*19780*/  SHFL.IDX PT, R4, R4, 0x1, 0x181f ;  /* 0x00381f0004047f89 */ /* 0x000f2200000e0000 */
[CC--:B-1----:R-:W-:Y:S05]  /*19790*/  @P1 IADD3 R16, P0, R7.reuse, R241.reuse, RZ ;  /* 0x000000f107101210 */ /* 0x0c2fea0007f1e0ff */
[C---:B--2---:R-:W-:Y:S01]  /*197a0*/  @P1 IMAD.X R17, R6.reuse, 0x1, R240, P0 ;  /* 0x0000000106111824 */ /* 0x044fe200000e06f0 */
[C---:B------:R-:W-:Y:S04]  /*197b0*/  @P1 IADD3 R14, P0, R7.reuse, R244, RZ ;  /* 0x000000f4070e1210 */ /* 0x040fe80007f1e0ff */
[----:B------:R1:W-:Y:S01]  /*197c0*/  @P1 LDGSTS.E.BYPASS.LTC128B.128 [R230+0xa080], [R16.64], !P6 ;  /* 0x0a08000010e61fae */ /* 0x0003e2000f101d5a */
[C---:B------:R-:W-:Y:S01]  /*197d0*/  @P1 IMAD.X R15, R6.reuse, 0x1, R245, P0 ;  /* 0x00000001060f1824 */ /* 0x040fe200000e06f5 */
[C---:B------:R-:W-:Y:S05]  /*197e0*/  @P1 IADD3 R12, P0, R7.reuse, R242, RZ ;  /* 0x000000f2070c1210 */ /* 0x040fea0007f1e0ff */
[C---:B------:R-:W-:Y:S01]  /*197f0*/  @P1 IMAD.X R13, R6.reuse, 0x1, R243, P0 ;  /* 0x00000001060d1824 */ /* 0x040fe200000e06f3 */
[----:B------:R-:W-:Y:S05]  /*19800*/  @P1 IADD3 R18, P0, R7, R2, RZ ;  /* 0x0000000207121210 */ /* 0x000fea0007f1e0ff */
[--C-:B------:R-:W-:Y:S01]  /*19810*/  @P1 IMAD.X R19, R6, 0x1, R156.reuse, P0 ;  /* 0x0000000106131824 */ /* 0x100fe200000e069c */
[----:B------:R-:W-:Y:S11]  /*19820*/  ISETP.GE.AND P0, PT, R239, 0x21, PT ;  /* 0x00000021ef00780c */ /* 0x000ff60003f06270 */
[----:B------:R-:W-:Y:S02]  /*19830*/  @!UPT UIADD3 URZ, URZ, URZ, URZ ;  /* 0x0000003f3f3ff290 */ /* 0x000fe4000fffe03f */
[C---:B---3--:R-:W-:Y:S05]  /*19840*/  @P0 IADD3 R244, P2, R5.reuse, R244, RZ ;  /* 0x000000f405f40210 */ /* 0x048fea0007f5e0ff */
[C---:B----4-:R-:W-:Y:S01]  /*19850*/  @P0 IMAD.X R245, R4.reuse, 0x1, R245, P2 ;  /* 0x0000000104f50824 */ /* 0x050fe200010e06f5 */
        /* <DEDUP_REMOVED lines=15> */
.L_x_1743:
[----:B-1234-:R-:W-:Y:S01]  /*19950*/  FMNMX.FTZ R2, R175, R0, !PT ;  /* 0x00000000af027209 */ /* 0x01efe20007810000 */
[----:B------:R-:W-:Y:S01]  /*19960*/  LDSM.16.MT88.4 R20, [R214+0x4080] ;  /* 0x00408000d614783b */ /* 0x000fe20000004200 */
[----:B------:R-:W-:Y:S01]  /*19970*/  FMNMX.FTZ R7, R174, R159, !PT ;  /* 0x0000009fae077209 */ /* 0x000fe20007810000 */
[----:B------:R-:W-:Y:S01]  /*19980*/  UIADD3 UR4, UR13, -0x1, URZ ;  /* 0xffffffff0d047890 */ /* 0x000fe2000fffe03f */
        /* <DEDUP_REMOVED lines=24> */
[----:B------:R-:W-:Y:S01]  /*19b10*/  ISETP.LT.AND P0, PT, RZ, UR13, PT ;  /* 0x0000000dff007c0c */ /* 0x000fe2000bf01270 */
[----:B------:R-:W-:Y:S01]  /*19b20*/  SHFL.BFLY PT, R11, R12, 0x2, 0x1f ;  /* 0x0c401f000c0b7f89 */ /* 0x000fe200000e0000 */
[----:B------:R-:W-:Y:S07]  /*19b30*/  UMOV UR13, UR4 ;  /* 0x00000004000d7c82 */ /* 0x000fee0008000000 */
[----:B------:R-:W1:Y:S02]  /*19b40*/  SHFL.BFLY PT, R7, R4, 0x2, 0x1f ;  /* 0x0c401f0004077f89 */ /* 0x000e6400000e0000 */
[----:B-1----:R-:W-:Y:S02]  /*19b50*/  FMNMX.FTZ R5, R4, R7, !PT ;  /* 0x0000000704057209 */ /* 0x002fe40007810000 */
[----:B------:R-:W-:Y:S04]  /*19b60*/  FMNMX.FTZ R6, R12, R11, !PT ;  /* 0x0000000b0c067209 */ /* 0x000fe80007810000 */
[----:B------:R-:W-:Y:S08]  /*19b70*/  LDSM.16.MT88.4 R12, [R216+0x4080] ;  /* 0x00408000d80c783b */ /* 0x000ff00000004200 */
[----:B------:R-:W1:Y:S08]  /*19b80*/  SHFL.BFLY PT, R11, R6, 0x1, 0x1f ;  /* 0x0c201f00060b7f89 */ /* 0x000e7000000e0000 */
[----:B------:R-:W2:Y:S01]  /*19b90*/  SHFL.BFLY PT, R156, R5, 0x1, 0x1f ;  /* 0x0c201f00059c7f89 */ /* 0x000ea200000e0000 */
[----:B-1----:R-:W-:Y:S05]  /*19ba0*/  FMNMX.FTZ R0, R6, R11, !PT ;  /* 0x0000000b06007209 */ /* 0x002fea0007810000 */
[C---:B------:R-:W-:Y:S02]  /*19bb0*/  FADD.FTZ R2, -R0.reuse, R3 ;  /* 0x0000000300027221 */ /* 0x040fe40000010100 */
[----:B------:R-:W-:Y:S01]  /*19bc0*/  FMUL.FTZ R190, R0, c[0x0][0x2d0] ;  /* 0x0000b40000be7a20 */ /* 0x000fe20000410000 */
[----:B--2---:R-:W-:Y:S01]  /*19bd0*/  FMNMX.FTZ R156, R156, R5, !PT ;  /* 0x000000059c9c7209 */ /* 0x004fe20007810000 */
[----:B------:R-:W-:Y:S02]  /*19be0*/  FMUL.FTZ R3, R2, c[0x0][0x2d0] ;  /* 0x0000b40002037a20 */ /* 0x000fe40000410000 */
[--C-:B------:R-:W-:Y:S02]  /*19bf0*/  FFMA.FTZ R182, R175, c[0x0][0x2d0], -R190.reuse ;  /* 0x0000b400afb67a23 */ /* 0x100fe400000108be */
[C---:B------:R-:W-:Y:S02]  /*19c00*/  FMUL.FTZ R185, R156.reuse, c[0x0][0x2d0] ;  /* 0x0000b4009cb97a20 */ /* 0x040fe40000410000 */
[----:B------:R-:W-:Y:S01]  /*19c10*/  FADD.FTZ R2, -R156, R159 ;  /* 0x0000009f9c027221 */ /* 0x000fe20000010100 */
[----:B------:R-:W1:Y:S01]  /*19c20*/  MUFU.EX2 R3, R3 ;  /* 0x0000000300037308 */ /* 0x000e620000000800 */
        /* <DEDUP_REMOVED lines=8> */
[--C-:B------:R-:W-:Y:S02]  /*19cb0*/  FFMA.FTZ R159, R8, c[0x0][0x2d0], -R185.reuse ;  /* 0x0000b400089f7a23 */ /* 0x100fe400000108b9 */
[----:B------:R-:W-:Y:S02]  /*19cc0*/  FMUL.FTZ R4, R2, c[0x0][0x2d0] ;  /* 0x0000b40002047a20 */ /* 0x000fe40000410000 */
[--C-:B------:R-:W-:Y:S02]  /*19cd0*/  FFMA.FTZ R191, R171, c[0x0][0x2d0], -R190.reuse ;  /* 0x0000b400abbf7a23 */ /* 0x100fe400000108be */
[--C-:B------:R-:W-:Y:S01]  /*19ce0*/  FFMA.FTZ R192, R169, c[0x0][0x2d0], -R190.reuse ;  /* 0x0000b400a9c07a23 */ /* 0x100fe200000108be */
[----:B------:R2:W3:Y:S01]  /*19cf0*/  MUFU.EX2 R2, R4 ;  /* 0x0000000400027308 */ /* 0x0004e20000000800 */
        /* <DEDUP_REMOVED lines=9> */
[C---:B------:R-:W-:Y:S02]  /*19d90*/  FMUL.FTZ R24, R3.reuse, R132 ;  /* 0x0000008403187220 */ /* 0x040fe40000410000 */
[----:B------:R-:W-:Y:S02]  /*19da0*/  FMUL.FTZ R25, R3, R133 ;  /* 0x0000008503197220 */ /* 0x000fe40000410000 */
[--C-:B------:R-:W-:Y:S01]  /*19db0*/  FFMA.FTZ R196, R167, c[0x0][0x2d0], -R190.reuse ;  /* 0x0000b400a7c47a23 */ /* 0x100fe200000108be */
[----:B------:R-:W-:Y:S01]  /*19dc0*/  MUFU.EX2 R180, R180 ;  /* 0x000000b400b47308 */ /* 0x000fe20000000800 */
[--C-:B------:R-:W-:Y:S02]  /*19dd0*/  FFMA.FTZ R195, R165, c[0x0][0x2d0], -R190.reuse ;  /* 0x0000b400a5c37a23 */ /* 0x100fe400000108be */
[--C-:B------:R-:W-:Y:S02]  /*19de0*/  FFMA.FTZ R197, R166, c[0x0][0x2d0], -R185.reuse ;  /* 0x0000b400a6c57a23 */ /* 0x100fe400000108b9 */
[----:B--2---:R-:W-:Y:S02]  /*19df0*/  FMUL.FTZ R4, R3, R152 ;  /* 0x0000009803047220 */ /* 0x004fe40000410000 */
[C---:B---3--:R-:W-:Y:S02]  /*19e00*/  FMUL.FTZ R6, R2.reuse, R154 ;  /* 0x0000009a02067220 */ /* 0x048fe40000410000 */
[C---:B------:R-:W-:Y:S01]  /*19e10*/  FMUL.FTZ R7, R2.reuse, R155 ;  /* 0x0000009b02077220 */ /* 0x040fe20000410000 */
[----:B------:R-:W2:Y:S01]  /*19e20*/  MUFU.EX2 R179, R179 ;  /* 0x000000b300b37308 */ /* 0x000ea20000000800 */
[C---:B------:R-:W-:Y:S02]  /*19e30*/  FMUL.FTZ R10, R2.reuse, R150 ;  /* 0x00000096020a7220 */ /* 0x040fe40000410000 */
[C---:B------:R-:W-:Y:S01]  /*19e40*/  FMUL.FTZ R11, R2.reuse, R151 ;  /* 0x00000097020b7220 */ /* 0x040fe20000410000 */
[----:B-1----:R-:W-:Y:S01]  /*19e50*/  F2FP.PACK_AB R152, R181, R182 ;  /* 0x000000b6b598723e */ /* 0x002fe200000000ff */
[C---:B------:R-:W-:Y:S01]  /*19e60*/  FMUL.FTZ R18, R2.reuse, R142 ;  /* 0x0000008e02127220 */ /* 0x040fe20000410000 */
[----:B------:R-:W-:Y:S01]  /*19e70*/  LDSM.16.MT88.4 R148, [R213+0x4880] ;  /* 0x00488000d594783b */ /* 0x000fe20000004200 */
[C---:B------:R-:W-:Y:S02]  /*19e80*/  FMUL.FTZ R19, R2.reuse, R143 ;  /* 0x0000008f02137220 */ /* 0x040fe40000410000 */
[C---:B------:R-:W-:Y:S01]  /*19e90*/  FMUL.FTZ R26, R2.reuse, R134 ;  /* 0x00000086021a7220 */ /* 0x040fe20000410000 */
[----:B------:R-:W-:Y:S01]  /*19ea0*/  MUFU.EX2 R178, R178 ;  /* 0x000000b200b27308 */ /* 0x000fe20000000800 */
[----:B------:R-:W-:Y:S02]  /*19eb0*/  FMUL.FTZ R27, R2, R135 ;  /* 0x00000087021b7220 */ /* 0x000fe40000410000 */
[--C-:B------:R-:W-:Y:S01]  /*19ec0*/  FFMA.FTZ R198, R164, c[0x0][0x2d0], -R185.reuse ;  /* 0x0000b400a4c67a23 */ /* 0x100fe200000108b9 */
[----:B------:R-:W-:Y:S01]  /*19ed0*/  LDSM.16.MT88.4 R132, [R214+0x5880] ;  /* 0x00588000d684783b */ /* 0x000fe20000004200 */
[C---:B------:R-:W-:Y:S02]  /*19ee0*/  FMUL.FTZ R28, R3.reuse, R28 ;  /* 0x0000001c031c7220 */ /* 0x040fe40000410000 */
[C---:B------:R-:W-:Y:S02]  /*19ef0*/  FMUL.FTZ R29, R3.reuse, R29 ;  /* 0x0000001d031d7220 */ /* 0x040fe40000410000 */
[C---:B------:R-:W-:Y:S01]  /*19f00*/  FMUL.FTZ R30, R2.reuse, R30 ;  /* 0x0000001e021e7220 */ /* 0x040fe20000410000 */
[----:B------:R-:W1:Y:S01]  /*19f10*/  MUFU.EX2 R177, R177 ;  /* 0x000000b100b17308 */ /* 0x000e620000000800 */
[C---:B------:R-:W-:Y:S01]  /*19f20*/  FMUL.FTZ R31, R2.reuse, R31 ;  /* 0x0000001f021f7220 */ /* 0x040fe20000410000 */
[----:B------:R-:W-:Y:S01]  /*19f30*/  LDSM.16.MT88.4 R140, [R213+0x5880] ;  /* 0x00588000d58c783b */ /* 0x000fe20000004200 */
[----:B------:R-:W-:Y:S01]  /*19f40*/  FMUL.FTZ R32, R3, R32 ;  /* 0x0000002003207220 */ /* 0x000fe20000410000 */
[----:B--2---:R-:W-:Y:S01]  /*19f50*/  F2FP.PACK_AB R154, R179, R180 ;  /* 0x000000b4b39a723e */ /* 0x004fe200000000ff */
[C---:B------:R-:W-:Y:S02]  /*19f60*/  FMUL.FTZ R33, R3.reuse, R33 ;  /* 0x0000002103217220 */ /* 0x040fe40000410000 */
[C---:B------:R-:W-:Y:S02]  /*19f70*/  FMUL.FTZ R34, R2.reuse, R34 ;  /* 0x0000002202227220 */ /* 0x040fe40000410000 */
[C---:B------:R-:W-:Y:S01]  /*19f80*/  FMUL.FTZ R35, R2.reuse, R35 ;  /* 0x0000002302237220 */ /* 0x040fe20000410000 */
[----:B------:R-:W-:Y:S01]  /*19f90*/  MUFU.EX2 R176, R176 ;  /* 0x000000b000b07308 */ /* 0x000fe20000000800 */
[----:B------:R-:W-:Y:S01]  /*19fa0*/  LDSM.16.MT88.4 R164, [R213+0x6080] ;  /* 0x00608000d5a4783b */ /* 0x000fe20000004200 */
[C---:B------:R-:W-:Y:S02]  /*19fb0*/  FMUL.FTZ R36, R3.reuse, R36 ;  /* 0x0000002403247220 */ /* 0x040fe40000410000 */
[C---:B------:R-:W-:Y:S02]  /*19fc0*/  FMUL.FTZ R37, R3.reuse, R37 ;  /* 0x0000002503257220 */ /* 0x040fe40000410000 */
[C---:B------:R-:W-:Y:S02]  /*19fd0*/  FMUL.FTZ R38, R2.reuse, R38 ;  /* 0x0000002602267220 */ /* 0x040fe40000410000 */
[C---:B------:R-:W-:Y:S02]  /*19fe0*/  FMUL.FTZ R39, R2.reuse, R39 ;  /* 0x0000002702277220 */ /* 0x040fe40000410000 */
[----:B------:R-:W2:Y:S01]  /*19ff0*/  MUFU.EX2 R159, R159 ;  /* 0x0000009f009f7308 */ /* 0x000ea20000000800 */
        /* <DEDUP_REMOVED lines=13> */
[C---:B------:R-:W-:Y:S02]  /*1a0d0*/  FMUL.FTZ R50, R2.reuse, R50 ;  /* 0x0000003202327220 */ /* 0x040fe40000410000 */
[C---:B------:R-:W-:Y:S01]  /*1a0e0*/  FMUL.FTZ R51, R2.reuse, R51 ;  /* 0x0000003302337220 */ /* 0x040fe20000410000 */
        /* <DEDUP_REMOVED lines=126> */
[C---:B------:R-:W-:Y:S03]  /*1a8d0*/  FMUL.FTZ R121, R3.reuse, R121 ;  /* 0x0000007903797220 */ /* 0x040fe60000410000 */
[C---:B-----5:R-:W-:Y:S03]  /*1a8e0*/  HMMA.16816.F32 R116, R152.reuse, R132, R116 ;  /* 0x000000849874723c */ /* 0x060fe60000001874 */
[C---:B------:R-:W-:Y:S02]  /*1a8f0*/  FMUL.FTZ R122, R2.reuse, R122 ;  /* 0x0000007a027a7220 */ /* 0x040fe40000410000 */
[----:B------:R-:W-:Y:S02]  /*1a900*/  FMUL.FTZ R123, R2, R123 ;  /* 0x0000007b027b7220 */ /* 0x000fe40000410000 */
[C---:B------:R-:W-:Y:S01]  /*1a910*/  FMUL.FTZ R124, R3.reuse, R124 ;  /* 0x0000007c037c7220 */ /* 0x040fe20000410000 */
[----:B------:R-:W-:Y:S01]  /*1a920*/  F2FP.PACK_AB R132, R192, R191 ;  /* 0x000000bfc084723e */ /* 0x000fe200000000ff */
[C---:B------:R-:W-:Y:S03]  /*1a930*/  FMUL.FTZ R125, R3.reuse, R125 ;  /* 0x0000007d037d7220 */ /* 0x040fe60000410000 */
[C---:B------:R-:W-:Y:S03]  /*1a940*/  HMMA.16816.F32 R120, R152.reuse, R134, R120 ;  /* 0x000000869878723c */ /* 0x040fe60000001878 */
[----:B------:R-:W-:Y:S01]  /*1a950*/  FMUL.FTZ R126, R2, R126 ;  /* 0x0000007e027e7220 */ /* 0x000fe20000410000 */
[----:B--2---:R-:W-:Y:S01]  /*1a960*/  F2FP.PACK_AB R133, R194, R193 ;  /* 0x000000c1c285723e */ /* 0x004fe200000000ff */
[C---:B------:R-:W-:Y:S02]  /*1a970*/  FMUL.FTZ R127, R2.reuse, R127 ;  /* 0x0000007f027f7220 */ /* 0x040fe40000410000 */
[----:B------:R-:W-:Y:S01]  /*1a980*/  FMUL.FTZ R128, R3, R128 ;  /* 0x0000008003807220 */ /* 0x000fe20000410000 */
[----:B----4-:R-:W-:Y:S01]  /*1a990*/  F2FP.PACK_AB R134, R195, R196 ;  /* 0x000000c4c386723e */ /* 0x010fe200000000ff */
[----:B------:R-:W-:Y:S03]  /*1a9a0*/  FMUL.FTZ R129, R3, R129 ;  /* 0x0000008103817220 */ /* 0x000fe60000410000 */
[C---:B-1----:R-:W-:Y:S03]  /*1a9b0*/  HMMA.16816.F32 R124, R152.reuse, R140, R124 ;  /* 0x0000008c987c723c */ /* 0x042fe6000000187c */
[----:B------:R-:W-:Y:S01]  /*1a9c0*/  FMUL.FTZ R130, R2, R130 ;  /* 0x0000008202827220 */ /* 0x000fe20000410000 */
[----:B------:R-:W-:Y:S01]  /*1a9d0*/  F2FP.PACK_AB R135, R198, R197 ;  /* 0x000000c5c687723e */ /* 0x000fe200000000ff */
[----:B------:R-:W-:Y:S02]  /*1a9e0*/  FMUL.FTZ R131, R2, R131 ;  /* 0x0000008302837220 */ /* 0x000fe40000410000 */
[--C-:B------:R-:W-:Y:S02]  /*1a9f0*/  FFMA.FTZ R189, R189, c[0x0][0x2d0], -R190.reuse ;  /* 0x0000b400bdbd7a23 */ /* 0x100fe400000108be */
[--C-:B------:R-:W-:Y:S03]  /*1aa00*/  FFMA.FTZ R242, R187, c[0x0][0x2d0], -R190.reuse ;  /* 0x0000b400bbf27a23 */ /* 0x100fe600000108be */
[----:B------:R-:W-:Y:S01]  /*1aa10*/  HMMA.16816.F32 R128, R152, R142, R128 ;  /* 0x0000008e9880723c */ /* 0x000fe20000001880 */
[----:B------:R-:W1:Y:S01]  /*1aa20*/  LDSM.16.MT88.4 R140, [R216+0x6080] ;  /* 0x00608000d88c783b */ /* 0x000e620000004200 */
[----:B------:R-:W-:Y:S01]  /*1aa30*/  MUFU.EX2 R189, R189 ;  /* 0x000000bd00bd7308 */ /* 0x000fe20000000800 */
[--C-:B------:R-:W-:Y:S02]  /*1aa40*/  FFMA.FTZ R187, R188, c[0x0][0x2d0], -R185.reuse ;  /* 0x0000b400bcbb7a23 */ /* 0x100fe400000108b9 */
[--C-:B------:R-:W-:Y:S02]  /*1aa50*/  FFMA.FTZ R186, R186, c[0x0][0x2d0], -R185.reuse ;  /* 0x0000b400baba7a23 */ /* 0x100fe400000108b9 */
[--C-:B------:R-:W-:Y:S01]  /*1aa60*/  FFMA.FTZ R184, R184, c[0x0][0x2d0], -R190.reuse ;  /* 0x0000b400b8b87a23 */ /* 0x100fe200000108be */
[C---:B---3--:R-:W-:Y:S01]  /*1aa70*/  HMMA.16816.F32 R4, R132.reuse, R136, R4 ;  /* 0x000000888404723c */ /* 0x048fe20000001804 */
[----:B------:R-:W2:Y:S03]  /*1aa80*/  LDSM.16.MT88.4 R152, [R214+0x6080] ;  /* 0x00608000d698783b */ /* 0x000ea60000004200 */
[----:B------:R-:W3:Y:S01]  /*1aa90*/  MUFU.EX2 R242, R242 ;  /* 0x000000f200f27308 */ /* 0x000ee20000000800 */
[--C-:B------:R-:W-:Y:S02]  /*1aaa0*/  FFMA.FTZ R158, R158, c[0x0][0x2d0], -R185.reuse ;  /* 0x0000b4009e9e7a23 */ /* 0x100fe400000108b9 */
[----:B------:R-:W-:Y:S01]  /*1aab0*/  FFMA.FTZ R185, R157, c[0x0][0x2d0], -R185 ;  /* 0x0000b4009db97a23 */ /* 0x000fe200000108b9 */
        /* <DEDUP_REMOVED lines=15> */
[----:B------:R-:W-:Y:S03]  /*1abb0*/  FADD.FTZ R2, R179, R2 ;  /* 0x00000002b3027221 */ /* 0x000fe60000010000 */
[C---:B------:R-:W-:Y:S01]  /*1abc0*/  HMMA.16816.F32 R24, R132.reuse, R150, R24 ;  /* 0x000000968418723c */ /* 0x040fe20000001818 */
[----:B------:R-:W-:Y:S03]  /*1abd0*/  LDSM.16.MT88.4 R148, [R216+0x9080] ;  /* 0x00908000d894783b */ /* 0x000fe60000004200 */
[----:B------:R-:W-:Y:S02]  /*1abe0*/  FADD.FTZ R3, R191, R2 ;  /* 0x00000002bf037221 */ /* 0x000fe40000010000 */
[----:B------:R-:W2:Y:S02]  /*1abf0*/  MUFU.EX2 R183, R190 ;  /* 0x000000be00b77308 */ /* 0x000ea40000000800 */
[C---:B------:R-:W-:Y:S04]  /*1ac00*/  HMMA.16816.F32 R28, R132.reuse, R160, R28 ;  /* 0x000000a0841c723c */ /* 0x040fe8000000181c */
[----:B------:R-:W-:Y:S03]  /*1ac10*/  FADD.FTZ R3, R192, R3 ;  /* 0x00000003c0037221 */ /* 0x000fe60000010000 */
[----:B---3--:R-:W-:Y:S01]  /*1ac20*/  F2FP.PACK_AB R160, R242, R189 ;  /* 0x000000bdf2a0723e */ /* 0x008fe200000000ff */
[C---:B------:R-:W-:Y:S01]  /*1ac30*/  HMMA.16816.F32 R32, R132.reuse, R162, R32 ;  /* 0x000000a28420723c */ /* 0x040fe20000001820 */
[----:B------:R-:W-:Y:S03]  /*1ac40*/  MUFU.EX2 R158, R158 ;  /* 0x0000009e009e7308 */ /* 0x000fe60000000800 */
[----:B-1----:R-:W-:Y:S01]  /*1ac50*/  F2FP.PACK_AB R161, R186, R187 ;  /* 0x000000bbbaa1723e */ /* 0x002fe200000000ff */
[----:B------:R-:W-:Y:S03]  /*1ac60*/  FADD.FTZ R2, R196, R3 ;  /* 0x00000003c4027221 */ /* 0x000fe60000010000 */
[C---:B------:R-:W-:Y:S03]  /*1ac70*/  HMMA.16816.F32 R36, R132.reuse, R140, R36 ;  /* 0x0000008c8424723c */ /* 0x040fe60000001824 */
[----:B------:R-:W1:Y:S01]  /*1ac80*/  MUFU.EX2 R185, R185 ;  /* 0x000000b900b97308 */ /* 0x000e620000000800 */
[----:B------:R-:W-:Y:S01]  /*1ac90*/  FADD.FTZ R2, R195, R2 ;  /* 0x00000002c3027221 */ /* 0x000fe20000010000 */
[----:B--2---:R-:W-:Y:S03]  /*1aca0*/  F2FP.PACK_AB R162, R183, R184 ;  /* 0x000000b8b7a2723e */ /* 0x004fe600000000ff */
[C---:B------:R-:W-:Y:S01]  /*1acb0*/  HMMA.16816.F32 R40, R132.reuse, R142, R40 ;  /* 0x0000008e8428723c */ /* 0x040fe20000001828 */
[----:B------:R-:W2:Y:S03]  /*1acc0*/  LDSM.16.MT88.4 R140, [R212+0x7880] ;  /* 0x00788000d48c783b */ /* 0x000ea60000004200 */
[----:B------:R-:W-:Y:S04]  /*1acd0*/  FADD.FTZ R3, R189, R2 ;  /* 0x00000002bd037221 */ /* 0x000fe80000010000 */
[C---:B------:R-:W-:Y:S04]  /*1ace0*/  HMMA.16816.F32 R44, R132.reuse, R152, R44 ;  /* 0x00000098842c723c */ /* 0x040fe8000000182c */
[----:B------:R-:W-:Y:S04]  /*1acf0*/  FADD.FTZ R3, R242, R3 ;  /* 0x00000003f2037221 */ /* 0x000fe80000010000 */
[C---:B------:R-:W-:Y:S04]  /*1ad00*/  HMMA.16816.F32 R48, R132.reuse, R154, R48 ;  /* 0x0000009a8430723c */ /* 0x040fe80000001830 */
[----:B-1----:R-:W-:Y:S01]  /*1ad10*/  F2FP.PACK_AB R163, R185, R158 ;  /* 0x0000009eb9a3723e */ /* 0x002fe200000000ff */
[----:B------:R-:W-:Y:S03]  /*1ad20*/  FADD.FTZ R184, R184, R3 ;  /* 0x00000003b8b87221 */ /* 0x000fe60000010000 */
[C---:B------:R-:W-:Y:S04]  /*1ad30*/  HMMA.16816.F32 R52, R132.reuse, R164, R52 ;  /* 0x000000a48434723c */ /* 0x040fe80000001834 */
[----:B------:R-:W-:Y:S04]  /*1ad40*/  FADD.FTZ R238, R183, R184 ;  /* 0x000000b8b7ee7221 */ /* 0x000fe80000010000 */
[C---:B------:R-:W-:Y:S01]  /*1ad50*/  HMMA.16816.F32 R56, R132.reuse, R166, R56 ;  /* 0x000000a68438723c */ /* 0x040fe20000001838 */
[----:B------:R-:W-:Y:S07]  /*1ad60*/  LDSM.16.MT88.4 R164, [R213+0x5080] ;  /* 0x00508000d5a4783b */ /* 0x000fee0000004200 */
        /* <DEDUP_REMOVED lines=65> */
[----:B------:R-:W-:Y:S01]  /*1b180*/  FADD.FTZ R4, R159, R4 ;  /* 0x000000049f047221 */ /* 0x000fe20000010000 */
[----:B------:R-:W-:Y:S03]  /*1b190*/  MOV R159, R156 ;  /* 0x0000009c009f7202 */ /* 0x000fe60000000f00 */
        /* <DEDUP_REMOVED lines=13> */
.L_x_1739:
[----:B------:R-:W1:Y:S01]  /*1b270*/  SHFL.BFLY PT, R3, R238, 0x2, 0x1f ;  /* 0x0c401f00ee037f89 */ /* 0x000e6200000e0000 */
[----:B------:R-:W-:-:S02]  /*1b280*/  MOV R4, RZ ;  /* 0x000000ff00047202 */ /* 0x000fc40000000f00 */
[----:B------:R-:W-:Y:S01]  /*1b290*/  PLOP3.LUT P2, PT, PT, PT, PT, 0x8, 0x0 ;  /* 0x000000000000781c */ /* 0x000fe20003f4e170 */
[----:B------:R-:W2:Y:S01]  /*1b2a0*/  SHFL.BFLY PT, R2, R237, 0x2, 0x1f ;  /* 0x0c401f00ed027f89 */ /* 0x000ea200000e0000 */
        /* <DEDUP_REMOVED lines=8> */
[----:B------:R-:W-:Y:S02]  /*1b330*/  MOV R7, 0xff800000 ;  /* 0xff80000000077802 */ /* 0x000fe40000000f00 */
        /* <DEDUP_REMOVED lines=74> */
[----:B------:R-:W-:Y:S01]  /*1b7e0*/  FMUL.FTZ R129, R4, R129 ;  /* 0x0000008104817220 */ /* 0x000fe20000410000 */
        /* <DEDUP_REMOVED lines=67> */
.L_x_1655:
        /* <DEDUP_REMOVED lines=20> */
[----:B-12---:R-:W-:Y:S02]  /*1bd60*/  SHF.R.S32.HI R5, RZ, 0x1f, R0 ;  /* 0x0000001fff057819 */ /* 0x006fe40000011400 */
        /* <DEDUP_REMOVED lines=27> */
[----:B------:R-:W-:Y:S01]  /*1bf20*/  F2FP.PACK_AB R44, R45, R44 ;  /* 0x0000002c2d2c723e */ /* 0x000fe200000000ff */
[----:B------:R-:W-:Y:S01]  /*1bf30*/  IMAD.SHL.U32 R13, R12, 0x2, RZ ;  /* 0x000000020c0d7824 */ /* 0x000fe200078e00ff */
[----:B------:R-:W-:Y:S01]  /*1bf40*/  BAR.SYNC.DEFER_BLOCKING 0x1, 0x100 ;  /* 0x0044000000007b1d */ /* 0x000fe20000010000 */
[----:B------:R-:W-:-:S02]  /*1bf50*/  F2FP.PACK_AB R46, R47, R46 ;  /* 0x0000002e2f2e723e */ /* 0x000fc400000000ff */
[----:B------:R-:W-:Y:S02]  /*1bf60*/  F2FP.PACK_AB R48, R49, R48 ;  /* 0x000000303130723e */ /* 0x000fe400000000ff */
[C---:B------:R-:W-:Y:S02]  /*1bf70*/  IADD3 R10, R13.reuse, 0x80, RZ ;  /* 0x000000800d0a7810 */ /* 0x040fe40007ffe0ff */
[----:B------:R-:W-:Y:S02]  /*1bf80*/  IADD3 R15, R13, 0x70, RZ ;  /* 0x000000700d0f7810 */ /* 0x000fe40007ffe0ff */
[----:B------:R-:W-:Y:S02]  /*1bf90*/  @P0 IADD3 R15, R10, 0x10, RZ ;  /* 0x000000100a0f0810 */ /* 0x000fe40007ffe0ff */
[----:B------:R-:W-:Y:S01]  /*1bfa0*/  SEL R10, R9, 0xffffffe0, !P1 ;  /* 0xffffffe0090a7807 */ /* 0x000fe20004800000 */
[----:B------:R-:W-:Y:S01]  /*1bfb0*/  IMAD.MOV.U32 R9, RZ, RZ, 0x40 ;  /* 0x00000040ff097424 */ /* 0x000fe200078e00ff */
[----:B------:R-:W-:-:S02]  /*1bfc0*/  F2FP.PACK_AB R50, R51, R50 ;  /* 0x000000323332723e */ /* 0x000fc400000000ff */
[----:B------:R-:W-:Y:S01]  /*1bfd0*/  F2FP.PACK_AB R52, R53, R52 ;  /* 0x000000343534723e */ /* 0x000fe200000000ff */
[----:B------:R-:W-:Y:S01]  /*1bfe0*/  IMAD.IADD R17, R13, 0x1, R10 ;  /* 0x000000010d117824 */ /* 0x000fe200078e020a */
[----:B------:R-:W-:Y:S01]  /*1bff0*/  SEL R12, R9, 0xffffffc0, !P2 ;  /* 0xffffffc0090c7807 */ /* 0x000fe20005000000 */
[--C-:B------:R-:W-:Y:S01]  /*1c000*/  IMAD.IADD R9, R10, 0x1, R15.reuse ;  /* 0x000000010a097824 */ /* 0x100fe200078e020f */
[----:B------:R-:W-:Y:S02]  /*1c010*/  F2FP.PACK_AB R54, R55, R54 ;  /* 0x000000363736723e */ /* 0x000fe400000000ff */
[----:B------:R-:W-:Y:S01]  /*1c020*/  F2FP.PACK_AB R56, R57, R56 ;  /* 0x000000383938723e */ /* 0x000fe200000000ff */
[--C-:B------:R-:W-:Y:S01]  /*1c030*/  IMAD.IADD R19, R13, 0x1, R12.reuse ;  /* 0x000000010d137824 */ /* 0x100fe200078e020c */
[----:B------:R-:W-:Y:S01]  /*1c040*/  F2FP.PACK_AB R58, R59, R58 ;  /* 0x0000003a3b3a723e */ /* 0x000fe200000000ff */
[----:B------:R-:W-:Y:S01]  /*1c050*/  STS [R13+0x80], R152 ;  /* 0x000080980d007388 */ /* 0x000fe20000000800 */
[C---:B------:R-:W-:Y:S01]  /*1c060*/  IMAD.IADD R21, R12.reuse, 0x1, R15 ;  /* 0x000000010c157824 */ /* 0x040fe200078e020f */
[----:B------:R-:W-:Y:S01]  /*1c070*/  F2FP.PACK_AB R60, R61, R60 ;  /* 0x0000003c3d3c723e */ /* 0x000fe200000000ff */
[----:B------:R-:W-:Y:S01]  /*1c080*/  IMAD.IADD R23, R12, 0x1, R17 ;  /* 0x000000010c177824 */ /* 0x000fe200078e0211 */
[----:B------:R-:W-:Y:S01]  /*1c090*/  STS [R13+0x480], R154 ;  /* 0x0004809a0d007388 */ /* 0x000fe20000000800 */
[----:B------:R-:W-:Y:S01]  /*1c0a0*/  IMAD.IADD R25, R9, 0x1, R12 ;  /* 0x0000000109197824 */ /* 0x000fe200078e020c */
[----:B------:R-:W-:Y:S01]  /*1c0b0*/  F2FP.PACK_AB R62, R63, R62 ;  /* 0x0000003e3f3e723e */ /* 0x000fe200000000ff */
[----:B------:R-:W-:Y:S01]  /*1c0c0*/  IMAD.U32 R12, RZ, RZ, UR4 ;  /* 0x00000004ff0c7e24 */ /* 0x000fe2000f8e00ff */
        /* <DEDUP_REMOVED lines=102> */
[----:B--2---:R-:W2:Y:S02]  /*1c730*/  @P0 LDG.E R9, [R12.64] ;  /* 0x0000001a0c090981 */ /* 0x004ea4000c1e1900 */
[----:B------:R-:W-:-:S03]  /*1c740*/  ULDC.64 UR4, c[0x0][0x508] ;  /* 0x0001420000047ab9 */ /* 0x000fc60000000a00 */
[----:B------:R-:W-:-:S05]  /*1c750*/  PLOP3.LUT P1, PT, PT, PT, UP0, 0x80, 0x0 ;  /* 0x000000000000781c */ /* 0x000fca0003f2f008 */
[----:B------:R-:W-:Y:S01]  /*1c760*/  @UP0 UIMAD.WIDE UR4, UR22, UR6, UR4 ;  /* 0x00000006160402a5 */ /* 0x000fe2000f8e0204 */
[----:B------:R-:W-:-:S05]  /*1c770*/  IMAD.MOV.U32 R6, RZ, RZ, c[0x0][0x388] ;  /* 0x0000e200ff067624 */ /* 0x000fca00078e00ff */
        /* <DEDUP_REMOVED lines=14> */
.L_x_1746:
[----:B-1----:R-:W-:Y:S01]  /*1c860*/  SHF.R.S32.HI R9, RZ, 0x1f, R2 ;  /* 0x0000001fff097819 */ /* 0x002fe20000011402 */
        /* <DEDUP_REMOVED lines=11> */
[----:B------:R-:W-:Y:S01]  /*1c920*/  SHF.R.S32.HI R10, RZ, 0x1f, R3 ;  /* 0x0000001fff0a7819 */ /* 0x000fe20000011403 */
[----:B------:R-:W-:Y:S01]  /*1c930*/  IMAD.IADD R2, R2, 0x1, -R9 ;  /* 0x0000000102027824 */ /* 0x000fe200078e0a09 */
[----:B------:R-:W-:Y:S01]  /*1c940*/  LEA.HI R8, R11, R11, RZ, 0x1 ;  /* 0x0000000b0b087211 */ /* 0x000fe200078f08ff */
[----:B------:R-:W-:Y:S01]  /*1c950*/  UMOV UR10, UR20 ;  /* 0x00000014000a7c82 */ /* 0x000fe20008000000 */
[----:B------:R-:W-:Y:S01]  /*1c960*/  LEA.HI R9, R10, R3, RZ, 0x2 ;  /* 0x000000030a097211 */ /* 0x000fe200078f10ff */
[----:B------:R-:W-:Y:S01]  /*1c970*/  UMOV UR11, UR21 ;  /* 0x00000015000b7c82 */ /* 0x000fe20008000000 */
        /* <DEDUP_REMOVED lines=8> */
[----:B------:R-:W-:Y:S01]  /*1ca00*/  USEL UR22, UR22, URZ, !UP1 ;  /* 0x0000003f16167287 */ /* 0x000fe2000c800000 */
[----:B------:R-:W-:Y:S01]  /*1ca10*/  LEA.HI R5, R5, R0, RZ, 0x6 ;  /* 0x0000000005057211 */ /* 0x000fe200078f30ff */
[----:B------:R-:W-:Y:S01]  /*1ca20*/  ULDC.64 UR6, c[0x0][0x498] ;  /* 0x0001260000067ab9 */ /* 0x000fe20000000a00 */
[----:B------:R-:W-:Y:S01]  /*1ca30*/  IMAD R8, R11, 0x8, R2 ;  /* 0x000000080b087824 */ /* 0x000fe200078e0202 */
[----:B------:R-:W-:Y:S01]  /*1ca40*/  UIMAD UR13, UR9, UR6, URZ ;  /* 0x00000006090d72a4 */ /* 0x000fe2000f8e023f */
[----:B------:R-:W-:Y:S01]  /*1ca50*/  BSSY B0, `(.L_x_1747) ;  /* 0x000007e000007945 */ /* 0x000fe20003800000 */
[----:B------:R-:W-:-:S02]  /*1ca60*/  UIADD3 UR11, UR11, UR8, URZ ;  /* 0x000000080b0b7290 */ /* 0x000fc4000fffe03f */
[----:B-1----:R-:W-:Y:S01]  /*1ca70*/  LEA R8, R75, R8, 0x7 ;  /* 0x000000084b087211 */ /* 0x002fe200078e38ff */
[----:B------:R-:W-:Y:S02]  /*1ca80*/  UIMAD UR7, UR22, UR7, UR13 ;  /* 0x00000007160772a4 */ /* 0x000fe4000f8e020d */
[----:B------:R-:W-:Y:S02]  /*1ca90*/  UIMAD.WIDE.U32 UR10, UR22, UR6, UR10 ;  /* 0x00000006160a72a5 */ /* 0x000fe4000f8e000a */
[----:B------:R-:W-:Y:S01]  /*1caa0*/  @P1 IMAD.HI.U32 R3, R8, c[0x0][0x4ec], RZ ;  /* 0x00013b0008031a27 */ /* 0x000fe200078e00ff */
[----:B------:R-:W-:Y:S02]  /*1cab0*/  ULDC.64 UR4, c[0x0][0x3a0] ;  /* 0x0000e80000047ab9 */ /* 0x000fe40000000a00 */
[----:B------:R-:W-:Y:S01]  /*1cac0*/  UIMAD UR12, UR21, UR4, URZ ;  /* 0x00000004150c72a4 */ /* 0x000fe2000f8e023f */
[----:B------:R-:W-:Y:S01]  /*1cad0*/  IMAD.MOV.U32 R10, RZ, RZ, R8 ;  /* 0x000000ffff0a7224 */ /* 0x000fe200078e0008 */
[----:B------:R-:W-:Y:S01]  /*1cae0*/  @P1 SHF.R.U32.HI R10, RZ, c[0x0][0x4f0], R3 ;  /* 0x00013c00ff0a1a19 */ /* 0x000fe20000011603 */
[----:B------:R-:W-:Y:S01]  /*1caf0*/  UIMAD.WIDE.U32 UR18, UR20, UR4, URZ ;  /* 0x00000004141272a5 */ /* 0x000fe2000f8e003f */
[----:B------:R-:W-:Y:S01]  /*1cb00*/  LOP3.LUT R3, R16, 0xfffffff8, RZ, 0xc0, !PT ;  /* 0xfffffff810037812 */ /* 0x000fe200078ec0ff */
[----:B------:R-:W-:Y:S01]  /*1cb10*/  UIMAD UR12, UR20, UR5, UR12 ;  /* 0x00000005140c72a4 */ /* 0x000fe2000f8e020c */
[----:B------:R-:W-:Y:S01]  /*1cb20*/  SHF.R.S32.HI R16, RZ, 0x3, R16 ;  /* 0x00000003ff107819 */ /* 0x000fe20000011410 */
[----:B------:R-:W-:Y:S01]  /*1cb30*/  IMAD.MOV R9, RZ, RZ, -R10 ;  /* 0x000000ffff097224 */ /* 0x000fe200078e0a0a */
        /* <DEDUP_REMOVED lines=29> */
[----:B------:R-:W-:Y:S01]  /*1cd10*/  UIMAD.WIDE.U32 UR16, UR22, UR6, UR16 ;  /* 0x00000006161072a5 */ /* 0x000fe2000f8e0010 */
[----:B------:R-:W-:Y:S01]  /*1cd20*/  IMAD.MOV.U32 R12, RZ, RZ, R15 ;  /* 0x000000ffff0c7224 */ /* 0x000fe200078e000f */
[----:B------:R-:W-:-:S02]  /*1cd30*/  @P1 SHF.R.U32.HI R12, RZ, c[0x0][0x4f0], R9 ;  /* 0x00013c00ff0c1a19 */ /* 0x000fc40000011609 */
[----:B------:R-:W-:Y:S01]  /*1cd40*/  LEA.HI.X R14, R10, c[0x0][0x454], R14, 0x2, P0 ;  /* 0x000115000a0e7a11 */ /* 0x000fe200000f140e */
[----:B------:R-:W-:Y:S01]  /*1cd50*/  UIADD3 UR7, UR17, UR7, URZ ;  /* 0x0000000711077290 */ /* 0x000fe2000fffe03f */
[----:B------:R-:W-:Y:S01]  /*1cd60*/  LOP3.LUT R3, R8, R3, RZ, 0x3c, !PT ;  /* 0x0000000308037212 */ /* 0x000fe200078e3cff */
[--C-:B------:R-:W-:Y:S01]  /*1cd70*/  IMAD.MOV R18, RZ, RZ, -R12.reuse ;  /* 0x000000ffff127224 */ /* 0x100fe200078e0a0c */
[----:B------:R-:W-:Y:S01]  /*1cd80*/  SHFL.IDX PT, R10, R17, RZ, 0x1c1f ;  /* 0x001c1fff110a7589 */ /* 0x000fe200000e0000 */
[----:B------:R-:W-:Y:S01]  /*1cd90*/  SHF.R.S32.HI R13, RZ, 0x1f, R12 ;  /* 0x0000001fff0d7819 */ /* 0x000fe2000001140c */
[----:B------:R-:W-:Y:S01]  /*1cda0*/  IMAD.U32 R21, RZ, RZ, UR17 ;  /* 0x00000011ff157e24 */ /* 0x000fe2000f8e00ff */
[----:B------:R-:W-:Y:S01]  /*1cdb0*/  MOV R20, UR16 ;  /* 0x0000001000147c02 */ /* 0x000fe20008000f00 */
[----:B------:R-:W1:Y:S01]  /*1cdc0*/  SHFL.IDX PT, R11, R14, RZ, 0x1c1f ;  /* 0x001c1fff0e0b7589 */ /* 0x000e6200000e0000 */
[----:B------:R-:W-:Y:S02]  /*1cdd0*/  IMAD R18, R18, c[0x0][0x4e8], R15 ;  /* 0x00013a0012127a24 */ /* 0x000fe400078e020f */
[----:B------:R-:W-:Y:S01]  /*1cde0*/  IMAD R15, R75, 0x80, R2 ;  /* 0x000000804b0f7824 */ /* 0x000fe200078e0202 */
[----:B------:R-:W-:Y:S01]  /*1cdf0*/  SHFL.IDX PT, R8, R17, 0x1, 0x1c1f ;  /* 0x003c1f0011087f89 */ /* 0x000fe200000e0000 */
[----:B------:R-:W-:-:S02]  /*1ce00*/  IMAD.U32 R21, RZ, RZ, UR7 ;  /* 0x00000007ff157e24 */ /* 0x000fc4000f8e00ff */
[----:B------:R-:W-:Y:S01]  /*1ce10*/  IMAD R13, R13, c[0x0][0x3e0], RZ ;  /* 0x0000f8000d0d7a24 */ /* 0x000fe200078e02ff */
[----:B------:R-:W2:Y:S01]  /*1ce20*/  SHFL.IDX PT, R9, R14, 0x1, 0x1c1f ;  /* 0x003c1f000e097f89 */ /* 0x000ea200000e0000 */
[----:B-----5:R-:W-:Y:S01]  /*1ce30*/  IMAD R2, R6, c[0x0][0x4e8], RZ ;  /* 0x00013a0006027a24 */ /* 0x020fe200078e02ff */
[C---:B------:R-:W-:Y:S01]  /*1ce40*/  IADD3 R19, R15.reuse, 0x8, RZ ;  /* 0x000000080f137810 */ /* 0x040fe20007ffe0ff */
[C---:B------:R-:W-:Y:S01]  /*1ce50*/  IMAD R13, R12.reuse, c[0x0][0x3e4], R13 ;  /* 0x0000f9000c0d7a24 */ /* 0x040fe200078e020d */
[----:B------:R-:W-:Y:S01]  /*1ce60*/  SHF.R.S32.HI R6, RZ, 0x1f, R18 ;  /* 0x0000001fff067819 */ /* 0x000fe20000011412 */
[----:B------:R-:W-:Y:S01]  /*1ce70*/  IMAD.WIDE.U32 R20, R12, c[0x0][0x3e0], R20 ;  /* 0x0000f8000c147a25 */ /* 0x000fe200078e0014 */
[-C--:B------:R-:W-:Y:S02]  /*1ce80*/  ISETP.GE.OR P1, PT, R15, R2.reuse, P2 ;  /* 0x000000020f00720c */ /* 0x080fe40001726670 */
[----:B------:R-:W-:Y:S01]  /*1ce90*/  ISETP.GE.OR P0, PT, R19, R2, P2 ;  /* 0x000000021300720c */ /* 0x000fe20001706670 */
[----:B------:R-:W-:Y:S01]  /*1cea0*/  IMAD.SHL.U32 R12, R5, 0x8, RZ ;  /* 0x00000008050c7824 */ /* 0x000fe200078e00ff */
[----:B------:R-:W-:Y:S01]  /*1ceb0*/  IADD3 R21, R21, R13, RZ ;  /* 0x0000000d15157210 */ /* 0x000fe20007ffe0ff */
[----:B------:R-:W-:-:S02]  /*1cec0*/  IMAD R5, R6, c[0x0][0x3d8], RZ ;  /* 0x0000f60006057a24 */ /* 0x000fc400078e02ff */
[----:B------:R-:W-:Y:S01]  /*1ced0*/  IMAD R75, R75, 0x80, R16 ;  /* 0x000000804b4b7824 */ /* 0x000fe200078e0210 */
[----:B------:R-:W-:Y:S01]  /*1cee0*/  LOP3.LUT R12, R3, 0x7ffffe00, R12, 0xf8, !PT ;  /* 0x7ffffe00030c7812 */ /* 0x000fe200078ef80c */
[C---:B------:R-:W-:Y:S02]  /*1cef0*/  IMAD R3, R18.reuse, c[0x0][0x3dc], R5 ;  /* 0x0000f70012037a24 */ /* 0x040fe400078e0205 */
[----:B------:R-:W-:Y:S02]  /*1cf00*/  IMAD.WIDE.U32 R18, R18, c[0x0][0x3d8], R20 ;  /* 0x0000f60012127a25 */ /* 0x000fe400078e0014 */
[----:B-1----:R1:W-:Y:S02]  /*1cf10*/  @!P1 ST.E [R10.64], R4 ;  /* 0x000000040a009985 */ /* 0x0023e4000c10191a */
[----:B------:R-:W-:Y:S02]  /*1cf20*/  IMAD.SHL.U32 R76, R12, 0x2, RZ ;  /* 0x000000020c4c7824 */ /* 0x000fe400078e00ff */
        /* <DEDUP_REMOVED lines=48> */
.L_x_1748:
[----:B--234-:R-:W-:Y:S05]  /*1d230*/  BSYNC B0 ;  /* 0x0000000000007941 */ /* 0x01cfea0003800000 */
.L_x_1747:
        /* <DEDUP_REMOVED lines=30> */
.L_x_1750:
[----:B------:R-:W-:Y:S05]  /*1d420*/  BSYNC B0 ;  /* 0x0000000000007941 */ /* 0x000fea0003800000 */
.L_x_1749:
        /* <DEDUP_REMOVED lines=30> */
.L_x_1752:
[----:B------:R-:W-:Y:S05]  /*1d610*/  BSYNC B0 ;  /* 0x0000000000007941 */ /* 0x000fea0003800000 */
.L_x_1751:
        /* <DEDUP_REMOVED lines=31> */
.L_x_1745:
        /* <DEDUP_REMOVED lines=31> */
.L_x_1753:
        /* <DEDUP_REMOVED lines=28> */
[C---:B--2---:R-:W-:Y:S02]  /*1dbc0*/  IADD3 R5, -R6.reuse, RZ, RZ ;  /* 0x000000ff06057210 */ /* 0x044fe40007ffe1ff */
        /* <DEDUP_REMOVED lines=14> */
.L_x_1755:
[----:B------:R-:W-:Y:S05]  /*1dcb0*/  BSYNC B0 ;  /* 0x0000000000007941 */ /* 0x000fea0003800000 */
.L_x_1754:
[----:B-12---:R-:W1:Y:S01]  /*1dcc0*/  S2R R5, SR_CTAID.X ;  /* 0x0000000000057919 */ /* 0x006e620000002500 */
        /* <DEDUP_REMOVED lines=76> */
.L_x_1757:
[----:B------:R-:W-:Y:S05]  /*1e190*/  BSYNC B0 ;  /* 0x0000000000007941 */ /* 0x000fea0003800000 */
.L_x_1756:
        /* <DEDUP_REMOVED lines=27> */
.L_x_1759:
[----:B------:R-:W-:Y:S05]  /*1e350*/  BSYNC B0 ;  /* 0x0000000000007941 */ /* 0x000fea0003800000 */
.L_x_1758:
        /* <DEDUP_REMOVED lines=27> */
.L_x_1761:
[----:B------:R-:W-:Y:S05]  /*1e510*/  BSYNC B0 ;  /* 0x0000000000007941 */ /* 0x000fea0003800000 */
.L_x_1760:
        /* <DEDUP_REMOVED lines=28> */
.L_x_1728:
[----:B------:R-:W-:Y:S01]  /*1e6e0*/  IMAD.MOV.U32 R14, RZ, RZ, 0x1 ;  /* 0x00000001ff0e7424 */ /* 0x000fe200078e00ff */
[----:B-1----:R-:W-:Y:S02]  /*1e6f0*/  MOV R13, 0x181f ;  /* 0x0000181f000d7802 */ /* 0x002fe40000000f00 */
[----:B------:R-:W-:Y:S02]  /*1e700*/  MOV R12, 0x1e720 ;  /* 0x0001e720000c7802 */ /* 0x000fe40000000f00 */
[----:B------:R-:W-:Y:S05]  /*1e710*/  CALL.REL.NOINC `($__internal_9_$__cuda_sm70_shflsync_idx_p) ;  /* 0x000001d000007944 */ /* 0x000fea0003c00000 */
[----:B--2---:R-:W-:Y:S01]  /*1e720*/  IMAD.MOV.U32 R0, RZ, RZ, R13 ;  /* 0x000000ffff007224 */ /* 0x004fe200078e000d */
[----:B-1----:R-:W-:Y:S01]  /*1e730*/  MOV R14, 0x1 ;  /* 0x00000001000e7802 */ /* 0x002fe20000000f00 */
[----:B------:R-:W-:Y:S01]  /*1e740*/  IMAD.MOV.U32 R15, RZ, RZ, R8 ;  /* 0x000000ffff0f7224 */ /* 0x000fe200078e0008 */
[----:B------:R-:W-:Y:S02]  /*1e750*/  MOV R13, 0x181f ;  /* 0x0000181f000d7802 */ /* 0x000fe40000000f00 */
[----:B------:R-:W-:Y:S02]  /*1e760*/  MOV R12, 0x1e780 ;  /* 0x0001e780000c7802 */ /* 0x000fe40000000f00 */
[----:B------:R-:W-:Y:S05]  /*1e770*/  CALL.REL.NOINC `($__internal_9_$__cuda_sm70_shflsync_idx_p) ;  /* 0x0000017000007944 */ /* 0x000fea0003c00000 */
[----:B-12---:R-:W-:Y:S05]  /*1e780*/  BRA `(.L_x_1762) ;  /* 0xffff3ee000007947 */ /* 0x006fea000383ffff */
.L_x_1736:
[----:B----4-:R-:W-:Y:S01]  /*1e790*/  MOV R13, 0x181f ;  /* 0x0000181f000d7802 */ /* 0x010fe20000000f00 */
[----:B------:R-:W-:Y:S01]  /*1e7a0*/  IMAD.MOV.U32 R14, RZ, RZ, 0x1 ;  /* 0x00000001ff0e7424 */ /* 0x000fe200078e00ff */
[----:B------:R-:W-:Y:S02]  /*1e7b0*/  MOV R12, 0x1e7d0 ;  /* 0x0001e7d0000c7802 */ /* 0x000fe40000000f00 */
[----:B-123--:R-:W-:Y:S05]  /*1e7c0*/  CALL.REL.NOINC `($__internal_9_$__cuda_sm70_shflsync_idx_p) ;  /* 0x0000012000007944 */ /* 0x00efea0003c00000 */
[----:B-1----:R-:W-:Y:S01]  /*1e7d0*/  MOV R14, 0x1 ;  /* 0x00000001000e7802 */ /* 0x002fe20000000f00 */
[----:B--2---:R-:W-:Y:S01]  /*1e7e0*/  IMAD.MOV.U32 R8, RZ, RZ, R13 ;  /* 0x000000ffff087224 */ /* 0x004fe200078e000d */
[----:B------:R-:W-:Y:S01]  /*1e7f0*/  MOV R13, 0x181f ;  /* 0x0000181f000d7802 */ /* 0x000fe20000000f00 */
[----:B------:R-:W-:Y:S01]  /*1e800*/  IMAD.MOV.U32 R15, RZ, RZ, R0 ;  /* 0x000000ffff0f7224 */ /* 0x000fe200078e0000 */
[----:B------:R-:W-:Y:S02]  /*1e810*/  MOV R12, 0x1e830 ;  /* 0x0001e830000c7802 */ /* 0x000fe40000000f00 */
[----:B------:R-:W-:Y:S05]  /*1e820*/  CALL.REL.NOINC `($__internal_9_$__cuda_sm70_shflsync_idx_p) ;  /* 0x000000c000007944 */ /* 0x000fea0003c00000 */
[----:B-12---:R-:W-:-:S05]  /*1e830*/  BRA `(.L_x_1763) ;  /* 0xffff6c2000007947 */ /* 0x006fca000383ffff */
.L_x_1742:
[----:B-1----:R-:W-:Y:S01]  /*1e840*/  MOV R13, 0x181f ;  /* 0x0000181f000d7802 */ /* 0x002fe20000000f00 */
[----:B------:R-:W-:Y:S01]  /*1e850*/  IMAD.MOV.U32 R14, RZ, RZ, 0x1 ;  /* 0x00000001ff0e7424 */ /* 0x000fe200078e00ff */
[----:B------:R-:W-:Y:S02]  /*1e860*/  MOV R12, 0x1e880 ;  /* 0x0001e880000c7802 */ /* 0x000fe40000000f00 */
[----:B---3--:R-:W-:Y:S05]  /*1e870*/  CALL.REL.NOINC `($__internal_9_$__cuda_sm70_shflsync_idx_p) ;  /* 0x0000007000007944 */ /* 0x008fea0003c00000 */
[----:B-1----:R-:W-:Y:S01]  /*1e880*/  MOV R14, 0x1 ;  /* 0x00000001000e7802 */ /* 0x002fe20000000f00 */
[----:B--2---:R-:W-:Y:S01]  /*1e890*/  IMAD.MOV.U32 R5, RZ, RZ, R13 ;  /* 0x000000ffff057224 */ /* 0x004fe200078e000d */
[----:B------:R-:W-:Y:S01]  /*1e8a0*/  MOV R13, 0x181f ;  /* 0x0000181f000d7802 */ /* 0x000fe20000000f00 */
[----:B------:R-:W-:Y:S01]  /*1e8b0*/  IMAD.MOV.U32 R15, RZ, RZ, R4 ;  /* 0x000000ffff0f7224 */ /* 0x000fe200078e0004 */
[----:B------:R-:W-:Y:S02]  /*1e8c0*/  MOV R12, 0x1e8e0 ;  /* 0x0001e8e0000c7802 */ /* 0x000fe40000000f00 */
[----:B------:R-:W-:Y:S05]  /*1e8d0*/  CALL.REL.NOINC `($__internal_9_$__cuda_sm70_shflsync_idx_p) ;  /* 0x0000001000007944 */ /* 0x000fea0003c00000 */
[----:B-12---:R-:W-:-:S05]  /*1e8e0*/  BRA `(.L_x_1764) ;  /* 0xffff9e9000007947 */ /* 0x006fca000383ffff */
        .weak           $__internal_9_$__cuda_sm70_shflsync_idx_p
        .type           $__internal_9_$__cuda_sm70_shflsync_idx_p,@function
        .size           $__internal_9_$__cuda_sm70_shflsync_idx_p,(.L_x_3559 - $__internal_9_$__cuda_sm70_shflsync_idx_p)
$__internal_9_$__cuda_sm70_shflsync_idx_p:
[----:B------:R-:W-:Y:S01]  /*1e8f0*/  MOV R184, R12 ;  /* 0x0000000c00b87202 */ /* 0x000fe20000000f00 */
[----:B------:R-:W-:Y:S04]  /*1e900*/  WARPSYNC R226 ;  /* 0x000000e200007348 */ /* 0x000fe80003800000 */
[----:B------:R-:W-:Y:S01]  /*1e910*/  MOV R185, 0x0 ;  /* 0x0000000000b97802 */ /* 0x000fe20000000f00 */
[----:B------:R1:W2:Y:S03]  /*1e920*/  SHFL.IDX PT, R13, R15, R14, R13 ;  /* 0x0000000e0f0d7389 */ /* 0x0002a600000e000d */
[----:B------:R-:W-:Y:S05]  /*1e930*/  RET.REL.NODEC R184 `(_ZN7cutlass13device_kernelIN5flash19enable_sm80_to_sm89INS1_16FlashAttnFwdSm80INS1_25CollectiveMainloopFwdSm80ILi8ELi1ELb0EN4cute5tupleIJNS5_1CILi128EEENS7_ILi48EEENS7_ILi256EEEEEELi256ENS_6half_tEfNS_4arch4Sm80ELb1ELb0ELb1ELb1ELb1ELb1ELb1ELb0EEENS1_21CollectiveEpilogueFwdINS6_IJS8_SA_S9_EEENS6_IJNS7_ILi1EEESI_SI_EEESC_SE_Li256ELb1ELb1ELb0ELb0EEENS1_19SingleTileSchedulerILb1ELb0ELb1ELi128EEEEEEEEEvNT_6ParamsE) ;  /* 0xfffe16c0b8007950 */ /* 0x000fea0003c3ffff */
.L_x_1765:
        /* <DEDUP_REMOVED lines=12> */
.L_x_3559:


//--------------------- .text._ZN7cutlass13device_kernelIN5flash19enable_sm80_to_sm89INS1_16FlashAttnFwdSm80INS1_25CollectiveMainloopFwdSm80ILi8ELi1ELb1EN4cute5tupleIJNS5_1CILi128EEENS7_ILi64EEENS7_ILi256EEEEEELi256ENS_6half_tEfNS_4arch4Sm80ELb0ELb0ELb0ELb0ELb1ELb0ELb1ELb0EEENS1_21CollectiveEpilogueFwdINS6_IJS8_SA_S9_EEENS6_IJNS7_ILi1EEESI_SI_EEESC_SE_Li256ELb0ELb1ELb0ELb0EEENS1_19SingleTileSchedulerILb0ELb0ELb1ELi128EEEEEEEEEvNT_6ParamsE --------------------------
	.section	.text._ZN7cutlass13device_kernelIN5flash19enable_sm80_to_sm89INS1_16FlashAttnFwdSm80INS1_25CollectiveMainloopFwdSm80ILi8ELi1ELb1EN4cute5tupleIJNS5_1CILi128EEENS7_ILi64EEENS7_ILi256EEEEEELi256ENS_6half_tEfNS_4arch4Sm80ELb0ELb0ELb0ELb0ELb1ELb0ELb1ELb0EEENS1_21CollectiveEpilogueFwdINS6_IJS8_SA_S9_EEENS6_IJNS7_ILi1EEESI_SI_EEESC_SE_Li256ELb0ELb1ELb0ELb0EEENS1_19SingleTileSchedulerILb0ELb0ELb1ELi128EEEEEEEEEvNT_6ParamsE,"ax",@progbits
	.sectioninfo	@"SHI_REGISTERS=255"
	.align	128
.text._ZN7cutlass13device_kernelIN5flash19enable_sm80_to_sm89INS1_16FlashAttnFwdSm80INS1_25CollectiveMainloopFwdSm80ILi8ELi1ELb1EN4cute5tupleIJNS5_1CILi128EEENS7_ILi64EEENS7_ILi256EEEEEELi256ENS_6half_tEfNS_4arch4Sm80ELb0ELb0ELb0ELb0ELb1ELb0ELb1ELb0EEENS1_21CollectiveEpilogueFwdINS6_IJS8_SA_S9_EEENS6_IJNS7_ILi1EEESI_SI_EEESC_SE_Li256ELb0ELb1ELb0ELb0EEENS1_19SingleTileSchedulerILb0ELb0ELb1ELi128EEEEEEEEEvNT_6ParamsE:
        .type           _ZN7cutlass13device_kernelIN5flash19enable_sm80_to_sm89INS1_16FlashAttnFwdSm80INS1_25CollectiveMainloopFwdSm80ILi8ELi1ELb1EN4cute5tupleIJNS5_1CILi128EEENS7_ILi64EEENS7_ILi256EEEEEELi256ENS_6half_tEfNS_4arch4Sm80ELb0ELb0ELb0ELb0ELb1ELb0ELb1ELb0EEENS1_21CollectiveEpilogueFwdINS6_IJS8_SA_S9_EEENS6_IJNS7_ILi1EEESI_SI_EEESC_SE_Li256ELb0ELb1ELb0ELb0EEENS1_19SingleTileSchedulerILb0ELb0ELb1ELi128EEEEEEEEEvNT_6ParamsE,@function
        .size           _ZN7cutlass13device_kernelIN5flash19enable_sm80_to_sm89INS1_16FlashAttnFwdSm80INS1_25CollectiveMainloopFwdSm80ILi8ELi1ELb1EN4cute5tupleIJNS5_1CILi128EEENS7_ILi64EEENS7_ILi256EEEEEELi256ENS_6half_tEfNS_4arch4Sm80ELb0ELb0ELb0ELb0ELb1ELb0ELb1ELb0EEENS1_21CollectiveEpilogueFwdINS6_IJS8_SA_S9_EEENS6_IJNS7_ILi1EEESI_SI_EEESC_SE_Li256ELb0ELb1ELb0ELb0EEENS1_19SingleTileSchedulerILb0ELb0ELb1ELi128EEEEEEEEEvNT_6ParamsE,(.L_x_3561 - _ZN7cutlass13device_kernelIN5flash19enable_sm80_to_sm89INS1_16FlashAttnFwdSm80INS1_25CollectiveMainloopFwdSm80ILi8ELi1ELb1EN4cute5tupleIJNS5_1CILi128EEENS7_ILi64EEENS7_ILi256EEEEEELi256ENS_6half_tEfNS_4arch4Sm80ELb0ELb0ELb0ELb0ELb1ELb0ELb1ELb0EEENS1_21CollectiveEpilogueFwdINS6_IJS8_SA_S9_EEENS6_IJNS7_ILi1EEESI_SI_EEESC_SE_Li256ELb0ELb1ELb0ELb0EEENS1_19SingleTileSchedulerILb0ELb0ELb1ELi128EEEEEEEEEvNT_6ParamsE)
        .other          _ZN7cutlass13device_kernelIN5flash19enable_sm80_to_sm89INS1_16FlashAttnFwdSm80INS1_25CollectiveMainloopFwdSm80ILi8ELi1ELb1EN4cute5tupleIJNS5_1CILi128EEENS7_ILi64EEENS7_ILi256EEEEEELi256ENS_6half_tEfNS_4arch4Sm80ELb0ELb0ELb0ELb0ELb1ELb0ELb1ELb0EEENS1_21CollectiveEpilogueFwdINS6_IJS8_SA_S9_EEENS6_IJNS7_ILi1EEESI_SI_EEESC_SE_Li256ELb0ELb1ELb0ELb0EEENS1_19SingleTileSchedulerILb0ELb0ELb1ELi128EEEEEEEEEvNT_6ParamsE,@"STO_CUDA_ENTRY STV_DEFAULT"
_ZN7cutlass13device_kernelIN5flash19enable_sm80_to_sm89INS1_16FlashAttnFwdSm80INS1_25CollectiveMainloopFwdSm80ILi8ELi1ELb1EN4cute5tupleIJNS5_1CILi128EEENS7_ILi64EEENS7_ILi256EEEEEELi256ENS_6half_tEfNS_4arch4Sm80ELb0ELb0ELb0ELb0ELb1ELb0ELb1ELb0EEENS1_21CollectiveEpilogueFwdINS6_IJS8_SA_S9_EEENS6_IJNS7_ILi1EEESI_SI_EEESC_SE_Li256ELb0ELb1ELb0ELb0EEENS1_19SingleTileSchedulerILb0ELb0ELb1ELi128EEEEEEEEEvNT_6ParamsE:
        /* <DEDUP_REMOVED lines=194> */
[----:B------:R-:W-:Y:S01]  /*0c20*/  IMAD.WIDE.U32 R4, R40, c[0x0][0x1e0], RZ ;  /* 0x0000780028047a25 */ /* 0x000fe200078e00ff */
        /* <DEDUP_REMOVED lines=166> */
[----:B------:R2:W-:Y:S01]  /*1690*/  STL [R1], R89 ;  /* 0x0000005901007387 */ /* 0x0005e20000100800 */
        /* <DEDUP_REMOVED lines=92> */
.L_x_1766:
[C---:B-1-34-:R-:W-:Y:S01]  /*1c60*/  HMMA.16816.F32 R8, R168.reuse, R28, RZ ;  /* 0x0000001ca808723c */ /* 0x05afe200000018ff */
[----:B--2---:R-:W-:Y:S01]  /*1c70*/  IMAD.MOV.U32 R2, RZ, RZ, 0x40 ;  /* 0x00000040ff027424 */ /* 0x004fe200078e00ff */
[----:B------:R-:W-:Y:S01]  /*1c80*/  LOP3.LUT P0, RZ, R20, 0x4, RZ, 0xc0, !PT ;  /* 0x0000000414ff7812 */ /* 0x000fe2000780c0ff */
[----:B------:R-:W-:Y:S01]  /*1c90*/  LDSM.16.M88.4 R80, [R89+0x7800] ;  /* 0x007800005950783b */ /* 0x000fe20000000200 */
[C---:B------:R-:W-:Y:S01]  /*1ca0*/  IADD3 R6, R89.reuse, 0x2000, RZ ;  /* 0x0000200059067810 */ /* 0x040fe20007ffe0ff */
[----:B------:R-:W-:Y:S01]  /*1cb0*/  UISETP.GE.AND UP0, UPT, UR10, 0x41, UPT ;  /* 0x000000410a00788c */ /* 0x000fe2000bf06270 */
[----:B------:R-:W-:Y:S01]  /*1cc0*/  SEL R2, R2, 0xffffffc0, !P0 ;  /* 0xffffffc002027807 */ /* 0x000fe20004000000 */
[----:B------:R-:W0:Y:S01]  /*1cd0*/  LDGDEPBAR ;  /* 0x00000000000079af */ /* 0x000e220000000000 */
[----:B------:R-:W-:Y:S01]  /*1ce0*/  HMMA.16816.F32 R12, R168, R32, RZ ;  /* 0x00000020a80c723c */ /* 0x000fe200000018ff */
[----:B------:R-:W-:-:S02]  /*1cf0*/  IADD3 R5, R89, 0x2800, RZ ;  /* 0x0000280059057810 */ /* 0x000fc40007ffe0ff */
[--C-:B------:R-:W-:Y:S01]  /*1d00*/  IMAD.IADD R252, R134, 0x1, R2.reuse ;  /* 0x0000000186fc7824 */ /* 0x100fe200078e0202 */
[----:B------:R1:W-:Y:S01]  /*1d10*/  STL [R1+0x30], R6 ;  /* 0x0000300601007387 */ /* 0x0003e20000100800 */
[C---:B------:R-:W-:Y:S01]  /*1d20*/  IMAD.IADD R249, R89.reuse, 0x1, R2 ;  /* 0x0000000159f97824 */ /* 0x040fe200078e0202 */
[----:B------:R-:W-:Y:S02]  /*1d30*/  IADD3 R2, R89, 0x3000, RZ ;  /* 0x0000300059027810 */ /* 0x000fe40007ffe0ff */
[----:B------:R-:W-:Y:S01]  /*1d40*/  HMMA.16816.F32 R16, R168, R30, RZ ;  /* 0x0000001ea810723c */ /* 0x000fe200000018ff */
[----:B------:R-:W2:Y:S01]  /*1d50*/  LDSM.16.M88.4 R52, [R252+0x10900] ;  /* 0x01090000fc34783b */ /* 0x000ea20000000200 */
[----:B------:R-:W-:-:S03]  /*1d60*/  PLOP3.LUT P0, PT, PT, PT, UP0, 0x40, 0x0 ;  /* 0x000000000000781c */ /* 0x000fc60003f0e808 */
[----:B------:R-:W-:Y:S03]  /*1d70*/  LDSM.16.M88.4 R56, [R252+0x11100] ;  /* 0x01110000fc38783b */ /* 0x000fe60000000200 */
[----:B------:R-:W-:Y:S01]  /*1d80*/  HMMA.16816.F32 R40, R172, R48, R8 ;  /* 0x00000030ac28723c */ /* 0x000fe20000001808 */
[----:B------:R-:W-:Y:S04]  /*1d90*/  LDSM.16.M88.4 R60, [R252+0x11900] ;  /* 0x01190000fc3c783b */ /* 0x000fe80000000200 */
[----:B------:R-:W-:Y:S03]  /*1da0*/  LDSM.16.M88.4 R76, [R249+0x1800] ;  /* 0x00180000f94c783b */ /* 0x000fe60000000200 */
[----:B------:R-:W-:Y:S01]  /*1db0*/  HMMA.16816.F32 R8, R168, R34, RZ ;  /* 0x00000022a808723c */ /* 0x000fe200000018ff */
[----:B------:R3:W-:Y:S01]  /*1dc0*/  STL [R1+0x2c], R5 ;  /* 0x00002c0501007387 */ /* 0x0007e20000100800 */
[----:B-1----:R-:W-:-:S03]  /*1dd0*/  IADD3 R6, R89, 0x3800, RZ ;  /* 0x0000380059067810 */ /* 0x002fc60007ffe0ff */
[----:B------:R1:W-:Y:S03]  /*1de0*/  STL [R1+0x28], R2 ;  /* 0x0000280201007387 */ /* 0x0003e60000100800 */
[C---:B------:R-:W-:Y:S01]  /*1df0*/  HMMA.16816.F32 R24, R168.reuse, R36, RZ ;  /* 0x00000024a818723c */ /* 0x040fe200000018ff */
[----:B------:R4:W-:Y:S07]  /*1e00*/  STL [R1+0x24], R6 ;  /* 0x0000240601007387 */ /* 0x0009ee0000100800 */
[C---:B------:R-:W-:Y:S08]  /*1e10*/  HMMA.16816.F32 R28, R168.reuse, R38, RZ ;  /* 0x00000026a81c723c */ /* 0x040ff000000018ff */
[----:B------:R-:W-:Y:S01]  /*1e20*/  HMMA.16816.F32 R32, R168, R44, RZ ;  /* 0x0000002ca820723c */ /* 0x000fe200000018ff */
[----:B---3--:R-:W-:-:S02]  /*1e30*/  IADD3 R5, R89, 0x4000, RZ ;  /* 0x0000400059057810 */ /* 0x008fc40007ffe0ff */
[----:B-1----:R-:W-:-:S05]  /*1e40*/  IADD3 R2, R89, 0x4800, RZ ;  /* 0x0000480059027810 */ /* 0x002fca0007ffe0ff */
[----:B------:R-:W-:Y:S01]  /*1e50*/  HMMA.16816.F32 R36, R168, R46, RZ ;  /* 0x0000002ea824723c */ /* 0x000fe200000018ff */
[----:B------:R-:W1:Y:S01]  /*1e60*/  LDSM.16.M88.4 R44, [R252+0x10100] ;  /* 0x01010000fc2c783b */ /* 0x000e620000000200 */
[----:B----4-:R-:W-:-:S03]  /*1e70*/  IADD3 R6, R89, 0x5000, RZ ;  /* 0x0000500059067810 */ /* 0x010fc60007ffe0ff */
[----:B------:R3:W-:Y:S03]  /*1e80*/  STL [R1+0x20], R5 ;  /* 0x0000200501007387 */ /* 0x0007e60000100800 */
[C---:B------:R-:W-:Y:S01]  /*1e90*/  HMMA.16816.F32 R12, R172.reuse, R64, R12 ;  /* 0x00000040ac0c723c */ /* 0x040fe2000000180c */
[----:B------:R4:W-:Y:S04]  /*1ea0*/  STL [R1+0x1c], R2 ;  /* 0x00001c0201007387 */ /* 0x0009e80000100800 */
[----:B------:R5:W-:Y:S03]  /*1eb0*/  STL [R1+0x18], R6 ;  /* 0x0000180601007387 */ /* 0x000be60000100800 */
[C---:B------:R-:W-:Y:S01]  /*1ec0*/  HMMA.16816.F32 R8, R172.reuse, R66, R8 ;  /* 0x00000042ac08723c */ /* 0x040fe20000001808 */
[----:B------:R-:W1:Y:S07]  /*1ed0*/  LDSM.16.M88.4 R64, [R249+0x800] ;  /* 0x00080000f940783b */ /* 0x000e6e0000000200 */
[----:B------:R-:W-:Y:S01]  /*1ee0*/  HMMA.16816.F32 R20, R172, R68, R24 ;  /* 0x00000044ac14723c */ /* 0x000fe20000001818 */
[----:B---3--:R-:W-:-:S07]  /*1ef0*/  IADD3 R5, R89, 0x5800, RZ ;  /* 0x0000580059057810 */ /* 0x008fce0007ffe0ff */
[----:B------:R-:W-:Y:S01]  /*1f00*/  HMMA.16816.F32 R16, R172, R50, R16 ;  /* 0x00000032ac10723c */ /* 0x000fe20000001810 */
[----:B------:R-:W3:Y:S01]  /*1f10*/  LDSM.16.M88.4 R48, [R249] ;  /* 0x00000000f930783b */ /* 0x000ee20000000200 */
[----:B----4-:R-:W-:-:S03]  /*1f20*/  IADD3 R2, R89, 0x6000, RZ ;  /* 0x0000600059027810 */ /* 0x010fc60007ffe0ff */
[----:B------:R4:W-:Y:S01]  /*1f30*/  STL [R1+0x14], R5 ;  /* 0x0000140501007387 */ /* 0x0009e20000100800 */
[C---:B-----5:R-:W-:Y:S02]  /*1f40*/  IADD3 R6, R89.reuse, 0x6800, RZ ;  /* 0x0000680059067810 */ /* 0x060fe40007ffe0ff */
[C---:B------:R-:W-:Y:S01]  /*1f50*/  HMMA.16816.F32 R24, R172.reuse, R70, R28 ;  /* 0x00000046ac18723c */ /* 0x040fe2000000181c */
[----:B------:R-:W5:Y:S04]  /*1f60*/  LDSM.16.M88.4 R68, [R249+0x1000] ;  /* 0x00100000f944783b */ /* 0x000f680000000200 */
[----:B------:R1:W-:Y:S03]  /*1f70*/  STL [R1+0x10], R2 ;  /* 0x0000100201007387 */ /* 0x0003e60000100800 */
[C---:B------:R-:W-:Y:S01]  /*1f80*/  HMMA.16816.F32 R28, R172.reuse, R72, R32 ;  /* 0x00000048ac1c723c */ /* 0x040fe20000001820 */
[----:B------:R-:W-:Y:S07]  /*1f90*/  STL [R1+0xc], R6 ;  /* 0x00000c0601007387 */ /* 0x000fee0000100800 */
[----:B------:R-:W-:Y:S01]  /*1fa0*/  HMMA.16816.F32 R36, R172, R74, R36 ;  /* 0x0000004aac24723c */ /* 0x000fe20000001824 */
[----:B------:R-:W-:Y:S01]  /*1fb0*/  LDSM.16.M88.4 R72, [R134+0x13900] ;  /* 0x013900008648783b */ /* 0x000fe20000000200 */
[----:B----4-:R-:W-:-:S06]  /*1fc0*/  IADD3 R5, R89, 0x7000, RZ ;  /* 0x0000700059057810 */ /* 0x010fcc0007ffe0ff */
[----:B--2---:R-:W-:Y:S01]  /*1fd0*/  HMMA.16816.F32 R12, R192, R52, R12 ;  /* 0x00000034c00c723c */ /* 0x004fe2000000180c */
[----:B-1----:R-:W-:-:S07]  /*1fe0*/  IADD3 R2, R89, 0x7800, RZ ;  /* 0x0000780059027810 */ /* 0x002fce0007ffe0ff */
[C---:B------:R-:W-:Y:S01]  /*1ff0*/  HMMA.16816.F32 R8, R192.reuse, R54, R8 ;  /* 0x00000036c008723c */ /* 0x040fe20000001808 */
[----:B------:R-:W1:Y:S04]  /*2000*/  LDSM.16.M88.4 R52, [R134+0x12900] ;  /* 0x012900008634783b */ /* 0x000e680000000200 */
[----:B------:R-:W-:Y:S03]  /*2010*/  STL [R1+0x4], R2 ;  /* 0x0000040201007387 */ /* 0x000fe60000100800 */
[C---:B------:R-:W-:Y:S01]  /*2020*/  HMMA.16816.F32 R40, R192.reuse, R44, R40 ;  /* 0x0000002cc028723c */ /* 0x040fe20000001828 */
[----:B------:R-:W-:Y:S07]  /*2030*/  STL [R1+0x8], R5 ;  /* 0x0000080501007387 */ /* 0x000fee0000100800 */
[C---:B------:R-:W-:Y:S08]  /*2040*/  HMMA.16816.F32 R20, R192.reuse, R56, R20 ;  /* 0x00000038c014723c */ /* 0x040ff00000001814 */
[C---:B------:R-:W-:Y:S01]  /*2050*/  HMMA.16816.F32 R32, R192.reuse, R46, R16 ;  /* 0x0000002ec020723c */ /* 0x040fe20000001810 */
[----:B------:R-:W2:Y:S04]  /*2060*/  LDSM.16.M88.4 R16, [R134+0x12100] ;  /* 0x012100008610783b */ /* 0x000ea80000000200 */
[----:B------:R-:W-:Y:S03]  /*2070*/  LDSM.16.M88.4 R44, [R89+0x2000] ;  /* 0x00200000592c783b */ /* 0x000fe60000000200 */
[C---:B------:R-:W-:Y:S01]  /*2080*/  HMMA.16816.F32 R24, R192.reuse, R58, R24 ;  /* 0x0000003ac018723c */ /* 0x040fe20000001818 */
[----:B------:R-:W-:Y:S07]  /*2090*/  LDSM.16.M88.4 R56, [R89+0x2800] ;  /* 0x002800005938783b */ /* 0x000fee0000000200 */
[C---:B------:R-:W-:Y:S08]  /*20a0*/  HMMA.16816.F32 R28, R192.reuse, R60, R28 ;  /* 0x0000003cc01c723c */ /* 0x040ff0000000181c */
[----:B------:R-:W-:Y:S01]  /*20b0*/  HMMA.16816.F32 R36, R192, R62, R36 ;  /* 0x0000003ec024723c */ /* 0x000fe20000001824 */
[----:B------:R-:W4:Y:S07]  /*20c0*/  LDSM.16.M88.4 R60, [R134+0x13100] ;  /* 0x01310000863c783b */ /* 0x000f2e0000000200 */
[C---:B------:R-:W-:Y:S08]  /*20d0*/  HMMA.16816.F32 R12, R196.reuse, R64, R12 ;  /* 0x00000040c40c723c */ /* 0x040ff0000000180c */
[C---:B------:R-:W-:Y:S01]  /*20e0*/  HMMA.16816.F32 R8, R196.reuse, R66, R8 ;  /* 0x00000042c408723c */ /* 0x040fe20000001808 */
[----:B------:R-:W1:Y:S07]  /*20f0*/  LDSM.16.M88.4 R64, [R89+0x3000] ;  /* 0x003000005940783b */ /* 0x000e6e0000000200 */
[C---:B---3--:R-:W-:Y:S08]  /*2100*/  HMMA.16816.F32 R40, R196.reuse, R48, R40 ;  /* 0x00000030c428723c */ /* 0x048ff00000001828 */
[C---:B-----5:R-:W-:Y:S08]  /*2110*/  HMMA.16816.F32 R20, R196.reuse, R68, R20 ;  /* 0x00000044c414723c */ /* 0x060ff00000001814 */
[C---:B------:R-:W-:Y:S01]  /*2120*/  HMMA.16816.F32 R32, R196.reuse, R50, R32 ;  /* 0x00000032c420723c */ /* 0x040fe20000001820 */
[----:B------:R-:W-:Y:S07]  /*2130*/  LDSM.16.M88.4 R48, [R252+0x12900] ;  /* 0x01290000fc30783b */ /* 0x000fee0000000200 */
[C---:B------:R-:W-:Y:S01]  /*2140*/  HMMA.16816.F32 R24, R196.reuse, R70, R24 ;  /* 0x00000046c418723c */ /* 0x040fe20000001818 */
[----:B------:R-:W-:Y:S07]  /*2150*/  LDSM.16.M88.4 R68, [R252+0x13900] ;  /* 0x01390000fc44783b */ /* 0x000fee0000000200 */
[C---:B------:R-:W-:Y:S08]  /*2160*/  HMMA.16816.F32 R28, R196.reuse, R76, R28 ;  /* 0x0000004cc41c723c */ /* 0x040ff0000000181c */
[----:B------:R-:W-:Y:S01]  /*2170*/  HMMA.16816.F32 R36, R196, R78, R36 ;  /* 0x0000004ec424723c */ /* 0x000fe20000001824 */
[----:B------:R-:W3:Y:S07]  /*2180*/  LDSM.16.M88.4 R76, [R89+0x3800] ;  /* 0x00380000594c783b */ /* 0x000eee0000000200 */
[C---:B-1----:R-:W-:Y:S08]  /*2190*/  HMMA.16816.F32 R12, R200.reuse, R52, R12 ;  /* 0x00000034c80c723c */ /* 0x042ff0000000180c */
[C---:B------:R-:W-:Y:S01]  /*21a0*/  HMMA.16816.F32 R8, R200.reuse, R54, R8 ;  /* 0x00000036c808723c */ /* 0x040fe20000001808 */
[----:B------:R-:W-:Y:S07]  /*21b0*/  LDSM.16.M88.4 R52, [R249+0x2800] ;  /* 0x00280000f934783b */ /* 0x000fee0000000200 */
[C---:B--2---:R-:W-:Y:S08]  /*21c0*/  HMMA.16816.F32 R40, R200.reuse, R16, R40 ;  /* 0x00000010c828723c */ /* 0x044ff00000001828 */
[C---:B----4-:R-:W-:Y:S08]  /*21d0*/  HMMA.16816.F32 R20, R200.reuse, R60, R20 ;  /* 0x0000003cc814723c */ /* 0x050ff00000001814 */
[C---:B------:R-:W-:Y:S01]  /*21e0*/  HMMA.16816.F32 R32, R200.reuse, R18, R32 ;  /* 0x00000012c820723c */ /* 0x040fe20000001820 */
[----:B------:R-:W1:Y:S07]  /*21f0*/  LDSM.16.M88.4 R16, [R252+0x12100] ;  /* 0x01210000fc10783b */ /* 0x000e6e0000000200 */
[C---:B------:R-:W-:Y:S01]  /*2200*/  HMMA.16816.F32 R24, R200.reuse, R62, R24 ;  /* 0x0000003ec818723c */ /* 0x040fe20000001818 */
[----:B------:R-:W2:Y:S07]  /*2210*/  LDSM.16.M88.4 R60, [R252+0x13100] ;  /* 0x01310000fc3c783b */ /* 0x000eae0000000200 */
[C---:B------:R-:W-:Y:S08]  /*2220*/  HMMA.16816.F32 R28, R200.reuse, R72, R28 ;  /* 0x00000048c81c723c */ /* 0x040ff0000000181c */
[----:B------:R-:W-:Y:S01]  /*2230*/  HMMA.16816.F32 R36, R200, R74, R36 ;  /* 0x0000004ac824723c */ /* 0x000fe20000001824 */
[----:B------:R-:W-:Y:S07]  /*2240*/  LDSM.16.M88.4 R72, [R249+0x3800] ;  /* 0x00380000f948783b */ /* 0x000fee0000000200 */
[C---:B------:R-:W-:Y:S08]  /*2250*/  HMMA.16816.F32 R12, R204.reuse, R56, R12 ;  /* 0x00000038cc0c723c */ /* 0x040ff0000000180c */
[C---:B------:R-:W-:Y:S01]  /*2260*/  HMMA.16816.F32 R8, R204.reuse, R58, R8 ;  /* 0x0000003acc08723c */ /* 0x040fe20000001808 */
[----:B------:R-:W-:Y:S07]  /*2270*/  LDSM.16.M88.4 R56, [R134+0x15100] ;  /* 0x015100008638783b */ /* 0x000fee0000000200 */
[C---:B------:R-:W-:Y:S08]  /*2280*/  HMMA.16816.F32 R40, R204.reuse, R44, R40 ;  /* 0x0000002ccc28723c */ /* 0x040ff00000001828 */
[C---:B------:R-:W-:Y:S08]  /*2290*/  HMMA.16816.F32 R20, R204.reuse, R64, R20 ;  /* 0x00000040cc14723c */ /* 0x040ff00000001814 */
[C---:B------:R-:W-:Y:S01]  /*22a0*/  HMMA.16816.F32 R32, R204.reuse, R46, R32 ;  /* 0x0000002ecc20723c */ /* 0x040fe20000001820 */
[----:B------:R-:W4:Y:S07]  /*22b0*/  LDSM.16.M88.4 R44, [R249+0x2000] ;  /* 0x00200000f92c783b */ /* 0x000f2e0000000200 */
[C---:B------:R-:W-:Y:S01]  /*22c0*/  HMMA.16816.F32 R24, R204.reuse, R66, R24 ;  /* 0x00000042cc18723c */ /* 0x040fe20000001818 */
[----:B------:R-:W5:Y:S07]  /*22d0*/  LDSM.16.M88.4 R64, [R249+0x3000] ;  /* 0x00300000f940783b */ /* 0x000f6e0000000200 */
[C---:B---3--:R-:W-:Y:S08]  /*22e0*/  HMMA.16816.F32 R28, R204.reuse, R76, R28 ;  /* 0x0000004ccc1c723c */ /* 0x048ff0000000181c */
[----:B------:R-:W-:Y:S01]  /*22f0*/  HMMA.16816.F32 R36, R204, R78, R36 ;  /* 0x0000004ecc24723c */ /* 0x000fe20000001824 */
[----:B------:R-:W-:Y:S07]  /*2300*/  LDSM.16.M88.4 R76, [R249+0x5800] ;  /* 0x00580000f94c783b */ /* 0x000fee0000000200 */
[C---:B------:R-:W-:Y:S08]  /*2310*/  HMMA.16816.F32 R12, R208.reuse, R48, R12 ;  /* 0x00000030d00c723c */ /* 0x040ff0000000180c */
[C---:B------:R-:W-:Y:S01]  /*2320*/  HMMA.16816.F32 R8, R208.reuse, R50, R8 ;  /* 0x00000032d008723c */ /* 0x040fe20000001808 */
[----:B------:R-:W3:Y:S07]  /*2330*/  LDSM.16.M88.4 R48, [R134+0x14900] ;  /* 0x014900008630783b */ /* 0x000eee0000000200 */
[C---:B-1----:R-:W-:Y:S08]  /*2340*/  HMMA.16816.F32 R40, R208.reuse, R16, R40 ;  /* 0x00000010d028723c */ /* 0x042ff00000001828 */
[C---:B--2---:R-:W-:Y:S08]  /*2350*/  HMMA.16816.F32 R20, R208.reuse, R60, R20 ;  /* 0x0000003cd014723c */ /* 0x044ff00000001814 */
[C---:B------:R-:W-:Y:S01]  /*2360*/  HMMA.16816.F32 R32, R208.reuse, R18, R32 ;  /* 0x00000012d020723c */ /* 0x040fe20000001820 */
[----:B------:R-:W1:Y:S07]  /*2370*/  LDSM.16.M88.4 R16, [R134+0x14100] ;  /* 0x014100008610783b */ /* 0x000e6e0000000200 */
[C---:B------:R-:W-:Y:S01]  /*2380*/  HMMA.16816.F32 R24, R208.reuse, R62, R24 ;  /* 0x0000003ed018723c */ /* 0x040fe20000001818 */
[----:B------:R-:W-:Y:S07]  /*2390*/  LDSM.16.M88.4 R60, [R89+0x5000] ;  /* 0x00500000593c783b */ /* 0x000fee0000000200 */
[C---:B------:R-:W-:Y:S08]  /*23a0*/  HMMA.16816.F32 R28, R208.reuse, R68, R28 ;  /* 0x00000044d01c723c */ /* 0x040ff0000000181c */
[----:B------:R-:W-:Y:S01]  /*23b0*/  HMMA.16816.F32 R36, R208, R70, R36 ;  /* 0x00000046d024723c */ /* 0x000fe20000001824 */
[----:B------:R-:W2:Y:S07]  /*23c0*/  LDSM.16.M88.4 R68, [R134+0x15900] ;  /* 0x015900008644783b */ /* 0x000eae0000000200 */
[C---:B------:R-:W-:Y:S08]  /*23d0*/  HMMA.16816.F32 R12, R212.reuse, R52, R12 ;  /* 0x00000034d40c723c */ /* 0x040ff0000000180c */
[C---:B------:R-:W-:Y:S01]  /*23e0*/  HMMA.16816.F32 R8, R212.reuse, R54, R8 ;  /* 0x00000036d408723c */ /* 0x040fe20000001808 */
[----:B------:R-:W1:Y:S07]  /*23f0*/  LDSM.16.M88.4 R52, [R89+0x4800] ;  /* 0x004800005934783b */ /* 0x000e6e0000000200 */
[C---:B----4-:R-:W-:Y:S08]  /*2400*/  HMMA.16816.F32 R40, R212.reuse, R44, R40 ;  /* 0x0000002cd428723c */ /* 0x050ff00000001828 */
[C---:B-----5:R-:W-:Y:S08]  /*2410*/  HMMA.16816.F32 R20, R212.reuse, R64, R20 ;  /* 0x00000040d414723c */ /* 0x060ff00000001814 */
[C---:B------:R-:W-:Y:S01]  /*2420*/  HMMA.16816.F32 R32, R212.reuse, R46, R32 ;  /* 0x0000002ed420723c */ /* 0x040fe20000001820 */
[----:B------:R-:W4:Y:S07]  /*2430*/  LDSM.16.M88.4 R44, [R89+0x4000] ;  /* 0x00400000592c783b */ /* 0x000f2e0000000200 */
[C---:B------:R-:W-:Y:S01]  /*2440*/  HMMA.16816.F32 R24, R212.reuse, R66, R24 ;  /* 0x00000042d418723c */ /* 0x040fe20000001818 */
[----:B------:R-:W5:Y:S07]  /*2450*/  LDSM.16.M88.4 R64, [R89+0x5800] ;  /* 0x005800005940783b */ /* 0x000f6e0000000200 */
[C---:B------:R-:W-:Y:S08]  /*2460*/  HMMA.16816.F32 R28, R212.reuse, R72, R28 ;  /* 0x00000048d41c723c */ /* 0x040ff0000000181c */
[----:B------:R-:W-:Y:S01]  /*2470*/  HMMA.16816.F32 R36, R212, R74, R36 ;  /* 0x0000004ad424723c */ /* 0x000fe20000001824 */
[----:B------:R-:W-:Y:S07]  /*2480*/  LDSM.16.M88.4 R72, [R134+0x17900] ;  /* 0x017900008648783b */ /* 0x000fee0000000200 */
[C---:B---3--:R-:W-:Y:S08]  /*2490*/  HMMA.16816.F32 R12, R216.reuse, R48, R12 ;  /* 0x00000030d80c723c */ /* 0x048ff0000000180c */
[C---:B------:R-:W-:Y:S01]  /*24a0*/  HMMA.16816.F32 R8, R216.reuse, R50, R8 ;  /* 0x00000032d808723c */ /* 0x040fe20000001808 */
[----:B------:R-:W3:Y:S07]  /*24b0*/  LDSM.16.M88.4 R48, [R252+0x14900] ;  /* 0x01490000fc30783b */ /* 0x000eee0000000200 */
[C---:B-1----:R-:W-:Y:S08]  /*24c0*/  HMMA.16816.F32 R40, R216.reuse, R16, R40 ;  /* 0x00000010d828723c */ /* 0x042ff00000001828 */
[C---:B------:R-:W-:Y:S08]  /*24d0*/  HMMA.16816.F32 R20, R216.reuse, R56, R20 ;  /* 0x00000038d814723c */ /* 0x040ff00000001814 */
[C---:B------:R-:W-:Y:S01]  /*24e0*/  HMMA.16816.F32 R32, R216.reuse, R18, R32 ;  /* 0x00000012d820723c */ /* 0x040fe20000001820 */
[----:B------:R-:W1:Y:S07]  /*24f0*/  LDSM.16.M88.4 R16, [R252+0x14100] ;  /* 0x01410000fc10783b */ /* 0x000e6e0000000200 */
[C---:B------:R-:W-:Y:S01]  /*2500*/  HMMA.16816.F32 R24, R216.reuse, R58, R24 ;  /* 0x0000003ad818723c */ /* 0x040fe20000001818 */
[----:B------:R-:W1:Y:S07]  /*2510*/  LDSM.16.M88.4 R56, [R252+0x15100] ;  /* 0x01510000fc38783b */ /* 0x000e6e0000000200 */
[C---:B--2---:R-:W-:Y:S08]  /*2520*/  HMMA.16816.F32 R28, R216.reuse, R68, R28 ;  /* 0x00000044d81c723c */ /* 0x044ff0000000181c */
[----:B------:R-:W-:Y:S01]  /*2530*/  HMMA.16816.F32 R36, R216, R70, R36 ;  /* 0x00000046d824723c */ /* 0x000fe20000001824 */
[----:B------:R-:W2:Y:S07]  /*2540*/  LDSM.16.M88.4 R68, [R252+0x15900] ;  /* 0x01590000fc44783b */ /* 0x000eae0000000200 */
[C---:B------:R-:W-:Y:S08]  /*2550*/  HMMA.16816.F32 R12, R220.reuse, R52, R12 ;  /* 0x00000034dc0c723c */ /* 0x040ff0000000180c */
[C---:B------:R-:W-:Y:S01]  /*2560*/  HMMA.16816.F32 R8, R220.reuse, R54, R8 ;  /* 0x00000036dc08723c */ /* 0x040fe20000001808 */
[----:B------:R-:W1:Y:S07]  /*2570*/  LDSM.16.M88.4 R52, [R249+0x4800] ;  /* 0x00480000f934783b */ /* 0x000e6e0000000200 */
[C---:B----4-:R-:W-:Y:S08]  /*2580*/  HMMA.16816.F32 R40, R220.reuse, R44, R40 ;  /* 0x0000002cdc28723c */ /* 0x050ff00000001828 */
[C---:B------:R-:W-:Y:S08]  /*2590*/  HMMA.16816.F32 R20, R220.reuse, R60, R20 ;  /* 0x0000003cdc14723c */ /* 0x040ff00000001814 */
[C---:B------:R-:W-:Y:S01]  /*25a0*/  HMMA.16816.F32 R32, R220.reuse, R46, R32 ;  /* 0x0000002edc20723c */ /* 0x040fe20000001820 */
[----:B------:R-:W4:Y:S07]  /*25b0*/  LDSM.16.M88.4 R44, [R249+0x4000] ;  /* 0x00400000f92c783b */ /* 0x000f2e0000000200 */
[C---:B------:R-:W-:Y:S01]  /*25c0*/  HMMA.16816.F32 R24, R220.reuse, R62, R24 ;  /* 0x0000003edc18723c */ /* 0x040fe20000001818 */
[----:B------:R-:W-:Y:S07]  /*25d0*/  LDSM.16.M88.4 R60, [R134+0x17100] ;  /* 0x01710000863c783b */ /* 0x000fee0000000200 */
[C---:B-----5:R-:W-:Y:S08]  /*25e0*/  HMMA.16816.F32 R28, R220.reuse, R64, R28 ;  /* 0x00000040dc1c723c */ /* 0x060ff0000000181c */
[----:B------:R-:W-:Y:S01]  /*25f0*/  HMMA.16816.F32 R36, R220, R66, R36 ;  /* 0x00000042dc24723c */ /* 0x000fe20000001824 */
[----:B------:R-:W5:Y:S07]  /*2600*/  LDSM.16.M88.4 R64, [R249+0x5000] ;  /* 0x00500000f940783b */ /* 0x000f6e0000000200 */
[C---:B---3--:R-:W-:Y:S08]  /*2610*/  HMMA.16816.F32 R12, R224.reuse, R48, R12 ;  /* 0x00000030e00c723c */ /* 0x048ff0000000180c */
[C---:B------:R-:W-:Y:S01]  /*2620*/  HMMA.16816.F32 R8, R224.reuse, R50, R8 ;  /* 0x00000032e008723c */ /* 0x040fe20000001808 */
[----:B------:R-:W-:Y:S07]  /*2630*/  LDSM.16.M88.4 R48, [R134+0x16100] ;  /* 0x016100008630783b */ /* 0x000fee0000000200 */
[C---:B-1----:R-:W-:Y:S08]  /*2640*/  HMMA.16816.F32 R40, R224.reuse, R16, R40 ;  /* 0x00000010e028723c */ /* 0x042ff00000001828 */
[C---:B------:R-:W-:Y:S08]  /*2650*/  HMMA.16816.F32 R20, R224.reuse, R56, R20 ;  /* 0x00000038e014723c */ /* 0x040ff00000001814 */
[C---:B------:R-:W-:Y:S08]  /*2660*/  HMMA.16816.F32 R32, R224.reuse, R18, R32 ;  /* 0x00000012e020723c */ /* 0x040ff00000001820 */
[C---:B------:R-:W-:Y:S01]  /*2670*/  HMMA.16816.F32 R24, R224.reuse, R58, R24 ;  /* 0x0000003ae018723c */ /* 0x040fe20000001818 */
[----:B------:R-:W1:Y:S07]  /*2680*/  LDSM.16.M88.4 R56, [R134+0x16900] ;  /* 0x016900008638783b */ /* 0x000e6e0000000200 */
[C---:B--2---:R-:W-:Y:S08]  /*2690*/  HMMA.16816.F32 R28, R224.reuse, R68, R28 ;  /* 0x00000044e01c723c */ /* 0x044ff0000000181c */
[----:B------:R-:W-:Y:S01]  /*26a0*/  HMMA.16816.F32 R36, R224, R70, R36 ;  /* 0x00000046e024723c */ /* 0x000fe20000001824 */
[----:B------:R-:W-:Y:S07]  /*26b0*/  LDSM.16.M88.4 R68, [R89+0x7000] ;  /* 0x007000005944783b */ /* 0x000fee0000000200 */
[C---:B------:R-:W-:Y:S08]  /*26c0*/  HMMA.16816.F32 R16, R228.reuse, R52, R12 ;  /* 0x00000034e410723c */ /* 0x040ff0000000180c */
[C---:B------:R-:W-:Y:S01]  /*26d0*/  HMMA.16816.F32 R12, R228.reuse, R54, R8 ;  /* 0x00000036e40c723c */ /* 0x040fe20000001808 */
[----:B------:R-:W2:Y:S07]  /*26e0*/  LDSM.16.M88.4 R52, [R89+0x6800] ;  /* 0x006800005934783b */ /* 0x000eae0000000200 */
[C---:B----4-:R-:W-:Y:S08]  /*26f0*/  HMMA.16816.F32 R40, R228.reuse, R44, R40 ;  /* 0x0000002ce428723c */ /* 0x050ff00000001828 */
[C---:B-----5:R-:W-:Y:S08]  /*2700*/  HMMA.16816.F32 R8, R228.reuse, R64, R20 ;  /* 0x00000040e408723c */ /* 0x060ff00000001814 */
[C---:B------:R-:W-:Y:S01]  /*2710*/  HMMA.16816.F32 R32, R228.reuse, R46, R32 ;  /* 0x0000002ee420723c */ /* 0x040fe20000001820 */
[----:B------:R-:W3:Y:S07]  /*2720*/  LDSM.16.M88.4 R44, [R89+0x6000] ;  /* 0x00600000592c783b */ /* 0x000eee0000000200 */
        /* <DEDUP_REMOVED lines=8> */
[C---:B------:R-:W-:Y:S08]  /*27b0*/  HMMA.16816.F32 R40, R232.reuse, R48, R40 ;  /* 0x00000030e828723c */ /* 0x040ff00000001828 */
[C---:B------:R-:W-:Y:S08]  /*27c0*/  HMMA.16816.F32 R12, R232.reuse, R60, R8 ;  /* 0x0000003ce80c723c */ /* 0x040ff00000001808 */
[C---:B------:R-:W-:Y:S01]  /*27d0*/  HMMA.16816.F32 R32, R232.reuse, R50, R32 ;  /* 0x00000032e820723c */ /* 0x040fe20000001820 */
[----:B------:R-:W-:Y:S07]  /*27e0*/  LDSM.16.M88.4 R48, [R249+0x7000] ;  /* 0x00700000f930783b */ /* 0x000fee0000000200 */
[C---:B------:R-:W-:Y:S01]  /*27f0*/  HMMA.16816.F32 R8, R232.reuse, R62, R24 ;  /* 0x0000003ee808723c */ /* 0x040fe20000001818 */
[----:B------:R-:W1:Y:S07]  /*2800*/  LDSM.16.M88.4 R60, [R252+0x16100] ;  /* 0x01610000fc3c783b */ /* 0x000e6e0000000200 */
[C---:B------:R-:W-:Y:S08]  /*2810*/  HMMA.16816.F32 R28, R232.reuse, R72, R28 ;  /* 0x00000048e81c723c */ /* 0x040ff0000000181c */
[----:B------:R-:W-:Y:S01]  /*2820*/  HMMA.16816.F32 R36, R232, R74, R36 ;  /* 0x0000004ae824723c */ /* 0x000fe20000001824 */
[----:B------:R-:W5:Y:S07]  /*2830*/  LDSM.16.M88.4 R72, [R252+0x17100] ;  /* 0x01710000fc48783b */ /* 0x000f6e0000000200 */
[C---:B--2---:R-:W-:Y:S08]  /*2840*/  HMMA.16816.F32 R24, R236.reuse, R52, R20 ;  /* 0x00000034ec18723c */ /* 0x044ff00000001814 */
[C---:B------:R-:W-:Y:S01]  /*2850*/  HMMA.16816.F32 R20, R236.reuse, R54, R16 ;  /* 0x00000036ec14723c */ /* 0x040fe20000001810 */
[----:B------:R-:W2:Y:S07]  /*2860*/  LDSM.16.M88.4 R52, [R249+0x6800] ;  /* 0x00680000f934783b */ /* 0x000eae0000000200 */
[C---:B---3--:R-:W-:Y:S08]  /*2870*/  HMMA.16816.F32 R40, R236.reuse, R44, R40 ;  /* 0x0000002cec28723c */ /* 0x048ff00000001828 */
[C---:B------:R-:W-:Y:S08]  /*2880*/  HMMA.16816.F32 R16, R236.reuse, R68, R12 ;  /* 0x00000044ec10723c */ /* 0x040ff0000000180c */
[----:B------:R-:W-:Y:S01]  /*2890*/  HMMA.16816.F32 R32, R236, R46, R32 ;  /* 0x0000002eec20723c */ /* 0x000fe20000001820 */
[----:B------:R-:W3:Y:S01]  /*28a0*/  LDSM.16.M88.4 R44, [R249+0x7800] ;  /* 0x00780000f92c783b */ /* 0x000ee20000000200 */
[----:B------:R-:W-:-:S06]  /*28b0*/  DEPBAR.LE SB0, 0x0 ;  /* 0x000080000000791a */ /* 0x000fcc0000000000 */
[C---:B------:R-:W-:Y:S08]  /*28c0*/  HMMA.16816.F32 R12, R236.reuse, R70, R8 ;  /* 0x00000046ec0c723c */ /* 0x040ff00000001808 */
[C---:B------:R-:W-:Y:S08]  /*28d0*/  HMMA.16816.F32 R8, R236.reuse, R80, R28 ;  /* 0x00000050ec08723c */ /* 0x040ff0000000181c */
[----:B------:R-:W-:Y:S08]  /*28e0*/  HMMA.16816.F32 R36, R236, R82, R36 ;  /* 0x00000052ec24723c */ /* 0x000ff00000001824 */
[C---:B----4-:R-:W-:Y:S08]  /*28f0*/  HMMA.16816.F32 R28, R240.reuse, R64, R24 ;  /* 0x00000040f01c723c */ /* 0x050ff00000001818 */
[C---:B------:R-:W-:Y:S08]  /*2900*/  HMMA.16816.F32 R24, R240.reuse, R66, R20 ;  /* 0x00000042f018723c */ /* 0x040ff00000001814 */
[C---:B-1----:R-:W-:Y:S08]  /*2910*/  HMMA.16816.F32 R40, R240.reuse, R60, R40 ;  /* 0x0000003cf028723c */ /* 0x042ff00000001828 */
[C---:B-----5:R-:W-:Y:S08]  /*2920*/  HMMA.16816.F32 R20, R240.reuse, R72, R16 ;  /* 0x00000048f014723c */ /* 0x060ff00000001810 */
[C---:B------:R-:W-:Y:S08]  /*2930*/  HMMA.16816.F32 R32, R240.reuse, R62, R32 ;  /* 0x0000003ef020723c */ /* 0x040ff00000001820 */
[C---:B------:R-:W-:Y:S08]  /*2940*/  HMMA.16816.F32 R16, R240.reuse, R74, R12 ;  /* 0x0000004af010723c */ /* 0x040ff0000000180c */
[C---:B------:R-:W-:Y:S08]  /*2950*/  HMMA.16816.F32 R12, R240.reuse, R76, R8 ;  /* 0x0000004cf00c723c */ /* 0x040ff00000001808 */
[----:B------:R-:W-:Y:S08]  /*2960*/  HMMA.16816.F32 R8, R240, R78, R36 ;  /* 0x0000004ef008723c */ /* 0x000ff00000001824 */
[C---:B------:R-:W-:Y:S08]  /*2970*/  HMMA.16816.F32 R40, R244.reuse, R56, R40 ;  /* 0x00000038f428723c */ /* 0x040ff00000001828 */
[C---:B------:R-:W-:Y:S08]  /*2980*/  HMMA.16816.F32 R56, R244.reuse, R58, R32 ;  /* 0x0000003af438723c */ /* 0x040ff00000001820 */
[C---:B--2---:R-:W-:Y:S08]  /*2990*/  HMMA.16816.F32 R36, R244.reuse, R52, R28 ;  /* 0x00000034f424723c */ /* 0x044ff0000000181c */
[C---:B------:R-:W-:Y:S08]  /*29a0*/  HMMA.16816.F32 R32, R244.reuse, R48, R20 ;  /* 0x00000030f420723c */ /* 0x040ff00000001814 */
[C---:B---3--:R-:W-:Y:S08]  /*29b0*/  HMMA.16816.F32 R28, R244.reuse, R44, R12 ;  /* 0x0000002cf41c723c */ /* 0x048ff0000000180c */
[C---:B------:R-:W-:Y:S08]  /*29c0*/  HMMA.16816.F32 R52, R244.reuse, R54, R24 ;  /* 0x00000036f434723c */ /* 0x040ff00000001818 */
[C---:B------:R-:W-:Y:S08]  /*29d0*/  HMMA.16816.F32 R48, R244.reuse, R50, R16 ;  /* 0x00000032f430723c */ /* 0x040ff00000001810 */
[----:B------:R-:W-:Y:S01]  /*29e0*/  HMMA.16816.F32 R44, R244, R46, R8 ;  /* 0x0000002ef42c723c */ /* 0x000fe20000001808 */
[----:B------:R-:W-:Y:S06]  /*29f0*/  BAR.SYNC.DEFER_BLOCKING 0x0 ;  /* 0x0000000000007b1d */ /* 0x000fec0000010000 */
[----:B------:R-:W-:Y:S05]  /*2a00*/  @P0 BRA `(.L_x_1767) ;  /* 0x0000057000000947 */ /* 0x000fea0003800000 */
[----:B------:R-:W-:Y:S01]  /*2a10*/  ULEA UR4, UR8, UR11, 0x6 ;  /* 0x0000000b08047291 */ /* 0x000fe2000f8e303f */
        /* <DEDUP_REMOVED lines=14> */
[----:B------:R-:W-:Y:S01]  /*2b00*/  IMAD.WIDE R26, R86, 0x2, RZ ;  /* 0x00000002561a7825 */ /* 0x000fe200078e02ff */
[----:B------:R-:W-:Y:S02]  /*2b10*/  SEL R23, RZ, 0x10, P4 ;  /* 0x00000010ff177807 */ /* 0x000fe40002000000 */
[----:B------:R-:W-:Y:S01]  /*2b20*/  SEL R22, RZ, 0x10, P3 ;  /* 0x00000010ff167807 */ /* 0x000fe20001800000 */
[----:B------:R-:W-:Y:S01]  /*2b30*/  IMAD R10, R2, c[0x0][0x2b8], R5 ;  /* 0x0000ae00020a7a24 */ /* 0x000fe200078e0205 */
[----:B------:R-:W-:-:S04]  /*2b40*/  IADD3 R14, -R85, 0x10, RZ ;  /* 0x00000010550e7810 */ /* 0x000fc80007ffe1ff */
[----:B------:R-:W-:Y:S01]  /*2b50*/  SHF.R.S32.HI R2, RZ, 0x1f, R10 ;  /* 0x0000001fff027819 */ /* 0x000fe2000001140a */
[----:B------:R-:W-:Y:S01]  /*2b60*/  STL [R1+0x50], R10 ;  /* 0x0000500a01007387 */ /* 0x000fe20000100800 */
[----:B------:R-:W-:-:S03]  /*2b70*/  LOP3.LUT R14, R14, 0xf, RZ, 0xc0, !PT ;  /* 0x0000000f0e0e7812 */ /* 0x000fc600078ec0ff */
[----:B------:R-:W-:-:S04]  /*2b80*/  IMAD R2, R2, c[0x0][0x1e0], RZ ;  /* 0x0000780002027a24 */ /* 0x000fc800078e02ff */
[C---:B------:R-:W-:Y:S02]  /*2b90*/  IMAD R2, R10.reuse, c[0x0][0x1e4], R2 ;  /* 0x000079000a027a24 */ /* 0x040fe400078e0202 */
[----:B-1----:R-:W-:-:S04]  /*2ba0*/  IMAD.WIDE.U32 R6, R10, c[0x0][0x1e0], RZ ;  /* 0x000078000a067a25 */ /* 0x002fc800078e00ff */
[----:B------:R-:W-:Y:S01]  /*2bb0*/  IMAD.IADD R7, R7, 0x1, R2 ;  /* 0x0000000107077824 */ /* 0x000fe200078e0202 */
[----:B--2---:R-:W-:-:S03]  /*2bc0*/  SHF.R.S32.HI R2, RZ, 0x1f, R9 ;  /* 0x0000001fff027819 */ /* 0x004fc60000011409 */
[----:B------:R-:W-:Y:S01]  /*2bd0*/  IMAD.WIDE.U32 R6, R9, c[0x0][0x1f0], R6 ;  /* 0x00007c0009067a25 */ /* 0x000fe200078e0006 */
[----:B------:R-:W-:Y:S03]  /*2be0*/  STL [R1+0x44], R9 ;  /* 0x0000440901007387 */ /* 0x000fe60000100800 */
        /* <DEDUP_REMOVED lines=8> */
[----:B------:R-:W-:-:S03]  /*2c70*/  IADD3 R6, -R24, 0x10, RZ ;  /* 0x0000001018067810 */ /* 0x000fc60007ffe1ff */
[----:B------:R-:W2:Y:S01]  /*2c80*/  SHFL.IDX PT, R5, R12, 0x1, 0x181f ;  /* 0x00381f000c057f89 */ /* 0x000ea200000e0000 */
[----:B------:R-:W-:-:S04]  /*2c90*/  LOP3.LUT R6, R6, 0xf, RZ, 0xc0, !PT ;  /* 0x0000000f06067812 */ /* 0x000fc800078ec0ff */
[----:B-1----:R-:W-:Y:S02]  /*2ca0*/  IADD3 R20, P1, P0, R6, R2, R26 ;  /* 0x0000000206147210 */ /* 0x002fe4000783e01a */
[----:B------:R-:W-:Y:S02]  /*2cb0*/  SHF.R.S32.HI R6, RZ, 0x1f, R177 ;  /* 0x0000001fff067819 */ /* 0x000fe400000114b1 */
[----:B--2---:R-:W-:Y:S02]  /*2cc0*/  IADD3.X R21, RZ, R5, R27, P1, P0 ;  /* 0x00000005ff157210 */ /* 0x004fe40000fe041b */
[----:B------:R-:W-:-:S04]  /*2cd0*/  LEA.HI R6, R6, R177, RZ, 0x3 ;  /* 0x000000b106067211 */ /* 0x000fc800078f18ff */
[----:B------:R-:W-:-:S05]  /*2ce0*/  LOP3.LUT R6, R6, 0xfffffff8, RZ, 0xc0, !PT ;  /* 0xfffffff806067812 */ /* 0x000fca00078ec0ff */
[----:B------:R-:W-:Y:S01]  /*2cf0*/  IMAD.WIDE R10, R6, 0x2, RZ ;  /* 0x00000002060a7825 */ /* 0x000fe200078e02ff */
[----:B------:R-:W-:Y:S02]  /*2d00*/  LOP3.LUT R6, R7, 0xf, RZ, 0xc0, !PT ;  /* 0x0000000f07067812 */ /* 0x000fe400078ec0ff */
[----:B------:R-:W-:Y:S02]  /*2d10*/  IADD3 R7, -R22, 0x10, RZ ;  /* 0x0000001016077810 */ /* 0x000fe40007ffe1ff */
[----:B------:R-:W-:Y:S02]  /*2d20*/  IADD3 R18, P1, P0, R6, R2, R10 ;  /* 0x0000000206127210 */ /* 0x000fe4000783e00a */
[----:B------:R-:W-:Y:S02]  /*2d30*/  SHF.R.S32.HI R6, RZ, 0x1f, R133 ;  /* 0x0000001fff067819 */ /* 0x000fe40000011485 */
[----:B------:R-:W-:Y:S02]  /*2d40*/  IADD3.X R19, RZ, R5, R11, P1, P0 ;  /* 0x00000005ff137210 */ /* 0x000fe40000fe040b */
[----:B------:R-:W-:-:S04]  /*2d50*/  LEA.HI R6, R6, R133, RZ, 0x3 ;  /* 0x0000008506067211 */ /* 0x000fc800078f18ff */
[----:B------:R-:W-:-:S05]  /*2d60*/  LOP3.LUT R6, R6, 0xfffffff8, RZ, 0xc0, !PT ;  /* 0xfffffff806067812 */ /* 0x000fca00078ec0ff */
[----:B------:R-:W-:Y:S01]  /*2d70*/  IMAD.WIDE R8, R6, 0x2, RZ ;  /* 0x0000000206087825 */ /* 0x000fe200078e02ff */
[----:B------:R-:W-:-:S04]  /*2d80*/  LOP3.LUT R6, R7, 0xf, RZ, 0xc0, !PT ;  /* 0x0000000f07067812 */ /* 0x000fc800078ec0ff */
[----:B------:R-:W-:Y:S02]  /*2d90*/  IADD3 R16, P1, P0, R6, R2, R8 ;  /* 0x0000000206107210 */ /* 0x000fe4000783e008 */
[----:B------:R-:W-:Y:S02]  /*2da0*/  SHF.R.S32.HI R6, RZ, 0x1f, R178 ;  /* 0x0000001fff067819 */ /* 0x000fe400000114b2 */
[----:B------:R-:W-:Y:S02]  /*2db0*/  IADD3.X R17, RZ, R5, R9, P1, P0 ;  /* 0x00000005ff117210 */ /* 0x000fe40000fe0409 */
[----:B------:R-:W-:-:S04]  /*2dc0*/  LEA.HI R6, R6, R178, RZ, 0x3 ;  /* 0x000000b206067211 */ /* 0x000fc800078f18ff */
[----:B------:R-:W-:-:S05]  /*2dd0*/  LOP3.LUT R6, R6, 0xfffffff8, RZ, 0xc0, !PT ;  /* 0xfffffff806067812 */ /* 0x000fca00078ec0ff */
[----:B------:R-:W-:-:S05]  /*2de0*/  IMAD.WIDE R6, R6, 0x2, RZ ;  /* 0x0000000206067825 */ /* 0x000fca00078e02ff */
[----:B------:R-:W-:Y:S02]  /*2df0*/  IADD3 R14, P1, P0, R14, R2, R6 ;  /* 0x000000020e0e7210 */ /* 0x000fe4000783e006 */
[----:B------:R-:W1:Y:S02]  /*2e00*/  SHFL.IDX PT, R2, R13, RZ, 0x181f ;  /* 0x00181fff0d027589 */ /* 0x000e6400000e0000 */
[----:B------:R-:W-:Y:S02]  /*2e10*/  IADD3.X R15, RZ, R5, R7, P1, P0 ;  /* 0x00000005ff0f7210 */ /* 0x000fe40000fe0407 */
[----:B------:R1:W2:Y:S02]  /*2e20*/  SHFL.IDX PT, R5, R12, RZ, 0x181f ;  /* 0x00181fff0c057589 */ /* 0x0002a400000e0000 */
[----:B-1----:R-:W-:-:S05]  /*2e30*/  IADD3 R12, P0, R26, R2, RZ ;  /* 0x000000021a0c7210 */ /* 0x002fca0007f1e0ff */
[----:B--2---:R-:W-:Y:S01]  /*2e40*/  IMAD.X R13, R27, 0x1, R5, P0 ;  /* 0x000000011b0d7824 */ /* 0x004fe200000e0605 */
        /* <DEDUP_REMOVED lines=19> */
.L_x_1767:
[----:B-1----:R-:W-:Y:S01]  /*2f80*/  SHF.R.S32.HI R2, RZ, 0x1f, R84 ;  /* 0x0000001fff027819 */ /* 0x002fe20000011454 */
        /* <DEDUP_REMOVED lines=10> */
[----:B------:R-:W-:Y:S04]  /*3030*/  LDSM.16.MT88.4 R24, [R251+0x100] ;  /* 0x00010000fb18783b */ /* 0x000fe80000004200 */
[----:B------:R-:W-:Y:S04]  /*3040*/  LDSM.16.MT88.4 R60, [R248+0x900] ;  /* 0x00090000f83c783b */ /* 0x000fe80000004200 */
[----:B------:R-:W-:Y:S01]  /*3050*/  LDSM.16.MT88.4 R72, [R248+0x2100] ;  /* 0x00210000f848783b */ /* 0x000fe20000004200 */
[----:B-1----:R-:W-:-:S04]  /*3060*/  IMAD.U32 R5, RZ, RZ, UR17 ;  /* 0x00000011ff057e24 */ /* 0x002fc8000f8e00ff */
        /* <DEDUP_REMOVED lines=11> */
[C---:B------:R-:W-:Y:S02]  /*3120*/  ISETP.GT.AND P0, PT, R2.reuse, 0x9, PT ;  /* 0x000000090200780c */ /* 0x040fe40003f04270 */
        /* <DEDUP_REMOVED lines=54> */
[----:B------:R-:W-:Y:S02]  /*3490*/  FMNMX.FTZ R12, R97, R12, !PT ;  /* 0x0000000c610c7209 */ /* 0x000fe40007810000 */
[----:B------:R-:W-:Y:S02]  /*34a0*/  FMNMX.FTZ R2, R17, R2, !PT ;  /* 0x0000000211027209 */ /* 0x000fe40007810000 */
[----:B------:R-:W-:Y:S02]  /*34b0*/  FMNMX.FTZ R132, R96, R12, !PT ;  /* 0x0000000c60847209 */ /* 0x000fe40007810000 */
[----:B------:R-:W-:-:S02]  /*34c0*/  FMNMX.FTZ R2, R16, R2, !PT ;  /* 0x0000000210027209 */ /* 0x000fc40007810000 */
[----:B------:R-:W-:Y:S02]  /*34d0*/  FSEL R94, R45, -INF , P0 ;  /* 0xff8000002d5e7808 */ /* 0x000fe40000000000 */
[----:B------:R-:W-:Y:S02]  /*34e0*/  FMNMX.FTZ R2, R21, R2, !PT ;  /* 0x0000000215027209 */ /* 0x000fe40007810000 */
[----:B------:R-:W-:Y:S02]  /*34f0*/  FMNMX.FTZ R132, R95, R132, !PT ;  /* 0x000000845f847209 */ /* 0x000fe40007810000 */
[----:B------:R-:W-:Y:S02]  /*3500*/  FMNMX.FTZ R2, R23, R2, !PT ;  /* 0x0000000217027209 */ /* 0x000fe40007810000 */
[----:B------:R-:W-:Y:S02]  /*3510*/  FMNMX.FTZ R132, R94, R132, !PT ;  /* 0x000000845e847209 */ /* 0x000fe40007810000 */
[----:B------:R-:W-:-:S02]  /*3520*/  FMNMX.FTZ R2, R113, R2, !PT ;  /* 0x0000000271027209 */ /* 0x000fc40007810000 */
        /* <DEDUP_REMOVED lines=463> */
[----:B------:R-:W-:Y:S02]  /*5220*/  LEA.HI R0, R0, R177, RZ, 0x3 ;  /* 0x000000b100007211 */ /* 0x000fe400078f18ff */
[----:B------:R-:W-:Y:S01]  /*5230*/  LEA.HI R3, R3, R133, RZ, 0x3 ;  /* 0x0000008503037211 */ /* 0x000fe200078f18ff */
[----:B------:R-:W-:Y:S01]  /*5240*/  IMAD.MOV.U32 R133, RZ, RZ, R2 ;  /* 0x000000ffff857224 */ /* 0x000fe200078e0002 */
[----:B------:R-:W-:Y:S02]  /*5250*/  LEA.HI R4, R4, R178, RZ, 0x3 ;  /* 0x000000b204047211 */ /* 0x000fe400078f18ff */
[----:B------:R-:W-:Y:S01]  /*5260*/  LOP3.LUT R2, R0, 0xfffffff8, RZ, 0xc0, !PT ;  /* 0xfffffff800027812 */ /* 0x000fe200078ec0ff */
[----:B------:R-:W-:Y:S01]  /*5270*/  IMAD.MOV.U32 R0, RZ, RZ, R132 ;  /* 0x000000ffff007224 */ /* 0x000fe200078e0084 */
[----:B------:R-:W-:-:S02]  /*5280*/  LOP3.LUT R3, R3, 0xfffffff8, RZ, 0xc0, !PT ;  /* 0xfffffff803037812 */ /* 0x000fc400078ec0ff */
[----:B------:R-:W-:Y:S02]  /*5290*/  LOP3.LUT R4, R4, 0xfffffff8, RZ, 0xc0, !PT ;  /* 0xfffffff804047812 */ /* 0x000fe400078ec0ff */
[----:B------:R-:W-:Y:S02]  /*52a0*/  SHF.R.S32.HI R5, RZ, 0x1f, R2 ;  /* 0x0000001fff057819 */ /* 0x000fe40000011402 */
[----:B------:R-:W-:Y:S02]  /*52b0*/  SHF.R.S32.HI R6, RZ, 0x1f, R3 ;  /* 0x0000001fff067819 */ /* 0x000fe40000011403 */
[----:B------:R-:W-:Y:S02]  /*52c0*/  SHF.R.S32.HI R7, RZ, 0x1f, R4 ;  /* 0x0000001fff077819 */ /* 0x000fe40000011404 */
[----:B------:R-:W2:Y:S01]  /*52d0*/  LDL R29, [R1+0x74] ;  /* 0x00007400011d7983 */ /* 0x000ea20000100800 */
[C---:B------:R-:W-:Y:S01]  /*52e0*/  SHF.L.U64.HI R5, R2.reuse, 0x1, R5 ;  /* 0x0000000102057819 */ /* 0x040fe20000010205 */
[----:B------:R-:W-:-:S04]  /*52f0*/  IMAD.SHL.U32 R2, R2, 0x2, RZ ;  /* 0x0000000202027824 */ /* 0x000fc800078e00ff */
[----:B------:R1:W-:Y:S04]  /*5300*/  STL [R1+0x58], R5 ;  /* 0x0000580501007387 */ /* 0x0003e80000100800 */
[----:B------:R3:W-:Y:S01]  /*5310*/  STL [R1+0x5c], R2 ;  /* 0x00005c0201007387 */ /* 0x0007e20000100800 */
[----:B-1----:R-:W-:Y:S02]  /*5320*/  SEL R5, RZ, 0x10, P5 ;  /* 0x00000010ff057807 */ /* 0x002fe40002800000 */
[----:B---3--:R-:W-:-:S03]  /*5330*/  SHF.L.U64.HI R2, R3, 0x1, R6 ;  /* 0x0000000103027819 */ /* 0x008fc60000010206 */
[----:B------:R-:W-:Y:S01]  /*5340*/  STL [R1+0x98], R5 ;  /* 0x0000980501007387 */ /* 0x000fe20000100800 */
[----:B------:R-:W-:Y:S02]  /*5350*/  IMAD.SHL.U32 R6, R3, 0x2, RZ ;  /* 0x0000000203067824 */ /* 0x000fe400078e00ff */
[----:B------:R-:W-:Y:S01]  /*5360*/  IMAD.SHL.U32 R3, R4, 0x2, RZ ;  /* 0x0000000204037824 */ /* 0x000fe200078e00ff */
[----:B------:R1:W-:Y:S02]  /*5370*/  STL [R1+0x60], R2 ;  /* 0x0000600201007387 */ /* 0x0003e40000100800 */
[----:B-1----:R-:W-:-:S04]  /*5380*/  IADD3 R2, -R5, 0x10, RZ ;  /* 0x0000001005027810 */ /* 0x002fc80007ffe1ff */
[----:B------:R-:W-:Y:S02]  /*5390*/  LOP3.LUT R2, R2, 0xf, RZ, 0xc0, !PT ;  /* 0x0000000f02027812 */ /* 0x000fe400078ec0ff */
[----:B--2---:R-:W-:-:S04]  /*53a0*/  LEA R8, P0, R29, RZ, 0x1 ;  /* 0x000000ff1d087211 */ /* 0x004fc800078008ff */
[----:B------:R-:W-:Y:S02]  /*53b0*/  LEA.HI.X.SX32 R9, R29, RZ, 0x1, P0 ;  /* 0x000000ff1d097211 */ /* 0x000fe400000f0eff */
[----:B------:R-:W-:Y:S02]  /*53c0*/  ISETP.NE.U32.AND P0, PT, R5, RZ, PT ;  /* 0x000000ff0500720c */ /* 0x000fe40003f05070 */
[----:B------:R-:W-:Y:S01]  /*53d0*/  SHF.L.U64.HI R5, R4, 0x1, R7 ;  /* 0x0000000104057819 */ /* 0x000fe20000010207 */
[----:B------:R-:W-:Y:S01]  /*53e0*/  STL.64 [R1+0x48], R8 ;  /* 0x0000480801007387 */ /* 0x000fe20000100a00 */
[----:B------:R-:W-:-:S03]  /*53f0*/  SEL R7, RZ, 0x10, P4 ;  /* 0x00000010ff077807 */ /* 0x000fc60002000000 */
[----:B------:R1:W-:Y:S01]  /*5400*/  STL [R1+0x64], R6 ;  /* 0x0000640601007387 */ /* 0x0003e20000100800 */
[----:B------:R-:W-:-:S03]  /*5410*/  ISETP.NE.U32.AND P0, PT, R7, RZ, PT ;  /* 0x000000ff0700720c */ /* 0x000fc60003f05070 */
[----:B------:R2:W-:Y:S04]  /*5420*/  STL [R1+0x68], R5 ;  /* 0x0000680501007387 */ /* 0x0005e80000100800 */
[----:B------:R3:W-:Y:S04]  /*5430*/  STL [R1+0x6c], R3 ;  /* 0x00006c0301007387 */ /* 0x0007e80000100800 */
[----:B------:R4:W-:Y:S04]  /*5440*/  STL [R1+0x88], R2 ;  /* 0x0000880201007387 */ /* 0x0009e80000100800 */
[----:B------:R-:W-:Y:S01]  /*5450*/  STL [R1+0x94], R7 ;  /* 0x0000940701007387 */ /* 0x000fe20000100800 */
[----:B-1----:R-:W-:-:S02]  /*5460*/  SEL R6, RZ, 0x10, P3 ;  /* 0x00000010ff067807 */ /* 0x002fc40001800000 */
[----:B--2---:R-:W-:-:S03]  /*5470*/  SEL R5, RZ, 0x10, P6 ;  /* 0x00000010ff057807 */ /* 0x004fc60003000000 */
[----:B------:R-:W-:Y:S01]  /*5480*/  STL [R1+0x90], R6 ;  /* 0x0000900601007387 */ /* 0x000fe20000100800 */
[C---:B------:R-:W-:Y:S02]  /*5490*/  ISETP.NE.U32.AND P1, PT, R6.reuse, RZ, PT ;  /* 0x000000ff0600720c */ /* 0x040fe40003f25070 */
[----:B---3--:R-:W-:Y:S01]  /*54a0*/  IADD3 R3, -R6, 0x10, RZ ;  /* 0x0000001006037810 */ /* 0x008fe20007ffe1ff */
[----:B------:R-:W-:Y:S01]  /*54b0*/  STL [R1+0x8c], R5 ;  /* 0x00008c0501007387 */ /* 0x000fe20000100800 */
[----:B------:R-:W-:Y:S02]  /*54c0*/  IADD3 R4, -R5, 0x10, RZ ;  /* 0x0000001005047810 */ /* 0x000fe40007ffe1ff */
[----:B----4-:R-:W-:Y:S02]  /*54d0*/  IADD3 R2, -R7, 0x10, RZ ;  /* 0x0000001007027810 */ /* 0x010fe40007ffe1ff */
[----:B------:R-:W-:Y:S02]  /*54e0*/  LOP3.LUT R8, R3, 0xf, RZ, 0xc0, !PT ;  /* 0x0000000f03087812 */ /* 0x000fe400078ec0ff */
[----:B------:R-:W-:-:S02]  /*54f0*/  LOP3.LUT R2, R2, 0xf, RZ, 0xc0, !PT ;  /* 0x0000000f02027812 */ /* 0x000fc400078ec0ff */
        /* <DEDUP_REMOVED lines=8> */
.L_x_1771:
        /* <DEDUP_REMOVED lines=21> */
[----:B------:R-:W-:Y:S03]  /*56d0*/  @!P2 LEA R176, P0, R132, c[0x0][0x2a0], 0x2 ;  /* 0x0000a80084b0aa11 */ /* 0x000fe600078010ff */
[----:B------:R-:W-:Y:S01]  /*56e0*/  IMAD R179, R2, c[0x0][0x2b8], R3 ;  /* 0x0000ae0002b37a24 */ /* 0x000fe200078e0203 */
[----:B------:R-:W-:Y:S04]  /*56f0*/  @!P2 LEA.HI.X R177, R132, c[0x0][0x2a4], R177, 0x2, P0 ;  /* 0x0000a90084b1aa11 */ /* 0x000fe800000f14b1 */
[----:B------:R-:W-:Y:S01]  /*5700*/  STL [R1+0x50], R179 ;  /* 0x000050b301007387 */ /* 0x000fe20000100800 */
[----:B------:R-:W-:Y:S03]  /*5710*/  SHF.R.S32.HI R2, RZ, 0x1f, R179 ;  /* 0x0000001fff027819 */ /* 0x000fe600000114b3 */
[----:B------:R-:W2:Y:S02]  /*5720*/  @!P2 LDG.E R178, [R176.64] ;  /* 0x0000000eb0b2a981 */ /* 0x000ea4000c1e1900 */
[----:B------:R-:W-:Y:S02]  /*5730*/  IMAD R132, R2, c[0x0][0x1e0], RZ ;  /* 0x0000780002847a24 */ /* 0x000fe400078e02ff */
[C---:B------:R-:W-:Y:S04]  /*5740*/  IMAD.WIDE.U32 R2, R179.reuse, c[0x0][0x1e0], RZ ;  /* 0x00007800b3027a25 */ /* 0x040fe800078e00ff */
[----:B------:R-:W-:Y:S04]  /*5750*/  IMAD R132, R179, c[0x0][0x1e4], R132 ;  /* 0x00007900b3847a24 */ /* 0x000fe800078e0284 */
        /* <DEDUP_REMOVED lines=13> */
[----:B-1----:R-:W-:Y:S05]  /*5830*/  IMAD.X R177, R183, 0x1, R3, P0 ;  /* 0x00000001b7b17824 */ /* 0x002fea00000e0603 */
[----:B------:R-:W-:Y:S01]  /*5840*/  @!PT LDS RZ, [RZ] ;  /* 0x00000000fffff984 */ /* 0x000fe20000000800 */
[----:B----4-:R5:W-:Y:S02]  /*5850*/  LDGSTS.E.BYPASS.LTC128B.128 [R189+0x10100], [R176.64], !P5 ;  /* 0x10100000b0bd7fae */ /* 0x010be4000e901d4e */
[C---:B-----5:R-:W-:Y:S04]  /*5860*/  IADD3 R176, P0, R2.reuse, R187, RZ ;  /* 0x000000bb02b07210 */ /* 0x060fe80007f1e0ff */
[C---:B------:R-:W-:Y:S05]  /*5870*/  IADD3.X R177, R3.reuse, R184, RZ, P0, !PT ;  /* 0x000000b803b17210 */ /* 0x040fea00007fe4ff */
[----:B------:R1:W-:Y:S02]  /*5880*/  LDGSTS.E.BYPASS.LTC128B.128 [R189+0x12100], [R176.64], !P4 ;  /* 0x12100000b0bd7fae */ /* 0x0003e4000e101d4e */
[C---:B-1----:R-:W-:Y:S05]  /*5890*/  IADD3 R176, P0, R2.reuse, R185, RZ ;  /* 0x000000b902b07210 */ /* 0x042fea0007f1e0ff */
[C---:B------:R-:W-:Y:S01]  /*58a0*/  IMAD.X R177, R3.reuse, 0x1, R190, P0 ;  /* 0x0000000103b17824 */ /* 0x040fe200000e06be */
[----:B------:R-:W-:Y:S02]  /*58b0*/  IADD3 R178, P0, R2, R191, RZ ;  /* 0x000000bf02b27210 */ /* 0x000fe40007f1e0ff */
[----:B------:R-:W1:Y:S03]  /*58c0*/  SHFL.IDX PT, R2, R180, 0x1, 0x181f ;  /* 0x00381f00b4027f89 */ /* 0x000e6600000e0000 */
[----:B------:R-:W-:Y:S01]  /*58d0*/  IMAD.X R179, R3, 0x1, R188, P0 ;  /* 0x0000000103b37824 */ /* 0x000fe200000e06bc */
[----:B------:R1:W-:Y:S04]  /*58e0*/  LDGSTS.E.BYPASS.LTC128B.128 [R189+0x14100], [R176.64], !P3 ;  /* 0x14100000b0bd7fae */ /* 0x0003e8000d901d4e */
[----:B------:R-:W2:Y:S04]  /*58f0*/  SHFL.IDX PT, R3, R132, 0x1, 0x181f ;  /* 0x00381f0084037f89 */ /* 0x000ea800000e0000 */
[----:B------:R3:W-:Y:S01]  /*5900*/  LDGSTS.E.BYPASS.LTC128B.128 [R189+0x16100], [R178.64], !P6 ;  /* 0x16100000b2bd7fae */ /* 0x0007e2000f101d4e */
[----:B-1----:R-:W-:Y:S05]  /*5910*/  IADD3 R176, P0, R182, R2, RZ ;  /* 0x00000002b6b07210 */ /* 0x002fea0007f1e0ff */
[----:B--2---:R-:W-:Y:S05]  /*5920*/  IMAD.X R177, R183, 0x1, R3, P0 ;  /* 0x00000001b7b17824 */ /* 0x004fea00000e0603 */
[----:B------:R1:W-:Y:S02]  /*5930*/  LDGSTS.E.BYPASS.LTC128B.128 [R189+0x11100], [R176.64], !P5 ;  /* 0x11100000b0bd7fae */ /* 0x0003e4000e901d4e */
[C---:B-1----:R-:W-:Y:S04]  /*5940*/  IADD3 R176, P0, R2.reuse, R187, RZ ;  /* 0x000000bb02b07210 */ /* 0x042fe80007f1e0ff */
[C---:B------:R-:W-:Y:S05]  /*5950*/  IADD3.X R177, R3.reuse, R184, RZ, P0, !PT ;  /* 0x000000b803b17210 */ /* 0x040fea00007fe4ff */
[----:B------:R1:W-:Y:S02]  /*5960*/  LDGSTS.E.BYPASS.LTC128B.128 [R189+0x13100], [R176.64], !P4 ;  /* 0x13100000b0bd7fae */ /* 0x0003e4000e101d4e */
[C---:B-1----:R-:W-:Y:S05]  /*5970*/  IADD3 R176, P0, R2.reuse, R185, RZ ;  /* 0x000000b902b07210 */ /* 0x042fea0007f1e0ff */
[C---:B------:R-:W-:Y:S01]  /*5980*/  IMAD.X R177, R3.reuse, 0x1, R190, P0 ;  /* 0x0000000103b17824 */ /* 0x040fe200000e06be */
[----:B------:R-:W-:Y:S04]  /*5990*/  IADD3 R2, P0, R2, R191, RZ ;  /* 0x000000bf02027210 */ /* 0x000fe80007f1e0ff */
[----:B------:R3:W-:Y:S01]  /*59a0*/  LDGSTS.E.BYPASS.LTC128B.128 [R189+0x15100], [R176.64], !P3 ;  /* 0x15100000b0bd7fae */ /* 0x0007e2000d901d4e */
[----:B------:R-:W-:Y:S05]  /*59b0*/  IMAD.X R3, R3, 0x1, R188, P0 ;  /* 0x0000000103037824 */ /* 0x000fea00000e06bc */
[----:B------:R3:W-:Y:S01]  /*59c0*/  LDGSTS.E.BYPASS.LTC128B.128 [R189+0x17100], [R2.64], !P6 ;  /* 0x1710000002bd7fae */ /* 0x0007e2000f101d4e */
[----:B------:R-:W-:-:S05]  /*59d0*/  BRA `(.L_x_1770) ;  /* 0x000011a000007947 */ /* 0x000fca0003800000 */
.L_x_1769:
[----:B------:R-:W3:Y:S01]  /*59e0*/  LDL R5, [R1+0x50] ;  /* 0x0000500001057983 */ /* 0x000ee20000100800 */
[----:B------:R-:W-:Y:S04]  /*59f0*/  DEPBAR.LE SB0, 0x0 ;  /* 0x000080000000791a */ /* 0x000fe80000000000 */
[----:B------:R-:W4:Y:S01]  /*5a00*/  LDL R15, [R1+0x44] ;  /* 0x00004400010f7983 */ /* 0x000f220000100800 */
[----:B------:R-:W-:Y:S03]  /*5a10*/  UISETP.GE.AND UP0, UPT, UR8, 0x1, UPT ;  /* 0x000000010800788c */ /* 0x000fe6000bf06270 */
[----:B------:R-:W5:Y:S04]  /*5a20*/  LDL.64 R18, [R1+0x48] ;  /* 0x0000480001127983 */ /* 0x000f680000100a00 */
[----:B------:R-:W5:Y:S04]  /*5a30*/  LDL R14, [R1+0x88] ;  /* 0x00008800010e7983 */ /* 0x000f680000100800 */
[----:B--2---:R-:W2:Y:S04]  /*5a40*/  LDL R13, [R1+0x84] ;  /* 0x00008400010d7983 */ /* 0x004ea80000100800 */
[----:B------:R-:W2:Y:S04]  /*5a50*/  LDL R6, [R1+0x5c] ;  /* 0x00005c0001067983 */ /* 0x000ea80000100800 */
[----:B------:R-:W2:Y:S04]  /*5a60*/  LDL R16, [R1+0x58] ;  /* 0x0000580001107983 */ /* 0x000ea80000100800 */
[----:B------:R-:W2:Y:S04]  /*5a70*/  LDL R12, [R1+0x80] ;  /* 0x00008000010c7983 */ /* 0x000ea80000100800 */
[----:B------:R-:W2:Y:S04]  /*5a80*/  LDL R11, [R1+0x64] ;  /* 0x00006400010b7983 */ /* 0x000ea80000100800 */
[----:B------:R-:W2:Y:S04]  /*5a90*/  LDL R7, [R1+0x7c] ;  /* 0x00007c0001077983 */ /* 0x000ea80000100800 */
[----:B------:R-:W2:Y:S04]  /*5aa0*/  LDL R10, [R1+0x60] ;  /* 0x00006000010a7983 */ /* 0x000ea80000100800 */
[----:B------:R-:W2:Y:S04]  /*5ab0*/  LDL R9, [R1+0x6c] ;  /* 0x00006c0001097983 */ /* 0x000ea80000100800 */
[----:B------:R-:W2:Y:S04]  /*5ac0*/  LDL R8, [R1+0x68] ;  /* 0x0000680001087983 */ /* 0x000ea80000100800 */
[----:B------:R-:W2:Y:S04]  /*5ad0*/  LDL R176, [R1] ;  /* 0x0000000001b07983 */ /* 0x000ea80000100800 */
[----:B------:R-:W5:Y:S04]  /*5ae0*/  LDL R180, [R1+0x3c] ;  /* 0x00003c0001b47983 */ /* 0x000f680000100800 */
[----:B------:R-:W5:Y:S04]  /*5af0*/  LDL R184, [R1+0x38] ;  /* 0x0000380001b87983 */ /* 0x000f680000100800 */
[----:B------:R-:W5:Y:S04]  /*5b00*/  LDL R188, [R1+0x34] ;  /* 0x0000340001bc7983 */ /* 0x000f680000100800 */
[----:B------:R-:W5:Y:S04]  /*5b10*/  LDL R30, [R1+0x40] ;  /* 0x00004000011e7983 */ /* 0x000f680000100800 */
[----:B------:R-:W-:Y:S06]  /*5b20*/  BAR.SYNC.DEFER_BLOCKING 0x0 ;  /* 0x0000000000007b1d */ /* 0x000fec0000010000 */
[----:B------:R-:W-:Y:S04]  /*5b30*/  LDSM.16.M88.4 R24, [R134+0x11100] ;  /* 0x011100008618783b */ /* 0x000fe80000000200 */
[----:B------:R-:W-:Y:S04]  /*5b40*/  LDSM.16.M88.4 R32, [R134+0x11900] ;  /* 0x011900008620783b */ /* 0x000fe80000000200 */
[----:B------:R-:W5:Y:S04]  /*5b50*/  LDL R132, [R1+0x90] ;  /* 0x0000900001847983 */ /* 0x000f680000100800 */
[----:B------:R-:W5:Y:S01]  /*5b60*/  LDL R31, [R1+0x8c] ;  /* 0x00008c00011f7983 */ /* 0x000f620000100800 */
[----:B---3--:R-:W-:Y:S05]  /*5b70*/  SHF.R.S32.HI R2, RZ, 0x1f, R5 ;  /* 0x0000001fff027819 */ /* 0x008fea0000011405 */
[----:B------:R-:W-:Y:S02]  /*5b80*/  IMAD R4, R2, c[0x0][0x208], RZ ;  /* 0x0000820002047a24 */ /* 0x000fe400078e02ff */
[C---:B------:R-:W-:Y:S04]  /*5b90*/  IMAD.WIDE.U32 R2, R5.reuse, c[0x0][0x208], RZ ;  /* 0x0000820005027a25 */ /* 0x040fe800078e00ff */
        /* <DEDUP_REMOVED lines=9> */
[----:B------:R-:W-:Y:S02]  /*5c30*/  LEA.HI.X R4, R2, c[0x0][0x1fc], R4, 0x1, P0 ;  /* 0x00007f0002047a11 */ /* 0x000fe400000f0c04 */
[----:B------:R-:W1:Y:S04]  /*5c40*/  SHFL.IDX PT, R2, R5, 0x1, 0x181f ;  /* 0x00381f0005027f89 */ /* 0x000e6800000e0000 */
[----:B------:R-:W3:Y:S04]  /*5c50*/  SHFL.IDX PT, R3, R4, 0x1, 0x181f ;  /* 0x00381f0004037f89 */ /* 0x000ee800000e0000 */
[----:B--2---:R-:W-:Y:S04]  /*5c60*/  LDSM.16.M88.4 R176, [R176] ;  /* 0x00000000b0b0783b */ /* 0x004fe80000000200 */
[----:B-----5:R-:W-:Y:S01]  /*5c70*/  LDSM.16.M88.4 R180, [R180] ;  /* 0x00000000b4b4783b */ /* 0x020fe20000000200 */
[-C--:B-1----:R-:W-:Y:S03]  /*5c80*/  IADD3 R14, P1, P0, R14, R2.reuse, R18 ;  /* 0x000000020e0e7210 */ /* 0x082fe6000783e012 */
[----:B------:R-:W-:Y:S01]  /*5c90*/  LDSM.16.M88.4 R184, [R184] ;  /* 0x00000000b8b8783b */ /* 0x000fe20000000200 */
[-C--:B---3--:R-:W-:Y:S03]  /*5ca0*/  IADD3.X R15, RZ, R3.reuse, R19, P1, P0 ;  /* 0x00000003ff0f7210 */ /* 0x088fe60000fe0413 */
[----:B------:R-:W-:Y:S01]  /*5cb0*/  LDSM.16.M88.4 R188, [R188] ;  /* 0x00000000bcbc783b */ /* 0x000fe20000000200 */
[-C--:B------:R-:W-:Y:S04]  /*5cc0*/  IADD3 R20, P1, P0, R13, R2.reuse, R6 ;  /* 0x000000020d147210 */ /* 0x080fe8000783e006 */
[-C--:B------:R-:W-:Y:S02]  /*5cd0*/  IADD3.X R21, RZ, R3.reuse, R16, P1, P0 ;  /* 0x00000003ff157210 */ /* 0x080fe40000fe0410 */
[-C--:B------:R-:W-:Y:S04]  /*5ce0*/  IADD3 R22, P1, P0, R12, R2.reuse, R11 ;  /* 0x000000020c167210 */ /* 0x080fe8000783e00b */
[-C--:B------:R-:W-:Y:S02]  /*5cf0*/  IADD3.X R23, RZ, R3.reuse, R10, P1, P0 ;  /* 0x00000003ff177210 */ /* 0x080fe40000fe040a */
[----:B------:R-:W-:Y:S02]  /*5d00*/  IADD3 R28, P1, P0, R7, R2, R9 ;  /* 0x00000002071c7210 */ /* 0x000fe4000783e009 */
[----:B------:R-:W1:Y:S02]  /*5d10*/  SHFL.IDX PT, R2, R5, RZ, 0x181f ;  /* 0x00181fff05027589 */ /* 0x000e6400000e0000 */
[----:B------:R-:W-:Y:S02]  /*5d20*/  IADD3.X R29, RZ, R3, R8, P1, P0 ;  /* 0x00000003ff1d7210 */ /* 0x000fe40000fe0408 */
[----:B------:R-:W2:Y:S01]  /*5d30*/  SHFL.IDX PT, R3, R4, RZ, 0x181f ;  /* 0x00181fff04037589 */ /* 0x000ea200000e0000 */
[----:B-1----:R-:W-:Y:S05]  /*5d40*/  IADD3 R12, P0, R18, R2, RZ ;  /* 0x00000002120c7210 */ /* 0x002fea0007f1e0ff */
[----:B--2---:R-:W-:Y:S01]  /*5d50*/  IMAD.X R13, R19, 0x1, R3, P0 ;  /* 0x00000001130d7824 */ /* 0x004fe200000e0603 */
[C---:B------:R-:W-:Y:S05]  /*5d60*/  IADD3 R6, P0, R2.reuse, R6, RZ ;  /* 0x0000000602067210 */ /* 0x040fea0007f1e0ff */
[C---:B------:R-:W-:Y:S01]  /*5d70*/  IMAD.X R7, R3.reuse, 0x1, R16, P0 ;  /* 0x0000000103077824 */ /* 0x040fe200000e0610 */
[C---:B------:R-:W-:Y:S01]  /*5d80*/  IADD3 R4, P0, R2.reuse, R11, RZ ;  /* 0x0000000b02047210 */ /* 0x040fe20007f1e0ff */
[----:B------:R-:W-:Y:S04]  /*5d90*/  LDSM.16.M88.4 R16, [R134+0x10900] ;  /* 0x010900008610783b */ /* 0x000fe80000000200 */
[C---:B------:R-:W-:Y:S01]  /*5da0*/  IMAD.X R5, R3.reuse, 0x1, R10, P0 ;  /* 0x0000000103057824 */ /* 0x040fe200000e060a */
[----:B------:R-:W-:Y:S05]  /*5db0*/  IADD3 R2, P0, R2, R9, RZ ;  /* 0x0000000902027210 */ /* 0x000fea0007f1e0ff */
[----:B------:R-:W-:Y:S02]  /*5dc0*/  IMAD.X R3, R3, 0x1, R8, P0 ;  /* 0x0000000103037824 */ /* 0x000fe400000e0608 */
[----:B------:R-:W1:Y:S04]  /*5dd0*/  LDSM.16.M88.4 R8, [R134+0x10100] ;  /* 0x010100008608783b */ /* 0x000e680000000200 */
[----:B------:R-:W-:Y:S01]  /*5de0*/  @!PT LDS RZ, [RZ] ;  /* 0x00000000fffff984 */ /* 0x000fe20000000800 */
[----:B------:R-:W-:Y:S01]  /*5df0*/  @!PT LDS RZ, [RZ] ;  /* 0x00000000fffff984 */ /* 0x000fe20000000800 */
[----:B------:R-:W-:Y:S01]  /*5e00*/  @!PT LDS RZ, [RZ] ;  /* 0x00000000fffff984 */ /* 0x000fe20000000800 */
[----:B------:R2:W-:Y:S04]  /*5e10*/  LDGSTS.E.BYPASS.LTC128B.128 [R30+0x100], [R12.64], !P5 ;  /* 0x001000000c1e7fae */ /* 0x0005e8000e901d4e */
[----:B------:R1:W-:Y:S04]  /*5e20*/  LDGSTS.E.BYPASS.LTC128B.128 [R30+0x2100], [R6.64], !P4 ;  /* 0x02100000061e7fae */ /* 0x0003e8000e101d4e */
[----:B------:R1:W-:Y:S04]  /*5e30*/  LDGSTS.E.BYPASS.LTC128B.128 [R30+0x4100], [R4.64], !P3 ;  /* 0x04100000041e7fae */ /* 0x0003e8000d901d4e */
[----:B------:R3:W-:Y:S04]  /*5e40*/  LDGSTS.E.BYPASS.LTC128B.128 [R30+0x6100], [R2.64], !P6 ;  /* 0x06100000021e7fae */ /* 0x0007e8000f101d4e */
[----:B--2---:R-:W2:Y:S04]  /*5e50*/  LDL R12, [R1+0x98] ;  /* 0x00009800010c7983 */ /* 0x004ea80000100800 */
[----:B------:R-:W4:Y:S01]  /*5e60*/  LDL R13, [R1+0x94] ;  /* 0x00009400010d7983 */ /* 0x000f220000100800 */
[C---:B-1----:R-:W-:Y:S03]  /*5e70*/  HMMA.16816.F32 R4, R168.reuse, R8, RZ ;  /* 0x00000008a804723c */ /* 0x042fe600000018ff */
[----:B---3--:R-:W3:Y:S04]  /*5e80*/  LDL R3, [R1+0x28] ;  /* 0x0000280001037983 */ /* 0x008ee80000100800 */
[----:B------:R-:W5:Y:S01]  /*5e90*/  LDL R2, [R1+0x24] ;  /* 0x0000240001027983 */ /* 0x000f620000100800 */
[C---:B------:R-:W-:Y:S01]  /*5ea0*/  HMMA.16816.F32 R8, R168.reuse, R10, RZ ;  /* 0x0000000aa808723c */ /* 0x040fe200000018ff */
[----:B--2---:R-:W-:Y:S02]  /*5eb0*/  ISETP.NE.U32.AND P0, PT, R12, RZ, PT ;  /* 0x000000ff0c00720c */ /* 0x004fe40003f05070 */
[----:B----4-:R-:W-:Y:S11]  /*5ec0*/  ISETP.NE.U32.AND P1, PT, R13, RZ, PT ;  /* 0x000000ff0d00720c */ /* 0x010ff60003f25070 */
[----:B------:R1:W-:Y:S01]  /*5ed0*/  LDGSTS.E.BYPASS.LTC128B.128.ZFILL [R30+0x1100], [R14.64], P0 ;  /* 0x011000000e1e7fae */ /* 0x0003e20008141d4e */
[----:B------:R-:W-:Y:S03]  /*5ee0*/  ISETP.NE.U32.AND P0, PT, R132, RZ, PT ;  /* 0x000000ff8400720c */ /* 0x000fe60003f05070 */
[----:B------:R2:W-:Y:S01]  /*5ef0*/  LDGSTS.E.BYPASS.LTC128B.128.ZFILL [R30+0x3100], [R20.64], P1 ;  /* 0x03100000141e7fae */ /* 0x0005e20008941d4e */
[----:B------:R-:W-:Y:S03]  /*5f00*/  ISETP.NE.U32.AND P1, PT, R31, RZ, PT ;  /* 0x000000ff1f00720c */ /* 0x000fe60003f25070 */
[----:B------:R-:W4:Y:S06]  /*5f10*/  LDL R132, [R1+0x2c] ;  /* 0x00002c0001847983 */ /* 0x000f2c0000100800 */
[----:B------:R2:W-:Y:S01]  /*5f20*/  LDGSTS.E.BYPASS.LTC128B.128.ZFILL [R30+0x5100], [R22.64], P0 ;  /* 0x05100000161e7fae */ /* 0x0005e20008141d4e */
[----:B------:R-:W-:Y:S03]  /*5f30*/  PLOP3.LUT P0, PT, PT, PT, UP0, 0x80, 0x0 ;  /* 0x000000000000781c */ /* 0x000fe60003f0f008 */
[----:B------:R3:W-:Y:S04]  /*5f40*/  LDGSTS.E.BYPASS.LTC128B.128.ZFILL [R30+0x7100], [R28.64], P1 ;  /* 0x071000001c1e7fae */ /* 0x0007e80008941d4e */
[----:B------:R-:W0:Y:S01]  /*5f50*/  LDGDEPBAR ;  /* 0x00000000000079af */ /* 0x000e220000000000 */
[C---:B-1----:R-:W-:Y:S08]  /*5f60*/  HMMA.16816.F32 R12, R168.reuse, R16, RZ ;  /* 0x00000010a80c723c */ /* 0x042ff000000018ff */
[C---:B------:R-:W-:Y:S08]  /*5f70*/  HMMA.16816.F32 R16, R168.reuse, R18, RZ ;  /* 0x00000012a810723c */ /* 0x040ff000000018ff */
[C---:B--2---:R-:W-:Y:S08]  /*5f80*/  HMMA.16816.F32 R20, R168.reuse, R24, RZ ;  /* 0x00000018a814723c */ /* 0x044ff000000018ff */
[C---:B------:R-:W-:Y:S08]  /*5f90*/  HMMA.16816.F32 R24, R168.reuse, R26, RZ ;  /* 0x0000001aa818723c */ /* 0x040ff000000018ff */
[C---:B---3--:R-:W-:Y:S08]  /*5fa0*/  HMMA.16816.F32 R28, R168.reuse, R32, RZ ;  /* 0x00000020a81c723c */ /* 0x048ff000000018ff */
        /* <DEDUP_REMOVED lines=9> */
[----:B------:R-:W-:Y:S07]  /*6040*/  LDSM.16.M88.4 R184, [R252+0x11900] ;  /* 0x01190000fcb8783b */ /* 0x000fee0000000200 */
[C---:B------:R-:W-:Y:S01]  /*6050*/  HMMA.16816.F32 R28, R172.reuse, R188, R28 ;  /* 0x000000bcac1c723c */ /* 0x040fe2000000181c */
[----:B------:R-:W3:Y:S04]  /*6060*/  LDL R189, [R1+0x30] ;  /* 0x0000300001bd7983 */ /* 0x000ee80000100800 */
[----:B------:R-:W5:Y:S03]  /*6070*/  LDL R188, [R1+0x20] ;  /* 0x0000200001bc7983 */ /* 0x000f660000100800 */
        /* <DEDUP_REMOVED lines=22> */
[C---:B--2---:R-:W-:Y:S08]  /*61e0*/  HMMA.16816.F32 R28, R196.reuse, R180, R28 ;  /* 0x000000b4c41c723c */ /* 0x044ff0000000181c */
[----:B------:R-:W-:Y:S01]  /*61f0*/  HMMA.16816.F32 R32, R196, R182, R32 ;  /* 0x000000b6c420723c */ /* 0x000fe20000001820 */
[----:B------:R-:W2:Y:S07]  /*6200*/  LDSM.16.M88.4 R180, [R134+0x13100] ;  /* 0x0131000086b4783b */ /* 0x000eae0000000200 */
[C---:B-1----:R-:W-:Y:S08]  /*6210*/  HMMA.16816.F32 R4, R200.reuse, R176, R4 ;  /* 0x000000b0c804723c */ /* 0x042ff00000001804 */
[C---:B------:R-:W-:Y:S01]  /*6220*/  HMMA.16816.F32 R8, R200.reuse, R178, R8 ;  /* 0x000000b2c808723c */ /* 0x040fe20000001808 */
[----:B------:R-:W1:Y:S07]  /*6230*/  LDSM.16.M88.4 R176, [R134+0x13900] ;  /* 0x0139000086b0783b */ /* 0x000e6e0000000200 */
[C---:B----4-:R-:W-:Y:S08]  /*6240*/  HMMA.16816.F32 R12, R200.reuse, R184, R12 ;  /* 0x000000b8c80c723c */ /* 0x050ff0000000180c */
[C---:B------:R-:W-:Y:S08]  /*6250*/  HMMA.16816.F32 R16, R200.reuse, R186, R16 ;  /* 0x000000bac810723c */ /* 0x040ff00000001810 */
[C---:B--2---:R-:W-:Y:S08]  /*6260*/  HMMA.16816.F32 R20, R200.reuse, R180, R20 ;  /* 0x000000b4c814723c */ /* 0x044ff00000001814 */
[C---:B------:R-:W-:Y:S01]  /*6270*/  HMMA.16816.F32 R24, R200.reuse, R182, R24 ;  /* 0x000000b6c818723c */ /* 0x040fe20000001818 */
[----:B------:R2:W-:Y:S07]  /*6280*/  LDSM.16.M88.4 R180, [R132] ;  /* 0x0000000084b4783b */ /* 0x0005ee0000000200 */
[C---:B-1----:R-:W-:Y:S08]  /*6290*/  HMMA.16816.F32 R28, R200.reuse, R176, R28 ;  /* 0x000000b0c81c723c */ /* 0x042ff0000000181c */
[----:B------:R-:W-:Y:S01]  /*62a0*/  HMMA.16816.F32 R32, R200, R178, R32 ;  /* 0x000000b2c820723c */ /* 0x000fe20000001820 */
[----:B------:R1:W-:Y:S04]  /*62b0*/  LDSM.16.M88.4 R176, [R3] ;  /* 0x0000000003b0783b */ /* 0x0003e80000000200 */
[----:B--2---:R-:W2:Y:S04]  /*62c0*/  LDL R132, [R1+0x1c] ;  /* 0x00001c0001847983 */ /* 0x004ea80000100800 */
[----:B-1----:R-:W4:Y:S04]  /*62d0*/  LDL R3, [R1+0x18] ;  /* 0x0000180001037983 */ /* 0x002f280000100800 */
[----:B---3--:R-:W1:Y:S02]  /*62e0*/  LDSM.16.M88.4 R184, [R189] ;  /* 0x00000000bdb8783b */ /* 0x008e640000000200 */
[C---:B-1----:R-:W-:Y:S08]  /*62f0*/  HMMA.16816.F32 R4, R204.reuse, R184, R4 ;  /* 0x000000b8cc04723c */ /* 0x042ff00000001804 */
[C---:B------:R-:W-:Y:S01]  /*6300*/  HMMA.16816.F32 R8, R204.reuse, R186, R8 ;  /* 0x000000bacc08723c */ /* 0x040fe20000001808 */
[----:B-----5:R1:W3:Y:S07]  /*6310*/  LDSM.16.M88.4 R184, [R2] ;  /* 0x0000000002b8783b */ /* 0x0202ee0000000200 */
[C---:B------:R-:W-:Y:S08]  /*6320*/  HMMA.16816.F32 R12, R204.reuse, R180, R12 ;  /* 0x000000b4cc0c723c */ /* 0x040ff0000000180c */
[C---:B------:R-:W-:Y:S01]  /*6330*/  HMMA.16816.F32 R16, R204.reuse, R182, R16 ;  /* 0x000000b6cc10723c */ /* 0x040fe20000001810 */
[----:B------:R-:W5:Y:S07]  /*6340*/  LDSM.16.M88.4 R180, [R252+0x12100] ;  /* 0x01210000fcb4783b */ /* 0x000f6e0000000200 */
[C---:B------:R-:W-:Y:S01]  /*6350*/  HMMA.16816.F32 R20, R204.reuse, R176, R20 ;  /* 0x000000b0cc14723c */ /* 0x040fe20000001814 */
[----:B-1----:R-:W4:Y:S07]  /*6360*/  LDL R2, [R1+0x14] ;  /* 0x0000140001027983 */ /* 0x002f2e0000100800 */
[C---:B------:R-:W-:Y:S01]  /*6370*/  HMMA.16816.F32 R24, R204.reuse, R178, R24 ;  /* 0x000000b2cc18723c */ /* 0x040fe20000001818 */
[----:B------:R-:W1:Y:S07]  /*6380*/  LDSM.16.M88.4 R176, [R252+0x12900] ;  /* 0x01290000fcb0783b */ /* 0x000e6e0000000200 */
[C---:B---3--:R-:W-:Y:S08]  /*6390*/  HMMA.16816.F32 R28, R204.reuse, R184, R28 ;  /* 0x000000b8cc1c723c */ /* 0x048ff0000000181c */
[----:B------:R-:W-:Y:S01]  /*63a0*/  HMMA.16816.F32 R32, R204, R186, R32 ;  /* 0x000000bacc20723c */ /* 0x000fe20000001820 */
[----:B------:R-:W3:Y:S07]  /*63b0*/  LDSM.16.M88.4 R184, [R252+0x13100] ;  /* 0x01310000fcb8783b */ /* 0x000eee0000000200 */
[C---:B-----5:R-:W-:Y:S08]  /*63c0*/  HMMA.16816.F32 R4, R208.reuse, R180, R4 ;  /* 0x000000b4d004723c */ /* 0x060ff00000001804 */
[C---:B------:R-:W-:Y:S01]  /*63d0*/  HMMA.16816.F32 R8, R208.reuse, R182, R8 ;  /* 0x000000b6d008723c */ /* 0x040fe20000001808 */
[----:B------:R-:W5:Y:S07]  /*63e0*/  LDSM.16.M88.4 R180, [R252+0x13900] ;  /* 0x01390000fcb4783b */ /* 0x000f6e0000000200 */
[C---:B-1----:R-:W-:Y:S08]  /*63f0*/  HMMA.16816.F32 R12, R208.reuse, R176, R12 ;  /* 0x000000b0d00c723c */ /* 0x042ff0000000180c */
[C---:B------:R-:W-:Y:S01]  /*6400*/  HMMA.16816.F32 R16, R208.reuse, R178, R16 ;  /* 0x000000b2d010723c */ /* 0x040fe20000001810 */
[----:B------:R-:W1:Y:S07]  /*6410*/  LDSM.16.M88.4 R176, [R249+0x2000] ;  /* 0x00200000f9b0783b */ /* 0x000e6e0000000200 */
[C---:B---3--:R-:W-:Y:S08]  /*6420*/  HMMA.16816.F32 R20, R208.reuse, R184, R20 ;  /* 0x000000b8d014723c */ /* 0x048ff00000001814 */
[C---:B------:R-:W-:Y:S01]  /*6430*/  HMMA.16816.F32 R24, R208.reuse, R186, R24 ;  /* 0x000000bad018723c */ /* 0x040fe20000001818 */
[----:B------:R-:W3:Y:S07]  /*6440*/  LDSM.16.M88.4 R184, [R249+0x2800] ;  /* 0x00280000f9b8783b */ /* 0x000eee0000000200 */
[C---:B-----5:R-:W-:Y:S08]  /*6450*/  HMMA.16816.F32 R28, R208.reuse, R180, R28 ;  /* 0x000000b4d01c723c */ /* 0x060ff0000000181c */
[----:B------:R-:W-:Y:S01]  /*6460*/  HMMA.16816.F32 R32, R208, R182, R32 ;  /* 0x000000b6d020723c */ /* 0x000fe20000001820 */
        /* <DEDUP_REMOVED lines=8> */
[C---:B------:R-:W-:Y:S01]  /*64f0*/  HMMA.16816.F32 R24, R212.reuse, R182, R24 ;  /* 0x000000b6d418723c */ /* 0x040fe20000001818 */
[----:B------:R-:W5:Y:S07]  /*6500*/  LDSM.16.M88.4 R180, [R134+0x14900] ;  /* 0x0149000086b4783b */ /* 0x000f6e0000000200 */
[C---:B-1----:R-:W-:Y:S08]  /*6510*/  HMMA.16816.F32 R28, R212.reuse, R176, R28 ;  /* 0x000000b0d41c723c */ /* 0x042ff0000000181c */
[----:B------:R-:W-:Y:S01]  /*6520*/  HMMA.16816.F32 R32, R212, R178, R32 ;  /* 0x000000b2d420723c */ /* 0x000fe20000001820 */
[----:B------:R-:W1:Y:S07]  /*6530*/  LDSM.16.M88.4 R176, [R134+0x15100] ;  /* 0x0151000086b0783b */ /* 0x000e6e0000000200 */
[C---:B---3--:R-:W-:Y:S08]  /*6540*/  HMMA.16816.F32 R4, R216.reuse, R184, R4 ;  /* 0x000000b8d804723c */ /* 0x048ff00000001804 */
[C---:B------:R-:W-:Y:S01]  /*6550*/  HMMA.16816.F32 R8, R216.reuse, R186, R8 ;  /* 0x000000bad808723c */ /* 0x040fe20000001808 */
[----:B------:R-:W3:Y:S07]  /*6560*/  LDSM.16.M88.4 R184, [R134+0x15900] ;  /* 0x0159000086b8783b */ /* 0x000eee0000000200 */
[C---:B-----5:R-:W-:Y:S08]  /*6570*/  HMMA.16816.F32 R12, R216.reuse, R180, R12 ;  /* 0x000000b4d80c723c */ /* 0x060ff0000000180c */
[C---:B------:R-:W-:Y:S01]  /*6580*/  HMMA.16816.F32 R16, R216.reuse, R182, R16 ;  /* 0x000000b6d810723c */ /* 0x040fe20000001810 */
[----:B------:R5:W4:Y:S07]  /*6590*/  LDSM.16.M88.4 R180, [R188] ;  /* 0x00000000bcb4783b */ /* 0x000b2e0000000200 */
[C---:B-1----:R-:W-:Y:S08]  /*65a0*/  HMMA.16816.F32 R20, R216.reuse, R176, R20 ;  /* 0x000000b0d814723c */ /* 0x042ff00000001814 */
[C---:B------:R-:W-:Y:S01]  /*65b0*/  HMMA.16816.F32 R24, R216.reuse, R178, R24 ;  /* 0x000000b2d818723c */ /* 0x040fe20000001818 */
[----:B--2---:R1:W2:Y:S04]  /*65c0*/  LDSM.16.M88.4 R176, [R132] ;  /* 0x0000000084b0783b */ /* 0x0042a80000000200 */
[----:B-----5:R-:W5:Y:S03]  /*65d0*/  LDL R188, [R1+0x10] ;  /* 0x0000100001bc7983 */ /* 0x020f660000100800 */
[C---:B---3--:R-:W-:Y:S08]  /*65e0*/  HMMA.16816.F32 R28, R216.reuse, R184, R28 ;  /* 0x000000b8d81c723c */ /* 0x048ff0000000181c */
[----:B------:R-:W-:Y:S01]  /*65f0*/  HMMA.16816.F32 R32, R216, R186, R32 ;  /* 0x000000bad820723c */ /* 0x000fe20000001820 */
[----:B----4-:R3:W4:Y:S04]  /*6600*/  LDSM.16.M88.4 R184, [R3] ;  /* 0x0000000003b8783b */ /* 0x0107280000000200 */
[----:B-1----:R-:W5:Y:S03]  /*6610*/  LDL R132, [R1+0xc] ;  /* 0x00000c0001847983 */ /* 0x002f660000100800 */
[C---:B------:R-:W-:Y:S08]  /*6620*/  HMMA.16816.F32 R4, R220.reuse, R180, R4 ;  /* 0x000000b4dc04723c */ /* 0x040ff00000001804 */
[C---:B------:R-:W-:Y:S08]  /*6630*/  HMMA.16816.F32 R8, R220.reuse, R182, R8 ;  /* 0x000000b6dc08723c */ /* 0x040ff00000001808 */
[C---:B--2---:R-:W-:Y:S01]  /*6640*/  HMMA.16816.F32 R12, R220.reuse, R176, R12 ;  /* 0x000000b0dc0c723c */ /* 0x044fe2000000180c */
[----:B---3--:R-:W2:Y:S07]  /*6650*/  LDL R3, [R1+0x8] ;  /* 0x0000080001037983 */ /* 0x008eae0000100800 */
[C---:B------:R-:W-:Y:S01]  /*6660*/  HMMA.16816.F32 R16, R220.reuse, R178, R16 ;  /* 0x000000b2dc10723c */ /* 0x040fe20000001810 */
[----:B------:R-:W-:Y:S07]  /*6670*/  LDSM.16.M88.4 R176, [R252+0x14100] ;  /* 0x01410000fcb0783b */ /* 0x000fee0000000200 */
[C---:B----4-:R-:W-:Y:S08]  /*6680*/  HMMA.16816.F32 R20, R220.reuse, R184, R20 ;  /* 0x000000b8dc14723c */ /* 0x050ff00000001814 */
[C---:B------:R-:W-:Y:S01]  /*6690*/  HMMA.16816.F32 R24, R220.reuse, R186, R24 ;  /* 0x000000badc18723c */ /* 0x040fe20000001818 */
[----:B------:R-:W-:Y:S04]  /*66a0*/  LDSM.16.M88.4 R184, [R252+0x14900] ;  /* 0x01490000fcb8783b */ /* 0x000fe80000000200 */
[----:B------:R1:W3:Y:S04]  /*66b0*/  LDSM.16.M88.4 R180, [R2] ;  /* 0x0000000002b4783b */ /* 0x0002e80000000200 */
[----:B-1----:R-:W4:Y:S01]  /*66c0*/  LDL R2, [R1+0x4] ;  /* 0x0000040001027983 */ /* 0x002f220000100800 */
[C---:B---3--:R-:W-:Y:S08]  /*66d0*/  HMMA.16816.F32 R28, R220.reuse, R180, R28 ;  /* 0x000000b4dc1c723c */ /* 0x048ff0000000181c */
[----:B------:R-:W-:Y:S01]  /*66e0*/  HMMA.16816.F32 R32, R220, R182, R32 ;  /* 0x000000b6dc20723c */ /* 0x000fe20000001820 */
[----:B------:R-:W1:Y:S07]  /*66f0*/  LDSM.16.M88.4 R180, [R252+0x15100] ;  /* 0x01510000fcb4783b */ /* 0x000e6e0000000200 */
[C---:B------:R-:W-:Y:S08]  /*6700*/  HMMA.16816.F32 R4, R224.reuse, R176, R4 ;  /* 0x000000b0e004723c */ /* 0x040ff00000001804 */
[C---:B------:R-:W-:Y:S01]  /*6710*/  HMMA.16816.F32 R8, R224.reuse, R178, R8 ;  /* 0x000000b2e008723c */ /* 0x040fe20000001808 */
        /* <DEDUP_REMOVED lines=21> */
[----:B------:R-:W5:Y:S07]  /*6870*/  LDSM.16.M88.4 R184, [R134+0x17100] ;  /* 0x0171000086b8783b */ /* 0x000f6e0000000200 */
[C---:B-1----:R-:W-:Y:S08]  /*6880*/  HMMA.16816.F32 R4, R232.reuse, R180, R4 ;  /* 0x000000b4e804723c */ /* 0x042ff00000001804 */
[C---:B------:R-:W-:Y:S01]  /*6890*/  HMMA.16816.F32 R8, R232.reuse, R182, R8 ;  /* 0x000000b6e808723c */ /* 0x040fe20000001808 */
[----:B------:R-:W1:Y:S07]  /*68a0*/  LDSM.16.M88.4 R180, [R134+0x17900] ;  /* 0x0179000086b4783b */ /* 0x000e6e0000000200 */
[C---:B---3--:R-:W-:Y:S08]  /*68b0*/  HMMA.16816.F32 R12, R232.reuse, R176, R12 ;  /* 0x000000b0e80c723c */ /* 0x048ff0000000180c */
[C---:B------:R-:W-:Y:S01]  /*68c0*/  HMMA.16816.F32 R16, R232.reuse, R178, R16 ;  /* 0x000000b2e810723c */ /* 0x040fe20000001810 */
[----:B-----5:R-:W3:Y:S07]  /*68d0*/  LDSM.16.M88.4 R176, [R188] ;  /* 0x00000000bcb0783b */ /* 0x020eee0000000200 */
[C---:B------:R-:W-:Y:S08]  /*68e0*/  HMMA.16816.F32 R20, R232.reuse, R184, R20 ;  /* 0x000000b8e814723c */ /* 0x040ff00000001814 */
[C---:B------:R-:W-:Y:S01]  /*68f0*/  HMMA.16816.F32 R24, R232.reuse, R186, R24 ;  /* 0x000000bae818723c */ /* 0x040fe20000001818 */
[----:B------:R-:W5:Y:S07]  /*6900*/  LDSM.16.M88.4 R184, [R132] ;  /* 0x0000000084b8783b */ /* 0x000f6e0000000200 */
[C---:B-1----:R-:W-:Y:S08]  /*6910*/  HMMA.16816.F32 R28, R232.reuse, R180, R28 ;  /* 0x000000b4e81c723c */ /* 0x042ff0000000181c */
[----:B------:R-:W-:Y:S01]  /*6920*/  HMMA.16816.F32 R32, R232, R182, R32 ;  /* 0x000000b6e820723c */ /* 0x000fe20000001820 */
[----:B--2---:R-:W1:Y:S07]  /*6930*/  LDSM.16.M88.4 R180, [R3] ;  /* 0x0000000003b4783b */ /* 0x004e6e0000000200 */
[C---:B---3--:R-:W-:Y:S08]  /*6940*/  HMMA.16816.F32 R4, R236.reuse, R176, R4 ;  /* 0x000000b0ec04723c */ /* 0x048ff00000001804 */
[C---:B------:R-:W-:Y:S08]  /*6950*/  HMMA.16816.F32 R8, R236.reuse, R178, R8 ;  /* 0x000000b2ec08723c */ /* 0x040ff00000001808 */
[C---:B-----5:R-:W-:Y:S08]  /*6960*/  HMMA.16816.F32 R12, R236.reuse, R184, R12 ;  /* 0x000000b8ec0c723c */ /* 0x060ff0000000180c */
[C---:B------:R-:W-:Y:S01]  /*6970*/  HMMA.16816.F32 R16, R236.reuse, R186, R16 ;  /* 0x000000baec10723c */ /* 0x040fe20000001810 */
[----:B------:R-:W-:Y:S07]  /*6980*/  LDSM.16.M88.4 R184, [R252+0x16100] ;  /* 0x01610000fcb8783b */ /* 0x000fee0000000200 */
[C---:B-1----:R-:W-:Y:S08]  /*6990*/  HMMA.16816.F32 R20, R236.reuse, R180, R20 ;  /* 0x000000b4ec14723c */ /* 0x042ff00000001814 */
[C---:B------:R-:W-:Y:S01]  /*69a0*/  HMMA.16816.F32 R24, R236.reuse, R182, R24 ;  /* 0x000000b6ec18723c */ /* 0x040fe20000001818 */
[----:B------:R-:W-:Y:S04]  /*69b0*/  LDSM.16.M88.4 R180, [R252+0x16900] ;  /* 0x01690000fcb4783b */ /* 0x000fe80000000200 */
[----:B----4-:R-:W1:Y:S03]  /*69c0*/  LDSM.16.M88.4 R176, [R2] ;  /* 0x0000000002b0783b */ /* 0x010e660000000200 */
[C---:B-1----:R-:W-:Y:S08]  /*69d0*/  HMMA.16816.F32 R28, R236.reuse, R176, R28 ;  /* 0x000000b0ec1c723c */ /* 0x042ff0000000181c */
[----:B------:R-:W-:Y:S01]  /*69e0*/  HMMA.16816.F32 R32, R236, R178, R32 ;  /* 0x000000b2ec20723c */ /* 0x000fe20000001820 */
[----:B------:R-:W1:Y:S07]  /*69f0*/  LDSM.16.M88.4 R176, [R252+0x17100] ;  /* 0x01710000fcb0783b */ /* 0x000e6e0000000200 */
[C---:B------:R-:W-:Y:S08]  /*6a00*/  HMMA.16816.F32 R4, R240.reuse, R184, R4 ;  /* 0x000000b8f004723c */ /* 0x040ff00000001804 */
[C---:B------:R-:W-:Y:S01]  /*6a10*/  HMMA.16816.F32 R8, R240.reuse, R186, R8 ;  /* 0x000000baf008723c */ /* 0x040fe20000001808 */
[----:B------:R-:W2:Y:S07]  /*6a20*/  LDSM.16.M88.4 R184, [R252+0x17900] ;  /* 0x01790000fcb8783b */ /* 0x000eae0000000200 */
[C---:B------:R-:W-:Y:S08]  /*6a30*/  HMMA.16816.F32 R12, R240.reuse, R180, R12 ;  /* 0x000000b4f00c723c */ /* 0x040ff0000000180c */
[C---:B------:R-:W-:Y:S01]  /*6a40*/  HMMA.16816.F32 R16, R240.reuse, R182, R16 ;  /* 0x000000b6f010723c */ /* 0x040fe20000001810 */
[----:B------:R-:W3:Y:S07]  /*6a50*/  LDSM.16.M88.4 R180, [R249+0x6000] ;  /* 0x00600000f9b4783b */ /* 0x000eee0000000200 */
[C---:B-1----:R-:W-:Y:S08]  /*6a60*/  HMMA.16816.F32 R20, R240.reuse, R176, R20 ;  /* 0x000000b0f014723c */ /* 0x042ff00000001814 */
[C---:B------:R-:W-:Y:S01]  /*6a70*/  HMMA.16816.F32 R24, R240.reuse, R178, R24 ;  /* 0x000000b2f018723c */ /* 0x040fe20000001818 */
[----:B------:R-:W1:Y:S07]  /*6a80*/  LDSM.16.M88.4 R176, [R249+0x6800] ;  /* 0x00680000f9b0783b */ /* 0x000e6e0000000200 */
[C---:B--2---:R-:W-:Y:S08]  /*6a90*/  HMMA.16816.F32 R28, R240.reuse, R184, R28 ;  /* 0x000000b8f01c723c */ /* 0x044ff0000000181c */
[----:B------:R-:W-:Y:S01]  /*6aa0*/  HMMA.16816.F32 R32, R240, R186, R32 ;  /* 0x000000baf020723c */ /* 0x000fe20000001820 */
[----:B------:R-:W2:Y:S07]  /*6ab0*/  LDSM.16.M88.4 R184, [R249+0x7000] ;  /* 0x00700000f9b8783b */ /* 0x000eae0000000200 */
[C---:B---3--:R-:W-:Y:S08]  /*6ac0*/  HMMA.16816.F32 R4, R244.reuse, R180, R4 ;  /* 0x000000b4f404723c */ /* 0x048ff00000001804 */
[C---:B------:R-:W-:Y:S01]  /*6ad0*/  HMMA.16816.F32 R8, R244.reuse, R182, R8 ;  /* 0x000000b6f408723c */ /* 0x040fe20000001808 */
[----:B------:R-:W3:Y:S01]  /*6ae0*/  LDSM.16.M88.4 R180, [R249+0x7800] ;  /* 0x00780000f9b4783b */ /* 0x000ee20000000200 */
[----:B------:R-:W-:Y:S04]  /*6af0*/  DEPBAR.LE SB0, 0x0 ;  /* 0x000080000000791a */ /* 0x000fe80000000000 */
[----:B------:R-:W-:Y:S02]  /*6b00*/  BAR.SYNC.DEFER_BLOCKING 0x0 ;  /* 0x0000000000007b1d */ /* 0x000fe40000010000 */
[C---:B-1----:R-:W-:Y:S08]  /*6b10*/  HMMA.16816.F32 R12, R244.reuse, R176, R12 ;  /* 0x000000b0f40c723c */ /* 0x042ff0000000180c */
[C---:B------:R-:W-:Y:S08]  /*6b20*/  HMMA.16816.F32 R16, R244.reuse, R178, R16 ;  /* 0x000000b2f410723c */ /* 0x040ff00000001810 */
[C---:B--2---:R-:W-:Y:S08]  /*6b30*/  HMMA.16816.F32 R20, R244.reuse, R184, R20 ;  /* 0x000000b8f414723c */ /* 0x044ff00000001814 */
[C---:B------:R-:W-:Y:S08]  /*6b40*/  HMMA.16816.F32 R24, R244.reuse, R186, R24 ;  /* 0x000000baf418723c */ /* 0x040ff00000001818 */
[C---:B---3--:R-:W-:Y:S08]  /*6b50*/  HMMA.16816.F32 R28, R244.reuse, R180, R28 ;  /* 0x000000b4f41c723c */ /* 0x048ff0000000181c */
[----:B------:R-:W-:Y:S01]  /*6b60*/  HMMA.16816.F32 R32, R244, R182, R32 ;  /* 0x000000b6f420723c */ /* 0x000fe20000001820 */
[----:B------:R-:W-:-:S07]  /*6b70*/  @P0 BRA `(.L_x_1771) ;  /* 0xffffea0000000947 */ /* 0x000fce000383ffff */
.L_x_1770:
[----:B---3--:R-:W2:Y:S01]  /*6b80*/  LDL.LU R176, [R1+0x54] ;  /* 0x0000540001b07983 */ /* 0x008ea20000300800 */
[----:B------:R-:W-:Y:S01]  /*6b90*/  FMNMX.FTZ R132, R4, R0, !PT ;  /* 0x0000000004847209 */ /* 0x000fe20007810000 */
[----:B------:R-:W-:Y:S01]  /*6ba0*/  UIADD3 UR4, UR8, -0x1, URZ ;  /* 0xffffffff08047890 */ /* 0x000fe2000fffe03f */
[----:B------:R-:W-:Y:S01]  /*6bb0*/  ISETP.LT.AND P0, PT, RZ, UR8, PT ;  /* 0x00000008ff007c0c */ /* 0x000fe2000bf01270 */
[----:B------:R-:W0:Y:S01]  /*6bc0*/  LDGDEPBAR ;  /* 0x00000000000079af */ /* 0x000e220000000000 */
[----:B------:R-:W-:Y:S04]  /*6bd0*/  FMNMX.FTZ R132, R5, R132, !PT ;  /* 0x0000008405847209 */ /* 0x000fe80007810000 */
[----:B------:R-:W-:Y:S01]  /*6be0*/  FMNMX.FTZ R132, R8, R132, !PT ;  /* 0x0000008408847209 */ /* 0x000fe20007810000 */
[----:B------:R-:W-:Y:S03]  /*6bf0*/  UMOV UR8, UR4 ;  /* 0x0000000400087c82 */ /* 0x000fe60008000000 */
        /* <DEDUP_REMOVED lines=20> */
[----:B------:R-:W3:Y:S01]  /*6d40*/  LDL.LU R12, [R1+0x70] ;  /* 0x00007000010c7983 */ /* 0x000ee20000300800 */
[--C-:B------:R-:W-:Y:S02]  /*6d50*/  FFMA.FTZ R4, R4, c[0x0][0x2d0], -R2.reuse ;  /* 0x0000b40004047a23 */ /* 0x100fe40000010802 */
[----:B------:R-:W-:Y:S02]  /*6d60*/  FMUL.FTZ R0, R0, c[0x0][0x2d0] ;  /* 0x0000b40000007a20 */ /* 0x000fe40000410000 */
[--C-:B------:R-:W-:Y:S02]  /*6d70*/  FFMA.FTZ R5, R5, c[0x0][0x2d0], -R2.reuse ;  /* 0x0000b40005057a23 */ /* 0x100fe40000010802 */
        /* <DEDUP_REMOVED lines=15> */
[----:B------:R-:W-:Y:S02]  /*6e70*/  FFMA.FTZ R25, R25, c[0x0][0x2d0], -R2 ;  /* 0x0000b40019197a23 */ /* 0x000fe40000010802 */
[C---:B-1----:R-:W-:Y:S02]  /*6e80*/  FMUL.FTZ R16, R3.reuse, R152 ;  /* 0x0000009803107220 */ /* 0x042fe40000410000 */
        /* <DEDUP_REMOVED lines=56> */
[----:B------:R-:W-:Y:S02]  /*7210*/  FADD.FTZ R0, R5, R0 ;  /* 0x0000000005007221 */ /* 0x000fe40000010000 */
[C---:B------:R-:W-:Y:S02]  /*7220*/  FMUL.FTZ R5, R3.reuse, R165 ;  /* 0x000000a503057220 */ /* 0x040fe40000410000 */
[----:B------:R-:W-:Y:S02]  /*7230*/  FADD.FTZ R0, R8, R0 ;  /* 0x0000000008007221 */ /* 0x000fe40000010000 */
[----:B------:R-:W-:Y:S02]  /*7240*/  FMUL.FTZ R8, R3, R160 ;  /* 0x000000a003087220 */ /* 0x000fe40000410000 */
[----:B------:R-:W-:Y:S01]  /*7250*/  FADD.FTZ R189, R9, R0 ;  /* 0x0000000009bd7221 */ /* 0x000fe20000010000 */
[----:B------:R-:W-:Y:S01]  /*7260*/  FMNMX.FTZ R0, R6, R133, !PT ;  /* 0x0000008506007209 */ /* 0x000fe20007810000 */
[----:B------:R-:W-:Y:S03]  /*7270*/  FMUL.FTZ R9, R3, R161 ;  /* 0x000000a103097220 */ /* 0x000fe60000410000 */
        /* <DEDUP_REMOVED lines=27> */
[--C-:B------:R-:W-:Y:S01]  /*7430*/  FFMA.FTZ R182, R14, c[0x0][0x2d0], -R4.reuse ;  /* 0x0000b4000eb67a23 */ /* 0x100fe20000010804 */
[----:B------:R-:W-:Y:S01]  /*7440*/  MOV R165, R34 ;  /* 0x0000002200a57202 */ /* 0x000fe20000000f00 */
[--C-:B------:R-:W-:Y:S01]  /*7450*/  FFMA.FTZ R183, R18, c[0x0][0x2d0], -R4.reuse ;  /* 0x0000b40012b77a23 */ /* 0x100fe20000010804 */
[----:B------:R-:W-:Y:S01]  /*7460*/  MOV R14, R24 ;  /* 0x00000018000e7202 */ /* 0x000fe20000000f00 */
[--C-:B------:R-:W-:Y:S01]  /*7470*/  FFMA.FTZ R184, R19, c[0x0][0x2d0], -R4.reuse ;  /* 0x0000b40013b87a23 */ /* 0x100fe20000010804 */
[----:B------:R-:W3:Y:S01]  /*7480*/  MUFU.EX2 R0, R0 ;  /* 0x0000000000007308 */ /* 0x000ee20000000800 */
[--C-:B------:R-:W-:Y:S01]  /*7490*/  FFMA.FTZ R26, R26, c[0x0][0x2d0], -R4.reuse ;  /* 0x0000b4001a1a7a23 */ /* 0x100fe20000010804 */
[----:B------:R-:W-:Y:S01]  /*74a0*/  MOV R18, R20 ;  /* 0x0000001400127202 */ /* 0x000fe20000000f00 */
[--C-:B------:R-:W-:Y:S01]  /*74b0*/  FFMA.FTZ R27, R27, c[0x0][0x2d0], -R4.reuse ;  /* 0x0000b4001b1b7a23 */ /* 0x100fe20000010804 */
[----:B------:R-:W-:Y:S01]  /*74c0*/  MOV R19, R25 ;  /* 0x0000001900137202 */ /* 0x000fe20000000f00 */
[--C-:B------:R-:W-:Y:S02]  /*74d0*/  FFMA.FTZ R30, R30, c[0x0][0x2d0], -R4.reuse ;  /* 0x0000b4001e1e7a23 */ /* 0x100fe40000010804 */
[--C-:B------:R-:W-:Y:S02]  /*74e0*/  FFMA.FTZ R31, R31, c[0x0][0x2d0], -R4.reuse ;  /* 0x0000b4001f1f7a23 */ /* 0x100fe40000010804 */
[--C-:B------:R-:W-:Y:S01]  /*74f0*/  FFMA.FTZ R179, R10, c[0x0][0x2d0], -R4.reuse ;  /* 0x0000b4000ab37a23 */ /* 0x100fe20000010804 */
[----:B------:R-:W1:Y:S01]  /*7500*/  MUFU.EX2 R7, R7 ;  /* 0x0000000700077308 */ /* 0x000e620000000800 */
[--C-:B------:R-:W-:Y:S01]  /*7510*/  FFMA.FTZ R180, R11, c[0x0][0x2d0], -R4.reuse ;  /* 0x0000b4000bb47a23 */ /* 0x100fe20000010804 */
[----:B------:R-:W-:Y:S01]  /*7520*/  MOV R10, R33 ;  /* 0x00000021000a7202 */ /* 0x000fe20000000f00 */
[--C-:B------:R-:W-:Y:S01]  /*7530*/  FFMA.FTZ R181, R15, c[0x0][0x2d0], -R4.reuse ;  /* 0x0000b4000fb57a23 */ /* 0x100fe20000010804 */
[----:B------:R-:W-:Y:S01]  /*7540*/  MOV R11, R32 ;  /* 0x00000020000b7202 */ /* 0x000fe20000000f00 */
[--C-:B------:R-:W-:Y:S01]  /*7550*/  FFMA.FTZ R191, R22, c[0x0][0x2d0], -R4.reuse ;  /* 0x0000b40016bf7a23 */ /* 0x100fe20000010804 */
[----:B------:R-:W-:Y:S01]  /*7560*/  MOV R157, R10 ;  /* 0x0000000a009d7202 */ /* 0x000fe20000000f00 */
[----:B------:R-:W-:Y:S01]  /*7570*/  FFMA.FTZ R190, R23, c[0x0][0x2d0], -R4 ;  /* 0x0000b40017be7a23 */ /* 0x000fe20000010804 */
[----:B------:R-:W-:Y:S01]  /*7580*/  MOV R23, R177 ;  /* 0x000000b100177202 */ /* 0x000fe20000000f00 */
[C---:B------:R-:W-:Y:S01]  /*7590*/  FMUL.FTZ R32, R3.reuse, R136 ;  /* 0x0000008803207220 */ /* 0x040fe20000410000 */
[----:B------:R-:W2:Y:S01]  /*75a0*/  MUFU.EX2 R179, R179 ;  /* 0x000000b300b37308 */ /* 0x000ea20000000800 */
[C---:B------:R-:W-:Y:S01]  /*75b0*/  FMUL.FTZ R33, R3.reuse, R137 ;  /* 0x0000008903217220 */ /* 0x040fe20000410000 */
[----:B------:R-:W-:Y:S01]  /*75c0*/  MOV R153, R11 ;  /* 0x0000000b00997202 */ /* 0x000fe20000000f00 */
[C---:B------:R-:W-:Y:S01]  /*75d0*/  FMUL.FTZ R20, R3.reuse, R148 ;  /* 0x0000009403147220 */ /* 0x040fe20000410000 */
[----:B------:R-:W-:Y:S01]  /*75e0*/  MOV R15, R21 ;  /* 0x00000015000f7202 */ /* 0x000fe20000000f00 */
[C---:B---3--:R-:W-:Y:S01]  /*75f0*/  FFMA.FTZ R4, R0.reuse, R12, R6 ;  /* 0x0000000c00047223 */ /* 0x048fe20000010006 */
[----:B------:R-:W-:Y:S01]  /*7600*/  MOV R148, R19 ;  /* 0x0000001300947202 */ /* 0x000fe20000000f00 */
[C---:B------:R-:W-:Y:S01]  /*7610*/  FMUL.FTZ R34, R0.reuse, R138 ;  /* 0x0000008a00227220 */ /* 0x040fe20000410000 */
[----:B------:R-:W-:Y:S01]  /*7620*/  MOV R22, R29 ;  /* 0x0000001d00167202 */ /* 0x000fe20000000f00 */
[C---:B------:R-:W-:Y:S01]  /*7630*/  FMUL.FTZ R10, R0.reuse, R162 ;  /* 0x000000a2000a7220 */ /* 0x040fe20000410000 */
[----:B------:R-:W3:Y:S01]  /*7640*/  MUFU.EX2 R180, R180 ;  /* 0x000000b400b47308 */ /* 0x000ee20000000800 */
[C---:B------:R-:W-:Y:S01]  /*7650*/  FMUL.FTZ R11, R0.reuse, R163 ;  /* 0x000000a3000b7220 */ /* 0x040fe20000410000 */
[----:B------:R-:W-:Y:S01]  /*7660*/  MOV R162, R27 ;  /* 0x0000001b00a27202 */ /* 0x000fe20000000f00 */
[----:B------:R-:W-:Y:S01]  /*7670*/  FMUL.FTZ R12, R3, R156 ;  /* 0x0000009c030c7220 */ /* 0x000fe20000410000 */
[C---:B-1----:R-:W-:Y:S01]  /*7680*/  F2FP.PACK_AB R177, R7.reuse, R6 ;  /* 0x0000000607b1723e */ /* 0x042fe200000000ff */
[----:B------:R-:W-:Y:S01]  /*7690*/  FADD.FTZ R133, R7, R4 ;  /* 0x0000000407857221 */ /* 0x000fe20000010000 */
[----:B------:R-:W-:Y:S01]  /*76a0*/  MOV R163, R26 ;  /* 0x0000001a00a37202 */ /* 0x000fe20000000f00 */
[----:B------:R-:W-:Y:S01]  /*76b0*/  FMUL.FTZ R4, R3, R164 ;  /* 0x000000a403047220 */ /* 0x000fe20000410000 */
[----:B------:R-:W-:Y:S01]  /*76c0*/  MOV R164, R35 ;  /* 0x0000002300a47202 */ /* 0x000fe20000000f00 */
[C---:B------:R-:W-:Y:S01]  /*76d0*/  FMUL.FTZ R35, R0.reuse, R139 ;  /* 0x0000008b00237220 */ /* 0x040fe20000410000 */
[----:B------:R-:W-:Y:S01]  /*76e0*/  MOV R161, R30 ;  /* 0x0000001e00a17202 */ /* 0x000fe20000000f00 */
[----:B------:R-:W1:Y:S01]  /*76f0*/  LDSM.16.MT88.4 R136, [R135+0x100] ;  /* 0x000100008788783b */ /* 0x000e620000004200 */
[C---:B------:R-:W-:Y:S01]  /*7700*/  FMUL.FTZ R6, R0.reuse, R166 ;  /* 0x000000a600067220 */ /* 0x040fe20000410000 */
[----:B------:R-:W-:Y:S01]  /*7710*/  MOV R166, R22 ;  /* 0x0000001600a67202 */ /* 0x000fe20000000f00 */
[----:B--2---:R-:W-:Y:S01]  /*7720*/  FADD.FTZ R152, R179, R133 ;  /* 0x00000085b3987221 */ /* 0x004fe20000010000 */
        /* <DEDUP_REMOVED lines=9> */
[----:B------:R-:W-:Y:S01]  /*77c0*/  FMUL.FTZ R18, R0, R154 ;  /* 0x0000009a00127220 */ /* 0x000fe20000410000 */
[----:B---3--:R-:W-:Y:S01]  /*77d0*/  F2FP.PACK_AB R179, R180, R179 ;  /* 0x000000b3b4b3723e */ /* 0x008fe200000000ff */
        /* <DEDUP_REMOVED lines=10> */
[----:B------:R-:W-:Y:S01]  /*7880*/  LDSM.16.MT88.4 R140, [R135+0x900] ;  /* 0x00090000878c783b */ /* 0x000fe20000004200 */
[C---:B------:R-:W-:Y:S02]  /*7890*/  FMUL.FTZ R24, R3.reuse, R144 ;  /* 0x0000009003187220 */ /* 0x040fe40000410000 */
[----:B------:R-:W-:Y:S02]  /*78a0*/  FMUL.FTZ R25, R3, R145 ;  /* 0x0000009103197220 */ /* 0x000fe40000410000 */
[----:B------:R-:W-:Y:S01]  /*78b0*/  MUFU.EX2 R145, R186 ;  /* 0x000000ba00917308 */ /* 0x000fe20000000800 */
[C---:B------:R-:W-:Y:S02]  /*78c0*/  FMUL.FTZ R38, R0.reuse, R38 ;  /* 0x0000002600267220 */ /* 0x040fe40000410000 */
[C---:B------:R-:W-:Y:S01]  /*78d0*/  FMUL.FTZ R39, R0.reuse, R39 ;  /* 0x0000002700277220 */ /* 0x040fe20000410000 */
        /* <DEDUP_REMOVED lines=8> */
[----:B------:R-:W-:Y:S01]  /*7960*/  MUFU.EX2 R185, R163 ;  /* 0x000000a300b97308 */ /* 0x000fe20000000800 */
[C---:B------:R-:W-:Y:S03]  /*7970*/  FMUL.FTZ R50, R0.reuse, R50 ;  /* 0x0000003200327220 */ /* 0x040fe60000410000 */
        /* <DEDUP_REMOVED lines=24> */
[----:B------:R-:W-:Y:S02]  /*7b00*/  MUFU.EX2 R184, R162 ;  /* 0x000000a200b87308 */ /* 0x000fe40000000800 */
        /* <DEDUP_REMOVED lines=27> */
[----:B------:R-:W3:Y:S03]  /*7cc0*/  LDSM.16.MT88.4 R136, [R250+0x100] ;  /* 0x00010000fa88783b */ /* 0x000ee60000004200 */
[----:B------:R-:W-:Y:S01]  /*7cd0*/  MUFU.EX2 R187, R183 ;  /* 0x000000b700bb7308 */ /* 0x000fe20000000800 */
[C---:B------:R-:W-:Y:S02]  /*7ce0*/  FMUL.FTZ R130, R0.reuse, R130 ;  /* 0x0000008200827220 */ /* 0x040fe40000410000 */
[----:B------:R-:W-:Y:S02]  /*7cf0*/  FMUL.FTZ R131, R0, R131 ;  /* 0x0000008300837220 */ /* 0x000fe40000410000 */
[----:B--2---:R-:W-:Y:S05]  /*7d00*/  FADD.FTZ R0, R133, R189 ;  /* 0x000000bd85007221 */ /* 0x004fea0000010000 */
[----:B------:R2:W-:Y:S01]  /*7d10*/  MUFU.EX2 R183, R160 ;  /* 0x000000a000b77308 */ /* 0x0005e20000000800 */
[----:B-1----:R-:W-:Y:S04]  /*7d20*/  FADD.FTZ R0, R3, R0 ;  /* 0x0000000003007221 */ /* 0x002fe80000010000 */
[----:B------:R-:W-:Y:S05]  /*7d30*/  FADD.FTZ R0, R145, R0 ;  /* 0x0000000091007221 */ /* 0x000fea0000010000 */
[----:B------:R-:W1:Y:S01]  /*7d40*/  MUFU.EX2 R188, R181 ;  /* 0x000000b500bc7308 */ /* 0x000e620000000800 */
[----:B------:R-:W-:Y:S09]  /*7d50*/  FADD.FTZ R0, R144, R0 ;  /* 0x0000000090007221 */ /* 0x000ff20000010000 */
[----:B------:R-:W-:Y:S01]  /*7d60*/  MUFU.EX2 R181, R165 ;  /* 0x000000a500b57308 */ /* 0x000fe20000000800 */
[----:B--2---:R-:W-:Y:S01]  /*7d70*/  LDSM.16.MT88.4 R160, [R135+0x1900] ;  /* 0x0019000087a0783b */ /* 0x004fe20000004200 */
        /* <DEDUP_REMOVED lines=39> */
[----:B------:R-:W2:Y:S03]  /*7ff0*/  MUFU.EX2 R133, R159 ;  /* 0x0000009f00857308 */ /* 0x000ea60000000800 */
[----:B-1----:R-:W-:Y:S03]  /*8000*/  F2FP.PACK_AB R137, R188, R156 ;  /* 0x0000009cbc89723e */ /* 0x002fe600000000ff */
[----:B------:R-:W-:Y:S02]  /*8010*/  F2FP.PACK_AB R138, R144, R145 ;  /* 0x00000091908a723e */ /* 0x000fe400000000ff */
[----:B------:R-:W1:Y:S02]  /*8020*/  LDSM.16.MT88.4 R144, [R248+0x900] ;  /* 0x00090000f890783b */ /* 0x000e640000004200 */
[----:B------:R-:W3:Y:S01]  /*8030*/  MUFU.EX2 R3, R158 ;  /* 0x0000009e00037308 */ /* 0x000ee20000000800 */
[----:B------:R-:W-:Y:S02]  /*8040*/  F2FP.PACK_AB R139, R186, R187 ;  /* 0x000000bbba8b723e */ /* 0x000fe400000000ff */
[----:B------:R-:W-:Y:S05]  /*8050*/  F2FP.PACK_AB R177, R183, R182 ;  /* 0x000000b6b7b1723e */ /* 0x000fea00000000ff */
[C---:B------:R-:W-:Y:S02]  /*8060*/  HMMA.16816.F32 R4, R136.reuse, R140, R4 ;  /* 0x0000008c8804723c */ /* 0x040fe40000001804 */
[----:B------:R-:W-:Y:S03]  /*8070*/  MUFU.EX2 R176, R166 ;  /* 0x000000a600b07308 */ /* 0x000fe60000000800 */
[----:B--2---:R-:W-:Y:S03]  /*8080*/  FADD.FTZ R0, R133, R0 ;  /* 0x0000000085007221 */ /* 0x004fe60000010000 */
[C---:B------:R-:W-:Y:S01]  /*8090*/  HMMA.16816.F32 R8, R136.reuse, R142, R8 ;  /* 0x0000008e8808723c */ /* 0x040fe20000001808 */
[----:B------:R-:W2:Y:S03]  /*80a0*/  LDSM.16.MT88.4 R140, [R251+0x900] ;  /* 0x00090000fb8c783b */ /* 0x000ea60000004200 */
[----:B------:R-:W-:Y:S01]  /*80b0*/  MUFU.EX2 R178, R157 ;  /* 0x0000009d00b27308 */ /* 0x000fe20000000800 */
[----:B---3--:R-:W-:Y:S04]  /*80c0*/  FADD.FTZ R0, R3, R0 ;  /* 0x0000000003007221 */ /* 0x008fe80000010000 */
[----:B------:R-:W-:Y:S04]  /*80d0*/  FADD.FTZ R0, R149, R0 ;  /* 0x0000000095007221 */ /* 0x000fe80000010000 */
[C---:B------:R-:W-:Y:S01]  /*80e0*/  FADD.FTZ R0, R148.reuse, R0 ;  /* 0x0000000094007221 */ /* 0x040fe20000010000 */
        /* <DEDUP_REMOVED lines=46> */
[----:B------:R-:W3:Y:S03]  /*83d0*/  LDSM.16.MT88.4 R148, [R251+0x1100] ;  /* 0x00110000fb94783b */ /* 0x000ee60000004200 */
[----:B------:R-:W-:Y:S02]  /*83e0*/  F2FP.PACK_AB R136, R3, R133 ;  /* 0x000000850388723e */ /* 0x000fe400000000ff */
[----:B------:R-:W-:Y:S01]  /*83f0*/  F2FP.PACK_AB R137, R190, R191 ;  /* 0x000000bfbe89723e */ /* 0x000fe200000000ff */
[----:B------:R-:W-:Y:S01]  /*8400*/  MUFU.EX2 R133, R153 ;  /* 0x0000009900857308 */ /* 0x000fe20000000800 */
[----:B------:R-:W-:Y:S07]  /*8410*/  F2FP.PACK_AB R139, R184, R185 ;  /* 0x000000b9b88b723e */ /* 0x000fee00000000ff */
[C---:B--2---:R-:W-:Y:S02]  /*8420*/  HMMA.16816.F32 R4, R136.reuse, R140, R4 ;  /* 0x0000008c8804723c */ /* 0x044fe40000001804 */
[----:B------:R-:W2:Y:S06]  /*8430*/  MUFU.EX2 R3, R167 ;  /* 0x000000a700037308 */ /* 0x000eac0000000800 */
[C---:B------:R-:W-:Y:S01]  /*8440*/  HMMA.16816.F32 R8, R136.reuse, R142, R8 ;  /* 0x0000008e8808723c */ /* 0x040fe20000001808 */
[----:B------:R-:W4:Y:S07]  /*8450*/  LDSM.16.MT88.4 R140, [R250+0x1100] ;  /* 0x00110000fa8c783b */ /* 0x000f2e0000004200 */
[C---:B-1----:R-:W-:Y:S08]  /*8460*/  HMMA.16816.F32 R12, R136.reuse, R144, R12 ;  /* 0x00000090880c723c */ /* 0x042ff0000000180c */
[C---:B------:R-:W-:Y:S01]  /*8470*/  HMMA.16816.F32 R16, R136.reuse, R146, R16 ;  /* 0x000000928810723c */ /* 0x040fe20000001810 */
[----:B------:R-:W1:Y:S03]  /*8480*/  LDSM.16.MT88.4 R144, [R135+0x3100] ;  /* 0x003100008790783b */ /* 0x000e660000004200 */
[----:B--2---:R-:W-:Y:S04]  /*8490*/  FADD.FTZ R0, R3, R0 ;  /* 0x0000000003007221 */ /* 0x004fe80000010000 */
[C---:B---3--:R-:W-:Y:S04]  /*84a0*/  HMMA.16816.F32 R20, R136.reuse, R148, R20 ;  /* 0x000000948814723c */ /* 0x048fe80000001814 */
[C---:B------:R-:W-:Y:S01]  /*84b0*/  FADD.FTZ R0, R176.reuse, R0 ;  /* 0x00000000b0007221 */ /* 0x040fe20000010000 */
[----:B------:R-:W-:Y:S01]  /*84c0*/  F2FP.PACK_AB R176, R176, R3 ;  /* 0x00000003b0b0723e */ /* 0x000fe200000000ff */
[----:B------:R-:W-:Y:S02]  /*84d0*/  FADD.FTZ R3, R180, R152 ;  /* 0x00000098b4037221 */ /* 0x000fe40000010000 */
[C---:B------:R-:W-:Y:S01]  /*84e0*/  HMMA.16816.F32 R24, R136.reuse, R150, R24 ;  /* 0x000000968818723c */ /* 0x040fe20000001818 */
[----:B------:R-:W2:Y:S01]  /*84f0*/  LDSM.16.MT88.4 R148, [R248+0x3100] ;  /* 0x00310000f894783b */ /* 0x000ea20000004200 */
[----:B------:R-:W3:Y:S02]  /*8500*/  MUFU.EX2 R180, R164 ;  /* 0x000000a400b47308 */ /* 0x000ee40000000800 */
[----:B------:R-:W-:Y:S04]  /*8510*/  FADD.FTZ R0, R133, R0 ;  /* 0x0000000085007221 */ /* 0x000fe80000010000 */
[C---:B----4-:R-:W-:Y:S01]  /*8520*/  HMMA.16816.F32 R28, R136.reuse, R140, R28 ;  /* 0x0000008c881c723c */ /* 0x050fe2000000181c */
[----:B------:R-:W-:Y:S03]  /*8530*/  LDSM.16.MT88.4 R152, [R248+0x1900] ;  /* 0x00190000f898783b */ /* 0x000fe60000004200 */
[C---:B------:R-:W-:Y:S01]  /*8540*/  FADD.FTZ R0, R178.reuse, R0 ;  /* 0x00000000b2007221 */ /* 0x040fe20000010000 */
[----:B------:R-:W-:Y:S02]  /*8550*/  F2FP.PACK_AB R178, R178, R133 ;  /* 0x00000085b2b2723e */ /* 0x000fe400000000ff */
[----:B------:R-:W-:Y:S01]  /*8560*/  MOV R133, R2 ;  /* 0x0000000200857202 */ /* 0x000fe20000000f00 */
[C---:B------:R-:W-:Y:S01]  /*8570*/  HMMA.16816.F32 R32, R136.reuse, R142, R32 ;  /* 0x0000008e8820723c */ /* 0x040fe20000001820 */
[----:B------:R-:W4:Y:S07]  /*8580*/  LDSM.16.MT88.4 R140, [R251+0x3100] ;  /* 0x00310000fb8c783b */ /* 0x000f2e0000004200 */
[C---:B-1----:R-:W-:Y:S01]  /*8590*/  HMMA.16816.F32 R36, R136.reuse, R144, R36 ;  /* 0x000000908824723c */ /* 0x042fe20000001824 */
[----:B------:R1:W-:Y:S03]  /*85a0*/  STL [R1+0x54], R0 ;  /* 0x0000540001007387 */ /* 0x0003e60000100800 */
[----:B---3--:R-:W-:Y:S04]  /*85b0*/  F2FP.PACK_AB R179, R180, R181 ;  /* 0x000000b5b4b3723e */ /* 0x008fe800000000ff */
[C---:B------:R-:W-:Y:S01]  /*85c0*/  HMMA.16816.F32 R40, R136.reuse, R146, R40 ;  /* 0x000000928828723c */ /* 0x040fe20000001828 */
[----:B------:R-:W3:Y:S07]  /*85d0*/  LDSM.16.MT88.4 R144, [R250+0x3100] ;  /* 0x00310000fa90783b */ /* 0x000eee0000004200 */
[C---:B--2---:R-:W-:Y:S08]  /*85e0*/  HMMA.16816.F32 R44, R136.reuse, R148, R44 ;  /* 0x00000094882c723c */ /* 0x044ff0000000182c */
[C---:B------:R-:W-:Y:S01]  /*85f0*/  HMMA.16816.F32 R48, R136.reuse, R150, R48 ;  /* 0x000000968830723c */ /* 0x040fe20000001830 */
[----:B------:R-:W2:Y:S03]  /*8600*/  LDSM.16.MT88.4 R148, [R135+0x5100] ;  /* 0x005100008794783b */ /* 0x000ea60000004200 */
[----:B-1----:R-:W-:Y:S04]  /*8610*/  FADD.FTZ R0, R156, R3 ;  /* 0x000000039c007221 */ /* 0x002fe80000010000 */
[C---:B----4-:R-:W-:Y:S04]  /*8620*/  HMMA.16816.F32 R52, R136.reuse, R140, R52 ;  /* 0x0000008c8834723c */ /* 0x050fe80000001834 */
[----:B------:R-:W-:Y:S04]  /*8630*/  FADD.FTZ R0, R188, R0 ;  /* 0x00000000bc007221 */ /* 0x000fe80000010000 */
[C---:B------:R-:W-:Y:S01]  /*8640*/  HMMA.16816.F32 R56, R136.reuse, R142, R56 ;  /* 0x0000008e8838723c */ /* 0x040fe20000001838 */
[----:B------:R-:W1:Y:S03]  /*8650*/  LDSM.16.MT88.4 R140, [R248+0x5100] ;  /* 0x00510000f88c783b */ /* 0x000e660000004200 */
[----:B------:R-:W-:Y:S04]  /*8660*/  FADD.FTZ R0, R187, R0 ;  /* 0x00000000bb007221 */ /* 0x000fe80000010000 */
[----:B------:R-:W-:Y:S01]  /*8670*/  FADD.FTZ R0, R186, R0 ;  /* 0x00000000ba007221 */ /* 0x000fe20000010000 */
[C---:B---3--:R-:W-:Y:S03]  /*8680*/  HMMA.16816.F32 R60, R136.reuse, R144, R60 ;  /* 0x00000090883c723c */ /* 0x048fe6000000183c */
[----:B------:R-:W-:Y:S04]  /*8690*/  FADD.FTZ R0, R191, R0 ;  /* 0x00000000bf007221 */ /* 0x000fe80000010000 */
[----:B------:R-:W-:Y:S01]  /*86a0*/  FADD.FTZ R0, R190, R0 ;  /* 0x00000000be007221 */ /* 0x000fe20000010000 */
[C---:B------:R-:W-:Y:S01]  /*86b0*/  HMMA.16816.F32 R64, R136.reuse, R146, R64 ;  /* 0x000000928840723c */ /* 0x040fe20000001840 */
[----:B------:R-:W3:Y:S03]  /*86c0*/  LDSM.16.MT88.4 R144, [R251+0x5100] ;  /* 0x00510000fb90783b */ /* 0x000ee60000004200 */
[----:B------:R-:W-:Y:S04]  /*86d0*/  FADD.FTZ R0, R185, R0 ;  /* 0x00000000b9007221 */ /* 0x000fe80000010000 */
[C---:B--2---:R-:W-:Y:S04]  /*86e0*/  HMMA.16816.F32 R68, R136.reuse, R148, R68 ;  /* 0x000000948844723c */ /* 0x044fe80000001844 */
        /* <DEDUP_REMOVED lines=9> */
[----:B------:R-:W-:Y:S01]  /*8780*/  FADD.FTZ R0, R180, R0 ;  /* 0x00000000b4007221 */ /* 0x000fe20000010000 */
[C---:B---3--:R-:W-:Y:S04]  /*8790*/  HMMA.16816.F32 R84, R136.reuse, R144, R84 ;  /* 0x000000908854723c */ /* 0x048fe80000001854 */
[----:B------:R3:W-:Y:S04]  /*87a0*/  STL [R1+0x70], R0 ;  /* 0x0000700001007387 */ /* 0x0007e80000100800 */
[C---:B------:R-:W-:Y:S01]  /*87b0*/  HMMA.16816.F32 R88, R136.reuse, R146, R88 ;  /* 0x000000928858723c */ /* 0x040fe20000001858 */
[----:B------:R-:W4:Y:S07]  /*87c0*/  LDSM.16.MT88.4 R144, [R248+0x7100] ;  /* 0x00710000f890783b */ /* 0x000f2e0000004200 */
[C---:B--2---:R-:W-:Y:S08]  /*87d0*/  HMMA.16816.F32 R92, R136.reuse, R148, R92 ;  /* 0x00000094885c723c */ /* 0x044ff0000000185c */
[C---:B------:R-:W-:Y:S01]  /*87e0*/  HMMA.16816.F32 R96, R136.reuse, R150, R96 ;  /* 0x000000968860723c */ /* 0x040fe20000001860 */
[----:B------:R-:W2:Y:S03]  /*87f0*/  LDSM.16.MT88.4 R148, [R251+0x7100] ;  /* 0x00710000fb94783b */ /* 0x000ea60000004200 */
[----:B---3--:R-:W-:Y:S04]  /*8800*/  MOV R0, R132 ;  /* 0x0000008400007202 */ /* 0x008fe80000000f00 */
[C---:B-1----:R-:W-:Y:S08]  /*8810*/  HMMA.16816.F32 R100, R136.reuse, R140, R100 ;  /* 0x0000008c8864723c */ /* 0x042ff00000001864 */
[C---:B------:R-:W-:Y:S01]  /*8820*/  HMMA.16816.F32 R104, R136.reuse, R142, R104 ;  /* 0x0000008e8868723c */ /* 0x040fe20000001868 */
[----:B------:R-:W1:Y:S07]  /*8830*/  LDSM.16.MT88.4 R140, [R250+0x7100] ;  /* 0x00710000fa8c783b */ /* 0x000e6e0000004200 */
[C---:B----4-:R-:W-:Y:S08]  /*8840*/  HMMA.16816.F32 R108, R136.reuse, R144, R108 ;  /* 0x00000090886c723c */ /* 0x050ff0000000186c */
[C---:B------:R-:W-:Y:S01]  /*8850*/  HMMA.16816.F32 R112, R136.reuse, R146, R112 ;  /* 0x000000928870723c */ /* 0x040fe20000001870 */
[----:B------:R-:W3:Y:S07]  /*8860*/  LDSM.16.MT88.4 R144, [R251+0x1900] ;  /* 0x00190000fb90783b */ /* 0x000eee0000004200 */
[C---:B--2---:R-:W-:Y:S08]  /*8870*/  HMMA.16816.F32 R116, R136.reuse, R148, R116 ;  /* 0x000000948874723c */ /* 0x044ff00000001874 */
[C---:B------:R-:W-:Y:S08]  /*8880*/  HMMA.16816.F32 R120, R136.reuse, R150, R120 ;  /* 0x000000968878723c */ /* 0x040ff00000001878 */
[C---:B-1----:R-:W-:Y:S08]  /*8890*/  HMMA.16816.F32 R124, R136.reuse, R140, R124 ;  /* 0x0000008c887c723c */ /* 0x042ff0000000187c */
[----:B------:R-:W-:Y:S01]  /*88a0*/  HMMA.16816.F32 R128, R136, R142, R128 ;  /* 0x0000008e8880723c */ /* 0x000fe20000001880 */
[----:B------:R-:W1:Y:S07]  /*88b0*/  LDSM.16.MT88.4 R136, [R250+0x1900] ;  /* 0x00190000fa88783b */ /* 0x000e6e0000004200 */
[C---:B------:R-:W-:Y:S01]  /*88c0*/  HMMA.16816.F32 R164, R176.reuse, R160, R4 ;  /* 0x000000a0b0a4723c */ /* 0x040fe20000001804 */
[----:B------:R-:W2:Y:S07]  /*88d0*/  LDSM.16.MT88.4 R4, [R135+0x3900] ;  /* 0x003900008704783b */ /* 0x000eae0000004200 */
[C---:B------:R-:W-:Y:S01]  /*88e0*/  HMMA.16816.F32 R160, R176.reuse, R162, R8 ;  /* 0x000000a2b0a0723c */ /* 0x040fe20000001808 */
[----:B------:R-:W4:Y:S07]  /*88f0*/  LDSM.16.MT88.4 R8, [R248+0x3900] ;  /* 0x00390000f808783b */ /* 0x000f2e0000004200 */
[C---:B------:R-:W-:Y:S01]  /*8900*/  HMMA.16816.F32 R156, R176.reuse, R152, R12 ;  /* 0x00000098b09c723c */ /* 0x040fe2000000180c */
[----:B------:R-:W5:Y:S07]  /*8910*/  LDSM.16.MT88.4 R12, [R251+0x3900] ;  /* 0x00390000fb0c783b */ /* 0x000f6e0000004200 */
[C---:B------:R-:W-:Y:S01]  /*8920*/  HMMA.16816.F32 R152, R176.reuse, R154, R16 ;  /* 0x0000009ab098723c */ /* 0x040fe20000001810 */
[----:B------:R-:W4:Y:S07]  /*8930*/  LDSM.16.MT88.4 R16, [R250+0x3900] ;  /* 0x00390000fa10783b */ /* 0x000f2e0000004200 */
[C---:B---3--:R-:W-:Y:S08]  /*8940*/  HMMA.16816.F32 R148, R176.reuse, R144, R20 ;  /* 0x00000090b094723c */ /* 0x048ff00000001814 */
[C---:B------:R-:W-:Y:S08]  /*8950*/  HMMA.16816.F32 R144, R176.reuse, R146, R24 ;  /* 0x00000092b090723c */ /* 0x040ff00000001818 */
[C---:B-1----:R-:W-:Y:S08]  /*8960*/  HMMA.16816.F32 R140, R176.reuse, R136, R28 ;  /* 0x00000088b08c723c */ /* 0x042ff0000000181c */
[C---:B------:R-:W-:Y:S08]  /*8970*/  HMMA.16816.F32 R136, R176.reuse, R138, R32 ;  /* 0x0000008ab088723c */ /* 0x040ff00000001820 */
[C---:B--2---:R-:W-:Y:S08]  /*8980*/  HMMA.16816.F32 R36, R176.reuse, R4, R36 ;  /* 0x00000004b024723c */ /* 0x044ff00000001824 */
        /* <DEDUP_REMOVED lines=32> */
.L_x_1768:
        /* <DEDUP_REMOVED lines=11> */
[----:B------:R-:W-:Y:S01]  /*8c40*/  LEA.HI R5, R5, R8, RZ, 0x2 ;  /* 0x0000000805057211 */ /* 0x000fe200078f10ff */
[----:B---3--:R-:W-:Y:S02]  /*8c50*/  USHF.R.S32.HI UR6, URZ, 0x1f, UR7 ;  /* 0x0000001f3f067899 */ /* 0x008fe40008011407 */
[----:B------:R-:W-:Y:S01]  /*8c60*/  UIMAD.WIDE.U32 UR10, UR7, UR4, URZ ;  /* 0x00000004070a72a5 */ /* 0x000fe2000f8e003f */
[----:B------:R-:W-:Y:S01]  /*8c70*/  LOP3.LUT R17, R5, 0xfffffffc, RZ, 0xc0, !PT ;  /* 0xfffffffc05117812 */ /* 0x000fe200078ec0ff */
[----:B------:R-:W-:-:S03]  /*8c80*/  UIMAD UR8, UR6, UR4, URZ ;  /* 0x00000004060872a4 */ /* 0x000fc6000f8e023f */
[----:B------:R-:W-:Y:S01]  /*8c90*/  IADD3 R17, -R17, R8, RZ ;  /* 0x0000000811117210 */ /* 0x000fe20007ffe1ff */
[----:B------:R-:W-:-:S03]  /*8ca0*/  UIMAD UR8, UR7, UR5, UR8 ;  /* 0x00000005070872a4 */ /* 0x000fc6000f8e0208 */
[----:B------:R-:W-:Y:S02]  /*8cb0*/  ULDC.64 UR4, c[0x0][0x3e8] ;  /* 0x0000fa0000047ab9 */ /* 0x000fe40000000a00 */
[----:B------:R-:W-:Y:S01]  /*8cc0*/  UIMAD.WIDE.U32 UR12, UR7, UR4, URZ ;  /* 0x00000004070c72a5 */ /* 0x000fe2000f8e003f */
[----:B------:R-:W-:Y:S06]  /*8cd0*/  BAR.SYNC.DEFER_BLOCKING 0x1, 0x100 ;  /* 0x0044000000007b1d */ /* 0x000fec0000010000 */
[----:B--2---:R-:W1:Y:S04]  /*8ce0*/  SHFL.BFLY PT, R11, R4, 0x2, 0x1f ;  /* 0x0c401f00040b7f89 */ /* 0x004e6800000e0000 */
[----:B----4-:R-:W2:Y:S01]  /*8cf0*/  SHFL.BFLY PT, R6, R3, 0x2, 0x1f ;  /* 0x0c401f0003067f89 */ /* 0x010ea200000e0000 */
[----:B------:R-:W-:Y:S01]  /*8d00*/  MOV R15, R9 ;  /* 0x00000009000f7202 */ /* 0x000fe20000000f00 */
[----:B-1----:R-:W-:Y:S01]  /*8d10*/  FADD.FTZ R11, R11, R4 ;  /* 0x000000040b0b7221 */ /* 0x002fe20000010000 */
[----:B------:R-:W-:-:S04]  /*8d20*/  LOP3.LUT R4, R177, 0xffffffe0, RZ, 0xc0, !PT ;  /* 0xffffffe0b1047812 */ /* 0x000fc800078ec0ff */
        /* <DEDUP_REMOVED lines=434> */
.L_x_1773:
[----:B----4-:R-:W-:Y:S05]  /*a850*/  BSYNC B0 ;  /* 0x0000000000007941 */ /* 0x010fea0003800000 */
.L_x_1772:
        /* <DEDUP_REMOVED lines=30> */
.L_x_1775:
[----:B------:R-:W-:Y:S05]  /*aa40*/  BSYNC B0 ;  /* 0x0000000000007941 */ /* 0x000fea0003800000 */
.L_x_1774:
        /* <DEDUP_REMOVED lines=30> */
.L_x_1777:
[----:B------:R-:W-:Y:S05]  /*ac30*/  BSYNC B0 ;  /* 0x0000000000007941 */ /* 0x000fea0003800000 */
.L_x_1776:
        /* <DEDUP_REMOVED lines=31> */
.L_x_1778:
        /* <DEDUP_REMOVED lines=13> */
.L_x_3561:


//--------------------- .text._ZN7cutlass13device_kernelIN5flash19enable_sm80_to_sm89INS1_16FlashAttnFwdSm80INS1_25CollectiveMainloopFwdSm80ILi8ELi1ELb1EN4cute5tupleIJNS5_1CILi128EEENS7_ILi64EEENS7_ILi256EEEEEELi256ENS_6half_tEfNS_4arch4Sm80ELb0ELb0ELb0ELb1ELb1ELb0ELb1ELb0EEENS1_21CollectiveEpilogueFwdINS6_IJS8_SA_S9_EEENS6_IJNS7_ILi1EEESI_SI_EEESC_SE_Li256ELb1ELb1ELb0ELb0EEENS1_19SingleTileSchedulerILb1ELb0ELb1ELi128EEEEEEEEEvNT_6ParamsE --------------------------
	.section	.text._ZN7cutlass13device_kernelIN5flash19enable_sm80_to_sm89INS1_16FlashAttnFwdSm80INS1_25CollectiveMainloopFwdSm80ILi8ELi1ELb1EN4cute5tupleIJNS5_1CILi128EEENS7_ILi64EEENS7_ILi256EEEEEELi256ENS_6half_tEfNS_4arch4Sm80ELb0ELb0ELb0ELb1ELb1ELb0ELb1ELb0EEENS1_21CollectiveEpilogueFwdINS6_IJS8_SA_S9_EEENS6_IJNS7_ILi1EEESI_SI_EEESC_SE_Li256ELb1ELb1ELb0ELb0EEENS1_19SingleTileSchedulerILb1ELb0ELb1ELi128EEEEEEEEEvNT_6ParamsE,"ax",@progbits
	.sectioninfo	@"SHI_REGISTERS=255"
	.align	128
.text._ZN7cutlass13device_kernelIN5flash19enable_sm80_to_sm89INS1_16FlashAttnFwdSm80INS1_25CollectiveMainloopFwdSm80ILi8ELi1ELb1EN4cute5tupleIJNS5_1CILi128EEENS7_ILi64EEENS7_ILi256EEEEEELi256ENS_6half_tEfNS_4arch4Sm80ELb0ELb0ELb0ELb1ELb1ELb0ELb1ELb0EEENS1_21CollectiveEpilogueFwdINS6_IJS8_SA_S9_EEENS6_IJNS7_ILi1EEESI_SI_EEESC_SE_Li256ELb1ELb1ELb0ELb0EEENS1_19SingleTileSchedulerILb1ELb0ELb1ELi128EEEEEEEEEvNT_6ParamsE:
        .type           _ZN7cutlass13device_kernelIN5flash19enable_sm80_to_sm89INS1_16FlashAttnFwdSm80INS1_25CollectiveMainloopFwdSm80ILi8ELi1ELb1EN4cute5tupleIJNS5_1CILi128EEENS7_ILi64EEENS7_ILi256EEEEEELi256ENS_6half_tEfNS_4arch4Sm80ELb0ELb0ELb0ELb1ELb1ELb0ELb1ELb0EEENS1_21CollectiveEpilogueFwdINS6_IJS8_SA_S9_EEENS6_IJNS7_ILi1EEESI_SI_EEESC_SE_Li256ELb1ELb1ELb0ELb0EEENS1_19SingleTileSchedulerILb1ELb0ELb1ELi128EEEEEEEEEvNT_6ParamsE,@function
        .size           _ZN7cutlass13device_kernelIN5flash19enable_sm80_to_sm89INS1_16FlashAttnFwdSm80INS1_25CollectiveMainloopFwdSm80ILi8ELi1ELb1EN4cute5tupleIJNS5_1CILi128EEENS7_ILi64EEENS7_ILi256EEEEEELi256ENS_6half_tEfNS_4arch4Sm80ELb0ELb0ELb0ELb1ELb1ELb0ELb1ELb0EEENS1_21CollectiveEpilogueFwdINS6_IJS8_SA_S9_EEENS6_IJNS7_ILi1EEESI_SI_EEESC_SE_Li256ELb1ELb1ELb0ELb0EEENS1_19SingleTileSchedulerILb1ELb0ELb1ELi128EEEEEEEEEvNT_6ParamsE,(.L_x_3562 - _ZN7cutlass13device_kernelIN5flash19enable_sm80_to_sm89INS1_16FlashAttnFwdSm80INS1_25CollectiveMainloopFwdSm80ILi8ELi1ELb1EN4cute5tupleIJNS5_1CILi128EEENS7_ILi64EEENS7_ILi256EEEEEELi256ENS_6half_tEfNS_4arch4Sm80ELb0ELb0ELb0ELb1ELb1ELb0ELb1ELb0EEENS1_21CollectiveEpilogueFwdINS6_IJS8_SA_S9_EEENS6_IJNS7_ILi1EEESI_SI_EEESC_SE_Li256ELb1ELb1ELb0ELb0EEENS1_19SingleTileSchedulerILb1ELb0ELb1ELi128EEEEEEEEEvNT_6ParamsE)
        .other          _ZN7cutlass13device_kernelIN5flash19enable_sm80_to_sm89INS1_16FlashAttnFwdSm80INS1_25CollectiveMainloopFwdSm80ILi8ELi1ELb1EN4cute5tupleIJNS5_1CILi128EEENS7_ILi64EEENS7_ILi256EEEEEELi256ENS_6half_tEfNS_4arch4Sm80ELb0ELb0ELb0ELb1ELb1ELb0ELb1ELb0EEENS1_21CollectiveEpilogueFwdINS6_IJS8_SA_S9_EEENS6_IJNS7_ILi1EEESI_SI_EEESC_SE_Li256ELb1ELb1ELb0ELb0EEENS1_19SingleTileSchedulerILb1ELb0ELb1ELi128EEEEEEEEEvNT_6ParamsE,@"STO_CUDA_ENTRY STV_DEFAULT"
_ZN7cutlass13device_kernelIN5flash19enable_sm80_to_sm89INS1_16FlashAttnFwdSm80INS1_25CollectiveMainloopFwdSm80ILi8ELi1ELb1EN4cute5tupleIJNS5_1CILi128EEENS7_ILi64EEENS7_ILi256EEEEEELi256ENS_6half_tEfNS_4arch4Sm80ELb0ELb0ELb0ELb1ELb1ELb0ELb1ELb0EEENS1_21CollectiveEpilogueFwdINS6_IJS8_SA_S9_EEENS6_IJNS7_ILi1EEESI_SI_EEESC_SE_Li256ELb1ELb1ELb0ELb0EEENS1_19SingleTileSchedulerILb1ELb0ELb1ELi128EEEEEEEEEvNT_6ParamsE:
        /* <DEDUP_REMOVED lines=21> */
.L_x_1780:
        /* <DEDUP_REMOVED lines=13> */
.L_x_1782:
[----:B------:R-:W-:Y:S02]  /*0220*/  ULDC UR6, c[0x0][0x54c] ;  /* 0x0001530000067ab9 */ /* 0x000fe40000000800 */
.L_x_1781:
[----:B------:R-:W-:Y:S02]  /*0230*/  ULDC UR4, c[0x0][0x548] ;  /* 0x0001520000047ab9 */ /* 0x000fe40000000800 */
[----:B------:R-:W-:-:S02]  /*0240*/  USHF.L.U32 UR5, UR5, 0x7, URZ ;  /* 0x0000000705057899 */ /* 0x000fc4000800063f */
[----:B------:R-:W-:-:S04]  /*0250*/  UIMAD UR4, UR6, UR4, URZ ;  /* 0x00000004060472a4 */ /* 0x000fc8000f8e023f */
[----:B------:R-:W-:-:S04]  /*0260*/  UISETP.GE.AND UP0, UPT, UR5, UR4, UPT ;  /* 0x000000040500728c */ /* 0x000fc8000bf06270 */
[----:B------:R-:W-:Y:S01]  /*0270*/  USEL UR11, UR11, 0xffffffff, !UP0 ;  /* 0xffffffff0b0b7887 */ /* 0x000fe2000c000000 */
[----:B------:R-:W-:Y:S05]  /*0280*/  BRA `(.L_x_1783) ;  /* 0x000001b000007947 */ /* 0x000fea0003800000 */
.L_x_1779:
        /* <DEDUP_REMOVED lines=8> */
.L_x_1784:
        /* <DEDUP_REMOVED lines=13> */
.L_x_1786:
[----:B------:R-:W-:Y:S02]  /*03e0*/  ULDC UR6, c[0x0][0x54c] ;  /* 0x0001530000067ab9 */ /* 0x000fe40000000800 */
.L_x_1785:
[----:B------:R-:W-:Y:S02]  /*03f0*/  ULDC UR4, c[0x0][0x548] ;  /* 0x0001520000047ab9 */ /* 0x000fe40000000800 */
[----:B------:R-:W-:-:S02]  /*0400*/  USHF.L.U32 UR5, UR5, 0x7, URZ ;  /* 0x0000000705057899 */ /* 0x000fc4000800063f */
[----:B------:R-:W-:-:S04]  /*0410*/  UIMAD UR4, UR6, UR4, URZ ;  /* 0x00000004060472a4 */ /* 0x000fc8000f8e023f */
[----:B------:R-:W-:-:S04]  /*0420*/  UISETP.GE.AND UP0, UPT, UR5, UR4, UPT ;  /* 0x000000040500728c */ /* 0x000fc8000bf06270 */
[----:B------:R-:W-:-:S06]  /*0430*/  USEL UR11, UR11, 0xffffffff, !UP0 ;  /* 0xffffffff0b0b7887 */ /* 0x000fcc000c000000 */
.L_x_1783:
        /* <DEDUP_REMOVED lines=44> */
.L_x_1787:
        /* <DEDUP_REMOVED lines=10> */
.L_x_1788:
        /* <DEDUP_REMOVED lines=12> */
.L_x_1789:
        /* <DEDUP_REMOVED lines=161> */
[----:B------:R-:W-:Y:S01]  /*1270*/  UIMAD UR5, UR19, UR5, UR18 ;  /* 0x00000005130572a4 */ /* 0x000fe2000f8e0212 */
[----:B------:R-:W-:Y:S01]  /*1280*/  SHF.R.S32.HI R93, RZ, 0x1f, R133 ;  /* 0x0000001fff5d7819 */ /* 0x000fe20000011485 */
[----:B------:R-:W-:Y:S01]  /*1290*/  UIMAD.WIDE.U32 UR20, UR19, UR4, UR20 ;  /* 0x00000004131472a5 */ /* 0x000fe2000f8e0014 */
[----:B------:R-:W-:Y:S01]  /*12a0*/  IMAD.SHL.U32 R232, R88, 0x20, RZ ;  /* 0x0000002058e87824 */ /* 0x000fe200078e00ff */
[----:B------:R-:W-:Y:S01]  /*12b0*/  @P0 SHF.R.U32.HI R0, RZ, c[0x0][0x2cc], R2 ;  /* 0x0000b300ff000a19 */ /* 0x000fe20000011602 */
[----:B------:R-:W-:-:S02]  /*12c0*/  UISETP.GE.AND UP0, UPT, UR7, 0x41, UPT ;  /* 0x000000410700788c */ /* 0x000fc4000bf06270 */
[----:B------:R-:W-:Y:S01]  /*12d0*/  UIADD3 UR5, UR21, UR5, URZ ;  /* 0x0000000515057290 */ /* 0x000fe2000fffe03f */
[--C-:B------:R-:W-:Y:S01]  /*12e0*/  SHF.R.S32.HI R6, RZ, 0x1f, R0.reuse ;  /* 0x0000001fff067819 */ /* 0x100fe20000011400 */
[----:B------:R-:W-:Y:S01]  /*12f0*/  IMAD.MOV R5, RZ, RZ, -R0 ;  /* 0x000000ffff057224 */ /* 0x000fe200078e0a00 */
[----:B------:R-:W-:Y:S01]  /*1300*/  LOP3.LUT R232, R232, 0x7ffffc00, RZ, 0xc0, !PT ;  /* 0x7ffffc00e8e87812 */ /* 0x000fe200078ec0ff */
[----:B------:R-:W-:Y:S02]  /*1310*/  IMAD.U32 R3, RZ, RZ, UR21 ;  /* 0x00000015ff037e24 */ /* 0x000fe4000f8e00ff */
[----:B------:R-:W-:Y:S02]  /*1320*/  IMAD.U32 R2, RZ, RZ, UR20 ;  /* 0x00000014ff027e24 */ /* 0x000fe4000f8e00ff */
        /* <DEDUP_REMOVED lines=55> */
[----:B------:R-:W-:Y:S01]  /*16a0*/  @!P0 IMAD.WIDE R6, R177, 0x2, R2 ;  /* 0x00000002b1068825 */ /* 0x000fe200078e0202 */
[----:B------:R3:W-:Y:S01]  /*16b0*/  @!P0 LDGSTS.E.BYPASS.LTC128B.128 [R90+0x4100], [R8.64], !P3 ;  /* 0x04100000085a8fae */ /* 0x0007e2000d901d4c */
[----:B------:R-:W-:Y:S02]  /*16c0*/  SHF.R.S32.HI R91, RZ, 0x1f, R178 ;  /* 0x0000001fff5b7819 */ /* 0x000fe400000114b2 */
        /* <DEDUP_REMOVED lines=98> */
[----:B------:R-:W-:Y:S01]  /*1cf0*/  STL [R1], R96 ;  /* 0x0000006001007387 */ /* 0x000fe20000100800 */
        /* <DEDUP_REMOVED lines=37> */
[C---:B------:R-:W-:Y:S01]  /*1f50*/  @P0 IMAD.WIDE R2, R178.reuse, 0x2, R2 ;  /* 0x00000002b2020825 */ /* 0x040fe200078e0202 */
        /* <DEDUP_REMOVED lines=74> */
[----:B-1----:R-:W-:Y:S11]  /*2400*/  HMMA.16816.F32 R12, R168, R34, RZ ;  /* 0x00000022a80c723c */ /* 0x002ff600000018ff */
[----:B------:R-:W-:Y:S01]  /*2410*/  @!UPT UIADD3 URZ, URZ, URZ, URZ ;  /* 0x0000003f3f3ff290 */ /* 0x000fe2000fffe03f */
[----:B------:R1:W-:Y:S01]  /*2420*/  LDGSTS.E.BYPASS.LTC128B.128 [R90+0x1100], [R28.64], !P0 ;  /* 0x011000001c5a7fae */ /* 0x0003e2000c101d4c */
[----:B------:R-:W-:Y:S02]  /*2430*/  ISETP.LT.OR P0, PT, R21, 0x21, P1 ;  /* 0x000000211500780c */ /* 0x000fe40000f01670 */
[----:B------:R-:W-:Y:S01]  /*2440*/  ISETP.GE.AND P1, PT, R57, c[0x0][0x1d4], PT ;  /* 0x0000750039007a0c */ /* 0x000fe20003f26270 */
[----:B---3--:R-:W-:Y:S03]  /*2450*/  HMMA.16816.F32 R60, R172, R52, R16 ;  /* 0x00000034ac3c723c */ /* 0x008fe60000001810 */
[----:B------:R-:W-:-:S07]  /*2460*/  ISETP.LT.OR P1, PT, R21, 0x21, P1 ;  /* 0x000000211500780c */ /* 0x000fce0000f21670 */
[----:B------:R3:W-:Y:S01]  /*2470*/  LDGSTS.E.BYPASS.LTC128B.128 [R90+0x3100], [R24.64], !P0 ;  /* 0x03100000185a7fae */ /* 0x0007e2000c101d4c */
[----:B------:R-:W-:-:S04]  /*2480*/  LOP3.LUT P0, RZ, R20, 0x4, RZ, 0xc0, !PT ;  /* 0x0000000414ff7812 */ /* 0x000fc8000780c0ff */
[----:B------:R-:W-:Y:S01]  /*2490*/  SEL R2, R2, 0xffffffc0, !P0 ;  /* 0xffffffc002027807 */ /* 0x000fe20004000000 */
[----:B------:R2:W-:Y:S01]  /*24a0*/  LDGSTS.E.BYPASS.LTC128B.128 [R90+0x5100], [R10.64], !P1 ;  /* 0x051000000a5a7fae */ /* 0x0005e2000c901d4c */
[----:B------:R-:W-:Y:S01]  /*24b0*/  ISETP.LT.OR P0, PT, R21, 0x21, P6 ;  /* 0x000000211500780c */ /* 0x000fe20003701670 */
[----:B------:R-:W-:Y:S01]  /*24c0*/  HMMA.16816.F32 R68, R172, R38, R12 ;  /* 0x00000026ac44723c */ /* 0x000fe2000000180c */
[----:B------:R-:W-:Y:S01]  /*24d0*/  ISETP.GT.AND P1, PT, R94, 0x3f, PT ;  /* 0x0000003f5e00780c */ /* 0x000fe20003f24270 */
[----:B------:R-:W-:Y:S02]  /*24e0*/  IMAD.IADD R252, R134, 0x1, R2 ;  /* 0x0000000186fc7824 */ /* 0x000fe400078e0202 */
[----:B------:R-:W-:Y:S01]  /*24f0*/  IMAD.IADD R249, R2, 0x1, R96 ;  /* 0x0000000102f97824 */ /* 0x000fe200078e0260 */
[----:B------:R-:W-:-:S03]  /*2500*/  IADD3 R2, R96, 0x800, RZ ;  /* 0x0000080060027810 */ /* 0x000fc60007ffe0ff */
[----:B------:R-:W-:Y:S04]  /*2510*/  HMMA.16816.F32 R20, R168, R44, RZ ;  /* 0x0000002ca814723c */ /* 0x000fe800000018ff */
[----:B------:R1:W-:Y:S01]  /*2520*/  LDGSTS.E.BYPASS.LTC128B.128 [R90+0x7100], [R6.64], !P0 ;  /* 0x07100000065a7fae */ /* 0x0003e2000c101d4c */
[----:B------:R-:W-:-:S03]  /*2530*/  PLOP3.LUT P0, PT, PT, PT, UP0, 0x40, 0x0 ;  /* 0x000000000000781c */ /* 0x000fc60003f0e808 */
[----:B------:R-:W4:Y:S01]  /*2540*/  LDSM.16.M88.4 R56, [R252+0x10100] ;  /* 0x01010000fc38783b */ /* 0x000f220000000200 */
[C---:B------:R-:W-:Y:S03]  /*2550*/  HMMA.16816.F32 R12, R168.reuse, R46, RZ ;  /* 0x0000002ea80c723c */ /* 0x040fe600000018ff */
[----:B------:R-:W-:Y:S04]  /*2560*/  LDSM.16.M88.4 R16, [R252+0x11100] ;  /* 0x01110000fc10783b */ /* 0x000fe80000000200 */
[----:B------:R-:W-:Y:S01]  /*2570*/  LDSM.16.M88.4 R44, [R249] ;  /* 0x00000000f92c783b */ /* 0x000fe20000000200 */
[C---:B---3--:R-:W-:Y:S03]  /*2580*/  HMMA.16816.F32 R24, R168.reuse, R42, RZ ;  /* 0x0000002aa818723c */ /* 0x048fe600000018ff */
[----:B------:R-:W3:Y:S04]  /*2590*/  LDSM.16.M88.4 R40, [R252+0x10900] ;  /* 0x01090000fc28783b */ /* 0x000ee80000000200 */
[----:B------:R-:W-:Y:S01]  /*25a0*/  LDSM.16.M88.4 R80, [R96+0x5800] ;  /* 0x005800006050783b */ /* 0x000fe20000000200 */
[----:B--2---:R-:W-:Y:S03]  /*25b0*/  HMMA.16816.F32 R8, R168, R48, RZ ;  /* 0x00000030a808723c */ /* 0x004fe600000018ff */
[----:B------:R-:W-:Y:S01]  /*25c0*/  LDSM.16.M88.4 R84, [R252+0x16100] ;  /* 0x01610000fc54783b */ /* 0x000fe20000000200 */
[----:B-1----:R-:W-:-:S03]  /*25d0*/  IADD3 R6, R90, 0x100, RZ ;  /* 0x000001005a067810 */ /* 0x002fc60007ffe0ff */
[----:B------:R-:W0:Y:S01]  /*25e0*/  LDGDEPBAR ;  /* 0x00000000000079af */ /* 0x000e220000000000 */
[----:B------:R-:W-:Y:S03]  /*25f0*/  HMMA.16816.F32 R28, R168, R50, RZ ;  /* 0x00000032a81c723c */ /* 0x000fe600000018ff */
[----:B------:R1:W-:Y:S04]  /*2600*/  STL [R1+0x50], R6 ;  /* 0x0000500601007387 */ /* 0x0003e80000100800 */
[----:B------:R2:W-:Y:S01]  /*2610*/  STL [R1+0x3c], R2 ;  /* 0x00003c0201007387 */ /* 0x0005e20000100800 */
[C---:B----4-:R-:W-:Y:S03]  /*2620*/  HMMA.16816.F32 R32, R172.reuse, R72, R20 ;  /* 0x00000048ac20723c */ /* 0x050fe60000001814 */
[----:B------:R-:W4:Y:S04]  /*2630*/  LDSM.16.M88.4 R20, [R252+0x11900] ;  /* 0x01190000fc14783b */ /* 0x000f280000000200 */
[----:B------:R3:W-:Y:S01]  /*2640*/  STL [R1+0x38], R5 ;  /* 0x0000380501007387 */ /* 0x0007e20000100800 */
[C---:B------:R-:W-:Y:S08]  /*2650*/  HMMA.16816.F32 R36, R172.reuse, R54, R24 ;  /* 0x00000036ac24723c */ /* 0x040ff00000001818 */
[----:B------:R-:W-:Y:S01]  /*2660*/  HMMA.16816.F32 R12, R172, R74, R12 ;  /* 0x0000004aac0c723c */ /* 0x000fe2000000180c */
[----:B------:R-:W4:Y:S01]  /*2670*/  LDSM.16.M88.4 R72, [R249+0x800] ;  /* 0x00080000f948783b */ /* 0x000f220000000200 */
[----:B-1----:R-:W-:-:S06]  /*2680*/  IADD3 R6, R96, 0x2000, RZ ;  /* 0x0000200060067810 */ /* 0x002fcc0007ffe0ff */
[----:B------:R-:W-:Y:S01]  /*2690*/  HMMA.16816.F32 R8, R172, R76, R8 ;  /* 0x0000004cac08723c */ /* 0x000fe20000001808 */
[----:B--2---:R-:W-:-:S05]  /*26a0*/  IADD3 R2, R96, 0x1800, RZ ;  /* 0x0000180060027810 */ /* 0x004fca0007ffe0ff */
[----:B------:R1:W-:Y:S02]  /*26b0*/  STL [R1+0x34], R2 ;  /* 0x0000340201007387 */ /* 0x0003e40000100800 */
[----:B------:R-:W-:Y:S01]  /*26c0*/  HMMA.16816.F32 R24, R172, R78, R28 ;  /* 0x0000004eac18723c */ /* 0x000fe2000000181c */
[C---:B---3--:R-:W-:Y:S01]  /*26d0*/  IADD3 R5, R96.reuse, 0x2800, RZ ;  /* 0x0000280060057810 */ /* 0x048fe20007ffe0ff */
[----:B------:R-:W-:Y:S04]  /*26e0*/  LDSM.16.M88.4 R76, [R249+0x2800] ;  /* 0x00280000f94c783b */ /* 0x000fe80000000200 */
[----:B------:R2:W-:Y:S02]  /*26f0*/  STL [R1+0x30], R6 ;  /* 0x0000300601007387 */ /* 0x0005e40000100800 */
[C---:B------:R-:W-:Y:S02]  /*2700*/  HMMA.16816.F32 R28, R192.reuse, R56, R64 ;  /* 0x00000038c01c723c */ /* 0x040fe40000001840 */
[----:B------:R-:W-:Y:S04]  /*2710*/  LDSM.16.M88.4 R64, [R249+0x1800] ;  /* 0x00180000f940783b */ /* 0x000fe80000000200 */
[----:B------:R3:W-:Y:S02]  /*2720*/  STL [R1+0x2c], R5 ;  /* 0x00002c0501007387 */ /* 0x0007e40000100800 */
[C---:B------:R-:W-:Y:S02]  /*2730*/  HMMA.16816.F32 R48, R192.reuse, R58, R68 ;  /* 0x0000003ac030723c */ /* 0x040fe40000001844 */
[----:B------:R-:W4:Y:S04]  /*2740*/  LDSM.16.M88.4 R68, [R249+0x1000] ;  /* 0x00100000f944783b */ /* 0x000f280000000200 */
[----:B------:R-:W-:Y:S01]  /*2750*/  LDSM.16.M88.4 R56, [R134+0x12900] ;  /* 0x012900008638783b */ /* 0x000fe20000000200 */
[C---:B-1----:R-:W-:Y:S01]  /*2760*/  IADD3 R2, R96.reuse, 0x3000, RZ ;  /* 0x0000300060027810 */ /* 0x042fe20007ffe0ff */
[C---:B------:R-:W-:Y:S02]  /*2770*/  HMMA.16816.F32 R52, R192.reuse, R40, R60 ;  /* 0x00000028c034723c */ /* 0x040fe4000000183c */
[----:B------:R-:W1:Y:S04]  /*2780*/  LDSM.16.M88.4 R60, [R134+0x12100] ;  /* 0x01210000863c783b */ /* 0x000e680000000200 */
[----:B------:R4:W-:Y:S01]  /*2790*/  STL [R1+0x28], R2 ;  /* 0x0000280201007387 */ /* 0x0009e20000100800 */
[C---:B--2---:R-:W-:Y:S01]  /*27a0*/  IADD3 R6, R96.reuse, 0x3800, RZ ;  /* 0x0000380060067810 */ /* 0x044fe20007ffe0ff */
[----:B------:R-:W-:Y:S04]  /*27b0*/  HMMA.16816.F32 R40, R192, R42, R36 ;  /* 0x0000002ac028723c */ /* 0x000fe80000001824 */
[----:B------:R2:W-:Y:S01]  /*27c0*/  STL [R1+0x24], R6 ;  /* 0x0000240601007387 */ /* 0x0005e20000100800 */
[----:B---3--:R-:W-:-:S03]  /*27d0*/  IADD3 R5, R96, 0x4000, RZ ;  /* 0x0000400060057810 */ /* 0x008fc60007ffe0ff */
[C---:B------:R-:W-:Y:S02]  /*27e0*/  HMMA.16816.F32 R12, R192.reuse, R18, R12 ;  /* 0x00000012c00c723c */ /* 0x040fe4000000180c */
[----:B------:R3:W-:Y:S06]  /*27f0*/  STL [R1+0x20], R5 ;  /* 0x0000200501007387 */ /* 0x0007ec0000100800 */
[----:B----4-:R-:W-:Y:S01]  /*2800*/  HMMA.16816.F32 R8, R192, R20, R8 ;  /* 0x00000014c008723c */ /* 0x010fe20000001808 */
[----:B------:R-:W-:-:S07]  /*2810*/  IADD3 R2, R96, 0x4800, RZ ;  /* 0x0000480060027810 */ /* 0x000fce0007ffe0ff */
[----:B------:R-:W-:Y:S01]  /*2820*/  HMMA.16816.F32 R20, R192, R22, R24 ;  /* 0x00000016c014723c */ /* 0x000fe20000001818 */
[----:B------:R4:W-:Y:S01]  /*2830*/  STL [R1+0x1c], R2 ;  /* 0x00001c0201007387 */ /* 0x0009e20000100800 */
[----:B--2---:R-:W-:-:S06]  /*2840*/  IADD3 R6, R96, 0x5000, RZ ;  /* 0x0000500060067810 */ /* 0x004fcc0007ffe0ff */
[----:B------:R-:W-:Y:S01]  /*2850*/  HMMA.16816.F32 R24, R196, R44, R28 ;  /* 0x0000002cc418723c */ /* 0x000fe2000000181c */
[----:B------:R2:W-:Y:S01]  /*2860*/  STL [R1+0x18], R6 ;  /* 0x0000180601007387 */ /* 0x0005e20000100800 */
[----:B---3--:R-:W-:-:S06]  /*2870*/  IADD3 R5, R96, 0x5800, RZ ;  /* 0x0000580060057810 */ /* 0x008fcc0007ffe0ff */
[----:B------:R-:W-:Y:S01]  /*2880*/  HMMA.16816.F32 R28, R196, R46, R48 ;  /* 0x0000002ec41c723c */ /* 0x000fe20000001830 */
[----:B------:R-:W-:Y:S04]  /*2890*/  LDSM.16.M88.4 R48, [R134+0x13900] ;  /* 0x013900008630783b */ /* 0x000fe80000000200 */
[----:B------:R3:W-:Y:S03]  /*28a0*/  STL [R1+0x14], R5 ;  /* 0x0000140501007387 */ /* 0x0007e60000100800 */
[----:B------:R-:W-:Y:S01]  /*28b0*/  HMMA.16816.F32 R32, R192, R16, R32 ;  /* 0x00000010c020723c */ /* 0x000fe20000001820 */
[----:B----4-:R-:W-:-:S07]  /*28c0*/  IADD3 R2, R96, 0x6000, RZ ;  /* 0x0000600060027810 */ /* 0x010fce0007ffe0ff */
[----:B------:R-:W-:Y:S01]  /*28d0*/  HMMA.16816.F32 R36, R196, R72, R52 ;  /* 0x00000048c424723c */ /* 0x000fe20000001834 */
[----:B------:R-:W4:Y:S01]  /*28e0*/  LDSM.16.M88.4 R52, [R134+0x13100] ;  /* 0x013100008634783b */ /* 0x000f220000000200 */
[----:B--2---:R-:W-:-:S03]  /*28f0*/  IADD3 R6, R96, 0x6800, RZ ;  /* 0x0000680060067810 */ /* 0x004fc60007ffe0ff */
[----:B------:R2:W-:Y:S03]  /*2900*/  STL [R1+0x10], R2 ;  /* 0x0000100201007387 */ /* 0x0005e60000100800 */
[C---:B------:R-:W-:Y:S01]  /*2910*/  HMMA.16816.F32 R44, R196.reuse, R74, R40 ;  /* 0x0000004ac42c723c */ /* 0x040fe20000001828 */
[----:B------:R-:W4:Y:S04]  /*2920*/  LDSM.16.M88.4 R40, [R96+0x2000] ;  /* 0x002000006028783b */ /* 0x000f280000000200 */
[----:B------:R-:W4:Y:S01]  /*2930*/  LDSM.16.M88.4 R72, [R96+0x2800] ;  /* 0x002800006048783b */ /* 0x000f220000000200 */
[C---:B---3--:R-:W-:Y:S02]  /*2940*/  IADD3 R5, R96.reuse, 0x7000, RZ ;  /* 0x0000700060057810 */ /* 0x048fe40007ffe0ff */
[C---:B------:R-:W-:Y:S01]  /*2950*/  HMMA.16816.F32 R16, R196.reuse, R70, R12 ;  /* 0x00000046c410723c */ /* 0x040fe2000000180c */
[----:B------:R-:W-:Y:S07]  /*2960*/  STL [R1+0xc], R6 ;  /* 0x00000c0601007387 */ /* 0x000fee0000100800 */
[----:B------:R-:W-:Y:S01]  /*2970*/  HMMA.16816.F32 R12, R196, R64, R8 ;  /* 0x00000040c40c723c */ /* 0x000fe20000001808 */
[----:B--2---:R-:W-:-:S07]  /*2980*/  IADD3 R2, R96, 0x7800, RZ ;  /* 0x0000780060027810 */ /* 0x004fce0007ffe0ff */
[----:B------:R-:W-:Y:S01]  /*2990*/  HMMA.16816.F32 R8, R196, R66, R20 ;  /* 0x00000042c408723c */ /* 0x000fe20000001814 */
[----:B------:R-:W-:Y:S04]  /*29a0*/  LDSM.16.M88.4 R64, [R96+0x3800] ;  /* 0x003800006040783b */ /* 0x000fe80000000200 */
[----:B------:R-:W-:Y:S03]  /*29b0*/  STL [R1+0x4], R2 ;  /* 0x0000040201007387 */ /* 0x000fe60000100800 */
[C---:B-1----:R-:W-:Y:S01]  /*29c0*/  HMMA.16816.F32 R24, R200.reuse, R60, R24 ;  /* 0x0000003cc818723c */ /* 0x042fe20000001818 */
[----:B------:R-:W-:Y:S07]  /*29d0*/  STL [R1+0x8], R5 ;  /* 0x0000080501007387 */ /* 0x000fee0000100800 */
[----:B------:R-:W-:Y:S01]  /*29e0*/  HMMA.16816.F32 R28, R200, R62, R28 ;  /* 0x0000003ec81c723c */ /* 0x000fe2000000181c */
[----:B------:R-:W-:Y:S07]  /*29f0*/  LDSM.16.M88.4 R60, [R252+0x12100] ;  /* 0x01210000fc3c783b */ /* 0x000fee0000000200 */
[----:B------:R-:W-:Y:S01]  /*2a00*/  HMMA.16816.F32 R32, R196, R68, R32 ;  /* 0x00000044c420723c */ /* 0x000fe20000001820 */
[----:B------:R-:W1:Y:S07]  /*2a10*/  LDSM.16.M88.4 R68, [R96+0x3000] ;  /* 0x003000006044783b */ /* 0x000e6e0000000200 */
[C---:B------:R-:W-:Y:S08]  /*2a20*/  HMMA.16816.F32 R36, R200.reuse, R56, R36 ;  /* 0x00000038c824723c */ /* 0x040ff00000001824 */
[C---:B------:R-:W-:Y:S01]  /*2a30*/  HMMA.16816.F32 R44, R200.reuse, R58, R44 ;  /* 0x0000003ac82c723c */ /* 0x040fe2000000182c */
[----:B------:R-:W2:Y:S07]  /*2a40*/  LDSM.16.M88.4 R56, [R252+0x12900] ;  /* 0x01290000fc38783b */ /* 0x000eae0000000200 */
[C---:B----4-:R-:W-:Y:S08]  /*2a50*/  HMMA.16816.F32 R20, R200.reuse, R54, R16 ;  /* 0x00000036c814723c */ /* 0x050ff00000001810 */
[C---:B------:R-:W-:Y:S08]  /*2a60*/  HMMA.16816.F32 R16, R200.reuse, R48, R12 ;  /* 0x00000030c810723c */ /* 0x040ff0000000180c */
[----:B------:R-:W-:Y:S01]  /*2a70*/  HMMA.16816.F32 R12, R200, R50, R8 ;  /* 0x00000032c80c723c */ /* 0x000fe20000001808 */
[----:B------:R-:W-:Y:S07]  /*2a80*/  LDSM.16.M88.4 R48, [R252+0x13900] ;  /* 0x01390000fc30783b */ /* 0x000fee0000000200 */
[C---:B------:R-:W-:Y:S08]  /*2a90*/  HMMA.16816.F32 R8, R204.reuse, R40, R24 ;  /* 0x00000028cc08723c */ /* 0x040ff00000001818 */
[----:B------:R-:W-:Y:S01]  /*2aa0*/  HMMA.16816.F32 R28, R204, R42, R28 ;  /* 0x0000002acc1c723c */ /* 0x000fe2000000181c */
[----:B------:R-:W-:Y:S07]  /*2ab0*/  LDSM.16.M88.4 R40, [R249+0x2000] ;  /* 0x00200000f928783b */ /* 0x000fee0000000200 */
[----:B------:R-:W-:Y:S01]  /*2ac0*/  HMMA.16816.F32 R32, R200, R52, R32 ;  /* 0x00000034c820723c */ /* 0x000fe20000001820 */
[----:B------:R-:W3:Y:S07]  /*2ad0*/  LDSM.16.M88.4 R52, [R252+0x13100] ;  /* 0x01310000fc34783b */ /* 0x000eee0000000200 */
[C---:B------:R-:W-:Y:S08]  /*2ae0*/  HMMA.16816.F32 R36, R204.reuse, R72, R36 ;  /* 0x00000048cc24723c */ /* 0x040ff00000001824 */
[C---:B------:R-:W-:Y:S01]  /*2af0*/  HMMA.16816.F32 R44, R204.reuse, R74, R44 ;  /* 0x0000004acc2c723c */ /* 0x040fe2000000182c */
[----:B------:R-:W4:Y:S07]  /*2b00*/  LDSM.16.M88.4 R72, [R249+0x3000] ;  /* 0x00300000f948783b */ /* 0x000f2e0000000200 */
[C---:B-1----:R-:W-:Y:S08]  /*2b10*/  HMMA.16816.F32 R24, R204.reuse, R70, R20 ;  /* 0x00000046cc18723c */ /* 0x042ff00000001814 */
[C---:B------:R-:W-:Y:S08]  /*2b20*/  HMMA.16816.F32 R20, R204.reuse, R64, R16 ;  /* 0x00000040cc14723c */ /* 0x040ff00000001810 */
[----:B------:R-:W-:Y:S01]  /*2b30*/  HMMA.16816.F32 R16, R204, R66, R12 ;  /* 0x00000042cc10723c */ /* 0x000fe2000000180c */
[----:B------:R-:W-:Y:S07]  /*2b40*/  LDSM.16.M88.4 R64, [R134+0x14900] ;  /* 0x014900008640783b */ /* 0x000fee0000000200 */
[C---:B------:R-:W-:Y:S08]  /*2b50*/  HMMA.16816.F32 R12, R208.reuse, R60, R8 ;  /* 0x0000003cd00c723c */ /* 0x040ff00000001808 */
[----:B------:R-:W-:Y:S01]  /*2b60*/  HMMA.16816.F32 R8, R208, R62, R28 ;  /* 0x0000003ed008723c */ /* 0x000fe2000000181c */
[----:B------:R-:W1:Y:S07]  /*2b70*/  LDSM.16.M88.4 R60, [R249+0x3800] ;  /* 0x00380000f93c783b */ /* 0x000e6e0000000200 */
[----:B------:R-:W-:Y:S01]  /*2b80*/  HMMA.16816.F32 R32, R204, R68, R32 ;  /* 0x00000044cc20723c */ /* 0x000fe20000001820 */
[----:B------:R-:W1:Y:S07]  /*2b90*/  LDSM.16.M88.4 R68, [R134+0x14100] ;  /* 0x014100008644783b */ /* 0x000e6e0000000200 */
[C---:B--2---:R-:W-:Y:S08]  /*2ba0*/  HMMA.16816.F32 R36, R208.reuse, R56, R36 ;  /* 0x00000038d024723c */ /* 0x044ff00000001824 */
[C---:B------:R-:W-:Y:S01]  /*2bb0*/  HMMA.16816.F32 R44, R208.reuse, R58, R44 ;  /* 0x0000003ad02c723c */ /* 0x040fe2000000182c */
[----:B------:R-:W2:Y:S07]  /*2bc0*/  LDSM.16.M88.4 R56, [R134+0x15100] ;  /* 0x015100008638783b */ /* 0x000eae0000000200 */
[C---:B---3--:R-:W-:Y:S08]  /*2bd0*/  HMMA.16816.F32 R28, R208.reuse, R54, R24 ;  /* 0x00000036d01c723c */ /* 0x048ff00000001818 */
[C---:B------:R-:W-:Y:S08]  /*2be0*/  HMMA.16816.F32 R24, R208.reuse, R48, R20 ;  /* 0x00000030d018723c */ /* 0x040ff00000001814 */
[----:B------:R-:W-:Y:S08]  /*2bf0*/  HMMA.16816.F32 R20, R208, R50, R16 ;  /* 0x00000032d014723c */ /* 0x000ff00000001810 */
[C---:B------:R-:W-:Y:S08]  /*2c00*/  HMMA.16816.F32 R16, R212.reuse, R40, R12 ;  /* 0x00000028d410723c */ /* 0x040ff0000000180c */
[----:B------:R-:W-:Y:S08]  /*2c10*/  HMMA.16816.F32 R12, R212, R42, R8 ;  /* 0x0000002ad40c723c */ /* 0x000ff00000001808 */
[----:B------:R-:W-:Y:S01]  /*2c20*/  HMMA.16816.F32 R32, R208, R52, R32 ;  /* 0x00000034d020723c */ /* 0x000fe20000001820 */
[----:B------:R-:W3:Y:S07]  /*2c30*/  LDSM.16.M88.4 R52, [R134+0x15900] ;  /* 0x015900008634783b */ /* 0x000eee0000000200 */
[C---:B------:R-:W-:Y:S08]  /*2c40*/  HMMA.16816.F32 R8, R212.reuse, R76, R36 ;  /* 0x0000004cd408723c */ /* 0x040ff00000001824 */
[C---:B------:R-:W-:Y:S01]  /*2c50*/  HMMA.16816.F32 R44, R212.reuse, R78, R44 ;  /* 0x0000004ed42c723c */ /* 0x040fe2000000182c */
[----:B------:R-:W-:Y:S07]  /*2c60*/  LDSM.16.M88.4 R76, [R252+0x14100] ;  /* 0x01410000fc4c783b */ /* 0x000fee0000000200 */
[C---:B----4-:R-:W-:Y:S08]  /*2c70*/  HMMA.16816.F32 R36, R212.reuse, R74, R28 ;  /* 0x0000004ad424723c */ /* 0x050ff0000000181c */
[----:B-1----:R-:W-:Y:S08]  /*2c80*/  HMMA.16816.F32 R48, R212, R60, R24 ;  /* 0x0000003cd430723c */ /* 0x002ff00000001818 */
[C---:B------:R-:W-:Y:S08]  /*2c90*/  HMMA.16816.F32 R28, R216.reuse, R68, R16 ;  /* 0x00000044d81c723c */ /* 0x040ff00000001810 */
[----:B------:R-:W-:Y:S01]  /*2ca0*/  HMMA.16816.F32 R24, R216, R70, R12 ;  /* 0x00000046d818723c */ /* 0x000fe2000000180c */
[----:B------:R-:W1:Y:S07]  /*2cb0*/  LDSM.16.M88.4 R68, [R96+0x4800] ;  /* 0x004800006044783b */ /* 0x000e6e0000000200 */
[C---:B------:R-:W-:Y:S01]  /*2cc0*/  HMMA.16816.F32 R40, R212.reuse, R72, R32 ;  /* 0x00000048d428723c */ /* 0x040fe20000001820 */
[----:B------:R-:W-:Y:S07]  /*2cd0*/  LDSM.16.M88.4 R72, [R252+0x14900] ;  /* 0x01490000fc48783b */ /* 0x000fee0000000200 */
[----:B------:R-:W-:Y:S01]  /*2ce0*/  HMMA.16816.F32 R32, R212, R62, R20 ;  /* 0x0000003ed420723c */ /* 0x000fe20000001814 */
[----:B------:R-:W4:Y:S07]  /*2cf0*/  LDSM.16.M88.4 R60, [R96+0x4000] ;  /* 0x00400000603c783b */ /* 0x000f2e0000000200 */
[C---:B------:R-:W-:Y:S08]  /*2d00*/  HMMA.16816.F32 R20, R216.reuse, R64, R8 ;  /* 0x00000040d814723c */ /* 0x040ff00000001808 */
[C---:B------:R-:W-:Y:S01]  /*2d10*/  HMMA.16816.F32 R16, R216.reuse, R66, R44 ;  /* 0x00000042d810723c */ /* 0x040fe2000000182c */
[----:B------:R-:W4:Y:S07]  /*2d20*/  LDSM.16.M88.4 R64, [R96+0x5000] ;  /* 0x005000006040783b */ /* 0x000f2e0000000200 */
[C---:B--2---:R-:W-:Y:S08]  /*2d30*/  HMMA.16816.F32 R12, R216.reuse, R56, R40 ;  /* 0x00000038d80c723c */ /* 0x044ff00000001828 */
[C---:B------:R-:W-:Y:S08]  /*2d40*/  HMMA.16816.F32 R8, R216.reuse, R58, R36 ;  /* 0x0000003ad808723c */ /* 0x040ff00000001824 */
[C---:B---3--:R-:W-:Y:S08]  /*2d50*/  HMMA.16816.F32 R48, R216.reuse, R52, R48 ;  /* 0x00000034d830723c */ /* 0x048ff00000001830 */
[----:B------:R-:W-:Y:S08]  /*2d60*/  HMMA.16816.F32 R44, R216, R54, R32 ;  /* 0x00000036d82c723c */ /* 0x000ff00000001820 */
[C---:B-1----:R-:W-:Y:S01]  /*2d70*/  HMMA.16816.F32 R56, R220.reuse, R68, R20 ;  /* 0x00000044dc38723c */ /* 0x042fe20000001814 */
[----:B------:R-:W-:Y:S07]  /*2d80*/  LDSM.16.M88.4 R20, [R249+0x4000] ;  /* 0x00400000f914783b */ /* 0x000fee0000000200 */
[C---:B------:R-:W-:Y:S01]  /*2d90*/  HMMA.16816.F32 R52, R220.reuse, R70, R16 ;  /* 0x00000046dc34723c */ /* 0x040fe20000001810 */
[----:B------:R-:W1:Y:S07]  /*2da0*/  LDSM.16.M88.4 R68, [R252+0x15100] ;  /* 0x01510000fc44783b */ /* 0x000e6e0000000200 */
[C---:B----4-:R-:W-:Y:S08]  /*2db0*/  HMMA.16816.F32 R40, R220.reuse, R60, R28 ;  /* 0x0000003cdc28723c */ /* 0x050ff0000000181c */
[C---:B------:R-:W-:Y:S08]  /*2dc0*/  HMMA.16816.F32 R60, R220.reuse, R62, R24 ;  /* 0x0000003edc3c723c */ /* 0x040ff00000001818 */
[C---:B------:R-:W-:Y:S08]  /*2dd0*/  HMMA.16816.F32 R36, R220.reuse, R64, R12 ;  /* 0x00000040dc24723c */ /* 0x040ff0000000180c */
[C---:B------:R-:W-:Y:S01]  /*2de0*/  HMMA.16816.F32 R32, R220.reuse, R66, R8 ;  /* 0x00000042dc20723c */ /* 0x040fe20000001808 */
[----:B------:R-:W2:Y:S07]  /*2df0*/  LDSM.16.M88.4 R64, [R252+0x15900] ;  /* 0x01590000fc40783b */ /* 0x000eae0000000200 */
[C---:B------:R-:W-:Y:S08]  /*2e00*/  HMMA.16816.F32 R28, R220.reuse, R80, R48 ;  /* 0x00000050dc1c723c */ /* 0x040ff00000001830 */
[----:B------:R-:W-:Y:S01]  /*2e10*/  HMMA.16816.F32 R24, R220, R82, R44 ;  /* 0x00000052dc18723c */ /* 0x000fe2000000182c */
[----:B------:R-:W3:Y:S07]  /*2e20*/  LDSM.16.M88.4 R80, [R249+0x4800] ;  /* 0x00480000f950783b */ /* 0x000eee0000000200 */
[C---:B------:R-:W-:Y:S08]  /*2e30*/  HMMA.16816.F32 R16, R224.reuse, R76, R40 ;  /* 0x0000004ce010723c */ /* 0x040ff00000001828 */
[C---:B------:R-:W-:Y:S01]  /*2e40*/  HMMA.16816.F32 R12, R224.reuse, R78, R60 ;  /* 0x0000004ee00c723c */ /* 0x040fe2000000183c */
[----:B------:R-:W4:Y:S04]  /*2e50*/  LDSM.16.M88.4 R76, [R249+0x5000] ;  /* 0x00500000f94c783b */ /* 0x000f280000000200 */
[----:B------:R-:W-:Y:S03]  /*2e60*/  LDSM.16.M88.4 R60, [R134+0x16900] ;  /* 0x01690000863c783b */ /* 0x000fe60000000200 */
[C---:B------:R-:W-:Y:S08]  /*2e70*/  HMMA.16816.F32 R8, R224.reuse, R72, R56 ;  /* 0x00000048e008723c */ /* 0x040ff00000001838 */
[C---:B------:R-:W-:Y:S01]  /*2e80*/  HMMA.16816.F32 R48, R224.reuse, R74, R52 ;  /* 0x0000004ae030723c */ /* 0x040fe20000001834 */
[----:B------:R-:W3:Y:S07]  /*2e90*/  LDSM.16.M88.4 R72, [R249+0x5800] ;  /* 0x00580000f948783b */ /* 0x000eee0000000200 */
[C---:B-1----:R-:W-:Y:S08]  /*2ea0*/  HMMA.16816.F32 R44, R224.reuse, R68, R36 ;  /* 0x00000044e02c723c */ /* 0x042ff00000001824 */
[C---:B------:R-:W-:Y:S01]  /*2eb0*/  HMMA.16816.F32 R40, R224.reuse, R70, R32 ;  /* 0x00000046e028723c */ /* 0x040fe20000001820 */
[----:B------:R-:W1:Y:S07]  /*2ec0*/  LDSM.16.M88.4 R68, [R134+0x16100] ;  /* 0x016100008644783b */ /* 0x000e6e0000000200 */
[----:B--2---:R-:W-:Y:S08]  /*2ed0*/  HMMA.16816.F32 R32, R224, R64, R28 ;  /* 0x00000040e020723c */ /* 0x004ff0000000181c */
[C---:B------:R-:W-:Y:S08]  /*2ee0*/  HMMA.16816.F32 R52, R228.reuse, R20, R16 ;  /* 0x00000014e434723c */ /* 0x040ff00000001810 */
[----:B------:R-:W-:Y:S08]  /*2ef0*/  HMMA.16816.F32 R36, R228, R22, R12 ;  /* 0x00000016e424723c */ /* 0x000ff0000000180c */
[----:B------:R-:W-:Y:S01]  /*2f00*/  HMMA.16816.F32 R56, R224, R66, R24 ;  /* 0x00000042e038723c */ /* 0x000fe20000001818 */
[----:B------:R-:W2:Y:S07]  /*2f10*/  LDSM.16.M88.4 R64, [R134+0x17100] ;  /* 0x017100008640783b */ /* 0x000eae0000000200 */
[C---:B---3--:R-:W-:Y:S08]  /*2f20*/  HMMA.16816.F32 R24, R228.reuse, R82, R48 ;  /* 0x00000052e418723c */ /* 0x048ff00000001830 */
[C---:B------:R-:W-:Y:S01]  /*2f30*/  HMMA.16816.F32 R28, R228.reuse, R80, R8 ;  /* 0x00000050e41c723c */ /* 0x040fe20000001808 */
[----:B------:R-:W-:Y:S07]  /*2f40*/  LDSM.16.M88.4 R80, [R96+0x7800] ;  /* 0x007800006050783b */ /* 0x000fee0000000200 */
[C---:B----4-:R-:W-:Y:S08]  /*2f50*/  HMMA.16816.F32 R20, R228.reuse, R76, R44 ;  /* 0x0000004ce414723c */ /* 0x050ff0000000182c */
[C---:B------:R-:W-:Y:S01]  /*2f60*/  HMMA.16816.F32 R16, R228.reuse, R78, R40 ;  /* 0x0000004ee410723c */ /* 0x040fe20000001828 */
[----:B------:R-:W-:Y:S07]  /*2f70*/  LDSM.16.M88.4 R76, [R252+0x17100] ;  /* 0x01710000fc4c783b */ /* 0x000fee0000000200 */
[----:B------:R-:W-:Y:S01]  /*2f80*/  HMMA.16816.F32 R12, R228, R72, R32 ;  /* 0x00000048e40c723c */ /* 0x000fe20000001820 */
[----:B------:R-:W3:Y:S07]  /*2f90*/  LDSM.16.M88.4 R32, [R134+0x17900] ;  /* 0x017900008620783b */ /* 0x000eee0000000200 */
[C---:B-1----:R-:W-:Y:S08]  /*2fa0*/  HMMA.16816.F32 R52, R232.reuse, R68, R52 ;  /* 0x00000044e834723c */ /* 0x042ff00000001834 */
[----:B------:R-:W-:Y:S01]  /*2fb0*/  HMMA.16816.F32 R48, R232, R70, R36 ;  /* 0x00000046e830723c */ /* 0x000fe20000001824 */
[----:B------:R-:W1:Y:S07]  /*2fc0*/  LDSM.16.M88.4 R68, [R96+0x6800] ;  /* 0x006800006044783b */ /* 0x000e6e0000000200 */
[----:B------:R-:W-:Y:S01]  /*2fd0*/  HMMA.16816.F32 R8, R228, R74, R56 ;  /* 0x0000004ae408723c */ /* 0x000fe20000001838 */
[----:B------:R-:W4:Y:S04]  /*2fe0*/  LDSM.16.M88.4 R72, [R96+0x7000] ;  /* 0x007000006048783b */ /* 0x000f280000000200 */
[----:B------:R-:W1:Y:S03]  /*2ff0*/  LDSM.16.M88.4 R56, [R96+0x6000] ;  /* 0x006000006038783b */ /* 0x000e660000000200 */
[C---:B------:R-:W-:Y:S08]  /*3000*/  HMMA.16816.F32 R24, R232.reuse, R62, R24 ;  /* 0x0000003ee818723c */ /* 0x040ff00000001818 */
[C---:B------:R-:W-:Y:S08]  /*3010*/  HMMA.16816.F32 R44, R232.reuse, R60, R28 ;  /* 0x0000003ce82c723c */ /* 0x040ff0000000181c */
[C---:B--2---:R-:W-:Y:S08]  /*3020*/  HMMA.16816.F32 R60, R232.reuse, R64, R20 ;  /* 0x00000040e83c723c */ /* 0x044ff00000001814 */
[C---:B------:R-:W-:Y:S08]  /*3030*/  HMMA.16816.F32 R40, R232.reuse, R66, R16 ;  /* 0x00000042e828723c */ /* 0x040ff00000001810 */
[C---:B---3--:R-:W-:Y:S08]  /*3040*/  HMMA.16816.F32 R36, R232.reuse, R32, R12 ;  /* 0x00000020e824723c */ /* 0x048ff0000000180c */
[----:B------:R-:W-:Y:S08]  /*3050*/  HMMA.16816.F32 R28, R232, R34, R8 ;  /* 0x00000022e81c723c */ /* 0x000ff00000001808 */
[C---:B-1----:R-:W-:Y:S01]  /*3060*/  HMMA.16816.F32 R8, R236.reuse, R70, R24 ;  /* 0x00000046ec08723c */ /* 0x042fe20000001818 */
[----:B------:R-:W1:Y:S07]  /*3070*/  LDSM.16.M88.4 R24, [R252+0x16900] ;  /* 0x01690000fc18783b */ /* 0x000e6e0000000200 */
[C---:B------:R-:W-:Y:S08]  /*3080*/  HMMA.16816.F32 R12, R236.reuse, R68, R44 ;  /* 0x00000044ec0c723c */ /* 0x040ff0000000182c */
[C---:B----4-:R-:W-:Y:S08]  /*3090*/  HMMA.16816.F32 R68, R236.reuse, R72, R60 ;  /* 0x00000048ec44723c */ /* 0x050ff0000000183c */
[C---:B------:R-:W-:Y:S01]  /*30a0*/  HMMA.16816.F32 R64, R236.reuse, R74, R40 ;  /* 0x0000004aec40723c */ /* 0x040fe20000001828 */
[----:B------:R-:W2:Y:S04]  /*30b0*/  LDSM.16.M88.4 R72, [R252+0x17900] ;  /* 0x01790000fc48783b */ /* 0x000ea80000000200 */
[----:B------:R-:W-:Y:S03]  /*30c0*/  LDSM.16.M88.4 R40, [R249+0x7000] ;  /* 0x00700000f928783b */ /* 0x000fe60000000200 */
[C---:B------:R-:W-:Y:S01]  /*30d0*/  HMMA.16816.F32 R20, R236.reuse, R56, R52 ;  /* 0x00000038ec14723c */ /* 0x040fe20000001834 */
[----:B------:R-:W3:Y:S07]  /*30e0*/  LDSM.16.M88.4 R52, [R249+0x6000] ;  /* 0x00600000f934783b */ /* 0x000eee0000000200 */
[C---:B------:R-:W-:Y:S01]  /*30f0*/  HMMA.16816.F32 R16, R236.reuse, R58, R48 ;  /* 0x0000003aec10723c */ /* 0x040fe20000001830 */
[----:B------:R-:W4:Y:S07]  /*3100*/  LDSM.16.M88.4 R48, [R249+0x6800] ;  /* 0x00680000f930783b */ /* 0x000f2e0000000200 */
[C---:B------:R-:W-:Y:S08]  /*3110*/  HMMA.16816.F32 R60, R236.reuse, R80, R36 ;  /* 0x00000050ec3c723c */ /* 0x040ff00000001824 */
[----:B------:R-:W-:Y:S01]  /*3120*/  HMMA.16816.F32 R56, R236, R82, R28 ;  /* 0x00000052ec38723c */ /* 0x000fe2000000181c */
[----:B------:R-:W2:Y:S01]  /*3130*/  LDSM.16.M88.4 R28, [R249+0x7800] ;  /* 0x00780000f91c783b */ /* 0x000ea20000000200 */
[----:B------:R-:W-:-:S06]  /*3140*/  DEPBAR.LE SB0, 0x0 ;  /* 0x000080000000791a */ /* 0x000fcc0000000000 */
[C---:B------:R-:W-:Y:S08]  /*3150*/  HMMA.16816.F32 R44, R240.reuse, R84, R20 ;  /* 0x00000054f02c723c */ /* 0x040ff00000001814 */
[C---:B------:R-:W-:Y:S08]  /*3160*/  HMMA.16816.F32 R36, R240.reuse, R86, R16 ;  /* 0x00000056f024723c */ /* 0x040ff00000001810 */
[C---:B-1----:R-:W-:Y:S08]  /*3170*/  HMMA.16816.F32 R32, R240.reuse, R24, R12 ;  /* 0x00000018f020723c */ /* 0x042ff0000000180c */
[C---:B------:R-:W-:Y:S08]  /*3180*/  HMMA.16816.F32 R24, R240.reuse, R26, R8 ;  /* 0x0000001af018723c */ /* 0x040ff00000001808 */
[C---:B------:R-:W-:Y:S08]  /*3190*/  HMMA.16816.F32 R20, R240.reuse, R76, R68 ;  /* 0x0000004cf014723c */ /* 0x040ff00000001844 */
[C---:B------:R-:W-:Y:S08]  /*31a0*/  HMMA.16816.F32 R16, R240.reuse, R78, R64 ;  /* 0x0000004ef010723c */ /* 0x040ff00000001840 */
[C---:B--2---:R-:W-:Y:S08]  /*31b0*/  HMMA.16816.F32 R12, R240.reuse, R72, R60 ;  /* 0x00000048f00c723c */ /* 0x044ff0000000183c */
[----:B------:R-:W-:Y:S08]  /*31c0*/  HMMA.16816.F32 R8, R240, R74, R56 ;  /* 0x0000004af008723c */ /* 0x000ff00000001838 */
[C---:B---3--:R-:W-:Y:S08]  /*31d0*/  HMMA.16816.F32 R60, R244.reuse, R52, R44 ;  /* 0x00000034f43c723c */ /* 0x048ff0000000182c */
[C---:B------:R-:W-:Y:S08]  /*31e0*/  HMMA.16816.F32 R56, R244.reuse, R54, R36 ;  /* 0x00000036f438723c */ /* 0x040ff00000001824 */
[C---:B----4-:R-:W-:Y:S08]  /*31f0*/  HMMA.16816.F32 R52, R244.reuse, R48, R32 ;  /* 0x00000030f434723c */ /* 0x050ff00000001820 */
[C---:B------:R-:W-:Y:S08]  /*3200*/  HMMA.16816.F32 R44, R244.reuse, R40, R20 ;  /* 0x00000028f42c723c */ /* 0x040ff00000001814 */
[C---:B------:R-:W-:Y:S08]  /*3210*/  HMMA.16816.F32 R48, R244.reuse, R50, R24 ;  /* 0x00000032f430723c */ /* 0x040ff00000001818 */
        /* <DEDUP_REMOVED lines=20> */
[C---:B------:R-:W-:Y:S01]  /*3360*/  IMAD.SHL.U32 R13, R133.reuse, 0x2, RZ ;  /* 0x00000002850d7824 */ /* 0x040fe200078e00ff */
[----:B------:R-:W-:Y:S01]  /*3370*/  SEL R27, RZ, 0x10, P4 ;  /* 0x00000010ff1b7807 */ /* 0x000fe20002000000 */
[----:B------:R-:W-:Y:S01]  /*3380*/  IMAD R10, R2, c[0x0][0x2b8], R5 ;  /* 0x0000ae00020a7a24 */ /* 0x000fe200078e0205 */
[----:B------:R-:W-:Y:S01]  /*3390*/  SEL R26, RZ, 0x10, P3 ;  /* 0x00000010ff1a7807 */ /* 0x000fe20001800000 */
[----:B------:R-:W-:Y:S01]  /*33a0*/  IMAD.SHL.U32 R22, R178, 0x2, RZ ;  /* 0x00000002b2167824 */ /* 0x000fe200078e00ff */
[----:B------:R-:W-:Y:S02]  /*33b0*/  SHF.L.U64.HI R8, R133, 0x1, R93 ;  /* 0x0000000185087819 */ /* 0x000fe4000001025d */
[----:B------:R-:W-:Y:S01]  /*33c0*/  SHF.R.S32.HI R2, RZ, 0x1f, R10 ;  /* 0x0000001fff027819 */ /* 0x000fe2000001140a */
[----:B------:R3:W-:Y:S01]  /*33d0*/  STL [R1+0x48], R10 ;  /* 0x0000480a01007387 */ /* 0x0007e20000100800 */
[----:B------:R-:W-:-:S02]  /*33e0*/  IADD3 R12, -R26, 0x10, RZ ;  /* 0x000000101a0c7810 */ /* 0x000fc40007ffe1ff */
[----:B------:R-:W-:Y:S01]  /*33f0*/  SEL R25, RZ, 0x10, P2 ;  /* 0x00000010ff197807 */ /* 0x000fe20001000000 */
[----:B------:R-:W-:Y:S01]  /*3400*/  IMAD R2, R2, c[0x0][0x1e0], RZ ;  /* 0x0000780002027a24 */ /* 0x000fe200078e02ff */
[----:B------:R-:W-:Y:S02]  /*3410*/  SHF.L.U64.HI R11, R176, 0x1, R179 ;  /* 0x00000001b00b7819 */ /* 0x000fe400000102b3 */
[----:B------:R-:W-:Y:S01]  /*3420*/  LOP3.LUT R12, R12, 0xf, RZ, 0xc0, !PT ;  /* 0x0000000f0c0c7812 */ /* 0x000fe200078ec0ff */
[----:B------:R-:W-:Y:S01]  /*3430*/  IMAD R2, R10, c[0x0][0x1e4], R2 ;  /* 0x000079000a027a24 */ /* 0x000fe200078e0202 */
[----:B------:R-:W-:Y:S02]  /*3440*/  IADD3 R14, -R25, 0x10, RZ ;  /* 0x00000010190e7810 */ /* 0x000fe40007ffe1ff */
[----:B------:R-:W-:Y:S02]  /*3450*/  SHF.L.U64.HI R23, R177, 0x1, R92 ;  /* 0x00000001b1177819 */ /* 0x000fe4000001025c */
[----:B------:R-:W-:Y:S01]  /*3460*/  LOP3.LUT R14, R14, 0xf, RZ, 0xc0, !PT ;  /* 0x0000000f0e0e7812 */ /* 0x000fe200078ec0ff */
[----:B-1----:R-:W-:Y:S01]  /*3470*/  IMAD.WIDE.U32 R6, R10, c[0x0][0x1e0], RZ ;  /* 0x000078000a067a25 */ /* 0x002fe200078e00ff */
[----:B------:R-:W-:-:S03]  /*3480*/  SHF.L.U64.HI R24, R178, 0x1, R91 ;  /* 0x00000001b2187819 */ /* 0x000fc6000001025b */
[----:B------:R-:W-:Y:S02]  /*3490*/  IMAD.IADD R7, R7, 0x1, R2 ;  /* 0x0000000107077824 */ /* 0x000fe400078e0202 */
        /* <DEDUP_REMOVED lines=12> */
[----:B-1----:R-:W-:-:S04]  /*3560*/  IADD3 R9, -R28, 0x10, RZ ;  /* 0x000000101c097810 */ /* 0x002fc80007ffe1ff */
[----:B------:R-:W-:-:S04]  /*3570*/  LOP3.LUT R9, R9, 0xf, RZ, 0xc0, !PT ;  /* 0x0000000f09097812 */ /* 0x000fc800078ec0ff */
[----:B--2---:R-:W-:Y:S02]  /*3580*/  IADD3 R20, P6, P0, R9, R2, R13 ;  /* 0x0000000209147210 */ /* 0x004fe400078de00d */
[----:B------:R-:W-:Y:S02]  /*3590*/  IADD3 R9, -R27, 0x10, RZ ;  /* 0x000000101b097810 */ /* 0x000fe40007ffe1ff */
[----:B---3--:R-:W-:Y:S02]  /*35a0*/  IADD3.X R21, RZ, R5, R8, P6, P0 ;  /* 0x00000005ff157210 */ /* 0x008fe400037e0408 */
[----:B------:R-:W-:-:S04]  /*35b0*/  LOP3.LUT R9, R9, 0xf, RZ, 0xc0, !PT ;  /* 0x0000000f09097812 */ /* 0x000fc800078ec0ff */
[----:B------:R-:W-:Y:S01]  /*35c0*/  IADD3 R18, P6, P0, R9, R2, R10 ;  /* 0x0000000209127210 */ /* 0x000fe200078de00a */
[----:B------:R-:W-:-:S03]  /*35d0*/  IMAD.SHL.U32 R9, R177, 0x2, RZ ;  /* 0x00000002b1097824 */ /* 0x000fc600078e00ff */
        /* <DEDUP_REMOVED lines=27> */
.L_x_1791:
[----:B------:R-:W-:Y:S01]  /*3790*/  LOP3.LUT R2, R88, 0xffffffe0, RZ, 0xc0, !PT ;  /* 0xffffffe058027812 */ /* 0x000fe200078ec0ff */
[----:B-1----:R-:W-:Y:S01]  /*37a0*/  IMAD.U32 R6, RZ, RZ, UR4 ;  /* 0x00000004ff067e24 */ /* 0x002fe2000f8e00ff */
[----:B------:R-:W0:Y:S01]  /*37b0*/  LDGDEPBAR ;  /* 0x00000000000079af */ /* 0x000e220000000000 */
[----:B------:R-:W-:Y:S02]  /*37c0*/  IMAD.SHL.U32 R135, R3, 0x2, RZ ;  /* 0x0000000203877824 */ /* 0x000fe400078e00ff */
[----:B------:R-:W-:Y:S02]  /*37d0*/  IMAD.IADD R2, R89, 0x1, -R2 ;  /* 0x0000000159027824 */ /* 0x000fe400078e0a02 */
[----:B------:R-:W-:Y:S01]  /*37e0*/  IMAD R248, R4, 0x2, R135 ;  /* 0x0000000204f87824 */ /* 0x000fe200078e0287 */
[C---:B------:R-:W-:Y:S02]  /*37f0*/  LEA R251, R0.reuse, R135, 0x1 ;  /* 0x0000008700fb7211 */ /* 0x040fe400078e08ff */
[----:B------:R-:W-:Y:S01]  /*3800*/  SHF.R.S32.HI R5, RZ, 0x1f, R2 ;  /* 0x0000001fff057819 */ /* 0x000fe20000011402 */
[----:B------:R-:W-:Y:S01]  /*3810*/  IMAD R250, R0, 0x2, R248 ;  /* 0x0000000200fa7824 */ /* 0x000fe200078e02f8 */
[----:B------:R-:W-:Y:S02]  /*3820*/  LDSM.16.MT88.4 R80, [R248+0x2100] ;  /* 0x00210000f850783b */ /* 0x000fe40000004200 */
[----:B------:R-:W-:-:S02]  /*3830*/  LEA.HI R5, R5, R2, RZ, 0x2 ;  /* 0x0000000205057211 */ /* 0x000fc400078f10ff */
[----:B------:R-:W-:Y:S02]  /*3840*/  LDSM.16.MT88.4 R24, [R251+0x100] ;  /* 0x00010000fb18783b */ /* 0x000fe40000004200 */
[----:B------:R-:W-:Y:S02]  /*3850*/  LOP3.LUT R5, R5, 0x7ffffffc, RZ, 0xc0, !PT ;  /* 0x7ffffffc05057812 */ /* 0x000fe400078ec0ff */
[----:B------:R-:W-:Y:S02]  /*3860*/  LDSM.16.MT88.4 R28, [R248+0x100] ;  /* 0x00010000f81c783b */ /* 0x000fe40000004200 */
[----:B------:R-:W-:Y:S02]  /*3870*/  IADD3 R2, R2, -R5, RZ ;  /* 0x8000000502027210 */ /* 0x000fe40007ffe0ff */
        /* <DEDUP_REMOVED lines=8> */
[----:B------:R-:W-:-:S04]  /*3900*/  ISETP.GT.AND P0, PT, R2, 0x1, PT ;  /* 0x000000010200780c */ /* 0x000fc80003f04270 */
        /* <DEDUP_REMOVED lines=53> */
[----:B------:R-:W-:Y:S01]  /*3c60*/  FMNMX.FTZ R13, R19, R13, !PT ;  /* 0x0000000d130d7209 */ /* 0x000fe20007810000 */
[----:B------:R-:W-:Y:S01]  /*3c70*/  LDSM.16.MT88.4 R32, [R135+0x900] ;  /* 0x000900008720783b */ /* 0x000fe20000004200 */
        /* <DEDUP_REMOVED lines=9> */
[----:B------:R-:W-:Y:S02]  /*3d10*/  FMNMX.FTZ R5, R16, R5, !PT ;  /* 0x0000000510057209 */ /* 0x000fe40007810000 */
        /* <DEDUP_REMOVED lines=86> */
[C---:B------:R-:W-:Y:S01]  /*4280*/  HMMA.16816.F32 R24, R4.reuse, R60, R24 ;  /* 0x0000003c0418723c */ /* 0x040fe20000001818 */
[----:B------:R-:W2:Y:S07]  /*4290*/  LDSM.16.MT88.4 R72, [R250+0x2100] ;  /* 0x00210000fa48783b */ /* 0x000eae0000004200 */
        /* <DEDUP_REMOVED lines=8> */
[----:B------:R-:W3:Y:S03]  /*4320*/  LDSM.16.MT88.4 R24, [R251+0x2900] ;  /* 0x00290000fb18783b */ /* 0x000ee60000004200 */
[----:B------:R-:W-:Y:S01]  /*4330*/  IMAD.MOV.U32 R137, RZ, RZ, R19 ;  /* 0x000000ffff897224 */ /* 0x000fe200078e0013 */
[----:B------:R-:W-:Y:S01]  /*4340*/  MOV R131, R17 ;  /* 0x0000001100837202 */ /* 0x000fe20000000f00 */
[----:B------:R-:W-:Y:S01]  /*4350*/  IMAD.MOV.U32 R136, RZ, RZ, R18 ;  /* 0x000000ffff887224 */ /* 0x000fe200078e0012 */
[----:B------:R-:W-:Y:S01]  /*4360*/  LDSM.16.MT88.4 R52, [R248+0x4100] ;  /* 0x00410000f834783b */ /* 0x000fe20000004200 */
[----:B------:R-:W-:Y:S01]  /*4370*/  HMMA.16816.F32 R120, R4, R68, R40 ;  /* 0x000000440478723c */ /* 0x000fe20000001828 */
[----:B------:R-:W-:-:S02]  /*4380*/  IMAD.MOV.U32 R80, RZ, RZ, R16 ;  /* 0x000000ffff507224 */ /* 0x000fc400078e0010 */
[----:B------:R-:W4:Y:S05]  /*4390*/  LDSM.16.MT88.4 R40, [R250+0x2900] ;  /* 0x00290000fa28783b */ /* 0x000f2a0000004200 */
        /* <DEDUP_REMOVED lines=19> */
[----:B------:R-:W5:Y:S07]  /*44d0*/  LDSM.16.MT88.4 R60, [R251+0x4100] ;  /* 0x00410000fb3c783b */ /* 0x000f6e0000004200 */
[C---:B------:R-:W-:Y:S08]  /*44e0*/  HMMA.16816.F32 R20, R8.reuse, R82, RZ ;  /* 0x000000520814723c */ /* 0x040ff000000018ff */
[C---:B------:R-:W-:Y:S01]  /*44f0*/  HMMA.16816.F32 R36, R8.reuse, R50, RZ ;  /* 0x000000320824723c */ /* 0x040fe200000018ff */
[----:B------:R-:W1:Y:S07]  /*4500*/  LDSM.16.MT88.4 R48, [R248+0x4900] ;  /* 0x00490000f830783b */ /* 0x000e6e0000004200 */
[C---:B--2---:R-:W-:Y:S08]  /*4510*/  HMMA.16816.F32 R28, R8.reuse, R74, RZ ;  /* 0x0000004a081c723c */ /* 0x044ff000000018ff */
[----:B------:R-:W-:Y:S08]  /*4520*/  HMMA.16816.F32 R32, R8, R72, RZ ;  /* 0x000000480820723c */ /* 0x000ff000000018ff */
[----:B---3--:R-:W-:Y:S08]  /*4530*/  HMMA.16816.F32 R72, R4, R24, R16 ;  /* 0x000000180448723c */ /* 0x008ff00000001810 */
[----:B------:R-:W-:Y:S07]  /*4540*/  HMMA.16816.F32 R16, R8, R44, RZ ;  /* 0x0000002c0810723c */ /* 0x000fee00000018ff */
[----:B------:R-:W-:Y:S01]  /*4550*/  IMAD.MOV.U32 R44, RZ, RZ, R130 ;  /* 0x000000ffff2c7224 */ /* 0x000fe200078e0082 */
[----:B------:R-:W-:Y:S01]  /*4560*/  HMMA.16816.F32 R68, R4, R86, R20 ;  /* 0x000000560444723c */ /* 0x000fe20000001814 */
[----:B------:R-:W-:-:S07]  /*4570*/  IMAD.MOV.U32 R45, RZ, RZ, R129 ;  /* 0x000000ffff2d7224 */ /* 0x000fce00078e0081 */
[C---:B------:R-:W-:Y:S01]  /*4580*/  HMMA.16816.F32 R76, R4.reuse, R26, R36 ;  /* 0x0000001a044c723c */ /* 0x040fe20000001824 */
[----:B------:R-:W2:Y:S07]  /*4590*/  LDSM.16.MT88.4 R36, [R251+0x4900] ;  /* 0x00490000fb24783b */ /* 0x000eae0000004200 */
[C---:B----4-:R-:W-:Y:S08]  /*45a0*/  HMMA.16816.F32 R160, R4.reuse, R42, R28 ;  /* 0x0000002a04a0723c */ /* 0x050ff0000000181c */
        /* <DEDUP_REMOVED lines=10> */
[C---:B-----5:R-:W-:Y:S07]  /*4650*/  HMMA.16816.F32 R20, R8.reuse, R60, RZ ;  /* 0x0000003c0814723c */ /* 0x060fee00000018ff */
[----:B------:R-:W-:Y:S01]  /*4660*/  IMAD.MOV.U32 R61, RZ, RZ, R153 ;  /* 0x000000ffff3d7224 */ /* 0x000fe200078e0099 */
[----:B------:R-:W-:Y:S01]  /*4670*/  HMMA.16816.F32 R28, R8, R52, RZ ;  /* 0x00000034081c723c */ /* 0x000fe200000018ff */
[----:B------:R-:W-:-:S06]  /*4680*/  IMAD.MOV.U32 R60, RZ, RZ, R146 ;  /* 0x000000ffff3c7224 */ /* 0x000fcc00078e0092 */
[----:B------:R-:W-:Y:S01]  /*4690*/  IMAD.MOV.U32 R53, RZ, RZ, R145 ;  /* 0x000000ffff357224 */ /* 0x000fe200078e0091 */
[----:B------:R-:W-:Y:S01]  /*46a0*/  HMMA.16816.F32 R160, R4, R50, R24 ;  /* 0x0000003204a0723c */ /* 0x000fe20000001818 */
        /* <DEDUP_REMOVED lines=305> */
[----:B------:R-:W-:Y:S01]  /*59c0*/  UIADD3 UR6, UR6, -0x2, URZ ;  /* 0xfffffffe06067890 */ /* 0x000fe2000fffe03f */
[----:B------:R-:W-:Y:S01]  /*59d0*/  IMAD.SHL.U32 R4, R176, 0x2, RZ ;  /* 0x00000002b0047824 */ /* 0x000fe200078e00ff */
[----:B------:R-:W-:Y:S01]  /*59e0*/  SHF.L.U64.HI R3, R133, 0x1, R15 ;  /* 0x0000000185037819 */ /* 0x000fe2000001020f */
[----:B------:R-:W-:Y:S01]  /*59f0*/  IMAD.MOV.U32 R133, RZ, RZ, R2 ;  /* 0x000000ffff857224 */ /* 0x000fe200078e0002 */
[----:B------:R-:W-:Y:S01]  /*5a00*/  SHF.R.S32.HI R15, RZ, 0x1f, R177 ;  /* 0x0000001fff0f7819 */ /* 0x000fe200000114b1 */
[----:B------:R-:W-:-:S02]  /*5a10*/  IMAD.SHL.U32 R2, R178, 0x2, RZ ;  /* 0x00000002b2027824 */ /* 0x000fc400078e00ff */
[----:B------:R1:W-:Y:S04]  /*5a20*/  STL [R1+0x70], R3 ;  /* 0x0000700301007387 */ /* 0x0003e80000100800 */
[----:B------:R2:W-:Y:S01]  /*5a30*/  STL [R1+0x6c], R0 ;  /* 0x00006c0001007387 */ /* 0x0005e20000100800 */
[----:B-1----:R-:W-:Y:S02]  /*5a40*/  SHF.L.U64.HI R3, R176, 0x1, R179 ;  /* 0x00000001b0037819 */ /* 0x002fe400000102b3 */
[----:B--2---:R-:W-:-:S03]  /*5a50*/  SHF.L.U64.HI R0, R177, 0x1, R15 ;  /* 0x00000001b1007819 */ /* 0x004fc6000001020f */
[----:B------:R1:W-:Y:S01]  /*5a60*/  STL [R1+0x68], R3 ;  /* 0x0000680301007387 */ /* 0x0003e20000100800 */
[----:B------:R-:W-:-:S03]  /*5a70*/  SHF.R.S32.HI R15, RZ, 0x1f, R178 ;  /* 0x0000001fff0f7819 */ /* 0x000fc600000114b2 */
[----:B------:R-:W-:Y:S04]  /*5a80*/  STL [R1+0x64], R4 ;  /* 0x0000640401007387 */ /* 0x000fe80000100800 */
[----:B------:R2:W-:Y:S01]  /*5a90*/  STL [R1+0x60], R0 ;  /* 0x0000600001007387 */ /* 0x0005e20000100800 */
[----:B-1----:R-:W-:-:S05]  /*5aa0*/  IMAD.SHL.U32 R3, R177, 0x2, RZ ;  /* 0x00000002b1037824 */ /* 0x002fca00078e00ff */
[----:B------:R1:W-:Y:S01]  /*5ab0*/  STL [R1+0x5c], R3 ;  /* 0x00005c0301007387 */ /* 0x0003e20000100800 */
[----:B--2---:R-:W-:-:S03]  /*5ac0*/  IMAD.MOV.U32 R0, RZ, RZ, R132 ;  /* 0x000000ffff007224 */ /* 0x004fc600078e0084 */
[----:B------:R2:W-:Y:S01]  /*5ad0*/  STL [R1+0x54], R2 ;  /* 0x0000540201007387 */ /* 0x0005e20000100800 */
[----:B-1----:R-:W-:-:S05]  /*5ae0*/  SHF.L.U64.HI R3, R178, 0x1, R15 ;  /* 0x00000001b2037819 */ /* 0x002fca000001020f */
[----:B------:R2:W-:Y:S01]  /*5af0*/  STL [R1+0x58], R3 ;  /* 0x0000580301007387 */ /* 0x0005e20000100800 */
[----:B------:R-:W-:Y:S05]  /*5b00*/  BRA `(.L_x_1793) ;  /* 0x0000047000007947 */ /* 0x000fea0003800000 */
.L_x_1795:
        /* <DEDUP_REMOVED lines=42> */
[----:B------:R-:W4:Y:S01]  /*5db0*/  SHFL.IDX PT, R176, R180, RZ, 0x181f ;  /* 0x00181fffb4b07589 */ /* 0x000f2200000e0000 */
[----:B---3--:R-:W-:Y:S05]  /*5dc0*/  IADD3 R2, P0, R132, R181, RZ ;  /* 0x000000b584027210 */ /* 0x008fea0007f1e0ff */
[----:B----4-:R-:W-:Y:S01]  /*5dd0*/  IMAD.X R3, R176, 0x1, R186, P0 ;  /* 0x00000001b0037824 */ /* 0x010fe200000e06ba */
[----:B-----5:R-:W-:Y:S04]  /*5de0*/  IADD3 R178, P0, R132, R187, RZ ;  /* 0x000000bb84b27210 */ /* 0x020fe80007f1e0ff */
[----:B------:R-:W-:Y:S01]  /*5df0*/  @!PT LDS RZ, [RZ] ;  /* 0x00000000fffff984 */ /* 0x000fe20000000800 */
[----:B------:R1:W-:Y:S01]  /*5e00*/  LDGSTS.E.BYPASS.LTC128B.128 [R189+0x10100], [R2.64], !P5 ;  /* 0x1010000002bd7fae */ /* 0x0003e2000e901d4c */
[-C--:B------:R-:W-:Y:S05]  /*5e10*/  IADD3.X R179, R176, R184.reuse, RZ, P0, !PT ;  /* 0x000000b8b0b37210 */ /* 0x080fea00007fe4ff */
[----:B------:R2:W-:Y:S04]  /*5e20*/  LDGSTS.E.BYPASS.LTC128B.128 [R189+0x12100], [R178.64], !P4 ;  /* 0x12100000b2bd7fae */ /* 0x0005e8000e101d4c */
[----:B-1----:R-:W1:Y:S04]  /*5e30*/  SHFL.IDX PT, R2, R177, 0x1, 0x181f ;  /* 0x00381f00b1027f89 */ /* 0x002e6800000e0000 */
[----:B------:R-:W3:Y:S01]  /*5e40*/  SHFL.IDX PT, R3, R180, 0x1, 0x181f ;  /* 0x00381f00b4037f89 */ /* 0x000ee200000e0000 */
[----:B--2---:R-:W-:Y:S05]  /*5e50*/  IADD3 R178, P0, R132, R185, RZ ;  /* 0x000000b984b27210 */ /* 0x004fea0007f1e0ff */
[----:B------:R-:W-:Y:S05]  /*5e60*/  IMAD.X R179, R176, 0x1, R190, P0 ;  /* 0x00000001b0b37824 */ /* 0x000fea00000e06be */
[----:B------:R2:W-:Y:S02]  /*5e70*/  LDGSTS.E.BYPASS.LTC128B.128 [R189+0x14100], [R178.64], !P3 ;  /* 0x14100000b2bd7fae */ /* 0x0005e4000d901d4c */
[----:B--2---:R-:W-:Y:S05]  /*5e80*/  IADD3 R178, P0, R132, R191, RZ ;  /* 0x000000bf84b27210 */ /* 0x004fea0007f1e0ff */
[----:B------:R-:W-:Y:S01]  /*5e90*/  IMAD.X R179, R176, 0x1, R188, P0 ;  /* 0x00000001b0b37824 */ /* 0x000fe200000e06bc */
[C---:B-1----:R-:W-:Y:S04]  /*5ea0*/  IADD3 R176, P0, R2.reuse, R181, RZ ;  /* 0x000000b502b07210 */ /* 0x042fe80007f1e0ff */
[----:B------:R1:W-:Y:S01]  /*5eb0*/  LDGSTS.E.BYPASS.LTC128B.128 [R189+0x16100], [R178.64], !P2 ;  /* 0x16100000b2bd7fae */ /* 0x0003e2000d101d4c */
[C---:B---3--:R-:W-:Y:S05]  /*5ec0*/  IMAD.X R177, R3.reuse, 0x1, R186, P0 ;  /* 0x0000000103b17824 */ /* 0x048fea00000e06ba */
[----:B------:R2:W-:Y:S02]  /*5ed0*/  LDGSTS.E.BYPASS.LTC128B.128 [R189+0x11100], [R176.64], !P5 ;  /* 0x11100000b0bd7fae */ /* 0x0005e4000e901d4c */
[C---:B--2---:R-:W-:Y:S04]  /*5ee0*/  IADD3 R176, P0, R2.reuse, R187, RZ ;  /* 0x000000bb02b07210 */ /* 0x044fe80007f1e0ff */
[C---:B------:R-:W-:Y:S05]  /*5ef0*/  IADD3.X R177, R3.reuse, R184, RZ, P0, !PT ;  /* 0x000000b803b17210 */ /* 0x040fea00007fe4ff */
[----:B------:R2:W-:Y:S02]  /*5f00*/  LDGSTS.E.BYPASS.LTC128B.128 [R189+0x13100], [R176.64], !P4 ;  /* 0x13100000b0bd7fae */ /* 0x0005e4000e101d4c */
[C---:B--2---:R-:W-:Y:S05]  /*5f10*/  IADD3 R176, P0, R2.reuse, R185, RZ ;  /* 0x000000b902b07210 */ /* 0x044fea0007f1e0ff */
[C---:B------:R-:W-:Y:S01]  /*5f20*/  IMAD.X R177, R3.reuse, 0x1, R190, P0 ;  /* 0x0000000103b17824 */ /* 0x040fe200000e06be */
[----:B------:R-:W-:Y:S04]  /*5f30*/  IADD3 R2, P0, R2, R191, RZ ;  /* 0x000000bf02027210 */ /* 0x000fe80007f1e0ff */
[----:B------:R1:W-:Y:S01]  /*5f40*/  LDGSTS.E.BYPASS.LTC128B.128 [R189+0x15100], [R176.64], !P3 ;  /* 0x15100000b0bd7fae */ /* 0x0003e2000d901d4c */
[----:B------:R-:W-:Y:S05]  /*5f50*/  IMAD.X R3, R3, 0x1, R188, P0 ;  /* 0x0000000103037824 */ /* 0x000fea00000e06bc */
[----:B------:R1:W-:Y:S01]  /*5f60*/  LDGSTS.E.BYPASS.LTC128B.128 [R189+0x17100], [R2.64], !P2 ;  /* 0x1710000002bd7fae */ /* 0x0003e2000d101d4c */
[----:B------:R-:W-:-:S05]  /*5f70*/  BRA `(.L_x_1794) ;  /* 0x000011c000007947 */ /* 0x000fca0003800000 */
.L_x_1793:
[----:B------:R-:W3:Y:S01]  /*5f80*/  LDL R5, [R1+0x48] ;  /* 0x0000480001057983 */ /* 0x000ee20000100800 */
[----:B------:R-:W-:Y:S04]  /*5f90*/  DEPBAR.LE SB0, 0x0 ;  /* 0x000080000000791a */ /* 0x000fe80000000000 */
[----:B------:R-:W4:Y:S01]  /*5fa0*/  LDL R7, [R1+0x44] ;  /* 0x0000440001077983 */ /* 0x000f220000100800 */
[----:B------:R-:W-:Y:S03]  /*5fb0*/  UISETP.GE.AND UP0, UPT, UR6, 0x1, UPT ;  /* 0x000000010600788c */ /* 0x000fe6000bf06270 */
[----:B------:R1:W-:Y:S04]  /*5fc0*/  STL [R1+0x90], R40 ;  /* 0x0000902801007387 */ /* 0x0003e80000100800 */
[----:B------:R2:W-:Y:S04]  /*5fd0*/  STL [R1+0x8c], R39 ;  /* 0x00008c2701007387 */ /* 0x0005e80000100800 */
[----:B------:R2:W-:Y:S04]  /*5fe0*/  STL [R1+0x88], R38 ;  /* 0x0000882601007387 */ /* 0x0005e80000100800 */
[----:B------:R2:W-:Y:S04]  /*5ff0*/  STL [R1+0x84], R37 ;  /* 0x0000842501007387 */ /* 0x0005e80000100800 */
[----:B------:R2:W-:Y:S04]  /*6000*/  STL [R1+0x80], R36 ;  /* 0x0000802401007387 */ /* 0x0005e80000100800 */
[----:B------:R2:W-:Y:S04]  /*6010*/  STL [R1+0x7c], R0 ;  /* 0x00007c0001007387 */ /* 0x0005e80000100800 */
[----:B------:R-:W4:Y:S04]  /*6020*/  LDL R6, [R1] ;  /* 0x0000000001067983 */ /* 0x000f280000100800 */
[----:B-1----:R-:W4:Y:S04]  /*6030*/  LDL R40, [R1+0x6c] ;  /* 0x00006c0001287983 */ /* 0x002f280000100800 */
[----:B--2---:R-:W2:Y:S04]  /*6040*/  LDL R39, [R1+0x70] ;  /* 0x0000700001277983 */ /* 0x004ea80000100800 */
[----:B------:R-:W2:Y:S04]  /*6050*/  LDL R30, [R1+0x3c] ;  /* 0x00003c00011e7983 */ /* 0x000ea80000100800 */
[----:B------:R-:W2:Y:S04]  /*6060*/  LDL R23, [R1+0x38] ;  /* 0x0000380001177983 */ /* 0x000ea80000100800 */
[----:B------:R-:W2:Y:S04]  /*6070*/  LDL R22, [R1+0x34] ;  /* 0x0000340001167983 */ /* 0x000ea80000100800 */
[----:B------:R-:W2:Y:S04]  /*6080*/  LDL R29, [R1+0x50] ;  /* 0x00005000011d7983 */ /* 0x000ea80000100800 */
[----:B------:R-:W-:Y:S06]  /*6090*/  BAR.SYNC.DEFER_BLOCKING 0x0 ;  /* 0x0000000000007b1d */ /* 0x000fec0000010000 */
[----:B------:R-:W1:Y:S04]  /*60a0*/  LDSM.16.M88.4 R8, [R134+0x10100] ;  /* 0x010100008608783b */ /* 0x000e680000000200 */
[----:B------:R-:W-:Y:S04]  /*60b0*/  LDSM.16.M88.4 R16, [R134+0x10900] ;  /* 0x010900008610783b */ /* 0x000fe80000000200 */
[----:B------:R-:W-:Y:S04]  /*60c0*/  LDSM.16.M88.4 R24, [R134+0x11100] ;  /* 0x011100008618783b */ /* 0x000fe80000000200 */
[----:B------:R-:W-:Y:S04]  /*60d0*/  LDSM.16.M88.4 R32, [R134+0x11900] ;  /* 0x011900008620783b */ /* 0x000fe80000000200 */
[----:B------:R-:W2:Y:S04]  /*60e0*/  LDL R38, [R1+0x64] ;  /* 0x0000640001267983 */ /* 0x000ea80000100800 */
[----:B------:R-:W2:Y:S04]  /*60f0*/  LDL R37, [R1+0x68] ;  /* 0x0000680001257983 */ /* 0x000ea80000100800 */
[----:B------:R-:W2:Y:S04]  /*6100*/  LDL R36, [R1+0x5c] ;  /* 0x00005c0001247983 */ /* 0x000ea80000100800 */
[----:B------:R-:W2:Y:S04]  /*6110*/  LDL R0, [R1+0x60] ;  /* 0x0000600001007983 */ /* 0x000ea80000100800 */
[----:B------:R-:W2:Y:S04]  /*6120*/  LDL R21, [R1+0x54] ;  /* 0x0000540001157983 */ /* 0x000ea80000100800 */
[----:B------:R-:W2:Y:S01]  /*6130*/  LDL R132, [R1+0x58] ;  /* 0x0000580001847983 */ /* 0x000ea20000100800 */
        /* <DEDUP_REMOVED lines=11> */
[C---:B------:R-:W-:Y:S01]  /*61f0*/  LEA R20, P0, R2.reuse, c[0x0][0x1f8], 0x1 ;  /* 0x00007e0002147a11 */ /* 0x040fe200078008ff */
[----:B------:R1:W-:Y:S03]  /*6200*/  LDSM.16.M88.4 R176, [R6] ;  /* 0x0000000006b0783b */ /* 0x0003e60000000200 */
[----:B------:R-:W-:Y:S02]  /*6210*/  LEA.HI.X R28, R2, c[0x0][0x1fc], R28, 0x1, P0 ;  /* 0x00007f00021c7a11 */ /* 0x000fe400000f0c1c */
[----:B------:R-:W3:Y:S04]  /*6220*/  SHFL.IDX PT, R2, R20, RZ, 0x181f ;  /* 0x00181fff14027589 */ /* 0x000ee800000e0000 */
[----:B------:R-:W4:Y:S04]  /*6230*/  SHFL.IDX PT, R3, R28, RZ, 0x181f ;  /* 0x00181fff1c037589 */ /* 0x000f2800000e0000 */
[----:B--2---:R-:W-:Y:S04]  /*6240*/  LDSM.16.M88.4 R180, [R30] ;  /* 0x000000001eb4783b */ /* 0x004fe80000000200 */
[----:B------:R-:W-:Y:S04]  /*6250*/  LDSM.16.M88.4 R184, [R23] ;  /* 0x0000000017b8783b */ /* 0x000fe80000000200 */
[----:B------:R2:W-:Y:S01]  /*6260*/  LDSM.16.M88.4 R188, [R22] ;  /* 0x0000000016bc783b */ /* 0x0005e20000000200 */
[C---:B-1----:R-:W-:Y:S03]  /*6270*/  HMMA.16816.F32 R4, R168.reuse, R8, RZ ;  /* 0x00000008a804723c */ /* 0x042fe600000018ff */
[----:B------:R-:W1:Y:S01]  /*6280*/  SHFL.IDX PT, R20, R20, 0x1, 0x181f ;  /* 0x00381f0014147f89 */ /* 0x000e6200000e0000 */
[C---:B---3--:R-:W-:Y:S03]  /*6290*/  IADD3 R12, P0, R2.reuse, R40, RZ ;  /* 0x00000028020c7210 */ /* 0x048fe60007f1e0ff */
[----:B------:R-:W3:Y:S01]  /*62a0*/  SHFL.IDX PT, R28, R28, 0x1, 0x181f ;  /* 0x00381f001c1c7f89 */ /* 0x000ee200000e0000 */
[C---:B------:R-:W-:Y:S01]  /*62b0*/  HMMA.16816.F32 R8, R168.reuse, R10, RZ ;  /* 0x0000000aa808723c */ /* 0x040fe200000018ff */
[C---:B----4-:R-:W-:Y:S05]  /*62c0*/  IMAD.X R13, R3.reuse, 0x1, R39, P0 ;  /* 0x00000001030d7824 */ /* 0x050fea00000e0627 */
[----:B------:R-:W-:Y:S01]  /*62d0*/  @!PT LDS RZ, [RZ] ;  /* 0x00000000fffff984 */ /* 0x000fe20000000800 */
[----:B------:R4:W-:Y:S04]  /*62e0*/  LDGSTS.E.BYPASS.LTC128B.128 [R29], [R12.64], !P5 ;  /* 0x000000000c1d7fae */ /* 0x0009e8000e901d4c */
[----:B----4-:R-:W4:Y:S02]  /*62f0*/  LDL R13, [R1+0x40] ;  /* 0x00004000010d7983 */ /* 0x010f240000100800 */
[C---:B------:R-:W-:Y:S05]  /*6300*/  IADD3 R14, P0, R2.reuse, R38, RZ ;  /* 0x00000026020e7210 */ /* 0x040fea0007f1e0ff */
[C---:B------:R-:W-:Y:S01]  /*6310*/  IMAD.X R15, R3.reuse, 0x1, R37, P0 ;  /* 0x00000001030f7824 */ /* 0x040fe200000e0625 */
[C---:B--2---:R-:W-:Y:S05]  /*6320*/  IADD3 R22, P0, R2.reuse, R36, RZ ;  /* 0x0000002402167210 */ /* 0x044fea0007f1e0ff */
[C---:B------:R-:W-:Y:S01]  /*6330*/  IMAD.X R23, R3.reuse, 0x1, R0, P0 ;  /* 0x0000000103177824 */ /* 0x040fe200000e0600 */
[----:B------:R-:W-:Y:S05]  /*6340*/  IADD3 R30, P0, R2, R21, RZ ;  /* 0x00000015021e7210 */ /* 0x000fea0007f1e0ff */
[--C-:B------:R-:W-:Y:S01]  /*6350*/  IMAD.X R31, R3, 0x1, R132.reuse, P0 ;  /* 0x00000001031f7824 */ /* 0x100fe200000e0684 */
[----:B-1----:R-:W-:Y:S02]  /*6360*/  IADD3 R2, P0, R20, R40, RZ ;  /* 0x0000002814027210 */ /* 0x002fe40007f1e0ff */
[----:B------:R1:W5:Y:S04]  /*6370*/  LDL.LU R40, [R1+0x90] ;  /* 0x0000900001287983 */ /* 0x0003680000300800 */
[----:B----4-:R2:W-:Y:S01]  /*6380*/  LDGSTS.E.BYPASS.LTC128B.128 [R13+0x2100], [R14.64], !P4 ;  /* 0x021000000e0d7fae */ /* 0x0105e2000e101d4c */
[----:B------:R-:W-:Y:S05]  /*6390*/  MOV R3, R13 ;  /* 0x0000000d00037202 */ /* 0x000fea0000000f00 */
[----:B------:R3:W-:Y:S01]  /*63a0*/  LDGSTS.E.BYPASS.LTC128B.128 [R3+0x4100], [R22.64], !P3 ;  /* 0x0410000016037fae */ /* 0x0007e2000d901d4c */
[C---:B--2---:R-:W-:Y:S07]  /*63b0*/  HMMA.16816.F32 R12, R168.reuse, R16, RZ ;  /* 0x00000010a80c723c */ /* 0x044fee00000018ff */
[----:B------:R-:W-:Y:S02]  /*63c0*/  IMAD.MOV.U32 R17, RZ, RZ, R3 ;  /* 0x000000ffff117224 */ /* 0x000fe400078e0003 */
[----:B---3--:R-:W-:Y:S02]  /*63d0*/  IMAD.X R3, R28, 0x1, R39, P0 ;  /* 0x000000011c037824 */ /* 0x008fe400000e0627 */
[----:B------:R1:W5:Y:S01]  /*63e0*/  LDL.LU R39, [R1+0x8c] ;  /* 0x00008c0001277983 */ /* 0x0003620000300800 */
[----:B------:R-:W-:Y:S03]  /*63f0*/  IADD3 R22, P0, R20, R38, RZ ;  /* 0x0000002614167210 */ /* 0x000fe60007f1e0ff */
[----:B------:R2:W-:Y:S02]  /*6400*/  LDGSTS.E.BYPASS.LTC128B.128 [R17+0x6100], [R30.64], !P2 ;  /* 0x061000001e117fae */ /* 0x0005e4000d101d4c */
[----:B------:R-:W-:Y:S02]  /*6410*/  IMAD.X R23, R28, 0x1, R37, P0 ;  /* 0x000000011c177824 */ /* 0x000fe400000e0625 */
[----:B------:R3:W-:Y:S04]  /*6420*/  LDGSTS.E.BYPASS.LTC128B.128 [R29+0x1000], [R2.64], !P5 ;  /* 0x01000000021d7fae */ /* 0x0007e8000e901d4c */
[----:B------:R4:W-:Y:S04]  /*6430*/  LDGSTS.E.BYPASS.LTC128B.128 [R29+0x3000], [R22.64], !P4 ;  /* 0x03000000161d7fae */ /* 0x0009e8000e101d4c */
[----:B------:R1:W5:Y:S04]  /*6440*/  LDL.LU R38, [R1+0x88] ;  /* 0x0000880001267983 */ /* 0x0003680000300800 */
[----:B------:R1:W5:Y:S01]  /*6450*/  LDL.LU R37, [R1+0x84] ;  /* 0x0000840001257983 */ /* 0x0003620000300800 */
[C---:B--2---:R-:W-:Y:S01]  /*6460*/  HMMA.16816.F32 R16, R168.reuse, R18, RZ ;  /* 0x00000012a810723c */ /* 0x044fe200000018ff */
[----:B---3--:R-:W-:Y:S02]  /*6470*/  IADD3 R2, P0, R20, R36, RZ ;  /* 0x0000002414027210 */ /* 0x008fe40007f1e0ff */
[----:B------:R1:W5:Y:S02]  /*6480*/  LDL.LU R36, [R1+0x80] ;  /* 0x0000800001247983 */ /* 0x0003640000300800 */
[----:B------:R-:W-:Y:S02]  /*6490*/  IADD3.X R3, R28, R0, RZ, P0, !PT ;  /* 0x000000001c037210 */ /* 0x000fe400007fe4ff */
[----:B------:R1:W5:Y:S01]  /*64a0*/  LDL.LU R0, [R1+0x7c] ;  /* 0x00007c0001007983 */ /* 0x0003620000300800 */
[----:B------:R-:W-:Y:S02]  /*64b0*/  IADD3 R30, P0, R20, R21, RZ ;  /* 0x00000015141e7210 */ /* 0x000fe40007f1e0ff */
[C---:B----4-:R-:W-:Y:S01]  /*64c0*/  HMMA.16816.F32 R20, R168.reuse, R24, RZ ;  /* 0x00000018a814723c */ /* 0x050fe200000018ff */
[----:B------:R2:W-:Y:S02]  /*64d0*/  LDGSTS.E.BYPASS.LTC128B.128 [R29+0x5000], [R2.64], !P3 ;  /* 0x05000000021d7fae */ /* 0x0005e4000d901d4c */
[----:B------:R-:W-:Y:S01]  /*64e0*/  IMAD.X R31, R28, 0x1, R132, P0 ;  /* 0x000000011c1f7824 */ /* 0x000fe200000e0684 */
[----:B------:R-:W-:Y:S01]  /*64f0*/  PLOP3.LUT P0, PT, PT, PT, UP0, 0x80, 0x0 ;  /* 0x000000000000781c */ /* 0x000fe20003f0f008 */
[----:B------:R-:W3:Y:S03]  /*6500*/  LDL R132, [R1+0x2c] ;  /* 0x00002c0001847983 */ /* 0x000ee60000100800 */
[C---:B------:R-:W-:Y:S01]  /*6510*/  HMMA.16816.F32 R24, R168.reuse, R26, RZ ;  /* 0x0000001aa818723c */ /* 0x040fe200000018ff */
[----:B------:R4:W-:Y:S04]  /*6520*/  LDGSTS.E.BYPASS.LTC128B.128 [R29+0x7000], [R30.64], !P2 ;  /* 0x070000001e1d7fae */ /* 0x0009e8000d101d4c */
[----:B------:R-:W0:Y:S04]  /*6530*/  LDGDEPBAR ;  /* 0x00000000000079af */ /* 0x000e280000000000 */
[----:B--2---:R-:W2:Y:S04]  /*6540*/  LDL R3, [R1+0x28] ;  /* 0x0000280001037983 */ /* 0x004ea80000100800 */
[----:B------:R-:W2:Y:S01]  /*6550*/  LDL R2, [R1+0x24] ;  /* 0x0000240001027983 */ /* 0x000ea20000100800 */
[C---:B----4-:R-:W-:Y:S08]  /*6560*/  HMMA.16816.F32 R28, R168.reuse, R32, RZ ;  /* 0x00000020a81c723c */ /* 0x050ff000000018ff */
[----:B------:R-:W-:Y:S08]  /*6570*/  HMMA.16816.F32 R32, R168, R34, RZ ;  /* 0x00000022a820723c */ /* 0x000ff000000018ff */
        /* <DEDUP_REMOVED lines=9> */
[C---:B------:R-:W-:Y:S01]  /*6610*/  HMMA.16816.F32 R28, R172.reuse, R188, R28 ;  /* 0x000000bcac1c723c */ /* 0x040fe2000000181c */
[----:B------:R-:W2:Y:S04]  /*6620*/  LDL R189, [R1+0x30] ;  /* 0x0000300001bd7983 */ /* 0x000ea80000100800 */
[----:B------:R-:W2:Y:S03]  /*6630*/  LDL R188, [R1+0x20] ;  /* 0x0000200001bc7983 */ /* 0x000ea60000100800 */
[----:B------:R-:W-:Y:S08]  /*6640*/  HMMA.16816.F32 R32, R172, R190, R32 ;  /* 0x000000beac20723c */ /* 0x000ff00000001820 */
[C---:B----4-:R-:W-:Y:S08]  /*6650*/  HMMA.16816.F32 R4, R192.reuse, R176, R4 ;  /* 0x000000b0c004723c */ /* 0x050ff00000001804 */
[C---:B------:R-:W-:Y:S01]  /*6660*/  HMMA.16816.F32 R8, R192.reuse, R178, R8 ;  /* 0x000000b2c008723c */ /* 0x040fe20000001808 */
[----:B------:R-:W4:Y:S07]  /*6670*/  LDSM.16.M88.4 R176, [R252+0x11100] ;  /* 0x01110000fcb0783b */ /* 0x000f2e0000000200 */
[C---:B-1----:R-:W-:Y:S08]  /*6680*/  HMMA.16816.F32 R12, R192.reuse, R180, R12 ;  /* 0x000000b4c00c723c */ /* 0x042ff0000000180c */
[C---:B------:R-:W-:Y:S01]  /*6690*/  HMMA.16816.F32 R16, R192.reuse, R182, R16 ;  /* 0x000000b6c010723c */ /* 0x040fe20000001810 */
[----:B------:R-:W1:Y:S07]  /*66a0*/  LDSM.16.M88.4 R180, [R249] ;  /* 0x00000000f9b4783b */ /* 0x000e6e0000000200 */
        /* <DEDUP_REMOVED lines=24> */
[C---:B------:R-:W-:Y:S01]  /*6830*/  HMMA.16816.F32 R24, R200.reuse, R182, R24 ;  /* 0x000000b6c818723c */ /* 0x040fe20000001818 */
[----:B---3--:R1:W-:Y:S07]  /*6840*/  LDSM.16.M88.4 R180, [R132] ;  /* 0x0000000084b4783b */ /* 0x0083ee0000000200 */
[C---:B----4-:R-:W-:Y:S08]  /*6850*/  HMMA.16816.F32 R28, R200.reuse, R176, R28 ;  /* 0x000000b0c81c723c */ /* 0x050ff0000000181c */
[----:B------:R-:W-:Y:S01]  /*6860*/  HMMA.16816.F32 R32, R200, R178, R32 ;  /* 0x000000b2c820723c */ /* 0x000fe20000001820 */
[----:B--2---:R2:W-:Y:S04]  /*6870*/  LDSM.16.M88.4 R176, [R3] ;  /* 0x0000000003b0783b */ /* 0x0045e80000000200 */
[----:B-1----:R-:W3:Y:S04]  /*6880*/  LDL R132, [R1+0x1c] ;  /* 0x00001c0001847983 */ /* 0x002ee80000100800 */
[----:B--2---:R-:W2:Y:S04]  /*6890*/  LDL R3, [R1+0x18] ;  /* 0x0000180001037983 */ /* 0x004ea80000100800 */
[----:B------:R-:W1:Y:S02]  /*68a0*/  LDSM.16.M88.4 R184, [R189] ;  /* 0x00000000bdb8783b */ /* 0x000e640000000200 */
[C---:B-1----:R-:W-:Y:S08]  /*68b0*/  HMMA.16816.F32 R4, R204.reuse, R184, R4 ;  /* 0x000000b8cc04723c */ /* 0x042ff00000001804 */
[C---:B------:R-:W-:Y:S01]  /*68c0*/  HMMA.16816.F32 R8, R204.reuse, R186, R8 ;  /* 0x000000bacc08723c */ /* 0x040fe20000001808 */
[----:B------:R1:W4:Y:S07]  /*68d0*/  LDSM.16.M88.4 R184, [R2] ;  /* 0x0000000002b8783b */ /* 0x00032e0000000200 */
[C---:B------:R-:W-:Y:S08]  /*68e0*/  HMMA.16816.F32 R12, R204.reuse, R180, R12 ;  /* 0x000000b4cc0c723c */ /* 0x040ff0000000180c */
[C---:B------:R-:W-:Y:S01]  /*68f0*/  HMMA.16816.F32 R16, R204.reuse, R182, R16 ;  /* 0x000000b6cc10723c */ /* 0x040fe20000001810 */
[----:B------:R-:W4:Y:S07]  /*6900*/  LDSM.16.M88.4 R180, [R252+0x12100] ;  /* 0x01210000fcb4783b */ /* 0x000f2e0000000200 */
[C---:B------:R-:W-:Y:S01]  /*6910*/  HMMA.16816.F32 R20, R204.reuse, R176, R20 ;  /* 0x000000b0cc14723c */ /* 0x040fe20000001814 */
[----:B-1----:R-:W2:Y:S07]  /*6920*/  LDL R2, [R1+0x14] ;  /* 0x0000140001027983 */ /* 0x002eae0000100800 */
        /* <DEDUP_REMOVED lines=25> */
[----:B------:R-:W3:Y:S07]  /*6ac0*/  LDSM.16.M88.4 R180, [R134+0x14900] ;  /* 0x0149000086b4783b */ /* 0x000eee0000000200 */
[C---:B-1----:R-:W-:Y:S08]  /*6ad0*/  HMMA.16816.F32 R28, R212.reuse, R176, R28 ;  /* 0x000000b0d41c723c */ /* 0x042ff0000000181c */
[----:B------:R-:W-:Y:S01]  /*6ae0*/  HMMA.16816.F32 R32, R212, R178, R32 ;  /* 0x000000b2d420723c */ /* 0x000fe20000001820 */
[----:B------:R-:W1:Y:S07]  /*6af0*/  LDSM.16.M88.4 R176, [R134+0x15100] ;  /* 0x0151000086b0783b */ /* 0x000e6e0000000200 */
[C---:B----4-:R-:W-:Y:S08]  /*6b00*/  HMMA.16816.F32 R4, R216.reuse, R184, R4 ;  /* 0x000000b8d804723c */ /* 0x050ff00000001804 */
[C---:B------:R-:W-:Y:S01]  /*6b10*/  HMMA.16816.F32 R8, R216.reuse, R186, R8 ;  /* 0x000000bad808723c */ /* 0x040fe20000001808 */
[----:B------:R-:W4:Y:S07]  /*6b20*/  LDSM.16.M88.4 R184, [R134+0x15900] ;  /* 0x0159000086b8783b */ /* 0x000f2e0000000200 */
[C---:B---3--:R-:W-:Y:S08]  /*6b30*/  HMMA.16816.F32 R12, R216.reuse, R180, R12 ;  /* 0x000000b4d80c723c */ /* 0x048ff0000000180c */
[C---:B------:R-:W-:Y:S01]  /*6b40*/  HMMA.16816.F32 R16, R216.reuse, R182, R16 ;  /* 0x000000b6d810723c */ /* 0x040fe20000001810 */
[----:B------:R3:W2:Y:S07]  /*6b50*/  LDSM.16.M88.4 R180, [R188] ;  /* 0x00000000bcb4783b */ /* 0x0006ae0000000200 */
[C---:B-1----:R-:W-:Y:S08]  /*6b60*/  HMMA.16816.F32 R20, R216.reuse, R176, R20 ;  /* 0x000000b0d814723c */ /* 0x042ff00000001814 */
[C---:B------:R-:W-:Y:S01]  /*6b70*/  HMMA.16816.F32 R24, R216.reuse, R178, R24 ;  /* 0x000000b2d818723c */ /* 0x040fe20000001818 */
[----:B------:R1:W2:Y:S04]  /*6b80*/  LDSM.16.M88.4 R176, [R132] ;  /* 0x0000000084b0783b */ /* 0x0002a80000000200 */
[----:B---3--:R-:W3:Y:S03]  /*6b90*/  LDL R188, [R1+0x10] ;  /* 0x0000100001bc7983 */ /* 0x008ee60000100800 */
[C---:B----4-:R-:W-:Y:S08]  /*6ba0*/  HMMA.16816.F32 R28, R216.reuse, R184, R28 ;  /* 0x000000b8d81c723c */ /* 0x050ff0000000181c */
[----:B------:R-:W-:Y:S01]  /*6bb0*/  HMMA.16816.F32 R32, R216, R186, R32 ;  /* 0x000000bad820723c */ /* 0x000fe20000001820 */
[----:B--2---:R2:W4:Y:S04]  /*6bc0*/  LDSM.16.M88.4 R184, [R3] ;  /* 0x0000000003b8783b */ /* 0x0045280000000200 */
[----:B-1----:R-:W3:Y:S03]  /*6bd0*/  LDL R132, [R1+0xc] ;  /* 0x00000c0001847983 */ /* 0x002ee60000100800 */
[C---:B------:R-:W-:Y:S08]  /*6be0*/  HMMA.16816.F32 R4, R220.reuse, R180, R4 ;  /* 0x000000b4dc04723c */ /* 0x040ff00000001804 */
[C---:B------:R-:W-:Y:S08]  /*6bf0*/  HMMA.16816.F32 R8, R220.reuse, R182, R8 ;  /* 0x000000b6dc08723c */ /* 0x040ff00000001808 */
[C---:B------:R-:W-:Y:S01]  /*6c00*/  HMMA.16816.F32 R12, R220.reuse, R176, R12 ;  /* 0x000000b0dc0c723c */ /* 0x040fe2000000180c */
[----:B--2---:R-:W2:Y:S07]  /*6c10*/  LDL R3, [R1+0x8] ;  /* 0x0000080001037983 */ /* 0x004eae0000100800 */
[C---:B------:R-:W-:Y:S01]  /*6c20*/  HMMA.16816.F32 R16, R220.reuse, R178, R16 ;  /* 0x000000b2dc10723c */ /* 0x040fe20000001810 */
[----:B------:R-:W-:Y:S07]  /*6c30*/  LDSM.16.M88.4 R176, [R252+0x14100] ;  /* 0x01410000fcb0783b */ /* 0x000fee0000000200 */
[C---:B----4-:R-:W-:Y:S08]  /*6c40*/  HMMA.16816.F32 R20, R220.reuse, R184, R20 ;  /* 0x000000b8dc14723c */ /* 0x050ff00000001814 */
[C---:B------:R-:W-:Y:S01]  /*6c50*/  HMMA.16816.F32 R24, R220.reuse, R186, R24 ;  /* 0x000000badc18723c */ /* 0x040fe20000001818 */
[----:B------:R-:W-:Y:S04]  /*6c60*/  LDSM.16.M88.4 R184, [R252+0x14900] ;  /* 0x01490000fcb8783b */ /* 0x000fe80000000200 */
[----:B------:R1:W4:Y:S04]  /*6c70*/  LDSM.16.M88.4 R180, [R2] ;  /* 0x0000000002b4783b */ /* 0x0003280000000200 */
[----:B-1----:R-:W2:Y:S01]  /*6c80*/  LDL R2, [R1+0x4] ;  /* 0x0000040001027983 */ /* 0x002ea20000100800 */
[C---:B----4-:R-:W-:Y:S08]  /*6c90*/  HMMA.16816.F32 R28, R220.reuse, R180, R28 ;  /* 0x000000b4dc1c723c */ /* 0x050ff0000000181c */
[----:B------:R-:W-:Y:S01]  /*6ca0*/  HMMA.16816.F32 R32, R220, R182, R32 ;  /* 0x000000b6dc20723c */ /* 0x000fe20000001820 */
[----:B------:R-:W1:Y:S07]  /*6cb0*/  LDSM.16.M88.4 R180, [R252+0x15100] ;  /* 0x01510000fcb4783b */ /* 0x000e6e0000000200 */
[C---:B------:R-:W-:Y:S08]  /*6cc0*/  HMMA.16816.F32 R4, R224.reuse, R176, R4 ;  /* 0x000000b0e004723c */ /* 0x040ff00000001804 */
[C---:B------:R-:W-:Y:S01]  /*6cd0*/  HMMA.16816.F32 R8, R224.reuse, R178, R8 ;  /* 0x000000b2e008723c */ /* 0x040fe20000001808 */
        /* <DEDUP_REMOVED lines=21> */
[----:B------:R-:W3:Y:S07]  /*6e30*/  LDSM.16.M88.4 R184, [R134+0x17100] ;  /* 0x0171000086b8783b */ /* 0x000eee0000000200 */
[C---:B-1----:R-:W-:Y:S08]  /*6e40*/  HMMA.16816.F32 R4, R232.reuse, R180, R4 ;  /* 0x000000b4e804723c */ /* 0x042ff00000001804 */
[C---:B------:R-:W-:Y:S01]  /*6e50*/  HMMA.16816.F32 R8, R232.reuse, R182, R8 ;  /* 0x000000b6e808723c */ /* 0x040fe20000001808 */
[----:B------:R-:W1:Y:S07]  /*6e60*/  LDSM.16.M88.4 R180, [R134+0x17900] ;  /* 0x0179000086b4783b */ /* 0x000e6e0000000200 */
[C---:B----4-:R-:W-:Y:S08]  /*6e70*/  HMMA.16816.F32 R12, R232.reuse, R176, R12 ;  /* 0x000000b0e80c723c */ /* 0x050ff0000000180c */
[C---:B------:R-:W-:Y:S01]  /*6e80*/  HMMA.16816.F32 R16, R232.reuse, R178, R16 ;  /* 0x000000b2e810723c */ /* 0x040fe20000001810 */
[----:B---3--:R-:W3:Y:S07]  /*6e90*/  LDSM.16.M88.4 R176, [R188] ;  /* 0x00000000bcb0783b */ /* 0x008eee0000000200 */
[C---:B------:R-:W-:Y:S08]  /*6ea0*/  HMMA.16816.F32 R20, R232.reuse, R184, R20 ;  /* 0x000000b8e814723c */ /* 0x040ff00000001814 */
[C---:B------:R-:W-:Y:S01]  /*6eb0*/  HMMA.16816.F32 R24, R232.reuse, R186, R24 ;  /* 0x000000bae818723c */ /* 0x040fe20000001818 */
[----:B------:R-:W4:Y:S07]  /*6ec0*/  LDSM.16.M88.4 R184, [R132] ;  /* 0x0000000084b8783b */ /* 0x000f2e0000000200 */
[C---:B-1----:R-:W-:Y:S08]  /*6ed0*/  HMMA.16816.F32 R28, R232.reuse, R180, R28 ;  /* 0x000000b4e81c723c */ /* 0x042ff0000000181c */
[----:B------:R-:W-:Y:S01]  /*6ee0*/  HMMA.16816.F32 R32, R232, R182, R32 ;  /* 0x000000b6e820723c */ /* 0x000fe20000001820 */
[----:B--2---:R-:W1:Y:S07]  /*6ef0*/  LDSM.16.M88.4 R180, [R3] ;  /* 0x0000000003b4783b */ /* 0x004e6e0000000200 */
[C---:B---3--:R-:W-:Y:S08]  /*6f00*/  HMMA.16816.F32 R4, R236.reuse, R176, R4 ;  /* 0x000000b0ec04723c */ /* 0x048ff00000001804 */
[C---:B------:R-:W-:Y:S08]  /*6f10*/  HMMA.16816.F32 R8, R236.reuse, R178, R8 ;  /* 0x000000b2ec08723c */ /* 0x040ff00000001808 */
[C---:B----4-:R-:W-:Y:S08]  /*6f20*/  HMMA.16816.F32 R12, R236.reuse, R184, R12 ;  /* 0x000000b8ec0c723c */ /* 0x050ff0000000180c */
[C---:B------:R-:W-:Y:S01]  /*6f30*/  HMMA.16816.F32 R16, R236.reuse, R186, R16 ;  /* 0x000000baec10723c */ /* 0x040fe20000001810 */
[----:B------:R-:W-:Y:S07]  /*6f40*/  LDSM.16.M88.4 R184, [R252+0x16100] ;  /* 0x01610000fcb8783b */ /* 0x000fee0000000200 */
[C---:B-1----:R-:W-:Y:S08]  /*6f50*/  HMMA.16816.F32 R20, R236.reuse, R180, R20 ;  /* 0x000000b4ec14723c */ /* 0x042ff00000001814 */
[C---:B------:R-:W-:Y:S01]  /*6f60*/  HMMA.16816.F32 R24, R236.reuse, R182, R24 ;  /* 0x000000b6ec18723c */ /* 0x040fe20000001818 */
[----:B------:R-:W-:Y:S04]  /*6f70*/  LDSM.16.M88.4 R180, [R252+0x16900] ;  /* 0x01690000fcb4783b */ /* 0x000fe80000000200 */
[----:B------:R-:W1:Y:S03]  /*6f80*/  LDSM.16.M88.4 R176, [R2] ;  /* 0x0000000002b0783b */ /* 0x000e660000000200 */
        /* <DEDUP_REMOVED lines=26> */
[----:B-----5:R-:W-:-:S07]  /*7130*/  @P0 BRA `(.L_x_1795) ;  /* 0xffffe9d000000947 */ /* 0x020fce000383ffff */
.L_x_1794:
[----:B-1----:R-:W2:Y:S01]  /*7140*/  LDL.LU R176, [R1+0x4c] ;  /* 0x00004c0001b07983 */ /* 0x002ea20000300800 */
[----:B------:R-:W-:Y:S02]  /*7150*/  FMNMX.FTZ R2, R4, R0, !PT ;  /* 0x0000000004027209 */ /* 0x000fe40007810000 */
[----:B------:R-:W-:Y:S01]  /*7160*/  ISETP.LT.AND P0, PT, RZ, UR6, PT ;  /* 0x00000006ff007c0c */ /* 0x000fe2000bf01270 */
[----:B------:R-:W0:Y:S01]  /*7170*/  LDGDEPBAR ;  /* 0x00000000000079af */ /* 0x000e220000000000 */
[----:B------:R-:W-:Y:S01]  /*7180*/  FMNMX.FTZ R2, R5, R2, !PT ;  /* 0x0000000205027209 */ /* 0x000fe20007810000 */
[----:B------:R-:W-:Y:S03]  /*7190*/  UIADD3 UR6, UR6, -0x1, URZ ;  /* 0xffffffff06067890 */ /* 0x000fe6000fffe03f */
        /* <DEDUP_REMOVED lines=44> */
[C---:B------:R-:W-:Y:S01]  /*7460*/  FMUL.FTZ R16, R3.reuse, R152 ;  /* 0x0000009803107220 */ /* 0x040fe20000410000 */
[----:B------:R-:W-:Y:S01]  /*7470*/  MOV R152, R28 ;  /* 0x0000001c00987202 */ /* 0x000fe20000000f00 */
        /* <DEDUP_REMOVED lines=98> */
[--C-:B------:R-:W-:Y:S01]  /*7aa0*/  FFMA.FTZ R26, R26, c[0x0][0x2d0], -R4.reuse ;  /* 0x0000b4001a1a7a23 */ /* 0x100fe20000010804 */
[----:B------:R-:W-:Y:S01]  /*7ab0*/  MOV R18, R25 ;  /* 0x0000001900127202 */ /* 0x000fe20000000f00 */
[--C-:B------:R-:W-:Y:S02]  /*7ac0*/  FFMA.FTZ R27, R27, c[0x0][0x2d0], -R4.reuse ;  /* 0x0000b4001b1b7a23 */ /* 0x100fe40000010804 */
[--C-:B------:R-:W-:Y:S01]  /*7ad0*/  FFMA.FTZ R30, R30, c[0x0][0x2d0], -R4.reuse ;  /* 0x0000b4001e1e7a23 */ /* 0x100fe20000010804 */
[----:B------:R-:W1:Y:S01]  /*7ae0*/  MUFU.EX2 R7, R7 ;  /* 0x0000000700077308 */ /* 0x000e620000000800 */
[--C-:B------:R-:W-:Y:S02]  /*7af0*/  FFMA.FTZ R31, R31, c[0x0][0x2d0], -R4.reuse ;  /* 0x0000b4001f1f7a23 */ /* 0x100fe40000010804 */
[--C-:B------:R-:W-:Y:S01]  /*7b00*/  FFMA.FTZ R179, R10, c[0x0][0x2d0], -R4.reuse ;  /* 0x0000b4000ab37a23 */ /* 0x100fe20000010804 */
[----:B------:R-:W-:Y:S01]  /*7b10*/  MOV R10, R33 ;  /* 0x00000021000a7202 */ /* 0x000fe20000000f00 */
[--C-:B------:R-:W-:Y:S01]  /*7b20*/  FFMA.FTZ R184, R19, c[0x0][0x2d0], -R4.reuse ;  /* 0x0000b40013b87a23 */ /* 0x100fe20000010804 */
[----:B------:R-:W-:Y:S01]  /*7b30*/  MOV R19, R32 ;  /* 0x0000002000137202 */ /* 0x000fe20000000f00 */
[----:B------:R-:W-:Y:S01]  /*7b40*/  FFMA.FTZ R191, R22, c[0x0][0x2d0], -R4 ;  /* 0x0000b40016bf7a23 */ /* 0x000fe20000010804 */
[----:B------:R-:W-:Y:S01]  /*7b50*/  MOV R22, R29 ;  /* 0x0000001d00167202 */ /* 0x000fe20000000f00 */
[C---:B------:R-:W-:Y:S01]  /*7b60*/  FMUL.FTZ R32, R3.reuse, R136 ;  /* 0x0000008803207220 */ /* 0x040fe20000410000 */
[----:B------:R-:W-:Y:S01]  /*7b70*/  MOV R157, R19 ;  /* 0x00000013009d7202 */ /* 0x000fe20000000f00 */
[C---:B------:R-:W-:Y:S01]  /*7b80*/  FMUL.FTZ R33, R3.reuse, R137 ;  /* 0x0000008903217220 */ /* 0x040fe20000410000 */
[----:B------:R-:W2:Y:S01]  /*7b90*/  MUFU.EX2 R179, R179 ;  /* 0x000000b300b37308 */ /* 0x000ea20000000800 */
[C---:B------:R-:W-:Y:S01]  /*7ba0*/  FMUL.FTZ R21, R3.reuse, R149 ;  /* 0x0000009503157220 */ /* 0x040fe20000410000 */
[----:B------:R-:W-:Y:S01]  /*7bb0*/  MOV R149, R11 ;  /* 0x0000000b00957202 */ /* 0x000fe20000000f00 */
[C---:B---3--:R-:W-:Y:S01]  /*7bc0*/  FFMA.FTZ R4, R0.reuse, R12, R6 ;  /* 0x0000000c00047223 */ /* 0x048fe20000010006 */
[----:B------:R-:W-:Y:S01]  /*7bd0*/  MOV R161, R30 ;  /* 0x0000001e00a17202 */ /* 0x000fe20000000f00 */
[C---:B------:R-:W-:Y:S01]  /*7be0*/  FMUL.FTZ R34, R0.reuse, R138 ;  /* 0x0000008a00227220 */ /* 0x040fe20000410000 */
[----:B------:R-:W-:Y:S01]  /*7bf0*/  MOV R160, R31 ;  /* 0x0000001f00a07202 */ /* 0x000fe20000000f00 */
[C---:B------:R-:W-:Y:S02]  /*7c00*/  FMUL.FTZ R19, R0.reuse, R155 ;  /* 0x0000009b00137220 */ /* 0x040fe40000410000 */
[----:B------:R-:W-:Y:S01]  /*7c10*/  FMUL.FTZ R12, R3, R156 ;  /* 0x0000009c030c7220 */ /* 0x000fe20000410000 */
[----:B------:R-:W3:Y:S01]  /*7c20*/  MUFU.EX2 R155, R180 ;  /* 0x000000b4009b7308 */ /* 0x000ee20000000800 */
[----:B------:R-:W-:Y:S01]  /*7c30*/  MOV R156, R10 ;  /* 0x0000000a009c7202 */ /* 0x000fe20000000f00 */
[C---:B-1----:R-:W-:Y:S01]  /*7c40*/  FADD.FTZ R133, R7.reuse, R4 ;  /* 0x0000000407857221 */ /* 0x042fe20000010000 */
[----:B------:R-:W-:Y:S01]  /*7c50*/  F2FP.PACK_AB R177, R7, R6 ;  /* 0x0000000607b1723e */ /* 0x000fe200000000ff */
[----:B------:R-:W-:Y:S01]  /*7c60*/  FMUL.FTZ R4, R3, R164 ;  /* 0x000000a403047220 */ /* 0x000fe20000410000 */
[----:B------:R-:W-:Y:S01]  /*7c70*/  MOV R164, R35 ;  /* 0x0000002300a47202 */ /* 0x000fe20000000f00 */
[C---:B------:R-:W-:Y:S02]  /*7c80*/  FMUL.FTZ R35, R0.reuse, R139 ;  /* 0x0000008b00237220 */ /* 0x040fe40000410000 */
[----:B------:R-:W1:Y:S01]  /*7c90*/  LDSM.16.MT88.4 R136, [R135+0x100] ;  /* 0x000100008788783b */ /* 0x000e620000004200 */
[C---:B------:R-:W-:Y:S01]  /*7ca0*/  FMUL.FTZ R6, R0.reuse, R166 ;  /* 0x000000a600067220 */ /* 0x040fe20000410000 */
[----:B------:R-:W-:Y:S01]  /*7cb0*/  MOV R166, R22 ;  /* 0x0000001600a67202 */ /* 0x000fe20000000f00 */
[C---:B------:R-:W-:Y:S01]  /*7cc0*/  FMUL.FTZ R7, R0.reuse, R167 ;  /* 0x000000a700077220 */ /* 0x040fe20000410000 */
[----:B------:R-:W-:Y:S01]  /*7cd0*/  MOV R167, R27 ;  /* 0x0000001b00a77202 */ /* 0x000fe20000000f00 */
[C---:B------:R-:W-:Y:S01]  /*7ce0*/  FMUL.FTZ R10, R0.reuse, R162 ;  /* 0x000000a2000a7220 */ /* 0x040fe20000410000 */
[----:B------:R-:W-:Y:S01]  /*7cf0*/  MOV R162, R26 ;  /* 0x0000001a00a27202 */ /* 0x000fe20000000f00 */
[----:B--2---:R-:W-:Y:S01]  /*7d00*/  FADD.FTZ R153, R179, R133 ;  /* 0x00000085b3997221 */ /* 0x004fe20000010000 */
[----:B------:R-:W-:Y:S01]  /*7d10*/  MUFU.EX2 R149, R149 ;  /* 0x0000009500957308 */ /* 0x000fe20000000800 */
[C---:B------:R-:W-:Y:S01]  /*7d20*/  FMUL.FTZ R11, R0.reuse, R163 ;  /* 0x000000a3000b7220 */ /* 0x040fe20000410000 */
[----:B------:R-:W-:Y:S01]  /*7d30*/  MOV R163, R14 ;  /* 0x0000000e00a37202 */ /* 0x000fe20000000f00 */
[C---:B------:R-:W-:Y:S01]  /*7d40*/  FMUL.FTZ R14, R0.reuse, R158 ;  /* 0x0000009e000e7220 */ /* 0x040fe20000410000 */
[----:B------:R-:W-:Y:S01]  /*7d50*/  MOV R158, R15 ;  /* 0x0000000f009e7202 */ /* 0x000fe20000000f00 */
[C---:B------:R-:W-:Y:S02]  /*7d60*/  FMUL.FTZ R15, R0.reuse, R159 ;  /* 0x0000009f000f7220 */ /* 0x040fe40000410000 */
[----:B------:R-:W-:Y:S01]  /*7d70*/  FMUL.FTZ R20, R3, R148 ;  /* 0x0000009403147220 */ /* 0x000fe20000410000 */
[----:B---3--:R-:W-:Y:S01]  /*7d80*/  F2FP.PACK_AB R179, R155, R179 ;  /* 0x000000b39bb3723e */ /* 0x008fe200000000ff */
        /* <DEDUP_REMOVED lines=13> */
[----:B------:R-:W-:Y:S02]  /*7e60*/  FMUL.FTZ R25, R3, R145 ;  /* 0x0000009103197220 */ /* 0x000fe40000410000 */
[----:B------:R-:W-:Y:S01]  /*7e70*/  MUFU.EX2 R145, R186 ;  /* 0x000000ba00917308 */ /* 0x000fe20000000800 */
[C---:B------:R-:W-:Y:S01]  /*7e80*/  FMUL.FTZ R38, R0.reuse, R38 ;  /* 0x0000002600267220 */ /* 0x040fe20000410000 */
[C---:B-1----:R-:W-:Y:S05]  /*7e90*/  HMMA.16816.F32 R4, R176.reuse, R136, R4 ;  /* 0x00000088b004723c */ /* 0x042fea0000001804 */
        /* <DEDUP_REMOVED lines=26> */
[----:B------:R-:W-:Y:S01]  /*8040*/  MUFU.EX2 R181, R161 ;  /* 0x000000a100b57308 */ /* 0x000fe20000000800 */
[C---:B------:R-:W-:Y:S02]  /*8050*/  FMUL.FTZ R78, R0.reuse, R78 ;  /* 0x0000004e004e7220 */ /* 0x040fe40000410000 */
[C---:B------:R-:W-:Y:S02]  /*8060*/  FMUL.FTZ R79, R0.reuse, R79 ;  /* 0x0000004f004f7220 */ /* 0x040fe40000410000 */
[C---:B------:R-:W-:Y:S01]  /*8070*/  FMUL.FTZ R82, R0.reuse, R82 ;  /* 0x0000005200527220 */ /* 0x040fe20000410000 */
[C---:B------:R-:W-:Y:S01]  /*8080*/  HMMA.16816.F32 R16, R176.reuse, R138, R16 ;  /* 0x0000008ab010723c */ /* 0x040fe20000001810 */
[----:B------:R-:W1:Y:S03]  /*8090*/  LDSM.16.MT88.4 R136, [R251+0x100] ;  /* 0x00010000fb88783b */ /* 0x000e660000004200 */
[----:B------:R-:W-:Y:S01]  /*80a0*/  MUFU.EX2 R185, R183 ;  /* 0x000000b700b97308 */ /* 0x000fe20000000800 */
[C---:B------:R-:W-:Y:S02]  /*80b0*/  FMUL.FTZ R83, R0.reuse, R83 ;  /* 0x0000005300537220 */ /* 0x040fe40000410000 */
[C---:B------:R-:W-:Y:S02]  /*80c0*/  FMUL.FTZ R86, R0.reuse, R86 ;  /* 0x0000005600567220 */ /* 0x040fe40000410000 */
[C---:B------:R-:W-:Y:S03]  /*80d0*/  FMUL.FTZ R87, R0.reuse, R87 ;  /* 0x0000005700577220 */ /* 0x040fe60000410000 */
        /* <DEDUP_REMOVED lines=25> */
[----:B------:R-:W2:Y:S01]  /*8270*/  MUFU.EX2 R133, R188 ;  /* 0x000000bc00857308 */ /* 0x000ea20000000800 */
[C---:B------:R-:W-:Y:S02]  /*8280*/  FMUL.FTZ R126, R0.reuse, R126 ;  /* 0x0000007e007e7220 */ /* 0x040fe40000410000 */
[C---:B------:R-:W-:Y:S02]  /*8290*/  FMUL.FTZ R127, R0.reuse, R127 ;  /* 0x0000007f007f7220 */ /* 0x040fe40000410000 */
[C---:B------:R-:W-:Y:S03]  /*82a0*/  FMUL.FTZ R130, R0.reuse, R130 ;  /* 0x0000008200827220 */ /* 0x040fe60000410000 */
[----:B------:R-:W-:Y:S02]  /*82b0*/  FMUL.FTZ R131, R0, R131 ;  /* 0x0000008300837220 */ /* 0x000fe40000410000 */
[----:B------:R-:W3:Y:S01]  /*82c0*/  MUFU.EX2 R184, R184 ;  /* 0x000000b800b87308 */ /* 0x000ee20000000800 */
[----:B--2---:R-:W-:Y:S04]  /*82d0*/  FADD.FTZ R0, R133, R189 ;  /* 0x000000bd85007221 */ /* 0x004fe80000010000 */
[----:B------:R-:W-:Y:S04]  /*82e0*/  FADD.FTZ R0, R3, R0 ;  /* 0x0000000003007221 */ /* 0x000fe80000010000 */
[----:B------:R-:W-:Y:S04]  /*82f0*/  FADD.FTZ R0, R145, R0 ;  /* 0x0000000091007221 */ /* 0x000fe80000010000 */
        /* <DEDUP_REMOVED lines=45> */
[----:B---3--:R-:W-:Y:S02]  /*85d0*/  F2FP.PACK_AB R139, R184, R185 ;  /* 0x000000b9b88b723e */ /* 0x008fe400000000ff */
[----:B------:R-:W-:Y:S05]  /*85e0*/  F2FP.PACK_AB R177, R180, R181 ;  /* 0x000000b5b4b1723e */ /* 0x000fea00000000ff */
[C---:B------:R-:W-:Y:S02]  /*85f0*/  HMMA.16816.F32 R4, R136.reuse, R140, R4 ;  /* 0x0000008c8804723c */ /* 0x040fe40000001804 */
[----:B------:R-:W3:Y:S06]  /*8600*/  MUFU.EX2 R133, R158 ;  /* 0x0000009e00857308 */ /* 0x000eec0000000800 */
[C---:B------:R-:W-:Y:S01]  /*8610*/  HMMA.16816.F32 R8, R136.reuse, R142, R8 ;  /* 0x0000008e8808723c */ /* 0x040fe20000001808 */
[----:B------:R-:W4:Y:S03]  /*8620*/  LDSM.16.MT88.4 R140, [R251+0x900] ;  /* 0x00090000fb8c783b */ /* 0x000f260000004200 */
[----:B------:R-:W-:Y:S05]  /*8630*/  MUFU.EX2 R178, R156 ;  /* 0x0000009c00b27308 */ /* 0x000fea0000000800 */
[----:B--2---:R-:W-:Y:S03]  /*8640*/  LDSM.16.MT88.4 R160, [R135+0x1900] ;  /* 0x0019000087a0783b */ /* 0x004fe60000004200 */
[----:B---3--:R-:W-:Y:S01]  /*8650*/  FADD.FTZ R0, R133, R0 ;  /* 0x0000000085007221 */ /* 0x008fe20000010000 */
[C---:B-1----:R-:W-:Y:S03]  /*8660*/  HMMA.16816.F32 R12, R136.reuse, R144, R12 ;  /* 0x00000090880c723c */ /* 0x042fe6000000180c */
[----:B------:R-:W-:Y:S04]  /*8670*/  FADD.FTZ R0, R3, R0 ;  /* 0x0000000003007221 */ /* 0x000fe80000010000 */
[----:B------:R-:W-:Y:S01]  /*8680*/  FADD.FTZ R0, R149, R0 ;  /* 0x0000000095007221 */ /* 0x000fe20000010000 */
[C---:B------:R-:W-:Y:S01]  /*8690*/  HMMA.16816.F32 R16, R136.reuse, R146, R16 ;  /* 0x000000928810723c */ /* 0x040fe20000001810 */
[----:B------:R-:W1:Y:S03]  /*86a0*/  LDSM.16.MT88.4 R144, [R250+0x900] ;  /* 0x00090000fa90783b */ /* 0x000e660000004200 */
[----:B------:R-:W-:Y:S04]  /*86b0*/  FADD.FTZ R0, R148, R0 ;  /* 0x0000000094007221 */ /* 0x000fe80000010000 */
[----:B------:R-:W-:Y:S01]  /*86c0*/  FADD.FTZ R0, R152, R0 ;  /* 0x0000000098007221 */ /* 0x000fe20000010000 */
[C---:B----4-:R-:W-:Y:S03]  /*86d0*/  HMMA.16816.F32 R20, R136.reuse, R140, R20 ;  /* 0x0000008c8814723c */ /* 0x050fe60000001814 */
[C---:B------:R-:W-:Y:S01]  /*86e0*/  FADD.FTZ R0, R176.reuse, R0 ;  /* 0x00000000b0007221 */ /* 0x040fe20000010000 */
[----:B------:R-:W-:Y:S04]  /*86f0*/  F2FP.PACK_AB R176, R176, R152 ;  /* 0x00000098b0b0723e */ /* 0x000fe800000000ff */
        /* <DEDUP_REMOVED lines=45> */
[----:B------:R-:W4:Y:S01]  /*89d0*/  MUFU.EX2 R133, R157 ;  /* 0x0000009d00857308 */ /* 0x000f220000000800 */
[----:B------:R-:W-:Y:S07]  /*89e0*/  F2FP.PACK_AB R139, R182, R183 ;  /* 0x000000b7b68b723e */ /* 0x000fee00000000ff */
[C---:B--2---:R-:W-:Y:S08]  /*89f0*/  HMMA.16816.F32 R4, R136.reuse, R140, R4 ;  /* 0x0000008c8804723c */ /* 0x044ff00000001804 */
[C---:B------:R-:W-:Y:S01]  /*8a00*/  HMMA.16816.F32 R8, R136.reuse, R142, R8 ;  /* 0x0000008e8808723c */ /* 0x040fe20000001808 */
[----:B------:R-:W2:Y:S03]  /*8a10*/  LDSM.16.MT88.4 R140, [R250+0x1100] ;  /* 0x00110000fa8c783b */ /* 0x000ea60000004200 */
[----:B----4-:R-:W-:Y:S04]  /*8a20*/  FADD.FTZ R3, R133, R0 ;  /* 0x0000000085037221 */ /* 0x010fe80000010000 */
[C---:B-1----:R-:W-:Y:S04]  /*8a30*/  HMMA.16816.F32 R12, R136.reuse, R144, R12 ;  /* 0x00000090880c723c */ /* 0x042fe8000000180c */
[C---:B------:R-:W-:Y:S01]  /*8a40*/  FADD.FTZ R3, R178.reuse, R3 ;  /* 0x00000003b2037221 */ /* 0x040fe20000010000 */
[----:B------:R-:W-:Y:S01]  /*8a50*/  F2FP.PACK_AB R178, R178, R133 ;  /* 0x00000085b2b2723e */ /* 0x000fe200000000ff */
[----:B------:R-:W-:Y:S01]  /*8a60*/  FADD.FTZ R0, R155, R153 ;  /* 0x000000999b007221 */ /* 0x000fe20000010000 */
[----:B------:R-:W1:Y:S01]  /*8a70*/  MUFU.EX2 R133, R165 ;  /* 0x000000a500857308 */ /* 0x000e620000000800 */
[C---:B------:R-:W-:Y:S01]  /*8a80*/  HMMA.16816.F32 R16, R136.reuse, R146, R16 ;  /* 0x000000928810723c */ /* 0x040fe20000001810 */
[----:B------:R-:W4:Y:S03]  /*8a90*/  LDSM.16.MT88.4 R144, [R135+0x3100] ;  /* 0x003100008790783b */ /* 0x000f260000004200 */
[----:B------:R-:W-:Y:S04]  /*8aa0*/  FADD.FTZ R0, R154, R0 ;  /* 0x000000009a007221 */ /* 0x000fe80000010000 */
[C---:B---3--:R-:W-:Y:S01]  /*8ab0*/  HMMA.16816.F32 R20, R136.reuse, R148, R20 ;  /* 0x000000948814723c */ /* 0x048fe20000001814 */
[----:B------:R-:W-:Y:S03]  /*8ac0*/  LDSM.16.MT88.4 R152, [R248+0x1900] ;  /* 0x00190000f898783b */ /* 0x000fe60000004200 */
[----:B------:R-:W-:Y:S04]  /*8ad0*/  FADD.FTZ R0, R186, R0 ;  /* 0x00000000ba007221 */ /* 0x000fe80000010000 */
[C---:B------:R-:W-:Y:S01]  /*8ae0*/  HMMA.16816.F32 R24, R136.reuse, R150, R24 ;  /* 0x000000968818723c */ /* 0x040fe20000001818 */
[----:B------:R-:W3:Y:S03]  /*8af0*/  LDSM.16.MT88.4 R148, [R248+0x3100] ;  /* 0x00310000f894783b */ /* 0x000ee60000004200 */
[----:B------:R-:W-:Y:S04]  /*8b00*/  FADD.FTZ R0, R185, R0 ;  /* 0x00000000b9007221 */ /* 0x000fe80000010000 */
[C---:B--2---:R-:W-:Y:S01]  /*8b10*/  HMMA.16816.F32 R28, R136.reuse, R140, R28 ;  /* 0x0000008c881c723c */ /* 0x044fe2000000181c */
[----:B------:R2:W-:Y:S03]  /*8b20*/  STL [R1+0x4c], R3 ;  /* 0x00004c0301007387 */ /* 0x0005e60000100800 */
[----:B------:R-:W-:Y:S04]  /*8b30*/  FADD.FTZ R0, R184, R0 ;  /* 0x00000000b8007221 */ /* 0x000fe80000010000 */
[C---:B------:R-:W-:Y:S01]  /*8b40*/  HMMA.16816.F32 R32, R136.reuse, R142, R32 ;  /* 0x0000008e8820723c */ /* 0x040fe20000001820 */
[----:B------:R-:W5:Y:S03]  /*8b50*/  LDSM.16.MT88.4 R140, [R251+0x3100] ;  /* 0x00310000fb8c783b */ /* 0x000f660000004200 */
[----:B------:R-:W-:Y:S04]  /*8b60*/  FADD.FTZ R0, R191, R0 ;  /* 0x00000000bf007221 */ /* 0x000fe80000010000 */
[----:B------:R-:W-:Y:S01]  /*8b70*/  FADD.FTZ R0, R190, R0 ;  /* 0x00000000be007221 */ /* 0x000fe20000010000 */
[C---:B----4-:R-:W-:Y:S03]  /*8b80*/  HMMA.16816.F32 R36, R136.reuse, R144, R36 ;  /* 0x000000908824723c */ /* 0x050fe60000001824 */
[----:B------:R-:W-:Y:S04]  /*8b90*/  FADD.FTZ R0, R183, R0 ;  /* 0x00000000b7007221 */ /* 0x000fe80000010000 */
[----:B------:R-:W-:Y:S01]  /*8ba0*/  FADD.FTZ R0, R182, R0 ;  /* 0x00000000b6007221 */ /* 0x000fe20000010000 */
[C---:B------:R-:W-:Y:S01]  /*8bb0*/  HMMA.16816.F32 R40, R136.reuse, R146, R40 ;  /* 0x000000928828723c */ /* 0x040fe20000001828 */
[----:B------:R-:W4:Y:S01]  /*8bc0*/  LDSM.16.MT88.4 R144, [R250+0x3100] ;  /* 0x00310000fa90783b */ /* 0x000f220000004200 */
[----:B--2---:R-:W2:Y:S02]  /*8bd0*/  MUFU.EX2 R3, R164 ;  /* 0x000000a400037308 */ /* 0x004ea40000000800 */
[----:B------:R-:W-:Y:S04]  /*8be0*/  FADD.FTZ R0, R181, R0 ;  /* 0x00000000b5007221 */ /* 0x000fe80000010000 */
[C---:B---3--:R-:W-:Y:S04]  /*8bf0*/  HMMA.16816.F32 R44, R136.reuse, R148, R44 ;  /* 0x00000094882c723c */ /* 0x048fe8000000182c */
[----:B------:R-:W-:Y:S04]  /*8c00*/  FADD.FTZ R0, R180, R0 ;  /* 0x00000000b4007221 */ /* 0x000fe80000010000 */
[C---:B------:R-:W-:Y:S01]  /*8c10*/  HMMA.16816.F32 R48, R136.reuse, R150, R48 ;  /* 0x000000968830723c */ /* 0x040fe20000001830 */
[----:B------:R-:W3:Y:S03]  /*8c20*/  LDSM.16.MT88.4 R148, [R135+0x5100] ;  /* 0x005100008794783b */ /* 0x000ee60000004200 */
[----:B-1----:R-:W-:Y:S04]  /*8c30*/  FADD.FTZ R0, R133, R0 ;  /* 0x0000000085007221 */ /* 0x002fe80000010000 */
[C---:B-----5:R-:W-:Y:S04]  /*8c40*/  HMMA.16816.F32 R52, R136.reuse, R140, R52 ;  /* 0x0000008c8834723c */ /* 0x060fe80000001834 */
[C---:B--2---:R-:W-:Y:S01]  /*8c50*/  FADD.FTZ R0, R3.reuse, R0 ;  /* 0x0000000003007221 */ /* 0x044fe20000010000 */
[----:B------:R-:W-:Y:S02]  /*8c60*/  F2FP.PACK_AB R179, R3, R133 ;  /* 0x0000008503b3723e */ /* 0x000fe400000000ff */
[----:B------:R-:W-:Y:S01]  /*8c70*/  MOV R133, R2 ;  /* 0x0000000200857202 */ /* 0x000fe20000000f00 */
[C---:B------:R-:W-:Y:S01]  /*8c80*/  HMMA.16816.F32 R56, R136.reuse, R142, R56 ;  /* 0x0000008e8838723c */ /* 0x040fe20000001838 */
[----:B------:R-:W1:Y:S07]  /*8c90*/  LDSM.16.MT88.4 R140, [R248+0x5100] ;  /* 0x00510000f88c783b */ /* 0x000e6e0000004200 */
[C---:B----4-:R-:W-:Y:S01]  /*8ca0*/  HMMA.16816.F32 R60, R136.reuse, R144, R60 ;  /* 0x00000090883c723c */ /* 0x050fe2000000183c */
[----:B------:R2:W-:Y:S07]  /*8cb0*/  STL [R1+0x74], R0 ;  /* 0x0000740001007387 */ /* 0x0005ee0000100800 */
[C---:B------:R-:W-:Y:S01]  /*8cc0*/  HMMA.16816.F32 R64, R136.reuse, R146, R64 ;  /* 0x000000928840723c */ /* 0x040fe20000001840 */
[----:B------:R-:W4:Y:S07]  /*8cd0*/  LDSM.16.MT88.4 R144, [R251+0x5100] ;  /* 0x00510000fb90783b */ /* 0x000f2e0000004200 */
[C---:B---3--:R-:W-:Y:S08]  /*8ce0*/  HMMA.16816.F32 R68, R136.reuse, R148, R68 ;  /* 0x000000948844723c */ /* 0x048ff00000001844 */
[C---:B------:R-:W-:Y:S01]  /*8cf0*/  HMMA.16816.F32 R72, R136.reuse, R150, R72 ;  /* 0x000000968848723c */ /* 0x040fe20000001848 */
[----:B------:R-:W3:Y:S03]  /*8d00*/  LDSM.16.MT88.4 R148, [R250+0x5100] ;  /* 0x00510000fa94783b */ /* 0x000ee60000004200 */
[----:B--2---:R-:W-:Y:S04]  /*8d10*/  MOV R0, R132 ;  /* 0x0000008400007202 */ /* 0x004fe80000000f00 */
[C---:B-1----:R-:W-:Y:S08]  /*8d20*/  HMMA.16816.F32 R76, R136.reuse, R140, R76 ;  /* 0x0000008c884c723c */ /* 0x042ff0000000184c */
[C---:B------:R-:W-:Y:S01]  /*8d30*/  HMMA.16816.F32 R80, R136.reuse, R142, R80 ;  /* 0x0000008e8850723c */ /* 0x040fe20000001850 */
[----:B------:R-:W1:Y:S07]  /*8d40*/  LDSM.16.MT88.4 R140, [R135+0x7100] ;  /* 0x00710000878c783b */ /* 0x000e6e0000004200 */
[C---:B----4-:R-:W-:Y:S08]  /*8d50*/  HMMA.16816.F32 R84, R136.reuse, R144, R84 ;  /* 0x000000908854723c */ /* 0x050ff00000001854 */
        /* <DEDUP_REMOVED lines=61> */
.L_x_1792:
        /* <DEDUP_REMOVED lines=157> */
.L_x_1790:
        /* <DEDUP_REMOVED lines=197> */
.L_x_1797:
        /* <DEDUP_REMOVED lines=157> */
.L_x_1799:
[----:B--234-:R-:W-:Y:S05]  /*b120*/  BSYNC B0 ;  /* 0x0000000000007941 */ /* 0x01cfea0003800000 */
.L_x_1798:
        /* <DEDUP_REMOVED lines=30> */
.L_x_1801:
[----:B------:R-:W-:Y:S05]  /*b310*/  BSYNC B0 ;  /* 0x0000000000007941 */ /* 0x000fea0003800000 */
.L_x_1800:
        /* <DEDUP_REMOVED lines=30> */
.L_x_1803:
[----:B------:R-:W-:Y:S05]  /*b500*/  BSYNC B0 ;  /* 0x0000000000007941 */ /* 0x000fea0003800000 */
.L_x_1802:
        /* <DEDUP_REMOVED lines=31> */
.L_x_1796:
        /* <DEDUP_REMOVED lines=31> */
.L_x_1804:
        /* <DEDUP_REMOVED lines=43> */
.L_x_1806:
[----:B------:R-:W-:Y:S05]  /*bba0*/  BSYNC B0 ;  /* 0x0000000000007941 */ /* 0x000fea0003800000 */
.L_x_1805:
        /* <DEDUP_REMOVED lines=77> */
.L_x_1808:
[----:B------:R-:W-:Y:S05]  /*c080*/  BSYNC B0 ;  /* 0x0000000000007941 */ /* 0x000fea0003800000 */
.L_x_1807:
        /* <DEDUP_REMOVED lines=27> */
.L_x_1810:
[----:B------:R-:W-:Y:S05]  /*c240*/  BSYNC B0 ;  /* 0x0000000000007941 */ /* 0x000fea0003800000 */
.L_x_1809:
        /* <DEDUP_REMOVED lines=27> */
.L_x_1812:
[----:B------:R-:W-:Y:S05]  /*c400*/  BSYNC B0 ;  /* 0x0000000000007941 */ /* 0x000fea0003800000 */
.L_x_1811:
        /* <DEDUP_REMOVED lines=28> */
.L_x_1813:
        /* <DEDUP_REMOVED lines=11> */
.L_x_3562:


//--------------------- .text._ZN7cutlass13device_kernelIN5flash19enable_sm80_to_sm89INS1_16FlashAttnFwdSm80INS1_25CollectiveMainloopFwdSm80ILi8ELi1ELb0EN4cute5tupleIJNS5_1CILi128EEENS7_ILi32EEENS7_ILi256EEEEEELi256ENS_6half_tEfNS_4arch4Sm80ELb0ELb0ELb0ELb1ELb1ELb1ELb1ELb0EEENS1_21CollectiveEpilogueFwdINS6_IJS8_SA_S9_EEENS6_IJNS7_ILi1EEESI_SI_EEESC_SE_Li256ELb1ELb1ELb0ELb0EEENS1_19SingleTileSchedulerILb1ELb0ELb1ELi128EEEEEEEEEvNT_6ParamsE --------------------------
	.section	.text._ZN7cutlass13device_kernelIN5flash19enable_sm80_to_sm89INS1_16FlashAttnFwdSm80INS1_25CollectiveMainloopFwdSm80ILi8ELi1ELb0EN4cute5tupleIJNS5_1CILi128EEENS7_ILi32EEENS7_ILi256EEEEEELi256ENS_6half_tEfNS_4arch4Sm80ELb0ELb0ELb0ELb1ELb1ELb1ELb1ELb0EEENS1_21CollectiveEpilogueFwdINS6_IJS8_SA_S9_EEENS6_IJNS7_ILi1EEESI_SI_EEESC_SE_Li256ELb1ELb1ELb0ELb0EEENS1_19SingleTileSchedulerILb1ELb0ELb1ELi128EEEEEEEEEvNT_6ParamsE,"ax",@progbits
	.sectioninfo	@"SHI_REGISTERS=248"
	.align	128
.text._ZN7cutlass13device_kernelIN5flash19enable_sm80_to_sm89INS1_16FlashAttnFwdSm80INS1_25CollectiveMainloopFwdSm80ILi8ELi1ELb0EN4cute5tupleIJNS5_1CILi128EEENS7_ILi32EEENS7_ILi256EEEEEELi256ENS_6half_tEfNS_4arch4Sm80ELb0ELb0ELb0ELb1ELb1ELb1ELb1ELb0EEENS1_21CollectiveEpilogueFwdINS6_IJS8_SA_S9_EEENS6_IJNS7_ILi1EEESI_SI_EEESC_SE_Li256ELb1ELb1ELb0ELb0EEENS1_19SingleTileSchedulerILb1ELb0ELb1ELi128EEEEEEEEEvNT_6ParamsE:
        .type           _ZN7cutlass13device_kernelIN5flash19enable_sm80_to_sm89INS1_16FlashAttnFwdSm80INS1_25CollectiveMainloopFwdSm80ILi8ELi1ELb0EN4cute5tupleIJNS5_1CILi128EEENS7_ILi32EEENS7_ILi256EEEEEELi256ENS_6half_tEfNS_4arch4Sm80ELb0ELb0ELb0ELb1ELb1ELb1ELb1ELb0EEENS1_21CollectiveEpilogueFwdINS6_IJS8_SA_S9_EEENS6_IJNS7_ILi1EEESI_SI_EEESC_SE_Li256ELb1ELb1ELb0ELb0EEENS1_19SingleTileSchedulerILb1ELb0ELb1ELi128EEEEEEEEEvNT_6ParamsE,@function
        .size           _ZN7cutlass13device_kernelIN5flash19enable_sm80_to_sm89INS1_16FlashAttnFwdSm80INS1_25CollectiveMainloopFwdSm80ILi8ELi1ELb0EN4cute5tupleIJNS5_1CILi128EEENS7_ILi32EEENS7_ILi256EEEEEELi256ENS_6half_tEfNS_4arch4Sm80ELb0ELb0ELb0ELb1ELb1ELb1ELb1ELb0EEENS1_21CollectiveEpilogueFwdINS6_IJS8_SA_S9_EEENS6_IJNS7_ILi1EEESI_SI_EEESC_SE_Li256ELb1ELb1ELb0ELb0EEENS1_19SingleTileSchedulerILb1ELb0ELb1ELi128EEEEEEEEEvNT_6ParamsE,(.L_x_3563 - _ZN7cutlass13device_kernelIN5flash19enable_sm80_to_sm89INS1_16FlashAttnFwdSm80INS1_25CollectiveMainloopFwdSm80ILi8ELi1ELb0EN4cute5tupleIJNS5_1CILi128EEENS7_ILi32EEENS7_ILi256EEEEEELi256ENS_6half_tEfNS_4arch4Sm80ELb0ELb0ELb0ELb1ELb1ELb1ELb1ELb0EEENS1_21CollectiveEpilogueFwdINS6_IJS8_SA_S9_EEENS6_IJNS7_ILi1EEESI_SI_EEESC_SE_Li256ELb1ELb1ELb0ELb0EEENS1_19SingleTileSchedulerILb1ELb0ELb1ELi128EEEEEEEEEvNT_6ParamsE)
        .other          _ZN7cutlass13device_kernelIN5flash19enable_sm80_to_sm89INS1_16FlashAttnFwdSm80INS1_25CollectiveMainloopFwdSm80ILi8ELi1ELb0EN4cute5tupleIJNS5_1CILi128EEENS7_ILi32EEENS7_ILi256EEEEEELi256ENS_6half_tEfNS_4arch4Sm80ELb0ELb0ELb0ELb1ELb1ELb1ELb1ELb0EEENS1_21CollectiveEpilogueFwdINS6_IJS8_SA_S9_EEENS6_IJNS7_ILi1EEESI_SI_EEESC_SE_Li256ELb1ELb1ELb0ELb0EEENS1_19SingleTileSchedulerILb1ELb0ELb1ELi128EEEEEEEEEvNT_6ParamsE,@"STO_CUDA_ENTRY STV_DEFAULT"
_ZN7cutlass13device_kernelIN5flash19enable_sm80_to_sm89INS1_16FlashAttnFwdSm80INS1_25CollectiveMainloopFwdSm80ILi8ELi1ELb0EN4cute5tupleIJNS5_1CILi128EEENS7_ILi32EEENS7_ILi256EEEEEELi256ENS_6half_tEfNS_4arch4Sm80ELb0ELb0ELb0ELb1ELb1ELb1ELb1ELb0EEENS1_21CollectiveEpilogueFwdINS6_IJS8_SA_S9_EEENS6_IJNS7_ILi1EEESI_SI_EEESC_SE_Li256ELb1ELb1ELb0ELb0EEENS1_19SingleTileSchedulerILb1ELb0ELb1ELi128EEEEEEEEEvNT_6ParamsE:
        /* <DEDUP_REMOVED lines=20> */
.L_x_1815:
        /* <DEDUP_REMOVED lines=13> */
.L_x_1817:
[----:B------:R-:W-:Y:S02]  /*0210*/  ULDC UR7, c[0x0][0x54c] ;  /* 0x0001530000077ab9 */ /* 0x000fe40000000800 */
.L_x_1816:
[----:B------:R-:W-:Y:S02]  /*0220*/  ULDC UR4, c[0x0][0x548] ;  /* 0x0001520000047ab9 */ /* 0x000fe40000000800 */
[----:B------:R-:W-:-:S02]  /*0230*/  USHF.L.U32 UR5, UR14, 0x7, URZ ;  /* 0x000000070e057899 */ /* 0x000fc4000800063f */
[----:B------:R-:W-:-:S04]  /*0240*/  UIMAD UR4, UR7, UR4, URZ ;  /* 0x00000004070472a4 */ /* 0x000fc8000f8e023f */
[----:B------:R-:W-:-:S04]  /*0250*/  UISETP.GE.AND UP0, UPT, UR5, UR4, UPT ;  /* 0x000000040500728c */ /* 0x000fc8000bf06270 */
[----:B------:R-:W-:Y:S01]  /*0260*/  USEL UR20, UR20, 0xffffffff, !UP0 ;  /* 0xffffffff14147887 */ /* 0x000fe2000c000000 */
[----:B------:R-:W-:Y:S05]  /*0270*/  BRA `(.L_x_1818) ;  /* 0x000001b000007947 */ /* 0x000fea0003800000 */
.L_x_1814:
        /* <DEDUP_REMOVED lines=8> */
.L_x_1819:
        /* <DEDUP_REMOVED lines=13> */
.L_x_1821:
[----:B------:R-:W-:Y:S02]  /*03d0*/  ULDC UR7, c[0x0][0x54c] ;  /* 0x0001530000077ab9 */ /* 0x000fe40000000800 */
.L_x_1820:
[----:B------:R-:W-:Y:S02]  /*03e0*/  ULDC UR4, c[0x0][0x548] ;  /* 0x0001520000047ab9 */ /* 0x000fe40000000800 */
[----:B------:R-:W-:-:S02]  /*03f0*/  USHF.L.U32 UR5, UR14, 0x7, URZ ;  /* 0x000000070e057899 */ /* 0x000fc4000800063f */
[----:B------:R-:W-:-:S04]  /*0400*/  UIMAD UR4, UR7, UR4, URZ ;  /* 0x00000004070472a4 */ /* 0x000fc8000f8e023f */
[----:B------:R-:W-:-:S04]  /*0410*/  UISETP.GE.AND UP0, UPT, UR5, UR4, UPT ;  /* 0x000000040500728c */ /* 0x000fc8000bf06270 */
[----:B------:R-:W-:-:S06]  /*0420*/  USEL UR20, UR20, 0xffffffff, !UP0 ;  /* 0xffffffff14147887 */ /* 0x000fcc000c000000 */
.L_x_1818:
        /* <DEDUP_REMOVED lines=64> */
.L_x_1822:
        /* <DEDUP_REMOVED lines=10> */
.L_x_1823:
[----:B------:R-:W-:Y:S05]  /*08d0*/  @!P4 BRA `(.L_x_1824) ;  /* 0x000000500000c947 */ /* 0x000fea0003800000 */
[----:B-1--4-:R-:W4:Y:S04]  /*08e0*/  LDG.E R0, [R8.64] ;  /* 0x0000001608007981 */ /* 0x012f28000c1e1900 */
[----:B---3--:R-:W3:Y:S01]  /*08f0*/  LDG.E R3, [R8.64+0x4] ;  /* 0x0000041608037981 */ /* 0x008ee2000c1e1900 */
[----:B----4-:R-:W1:Y:S08]  /*0900*/  R2UR UR18, R0 ;  /* 0x00000000001273c2 */ /* 0x010e7000000e0000 */
[----:B---3--:R-:W1:Y:S02]  /*0910*/  R2UR UR4, R3 ;  /* 0x00000000030473c2 */ /* 0x008e6400000e0000 */
[----:B-1----:R-:W-:-:S06]  /*0920*/  UIADD3 UR18, -UR18, UR4, URZ ;  /* 0x0000000412127290 */ /* 0x002fcc000fffe13f */
.L_x_1824:
        /* <DEDUP_REMOVED lines=140> */
.L_x_1827:
[----:B------:R-:W-:Y:S05]  /*11f0*/  BSYNC B0 ;  /* 0x0000000000007941 */ /* 0x000fea0003800000 */
.L_x_1826:
        /* <DEDUP_REMOVED lines=128> */
.L_x_1846:
        /* <DEDUP_REMOVED lines=85> */
.L_x_1832:
[----:B------:R-:W-:Y:S05]  /*1f50*/  BSYNC B0 ;  /* 0x0000000000007941 */ /* 0x000fea0003800000 */
.L_x_1831:
        /* <DEDUP_REMOVED lines=81> */
.L_x_1835:
[----:B------:R-:W-:Y:S05]  /*2470*/  BSYNC B0 ;  /* 0x0000000000007941 */ /* 0x000fea0003800000 */
.L_x_1834:
        /* <DEDUP_REMOVED lines=57> */
.L_x_1837:
[----:B------:R-:W-:Y:S05]  /*2810*/  BSYNC B0 ;  /* 0x0000000000007941 */ /* 0x000fea0003800000 */
.L_x_1836:
        /* <DEDUP_REMOVED lines=57> */
.L_x_1839:
[----:B------:R-:W-:Y:S05]  /*2bb0*/  BSYNC B0 ;  /* 0x0000000000007941 */ /* 0x000fea0003800000 */
.L_x_1838:
        /* <DEDUP_REMOVED lines=57> */
.L_x_1830:
        /* <DEDUP_REMOVED lines=29> */
.L_x_1841:
[----:B------:R-:W-:Y:S05]  /*3120*/  BSYNC B0 ;  /* 0x0000000000007941 */ /* 0x000fea0003800000 */
.L_x_1840:
        /* <DEDUP_REMOVED lines=145> */
.L_x_1843:
[----:B------:R-:W-:Y:S05]  /*3a40*/  BSYNC B0 ;  /* 0x0000000000007941 */ /* 0x000fea0003800000 */
.L_x_1842:
        /* <DEDUP_REMOVED lines=124> */
.L_x_1829:
        /* <DEDUP_REMOVED lines=27> */
.L_x_1833:
[----:B------:R-:W-:Y:S05]  /*43c0*/  BSYNC B1 ;  /* 0x0000000000017941 */ /* 0x000fea0003800000 */
.L_x_1828:
        /* <DEDUP_REMOVED lines=61> */
.L_x_1845:
[----:B-1-3--:R-:W-:Y:S05]  /*47a0*/  BSYNC B0 ;  /* 0x0000000000007941 */ /* 0x00afea0003800000 */
.L_x_1844:
        /* <DEDUP_REMOVED lines=25> */
.L_x_1825:
        /* <DEDUP_REMOVED lines=192> */
.L_x_1849:
[----:B-123--:R-:W-:Y:S05]  /*5540*/  BSYNC B0 ;  /* 0x0000000000007941 */ /* 0x00efea0003800000 */
.L_x_1848:
        /* <DEDUP_REMOVED lines=25> */
.L_x_1851:
[----:B------:R-:W-:Y:S05]  /*56e0*/  BSYNC B0 ;  /* 0x0000000000007941 */ /* 0x000fea0003800000 */
.L_x_1850:
        /* <DEDUP_REMOVED lines=25> */
.L_x_1853:
[----:B------:R-:W-:Y:S05]  /*5880*/  BSYNC B0 ;  /* 0x0000000000007941 */ /* 0x000fea0003800000 */
.L_x_1852:
        /* <DEDUP_REMOVED lines=111> */
.L_x_1854:
        /* <DEDUP_REMOVED lines=70> */
.L_x_1858:
[----:B------:R-:W-:Y:S05]  /*63e0*/  BSYNC B0 ;  /* 0x0000000000007941 */ /* 0x000fea0003800000 */
.L_x_1857:
        /* <DEDUP_REMOVED lines=97> */
.L_x_1862:
[----:B------:R-:W-:Y:S05]  /*6a00*/  BSYNC B0 ;  /* 0x0000000000007941 */ /* 0x000fea0003800000 */
.L_x_1861:
        /* <DEDUP_REMOVED lines=42> */
.L_x_1864:
[----:B------:R-:W-:Y:S05]  /*6cb0*/  BSYNC B0 ;  /* 0x0000000000007941 */ /* 0x000fea0003800000 */
.L_x_1863:
        /* <DEDUP_REMOVED lines=42> */
.L_x_1866:
[----:B------:R-:W-:Y:S05]  /*6f60*/  BSYNC B0 ;  /* 0x0000000000007941 */ /* 0x000fea0003800000 */
.L_x_1865:
        /* <DEDUP_REMOVED lines=41> */
.L_x_1860:
[----:B------:R-:W-:Y:S05]  /*7200*/  BSYNC B1 ;  /* 0x0000000000017941 */ /* 0x000fea0003800000 */
.L_x_1859:
        /* <DEDUP_REMOVED lines=45> */
.L_x_1870:
[----:B------:R-:W-:Y:S05]  /*74e0*/  BSYNC B0 ;  /* 0x0000000000007941 */ /* 0x000fea0003800000 */
.L_x_1869:
        /* <DEDUP_REMOVED lines=42> */
.L_x_1872:
[----:B------:R-:W-:Y:S05]  /*7790*/  BSYNC B0 ;  /* 0x0000000000007941 */ /* 0x000fea0003800000 */
.L_x_1871:
        /* <DEDUP_REMOVED lines=42> */
.L_x_1874:
[----:B------:R-:W-:Y:S05]  /*7a40*/  BSYNC B0 ;  /* 0x0000000000007941 */ /* 0x000fea0003800000 */
.L_x_1873:
        /* <DEDUP_REMOVED lines=41> */
.L_x_1868:
[----:B------:R-:W-:Y:S05]  /*7ce0*/  BSYNC B1 ;  /* 0x0000000000017941 */ /* 0x000fea0003800000 */
.L_x_1867:
        /* <DEDUP_REMOVED lines=45> */
.L_x_1878:
[----:B------:R-:W-:Y:S05]  /*7fc0*/  BSYNC B0 ;  /* 0x0000000000007941 */ /* 0x000fea0003800000 */
.L_x_1877:
        /* <DEDUP_REMOVED lines=42> */
.L_x_1880:
[----:B------:R-:W-:Y:S05]  /*8270*/  BSYNC B0 ;  /* 0x0000000000007941 */ /* 0x000fea0003800000 */
.L_x_1879:
        /* <DEDUP_REMOVED lines=42> */
.L_x_1882:
[----:B------:R-:W-:Y:S05]  /*8520*/  BSYNC B0 ;  /* 0x0000000000007941 */ /* 0x000fea0003800000 */
.L_x_1881:
        /* <DEDUP_REMOVED lines=41> */
.L_x_1876:
[----:B------:R-:W-:Y:S05]  /*87c0*/  BSYNC B1 ;  /* 0x0000000000017941 */ /* 0x000fea0003800000 */
.L_x_1875:
        /* <DEDUP_REMOVED lines=44> */
.L_x_1885:
[----:B------:R-:W-:Y:S05]  /*8a90*/  BSYNC B0 ;  /* 0x0000000000007941 */ /* 0x000fea0003800000 */
.L_x_1884:
        /* <DEDUP_REMOVED lines=42> */
.L_x_1887:
[----:B------:R-:W-:Y:S05]  /*8d40*/  BSYNC B0 ;  /* 0x0000000000007941 */ /* 0x000fea0003800000 */
.L_x_1886:
        /* <DEDUP_REMOVED lines=42> */
.L_x_1889:
[----:B------:R-:W-:Y:S05]  /*8ff0*/  BSYNC B0 ;  /* 0x0000000000007941 */ /* 0x000fea0003800000 */
.L_x_1888:
        /* <DEDUP_REMOVED lines=42> */
.L_x_1856:
        /* <DEDUP_REMOVED lines=28> */
.L_x_1891:
[----:B------:R-:W-:Y:S05]  /*9460*/  BSYNC B0 ;  /* 0x0000000000007941 */ /* 0x000fea0003800000 */
.L_x_1890:
        /* <DEDUP_REMOVED lines=147> */
.L_x_1895:
[----:B------:R-:W-:Y:S05]  /*9da0*/  BSYNC B0 ;  /* 0x0000000000007941 */ /* 0x000fea0003800000 */
.L_x_1894:
        /* <DEDUP_REMOVED lines=97> */
.L_x_1893:
[----:B------:R-:W-:Y:S05]  /*a3c0*/  BSYNC B1 ;  /* 0x0000000000017941 */ /* 0x000fea0003800000 */
.L_x_1892:
        /* <DEDUP_REMOVED lines=106> */
.L_x_1899:
[----:B------:R-:W-:Y:S05]  /*aa70*/  BSYNC B0 ;  /* 0x0000000000007941 */ /* 0x000fea0003800000 */
.L_x_1898:
        /* <DEDUP_REMOVED lines=97> */
.L_x_1897:
[----:B------:R-:W-:Y:S05]  /*b090*/  BSYNC B1 ;  /* 0x0000000000017941 */ /* 0x000fea0003800000 */
.L_x_1896:
        /* <DEDUP_REMOVED lines=106> */
.L_x_1903:
[----:B------:R-:W-:Y:S05]  /*b740*/  BSYNC B0 ;  /* 0x0000000000007941 */ /* 0x000fea0003800000 */
.L_x_1902:
        /* <DEDUP_REMOVED lines=97> */
.L_x_1901:
[----:B------:R-:W-:Y:S05]  /*bd60*/  BSYNC B1 ;  /* 0x0000000000017941 */ /* 0x000fea0003800000 */
.L_x_1900:
        /* <DEDUP_REMOVED lines=105> */
.L_x_1905:
[----:B------:R-:W-:Y:S05]  /*c400*/  BSYNC B0 ;  /* 0x0000000000007941 */ /* 0x000fea0003800000 */
.L_x_1904:
        /* <DEDUP_REMOVED lines=97> */
.L_x_1883:
[----:B------:R-:W-:Y:S05]  /*ca20*/  BSYNC B2 ;  /* 0x0000000000027941 */ /* 0x000fea0003800000 */
.L_x_1855:
        /* <DEDUP_REMOVED lines=16> */
[----:B------:R-:W-:Y:S01]  /*cb30*/  IMAD.SHL.U32 R7, R7, 0x40, RZ ;  /* 0x0000004007077824 */ /* 0x000fe200078e00ff */
[----:B------:R-:W-:Y:S01]  /*cb40*/  LEA.HI R3, R3, R62, RZ, 0x5 ;  /* 0x0000003e03037211 */ /* 0x000fe200078f28ff */
[----:B------:R-:W-:Y:S01]  /*cb50*/  IMAD.IADD R12, R9, 0x1, -R12 ;  /* 0x00000001090c7824 */ /* 0x000fe200078e0a0c */
[----:B------:R-:W-:Y:S01]  /*cb60*/  SHF.R.S32.HI R149, RZ, 0x1f, R20 ;  /* 0x0000001fff957819 */ /* 0x000fe20000011414 */
[----:B------:R-:W-:Y:S01]  /*cb70*/  IMAD.WIDE.U32 R8, R221, c[0x0][0x218], R10 ;  /* 0x00008600dd087a25 */ /* 0x000fe200078e000a */
[----:B------:R-:W-:Y:S01]  /*cb80*/  LOP3.LUT R7, R7, 0x1c0, RZ, 0xc0, !PT ;  /* 0x000001c007077812 */ /* 0x000fe200078ec0ff */
[----:B------:R-:W-:Y:S01]  /*cb90*/  UISETP.GE.AND UP0, UPT, UR11, 0x21, UPT ;  /* 0x000000210b00788c */ /* 0x000fe2000bf06270 */
[----:B------:R-:W-:Y:S01]  /*cba0*/  SHF.R.S32.HI R13, RZ, 0x1f, R6 ;  /* 0x0000001fff0d7819 */ /* 0x000fe20000011406 */
[C---:B------:R-:W-:Y:S01]  /*cbb0*/  IMAD R217, R12.reuse, 0x200, R15 ;  /* 0x000002000cd97824 */ /* 0x040fe200078e020f */
[----:B------:R-:W-:Y:S01]  /*cbc0*/  LEA.HI R149, R149, R20, RZ, 0x3 ;  /* 0x0000001495957211 */ /* 0x000fe200078f18ff */
[----:B------:R-:W-:Y:S01]  /*cbd0*/  IMAD R11, R221, c[0x0][0x21c], R18 ;  /* 0x00008700dd0b7a24 */ /* 0x000fe200078e0212 */
[----:B------:R-:W-:Y:S01]  /*cbe0*/  LEA.HI R224, R13, R6, RZ, 0x3 ;  /* 0x000000060de07211 */ /* 0x000fe200078f18ff */
[----:B------:R-:W-:Y:S01]  /*cbf0*/  IMAD.SHL.U32 R217, R217, 0x2, RZ ;  /* 0x00000002d9d97824 */ /* 0x000fe200078e00ff */
[----:B------:R-:W-:Y:S01]  /*cc00*/  BAR.SYNC.DEFER_BLOCKING 0x0 ;  /* 0x0000000000007b1d */ /* 0x000fe20000010000 */
[----:B------:R-:W-:Y:S01]  /*cc10*/  IMAD.SHL.U32 R12, R12, 0x8, RZ ;  /* 0x000000080c0c7824 */ /* 0x000fe200078e00ff */
[----:B------:R-:W-:Y:S01]  /*cc20*/  LOP3.LUT R149, R149, 0xfffffff8, RZ, 0xc0, !PT ;  /* 0xfffffff895957812 */ /* 0x000fe200078ec0ff */
[----:B------:R-:W-:Y:S01]  /*cc30*/  IMAD.SHL.U32 R223, R16, 0x2, RZ ;  /* 0x0000000210df7824 */ /* 0x000fe200078e00ff */
[----:B------:R-:W-:-:S02]  /*cc40*/  IADD3 R10, R217, 0xc080, RZ ;  /* 0x0000c080d90a7810 */ /* 0x000fc40007ffe0ff */
[----:B------:R-:W-:Y:S02]  /*cc50*/  IADD3 R216, R217, 0xc0a0, RZ ;  /* 0x0000c0a0d9d87810 */ /* 0x000fe40007ffe0ff */
[----:B------:R-:W-:Y:S01]  /*cc60*/  @P0 IADD3 R216, R10, -0x20, RZ ;  /* 0xffffffe00ad80810 */ /* 0x000fe20007ffe0ff */
[----:B------:R-:W-:Y:S01]  /*cc70*/  IMAD.SHL.U32 R10, R4, 0x40, RZ ;  /* 0x00000040040a7824 */ /* 0x000fe200078e00ff */
[----:B------:R-:W-:Y:S02]  /*cc80*/  IADD3 R8, P0, R8, UR26, RZ ;  /* 0x0000001a08087c10 */ /* 0x000fe4000ff1e0ff */
[----:B------:R-:W-:Y:S02]  /*cc90*/  LOP3.LUT R12, R7, 0x8, R12, 0xf8, !PT ;  /* 0x00000008070c7812 */ /* 0x000fe400078ef80c */
[----:B------:R-:W-:Y:S02]  /*cca0*/  IADD3.X R11, R9, UR5, R11, P0, !PT ;  /* 0x00000005090b7c10 */ /* 0x000fe400087fe40b */
[----:B------:R-:W-:-:S02]  /*ccb0*/  LEA R9, P0, R8, c[0x0][0x1f8], 0x1 ;  /* 0x00007e0008097a11 */ /* 0x000fc400078008ff */
[----:B------:R-:W-:Y:S02]  /*ccc0*/  SHF.R.U32.HI R7, RZ, 0x3, R7 ;  /* 0x00000003ff077819 */ /* 0x000fe40000011607 */
[----:B------:R-:W-:Y:S01]  /*ccd0*/  LEA.HI.X R8, R8, c[0x0][0x1fc], R11, 0x1, P0 ;  /* 0x00007f0008087a11 */ /* 0x000fe200000f0c0b */
[----:B------:R-:W-:Y:S01]  /*cce0*/  SHFL.IDX PT, R28, R9, RZ, 0x181f ;  /* 0x00181fff091c7589 */ /* 0x000fe200000e0000 */
[----:B------:R-:W-:Y:S01]  /*ccf0*/  LOP3.LUT P0, RZ, R2, 0x4, RZ, 0xc0, !PT ;  /* 0x0000000402ff7812 */ /* 0x000fe2000780c0ff */
[----:B------:R-:W-:Y:S01]  /*cd00*/  IMAD.SHL.U32 R2, R3, 0x20, RZ ;  /* 0x0000002003027824 */ /* 0x000fe200078e00ff */
[----:B------:R-:W-:Y:S01]  /*cd10*/  LOP3.LUT R4, R12, R7, RZ, 0x3c, !PT ;  /* 0x000000070c047212 */ /* 0x000fe200078e3cff */
[----:B------:R-:W1:Y:S01]  /*cd20*/  SHFL.IDX PT, R29, R8, RZ, 0x181f ;  /* 0x00181fff081d7589 */ /* 0x000e6200000e0000 */
[----:B------:R-:W-:Y:S01]  /*cd30*/  LOP3.LUT R7, R10, 0xfffffe00, RZ, 0xc0, !PT ;  /* 0xfffffe000a077812 */ /* 0x000fe200078ec0ff */
[----:B------:R-:W-:Y:S01]  /*cd40*/  IMAD.MOV.U32 R11, RZ, RZ, 0x40 ;  /* 0x00000040ff0b7424 */ /* 0x000fe200078e00ff */
[----:B------:R-:W-:Y:S01]  /*cd50*/  LOP3.LUT R218, R2, 0x7ffffc00, RZ, 0xc0, !PT ;  /* 0x7ffffc0002da7812 */ /* 0x000fe200078ec0ff */
[----:B------:R-:W-:Y:S01]  /*cd60*/  LDSM.16.M88.4 R24, [R217+0xc880] ;  /* 0x00c88000d918783b */ /* 0x000fe20000000200 */
[----:B------:R-:W-:-:S02]  /*cd70*/  SHF.R.S32.HI R12, RZ, 0x1f, R21 ;  /* 0x0000001fff0c7819 */ /* 0x000fc40000011415 */
[----:B------:R-:W-:Y:S01]  /*cd80*/  IADD3 R218, R4, R7, R218 ;  /* 0x0000000704da7210 */ /* 0x000fe20007ffe0da */
[----:B------:R-:W-:Y:S01]  /*cd90*/  LDSM.16.M88.4 R44, [R216] ;  /* 0x00000000d82c783b */ /* 0x000fe20000000200 */
[----:B------:R-:W-:Y:S02]  /*cda0*/  SEL R2, R11, 0xffffffc0, !P0 ;  /* 0xffffffc00b027807 */ /* 0x000fe40004000000 */
[----:B------:R-:W-:Y:S01]  /*cdb0*/  ISETP.LT.AND P0, PT, R17, UR8, PT ;  /* 0x0000000811007c0c */ /* 0x000fe2000bf01270 */
[----:B------:R-:W-:Y:S01]  /*cdc0*/  IMAD.SHL.U32 R218, R218, 0x2, RZ ;  /* 0x00000002dada7824 */ /* 0x000fe200078e00ff */
[----:B------:R-:W-:Y:S01]  /*cdd0*/  LDSM.16.M88.4 R16, [R217+0xc080] ;  /* 0x00c08000d910783b */ /* 0x000fe20000000200 */
[----:B------:R-:W-:Y:S01]  /*cde0*/  LEA.HI R151, R12, R21, RZ, 0x3 ;  /* 0x000000150c977211 */ /* 0x000fe200078f18ff */
[----:B------:R-:W-:Y:S01]  /*cdf0*/  IMAD.IADD R212, R217, 0x1, R2 ;  /* 0x00000001d9d47824 */ /* 0x000fe200078e0202 */
[----:B------:R-:W-:Y:S01]  /*ce00*/  ISETP.GE.OR P6, PT, R150, c[0x0][0x1d4], !P0 ;  /* 0x0000750096007a0c */ /* 0x000fe200047c6670 */
[----:B------:R-:W2:Y:S01]  /*ce10*/  LDSM.16.M88.4 R8, [R218+0x10080] ;  /* 0x01008000da08783b */ /* 0x000ea20000000200 */
[--C-:B------:R-:W-:Y:S01]  /*ce20*/  IMAD R214, R0, 0x2, R218.reuse ;  /* 0x0000000200d67824 */ /* 0x100fe200078e02da */
[----:B------:R-:W-:Y:S01]  /*ce30*/  LOP3.LUT R151, R151, 0xfffffff8, RZ, 0xc0, !PT ;  /* 0xfffffff897977812 */ /* 0x000fe200078ec0ff */
[C---:B------:R-:W-:Y:S01]  /*ce40*/  IMAD R213, R5.reuse, 0x2, R218 ;  /* 0x0000000205d57824 */ /* 0x040fe200078e02da */
[----:B------:R-:W-:Y:S01]  /*ce50*/  LDSM.16.M88.4 R40, [R216+0x800] ;  /* 0x00080000d828783b */ /* 0x000fe20000000200 */
[----:B------:R-:W-:Y:S01]  /*ce60*/  LOP3.LUT R224, R224, 0xfffffff8, RZ, 0xc0, !PT ;  /* 0xfffffff8e0e07812 */ /* 0x000fe200078ec0ff */
[----:B------:R-:W-:Y:S01]  /*ce70*/  IMAD R211, R5, 0x2, R214 ;  /* 0x0000000205d37824 */ /* 0x000fe200078e02d6 */
[----:B------:R-:W-:Y:S01]  /*ce80*/  SHF.R.S32.HI R197, RZ, 0x1f, R150 ;  /* 0x0000001fffc57819 */ /* 0x000fe20000011496 */
[----:B-1----:R-:W-:Y:S01]  /*ce90*/  IMAD.WIDE R22, R150, 0x2, R28 ;  /* 0x0000000296167825 */ /* 0x002fe200078e021c */
        /* <DEDUP_REMOVED lines=8> */
[----:B------:R-:W-:Y:S01]  /*cf20*/  IMAD.WIDE R30, R149, 0x2, R28 ;  /* 0x00000002951e7825 */ /* 0x000fe200078e021c */
[----:B------:R-:W-:Y:S02]  /*cf30*/  SHF.R.S32.HI R196, RZ, 0x1f, R149 ;  /* 0x0000001fffc47819 */ /* 0x000fe40000011495 */
[----:B------:R-:W-:Y:S01]  /*cf40*/  IADD3 R207, R216, 0x800, RZ ;  /* 0x00000800d8cf7810 */ /* 0x000fe20007ffe0ff */
[----:B------:R-:W-:Y:S01]  /*cf50*/  IMAD.WIDE R48, R224, 0x2, R28 ;  /* 0x00000002e0307825 */ /* 0x000fe200078e021c */
[C---:B------:R-:W-:Y:S02]  /*cf60*/  IADD3 R205, R216.reuse, 0x1000, RZ ;  /* 0x00001000d8cd7810 */ /* 0x040fe40007ffe0ff */
[----:B------:R-:W-:Y:S01]  /*cf70*/  IADD3 R204, R216, 0x1800, RZ ;  /* 0x00001800d8cc7810 */ /* 0x000fe20007ffe0ff */
[----:B------:R-:W-:Y:S01]  /*cf80*/  IMAD.IADD R206, R2, 0x1, R216 ;  /* 0x0000000102ce7824 */ /* 0x000fe200078e02d8 */
[----:B------:R-:W-:-:S02]  /*cf90*/  LOP3.LUT R2, R4, R7, RZ, 0xfc, !PT ;  /* 0x0000000704027212 */ /* 0x000fc400078efcff */
[----:B------:R3:W-:Y:S01]  /*cfa0*/  LDGSTS.E.BYPASS.LTC128B.128 [R223+0x9080], [R14.64], !P6 ;  /* 0x090800000edf7fae */ /* 0x0007e2000f101d56 */
[----:B------:R-:W-:Y:S02]  /*cfb0*/  ISETP.GE.OR P6, PT, R20, c[0x0][0x1d4], !P0 ;  /* 0x0000750014007a0c */ /* 0x000fe400047c6670 */
[----:B------:R-:W-:Y:S02]  /*cfc0*/  ISETP.GE.OR P0, PT, R6, c[0x0][0x1d4], !P0 ;  /* 0x0000750006007a0c */ /* 0x000fe40004706670 */
[----:B------:R-:W-:Y:S02]  /*cfd0*/  SHF.R.S32.HI R7, RZ, 0x1f, R224 ;  /* 0x0000001fff077819 */ /* 0x000fe400000114e0 */
[C---:B------:R-:W-:Y:S02]  /*cfe0*/  IADD3 R203, R216.reuse, 0x2000, RZ ;  /* 0x00002000d8cb7810 */ /* 0x040fe40007ffe0ff */
[C---:B------:R-:W-:Y:S02]  /*cff0*/  IADD3 R202, R216.reuse, 0x2800, RZ ;  /* 0x00002800d8ca7810 */ /* 0x040fe40007ffe0ff */
[C---:B------:R-:W-:Y:S01]  /*d000*/  IADD3 R201, R216.reuse, 0x3000, RZ ;  /* 0x00003000d8c97810 */ /* 0x040fe20007ffe0ff */
[----:B--2---:R-:W-:Y:S02]  /*d010*/  HMMA.16816.F32 R20, R8, R16, RZ ;  /* 0x000000100814723c */ /* 0x004fe400000018ff */
[----:B------:R2:W-:Y:S01]  /*d020*/  LDGSTS.E.BYPASS.LTC128B.128 [R223+0xa080], [R30.64], !P6 ;  /* 0x0a0800001edf7fae */ /* 0x0005e2000f101d56 */
[----:B------:R-:W-:-:S03]  /*d030*/  IADD3 R200, R216, 0x3800, RZ ;  /* 0x00003800d8c87810 */ /* 0x000fc60007ffe0ff */
[----:B------:R4:W-:Y:S01]  /*d040*/  LDGSTS.E.BYPASS.LTC128B.128 [R223+0xb080], [R48.64], !P0 ;  /* 0x0b08000030df7fae */ /* 0x0009e2000c101d56 */
[----:B------:R-:W-:Y:S01]  /*d050*/  PLOP3.LUT P0, PT, PT, PT, UP0, 0x40, 0x0 ;  /* 0x000000000000781c */ /* 0x000fe20003f0e808 */
[C---:B------:R-:W-:Y:S02]  /*d060*/  HMMA.16816.F32 R16, R8.reuse, R18, RZ ;  /* 0x000000120810723c */ /* 0x040fe400000018ff */
[----:B------:R-:W-:Y:S04]  /*d070*/  LDSM.16.M88.4 R32, [R213+0x10080] ;  /* 0x01008000d520783b */ /* 0x000fe80000000200 */
[----:B------:R-:W0:Y:S02]  /*d080*/  LDGDEPBAR ;  /* 0x00000000000079af */ /* 0x000e240000000000 */
[C---:B---3--:R-:W-:Y:S08]  /*d090*/  HMMA.16816.F32 R12, R8.reuse, R24, RZ ;  /* 0x00000018080c723c */ /* 0x048ff000000018ff */
[----:B------:R-:W-:Y:S01]  /*d0a0*/  HMMA.16816.F32 R8, R8, R26, RZ ;  /* 0x0000001a0808723c */ /* 0x000fe200000018ff */
[----:B------:R-:W-:Y:S04]  /*d0b0*/  LDSM.16.M88.4 R24, [R212+0xc880] ;  /* 0x00c88000d418783b */ /* 0x000fe80000000200 */
[----:B--2---:R-:W2:Y:S03]  /*d0c0*/  LDSM.16.M88.4 R28, [R212+0xc080] ;  /* 0x00c08000d41c783b */ /* 0x004ea60000000200 */
[C---:B-1----:R-:W-:Y:S08]  /*d0d0*/  HMMA.16816.F32 R20, R36.reuse, R44, R20 ;  /* 0x0000002c2414723c */ /* 0x042ff00000001814 */
[C---:B------:R-:W-:Y:S01]  /*d0e0*/  HMMA.16816.F32 R16, R36.reuse, R46, R16 ;  /* 0x0000002e2410723c */ /* 0x040fe20000001810 */
[----:B------:R-:W-:Y:S07]  /*d0f0*/  LDSM.16.M88.4 R44, [R211+0x10080] ;  /* 0x01008000d32c783b */ /* 0x000fee0000000200 */
[C---:B------:R-:W-:Y:S08]  /*d100*/  HMMA.16816.F32 R12, R36.reuse, R40, R12 ;  /* 0x00000028240c723c */ /* 0x040ff0000000180c */
[----:B------:R-:W-:Y:S01]  /*d110*/  HMMA.16816.F32 R8, R36, R42, R8 ;  /* 0x0000002a2408723c */ /* 0x000fe20000001808 */
[----:B------:R-:W1:Y:S04]  /*d120*/  LDSM.16.M88.4 R40, [R206] ;  /* 0x00000000ce28783b */ /* 0x000e680000000200 */
[----:B------:R-:W3:Y:S03]  /*d130*/  LDSM.16.M88.4 R36, [R206+0x800] ;  /* 0x00080000ce24783b */ /* 0x000ee60000000200 */
[C---:B--2---:R-:W-:Y:S08]  /*d140*/  HMMA.16816.F32 R20, R32.reuse, R28, R20 ;  /* 0x0000001c2014723c */ /* 0x044ff00000001814 */
[C---:B------:R-:W-:Y:S01]  /*d150*/  HMMA.16816.F32 R16, R32.reuse, R30, R16 ;  /* 0x0000001e2010723c */ /* 0x040fe20000001810 */
[----:B------:R-:W-:Y:S07]  /*d160*/  LDSM.16.M88.4 R28, [R218+0x14080] ;  /* 0x01408000da1c783b */ /* 0x000fee0000000200 */
[C---:B------:R-:W-:Y:S08]  /*d170*/  HMMA.16816.F32 R12, R32.reuse, R24, R12 ;  /* 0x00000018200c723c */ /* 0x040ff0000000180c */
[----:B------:R-:W-:Y:S01]  /*d180*/  HMMA.16816.F32 R32, R32, R26, R8 ;  /* 0x0000001a2020723c */ /* 0x000fe20000001808 */
[----:B------:R-:W2:Y:S04]  /*d190*/  LDSM.16.M88.4 R24, [R217+0xd080] ;  /* 0x00d08000d918783b */ /* 0x000ea80000000200 */
[----:B------:R-:W5:Y:S03]  /*d1a0*/  LDSM.16.M88.4 R8, [R217+0xd880] ;  /* 0x00d88000d908783b */ /* 0x000f660000000200 */
[C---:B-1----:R-:W-:Y:S08]  /*d1b0*/  HMMA.16816.F32 R20, R44.reuse, R40, R20 ;  /* 0x000000282c14723c */ /* 0x042ff00000001814 */
[C---:B------:R-:W-:Y:S01]  /*d1c0*/  HMMA.16816.F32 R16, R44.reuse, R42, R16 ;  /* 0x0000002a2c10723c */ /* 0x040fe20000001810 */
[----:B------:R-:W-:Y:S07]  /*d1d0*/  LDSM.16.M88.4 R40, [R214+0x14080] ;  /* 0x01408000d628783b */ /* 0x000fee0000000200 */
[C---:B---3--:R-:W-:Y:S08]  /*d1e0*/  HMMA.16816.F32 R12, R44.reuse, R36, R12 ;  /* 0x000000242c0c723c */ /* 0x048ff0000000180c */
[----:B------:R-:W-:Y:S01]  /*d1f0*/  HMMA.16816.F32 R44, R44, R38, R32 ;  /* 0x000000262c2c723c */ /* 0x000fe20000001820 */
[----:B------:R-:W1:Y:S04]  /*d200*/  LDSM.16.M88.4 R36, [R216+0x1000] ;  /* 0x00100000d824783b */ /* 0x000e680000000200 */
[----:B------:R-:W3:Y:S03]  /*d210*/  LDSM.16.M88.4 R32, [R216+0x1800] ;  /* 0x00180000d820783b */ /* 0x000ee60000000200 */
[C---:B--2---:R-:W-:Y:S08]  /*d220*/  HMMA.16816.F32 R20, R28.reuse, R24, R20 ;  /* 0x000000181c14723c */ /* 0x044ff00000001814 */
[C---:B------:R-:W-:Y:S01]  /*d230*/  HMMA.16816.F32 R16, R28.reuse, R26, R16 ;  /* 0x0000001a1c10723c */ /* 0x040fe20000001810 */
[----:B------:R-:W-:Y:S07]  /*d240*/  LDSM.16.M88.4 R24, [R212+0xd080] ;  /* 0x00d08000d418783b */ /* 0x000fee0000000200 */
[C---:B-----5:R-:W-:Y:S08]  /*d250*/  HMMA.16816.F32 R12, R28.reuse, R8, R12 ;  /* 0x000000081c0c723c */ /* 0x060ff0000000180c */
        /* <DEDUP_REMOVED lines=65> */
[----:B------:R-:W3:Y:S01]  /*d670*/  LDSM.16.M88.4 R32, [R206+0x3800] ;  /* 0x00380000ce20783b */ /* 0x000ee20000000200 */
[----:B------:R-:W-:-:S04]  /*d680*/  DEPBAR.LE SB0, 0x0 ;  /* 0x000080000000791a */ /* 0x000fc80000000000 */
[C---:B--2---:R-:W-:Y:S08]  /*d690*/  HMMA.16816.F32 R20, R28.reuse, R24, R20 ;  /* 0x000000181c14723c */ /* 0x044ff00000001814 */
[C---:B------:R-:W-:Y:S08]  /*d6a0*/  HMMA.16816.F32 R16, R28.reuse, R26, R16 ;  /* 0x0000001a1c10723c */ /* 0x040ff00000001810 */
[C---:B-----5:R-:W-:Y:S08]  /*d6b0*/  HMMA.16816.F32 R12, R28.reuse, R8, R12 ;  /* 0x000000081c0c723c */ /* 0x060ff0000000180c */
[----:B------:R-:W-:Y:S08]  /*d6c0*/  HMMA.16816.F32 R44, R28, R10, R44 ;  /* 0x0000000a1c2c723c */ /* 0x000ff0000000182c */
[C---:B-1----:R-:W-:Y:S08]  /*d6d0*/  HMMA.16816.F32 R20, R40.reuse, R36, R20 ;  /* 0x000000242814723c */ /* 0x042ff00000001814 */
[C---:B------:R-:W-:Y:S08]  /*d6e0*/  HMMA.16816.F32 R16, R40.reuse, R38, R16 ;  /* 0x000000262810723c */ /* 0x040ff00000001810 */
[C---:B---3--:R-:W-:Y:S08]  /*d6f0*/  HMMA.16816.F32 R12, R40.reuse, R32, R12 ;  /* 0x00000020280c723c */ /* 0x048ff0000000180c */
[----:B------:R-:W-:Y:S01]  /*d700*/  HMMA.16816.F32 R44, R40, R34, R44 ;  /* 0x00000022282c723c */ /* 0x000fe2000000182c */
[----:B------:R-:W-:Y:S06]  /*d710*/  BAR.SYNC.DEFER_BLOCKING 0x0 ;  /* 0x0000000000007b1d */ /* 0x000fec0000010000 */
[----:B------:R-:W-:Y:S05]  /*d720*/  @P0 BRA `(.L_x_1906) ;  /* 0x000002b000000947 */ /* 0x000fea0003800000 */
[----:B----4-:R-:W-:Y:S01]  /*d730*/  IMAD.U32 R9, RZ, RZ, UR9 ;  /* 0x00000009ff097e24 */ /* 0x010fe2000f8e00ff */
        /* <DEDUP_REMOVED lines=27> */
[----:B------:R-:W1:Y:S04]  /*d8f0*/  SHFL.IDX PT, R4, R4, RZ, 0x181f ;  /* 0x00181fff04047589 */ /* 0x000e6800000e0000 */
[----:B------:R-:W2:Y:S01]  /*d900*/  SHFL.IDX PT, R6, R6, RZ, 0x181f ;  /* 0x00181fff06067589 */ /* 0x000ea200000e0000 */
[----:B-1----:R-:W-:-:S04]  /*d910*/  LEA R24, P0, R150, R4, 0x1 ;  /* 0x0000000496187211 */ /* 0x002fc800078008ff */
        /* <DEDUP_REMOVED lines=12> */
.L_x_1906:
[----:B----4-:R-:W-:Y:S01]  /*d9e0*/  LOP3.LUT R3, R3, 0xffffffe0, RZ, 0xc0, !PT ;  /* 0xffffffe003037812 */ /* 0x010fe200078ec0ff */
[----:B-1----:R-:W-:Y:S01]  /*d9f0*/  IMAD.U32 R8, RZ, RZ, UR8 ;  /* 0x00000008ff087e24 */ /* 0x002fe2000f8e00ff */
        /* <DEDUP_REMOVED lines=90> */
[----:B------:R-:W-:Y:S01]  /*dfa0*/  MUFU.EX2 R228, R228 ;  /* 0x000000e400e47308 */ /* 0x000fe20000000800 */
[--C-:B------:R-:W-:Y:S02]  /*dfb0*/  FFMA.FTZ R199, R19, c[0x0][0x2d0], -R12.reuse ;  /* 0x0000b40013c77a23 */ /* 0x100fe4000001080c */
[--C-:B------:R-:W-:Y:S01]  /*dfc0*/  FFMA.FTZ R232, R7, c[0x0][0x2d0], -R12.reuse ;  /* 0x0000b40007e87a23 */ /* 0x100fe2000001080c */
[----:B------:R-:W-:Y:S01]  /*dfd0*/  FSEL R9, R9, RZ, P0 ;  /* 0x000000ff09097208 */ /* 0x000fe20000000000 */
[--C-:B------:R-:W-:Y:S01]  /*dfe0*/  FFMA.FTZ R230, R17, c[0x0][0x2d0], -R12.reuse ;  /* 0x0000b40011e67a23 */ /* 0x100fe2000001080c */
[----:B------:R-:W-:Y:S01]  /*dff0*/  PLOP3.LUT P0, PT, PT, PT, UP0, 0x40, 0x0 ;  /* 0x000000000000781c */ /* 0x000fe20003f0e808 */
[----:B------:R-:W-:Y:S01]  /*e000*/  FFMA.FTZ R231, R13, c[0x0][0x2d0], -R12 ;  /* 0x0000b4000de77a23 */ /* 0x000fe2000001080c */
[----:B------:R-:W1:Y:S01]  /*e010*/  MUFU.EX2 R225, R225 ;  /* 0x000000e100e17308 */ /* 0x000e620000000800 */
[----:B------:R-:W-:-:S02]  /*e020*/  FFMA.FTZ R2, R22, c[0x0][0x2d0], -R9 ;  /* 0x0000b40016027a23 */ /* 0x000fc40000010809 */
[----:B------:R-:W2:Y:S01]  /*e030*/  LDSM.16.MT88.4 R20, [R215+0x8080] ;  /* 0x00808000d714783b */ /* 0x000ea20000004200 */
[--C-:B------:R-:W-:Y:S02]  /*e040*/  FFMA.FTZ R229, R6, c[0x0][0x2d0], -R9.reuse ;  /* 0x0000b40006e57a23 */ /* 0x100fe40000010809 */
[--C-:B------:R-:W-:Y:S02]  /*e050*/  FFMA.FTZ R227, R18, c[0x0][0x2d0], -R9.reuse ;  /* 0x0000b40012e37a23 */ /* 0x100fe40000010809 */
[--C-:B------:R-:W-:Y:S01]  /*e060*/  FFMA.FTZ R0, R4, c[0x0][0x2d0], -R9.reuse ;  /* 0x0000b40004007a23 */ /* 0x100fe20000010809 */
[----:B------:R-:W-:Y:S01]  /*e070*/  MUFU.EX2 R226, R226 ;  /* 0x000000e200e27308 */ /* 0x000fe20000000800 */
[----:B------:R-:W3:Y:S01]  /*e080*/  LDSM.16.MT88.4 R4, [R208+0xb080] ;  /* 0x00b08000d004783b */ /* 0x000ee20000004200 */
[----:B------:R-:W-:Y:S02]  /*e090*/  FFMA.FTZ R235, R11, c[0x0][0x2d0], -R12 ;  /* 0x0000b4000beb7a23 */ /* 0x000fe4000001080c */
[----:B------:R-:W-:-:S02]  /*e0a0*/  FFMA.FTZ R233, R14, c[0x0][0x2d0], -R9 ;  /* 0x0000b4000ee97a23 */ /* 0x000fc40000010809 */
[--C-:B------:R-:W-:Y:S01]  /*e0b0*/  FFMA.FTZ R234, R16, c[0x0][0x2d0], -R9.reuse ;  /* 0x0000b40010ea7a23 */ /* 0x100fe20000010809 */
[----:B------:R-:W4:Y:S01]  /*e0c0*/  LDSM.16.MT88.4 R12, [R215+0x8880] ;  /* 0x00888000d70c783b */ /* 0x000f220000004200 */
[----:B------:R-:W5:Y:S01]  /*e0d0*/  MUFU.EX2 R199, R199 ;  /* 0x000000c700c77308 */ /* 0x000f620000000800 */
[--C-:B------:R-:W-:Y:S01]  /*e0e0*/  FFMA.FTZ R236, R10, c[0x0][0x2d0], -R9.reuse ;  /* 0x0000b4000aec7a23 */ /* 0x100fe20000010809 */
[----:B-1----:R-:W-:Y:S01]  /*e0f0*/  F2FP.PACK_AB R132, R225, R228 ;  /* 0x000000e4e184723e */ /* 0x002fe200000000ff */
[----:B------:R-:W-:Y:S01]  /*e100*/  FFMA.FTZ R237, R8, c[0x0][0x2d0], -R9 ;  /* 0x0000b40008ed7a23 */ /* 0x000fe20000010809 */
[----:B------:R-:W-:Y:S01]  /*e110*/  LDSM.16.MT88.4 R16, [R210+0xb880] ;  /* 0x00b88000d210783b */ /* 0x000fe20000004200 */
[----:B------:R-:W-:-:S03]  /*e120*/  FADD.FTZ R225, R228, R225 ;  /* 0x000000e1e4e17221 */ /* 0x000fc60000010000 */
[----:B------:R-:W-:Y:S01]  /*e130*/  MUFU.EX2 R2, R2 ;  /* 0x0000000200027308 */ /* 0x000fe20000000800 */
[----:B------:R-:W1:Y:S07]  /*e140*/  LDSM.16.MT88.4 R8, [R210+0x8880] ;  /* 0x00888000d208783b */ /* 0x000e6e0000004200 */
[----:B------:R-:W2:Y:S01]  /*e150*/  MUFU.EX2 R229, R229 ;  /* 0x000000e500e57308 */ /* 0x000ea20000000800 */
[----:B-----5:R-:W-:Y:S01]  /*e160*/  F2FP.PACK_AB R134, R199, R226 ;  /* 0x000000e2c786723e */ /* 0x020fe200000000ff */
[----:B------:R-:W-:-:S04]  /*e170*/  FADD.FTZ R226, R226, R225 ;  /* 0x000000e1e2e27221 */ /* 0x000fc80000010000 */
[----:B------:R-:W-:Y:S02]  /*e180*/  FADD.FTZ R199, R199, R226 ;  /* 0x000000e2c7c77221 */ /* 0x000fe40000010000 */
[----:B------:R-:W-:Y:S08]  /*e190*/  MUFU.EX2 R227, R227 ;  /* 0x000000e300e37308 */ /* 0x000ff00000000800 */
[----:B------:R-:W5:Y:S01]  /*e1a0*/  MUFU.EX2 R0, R0 ;  /* 0x0000000000007308 */ /* 0x000f620000000800 */
[----:B--2---:R-:W-:Y:S01]  /*e1b0*/  F2FP.PACK_AB R133, R229, R2 ;  /* 0x00000002e585723e */ /* 0x004fe200000000ff */
[----:B------:R-:W-:-:S06]  /*e1c0*/  FADD.FTZ R2, R2, R229 ;  /* 0x000000e502027221 */ /* 0x000fcc0000010000 */
[----:B------:R-:W-:Y:S01]  /*e1d0*/  MUFU.EX2 R230, R230 ;  /* 0x000000e600e67308 */ /* 0x000fe20000000800 */
[----:B-----5:R-:W-:-:S07]  /*e1e0*/  F2FP.PACK_AB R135, R0, R227 ;  /* 0x000000e30087723e */ /* 0x020fce00000000ff */
        /* <DEDUP_REMOVED lines=39> */
[C---:B---3--:R-:W-:Y:S07]  /*e460*/  HMMA.16816.F32 R136, R132.reuse, R4, RZ ;  /* 0x000000048488723c */ /* 0x048fee00000018ff */
[----:B--2---:R-:W-:Y:S01]  /*e470*/  F2FP.PACK_AB R4, R231, R230 ;  /* 0x000000e6e704723e */ /* 0x004fe200000000ff */
        /* <DEDUP_REMOVED lines=48> */
[C---:B------:R-:W-:Y:S01]  /*e780*/  IMAD.SHL.U32 R227, R150.reuse, 0x2, RZ ;  /* 0x0000000296e37824 */ /* 0x040fe200078e00ff */
[----:B------:R-:W-:Y:S01]  /*e790*/  SHF.L.U32 R231, R149, 0x1, RZ ;  /* 0x0000000195e77819 */ /* 0x000fe200000006ff */
[C---:B------:R-:W-:Y:S01]  /*e7a0*/  IMAD.SHL.U32 R229, R151.reuse, 0x2, RZ ;  /* 0x0000000297e57824 */ /* 0x040fe200078e00ff */
[----:B------:R-:W-:Y:S01]  /*e7b0*/  SHF.L.U64.HI R226, R150, 0x1, R197 ;  /* 0x0000000196e27819 */ /* 0x000fe200000102c5 */
        /* <DEDUP_REMOVED lines=11> */
.L_x_1910:
        /* <DEDUP_REMOVED lines=44> */
.L_x_1908:
        /* <DEDUP_REMOVED lines=9> */
[----:B------:R-:W-:Y:S02]  /*ebc0*/  IMAD R150, R221, c[0x0][0x21c], R150 ;  /* 0x00008700dd967a24 */ /* 0x000fe400078e0296 */
[----:B------:R-:W-:Y:S04]  /*ebd0*/  IMAD.IADD R177, R177, 0x1, R3 ;  /* 0x00000001b1b17824 */ /* 0x000fe800078e0203 */
[----:B------:R-:W-:Y:S05]  /*ebe0*/  IMAD.WIDE.U32 R176, R221, c[0x0][0x218], R176 ;  /* 0x00008600ddb07a25 */ /* 0x000fea00078e00b0 */
[----:B------:R-:W-:Y:S01]  /*ebf0*/  IADD3 R148, P0, R176, UR8, RZ ;  /* 0x00000008b0947c10 */ /* 0x000fe2000ff1e0ff */
[----:B------:R-:W-:Y:S03]  /*ec00*/  LDSM.16.M88.4 R152, [R218+0x10080] ;  /* 0x01008000da98783b */ /* 0x000fe60000000200 */
[----:B------:R-:W-:Y:S01]  /*ec10*/  IADD3.X R177, R177, UR5, R150, P0, !PT ;  /* 0x00000005b1b17c10 */ /* 0x000fe200087fe496 */
[----:B------:R-:W1:Y:S01]  /*ec20*/  LDSM.16.M88.4 R156, [R217+0xc080] ;  /* 0x00c08000d99c783b */ /* 0x000e620000000200 */
[C---:B------:R-:W-:Y:S03]  /*ec30*/  LEA R2, P0, R148.reuse, c[0x0][0x1f8], 0x1 ;  /* 0x00007e0094027a11 */ /* 0x040fe600078008ff */
[----:B------:R-:W-:Y:S01]  /*ec40*/  LDSM.16.M88.4 R160, [R217+0xc880] ;  /* 0x00c88000d9a0783b */ /* 0x000fe20000000200 */
[----:B------:R-:W-:Y:S03]  /*ec50*/  LEA.HI.X R3, R148, c[0x0][0x1fc], R177, 0x1, P0 ;  /* 0x00007f0094037a11 */ /* 0x000fe600000f0cb1 */
[----:B------:R-:W2:Y:S04]  /*ec60*/  SHFL.IDX PT, R2, R2, RZ, 0x181f ;  /* 0x00181fff02027589 */ /* 0x000ea800000e0000 */
[----:B------:R-:W3:Y:S04]  /*ec70*/  SHFL.IDX PT, R3, R3, RZ, 0x181f ;  /* 0x00181fff03037589 */ /* 0x000ee800000e0000 */
[----:B------:R-:W-:Y:S04]  /*ec80*/  LDSM.16.M88.4 R164, [R216] ;  /* 0x00000000d8a4783b */ /* 0x000fe80000000200 */
[----:B------:R-:W-:Y:S01]  /*ec90*/  LDSM.16.M88.4 R168, [R207] ;  /* 0x00000000cfa8783b */ /* 0x000fe20000000200 */
[C---:B-1----:R-:W-:Y:S03]  /*eca0*/  HMMA.16816.F32 R4, R152.reuse, R156, RZ ;  /* 0x0000009c9804723c */ /* 0x042fe600000018ff */
[C---:B--2---:R-:W-:Y:S05]  /*ecb0*/  IADD3 R176, P0, R2.reuse, R227, RZ ;  /* 0x000000e302b07210 */ /* 0x044fea0007f1e0ff */
[C---:B------:R-:W-:Y:S01]  /*ecc0*/  HMMA.16816.F32 R8, R152.reuse, R158, RZ ;  /* 0x0000009e9808723c */ /* 0x040fe200000018ff */
[----:B------:R-:W1:Y:S03]  /*ecd0*/  LDSM.16.M88.4 R156, [R214+0x10080] ;  /* 0x01008000d69c783b */ /* 0x000e660000000200 */
[C---:B---3--:R-:W-:Y:S01]  /*ece0*/  IMAD.X R177, R3.reuse, 0x1, R226, P0 ;  /* 0x0000000103b17824 */ /* 0x048fe200000e06e2 */
[C---:B------:R-:W-:Y:S03]  /*ecf0*/  IADD3 R150, P0, R2.reuse, R229, RZ ;  /* 0x000000e502967210 */ /* 0x040fe60007f1e0ff */
[C---:B------:R-:W-:Y:S01]  /*ed00*/  HMMA.16816.F32 R12, R152.reuse, R160, RZ ;  /* 0x000000a0980c723c */ /* 0x040fe200000018ff */
[----:B------:R-:W-:Y:S01]  /*ed10*/  @!PT LDS RZ, [RZ] ;  /* 0x00000000fffff984 */ /* 0x000fe20000000800 */
[----:B------:R-:W-:Y:S01]  /*ed20*/  @!PT LDS RZ, [RZ] ;  /* 0x00000000fffff984 */ /* 0x000fe20000000800 */
[----:B------:R-:W-:Y:S01]  /*ed30*/  @!PT LDS RZ, [RZ] ;  /* 0x00000000fffff984 */ /* 0x000fe20000000800 */
[----:B------:R2:W-:Y:S03]  /*ed40*/  LDGSTS.E.BYPASS.LTC128B.128 [R223+0x8080], [R176.64], !P4 ;  /* 0x08080000b0df7fae */ /* 0x0005e6000e101d52 */
[C---:B------:R-:W-:Y:S01]  /*ed50*/  IMAD.X R151, R3.reuse, 0x1, R228, P0 ;  /* 0x0000000103977824 */ /* 0x040fe200000e06e4 */
[----:B------:R-:W-:Y:S03]  /*ed60*/  IADD3 R178, P0, R2, R231, RZ ;  /* 0x000000e702b27210 */ /* 0x000fe60007f1e0ff */
[----:B------:R-:W-:Y:S01]  /*ed70*/  HMMA.16816.F32 R16, R152, R162, RZ ;  /* 0x000000a29810723c */ /* 0x000fe200000018ff */
[----:B------:R2:W-:Y:S03]  /*ed80*/  LDGSTS.E.BYPASS.LTC128B.128 [R223+0x9080], [R150.64], !P5 ;  /* 0x0908000096df7fae */ /* 0x0005e6000e901d52 */
[----:B------:R-:W-:Y:S01]  /*ed90*/  IMAD.X R179, R3, 0x1, R230, P0 ;  /* 0x0000000103b37824 */ /* 0x000fe200000e06e6 */
[C---:B------:R-:W-:Y:S04]  /*eda0*/  LEA R2, P0, R224.reuse, R2, 0x1 ;  /* 0x00000002e0027211 */ /* 0x040fe800078008ff */
[----:B------:R-:W-:Y:S01]  /*edb0*/  LEA.HI.X R3, R224, R3, R225, 0x1, P0 ;  /* 0x00000003e0037211 */ /* 0x000fe200000f0ce1 */
[----:B------:R2:W-:Y:S01]  /*edc0*/  LDGSTS.E.BYPASS.LTC128B.128 [R223+0xa080], [R178.64], !P3 ;  /* 0x0a080000b2df7fae */ /* 0x0005e2000d901d52 */
[----:B------:R-:W-:Y:S03]  /*edd0*/  PLOP3.LUT P0, PT, PT, PT, UP0, 0x80, 0x0 ;  /* 0x000000000000781c */ /* 0x000fe60003f0f008 */
[----:B------:R2:W-:Y:S04]  /*ede0*/  LDGSTS.E.BYPASS.LTC128B.128 [R223+0xb080], [R2.64], !P2 ;  /* 0x0b08000002df7fae */ /* 0x0005e8000d101d52 */
[----:B------:R-:W-:Y:S04]  /*edf0*/  LDSM.16.M88.4 R152, [R213+0x10080] ;  /* 0x01008000d598783b */ /* 0x000fe80000000200 */
[----:B------:R-:W3:Y:S01]  /*ee00*/  LDSM.16.M88.4 R160, [R212+0xc080] ;  /* 0x00c08000d4a0783b */ /* 0x000ee20000000200 */
[C---:B-1----:R-:W-:Y:S03]  /*ee10*/  HMMA.16816.F32 R4, R156.reuse, R164, R4 ;  /* 0x000000a49c04723c */ /* 0x042fe60000001804 */
[----:B------:R-:W0:Y:S04]  /*ee20*/  LDGDEPBAR ;  /* 0x00000000000079af */ /* 0x000e280000000000 */
[----:B------:R-:W1:Y:S01]  /*ee30*/  LDSM.16.M88.4 R172, [R212+0xc880] ;  /* 0x00c88000d4ac783b */ /* 0x000e620000000200 */
[C---:B------:R-:W-:Y:S03]  /*ee40*/  HMMA.16816.F32 R8, R156.reuse, R166, R8 ;  /* 0x000000a69c08723c */ /* 0x040fe60000001808 */
[----:B------:R-:W-:Y:S05]  /*ee50*/  LDSM.16.M88.4 R164, [R206] ;  /* 0x00000000cea4783b */ /* 0x000fea0000000200 */
[C---:B------:R-:W-:Y:S08]  /*ee60*/  HMMA.16816.F32 R12, R156.reuse, R168, R12 ;  /* 0x000000a89c0c723c */ /* 0x040ff0000000180c */
[----:B------:R-:W-:Y:S01]  /*ee70*/  HMMA.16816.F32 R16, R156, R170, R16 ;  /* 0x000000aa9c10723c */ /* 0x000fe20000001810 */
[----:B------:R-:W4:Y:S04]  /*ee80*/  LDSM.16.M88.4 R156, [R211+0x10080] ;  /* 0x01008000d39c783b */ /* 0x000f280000000200 */
[----:B------:R-:W5:Y:S03]  /*ee90*/  LDSM.16.M88.4 R168, [R206+0x800] ;  /* 0x00080000cea8783b */ /* 0x000f660000000200 */
[C---:B---3--:R-:W-:Y:S08]  /*eea0*/  HMMA.16816.F32 R4, R152.reuse, R160, R4 ;  /* 0x000000a09804723c */ /* 0x048ff00000001804 */
[C---:B------:R-:W-:Y:S01]  /*eeb0*/  HMMA.16816.F32 R8, R152.reuse, R162, R8 ;  /* 0x000000a29808723c */ /* 0x040fe20000001808 */
[----:B------:R-:W-:Y:S07]  /*eec0*/  LDSM.16.M88.4 R160, [R217+0xd080] ;  /* 0x00d08000d9a0783b */ /* 0x000fee0000000200 */
[C---:B-1----:R-:W-:Y:S08]  /*eed0*/  HMMA.16816.F32 R12, R152.reuse, R172, R12 ;  /* 0x000000ac980c723c */ /* 0x042ff0000000180c */
[----:B------:R-:W-:Y:S01]  /*eee0*/  HMMA.16816.F32 R16, R152, R174, R16 ;  /* 0x000000ae9810723c */ /* 0x000fe20000001810 */
[----:B------:R-:W1:Y:S04]  /*eef0*/  LDSM.16.M88.4 R152, [R218+0x14080] ;  /* 0x01408000da98783b */ /* 0x000e680000000200 */
[----:B------:R-:W3:Y:S03]  /*ef00*/  LDSM.16.M88.4 R172, [R217+0xd880] ;  /* 0x00d88000d9ac783b */ /* 0x000ee60000000200 */
[C---:B----4-:R-:W-:Y:S08]  /*ef10*/  HMMA.16816.F32 R4, R156.reuse, R164, R4 ;  /* 0x000000a49c04723c */ /* 0x050ff00000001804 */
[C---:B------:R-:W-:Y:S01]  /*ef20*/  HMMA.16816.F32 R8, R156.reuse, R166, R8 ;  /* 0x000000a69c08723c */ /* 0x040fe20000001808 */
[----:B------:R-:W-:Y:S07]  /*ef30*/  LDSM.16.M88.4 R164, [R205] ;  /* 0x00000000cda4783b */ /* 0x000fee0000000200 */
[C---:B-----5:R-:W-:Y:S08]  /*ef40*/  HMMA.16816.F32 R12, R156.reuse, R168, R12 ;  /* 0x000000a89c0c723c */ /* 0x060ff0000000180c */
[----:B------:R-:W-:Y:S01]  /*ef50*/  HMMA.16816.F32 R16, R156, R170, R16 ;  /* 0x000000aa9c10723c */ /* 0x000fe20000001810 */
[----:B------:R-:W4:Y:S04]  /*ef60*/  LDSM.16.M88.4 R156, [R214+0x14080] ;  /* 0x01408000d69c783b */ /* 0x000f280000000200 */
[----:B------:R-:W5:Y:S03]  /*ef70*/  LDSM.16.M88.4 R168, [R204] ;  /* 0x00000000cca8783b */ /* 0x000f660000000200 */
[C---:B-1----:R-:W-:Y:S08]  /*ef80*/  HMMA.16816.F32 R4, R152.reuse, R160, R4 ;  /* 0x000000a09804723c */ /* 0x042ff00000001804 */
[C---:B------:R-:W-:Y:S01]  /*ef90*/  HMMA.16816.F32 R8, R152.reuse, R162, R8 ;  /* 0x000000a29808723c */ /* 0x040fe20000001808 */
[----:B------:R-:W-:Y:S07]  /*efa0*/  LDSM.16.M88.4 R160, [R212+0xd080] ;  /* 0x00d08000d4a0783b */ /* 0x000fee0000000200 */
[C---:B---3--:R-:W-:Y:S08]  /*efb0*/  HMMA.16816.F32 R12, R152.reuse, R172, R12 ;  /* 0x000000ac980c723c */ /* 0x048ff0000000180c */
[----:B------:R-:W-:Y:S01]  /*efc0*/  HMMA.16816.F32 R16, R152, R174, R16 ;  /* 0x000000ae9810723c */ /* 0x000fe20000001810 */
[----:B------:R-:W1:Y:S04]  /*efd0*/  LDSM.16.M88.4 R152, [R213+0x14080] ;  /* 0x01408000d598783b */ /* 0x000e680000000200 */
[----:B------:R-:W3:Y:S03]  /*efe0*/  LDSM.16.M88.4 R172, [R212+0xd880] ;  /* 0x00d88000d4ac783b */ /* 0x000ee60000000200 */
[C---:B----4-:R-:W-:Y:S08]  /*eff0*/  HMMA.16816.F32 R4, R156.reuse, R164, R4 ;  /* 0x000000a49c04723c */ /* 0x050ff00000001804 */
[C---:B------:R-:W-:Y:S01]  /*f000*/  HMMA.16816.F32 R8, R156.reuse, R166, R8 ;  /* 0x000000a69c08723c */ /* 0x040fe20000001808 */
[----:B------:R-:W-:Y:S07]  /*f010*/  LDSM.16.M88.4 R164, [R206+0x1000] ;  /* 0x00100000cea4783b */ /* 0x000fee0000000200 */
[C---:B-----5:R-:W-:Y:S08]  /*f020*/  HMMA.16816.F32 R12, R156.reuse, R168, R12 ;  /* 0x000000a89c0c723c */ /* 0x060ff0000000180c */
[----:B------:R-:W-:Y:S01]  /*f030*/  HMMA.16816.F32 R16, R156, R170, R16 ;  /* 0x000000aa9c10723c */ /* 0x000fe20000001810 */
[----:B------:R-:W4:Y:S04]  /*f040*/  LDSM.16.M88.4 R156, [R211+0x14080] ;  /* 0x01408000d39c783b */ /* 0x000f280000000200 */
        /* <DEDUP_REMOVED lines=57> */
[----:B------:R-:W-:Y:S04]  /*f3e0*/  DEPBAR.LE SB0, 0x0 ;  /* 0x000080000000791a */ /* 0x000fe80000000000 */
[C---:B-1----:R-:W-:Y:S01]  /*f3f0*/  HMMA.16816.F32 R4, R152.reuse, R160, R4 ;  /* 0x000000a09804723c */ /* 0x042fe20000001804 */
[----:B------:R-:W-:Y:S07]  /*f400*/  BAR.SYNC.DEFER_BLOCKING 0x0 ;  /* 0x0000000000007b1d */ /* 0x000fee0000010000 */
[C---:B------:R-:W-:Y:S08]  /*f410*/  HMMA.16816.F32 R8, R152.reuse, R162, R8 ;  /* 0x000000a29808723c */ /* 0x040ff00000001808 */
[C---:B---3--:R-:W-:Y:S08]  /*f420*/  HMMA.16816.F32 R12, R152.reuse, R172, R12 ;  /* 0x000000ac980c723c */ /* 0x048ff0000000180c */
[----:B------:R-:W-:Y:S08]  /*f430*/  HMMA.16816.F32 R16, R152, R174, R16 ;  /* 0x000000ae9810723c */ /* 0x000ff00000001810 */
[C---:B----4-:R-:W-:Y:S08]  /*f440*/  HMMA.16816.F32 R4, R156.reuse, R164, R4 ;  /* 0x000000a49c04723c */ /* 0x050ff00000001804 */
[C---:B------:R-:W-:Y:S08]  /*f450*/  HMMA.16816.F32 R8, R156.reuse, R166, R8 ;  /* 0x000000a69c08723c */ /* 0x040ff00000001808 */
[C---:B-----5:R-:W-:Y:S08]  /*f460*/  HMMA.16816.F32 R12, R156.reuse, R168, R12 ;  /* 0x000000a89c0c723c */ /* 0x060ff0000000180c */
[----:B------:R-:W-:Y:S01]  /*f470*/  HMMA.16816.F32 R16, R156, R170, R16 ;  /* 0x000000aa9c10723c */ /* 0x000fe20000001810 */
[----:B--2---:R-:W-:-:S07]  /*f480*/  @P0 BRA `(.L_x_1910) ;  /* 0xfffff3e000000947 */ /* 0x004fce000383ffff */
.L_x_1909:
        /* <DEDUP_REMOVED lines=14> */
[----:B------:R-:W-:Y:S01]  /*f570*/  ISETP.LT.AND P0, PT, RZ, UR10, PT ;  /* 0x0000000aff007c0c */ /* 0x000fe2000bf01270 */
[----:B------:R-:W-:Y:S01]  /*f580*/  UIADD3 UR10, UR10, -0x1, URZ ;  /* 0xffffffff0a0a7890 */ /* 0x000fe2000fffe03f */
[----:B------:R-:W-:Y:S01]  /*f590*/  FMNMX.FTZ R2, R16, R3, !PT ;  /* 0x0000000310027209 */ /* 0x000fe20007810000 */
[----:B------:R-:W-:Y:S01]  /*f5a0*/  LDSM.16.MT88.4 R172, [R215+0xa880] ;  /* 0x00a88000d7ac783b */ /* 0x000fe20000004200 */
[----:B------:R-:W-:Y:S02]  /*f5b0*/  FMNMX.FTZ R3, R15, R148, !PT ;  /* 0x000000940f037209 */ /* 0x000fe40007810000 */
        /* <DEDUP_REMOVED lines=20> */
[--C-:B------:R-:W-:Y:S02]  /*f700*/  FFMA.FTZ R152, R4, c[0x0][0x2d0], -R165.reuse ;  /* 0x0000b40004987a23 */ /* 0x100fe400000108a5 */
[----:B------:R-:W-:Y:S02]  /*f710*/  FMUL.FTZ R151, R2, c[0x0][0x2d0] ;  /* 0x0000b40002977a20 */ /* 0x000fe40000410000 */
[----:B------:R1:W-:Y:S01]  /*f720*/  MUFU.EX2 R150, R152 ;  /* 0x0000009800967308 */ /* 0x0003e20000000800 */
[C---:B------:R-:W-:Y:S02]  /*f730*/  FMUL.FTZ R164, R3.reuse, c[0x0][0x2d0] ;  /* 0x0000b40003a47a20 */ /* 0x040fe40000410000 */
[----:B------:R-:W-:Y:S02]  /*f740*/  FADD.FTZ R149, -R3, R0 ;  /* 0x0000000003957221 */ /* 0x000fe40000010100 */
[--C-:B------:R-:W-:Y:S02]  /*f750*/  FFMA.FTZ R5, R5, c[0x0][0x2d0], -R165.reuse ;  /* 0x0000b40005057a23 */ /* 0x100fe400000108a5 */
[--C-:B------:R-:W-:Y:S02]  /*f760*/  FFMA.FTZ R232, R8, c[0x0][0x2d0], -R165.reuse ;  /* 0x0000b40008e87a23 */ /* 0x100fe400000108a5 */
[--C-:B------:R-:W-:Y:S01]  /*f770*/  FFMA.FTZ R6, R6, c[0x0][0x2d0], -R164.reuse ;  /* 0x0000b40006067a23 */ /* 0x100fe200000108a4 */
[----:B------:R2:W3:Y:S01]  /*f780*/  MUFU.EX2 R2, R151 ;  /* 0x0000009700027308 */ /* 0x0004e20000000800 */
[--C-:B------:R-:W-:Y:S02]  /*f790*/  FFMA.FTZ R7, R7, c[0x0][0x2d0], -R164.reuse ;  /* 0x0000b40007077a23 */ /* 0x100fe400000108a4 */
[--C-:B------:R-:W-:Y:S02]  /*f7a0*/  FFMA.FTZ R234, R10, c[0x0][0x2d0], -R164.reuse ;  /* 0x0000b4000aea7a23 */ /* 0x100fe400000108a4 */
[--C-:B------:R-:W-:Y:S02]  /*f7b0*/  FFMA.FTZ R237, R11, c[0x0][0x2d0], -R164.reuse ;  /* 0x0000b4000bed7a23 */ /* 0x100fe400000108a4 */
[----:B------:R-:W-:Y:S01]  /*f7c0*/  FMUL.FTZ R0, R149, c[0x0][0x2d0] ;  /* 0x0000b40095007a20 */ /* 0x000fe20000410000 */
[----:B------:R-:W-:Y:S01]  /*f7d0*/  MOV R149, R148 ;  /* 0x0000009400957202 */ /* 0x000fe20000000f00 */
[--C-:B------:R-:W-:Y:S01]  /*f7e0*/  FFMA.FTZ R236, R12, c[0x0][0x2d0], -R165.reuse ;  /* 0x0000b4000cec7a23 */ /* 0x100fe200000108a5 */
[----:B------:R-:W4:Y:S01]  /*f7f0*/  MUFU.EX2 R5, R5 ;  /* 0x0000000500057308 */ /* 0x000f220000000800 */
[--C-:B------:R-:W-:Y:S02]  /*f800*/  FFMA.FTZ R239, R13, c[0x0][0x2d0], -R165.reuse ;  /* 0x0000b4000def7a23 */ /* 0x100fe400000108a5 */
[--C-:B------:R-:W-:Y:S01]  /*f810*/  FFMA.FTZ R238, R14, c[0x0][0x2d0], -R164.reuse ;  /* 0x0000b4000eee7a23 */ /* 0x100fe200000108a4 */
[----:B-1----:R-:W1:Y:S01]  /*f820*/  LDSM.16.MT88.4 R152, [R215+0x8080] ;  /* 0x00808000d798783b */ /* 0x002e620000004200 */
[--C-:B------:R-:W-:Y:S02]  /*f830*/  FFMA.FTZ R241, R15, c[0x0][0x2d0], -R164.reuse ;  /* 0x0000b4000ff17a23 */ /* 0x100fe400000108a4 */
[--C-:B------:R-:W-:Y:S02]  /*f840*/  FFMA.FTZ R240, R16, c[0x0][0x2d0], -R165.reuse ;  /* 0x0000b40010f07a23 */ /* 0x100fe400000108a5 */
[--C-:B------:R-:W-:Y:S01]  /*f850*/  FFMA.FTZ R242, R18, c[0x0][0x2d0], -R164.reuse ;  /* 0x0000b40012f27a23 */ /* 0x100fe200000108a4 */
[----:B------:R-:W5:Y:S01]  /*f860*/  MUFU.EX2 R0, R0 ;  /* 0x0000000000007308 */ /* 0x000f620000000800 */
[----:B------:R-:W-:Y:S02]  /*f870*/  FFMA.FTZ R164, R19, c[0x0][0x2d0], -R164 ;  /* 0x0000b40013a47a23 */ /* 0x000fe400000108a4 */
[--C-:B--2---:R-:W-:Y:S02]  /*f880*/  FFMA.FTZ R151, R9, c[0x0][0x2d0], -R165.reuse ;  /* 0x0000b40009977a23 */ /* 0x104fe400000108a5 */
[C---:B---3--:R-:W-:Y:S02]  /*f890*/  FMUL.FTZ R8, R2.reuse, R144 ;  /* 0x0000009002087220 */ /* 0x048fe40000410000 */
[C---:B------:R-:W-:Y:S03]  /*f8a0*/  FMUL.FTZ R9, R2.reuse, R145 ;  /* 0x0000009102097220 */ /* 0x040fe60000410000 */
[----:B------:R-:W-:Y:S01]  /*f8b0*/  MUFU.EX2 R232, R232 ;  /* 0x000000e800e87308 */ /* 0x000fe20000000800 */
[C---:B------:R-:W-:Y:S02]  /*f8c0*/  FMUL.FTZ R20, R2.reuse, R20 ;  /* 0x0000001402147220 */ /* 0x040fe40000410000 */
[C---:B------:R-:W-:Y:S01]  /*f8d0*/  FMUL.FTZ R21, R2.reuse, R21 ;  /* 0x0000001502157220 */ /* 0x040fe20000410000 */
[----:B----4-:R-:W-:Y:S01]  /*f8e0*/  F2FP.PACK_AB R144, R5, R150 ;  /* 0x000000960590723e */ /* 0x010fe200000000ff */
[C---:B------:R-:W-:Y:S02]  /*f8f0*/  FMUL.FTZ R24, R2.reuse, R24 ;  /* 0x0000001802187220 */ /* 0x040fe40000410000 */
[C---:B------:R-:W-:Y:S02]  /*f900*/  FMUL.FTZ R25, R2.reuse, R25 ;  /* 0x0000001902197220 */ /* 0x040fe40000410000 */
[C---:B------:R-:W-:Y:S01]  /*f910*/  FMUL.FTZ R12, R2.reuse, R140 ;  /* 0x0000008c020c7220 */ /* 0x040fe20000410000 */
[----:B------:R-:W2:Y:S01]  /*f920*/  MUFU.EX2 R151, R151 ;  /* 0x0000009700977308 */ /* 0x000ea20000000800 */
[----:B------:R-:W-:Y:S02]  /*f930*/  FMUL.FTZ R13, R2, R141 ;  /* 0x0000008d020d7220 */ /* 0x000fe40000410000 */
[----:B------:R-:W-:Y:S02]  /*f940*/  FFMA.FTZ R165, R17, c[0x0][0x2d0], -R165 ;  /* 0x0000b40011a57a23 */ /* 0x000fe400000108a5 */
[C---:B-----5:R-:W-:Y:S02]  /*f950*/  FMUL.FTZ R10, R0.reuse, R146 ;  /* 0x00000092000a7220 */ /* 0x060fe40000410000 */
        /* <DEDUP_REMOVED lines=8> */
[----:B------:R-:W3:Y:S01]  /*f9e0*/  MUFU.EX2 R7, R7 ;  /* 0x0000000700077308 */ /* 0x000ee20000000800 */
[----:B------:R-:W-:Y:S01]  /*f9f0*/  LDSM.16.MT88.4 R140, [R208+0xb080] ;  /* 0x00b08000d08c783b */ /* 0x000fe20000004200 */
[C---:B------:R-:W-:Y:S01]  /*fa00*/  FMUL.FTZ R16, R2.reuse, R136 ;  /* 0x0000008802107220 */ /* 0x040fe20000410000 */
[----:B--2---:R-:W-:Y:S01]  /*fa10*/  F2FP.PACK_AB R146, R151, R232 ;  /* 0x000000e89792723e */ /* 0x004fe200000000ff */
[----:B------:R-:W-:Y:S02]  /*fa20*/  FMUL.FTZ R17, R2, R137 ;  /* 0x0000008902117220 */ /* 0x000fe40000410000 */
[C---:B------:R-:W-:Y:S02]  /*fa30*/  FMUL.FTZ R18, R0.reuse, R138 ;  /* 0x0000008a00127220 */ /* 0x040fe40000410000 */
[----:B------:R-:W-:Y:S02]  /*fa40*/  FMUL.FTZ R19, R0, R139 ;  /* 0x0000008b00137220 */ /* 0x000fe40000410000 */
[----:B------:R-:W-:Y:S01]  /*fa50*/  MUFU.EX2 R234, R234 ;  /* 0x000000ea00ea7308 */ /* 0x000fe20000000800 */
[----:B------:R-:W-:Y:S01]  /*fa60*/  LDSM.16.MT88.4 R136, [R210+0x8880] ;  /* 0x00888000d288783b */ /* 0x000fe20000004200 */
[C---:B------:R-:W-:Y:S02]  /*fa70*/  FMUL.FTZ R28, R2.reuse, R28 ;  /* 0x0000001c021c7220 */ /* 0x040fe40000410000 */
[----:B------:R-:W-:Y:S02]  /*fa80*/  FMUL.FTZ R29, R2, R29 ;  /* 0x0000001d021d7220 */ /* 0x000fe40000410000 */
[C---:B------:R-:W-:Y:S02]  /*fa90*/  FMUL.FTZ R30, R0.reuse, R30 ;  /* 0x0000001e001e7220 */ /* 0x040fe40000410000 */
[----:B------:R-:W-:Y:S02]  /*faa0*/  FMUL.FTZ R31, R0, R31 ;  /* 0x0000001f001f7220 */ /* 0x000fe40000410000 */
[----:B------:R-:W2:Y:S01]  /*fab0*/  MUFU.EX2 R237, R237 ;  /* 0x000000ed00ed7308 */ /* 0x000ea20000000800 */
[C---:B------:R-:W-:Y:S02]  /*fac0*/  FMUL.FTZ R32, R2.reuse, R32 ;  /* 0x0000002002207220 */ /* 0x040fe40000410000 */
[----:B------:R-:W-:Y:S01]  /*fad0*/  FMUL.FTZ R33, R2, R33 ;  /* 0x0000002102217220 */ /* 0x000fe20000410000 */
[----:B---3--:R-:W-:Y:S01]  /*fae0*/  F2FP.PACK_AB R145, R7, R6 ;  /* 0x000000060791723e */ /* 0x008fe200000000ff */
[C---:B------:R-:W-:Y:S02]  /*faf0*/  FMUL.FTZ R34, R0.reuse, R34 ;  /* 0x0000002200227220 */ /* 0x040fe40000410000 */
[----:B------:R-:W-:Y:S02]  /*fb00*/  FMUL.FTZ R35, R0, R35 ;  /* 0x0000002300237220 */ /* 0x000fe40000410000 */
[C---:B------:R-:W-:Y:S01]  /*fb10*/  FMUL.FTZ R36, R2.reuse, R36 ;  /* 0x0000002402247220 */ /* 0x040fe20000410000 */
[----:B------:R-:W-:Y:S01]  /*fb20*/  MUFU.EX2 R243, R165 ;  /* 0x000000a500f37308 */ /* 0x000fe20000000800 */
[----:B------:R-:W-:Y:S02]  /*fb30*/  FMUL.FTZ R37, R2, R37 ;  /* 0x0000002502257220 */ /* 0x000fe40000410000 */
[C---:B------:R-:W-:Y:S02]  /*fb40*/  FMUL.FTZ R38, R0.reuse, R38 ;  /* 0x0000002600267220 */ /* 0x040fe40000410000 */
[----:B------:R-:W-:Y:S02]  /*fb50*/  FMUL.FTZ R39, R0, R39 ;  /* 0x0000002700277220 */ /* 0x000fe40000410000 */
[C---:B------:R-:W-:Y:S02]  /*fb60*/  FMUL.FTZ R40, R2.reuse, R40 ;  /* 0x0000002802287220 */ /* 0x040fe40000410000 */
[----:B------:R-:W-:Y:S01]  /*fb70*/  FMUL.FTZ R41, R2, R41 ;  /* 0x0000002902297220 */ /* 0x000fe20000410000 */
[----:B------:R3:W-:Y:S01]  /*fb80*/  MUFU.EX2 R245, R164 ;  /* 0x000000a400f57308 */ /* 0x0007e20000000800 */
[C---:B------:R-:W-:Y:S02]  /*fb90*/  FMUL.FTZ R42, R0.reuse, R42 ;  /* 0x0000002a002a7220 */ /* 0x040fe40000410000 */
[----:B------:R-:W-:Y:S01]  /*fba0*/  FMUL.FTZ R43, R0, R43 ;  /* 0x0000002b002b7220 */ /* 0x000fe20000410000 */
[----:B--2---:R-:W-:Y:S01]  /*fbb0*/  F2FP.PACK_AB R147, R237, R234 ;  /* 0x000000eaed93723e */ /* 0x004fe200000000ff */
[C---:B------:R-:W-:Y:S02]  /*fbc0*/  FMUL.FTZ R44, R2.reuse, R44 ;  /* 0x0000002c022c7220 */ /* 0x040fe40000410000 */
[----:B------:R-:W-:Y:S02]  /*fbd0*/  FMUL.FTZ R45, R2, R45 ;  /* 0x0000002d022d7220 */ /* 0x000fe40000410000 */
[C---:B------:R-:W-:Y:S01]  /*fbe0*/  FMUL.FTZ R46, R0.reuse, R46 ;  /* 0x0000002e002e7220 */ /* 0x040fe20000410000 */
[----:B------:R-:W-:Y:S01]  /*fbf0*/  MUFU.EX2 R236, R236 ;  /* 0x000000ec00ec7308 */ /* 0x000fe20000000800 */
[C---:B-1----:R-:W-:Y:S05]  /*fc00*/  HMMA.16816.F32 R8, R144.reuse, R152, R8 ;  /* 0x000000989008723c */ /* 0x042fea0000001808 */
[----:B------:R-:W-:Y:S02]  /*fc10*/  FMUL.FTZ R47, R0, R47 ;  /* 0x0000002f002f7220 */ /* 0x000fe40000410000 */
[C---:B------:R-:W-:Y:S01]  /*fc20*/  FMUL.FTZ R48, R2.reuse, R48 ;  /* 0x0000003002307220 */ /* 0x040fe20000410000 */
[C---:B------:R-:W-:Y:S01]  /*fc30*/  HMMA.16816.F32 R20, R144.reuse, R154, R20 ;  /* 0x0000009a9014723c */ /* 0x040fe20000001814 */
[----:B------:R-:W1:Y:S01]  /*fc40*/  LDSM.16.MT88.4 R152, [R208+0x8080] ;  /* 0x00808000d098783b */ /* 0x000e620000004200 */
[----:B------:R-:W2:Y:S02]  /*fc50*/  MUFU.EX2 R239, R239 ;  /* 0x000000ef00ef7308 */ /* 0x000ea40000000800 */
[----:B------:R-:W-:Y:S02]  /*fc60*/  FMUL.FTZ R49, R2, R49 ;  /* 0x0000003102317220 */ /* 0x000fe40000410000 */
[C---:B------:R-:W-:Y:S02]  /*fc70*/  FMUL.FTZ R50, R0.reuse, R50 ;  /* 0x0000003200327220 */ /* 0x040fe40000410000 */
[C---:B------:R-:W-:Y:S01]  /*fc80*/  HMMA.16816.F32 R24, R144.reuse, R156, R24 ;  /* 0x0000009c9018723c */ /* 0x040fe20000001818 */
[----:B---3--:R-:W-:Y:S03]  /*fc90*/  LDSM.16.MT88.4 R164, [R210+0x9880] ;  /* 0x00988000d2a4783b */ /* 0x008fe60000004200 */
[----:B------:R-:W-:Y:S01]  /*fca0*/  FMUL.FTZ R51, R0, R51 ;  /* 0x0000003300337220 */ /* 0x000fe20000410000 */
[----:B------:R-:W-:Y:S01]  /*fcb0*/  MUFU.EX2 R238, R238 ;  /* 0x000000ee00ee7308 */ /* 0x000fe20000000800 */
[C---:B------:R-:W-:Y:S02]  /*fcc0*/  FMUL.FTZ R52, R2.reuse, R52 ;  /* 0x0000003402347220 */ /* 0x040fe40000410000 */
[C---:B------:R-:W-:Y:S01]  /*fcd0*/  HMMA.16816.F32 R28, R144.reuse, R158, R28 ;  /* 0x0000009e901c723c */ /* 0x040fe2000000181c */
[----:B------:R-:W3:Y:S03]  /*fce0*/  LDSM.16.MT88.4 R156, [R215+0x9080] ;  /* 0x00908000d79c783b */ /* 0x000ee60000004200 */
[----:B------:R-:W-:Y:S02]  /*fcf0*/  FMUL.FTZ R53, R2, R53 ;  /* 0x0000003502357220 */ /* 0x000fe40000410000 */
[C---:B------:R-:W-:Y:S01]  /*fd00*/  FMUL.FTZ R54, R0.reuse, R54 ;  /* 0x0000003600367220 */ /* 0x040fe20000410000 */
[----:B------:R-:W4:Y:S01]  /*fd10*/  MUFU.EX2 R241, R241 ;  /* 0x000000f100f17308 */ /* 0x000f220000000800 */
[C---:B------:R-:W-:Y:S04]  /*fd20*/  HMMA.16816.F32 R32, R144.reuse, R160, R32 ;  /* 0x000000a09020723c */ /* 0x040fe80000001820 */
[----:B------:R-:W-:Y:S02]  /*fd30*/  FMUL.FTZ R55, R0, R55 ;  /* 0x0000003700377220 */ /* 0x000fe40000410000 */
[C---:B------:R-:W-:Y:S02]  /*fd40*/  FMUL.FTZ R56, R2.reuse, R56 ;  /* 0x0000003802387220 */ /* 0x040fe40000410000 */
[C---:B------:R-:W-:Y:S01]  /*fd50*/  HMMA.16816.F32 R36, R144.reuse, R162, R36 ;  /* 0x000000a29024723c */ /* 0x040fe20000001824 */
[----:B------:R-:W5:Y:S01]  /*fd60*/  LDSM.16.MT88.4 R160, [R210+0x9080] ;  /* 0x00908000d2a0783b */ /* 0x000f620000004200 */
[----:B------:R-:W2:Y:S02]  /*fd70*/  MUFU.EX2 R240, R240 ;  /* 0x000000f000f07308 */ /* 0x000ea40000000800 */
[----:B------:R-:W-:Y:S02]  /*fd80*/  FMUL.FTZ R57, R2, R57 ;  /* 0x0000003902397220 */ /* 0x000fe40000410000 */
[C---:B------:R-:W-:Y:S02]  /*fd90*/  FMUL.FTZ R58, R0.reuse, R58 ;  /* 0x0000003a003a7220 */ /* 0x040fe40000410000 */
[----:B------:R-:W-:Y:S01]  /*fda0*/  FMUL.FTZ R59, R0, R59 ;  /* 0x0000003b003b7220 */ /* 0x000fe20000410000 */
[C---:B-1----:R-:W-:Y:S03]  /*fdb0*/  HMMA.16816.F32 R40, R144.reuse, R152, R40 ;  /* 0x000000989028723c */ /* 0x042fe60000001828 */
[C---:B------:R-:W-:Y:S01]  /*fdc0*/  FMUL.FTZ R60, R2.reuse, R60 ;  /* 0x0000003c023c7220 */ /* 0x040fe20000410000 */
[----:B------:R-:W1:Y:S01]  /*fdd0*/  MUFU.EX2 R242, R242 ;  /* 0x000000f200f27308 */ /* 0x000e620000000800 */
[----:B------:R-:W-:Y:S02]  /*fde0*/  FMUL.FTZ R61, R2, R61 ;  /* 0x0000003d023d7220 */ /* 0x000fe40000410000 */
[C---:B------:R-:W-:Y:S01]  /*fdf0*/  FMUL.FTZ R62, R0.reuse, R62 ;  /* 0x0000003e003e7220 */ /* 0x040fe20000410000 */
[C---:B------:R-:W-:Y:S01]  /*fe00*/  HMMA.16816.F32 R44, R144.reuse, R154, R44 ;  /* 0x0000009a902c723c */ /* 0x040fe2000000182c */
[----:B------:R-:W1:Y:S03]  /*fe10*/  LDSM.16.MT88.4 R152, [R209+0x9080] ;  /* 0x00908000d198783b */ /* 0x000e660000004200 */
        /* <DEDUP_REMOVED lines=9> */
[C---:B-----5:R-:W-:Y:S04]  /*feb0*/  HMMA.16816.F32 R56, R144.reuse, R160, R56 ;  /* 0x000000a09038723c */ /* 0x060fe80000001838 */
[----:B------:R-:W-:Y:S02]  /*fec0*/  FMUL.FTZ R69, R2, R69 ;  /* 0x0000004502457220 */ /* 0x000fe40000410000 */
[C---:B------:R-:W-:Y:S02]  /*fed0*/  FMUL.FTZ R70, R0.reuse, R70 ;  /* 0x0000004600467220 */ /* 0x040fe40000410000 */
[C---:B------:R-:W-:Y:S01]  /*fee0*/  HMMA.16816.F32 R60, R144.reuse, R162, R60 ;  /* 0x000000a2903c723c */ /* 0x040fe2000000183c */
[----:B------:R-:W5:Y:S03]  /*fef0*/  LDSM.16.MT88.4 R160, [R215+0xa080] ;  /* 0x00a08000d7a0783b */ /* 0x000f660000004200 */
        /* <DEDUP_REMOVED lines=58> */
[C---:B------:R-:W-:Y:S03]  /*102a0*/  FMUL.FTZ R121, R2.reuse, R121 ;  /* 0x0000007902797220 */ /* 0x040fe60000410000 */
[C---:B------:R-:W-:Y:S01]  /*102b0*/  HMMA.16816.F32 R108, R144.reuse, R162, R108 ;  /* 0x000000a2906c723c */ /* 0x040fe2000000186c */
[----:B------:R-:W5:Y:S02]  /*102c0*/  LDSM.16.MT88.4 R160, [R209+0xb080] ;  /* 0x00b08000d1a0783b */ /* 0x000f640000004200 */
[C---:B------:R-:W-:Y:S02]  /*102d0*/  FMUL.FTZ R112, R2.reuse, R112 ;  /* 0x0000007002707220 */ /* 0x040fe40000410000 */
[----:B------:R-:W-:Y:S02]  /*102e0*/  FMUL.FTZ R113, R2, R113 ;  /* 0x0000007102717220 */ /* 0x000fe40000410000 */
[C---:B------:R-:W-:Y:S02]  /*102f0*/  FMUL.FTZ R114, R0.reuse, R114 ;  /* 0x0000007200727220 */ /* 0x040fe40000410000 */
[C---:B------:R-:W-:Y:S03]  /*10300*/  FMUL.FTZ R115, R0.reuse, R115 ;  /* 0x0000007300737220 */ /* 0x040fe60000410000 */
[C---:B------:R-:W-:Y:S02]  /*10310*/  FMUL.FTZ R122, R0.reuse, R122 ;  /* 0x0000007a007a7220 */ /* 0x040fe40000410000 */
[----:B------:R-:W-:Y:S02]  /*10320*/  FMUL.FTZ R123, R0, R123 ;  /* 0x0000007b007b7220 */ /* 0x000fe40000410000 */
[C---:B-1----:R-:W-:Y:S03]  /*10330*/  HMMA.16816.F32 R112, R144.reuse, R152, R112 ;  /* 0x000000989070723c */ /* 0x042fe60000001870 */
[C---:B------:R-:W-:Y:S02]  /*10340*/  FMUL.FTZ R116, R2.reuse, R116 ;  /* 0x0000007402747220 */ /* 0x040fe40000410000 */
[----:B------:R-:W-:Y:S02]  /*10350*/  FMUL.FTZ R117, R2, R117 ;  /* 0x0000007502757220 */ /* 0x000fe40000410000 */
[C---:B------:R-:W-:Y:S01]  /*10360*/  FMUL.FTZ R118, R0.reuse, R118 ;  /* 0x0000007600767220 */ /* 0x040fe20000410000 */
[----:B--2---:R-:W-:Y:S01]  /*10370*/  F2FP.PACK_AB R152, R239, R236 ;  /* 0x000000ecef98723e */ /* 0x004fe200000000ff */
[----:B------:R-:W-:Y:S03]  /*10380*/  FMUL.FTZ R119, R0, R119 ;  /* 0x0000007700777220 */ /* 0x000fe60000410000 */
[C---:B------:R-:W-:Y:S01]  /*10390*/  FMUL.FTZ R124, R2.reuse, R124 ;  /* 0x0000007c027c7220 */ /* 0x040fe20000410000 */
[----:B----4-:R-:W-:Y:S01]  /*103a0*/  F2FP.PACK_AB R153, R241, R238 ;  /* 0x000000eef199723e */ /* 0x010fe200000000ff */
[----:B------:R-:W-:Y:S02]  /*103b0*/  FMUL.FTZ R125, R2, R125 ;  /* 0x0000007d027d7220 */ /* 0x000fe40000410000 */
[C---:B------:R-:W-:Y:S03]  /*103c0*/  HMMA.16816.F32 R116, R144.reuse, R154, R116 ;  /* 0x0000009a9074723c */ /* 0x040fe60000001874 */
[C---:B------:R-:W-:Y:S02]  /*103d0*/  FMUL.FTZ R126, R0.reuse, R126 ;  /* 0x0000007e007e7220 */ /* 0x040fe40000410000 */
[----:B------:R-:W-:Y:S02]  /*103e0*/  FMUL.FTZ R127, R0, R127 ;  /* 0x0000007f007f7220 */ /* 0x000fe40000410000 */
[C---:B------:R-:W-:Y:S01]  /*103f0*/  FMUL.FTZ R128, R2.reuse, R128 ;  /* 0x0000008002807220 */ /* 0x040fe20000410000 */
[C---:B---3--:R-:W-:Y:S04]  /*10400*/  HMMA.16816.F32 R12, R144.reuse, R156, R12 ;  /* 0x0000009c900c723c */ /* 0x048fe8000000180c */
[----:B------:R-:W-:Y:S01]  /*10410*/  FMUL.FTZ R129, R2, R129 ;  /* 0x0000008102817220 */ /* 0x000fe20000410000 */
[----:B------:R-:W-:Y:S01]  /*10420*/  F2FP.PACK_AB R154, R243, R240 ;  /* 0x000000f0f39a723e */ /* 0x000fe200000000ff */
[C---:B------:R-:W-:Y:S01]  /*10430*/  FMUL.FTZ R130, R0.reuse, R130 ;  /* 0x0000008200827220 */ /* 0x040fe20000410000 */
[----:B------:R-:W-:Y:S01]  /*10440*/  F2FP.PACK_AB R155, R245, R242 ;  /* 0x000000f2f59b723e */ /* 0x000fe200000000ff */
[C---:B------:R-:W-:Y:S01]  /*10450*/  HMMA.16816.F32 R120, R144.reuse, R158, R120 ;  /* 0x0000009e9078723c */ /* 0x040fe20000001878 */
[----:B------:R-:W1:Y:S03]  /*10460*/  LDSM.16.MT88.4 R156, [R215+0x8880] ;  /* 0x00888000d79c783b */ /* 0x000e660000004200 */
[----:B------:R-:W-:Y:S02]  /*10470*/  FMUL.FTZ R131, R0, R131 ;  /* 0x0000008300837220 */ /* 0x000fe40000410000 */
[C---:B------:R-:W-:Y:S02]  /*10480*/  FMUL.FTZ R132, R2.reuse, R132 ;  /* 0x0000008402847220 */ /* 0x040fe40000410000 */
[C---:B-----5:R-:W-:Y:S04]  /*10490*/  HMMA.16816.F32 R124, R144.reuse, R160, R124 ;  /* 0x000000a0907c723c */ /* 0x060fe8000000187c */
[----:B------:R-:W-:Y:S02]  /*104a0*/  FMUL.FTZ R133, R2, R133 ;  /* 0x0000008502857220 */ /* 0x000fe40000410000 */
[C---:B------:R-:W-:Y:S02]  /*104b0*/  FMUL.FTZ R134, R0.reuse, R134 ;  /* 0x0000008600867220 */ /* 0x040fe40000410000 */
[C---:B------:R-:W-:Y:S01]  /*104c0*/  HMMA.16816.F32 R128, R144.reuse, R162, R128 ;  /* 0x000000a29080723c */ /* 0x040fe20000001880 */
[----:B------:R-:W-:Y:S03]  /*104d0*/  LDSM.16.MT88.4 R160, [R215+0x9880] ;  /* 0x00988000d7a0783b */ /* 0x000fe60000004200 */
[----:B------:R-:W-:Y:S02]  /*104e0*/  FMUL.FTZ R135, R0, R135 ;  /* 0x0000008700877220 */ /* 0x000fe40000410000 */
[----:B------:R-:W-:Y:S02]  /*104f0*/  FFMA.FTZ R150, R2, R235, R150 ;  /* 0x000000eb02967223 */ /* 0x000fe40000010096 */
[C---:B------:R-:W-:Y:S04]  /*10500*/  HMMA.16816.F32 R16, R144.reuse, R140, R16 ;  /* 0x0000008c9010723c */ /* 0x040fe80000001810 */
[----:B------:R-:W-:Y:S01]  /*10510*/  FFMA.FTZ R6, R0, R233, R6 ;  /* 0x000000e900067223 */ /* 0x000fe20000010006 */
[----:B------:R-:W-:Y:S01]  /*10520*/  MOV R0, R3 ;  /* 0x0000000300007202 */ /* 0x000fe20000000f00 */
[----:B------:R-:W-:Y:S02]  /*10530*/  FADD.FTZ R5, R5, R150 ;  /* 0x0000009605057221 */ /* 0x000fe40000010000 */
[----:B------:R-:W-:Y:S01]  /*10540*/  HMMA.16816.F32 R132, R144, R142, R132 ;  /* 0x0000008e9084723c */ /* 0x000fe20000001884 */
[----:B------:R-:W2:Y:S03]  /*10550*/  LDSM.16.MT88.4 R140, [R209+0x8880] ;  /* 0x00888000d18c783b */ /* 0x000ea60000004200 */
[----:B------:R-:W-:Y:S02]  /*10560*/  FADD.FTZ R7, R7, R6 ;  /* 0x0000000607077221 */ /* 0x000fe40000010000 */
[----:B------:R-:W-:Y:S02]  /*10570*/  FADD.FTZ R232, R232, R5 ;  /* 0x00000005e8e87221 */ /* 0x000fe40000010000 */
[----:B------:R-:W-:Y:S01]  /*10580*/  FADD.FTZ R234, R234, R7 ;  /* 0x00000007eaea7221 */ /* 0x000fe20000010000 */
[C---:B-1----:R-:W-:Y:S01]  /*10590*/  HMMA.16816.F32 R144, R152.reuse, R156, R8 ;  /* 0x0000009c9890723c */ /* 0x042fe20000001808 */
[----:B------:R-:W1:Y:S04]  /*105a0*/  LDSM.16.MT88.4 R8, [R208+0x8880] ;  /* 0x00888000d008783b */ /* 0x000e680000004200 */
[----:B------:R-:W-:Y:S02]  /*105b0*/  FADD.FTZ R151, R151, R232 ;  /* 0x000000e897977221 */ /* 0x000fe40000010000 */
[----:B------:R-:W-:Y:S01]  /*105c0*/  FADD.FTZ R237, R237, R234 ;  /* 0x000000eaeded7221 */ /* 0x000fe20000010000 */
        /* <DEDUP_REMOVED lines=11> */
[C---:B--2---:R-:W-:Y:S04]  /*10680*/  HMMA.16816.F32 R32, R152.reuse, R140, R32 ;  /* 0x0000008c9820723c */ /* 0x044fe80000001820 */
[----:B------:R-:W-:Y:S02]  /*10690*/  FADD.FTZ R235, R243, R240 ;  /* 0x000000f0f3eb7221 */ /* 0x000fe40000010000 */
[----:B------:R-:W-:Y:S02]  /*106a0*/  FADD.FTZ R233, R245, R242 ;  /* 0x000000f2f5e97221 */ /* 0x000fe40000010000 */
[C---:B------:R-:W-:Y:S08]  /*106b0*/  HMMA.16816.F32 R36, R152.reuse, R142, R36 ;  /* 0x0000008e9824723c */ /* 0x040ff00000001824 */
[C---:B-1----:R-:W-:Y:S08]  /*106c0*/  HMMA.16816.F32 R40, R152.reuse, R8, R40 ;  /* 0x000000089828723c */ /* 0x042ff00000001828 */
        /* <DEDUP_REMOVED lines=24> */
[----:B------:R-:W-:Y:S01]  /*10850*/  HMMA.16816.F32 R132, R152, R198, R132 ;  /* 0x000000c69884723c */ /* 0x000fe20000001884 */
[----:B------:R-:W-:-:S07]  /*10860*/  @P0 BRA `(.L_x_1908) ;  /* 0xffffe2c000000947 */ /* 0x000fce000383ffff */
.L_x_1907:
        /* <DEDUP_REMOVED lines=155> */
.L_x_1847:
        /* <DEDUP_REMOVED lines=198> */
.L_x_1912:
        /* <DEDUP_REMOVED lines=157> */
.L_x_1914:
[----:B--234-:R-:W-:Y:S05]  /*12850*/  BSYNC B0 ;  /* 0x0000000000007941 */ /* 0x01cfea0003800000 */
.L_x_1913:
        /* <DEDUP_REMOVED lines=30> */
.L_x_1916:
[----:B------:R-:W-:Y:S05]  /*12a40*/  BSYNC B0 ;  /* 0x0000000000007941 */ /* 0x000fea0003800000 */
.L_x_1915:
        /* <DEDUP_REMOVED lines=30> */
.L_x_1918:
[----:B------:R-:W-:Y:S05]  /*12c30*/  BSYNC B0 ;  /* 0x0000000000007941 */ /* 0x000fea0003800000 */
.L_x_1917:
        /* <DEDUP_REMOVED lines=31> */
.L_x_1911:
        /* <DEDUP_REMOVED lines=31> */
.L_x_1919:
        /* <DEDUP_REMOVED lines=43> */
.L_x_1921:
[----:B------:R-:W-:Y:S05]  /*132d0*/  BSYNC B0 ;  /* 0x0000000000007941 */ /* 0x000fea0003800000 */
.L_x_1920:
        /* <DEDUP_REMOVED lines=77> */
.L_x_1923:
[----:B------:R-:W-:Y:S05]  /*137b0*/  BSYNC B0 ;  /* 0x0000000000007941 */ /* 0x000fea0003800000 */
.L_x_1922:
        /* <DEDUP_REMOVED lines=27> */
.L_x_1925:
[----:B------:R-:W-:Y:S05]  /*13970*/  BSYNC B0 ;  /* 0x0000000000007941 */ /* 0x000fea0003800000 */
.L_x_1924:
        /* <DEDUP_REMOVED lines=27> */
.L_x_1927:
[----:B------:R-:W-:Y:S05]  /*13b30*/  BSYNC B0 ;  /* 0x0000000000007941 */ /* 0x000fea0003800000 */
.L_x_1926:
        /* <DEDUP_REMOVED lines=28> */
.L_x_1928:
        /* <DEDUP_REMOVED lines=16> */
.L_x_3563:


//--------------------- .text._ZN7cutlass13device_kernelIN5flash19enable_sm80_to_sm89INS1_16FlashAttnFwdSm80INS1_25CollectiveMainloopFwdSm80ILi8ELi1ELb1EN4cute5tupleIJNS5_1CILi128EEENS7_ILi48EEENS7_ILi256EEEEEELi256ENS_6half_tEfNS_4arch4Sm80ELb0ELb1ELb0ELb0ELb1ELb0ELb1ELb0EEENS1_21CollectiveEpilogueFwdINS6_IJS8_SA_S9_EEENS6_IJNS7_ILi1EEESI_SI_EEESC_SE_Li256ELb0ELb1ELb0ELb0EEENS1_19SingleTileSchedulerILb0ELb0ELb1ELi128EEEEEEEEEvNT_6ParamsE --------------------------
	.section	.text._ZN7cutlass13device_kernelIN5flash19enable_sm80_to_sm89INS1_16FlashAttnFwdSm80INS1_25CollectiveMainloopFwdSm80ILi8ELi1ELb1EN4cute5tupleIJNS5_1CILi128EEENS7_ILi48EEENS7_ILi256EEEEEELi256ENS_6half_tEfNS_4arch4Sm80ELb0ELb1ELb0ELb0ELb1ELb0ELb1ELb0EEENS1_21CollectiveEpilogueFwdINS6_IJS8_SA_S9_EEENS6_IJNS7_ILi1EEESI_SI_EEESC_SE_Li256ELb0ELb1ELb0ELb0EEENS1_19SingleTileSchedulerILb0ELb0ELb1ELi128EEEEEEEEEvNT_6ParamsE,"ax",@progbits
	.sectioninfo	@"SHI_REGISTERS=255"
	.align	128
.text._ZN7cutlass13device_kernelIN5flash19enable_sm80_to_sm89INS1_16FlashAttnFwdSm80INS1_25CollectiveMainloopFwdSm80ILi8ELi1ELb1EN4cute5tupleIJNS5_1CILi128EEENS7_ILi48EEENS7_ILi256EEEEEELi256ENS_6half_tEfNS_4arch4Sm80ELb0ELb1ELb0ELb0ELb1ELb0ELb1ELb0EEENS1_21CollectiveEpilogueFwdINS6_IJS8_SA_S9_EEENS6_IJNS7_ILi1EEESI_SI_EEESC_SE_Li256ELb0ELb1ELb0ELb0EEENS1_19SingleTileSchedulerILb0ELb0ELb1ELi128EEEEEEEEEvNT_6ParamsE:
        .type           _ZN7cutlass13device_kernelIN5flash19enable_sm80_to_sm89INS1_16FlashAttnFwdSm80INS1_25CollectiveMainloopFwdSm80ILi8ELi1ELb1EN4cute5tupleIJNS5_1CILi128EEENS7_ILi48EEENS7_ILi256EEEEEELi256ENS_6half_tEfNS_4arch4Sm80ELb0ELb1ELb0ELb0ELb1ELb0ELb1ELb0EEENS1_21CollectiveEpilogueFwdINS6_IJS8_SA_S9_EEENS6_IJNS7_ILi1EEESI_SI_EEESC_SE_Li256ELb0ELb1ELb0ELb0EEENS1_19SingleTileSchedulerILb0ELb0ELb1ELi128EEEEEEEEEvNT_6ParamsE,@function
        .size           _ZN7cutlass13device_kernelIN5flash19enable_sm80_to_sm89INS1_16FlashAttnFwdSm80INS1_25CollectiveMainloopFwdSm80ILi8ELi1ELb1EN4cute5tupleIJNS5_1CILi128EEENS7_ILi48EEENS7_ILi256EEEEEELi256ENS_6half_tEfNS_4arch4Sm80ELb0ELb1ELb0ELb0ELb1ELb0ELb1ELb0EEENS1_21CollectiveEpilogueFwdINS6_IJS8_SA_S9_EEENS6_IJNS7_ILi1EEESI_SI_EEESC_SE_Li256ELb0ELb1ELb0ELb0EEENS1_19SingleTileSchedulerILb0ELb0ELb1ELi128EEEEEEEEEvNT_6ParamsE,(.L_x_3564 - _ZN7cutlass13device_kernelIN5flash19enable_sm80_to_sm89INS1_16FlashAttnFwdSm80INS1_25CollectiveMainloopFwdSm80ILi8ELi1ELb1EN4cute5tupleIJNS5_1CILi128EEENS7_ILi48EEENS7_ILi256EEEEEELi256ENS_6half_tEfNS_4arch4Sm80ELb0ELb1ELb0ELb0ELb1ELb0ELb1ELb0EEENS1_21CollectiveEpilogueFwdINS6_IJS8_SA_S9_EEENS6_IJNS7_ILi1EEESI_SI_EEESC_SE_Li256ELb0ELb1ELb0ELb0EEENS1_19SingleTileSchedulerILb0ELb0ELb1ELi128EEEEEEEEEvNT_6ParamsE)
        .other          _ZN7cutlass13device_kernelIN5flash19enable_sm80_to_sm89INS1_16FlashAttnFwdSm80INS1_25CollectiveMainloopFwdSm80ILi8ELi1ELb1EN4cute5tupleIJNS5_1CILi128EEENS7_ILi48EEENS7_ILi256EEEEEELi256ENS_6half_tEfNS_4arch4Sm80ELb0ELb1ELb0ELb0ELb1ELb0ELb1ELb0EEENS1_21CollectiveEpilogueFwdINS6_IJS8_SA_S9_EEENS6_IJNS7_ILi1EEESI_SI_EEESC_SE_Li256ELb0ELb1ELb0ELb0EEENS1_19SingleTileSchedulerILb0ELb0ELb1ELi128EEEEEEEEEvNT_6ParamsE,@"STO_CUDA_ENTRY STV_DEFAULT"
_ZN7cutlass13device_kernelIN5flash19enable_sm80_to_sm89INS1_16FlashAttnFwdSm80INS1_25CollectiveMainloopFwdSm80ILi8ELi1ELb1EN4cute5tupleIJNS5_1CILi128EEENS7_ILi48EEENS7_ILi256EEEEEELi256ENS_6half_tEfNS_4arch4Sm80ELb0ELb1ELb0ELb0ELb1ELb0ELb1ELb0EEENS1_21CollectiveEpilogueFwdINS6_IJS8_SA_S9_EEENS6_IJNS7_ILi1EEESI_SI_EEESC_SE_Li256ELb0ELb1ELb0ELb0EEENS1_19SingleTileSchedulerILb0ELb0ELb1ELi128EEEEEEEEEvNT_6ParamsE:
        /* <DEDUP_REMOVED lines=57> */
.L_x_1930:
[----:B------:R-:W-:Y:S02]  /*0390*/  ULDC UR4, c[0x0][0x32c] ;  /* 0x0000cb0000047ab9 */ /* 0x000fe40000000800 */
[----:B------:R-:W-:-:S03]  /*03a0*/  UISETP.NE.AND UP0, UPT, UR7, UR4, UPT ;  /* 0x000000040700728c */ /* 0x000fc6000bf05270 */
[----:B------:R-:W-:Y:S02]  /*03b0*/  ULDC.64 UR4, c[0x0][0x330] ;  /* 0x0000cc0000047ab9 */ /* 0x000fe40000000a00 */
[----:B------:R-:W-:-:S07]  /*03c0*/  UIMAD.WIDE.U32 UR20, UR16, UR4, URZ ;  /* 0x00000004101472a5 */ /* 0x000fce000f8e003f */
[----:B------:R-:W-:Y:S02]  /*03d0*/  @UP0 UMOV UR7, UR21 ;  /* 0x0000001500070c82 */ /* 0x000fe40008000000 */
[----:B------:R-:W-:Y:S02]  /*03e0*/  @UP0 USHF.R.U32.HI UR16, URZ, UR5, UR7 ;  /* 0x000000053f100299 */ /* 0x000fe40008011607 */
.L_x_1931:
[----:B------:R-:W-:Y:S02]  /*03f0*/  ULDC UR4, c[0x0][0x32c] ;  /* 0x0000cb0000047ab9 */ /* 0x000fe40000000800 */
[----:B------:R-:W-:-:S04]  /*0400*/  UIMAD UR4, UR16, UR4, UR4 ;  /* 0x00000004100472a4 */ /* 0x000fc8000f8e0204 */
[----:B------:R-:W-:-:S04]  /*0410*/  UISETP.LT.AND UP0, UPT, UR6, UR4, UPT ;  /* 0x000000040600728c */ /* 0x000fc8000bf01270 */
[----:B------:R-:W-:Y:S02]  /*0420*/  USEL UR6, UR6, UR4, UP0 ;  /* 0x0000000406067287 */ /* 0x000fe40008000000 */
.L_x_1929:
        /* <DEDUP_REMOVED lines=36> */
.L_x_1933:
[----:B------:R-:W-:Y:S02]  /*0670*/  ULDC UR4, c[0x0][0x32c] ;  /* 0x0000cb0000047ab9 */ /* 0x000fe40000000800 */
[----:B------:R-:W-:-:S03]  /*0680*/  UISETP.NE.AND UP0, UPT, UR4, 0x1, UPT ;  /* 0x000000010400788c */ /* 0x000fc6000bf05270 */
[----:B------:R-:W-:Y:S02]  /*0690*/  ULDC.64 UR4, c[0x0][0x330] ;  /* 0x0000cc0000047ab9 */ /* 0x000fe40000000a00 */
[----:B------:R-:W-:-:S06]  /*06a0*/  UIMAD.WIDE.U32 UR16, UR7, UR4, URZ ;  /* 0x00000004071072a5 */ /* 0x000fcc000f8e003f */
[----:B------:R-:W-:Y:S02]  /*06b0*/  @UP0 USHF.R.U32.HI UR7, URZ, UR5, UR17 ;  /* 0x000000053f070299 */ /* 0x000fe40008011611 */
.L_x_1934:
[----:B------:R-:W-:Y:S02]  /*06c0*/  ULDC UR4, c[0x0][0x32c] ;  /* 0x0000cb0000047ab9 */ /* 0x000fe40000000800 */
[----:B------:R-:W-:-:S04]  /*06d0*/  UIMAD UR4, UR7, UR4, URZ ;  /* 0x00000004070472a4 */ /* 0x000fc8000f8e023f */
[----:B------:R-:W-:-:S04]  /*06e0*/  UISETP.LT.AND UP0, UPT, UR6, UR4, UPT ;  /* 0x000000040600728c */ /* 0x000fc8000bf01270 */
[----:B------:R-:W-:-:S04]  /*06f0*/  USEL UR6, UR6, UR4, !UP0 ;  /* 0x0000000406067287 */ /* 0x000fc8000c000000 */
.L_x_1932:
        /* <DEDUP_REMOVED lines=91> */
[----:B------:R-:W-:Y:S01]  /*0cb0*/  SHF.R.S32.HI R66, RZ, 0x1f, R44 ;  /* 0x0000001fff427819 */ /* 0x000fe2000001142c */
[----:B------:R-:W-:Y:S02]  /*0cc0*/  UMOV UR29, 0x30 ;  /* 0x00000030001d7882 */ /* 0x000fe40000000000 */
[----:B------:R-:W-:Y:S01]  /*0cd0*/  UIMAD UR22, UR23, UR29, -0x30 ;  /* 0xffffffd0171674a4 */ /* 0x000fe2000f8e021d */
[----:B------:R-:W3:Y:S01]  /*0ce0*/  @P0 LDG.E R2, [R2.64] ;  /* 0x0000001202020981 */ /* 0x000ee2000c1e1900 */
[----:B------:R-:W-:Y:S01]  /*0cf0*/  IMAD.MOV.U32 R4, RZ, RZ, c[0x0][0x2b8] ;  /* 0x0000ae00ff047624 */ /* 0x000fe200078e00ff */
[----:B------:R-:W-:Y:S01]  /*0d00*/  ULDC.64 UR4, c[0x0][0x2b0] ;  /* 0x0000ac0000047ab9 */ /* 0x000fe20000000a00 */
[----:B------:R-:W-:Y:S01]  /*0d10*/  IMAD.MOV.U32 R22, RZ, RZ, RZ ;  /* 0x000000ffff167224 */ /* 0x000fe200078e00ff */
[----:B------:R-:W-:Y:S02]  /*0d20*/  BAR.SYNC.DEFER_BLOCKING 0x0 ;  /* 0x0000000000007b1d */ /* 0x000fe40000010000 */
[----:B------:R-:W-:Y:S01]  /*0d30*/  ISETP.NE.AND P1, PT, R4, 0x1, PT ;  /* 0x000000010400780c */ /* 0x000fe20003f25270 */
[----:B------:R-:W-:-:S03]  /*0d40*/  USHF.R.S32.HI UR21, URZ, 0x1f, UR15 ;  /* 0x0000001f3f157899 */ /* 0x000fc6000801140f */
        /* <DEDUP_REMOVED lines=13> */
[C---:B------:R-:W-:Y:S01]  /*0e20*/  IADD3 R0, R31.reuse, UR22, RZ ;  /* 0x000000161f007c10 */ /* 0x040fe2000fffe0ff */
[----:B------:R-:W-:Y:S01]  /*0e30*/  UIMAD UR20, UR9, UR4, URZ ;  /* 0x00000004091472a4 */ /* 0x000fe2000f8e023f */
[----:B------:R-:W-:Y:S01]  /*0e40*/  IADD3 R5, R31, UR27, RZ ;  /* 0x0000001b1f057c10 */ /* 0x000fe2000fffe0ff */
[----:B------:R-:W-:Y:S01]  /*0e50*/  UIMAD.WIDE.U32 UR24, UR11, UR4, URZ ;  /* 0x000000040b1872a5 */ /* 0x000fe2000f8e003f */
[C---:B------:R-:W-:Y:S01]  /*0e60*/  ISETP.GE.AND P0, PT, R0.reuse, UR10, PT ;  /* 0x0000000a00007c0c */ /* 0x040fe2000bf06270 */
[----:B------:R-:W-:Y:S01]  /*0e70*/  IMAD.SHL.U32 R39, R19, 0x8, RZ ;  /* 0x0000000813277824 */ /* 0x000fe200078e00ff */
[----:B--2---:R-:W-:Y:S01]  /*0e80*/  IADD3 R10, R0, UR12, RZ ;  /* 0x0000000c000a7c10 */ /* 0x004fe2000fffe0ff */
[----:B------:R-:W-:Y:S01]  /*0e90*/  UIMAD UR29, UR23, -0x30, UR29 ;  /* 0xffffffd0171d78a4 */ /* 0x000fe2000f8e021d */
[----:B------:R-:W-:Y:S01]  /*0ea0*/  ISETP.GT.OR P0, PT, R31, 0x2f, P0 ;  /* 0x0000002f1f00780c */ /* 0x000fe20000704670 */
[----:B------:R-:W-:Y:S02]  /*0eb0*/  STL [R1+0x48], R31 ;  /* 0x0000481f01007387 */ /* 0x000fe40000100800 */
        /* <DEDUP_REMOVED lines=11> */
[--C-:B------:R-:W-:Y:S01]  /*0f70*/  IMAD.MOV.U32 R4, RZ, RZ, R5.reuse ;  /* 0x000000ffff047224 */ /* 0x100fe200078e0005 */
[----:B------:R-:W-:Y:S01]  /*0f80*/  ULDC.64 UR4, c[0x0][0x1c0] ;  /* 0x0000700000047ab9 */ /* 0x000fe20000000a00 */
[----:B------:R-:W-:Y:S01]  /*0f90*/  IADD3 R29, R39, 0x80, RZ ;  /* 0x00000080271d7810 */ /* 0x000fe20007ffe0ff */
[----:B------:R-:W-:Y:S01]  /*0fa0*/  UIADD3 UR25, UR25, UR20, URZ ;  /* 0x0000001419197290 */ /* 0x000fe2000fffe03f */
[----:B------:R-:W-:Y:S01]  /*0fb0*/  IADD3 R17, R21, UR27, RZ ;  /* 0x0000001b15117c10 */ /* 0x000fe2000fffe0ff */
[----:B------:R-:W-:Y:S01]  /*0fc0*/  UIMAD UR21, UR21, UR4, URZ ;  /* 0x00000004151572a4 */ /* 0x000fe2000f8e023f */
[C---:B------:R-:W-:Y:S01]  /*0fd0*/  IADD3 R30, R39.reuse, 0x40, RZ ;  /* 0x00000040271e7810 */ /* 0x040fe20007ffe0ff */
[----:B------:R-:W-:Y:S01]  /*0fe0*/  UIMAD.WIDE.U32 UR24, UR15, UR4, UR24 ;  /* 0x000000040f1872a5 */ /* 0x000fe2000f8e0018 */
[----:B------:R-:W-:Y:S01]  /*0ff0*/  ISETP.GE.AND P3, PT, R39, c[0x0][0x198], PT ;  /* 0x0000660027007a0c */ /* 0x000fe20003f66270 */
[----:B------:R-:W-:Y:S01]  /*1000*/  UIMAD UR5, UR15, UR5, UR21 ;  /* 0x000000050f0572a4 */ /* 0x000fe2000f8e0215 */
[----:B------:R-:W-:Y:S01]  /*1010*/  @P1 IMAD.HI.U32 R0, R5, c[0x0][0x2c8], RZ ;  /* 0x0000b20005001a27 */ /* 0x000fe200078e00ff */
[----:B------:R-:W-:Y:S01]  /*1020*/  IADD3 R28, R39, 0xc0, RZ ;  /* 0x000000c0271c7810 */ /* 0x000fe20007ffe0ff */
[----:B------:R-:W-:Y:S01]  /*1030*/  ULDC UR15, c[0x0][0x168] ;  /* 0x00005a00000f7ab9 */ /* 0x000fe20000000800 */
[----:B------:R-:W-:Y:S01]  /*1040*/  ISETP.GE.AND P4, PT, R30, c[0x0][0x198], PT ;  /* 0x000066001e007a0c */ /* 0x000fe20003f86270 */
[----:B------:R-:W-:Y:S01]  /*1050*/  UIADD3 UR5, UR25, UR5, URZ ;  /* 0x0000000519057290 */ /* 0x000fe2000fffe03f */
[----:B------:R-:W-:Y:S01]  /*1060*/  @P0 SHF.R.U32.HI R4, RZ, c[0x0][0x2cc], R0 ;  /* 0x0000b300ff040a19 */ /* 0x000fe20000011600 */
[----:B------:R-:W-:Y:S01]  /*1070*/  UIMAD UR15, UR8, UR15, URZ ;  /* 0x0000000f080f72a4 */ /* 0x000fe2000f8e023f */
[----:B------:R-:W-:Y:S01]  /*1080*/  SHF.R.S32.HI R8, RZ, 0x1f, R28 ;  /* 0x0000001fff087819 */ /* 0x000fe2000001141c */
[----:B------:R-:W-:Y:S01]  /*1090*/  UIADD3 UR28, UR29, UR10, URZ ;  /* 0x0000000a1d1c7290 */ /* 0x000fe2000fffe03f */
[--C-:B------:R-:W-:Y:S01]  /*10a0*/  SHF.R.S32.HI R6, RZ, 0x1f, R4.reuse ;  /* 0x0000001fff067819 */ /* 0x100fe20000011404 */
[----:B------:R-:W-:Y:S01]  /*10b0*/  IMAD.MOV R0, RZ, RZ, -R4 ;  /* 0x000000ffff007224 */ /* 0x000fe200078e0a04 */
[----:B------:R-:W-:Y:S01]  /*10c0*/  ISETP.GE.AND P5, PT, R29, c[0x0][0x198], PT ;  /* 0x000066001d007a0c */ /* 0x000fe20003fa6270 */
[----:B-1----:R-:W-:Y:S01]  /*10d0*/  IMAD.U32 R3, RZ, RZ, UR25 ;  /* 0x00000019ff037e24 */ /* 0x002fe2000f8e00ff */
[----:B------:R-:W-:Y:S01]  /*10e0*/  LEA.HI R8, R8, R28, RZ, 0x3 ;  /* 0x0000001c08087211 */ /* 0x000fe200078f18ff */
[----:B------:R-:W-:Y:S01]  /*10f0*/  IMAD.U32 R2, RZ, RZ, UR24 ;  /* 0x00000018ff027e24 */ /* 0x000fe2000f8e00ff */
[----:B------:R-:W-:Y:S01]  /*1100*/  ISETP.GE.AND P6, PT, R28, c[0x0][0x198], PT ;  /* 0x000066001c007a0c */ /* 0x000fe20003fc6270 */
[----:B------:R-:W-:Y:S01]  /*1110*/  IMAD.U32 R3, RZ, RZ, UR5 ;  /* 0x00000005ff037e24 */ /* 0x000fe2000f8e00ff */
[----:B------:R-:W-:Y:S01]  /*1120*/  LOP3.LUT R36, R8, 0xfffffff8, RZ, 0xc0, !PT ;  /* 0xfffffff808247812 */ /* 0x000fe200078ec0ff */
[----:B------:R-:W-:Y:S01]  /*1130*/  IMAD R0, R0, c[0x0][0x2c4], R5 ;  /* 0x0000b10000007a24 */ /* 0x000fe200078e0205 */
[----:B------:R-:W-:Y:S01]  /*1140*/  ULDC.64 UR4, c[0x0][0x1e8] ;  /* 0x00007a0000047ab9 */ /* 0x000fe20000000a00 */
[----:B------:R-:W-:Y:S01]  /*1150*/  IMAD R6, R6, c[0x0][0x1b0], RZ ;  /* 0x00006c0006067a24 */ /* 0x000fe200078e02ff */
[----:B------:R-:W-:Y:S01]  /*1160*/  UIMAD UR8, UR9, UR4, URZ ;  /* 0x00000004090872a4 */ /* 0x000fe2000f8e023f */
[----:B------:R-:W-:Y:S01]  /*1170*/  IMAD.WIDE.U32 R2, R4, c[0x0][0x1b0], R2 ;  /* 0x00006c0004027a25 */ /* 0x000fe200078e0002 */
[----:B------:R-:W-:Y:S01]  /*1180*/  SHF.R.S32.HI R5, RZ, 0x1f, R0 ;  /* 0x0000001fff057819 */ /* 0x000fe20000011400 */
[----:B------:R-:W-:Y:S01]  /*1190*/  UIMAD.WIDE.U32 UR20, UR11, UR4, URZ ;  /* 0x000000040b1472a5 */ /* 0x000fe2000f8e003f */
[----:B------:R-:W-:Y:S01]  /*11a0*/  LEA.HI R65, R66, R44, RZ, 0x5 ;  /* 0x0000002c42417211 */ /* 0x000fe200078f28ff */
[----:B------:R-:W-:Y:S01]  /*11b0*/  IMAD R4, R4, c[0x0][0x1b4], R6 ;  /* 0x00006d0004047a24 */ /* 0x000fe200078e0206 */
[----:B------:R-:W-:Y:S01]  /*11c0*/  UIMAD UR8, UR11, UR5, UR8 ;  /* 0x000000050b0872a4 */ /* 0x000fe2000f8e0208 */
[----:B------:R-:W-:Y:S01]  /*11d0*/  BSSY B0, `(.L_x_1936) ;  /* 0x0000121000007945 */ /* 0x000fe20003800000 */
[----:B------:R-:W-:Y:S01]  /*11e0*/  UISETP.LT.AND UP0, UPT, UR28, 0x30, UPT ;  /* 0x000000301c00788c */ /* 0x000fe2000bf01270 */
[----:B------:R-:W-:Y:S01]  /*11f0*/  IMAD.IADD R3, R3, 0x1, R4 ;  /* 0x0000000103037824 */ /* 0x000fe200078e0204 */
[----:B------:R-:W-:Y:S01]  /*1200*/  UIADD3 UR8, UR21, UR8, URZ ;  /* 0x0000000815087290 */ /* 0x000fe2000fffe03f */
[----:B------:R-:W-:Y:S01]  /*1210*/  IMAD R4, R5, c[0x0][0x1a8], RZ ;  /* 0x00006a0005047a24 */ /* 0x000fe200078e02ff */
[----:B------:R-:W-:Y:S01]  /*1220*/  USEL UR4, UR28, 0x30, UP0 ;  /* 0x000000301c047887 */ /* 0x000fe20008000000 */
[----:B------:R-:W-:Y:S01]  /*1230*/  IMAD.SHL.U32 R5, R21, 0x40, RZ ;  /* 0x0000004015057824 */ /* 0x000fe200078e00ff */
[----:B------:R-:W-:Y:S01]  /*1240*/  SHF.R.S32.HI R64, RZ, 0x5, R65 ;  /* 0x00000005ff407819 */ /* 0x000fe20000011441 */
[----:B------:R-:W-:-:S02]  /*1250*/  IMAD R4, R0, c[0x0][0x1ac], R4 ;  /* 0x00006b0000047a24 */ /* 0x000fc400078e0204 */
[----:B------:R-:W-:Y:S01]  /*1260*/  IMAD.WIDE.U32 R2, R0, c[0x0][0x1a8], R2 ;  /* 0x00006a0000027a25 */ /* 0x000fe200078e0002 */
[----:B------:R-:W-:-:S03]  /*1270*/  LOP3.LUT R0, R5, 0x1c0, RZ, 0xc0, !PT ;  /* 0x000001c005007812 */ /* 0x000fc600078ec0ff */
[----:B------:R-:W-:Y:S01]  /*1280*/  IMAD.IADD R3, R3, 0x1, R4 ;  /* 0x0000000103037824 */ /* 0x000fe200078e0204 */
[C---:B------:R-:W-:Y:S02]  /*1290*/  LEA R14, P0, R2.reuse, c[0x0][0x160], 0x1 ;  /* 0x00005800020e7a11 */ /* 0x040fe400078008ff */
[----:B------:R-:W-:Y:S02]  /*12a0*/  SHF.R.U32.HI R4, RZ, 0x3, R0 ;  /* 0x00000003ff047819 */ /* 0x000fe40000011600 */
[----:B------:R-:W-:Y:S01]  /*12b0*/  LEA.HI.X R15, R2, c[0x0][0x164], R3, 0x1, P0 ;  /* 0x00005900020f7a11 */ /* 0x000fe200000f0c03 */
[----:B------:R-:W-:Y:S01]  /*12c0*/  SHFL.IDX PT, R6, R14, 0x1, 0x181f ;  /* 0x00381f000e067f89 */ /* 0x000fe200000e0000 */
[----:B------:R-:W-:Y:S02]  /*12d0*/  LOP3.LUT R0, R0, 0x38, R39, 0xf8, !PT ;  /* 0x0000003800007812 */ /* 0x000fe400078ef827 */
[----:B------:R-:W-:Y:S01]  /*12e0*/  LEA.HI R2, R66, R44, RZ, 0x6 ;  /* 0x0000002c42027211 */ /* 0x000fe200078f30ff */
[----:B------:R-:W-:Y:S01]  /*12f0*/  SHFL.IDX PT, R3, R15, RZ, 0x181f ;  /* 0x00181fff0f037589 */ /* 0x000fe200000e0000 */
[----:B------:R-:W-:-:S02]  /*1300*/  LOP3.LUT R0, R0, R4, RZ, 0x3c, !PT ;  /* 0x0000000400007212 */ /* 0x000fc400078e3cff */
[----:B------:R-:W-:Y:S01]  /*1310*/  ISETP.GE.AND P0, PT, R17, UR15, PT ;  /* 0x0000000f11007c0c */ /* 0x000fe2000bf06270 */
[----:B------:R-:W-:Y:S02]  /*1320*/  IMAD.SHL.U32 R4, R2, 0x8, RZ ;  /* 0x0000000802047824 */ /* 0x000fe400078e00ff */
[----:B------:R-:W1:Y:S03]  /*1330*/  SHFL.IDX PT, R2, R14, RZ, 0x181f ;  /* 0x00181fff0e027589 */ /* 0x000e6600000e0000 */
[----:B------:R-:W-:Y:S02]  /*1340*/  LOP3.LUT R5, R0, 0xfffffe00, R4, 0xf8, !PT ;  /* 0xfffffe0000057812 */ /* 0x000fe400078ef804 */
[----:B------:R-:W-:Y:S02]  /*1350*/  SHF.R.S32.HI R0, RZ, 0x1f, R29 ;  /* 0x0000001fff007819 */ /* 0x000fe4000001141d */
[----:B------:R-:W-:Y:S01]  /*1360*/  SHF.R.S32.HI R4, RZ, 0x1f, R30 ;  /* 0x0000001fff047819 */ /* 0x000fe2000001141e */
[----:B------:R-:W-:Y:S01]  /*1370*/  IMAD.SHL.U32 R45, R5, 0x2, RZ ;  /* 0x00000002052d7824 */ /* 0x000fe200078e00ff */
[----:B------:R-:W-:-:S02]  /*1380*/  LEA.HI R0, R0, R29, RZ, 0x3 ;  /* 0x0000001d00007211 */ /* 0x000fc400078f18ff */
[----:B------:R-:W-:Y:S02]  /*1390*/  LEA.HI R4, R4, R30, RZ, 0x3 ;  /* 0x0000001e04047211 */ /* 0x000fe400078f18ff */
[----:B------:R-:W-:Y:S01]  /*13a0*/  LOP3.LUT R37, R0, 0xfffffff8, RZ, 0xc0, !PT ;  /* 0xfffffff800257812 */ /* 0x000fe200078ec0ff */
[----:B------:R-:W-:Y:S01]  /*13b0*/  IMAD.MOV R0, RZ, RZ, -R7 ;  /* 0x000000ffff007224 */ /* 0x000fe200078e0a07 */
[----:B------:R-:W-:Y:S01]  /*13c0*/  LOP3.LUT R38, R4, 0xfffffff8, RZ, 0xc0, !PT ;  /* 0xfffffff804267812 */ /* 0x000fe200078ec0ff */
[----:B------:R-:W3:Y:S02]  /*13d0*/  SHFL.IDX PT, R7, R15, 0x1, 0x181f ;  /* 0x00381f000f077f89 */ /* 0x000ee400000e0000 */
[----:B------:R-:W-:Y:S01]  /*13e0*/  IMAD R23, R0, c[0x0][0x2b8], R10 ;  /* 0x0000ae0000177a24 */ /* 0x000fe200078e020a */
[----:B------:R-:W-:-:S04]  /*13f0*/  IADD3 R0, R17, 0x20, RZ ;  /* 0x0000002011007810 */ /* 0x000fc80007ffe0ff */
[----:B------:R-:W-:Y:S01]  /*1400*/  ISETP.GE.AND P1, PT, R0, UR15, PT ;  /* 0x0000000f00007c0c */ /* 0x000fe2000bf26270 */
[----:B-1----:R-:W-:Y:S01]  /*1410*/  @!P0 IMAD.WIDE R4, R39, 0x2, R2 ;  /* 0x0000000227048825 */ /* 0x002fe200078e0202 */
[----:B------:R-:W-:Y:S02]  /*1420*/  SHF.R.S32.HI R18, RZ, 0x1f, R23 ;  /* 0x0000001fff127819 */ /* 0x000fe40000011417 */
[----:B------:R-:W-:Y:S01]  /*1430*/  IADD3 R0, R17, 0x40, RZ ;  /* 0x0000004011007810 */ /* 0x000fe20007ffe0ff */
[----:B------:R-:W-:Y:S01]  /*1440*/  @!P0 IMAD.WIDE R8, R38, 0x2, R2 ;  /* 0x0000000226088825 */ /* 0x000fe200078e0202 */
[----:B------:R1:W-:Y:S04]  /*1450*/  @!P0 LDGSTS.E.BYPASS.LTC128B.128 [R45+0x4080], [R4.64], !P3 ;  /* 0x04080000042d8fae */ /* 0x0003e8000d901d52 */
[----:B------:R4:W-:Y:S03]  /*1460*/  @!P0 LDGSTS.E.BYPASS.LTC128B.128 [R45+0x8080], [R8.64], !P4 ;  /* 0x08080000082d8fae */ /* 0x0009e6000e101d52 */
[----:B---3--:R-:W-:-:S04]  /*1470*/  @!P1 IMAD.WIDE R12, R39, 0x2, R6 ;  /* 0x00000002270c9825 */ /* 0x008fc800078e0206 */
[----:B------:R-:W-:-:S04]  /*1480*/  @!P1 IMAD.WIDE R10, R38, 0x2, R6 ;  /* 0x00000002260a9825 */ /* 0x000fc800078e0206 */
[----:B-1----:R-:W-:-:S04]  /*1490*/  @!P0 IMAD.WIDE R4, R37, 0x2, R2 ;  /* 0x0000000225048825 */ /* 0x002fc800078e0202 */
[----:B------:R-:W-:Y:S01]  /*14a0*/  @!P0 IMAD.WIDE R2, R36, 0x2, R2 ;  /* 0x0000000224028825 */ /* 0x000fe200078e0202 */
[----:B------:R1:W-:Y:S03]  /*14b0*/  @!P0 LDGSTS.E.BYPASS.LTC128B.128 [R45+0xc080], [R4.64], !P5 ;  /* 0x0c080000042d8fae */ /* 0x0003e6000e901d52 */
[----:B----4-:R-:W-:Y:S01]  /*14c0*/  @!P1 IMAD.WIDE R8, R37, 0x2, R6 ;  /* 0x0000000225089825 */ /* 0x010fe200078e0206 */
[----:B------:R3:W-:Y:S01]  /*14d0*/  @!P0 LDGSTS.E.BYPASS.LTC128B.128 [R45+0x10080], [R2.64], !P6 ;  /* 0x10080000022d8fae */ /* 0x0007e2000f101d52 */
[----:B------:R-:W-:-:S03]  /*14e0*/  ISETP.GE.AND P0, PT, R0, UR15, PT ;  /* 0x0000000f00007c0c */ /* 0x000fc6000bf06270 */
[----:B------:R4:W-:Y:S04]  /*14f0*/  @!P1 LDGSTS.E.BYPASS.LTC128B.128 [R45+0x5080], [R12.64], !P3 ;  /* 0x050800000c2d9fae */ /* 0x0009e8000d901d52 */
[----:B------:R5:W-:Y:S04]  /*1500*/  @!P1 LDGSTS.E.BYPASS.LTC128B.128 [R45+0x9080], [R10.64], !P4 ;  /* 0x090800000a2d9fae */ /* 0x000be8000e101d52 */
[----:B------:R4:W-:Y:S01]  /*1510*/  @!P1 LDGSTS.E.BYPASS.LTC128B.128 [R45+0xd080], [R8.64], !P5 ;  /* 0x0d080000082d9fae */ /* 0x0009e2000e901d52 */
[----:B-1----:R-:W-:Y:S02]  /*1520*/  IMAD R4, R18, c[0x0][0x1e0], RZ ;  /* 0x0000780012047a24 */ /* 0x002fe400078e02ff */
[----:B---3--:R-:W-:-:S04]  /*1530*/  IMAD.WIDE.U32 R2, R23, c[0x0][0x1e0], RZ ;  /* 0x0000780017027a25 */ /* 0x008fc800078e00ff */
[----:B------:R-:W-:-:S04]  /*1540*/  IMAD R4, R23, c[0x0][0x1e4], R4 ;  /* 0x0000790017047a24 */ /* 0x000fc800078e0204 */
[----:B------:R-:W-:Y:S02]  /*1550*/  IMAD.IADD R5, R3, 0x1, R4 ;  /* 0x0000000103057824 */ /* 0x000fe400078e0204 */
[----:B------:R-:W-:Y:S01]  /*1560*/  IMAD.MOV.U32 R4, RZ, RZ, R2 ;  /* 0x000000ffff047224 */ /* 0x000fe200078e0002 */
[----:B------:R-:W-:Y:S01]  /*1570*/  SHFL.IDX PT, R3, R15, 0x2, 0x181f ;  /* 0x00581f000f037f89 */ /* 0x000fe200000e0000 */
[----:B----4-:R-:W-:-:S03]  /*1580*/  @!P1 IMAD.WIDE R8, R36, 0x2, R6 ;  /* 0x0000000224089825 */ /* 0x010fc600078e0206 */
[----:B------:R-:W1:Y:S04]  /*1590*/  SHFL.IDX PT, R2, R14, 0x2, 0x181f ;  /* 0x00581f000e027f89 */ /* 0x000e6800000e0000 */
[----:B------:R-:W-:Y:S04]  /*15a0*/  SHFL.IDX PT, R6, R14, 0x3, 0x181f ;  /* 0x00781f000e067f89 */ /* 0x000fe800000e0000 */
[----:B------:R3:W4:Y:S04]  /*15b0*/  SHFL.IDX PT, R7, R15, 0x3, 0x181f ;  /* 0x00781f000f077f89 */ /* 0x00072800000e0000 */
[----:B------:R2:W-:Y:S01]  /*15c0*/  @!P1 LDGSTS.E.BYPASS.LTC128B.128 [R45+0x11080], [R8.64], !P6 ;  /* 0x11080000082d9fae */ /* 0x0005e2000f101d52 */
[----:B-1----:R-:W-:-:S04]  /*15d0*/  @!P0 IMAD.WIDE R12, R38, 0x2, R2 ;  /* 0x00000002260c8825 */ /* 0x002fc800078e0202 */
[----:B-----5:R-:W-:Y:S01]  /*15e0*/  @!P0 IMAD.WIDE R10, R37, 0x2, R2 ;  /* 0x00000002250a8825 */ /* 0x020fe200078e0202 */
[----:B--2---:R-:W-:-:S03]  /*15f0*/  SHF.R.S32.HI R20, RZ, 0x1f, R22 ;  /* 0x0000001fff147819 */ /* 0x004fc60000011416 */
[----:B------:R-:W-:Y:S01]  /*1600*/  IMAD.WIDE.U32 R4, R22, c[0x0][0x1f0], R4 ;  /* 0x00007c0016047a25 */ /* 0x000fe200078e0004 */
[----:B------:R-:W-:Y:S03]  /*1610*/  STL [R1+0x24], R22 ;  /* 0x0000241601007387 */ /* 0x000fe60000100800 */
[----:B------:R-:W-:Y:S01]  /*1620*/  IMAD R0, R20, c[0x0][0x1f0], RZ ;  /* 0x00007c0014007a24 */ /* 0x000fe200078e02ff */
[----:B------:R-:W-:Y:S03]  /*1630*/  STL [R1+0x30], R39 ;  /* 0x0000302701007387 */ /* 0x000fe60000100800 */
[----:B------:R-:W-:Y:S01]  /*1640*/  IMAD R8, R22, c[0x0][0x1f4], R0 ;  /* 0x00007d0016087a24 */ /* 0x000fe200078e0200 */
[----:B------:R-:W-:Y:S01]  /*1650*/  IADD3 R0, P1, R4, UR20, RZ ;  /* 0x0000001404007c10 */ /* 0x000fe2000ff3e0ff */
[----:B------:R-:W-:Y:S03]  /*1660*/  STL [R1+0x8], R45 ;  /* 0x0000082d01007387 */ /* 0x000fe60000100800 */
[----:B------:R-:W-:Y:S01]  /*1670*/  IADD3.X R4, R5, UR8, R8, P1, !PT ;  /* 0x0000000805047c10 */ /* 0x000fe20008ffe408 */
[----:B------:R-:W-:Y:S01]  /*1680*/  @!P0 IMAD.WIDE R8, R36, 0x2, R2 ;  /* 0x0000000224088825 */ /* 0x000fe200078e0202 */
[----:B------:R-:W-:Y:S01]  /*1690*/  IADD3 R5, R17, 0x60, RZ ;  /* 0x0000006011057810 */ /* 0x000fe20007ffe0ff */
[----:B------:R-:W-:Y:S01]  /*16a0*/  STL [R1+0x60], R38 ;  /* 0x0000602601007387 */ /* 0x000fe20000100800 */
[----:B---3--:R-:W-:-:S02]  /*16b0*/  LEA R15, P1, R0, c[0x0][0x1c8], 0x1 ;  /* 0x00007200000f7a11 */ /* 0x008fc400078208ff */
[----:B------:R-:W-:Y:S01]  /*16c0*/  ISETP.GE.AND P2, PT, R5, UR15, PT ;  /* 0x0000000f05007c0c */ /* 0x000fe2000bf46270 */
[----:B------:R-:W-:Y:S01]  /*16d0*/  STL [R1+0x5c], R37 ;  /* 0x00005c2501007387 */ /* 0x000fe20000100800 */
[----:B------:R-:W-:Y:S01]  /*16e0*/  LEA.HI.X R14, R0, c[0x0][0x1cc], R4, 0x1, P1 ;  /* 0x00007300000e7a11 */ /* 0x000fe200008f0c04 */
[----:B------:R-:W-:Y:S02]  /*16f0*/  @!P0 IMAD.WIDE R4, R39, 0x2, R2 ;  /* 0x0000000227048825 */ /* 0x000fe400078e0202 */
[----:B------:R-:W-:Y:S02]  /*1700*/  SHFL.IDX PT, R2, R15, RZ, 0x181f ;  /* 0x00181fff0f027589 */ /* 0x000fe400000e0000 */
[----:B------:R-:W-:Y:S02]  /*1710*/  IMAD R0, R18, c[0x0][0x208], RZ ;  /* 0x0000820012007a24 */ /* 0x000fe400078e02ff */
[----:B------:R-:W1:Y:S02]  /*1720*/  SHFL.IDX PT, R3, R14, RZ, 0x181f ;  /* 0x00181fff0e037589 */ /* 0x000e6400000e0000 */
[----:B------:R-:W-:-:S02]  /*1730*/  IMAD R0, R23, c[0x0][0x20c], R0 ;  /* 0x0000830017007a24 */ /* 0x000fc400078e0200 */
[----:B------:R4:W-:Y:S04]  /*1740*/  @!P0 LDGSTS.E.BYPASS.LTC128B.128 [R45+0x6080], [R4.64], !P3 ;  /* 0x06080000042d8fae */ /* 0x0009e8000d901d52 */
[----:B------:R2:W-:Y:S04]  /*1750*/  @!P0 LDGSTS.E.BYPASS.LTC128B.128 [R45+0xa080], [R12.64], !P4 ;  /* 0x0a0800000c2d8fae */ /* 0x0005e8000e101d52 */
[----:B------:R3:W-:Y:S04]  /*1760*/  @!P0 LDGSTS.E.BYPASS.LTC128B.128 [R45+0xe080], [R10.64], !P5 ;  /* 0x0e0800000a2d8fae */ /* 0x0007e8000e901d52 */
[----:B------:R5:W-:Y:S01]  /*1770*/  @!P0 LDGSTS.E.BYPASS.LTC128B.128 [R45+0x12080], [R8.64], !P6 ;  /* 0x12080000082d8fae */ /* 0x000be2000f101d52 */
[----:B------:R-:W-:-:S03]  /*1780*/  ISETP.GE.AND P6, PT, R30, c[0x0][0x1d4], PT ;  /* 0x000075001e007a0c */ /* 0x000fc60003fc6270 */
[----:B------:R-:W-:Y:S04]  /*1790*/  STL [R1+0x34], R36 ;  /* 0x0000342401007387 */ /* 0x000fe80000100800 */
[----:B------:R-:W-:Y:S01]  /*17a0*/  STL [R1+0x28], R23 ;  /* 0x0000281701007387 */ /* 0x000fe20000100800 */
[----:B----4-:R-:W-:Y:S01]  /*17b0*/  @!P2 IMAD.WIDE R4, R39, 0x2, R6 ;  /* 0x000000022704a825 */ /* 0x010fe200078e0206 */
[----:B--2---:R-:W-:-:S04]  /*17c0*/  IADD3 R12, -R21, UR4, RZ ;  /* 0x00000004150c7c10 */ /* 0x004fc8000fffe1ff */
[----:B------:R2:W-:Y:S01]  /*17d0*/  @!P2 LDGSTS.E.BYPASS.LTC128B.128 [R45+0x7080], [R4.64], !P3 ;  /* 0x07080000042dafae */ /* 0x0005e2000d901d52 */
[----:B------:R-:W-:Y:S01]  /*17e0*/  ISETP.GE.AND P3, PT, R39, c[0x0][0x1d4], PT ;  /* 0x0000750027007a0c */ /* 0x000fe20003f66270 */
[----:B------:R-:W-:Y:S01]  /*17f0*/  ULDC.64 UR4, c[0x0][0x210] ;  /* 0x0000840000047ab9 */ /* 0x000fe20000000a00 */
[C---:B------:R-:W-:Y:S01]  /*1800*/  ISETP.GE.AND P1, PT, R12.reuse, 0x1, PT ;  /* 0x000000010c00780c */ /* 0x040fe20003f26270 */
[--C-:B---3--:R-:W-:Y:S01]  /*1810*/  @!P2 IMAD.WIDE R10, R37, 0x2, R6.reuse ;  /* 0x00000002250aa825 */ /* 0x108fe200078e0206 */
[----:B------:R-:W-:Y:S01]  /*1820*/  UIMAD.WIDE.U32 UR24, UR11, UR4, URZ ;  /* 0x000000040b1872a5 */ /* 0x000fe2000f8e003f */
[----:B------:R-:W-:Y:S01]  /*1830*/  ISETP.GT.AND P0, PT, R12, 0x20, PT ;  /* 0x000000200c00780c */ /* 0x000fe20003f04270 */
[----:B------:R-:W-:Y:S01]  /*1840*/  UIMAD UR4, UR9, UR4, URZ ;  /* 0x00000004090472a4 */ /* 0x000fe2000f8e023f */
[----:B-----5:R-:W-:-:S03]  /*1850*/  @!P2 IMAD.WIDE R8, R38, 0x2, R6 ;  /* 0x000000022608a825 */ /* 0x020fc600078e0206 */
[----:B------:R-:W-:Y:S01]  /*1860*/  UIMAD UR4, UR11, UR5, UR4 ;  /* 0x000000050b0472a4 */ /* 0x000fe2000f8e0204 */
[----:B------:R-:W-:Y:S01]  /*1870*/  @!P2 IMAD.WIDE R6, R36, 0x2, R6 ;  /* 0x000000022406a825 */ /* 0x000fe200078e0206 */
[----:B------:R1:W-:Y:S01]  /*1880*/  @!P2 LDGSTS.E.BYPASS.LTC128B.128 [R45+0xb080], [R8.64], !P4 ;  /* 0x0b080000082dafae */ /* 0x0003e2000e101d52 */
[----:B------:R-:W-:Y:S01]  /*1890*/  ISETP.GE.AND P4, PT, R28, c[0x0][0x198], PT ;  /* 0x000066001c007a0c */ /* 0x000fe20003f86270 */
[----:B------:R-:W-:Y:S02]  /*18a0*/  UIADD3 UR15, UR25, UR4, URZ ;  /* 0x00000004190f7290 */ /* 0x000fe4000fffe03f */
[----:B------:R3:W-:Y:S01]  /*18b0*/  @!P2 LDGSTS.E.BYPASS.LTC128B.128 [R45+0xf080], [R10.64], !P5 ;  /* 0x0f0800000a2dafae */ /* 0x0007e2000e901d52 */
[----:B------:R-:W-:Y:S01]  /*18c0*/  ISETP.GE.AND P5, PT, R29, c[0x0][0x1d4], PT ;  /* 0x000075001d007a0c */ /* 0x000fe20003fa6270 */
[----:B------:R-:W-:-:S08]  /*18d0*/  UIADD3 UR4, UR23, -0x1, URZ ;  /* 0xffffffff17047890 */ /* 0x000fd0000fffe03f */
[----:B------:R4:W-:Y:S01]  /*18e0*/  @!P2 LDGSTS.E.BYPASS.LTC128B.128 [R45+0x13080], [R6.64], !P4 ;  /* 0x13080000062dafae */ /* 0x0009e2000e101d52 */
[----:B------:R-:W-:Y:S01]  /*18f0*/  ISETP.GE.AND P4, PT, R28, c[0x0][0x1d4], PT ;  /* 0x000075001c007a0c */ /* 0x000fe20003f86270 */
[----:B--2---:R-:W-:Y:S02]  /*1900*/  IMAD.WIDE.U32 R4, R23, c[0x0][0x208], RZ ;  /* 0x0000820017047a25 */ /* 0x004fe400078e00ff */
[----:B------:R-:W0:Y:S02]  /*1910*/  LDGDEPBAR ;  /* 0x00000000000079af */ /* 0x000e240000000000 */
[----:B------:R-:W-:-:S04]  /*1920*/  IMAD.IADD R5, R5, 0x1, R0 ;  /* 0x0000000105057824 */ /* 0x000fc800078e0200 */
[----:B------:R-:W-:-:S04]  /*1930*/  IMAD.WIDE.U32 R4, R22, c[0x0][0x218], R4 ;  /* 0x0000860016047a25 */ /* 0x000fc800078e0004 */
[----:B-1----:R-:W-:Y:S01]  /*1940*/  @P1 IMAD.WIDE R8, R39, 0x2, R2 ;  /* 0x0000000227081825 */ /* 0x002fe200078e0202 */
[----:B---3--:R-:W-:-:S03]  /*1950*/  LEA.HI R10, R66, R44, RZ, 0x4 ;  /* 0x0000002c420a7211 */ /* 0x008fc600078f20ff */
[----:B------:R-:W-:Y:S01]  /*1960*/  IMAD.SHL.U32 R11, R21, 0x8, RZ ;  /* 0x00000008150b7824 */ /* 0x000fe200078e00ff */
[----:B------:R1:W-:Y:S01]  /*1970*/  @P1 LDGSTS.E.BYPASS.LTC128B.128 [R45+0x14080], [R8.64], !P3 ;  /* 0x14080000082d1fae */ /* 0x0003e2000d901d52 */
[----:B------:R-:W-:-:S05]  /*1980*/  LOP3.LUT R0, R10, 0xfffffff0, RZ, 0xc0, !PT ;  /* 0xfffffff00a007812 */ /* 0x000fca00078ec0ff */
[----:B------:R-:W-:Y:S02]  /*1990*/  IMAD.IADD R0, R44, 0x1, -R0 ;  /* 0x000000012c007824 */ /* 0x000fe400078e0a00 */
[----:B----4-:R-:W-:-:S05]  /*19a0*/  @P1 IMAD.WIDE R6, R38, 0x2, R2 ;  /* 0x0000000226061825 */ /* 0x010fca00078e0202 */
[----:B------:R2:W-:Y:S01]  /*19b0*/  @P1 LDGSTS.E.BYPASS.LTC128B.128 [R45+0x15880], [R6.64], !P6 ;  /* 0x15880000062d1fae */ /* 0x0005e2000f101d52 */
[----:B-1----:R-:W-:-:S05]  /*19c0*/  @P1 IMAD.WIDE R8, R37, 0x2, R2 ;  /* 0x0000000225081825 */ /* 0x002fca00078e0202 */
[----:B------:R1:W-:Y:S01]  /*19d0*/  @P1 LDGSTS.E.BYPASS.LTC128B.128 [R45+0x17080], [R8.64], !P5 ;  /* 0x17080000082d1fae */ /* 0x0003e2000e901d52 */
[----:B--2---:R-:W-:-:S03]  /*19e0*/  @P1 IMAD.WIDE R6, R36, 0x2, R2 ;  /* 0x0000000224061825 */ /* 0x004fc600078e0202 */
[----:B------:R-:W-:Y:S04]  /*19f0*/  SHFL.IDX PT, R2, R15, 0x1, 0x181f ;  /* 0x00381f000f027f89 */ /* 0x000fe800000e0000 */
[----:B------:R2:W3:Y:S04]  /*1a00*/  SHFL.IDX PT, R3, R14, 0x1, 0x181f ;  /* 0x00381f000e037f89 */ /* 0x0004e800000e0000 */
[----:B------:R4:W-:Y:S01]  /*1a10*/  @P1 LDGSTS.E.BYPASS.LTC128B.128 [R45+0x18880], [R6.64], !P4 ;  /* 0x18880000062d1fae */ /* 0x0009e2000e101d52 */
[----:B-1----:R-:W-:-:S04]  /*1a20*/  SHF.R.S32.HI R9, RZ, 0x4, R10 ;  /* 0x00000004ff097819 */ /* 0x002fc8000001140a */
[----:B------:R-:W-:Y:S01]  /*1a30*/  LEA.HI R8, R10, R9, RZ, 0x1 ;  /* 0x000000090a087211 */ /* 0x000fe200078f08ff */
[----:B------:R-:W-:-:S03]  /*1a40*/  IMAD.SHL.U32 R10, R19, 0x40, RZ ;  /* 0x00000040130a7824 */ /* 0x000fc600078e00ff */
[----:B------:R-:W-:Y:S02]  /*1a50*/  LOP3.LUT R8, R8, 0xfffffffe, RZ, 0xc0, !PT ;  /* 0xfffffffe08087812 */ /* 0x000fe400078ec0ff */
[----:B--2---:R-:W-:-:S03]  /*1a60*/  SHF.R.S32.HI R14, RZ, 0x1f, R0 ;  /* 0x0000001fff0e7819 */ /* 0x004fc60000011400 */
[----:B------:R-:W-:Y:S01]  /*1a70*/  IMAD.IADD R8, R9, 0x1, -R8 ;  /* 0x0000000109087824 */ /* 0x000fe200078e0a08 */
[----:B------:R-:W-:Y:S01]  /*1a80*/  LEA.HI R14, R14, R0, RZ, 0x3 ;  /* 0x000000000e0e7211 */ /* 0x000fe200078f18ff */
[----:B----4-:R-:W-:Y:S01]  /*1a90*/  IMAD R6, R20, c[0x0][0x218], RZ ;  /* 0x0000860014067a24 */ /* 0x010fe200078e02ff */
[----:B------:R-:W-:Y:S02]  /*1aa0*/  IADD3 R7, P1, R4, UR24, RZ ;  /* 0x0000001804077c10 */ /* 0x000fe4000ff3e0ff */
[----:B------:R-:W-:Y:S01]  /*1ab0*/  LOP3.LUT R4, R10, 0x1c0, RZ, 0xc0, !PT ;  /* 0x000001c00a047812 */ /* 0x000fe200078ec0ff */
[----:B------:R-:W-:-:S03]  /*1ac0*/  IMAD R6, R22, c[0x0][0x21c], R6 ;  /* 0x0000870016067a24 */ /* 0x000fc600078e0206 */
[----:B------:R-:W-:Y:S02]  /*1ad0*/  LOP3.LUT R10, R4, 0x8, R11, 0xf8, !PT ;  /* 0x00000008040a7812 */ /* 0x000fe400078ef80b */
[----:B------:R-:W-:Y:S02]  /*1ae0*/  IADD3.X R12, R5, UR15, R6, P1, !PT ;  /* 0x0000000f050c7c10 */ /* 0x000fe40008ffe406 */
[----:B------:R-:W-:Y:S01]  /*1af0*/  SHF.R.U32.HI R6, RZ, 0x3, R4 ;  /* 0x00000003ff067819 */ /* 0x000fe20000011604 */
[----:B---3--:R-:W-:Y:S01]  /*1b00*/  @P0 IMAD.WIDE R4, R39, 0x2, R2 ;  /* 0x0000000227040825 */ /* 0x008fe200078e0202 */
[----:B------:R-:W-:Y:S02]  /*1b10*/  LOP3.LUT R11, R14, 0xfffffff8, RZ, 0xc0, !PT ;  /* 0xfffffff80e0b7812 */ /* 0x000fe400078ec0ff */
[----:B------:R-:W-:Y:S02]  /*1b20*/  LOP3.LUT R6, R10, R6, RZ, 0x3c, !PT ;  /* 0x000000060a067212 */ /* 0x000fe400078e3cff */
[C---:B------:R-:W-:Y:S01]  /*1b30*/  LEA R15, P1, R7.reuse, c[0x0][0x1f8], 0x1 ;  /* 0x00007e00070f7a11 */ /* 0x040fe200078208ff */
[----:B------:R-:W-:Y:S01]  /*1b40*/  IMAD.IADD R13, R0, 0x1, -R11 ;  /* 0x00000001000d7824 */ /* 0x000fe200078e0a0b */
[----:B------:R1:W-:Y:S01]  /*1b50*/  @P0 LDGSTS.E.BYPASS.LTC128B.128 [R45+0x15080], [R4.64], !P3 ;  /* 0x15080000042d0fae */ /* 0x0003e2000d901d52 */
[----:B------:R-:W-:Y:S01]  /*1b60*/  IMAD R0, R8, 0x200, R6 ;  /* 0x0000020008007824 */ /* 0x000fe200078e0206 */
[----:B------:R-:W-:Y:S01]  /*1b70*/  LEA.HI.X R12, R7, c[0x0][0x1fc], R12, 0x1, P1 ;  /* 0x00007f00070c7a11 */ /* 0x000fe200008f0c0c */
[----:B------:R-:W-:-:S04]  /*1b80*/  @P0 IMAD.WIDE R6, R38, 0x2, R2 ;  /* 0x0000000226060825 */ /* 0x000fc800078e0202 */
[----:B------:R-:W-:Y:S01]  /*1b90*/  IMAD.SHL.U32 R11, R8, 0x8, RZ ;  /* 0x00000008080b7824 */ /* 0x000fe200078e00ff */
[----:B------:R2:W-:Y:S01]  /*1ba0*/  @P0 LDGSTS.E.BYPASS.LTC128B.128 [R45+0x16880], [R6.64], !P6 ;  /* 0x16880000062d0fae */ /* 0x0005e2000f101d52 */
[----:B------:R-:W-:-:S04]  /*1bb0*/  @P0 IMAD.WIDE R8, R36, 0x2, R2 ;  /* 0x0000000224080825 */ /* 0x000fc800078e0202 */
[----:B------:R-:W-:Y:S02]  /*1bc0*/  IMAD.SHL.U32 R10, R13, 0x40, RZ ;  /* 0x000000400d0a7824 */ /* 0x000fe400078e00ff */
[----:B------:R-:W-:-:S03]  /*1bd0*/  IMAD.SHL.U32 R236, R0, 0x2, RZ ;  /* 0x0000000200ec7824 */ /* 0x000fc600078e00ff */
[----:B------:R-:W-:Y:S02]  /*1be0*/  LOP3.LUT R10, R10, 0x1c0, RZ, 0xc0, !PT ;  /* 0x000001c00a0a7812 */ /* 0x000fe400078ec0ff */
[C---:B------:R-:W-:Y:S02]  /*1bf0*/  IADD3 R0, R236.reuse, 0x14080, RZ ;  /* 0x00014080ec007810 */ /* 0x040fe40007ffe0ff */
[----:B------:R-:W-:Y:S01]  /*1c00*/  IADD3 R243, R236, 0x140a0, RZ ;  /* 0x000140a0ecf37810 */ /* 0x000fe20007ffe0ff */
[----:B-1----:R-:W-:Y:S01]  /*1c10*/  @P0 IMAD.WIDE R4, R37, 0x2, R2 ;  /* 0x0000000225040825 */ /* 0x002fe200078e0202 */
[----:B------:R-:W-:Y:S02]  /*1c20*/  LOP3.LUT R3, R10, 0x8, R11, 0xf8, !PT ;  /* 0x000000080a037812 */ /* 0x000fe400078ef80b */
[----:B------:R-:W-:Y:S02]  /*1c30*/  SHF.R.U32.HI R2, RZ, 0x3, R10 ;  /* 0x00000003ff027819 */ /* 0x000fe4000001160a */
[----:B------:R1:W-:Y:S02]  /*1c40*/  @P0 LDGSTS.E.BYPASS.LTC128B.128 [R45+0x18080], [R4.64], !P5 ;  /* 0x18080000042d0fae */ /* 0x0003e4000e901d52 */
[----:B------:R-:W-:-:S02]  /*1c50*/  LOP3.LUT R2, R3, R2, RZ, 0x3c, !PT ;  /* 0x0000000203027212 */ /* 0x000fc400078e3cff */
[----:B------:R3:W-:Y:S01]  /*1c60*/  @P0 LDGSTS.E.BYPASS.LTC128B.128 [R45+0x19880], [R8.64], !P4 ;  /* 0x19880000082d0fae */ /* 0x0007e2000e101d52 */
[----:B------:R-:W-:Y:S02]  /*1c70*/  LOP3.LUT P0, RZ, R19, 0x2, RZ, 0xc0, !PT ;  /* 0x0000000213ff7812 */ /* 0x000fe4000780c0ff */
[----:B--2---:R-:W-:Y:S01]  /*1c80*/  IADD3 R6, -R21, UR28, RZ ;  /* 0x0000001c15067c10 */ /* 0x004fe2000fffe1ff */
[----:B------:R-:W0:Y:S01]  /*1c90*/  LDGDEPBAR ;  /* 0x00000000000079af */ /* 0x000e220000000000 */
[----:B------:R-:W-:Y:S02]  /*1ca0*/  R2P PR, R13, 0x6 ;  /* 0x000000060d007804 */ /* 0x000fe40000000000 */
[----:B------:R-:W-:Y:S02]  /*1cb0*/  ISETP.GE.AND P3, PT, R39, c[0x0][0x1d4], PT ;  /* 0x0000750027007a0c */ /* 0x000fe40003f66270 */
[----:B------:R-:W-:-:S05]  /*1cc0*/  SHF.R.S32.HI R7, RZ, 0x1f, R39 ;  /* 0x0000001fff077819 */ /* 0x000fca0000011427 */
[----:B------:R-:W-:Y:S01]  /*1cd0*/  @P0 IADD3 R243, R0, -0x20, RZ ;  /* 0xffffffe000f30810 */ /* 0x000fe20007ffe0ff */
[----:B------:R-:W-:Y:S01]  /*1ce0*/  IMAD.MOV.U32 R0, RZ, RZ, 0x20 ;  /* 0x00000020ff007424 */ /* 0x000fe200078e00ff */
[----:B------:R-:W-:Y:S01]  /*1cf0*/  ISETP.LT.OR P0, PT, R6, 0x1, P3 ;  /* 0x000000010600780c */ /* 0x000fe20001f01670 */
[----:B------:R2:W-:Y:S01]  /*1d00*/  STL [R1+0x70], R7 ;  /* 0x0000700701007387 */ /* 0x0005e20000100800 */
[----:B------:R-:W-:Y:S02]  /*1d10*/  ISETP.GT.AND P3, PT, R31, 0x2f, PT ;  /* 0x0000002f1f00780c */ /* 0x000fe40003f64270 */
[----:B------:R-:W-:Y:S02]  /*1d20*/  SEL R0, R0, 0xffffffe0, !P2 ;  /* 0xffffffe000007807 */ /* 0x000fe40005000000 */
[----:B------:R-:W-:Y:S01]  /*1d30*/  ISETP.GE.AND P2, PT, R29, c[0x0][0x1d4], PT ;  /* 0x000075001d007a0c */ /* 0x000fe20003f46270 */
[----:B-1----:R-:W-:Y:S02]  /*1d40*/  IMAD.SHL.U32 R4, R14, 0x40, RZ ;  /* 0x000000400e047824 */ /* 0x002fe400078e00ff */
[----:B------:R-:W-:Y:S01]  /*1d50*/  IMAD.MOV.U32 R5, RZ, RZ, 0x10 ;  /* 0x00000010ff057424 */ /* 0x000fe200078e00ff */
[----:B---3--:R-:W-:Y:S01]  /*1d60*/  SHFL.IDX PT, R8, R15, RZ, 0x181f ;  /* 0x00181fff0f087589 */ /* 0x008fe200000e0000 */
[----:B------:R-:W-:-:S04]  /*1d70*/  DEPBAR.LE SB0, 0x1 ;  /* 0x000080400000791a */ /* 0x000fc80000000000 */
[----:B------:R-:W-:Y:S01]  /*1d80*/  LOP3.LUT R4, R2, 0xfffffe00, R4, 0xf8, !PT ;  /* 0xfffffe0002047812 */ /* 0x000fe200078ef804 */
[----:B------:R-:W1:Y:S01]  /*1d90*/  SHFL.IDX PT, R9, R12, RZ, 0x181f ;  /* 0x00181fff0c097589 */ /* 0x000e6200000e0000 */
[----:B------:R-:W-:-:S03]  /*1da0*/  SEL R5, R5, 0xfffffff0, !P1 ;  /* 0xfffffff005057807 */ /* 0x000fc60004800000 */
[----:B------:R-:W-:Y:S01]  /*1db0*/  BAR.SYNC.DEFER_BLOCKING 0x0 ;  /* 0x0000000000007b1d */ /* 0x000fe20000010000 */
[----:B------:R-:W-:Y:S01]  /*1dc0*/  IMAD R220, R64, 0x400, R4 ;  /* 0x0000040040dc7824 */ /* 0x000fe200078e0204 */
[----:B------:R-:W-:Y:S02]  /*1dd0*/  ISETP.GE.AND P1, PT, R30, c[0x0][0x1d4], PT ;  /* 0x000075001e007a0c */ /* 0x000fe40003f26270 */
[----:B--2---:R-:W-:Y:S02]  /*1de0*/  SHF.R.S32.HI R7, RZ, 0x1f, R36 ;  /* 0x0000001fff077819 */ /* 0x004fe40000011424 */
[C---:B------:R-:W-:Y:S01]  /*1df0*/  LEA R228, R220.reuse, 0x4080, 0x1 ;  /* 0x00004080dce47811 */ /* 0x040fe200078e08ff */
[----:B------:R-:W-:-:S04]  /*1e00*/  IMAD.SHL.U32 R220, R220, 0x2, RZ ;  /* 0x00000002dcdc7824 */ /* 0x000fc800078e00ff */
[--C-:B------:R-:W-:Y:S02]  /*1e10*/  IMAD R224, R5, 0x2, R228.reuse ;  /* 0x0000000205e07824 */ /* 0x100fe400078e02e4 */
[C---:B------:R-:W-:Y:S02]  /*1e20*/  IMAD R228, R0.reuse, 0x2, R228 ;  /* 0x0000000200e47824 */ /* 0x040fe400078e02e4 */
[----:B------:R-:W-:Y:S02]  /*1e30*/  IMAD R232, R0, 0x2, R224 ;  /* 0x0000000200e87824 */ /* 0x000fe400078e02e0 */
[----:B-1----:R-:W-:Y:S01]  /*1e40*/  IMAD.WIDE R2, R39, 0x2, R8 ;  /* 0x0000000227027825 */ /* 0x002fe200078e0208 */
[----:B------:R-:W1:Y:S04]  /*1e50*/  LDSM.16.M88.4 R160, [R220+0x4080] ;  /* 0x00408000dca0783b */ /* 0x000e680000000200 */
[----:B------:R-:W2:Y:S04]  /*1e60*/  LDSM.16.M88.4 R188, [R220+0x8080] ;  /* 0x00808000dcbc783b */ /* 0x000ea80000000200 */
[----:B------:R-:W3:Y:S04]  /*1e70*/  LDSM.16.M88.4 R204, [R220+0xc080] ;  /* 0x00c08000dccc783b */ /* 0x000ee80000000200 */
[----:B------:R-:W4:Y:S04]  /*1e80*/  LDSM.16.M88.4 R164, [R224] ;  /* 0x00000000e0a4783b */ /* 0x000f280000000200 */
[----:B------:R-:W1:Y:S04]  /*1e90*/  LDSM.16.M88.4 R192, [R224+0x4000] ;  /* 0x00400000e0c0783b */ /* 0x000e680000000200 */
[----:B------:R-:W1:Y:S04]  /*1ea0*/  LDSM.16.M88.4 R208, [R224+0x8000] ;  /* 0x00800000e0d0783b */ /* 0x000e680000000200 */
[----:B------:R-:W1:Y:S04]  /*1eb0*/  LDSM.16.M88.4 R180, [R228] ;  /* 0x00000000e4b4783b */ /* 0x000e680000000200 */
[----:B------:R-:W1:Y:S04]  /*1ec0*/  LDSM.16.M88.4 R196, [R228+0x4000] ;  /* 0x00400000e4c4783b */ /* 0x000e680000000200 */
[----:B------:R-:W1:Y:S04]  /*1ed0*/  LDSM.16.M88.4 R212, [R228+0x8000] ;  /* 0x00800000e4d4783b */ /* 0x000e680000000200 */
[----:B------:R-:W1:Y:S04]  /*1ee0*/  LDSM.16.M88.4 R184, [R232] ;  /* 0x00000000e8b8783b */ /* 0x000e680000000200 */
[----:B------:R-:W1:Y:S04]  /*1ef0*/  LDSM.16.M88.4 R200, [R232+0x4000] ;  /* 0x00400000e8c8783b */ /* 0x000e680000000200 */
[----:B------:R-:W1:Y:S04]  /*1f00*/  LDSM.16.M88.4 R216, [R232+0x8000] ;  /* 0x00800000e8d8783b */ /* 0x000e680000000200 */
[----:B------:R-:W1:Y:S04]  /*1f10*/  LDSM.16.M88.4 R220, [R220+0x10080] ;  /* 0x01008000dcdc783b */ /* 0x000e680000000200 */
[----:B------:R-:W1:Y:S04]  /*1f20*/  LDSM.16.M88.4 R224, [R224+0xc000] ;  /* 0x00c00000e0e0783b */ /* 0x000e680000000200 */
[----:B------:R-:W1:Y:S04]  /*1f30*/  LDSM.16.M88.4 R228, [R228+0xc000] ;  /* 0x00c00000e4e4783b */ /* 0x000e680000000200 */
[----:B------:R-:W1:Y:S04]  /*1f40*/  LDSM.16.M88.4 R232, [R232+0xc000] ;  /* 0x00c00000e8e8783b */ /* 0x000e680000000200 */
[----:B------:R-:W-:Y:S06]  /*1f50*/  BAR.SYNC.DEFER_BLOCKING 0x0 ;  /* 0x0000000000007b1d */ /* 0x000fec0000010000 */
[----:B------:R-:W-:-:S04]  /*1f60*/  DEPBAR.LE SB0, 0x0 ;  /* 0x000080000000791a */ /* 0x000fc80000000000 */
[----:B------:R-:W-:Y:S06]  /*1f70*/  BAR.SYNC.DEFER_BLOCKING 0x0 ;  /* 0x0000000000007b1d */ /* 0x000fec0000010000 */
[----:B------:R-:W1:Y:S04]  /*1f80*/  LDSM.16.M88.4 R20, [R236+0x14080] ;  /* 0x01408000ec14783b */ /* 0x000e680000000200 */
[----:B------:R-:W1:Y:S04]  /*1f90*/  LDSM.16.M88.4 R24, [R236+0x14880] ;  /* 0x01488000ec18783b */ /* 0x000e680000000200 */
[----:B------:R-:W1:Y:S04]  /*1fa0*/  LDSM.16.M88.4 R32, [R236+0x15080] ;  /* 0x01508000ec20783b */ /* 0x000e680000000200 */
[----:B------:R-:W1:Y:S04]  /*1fb0*/  LDSM.16.M88.4 R40, [R243] ;  /* 0x00000000f328783b */ /* 0x000e680000000200 */
[----:B------:R-:W1:Y:S04]  /*1fc0*/  LDSM.16.M88.4 R48, [R243+0x800] ;  /* 0x00080000f330783b */ /* 0x000e680000000200 */
[----:B------:R-:W1:Y:S04]  /*1fd0*/  LDSM.16.M88.4 R56, [R243+0x1000] ;  /* 0x00100000f338783b */ /* 0x000e680000000200 */
[----:B------:R-:W-:Y:S01]  /*1fe0*/  @!PT LDS RZ, [RZ] ;  /* 0x00000000fffff984 */ /* 0x000fe20000000800 */
[----:B------:R-:W-:Y:S01]  /*1ff0*/  @!PT LDS RZ, [RZ] ;  /* 0x00000000fffff984 */ /* 0x000fe20000000800 */
[----:B------:R-:W-:Y:S01]  /*2000*/  @!PT LDS RZ, [RZ] ;  /* 0x00000000fffff984 */ /* 0x000fe20000000800 */
[----:B------:R5:W-:Y:S01]  /*2010*/  LDGSTS.E.BYPASS.LTC128B.128 [R45+0x4080], [R2.64], !P0 ;  /* 0x04080000022d7fae */ /* 0x000be2000c101d52 */
[----:B------:R-:W-:-:S02]  /*2020*/  ISETP.LT.OR P0, PT, R6, 0x1, P1 ;  /* 0x000000010600780c */ /* 0x000fc40000f01670 */
[----:B------:R-:W-:Y:S01]  /*2030*/  ISETP.GE.AND P1, PT, R28, c[0x0][0x1d4], PT ;  /* 0x000075001c007a0c */ /* 0x000fe20003f26270 */
[----:B-----5:R-:W-:-:S10]  /*2040*/  IMAD.WIDE R2, R38, 0x2, R8 ;  /* 0x0000000226027825 */ /* 0x020fd400078e0208 */
[----:B------:R5:W-:Y:S01]  /*2050*/  LDGSTS.E.BYPASS.LTC128B.128 [R45+0x5880], [R2.64], !P0 ;  /* 0x05880000022d7fae */ /* 0x000be2000c101d52 */
[----:B------:R-:W-:Y:S01]  /*2060*/  ISETP.LT.OR P0, PT, R6, 0x1, P2 ;  /* 0x000000010600780c */ /* 0x000fe20001701670 */
[----:B-----5:R-:W-:-:S12]  /*2070*/  IMAD.WIDE R2, R37, 0x2, R8 ;  /* 0x0000000225027825 */ /* 0x020fd800078e0208 */
[----:B------:R5:W-:Y:S01]  /*2080*/  LDGSTS.E.BYPASS.LTC128B.128 [R45+0x7080], [R2.64], !P0 ;  /* 0x07080000022d7fae */ /* 0x000be2000c101d52 */
[----:B------:R-:W-:Y:S01]  /*2090*/  ISETP.LT.OR P0, PT, R6, 0x1, P1 ;  /* 0x000000010600780c */ /* 0x000fe20000f01670 */
[----:B-----5:R-:W-:-:S12]  /*20a0*/  IMAD.WIDE R2, R36, 0x2, R8 ;  /* 0x0000000224027825 */ /* 0x020fd800078e0208 */
[----:B------:R5:W-:Y:S01]  /*20b0*/  LDGSTS.E.BYPASS.LTC128B.128 [R45+0x8880], [R2.64], !P0 ;  /* 0x08880000022d7fae */ /* 0x000be2000c101d52 */
[----:B------:R-:W-:Y:S02]  /*20c0*/  ISETP.GT.AND P0, PT, R44, 0x7f, PT ;  /* 0x0000007f2c00780c */ /* 0x000fe40003f04270 */
[----:B-----5:R-:W-:Y:S02]  /*20d0*/  SHF.R.S32.HI R3, RZ, 0x1f, R38 ;  /* 0x0000001fff037819 */ /* 0x020fe40000011426 */
[----:B------:R-:W-:-:S03]  /*20e0*/  SHF.R.S32.HI R2, RZ, 0x1f, R37 ;  /* 0x0000001fff027819 */ /* 0x000fc60000011425 */
[----:B------:R5:W-:Y:S04]  /*20f0*/  STL [R1+0x68], R3 ;  /* 0x0000680301007387 */ /* 0x000be80000100800 */
[----:B------:R1:W-:Y:S04]  /*2100*/  STL [R1+0x64], R2 ;  /* 0x0000640201007387 */ /* 0x0003e80000100800 */
[----:B------:R2:W-:Y:S01]  /*2110*/  STL [R1+0x50], R7 ;  /* 0x0000500701007387 */ /* 0x0005e20000100800 */
[C---:B-----5:R-:W-:Y:S02]  /*2120*/  IADD3 R3, R243.reuse, 0x800, RZ ;  /* 0x00000800f3037810 */ /* 0x060fe40007ffe0ff */
[----:B-1----:R-:W-:-:S03]  /*2130*/  IADD3 R2, R243, 0x1000, RZ ;  /* 0x00001000f3027810 */ /* 0x002fc60007ffe0ff */
[----:B------:R1:W-:Y:S04]  /*2140*/  STL [R1+0x4], R3 ;  /* 0x0000040301007387 */ /* 0x0003e80000100800 */
[----:B------:R1:W-:Y:S01]  /*2150*/  STL [R1], R2 ;  /* 0x0000000201007387 */ /* 0x0003e20000100800 */
[----:B------:R-:W-:Y:S05]  /*2160*/  @P0 BRA `(.L_x_1937) ;  /* 0x0000027000000947 */ /* 0x000fea0003800000 */
[----:B--234-:R-:W-:Y:S05]  /*2170*/  BRA.DIV ~URZ, `(.L_x_1938) ;  /* 0x000117627f007947 */ /* 0x01cfea000b800000 */
[----:B------:R2:W3:Y:S04]  /*2180*/  SHFL.IDX PT, R7, R12, 0x1, 0x181f ;  /* 0x00381f000c077f89 */ /* 0x0004e800000e0000 */
[----:B-1----:R2:W1:Y:S02]  /*2190*/  SHFL.IDX PT, R2, R15, 0x1, 0x181f ;  /* 0x00381f000f027f89 */ /* 0x00246400000e0000 */
.L_x_2003:
[----:B------:R-:W4:Y:S04]  /*21a0*/  LDL R8, [R1+0x5c] ;  /* 0x00005c0001087983 */ /* 0x000f280000100800 */
[----:B------:R-:W5:Y:S04]  /*21b0*/  LDL R9, [R1+0x64] ;  /* 0x0000640001097983 */ /* 0x000f680000100800 */
[----:B--2---:R-:W2:Y:S04]  /*21c0*/  LDL R14, [R1+0x8] ;  /* 0x00000800010e7983 */ /* 0x004ea80000100800 */
[----:B---3--:R-:W3:Y:S04]  /*21d0*/  LDL R15, [R1+0x34] ;  /* 0x00003400010f7983 */ /* 0x008ee80000100800 */
[----:B------:R-:W2:Y:S01]  /*21e0*/  LDL R16, [R1+0x50] ;  /* 0x0000500001107983 */ /* 0x000ea20000100800 */
[----:B------:R-:W-:-:S02]  /*21f0*/  SHF.R.S32.HI R10, RZ, 0x1f, R30 ;  /* 0x0000001fff0a7819 */ /* 0x000fc4000001141e */
[----:B------:R-:W-:Y:S02]  /*2200*/  SHF.R.S32.HI R11, RZ, 0x1f, R30 ;  /* 0x0000001fff0b7819 */ /* 0x000fe4000001141e */
[-C--:B------:R-:W-:Y:S02]  /*2210*/  LEA.HI R10, R10, R30.reuse, RZ, 0x3 ;  /* 0x0000001e0a0a7211 */ /* 0x080fe400078f18ff */
[----:B------:R-:W-:Y:S02]  /*2220*/  LEA.HI R11, R11, R30, RZ, 0x3 ;  /* 0x0000001e0b0b7211 */ /* 0x000fe400078f18ff */
[----:B------:R-:W-:Y:S02]  /*2230*/  LOP3.LUT R10, R10, 0xfffffff8, RZ, 0xc0, !PT ;  /* 0xfffffff80a0a7812 */ /* 0x000fe400078ec0ff */
[----:B------:R-:W-:Y:S02]  /*2240*/  LOP3.LUT R11, R11, 0xfffffff8, RZ, 0xc0, !PT ;  /* 0xfffffff80b0b7812 */ /* 0x000fe400078ec0ff */
[----:B-1----:R-:W-:-:S02]  /*2250*/  LEA R12, P0, R10, R2, 0x1 ;  /* 0x000000020a0c7211 */ /* 0x002fc400078008ff */
[----:B------:R-:W-:Y:S01]  /*2260*/  SHF.R.S32.HI R11, RZ, 0x1f, R11 ;  /* 0x0000001fff0b7819 */ /* 0x000fe2000001140b */
[C---:B------:R-:W-:Y:S02]  /*2270*/  IMAD.SHL.U32 R3, R19.reuse, 0x8, RZ ;  /* 0x0000000813037824 */ /* 0x040fe400078e00ff */
[----:B------:R-:W-:Y:S01]  /*2280*/  IMAD.SHL.U32 R17, R19, 0x8, RZ ;  /* 0x0000000813117824 */ /* 0x000fe200078e00ff */
[----:B------:R-:W-:-:S04]  /*2290*/  LEA.HI.X R13, R10, R7, R11, 0x1, P0 ;  /* 0x000000070a0d7211 */ /* 0x000fc800000f0c0b */
[----:B------:R-:W-:Y:S02]  /*22a0*/  SHF.R.S32.HI R17, RZ, 0x1f, R17 ;  /* 0x0000001fff117819 */ /* 0x000fe40000011411 */
[----:B----4-:R-:W-:-:S04]  /*22b0*/  LEA R10, P0, R8, R2, 0x1 ;  /* 0x00000002080a7211 */ /* 0x010fc800078008ff */
[----:B-----5:R-:W-:Y:S02]  /*22c0*/  LEA.HI.X R11, R8, R7, R9, 0x1, P0 ;  /* 0x00000007080b7211 */ /* 0x020fe400000f0c09 */
[----:B------:R-:W-:-:S04]  /*22d0*/  LEA R8, P0, R3, R2, 0x1 ;  /* 0x0000000203087211 */ /* 0x000fc800078008ff */
[C---:B------:R-:W-:Y:S02]  /*22e0*/  LEA.HI.X R9, R3.reuse, R7, R17, 0x1, P0 ;  /* 0x0000000703097211 */ /* 0x040fe400000f0c11 */
[----:B------:R-:W-:-:S04]  /*22f0*/  ISETP.GE.AND P0, PT, R3, c[0x0][0x1d4], PT ;  /* 0x0000750003007a0c */ /* 0x000fc80003f06270 */
[----:B------:R-:W-:-:S13]  /*2300*/  ISETP.LT.OR P0, PT, R6, 0x21, P0 ;  /* 0x000000210600780c */ /* 0x000fda0000701670 */
[----:B------:R-:W-:Y:S01]  /*2310*/  @!PT LDS RZ, [RZ] ;  /* 0x00000000fffff984 */ /* 0x000fe20000000800 */
[----:B------:R-:W-:Y:S01]  /*2320*/  @!PT LDS RZ, [RZ] ;  /* 0x00000000fffff984 */ /* 0x000fe20000000800 */
[----:B------:R-:W-:Y:S01]  /*2330*/  @!PT LDS RZ, [RZ] ;  /* 0x00000000fffff984 */ /* 0x000fe20000000800 */
[----:B--2---:R1:W-:Y:S01]  /*2340*/  LDGSTS.E.BYPASS.LTC128B.128 [R14+0x5080], [R8.64], !P0 ;  /* 0x05080000080e7fae */ /* 0x0043e2000c101d52 */
[----:B---3--:R-:W-:-:S04]  /*2350*/  LEA R2, P0, R15, R2, 0x1 ;  /* 0x000000020f027211 */ /* 0x008fc800078008ff */
        /* <DEDUP_REMOVED lines=8> */
.L_x_1937:
[----:B--234-:R-:W-:Y:S05]  /*23e0*/  BSYNC B0 ;  /* 0x0000000000007941 */ /* 0x01cfea0003800000 */
.L_x_1936:
[----:B-1----:R-:W-:Y:S01]  /*23f0*/  IMAD.MOV.U32 R2, RZ, RZ, 0x40 ;  /* 0x00000040ff027424 */ /* 0x002fe200078e00ff */
[----:B------:R-:W-:Y:S01]  /*2400*/  LOP3.LUT P0, RZ, R19, 0x4, RZ, 0xc0, !PT ;  /* 0x0000000413ff7812 */ /* 0x000fe2000780c0ff */
[----:B------:R-:W0:Y:S01]  /*2410*/  LDGDEPBAR ;  /* 0x00000000000079af */ /* 0x000e220000000000 */
[----:B------:R-:W-:Y:S01]  /*2420*/  WARPSYNC 0xffffffff ;  /* 0xffffffff00007948 */ /* 0x000fe20003800000 */
[C---:B------:R-:W-:Y:S01]  /*2430*/  HMMA.16816.F32 R8, R160.reuse, R22, RZ ;  /* 0x00000016a008723c */ /* 0x040fe200000018ff */
[----:B------:R-:W-:Y:S01]  /*2440*/  SEL R2, R2, 0xffffffc0, !P0 ;  /* 0xffffffc002027807 */ /* 0x000fe20004000000 */
[----:B------:R-:W-:Y:S01]  /*2450*/  LDSM.16.M88.4 R60, [R243+0x5800] ;  /* 0x00580000f33c783b */ /* 0x000fe20000000200 */
[----:B------:R-:W-:Y:S01]  /*2460*/  UISETP.GT.AND UP0, UPT, UR4, UR7, UPT ;  /* 0x000000070400728c */ /* 0x000fe2000bf04270 */
[C---:B------:R-:W-:Y:S02]  /*2470*/  IADD3 R252, R243.reuse, 0x1800, RZ ;  /* 0x00001800f3fc7810 */ /* 0x040fe40007ffe0ff */
[--C-:B------:R-:W-:Y:S01]  /*2480*/  IMAD.IADD R242, R236, 0x1, R2.reuse ;  /* 0x00000001ecf27824 */ /* 0x100fe200078e0202 */
[C---:B------:R-:W-:Y:S01]  /*2490*/  IADD3 R251, R243.reuse, 0x2000, RZ ;  /* 0x00002000f3fb7810 */ /* 0x040fe20007ffe0ff */
[----:B------:R-:W-:Y:S01]  /*24a0*/  HMMA.16816.F32 R12, R160, R20, RZ ;  /* 0x00000014a00c723c */ /* 0x000fe200000018ff */
[C---:B------:R-:W-:Y:S01]  /*24b0*/  IMAD.IADD R239, R243.reuse, 0x1, R2 ;  /* 0x00000001f3ef7824 */ /* 0x040fe200078e0202 */
[----:B------:R-:W-:Y:S01]  /*24c0*/  PLOP3.LUT P0, PT, PT, PT, UP0, 0x40, 0x0 ;  /* 0x000000000000781c */ /* 0x000fe20003f0e808 */
[----:B------:R-:W1:Y:S01]  /*24d0*/  LDSM.16.M88.4 R36, [R242+0x14080] ;  /* 0x01408000f224783b */ /* 0x000e620000000200 */
[----:B------:R-:W-:-:S02]  /*24e0*/  IADD3 R250, R243, 0x2800, RZ ;  /* 0x00002800f3fa7810 */ /* 0x000fc40007ffe0ff */
[C---:B------:R-:W-:Y:S01]  /*24f0*/  IADD3 R249, R243.reuse, 0x3000, RZ ;  /* 0x00003000f3f97810 */ /* 0x040fe20007ffe0ff */
[----:B------:R-:W2:Y:S01]  /*2500*/  LDSM.16.M88.4 R44, [R242+0x14880] ;  /* 0x01488000f22c783b */ /* 0x000ea20000000200 */
[C---:B------:R-:W-:Y:S01]  /*2510*/  HMMA.16816.F32 R16, R160.reuse, R24, RZ ;  /* 0x00000018a010723c */ /* 0x040fe200000018ff */
[C---:B------:R-:W-:Y:S02]  /*2520*/  IADD3 R248, R243.reuse, 0x3800, RZ ;  /* 0x00003800f3f87810 */ /* 0x040fe40007ffe0ff */
[----:B------:R-:W3:Y:S01]  /*2530*/  LDSM.16.M88.4 R52, [R242+0x15080] ;  /* 0x01508000f234783b */ /* 0x000ee20000000200 */
[C---:B------:R-:W-:Y:S02]  /*2540*/  IADD3 R247, R243.reuse, 0x4000, RZ ;  /* 0x00004000f3f77810 */ /* 0x040fe40007ffe0ff */
[C---:B------:R-:W-:Y:S02]  /*2550*/  IADD3 R246, R243.reuse, 0x4800, RZ ;  /* 0x00004800f3f67810 */ /* 0x040fe40007ffe0ff */
[----:B------:R-:W-:Y:S01]  /*2560*/  HMMA.16816.F32 R20, R160, R26, RZ ;  /* 0x0000001aa014723c */ /* 0x000fe200000018ff */
[----:B------:R-:W-:-:S02]  /*2570*/  IADD3 R245, R243, 0x5000, RZ ;  /* 0x00005000f3f57810 */ /* 0x000fc40007ffe0ff */
[----:B------:R-:W-:-:S05]  /*2580*/  IADD3 R244, R243, 0x5800, RZ ;  /* 0x00005800f3f47810 */ /* 0x000fca0007ffe0ff */
[C---:B------:R-:W-:Y:S08]  /*2590*/  HMMA.16816.F32 R24, R160.reuse, R32, RZ ;  /* 0x00000020a018723c */ /* 0x040ff000000018ff */
[----:B------:R-:W-:Y:S08]  /*25a0*/  HMMA.16816.F32 R32, R160, R34, RZ ;  /* 0x00000022a020723c */ /* 0x000ff000000018ff */
[C---:B------:R-:W-:Y:S08]  /*25b0*/  HMMA.16816.F32 R8, R164.reuse, R42, R8 ;  /* 0x0000002aa408723c */ /* 0x040ff00000001808 */
[C---:B------:R-:W-:Y:S01]  /*25c0*/  HMMA.16816.F32 R12, R164.reuse, R40, R12 ;  /* 0x00000028a40c723c */ /* 0x040fe2000000180c */
[----:B------:R-:W4:Y:S07]  /*25d0*/  LDSM.16.M88.4 R40, [R239] ;  /* 0x00000000ef28783b */ /* 0x000f2e0000000200 */
[C---:B------:R-:W-:Y:S08]  /*25e0*/  HMMA.16816.F32 R16, R164.reuse, R48, R16 ;  /* 0x00000030a410723c */ /* 0x040ff00000001810 */
[C---:B------:R-:W-:Y:S01]  /*25f0*/  HMMA.16816.F32 R20, R164.reuse, R50, R20 ;  /* 0x00000032a414723c */ /* 0x040fe20000001814 */
[----:B------:R-:W5:Y:S07]  /*2600*/  LDSM.16.M88.4 R48, [R239+0x800] ;  /* 0x00080000ef30783b */ /* 0x000f6e0000000200 */
[C---:B------:R-:W-:Y:S08]  /*2610*/  HMMA.16816.F32 R24, R164.reuse, R56, R24 ;  /* 0x00000038a418723c */ /* 0x040ff00000001818 */
[----:B------:R-:W-:Y:S01]  /*2620*/  HMMA.16816.F32 R32, R164, R58, R32 ;  /* 0x0000003aa420723c */ /* 0x000fe20000001820 */
[----:B------:R-:W4:Y:S07]  /*2630*/  LDSM.16.M88.4 R56, [R239+0x1000] ;  /* 0x00100000ef38783b */ /* 0x000f2e0000000200 */
[C---:B-1----:R-:W-:Y:S08]  /*2640*/  HMMA.16816.F32 R8, R180.reuse, R38, R8 ;  /* 0x00000026b408723c */ /* 0x042ff00000001808 */
[C---:B------:R-:W-:Y:S01]  /*2650*/  HMMA.16816.F32 R28, R180.reuse, R36, R12 ;  /* 0x00000024b41c723c */ /* 0x040fe2000000180c */
[----:B------:R-:W1:Y:S04]  /*2660*/  LDSM.16.M88.4 R12, [R236+0x15880] ;  /* 0x01588000ec0c783b */ /* 0x000e680000000200 */
[----:B------:R-:W-:Y:S03]  /*2670*/  LDSM.16.M88.4 R36, [R243+0x1800] ;  /* 0x00180000f324783b */ /* 0x000fe60000000200 */
[C---:B--2---:R-:W-:Y:S08]  /*2680*/  HMMA.16816.F32 R16, R180.reuse, R44, R16 ;  /* 0x0000002cb410723c */ /* 0x044ff00000001810 */
[C---:B------:R-:W-:Y:S01]  /*2690*/  HMMA.16816.F32 R20, R180.reuse, R46, R20 ;  /* 0x0000002eb414723c */ /* 0x040fe20000001814 */
[----:B------:R-:W2:Y:S07]  /*26a0*/  LDSM.16.M88.4 R44, [R236+0x16080] ;  /* 0x01608000ec2c783b */ /* 0x000eae0000000200 */
[C---:B---3--:R-:W-:Y:S08]  /*26b0*/  HMMA.16816.F32 R24, R180.reuse, R52, R24 ;  /* 0x00000034b418723c */ /* 0x048ff00000001818 */
[----:B------:R-:W-:Y:S01]  /*26c0*/  HMMA.16816.F32 R32, R180, R54, R32 ;  /* 0x00000036b420723c */ /* 0x000fe20000001820 */
[----:B------:R-:W3:Y:S07]  /*26d0*/  LDSM.16.M88.4 R52, [R236+0x16880] ;  /* 0x01688000ec34783b */ /* 0x000eee0000000200 */
[C---:B----4-:R-:W-:Y:S08]  /*26e0*/  HMMA.16816.F32 R8, R184.reuse, R42, R8 ;  /* 0x0000002ab808723c */ /* 0x050ff00000001808 */
[C---:B------:R-:W-:Y:S01]  /*26f0*/  HMMA.16816.F32 R28, R184.reuse, R40, R28 ;  /* 0x00000028b81c723c */ /* 0x040fe2000000181c */
[----:B------:R-:W-:Y:S07]  /*2700*/  LDSM.16.M88.4 R40, [R242+0x16080] ;  /* 0x01608000f228783b */ /* 0x000fee0000000200 */
[C---:B-----5:R-:W-:Y:S08]  /*2710*/  HMMA.16816.F32 R16, R184.reuse, R48, R16 ;  /* 0x00000030b810723c */ /* 0x060ff00000001810 */
[C---:B------:R-:W-:Y:S01]  /*2720*/  HMMA.16816.F32 R20, R184.reuse, R50, R20 ;  /* 0x00000032b814723c */ /* 0x040fe20000001814 */
[----:B------:R-:W4:Y:S07]  /*2730*/  LDSM.16.M88.4 R48, [R243+0x2000] ;  /* 0x00200000f330783b */ /* 0x000f2e0000000200 */
[C---:B------:R-:W-:Y:S08]  /*2740*/  HMMA.16816.F32 R24, R184.reuse, R56, R24 ;  /* 0x00000038b818723c */ /* 0x040ff00000001818 */
[----:B------:R-:W-:Y:S01]  /*2750*/  HMMA.16816.F32 R32, R184, R58, R32 ;  /* 0x0000003ab820723c */ /* 0x000fe20000001820 */
[----:B------:R-:W5:Y:S07]  /*2760*/  LDSM.16.M88.4 R56, [R243+0x2800] ;  /* 0x00280000f338783b */ /* 0x000f6e0000000200 */
[C---:B-1----:R-:W-:Y:S08]  /*2770*/  HMMA.16816.F32 R8, R188.reuse, R14, R8 ;  /* 0x0000000ebc08723c */ /* 0x042ff00000001808 */
[C---:B------:R-:W-:Y:S01]  /*2780*/  HMMA.16816.F32 R28, R188.reuse, R12, R28 ;  /* 0x0000000cbc1c723c */ /* 0x040fe2000000181c */
[----:B------:R-:W1:Y:S07]  /*2790*/  LDSM.16.M88.4 R12, [R242+0x15880] ;  /* 0x01588000f20c783b */ /* 0x000e6e0000000200 */
[C---:B--2---:R-:W-:Y:S08]  /*27a0*/  HMMA.16816.F32 R16, R188.reuse, R44, R16 ;  /* 0x0000002cbc10723c */ /* 0x044ff00000001810 */
[C---:B------:R-:W-:Y:S01]  /*27b0*/  HMMA.16816.F32 R20, R188.reuse, R46, R20 ;  /* 0x0000002ebc14723c */ /* 0x040fe20000001814 */
[----:B------:R-:W-:Y:S07]  /*27c0*/  LDSM.16.M88.4 R44, [R239+0x2000] ;  /* 0x00200000ef2c783b */ /* 0x000fee0000000200 */
[C---:B---3--:R-:W-:Y:S08]  /*27d0*/  HMMA.16816.F32 R24, R188.reuse, R52, R24 ;  /* 0x00000034bc18723c */ /* 0x048ff00000001818 */
[----:B------:R-:W-:Y:S01]  /*27e0*/  HMMA.16816.F32 R32, R188, R54, R32 ;  /* 0x00000036bc20723c */ /* 0x000fe20000001820 */
[----:B------:R-:W2:Y:S07]  /*27f0*/  LDSM.16.M88.4 R52, [R242+0x16880] ;  /* 0x01688000f234783b */ /* 0x000eae0000000200 */
[C---:B------:R-:W-:Y:S08]  /*2800*/  HMMA.16816.F32 R8, R192.reuse, R38, R8 ;  /* 0x00000026c008723c */ /* 0x040ff00000001808 */
[C---:B------:R-:W-:Y:S01]  /*2810*/  HMMA.16816.F32 R28, R192.reuse, R36, R28 ;  /* 0x00000024c01c723c */ /* 0x040fe2000000181c */
[----:B------:R-:W3:Y:S07]  /*2820*/  LDSM.16.M88.4 R36, [R239+0x1800] ;  /* 0x00180000ef24783b */ /* 0x000eee0000000200 */
[C---:B----4-:R-:W-:Y:S08]  /*2830*/  HMMA.16816.F32 R16, R192.reuse, R48, R16 ;  /* 0x00000030c010723c */ /* 0x050ff00000001810 */
[C---:B------:R-:W-:Y:S01]  /*2840*/  HMMA.16816.F32 R20, R192.reuse, R50, R20 ;  /* 0x00000032c014723c */ /* 0x040fe20000001814 */
[----:B------:R-:W-:Y:S07]  /*2850*/  LDSM.16.M88.4 R48, [R236+0x18080] ;  /* 0x01808000ec30783b */ /* 0x000fee0000000200 */
[C---:B-----5:R-:W-:Y:S08]  /*2860*/  HMMA.16816.F32 R24, R192.reuse, R56, R24 ;  /* 0x00000038c018723c */ /* 0x060ff00000001818 */
[----:B------:R-:W-:Y:S01]  /*2870*/  HMMA.16816.F32 R32, R192, R58, R32 ;  /* 0x0000003ac020723c */ /* 0x000fe20000001820 */
[----:B------:R-:W4:Y:S07]  /*2880*/  LDSM.16.M88.4 R56, [R239+0x2800] ;  /* 0x00280000ef38783b */ /* 0x000f2e0000000200 */
[C---:B-1----:R-:W-:Y:S08]  /*2890*/  HMMA.16816.F32 R8, R196.reuse, R14, R8 ;  /* 0x0000000ec408723c */ /* 0x042ff00000001808 */
[C---:B------:R-:W-:Y:S01]  /*28a0*/  HMMA.16816.F32 R28, R196.reuse, R12, R28 ;  /* 0x0000000cc41c723c */ /* 0x040fe2000000181c */
[----:B------:R-:W1:Y:S07]  /*28b0*/  LDSM.16.M88.4 R12, [R236+0x17080] ;  /* 0x01708000ec0c783b */ /* 0x000e6e0000000200 */
[C---:B------:R-:W-:Y:S08]  /*28c0*/  HMMA.16816.F32 R16, R196.reuse, R40, R16 ;  /* 0x00000028c410723c */ /* 0x040ff00000001810 */
[C---:B------:R-:W-:Y:S01]  /*28d0*/  HMMA.16816.F32 R20, R196.reuse, R42, R20 ;  /* 0x0000002ac414723c */ /* 0x040fe20000001814 */
[----:B------:R-:W5:Y:S07]  /*28e0*/  LDSM.16.M88.4 R40, [R236+0x17880] ;  /* 0x01788000ec28783b */ /* 0x000f6e0000000200 */
[C---:B--2---:R-:W-:Y:S08]  /*28f0*/  HMMA.16816.F32 R24, R196.reuse, R52, R24 ;  /* 0x00000034c418723c */ /* 0x044ff00000001818 */
[----:B------:R-:W-:Y:S01]  /*2900*/  HMMA.16816.F32 R32, R196, R54, R32 ;  /* 0x00000036c420723c */ /* 0x000fe20000001820 */
[----:B------:R-:W-:Y:S07]  /*2910*/  LDSM.16.M88.4 R52, [R243+0x4000] ;  /* 0x00400000f334783b */ /* 0x000fee0000000200 */
[C---:B---3--:R-:W-:Y:S08]  /*2920*/  HMMA.16816.F32 R8, R200.reuse, R38, R8 ;  /* 0x00000026c808723c */ /* 0x048ff00000001808 */
[C---:B------:R-:W-:Y:S01]  /*2930*/  HMMA.16816.F32 R28, R200.reuse, R36, R28 ;  /* 0x00000024c81c723c */ /* 0x040fe2000000181c */
[----:B------:R-:W2:Y:S07]  /*2940*/  LDSM.16.M88.4 R36, [R243+0x3000] ;  /* 0x00300000f324783b */ /* 0x000eae0000000200 */
[C---:B------:R-:W-:Y:S08]  /*2950*/  HMMA.16816.F32 R16, R200.reuse, R44, R16 ;  /* 0x0000002cc810723c */ /* 0x040ff00000001810 */
[C---:B------:R-:W-:Y:S01]  /*2960*/  HMMA.16816.F32 R20, R200.reuse, R46, R20 ;  /* 0x0000002ec814723c */ /* 0x040fe20000001814 */
[----:B------:R-:W3:Y:S07]  /*2970*/  LDSM.16.M88.4 R44, [R243+0x3800] ;  /* 0x00380000f32c783b */ /* 0x000eee0000000200 */
[C---:B----4-:R-:W-:Y:S08]  /*2980*/  HMMA.16816.F32 R24, R200.reuse, R56, R24 ;  /* 0x00000038c818723c */ /* 0x050ff00000001818 */
[----:B------:R-:W-:Y:S01]  /*2990*/  HMMA.16816.F32 R32, R200, R58, R32 ;  /* 0x0000003ac820723c */ /* 0x000fe20000001820 */
[----:B------:R-:W-:Y:S07]  /*29a0*/  LDSM.16.M88.4 R56, [R239+0x4000] ;  /* 0x00400000ef38783b */ /* 0x000fee0000000200 */
        /* <DEDUP_REMOVED lines=8> */
[----:B------:R-:W5:Y:S07]  /*2a30*/  LDSM.16.M88.4 R48, [R242+0x18080] ;  /* 0x01808000f230783b */ /* 0x000f6e0000000200 */
[C---:B--2---:R-:W-:Y:S08]  /*2a40*/  HMMA.16816.F32 R8, R208.reuse, R38, R8 ;  /* 0x00000026d008723c */ /* 0x044ff00000001808 */
[C---:B------:R-:W-:Y:S01]  /*2a50*/  HMMA.16816.F32 R28, R208.reuse, R36, R28 ;  /* 0x00000024d01c723c */ /* 0x040fe2000000181c */
[----:B------:R-:W2:Y:S07]  /*2a60*/  LDSM.16.M88.4 R36, [R239+0x3000] ;  /* 0x00300000ef24783b */ /* 0x000eae0000000200 */
[C---:B---3--:R-:W-:Y:S08]  /*2a70*/  HMMA.16816.F32 R16, R208.reuse, R44, R16 ;  /* 0x0000002cd010723c */ /* 0x048ff00000001810 */
[C---:B------:R-:W-:Y:S01]  /*2a80*/  HMMA.16816.F32 R20, R208.reuse, R46, R20 ;  /* 0x0000002ed014723c */ /* 0x040fe20000001814 */
[----:B------:R-:W3:Y:S07]  /*2a90*/  LDSM.16.M88.4 R44, [R239+0x3800] ;  /* 0x00380000ef2c783b */ /* 0x000eee0000000200 */
[C---:B------:R-:W-:Y:S08]  /*2aa0*/  HMMA.16816.F32 R24, R208.reuse, R52, R24 ;  /* 0x00000034d018723c */ /* 0x040ff00000001818 */
[----:B------:R-:W-:Y:S01]  /*2ab0*/  HMMA.16816.F32 R32, R208, R54, R32 ;  /* 0x00000036d020723c */ /* 0x000fe20000001820 */
[----:B------:R-:W-:Y:S07]  /*2ac0*/  LDSM.16.M88.4 R52, [R236+0x19880] ;  /* 0x01988000ec34783b */ /* 0x000fee0000000200 */
[C---:B-1----:R-:W-:Y:S08]  /*2ad0*/  HMMA.16816.F32 R8, R212.reuse, R14, R8 ;  /* 0x0000000ed408723c */ /* 0x042ff00000001808 */
[C---:B------:R-:W-:Y:S08]  /*2ae0*/  HMMA.16816.F32 R28, R212.reuse, R12, R28 ;  /* 0x0000000cd41c723c */ /* 0x040ff0000000181c */
[C---:B----4-:R-:W-:Y:S08]  /*2af0*/  HMMA.16816.F32 R16, R212.reuse, R40, R16 ;  /* 0x00000028d410723c */ /* 0x050ff00000001810 */
[C---:B------:R-:W-:Y:S01]  /*2b00*/  HMMA.16816.F32 R20, R212.reuse, R42, R20 ;  /* 0x0000002ad414723c */ /* 0x040fe20000001814 */
[----:B------:R-:W1:Y:S07]  /*2b10*/  LDSM.16.M88.4 R40, [R236+0x18880] ;  /* 0x01888000ec28783b */ /* 0x000e6e0000000200 */
[C---:B-----5:R-:W-:Y:S08]  /*2b20*/  HMMA.16816.F32 R24, R212.reuse, R48, R24 ;  /* 0x00000030d418723c */ /* 0x060ff00000001818 */
[----:B------:R-:W-:Y:S01]  /*2b30*/  HMMA.16816.F32 R32, R212, R50, R32 ;  /* 0x00000032d420723c */ /* 0x000fe20000001820 */
[----:B------:R-:W4:Y:S07]  /*2b40*/  LDSM.16.M88.4 R48, [R236+0x19080] ;  /* 0x01908000ec30783b */ /* 0x000f2e0000000200 */
        /* <DEDUP_REMOVED lines=10> */
[C---:B------:R-:W-:Y:S01]  /*2bf0*/  HMMA.16816.F32 R28, R220.reuse, R40, R28 ;  /* 0x00000028dc1c723c */ /* 0x040fe2000000181c */
[----:B------:R-:W-:Y:S07]  /*2c00*/  LDSM.16.M88.4 R40, [R239+0x5000] ;  /* 0x00500000ef28783b */ /* 0x000fee0000000200 */
[C---:B----4-:R-:W-:Y:S08]  /*2c10*/  HMMA.16816.F32 R12, R220.reuse, R48, R8 ;  /* 0x00000030dc0c723c */ /* 0x050ff00000001808 */
[C---:B------:R-:W-:Y:S01]  /*2c20*/  HMMA.16816.F32 R8, R220.reuse, R50, R20 ;  /* 0x00000032dc08723c */ /* 0x040fe20000001814 */
[----:B------:R-:W1:Y:S07]  /*2c30*/  LDSM.16.M88.4 R48, [R242+0x18880] ;  /* 0x01888000f230783b */ /* 0x000e6e0000000200 */
[C---:B------:R-:W-:Y:S08]  /*2c40*/  HMMA.16816.F32 R24, R220.reuse, R52, R24 ;  /* 0x00000034dc18723c */ /* 0x040ff00000001818 */
[----:B------:R-:W-:Y:S01]  /*2c50*/  HMMA.16816.F32 R32, R220, R54, R32 ;  /* 0x00000036dc20723c */ /* 0x000fe20000001820 */
[----:B------:R-:W4:Y:S07]  /*2c60*/  LDSM.16.M88.4 R52, [R242+0x19080] ;  /* 0x01908000f234783b */ /* 0x000f2e0000000200 */
[C---:B--2---:R-:W-:Y:S08]  /*2c70*/  HMMA.16816.F32 R20, R224.reuse, R38, R16 ;  /* 0x00000026e014723c */ /* 0x044ff00000001810 */
[C---:B------:R-:W-:Y:S01]  /*2c80*/  HMMA.16816.F32 R28, R224.reuse, R36, R28 ;  /* 0x00000024e01c723c */ /* 0x040fe2000000181c */
[----:B------:R-:W-:Y:S07]  /*2c90*/  LDSM.16.M88.4 R36, [R239+0x5800] ;  /* 0x00580000ef24783b */ /* 0x000fee0000000200 */
[C---:B---3--:R-:W-:Y:S08]  /*2ca0*/  HMMA.16816.F32 R16, R224.reuse, R44, R12 ;  /* 0x0000002ce010723c */ /* 0x048ff0000000180c */
[----:B------:R-:W-:Y:S01]  /*2cb0*/  HMMA.16816.F32 R12, R224, R46, R8 ;  /* 0x0000002ee00c723c */ /* 0x000fe20000001808 */
[----:B------:R-:W2:Y:S01]  /*2cc0*/  LDSM.16.M88.4 R44, [R239+0x4800] ;  /* 0x00480000ef2c783b */ /* 0x000ea20000000200 */
[----:B------:R-:W-:-:S06]  /*2cd0*/  DEPBAR.LE SB0, 0x0 ;  /* 0x000080000000791a */ /* 0x000fcc0000000000 */
[C---:B------:R-:W-:Y:S08]  /*2ce0*/  HMMA.16816.F32 R8, R224.reuse, R60, R24 ;  /* 0x0000003ce008723c */ /* 0x040ff00000001818 */
[----:B------:R-:W-:Y:S08]  /*2cf0*/  HMMA.16816.F32 R32, R224, R62, R32 ;  /* 0x0000003ee020723c */ /* 0x000ff00000001820 */
[C---:B-1----:R-:W-:Y:S08]  /*2d00*/  HMMA.16816.F32 R24, R228.reuse, R50, R20 ;  /* 0x00000032e418723c */ /* 0x042ff00000001814 */
[C---:B------:R-:W-:Y:S08]  /*2d10*/  HMMA.16816.F32 R28, R228.reuse, R48, R28 ;  /* 0x00000030e41c723c */ /* 0x040ff0000000181c */
[C---:B----4-:R-:W-:Y:S08]  /*2d20*/  HMMA.16816.F32 R20, R228.reuse, R52, R16 ;  /* 0x00000034e414723c */ /* 0x050ff00000001810 */
        /* <DEDUP_REMOVED lines=8> */
[----:B------:R-:W-:Y:S01]  /*2db0*/  HMMA.16816.F32 R36, R232, R38, R8 ;  /* 0x00000026e824723c */ /* 0x000fe20000001808 */
[----:B------:R-:W-:Y:S06]  /*2dc0*/  BAR.SYNC.DEFER_BLOCKING 0x0 ;  /* 0x0000000000007b1d */ /* 0x000fec0000010000 */
[----:B------:R-:W-:Y:S05]  /*2dd0*/  @P0 BRA `(.L_x_1939) ;  /* 0x0000058000000947 */ /* 0x000fea0003800000 */
[----:B------:R-:W2:Y:S04]  /*2de0*/  LDL R3, [R1+0x70] ;  /* 0x0000700001037983 */ /* 0x000ea80000100800 */
[----:B------:R-:W3:Y:S04]  /*2df0*/  LDL R6, [R1+0x68] ;  /* 0x0000680001067983 */ /* 0x000ee80000100800 */
[----:B------:R-:W4:Y:S04]  /*2e00*/  LDL R7, [R1+0x60] ;  /* 0x0000600001077983 */ /* 0x000f280000100800 */
[----:B------:R-:W1:Y:S01]  /*2e10*/  S2R R75, SR_TID.X ;  /* 0x00000000004b7919 */ /* 0x000e620000002100 */
[----:B------:R-:W-:-:S02]  /*2e20*/  IMAD.MOV.U32 R74, RZ, RZ, c[0x0][0x2b8] ;  /* 0x0000ae00ff4a7624 */ /* 0x000fc400078e00ff */
[----:B------:R-:W-:Y:S01]  /*2e30*/  IMAD.U32 R2, RZ, RZ, UR12 ;  /* 0x0000000cff027e24 */ /* 0x000fe2000f8e00ff */
[----:B------:R-:W5:Y:S02]  /*2e40*/  LDL R70, [R1+0x5c] ;  /* 0x00005c0001467983 */ /* 0x000f640000100800 */
[----:B------:R-:W-:Y:S02]  /*2e50*/  ISETP.NE.AND P1, PT, R74, 0x1, PT ;  /* 0x000000014a00780c */ /* 0x000fe40003f25270 */
[----:B------:R-:W5:Y:S04]  /*2e60*/  LDL R71, [R1+0x64] ;  /* 0x0000640001477983 */ /* 0x000f680000100800 */
[----:B------:R-:W5:Y:S04]  /*2e70*/  LDL R68, [R1+0x34] ;  /* 0x0000340001447983 */ /* 0x000f680000100800 */
[----:B------:R-:W5:Y:S04]  /*2e80*/  LDL R69, [R1+0x50] ;  /* 0x0000500001457983 */ /* 0x000f680000100800 */
[----:B------:R-:W5:Y:S01]  /*2e90*/  LDL R67, [R1+0x8] ;  /* 0x0000080001437983 */ /* 0x000f620000100800 */
[----:B-1----:R-:W-:-:S02]  /*2ea0*/  LEA.HI R72, R66, R75, RZ, 0x3 ;  /* 0x0000004b42487211 */ /* 0x002fc400078f18ff */
[----:B------:R-:W-:Y:S02]  /*2eb0*/  LEA.HI R73, R66, R75, RZ, 0x3 ;  /* 0x0000004b42497211 */ /* 0x000fe400078f18ff */
[----:B------:R-:W-:Y:S02]  /*2ec0*/  LOP3.LUT R72, R72, 0xfffffff8, RZ, 0xc0, !PT ;  /* 0xfffffff848487812 */ /* 0x000fe400078ec0ff */
[----:B------:R-:W-:-:S03]  /*2ed0*/  SHF.R.S32.HI R73, RZ, 0x3, R73 ;  /* 0x00000003ff497819 */ /* 0x000fc60000011449 */
[----:B------:R-:W-:-:S04]  /*2ee0*/  IMAD.IADD R72, R75, 0x1, -R72 ;  /* 0x000000014b487824 */ /* 0x000fc800078e0a48 */
[----:B------:R-:W-:-:S05]  /*2ef0*/  IMAD R72, R72, 0x20, R73 ;  /* 0x0000002048487824 */ /* 0x000fca00078e0249 */
[----:B------:R-:W-:Y:S01]  /*2f00*/  IADD3 R2, R72, UR22, R2 ;  /* 0x0000001648027c10 */ /* 0x000fe2000fffe002 */
[----:B------:R-:W-:Y:S02]  /*2f10*/  IMAD.MOV.U32 R9, RZ, RZ, RZ ;  /* 0x000000ffff097224 */ /* 0x000fe400078e00ff */
[----:B--2---:R-:W-:Y:S01]  /*2f20*/  IMAD.MOV.U32 R75, RZ, RZ, R3 ;  /* 0x000000ffff4b7224 */ /* 0x004fe200078e0003 */
[----:B------:R-:W-:Y:S01]  /*2f30*/  IADD3 R3, R2, -0x30, RZ ;  /* 0xffffffd002037810 */ /* 0x000fe20007ffe0ff */
[----:B---3--:R-:W-:-:S04]  /*2f40*/  IMAD.MOV.U32 R74, RZ, RZ, R6 ;  /* 0x000000ffff4a7224 */ /* 0x008fc800078e0006 */
[----:B------:R-:W-:-:S04]  /*2f50*/  @P1 IMAD.HI.U32 R6, R3, c[0x0][0x2bc], RZ ;  /* 0x0000af0003061a27 */ /* 0x000fc800078e00ff */
[----:B------:R-:W-:Y:S01]  /*2f60*/  IMAD.MOV.U32 R2, RZ, RZ, R3 ;  /* 0x000000ffff027224 */ /* 0x000fe200078e0003 */
[----:B------:R-:W-:Y:S01]  /*2f70*/  @P1 SHF.R.U32.HI R2, RZ, c[0x0][0x2c0], R6 ;  /* 0x0000b000ff021a19 */ /* 0x000fe20000011606 */
[----:B----4-:R-:W-:-:S03]  /*2f80*/  IMAD.MOV.U32 R73, RZ, RZ, R7 ;  /* 0x000000ffff497224 */ /* 0x010fc600078e0007 */
[----:B------:R-:W-:-:S04]  /*2f90*/  @!P3 IADD3 R7, P0, R2, UR16, RZ ;  /* 0x000000100207bc10 */ /* 0x000fc8000ff1e0ff */
[----:B------:R-:W-:Y:S02]  /*2fa0*/  @!P3 LEA.HI.X.SX32 R8, R2, UR6, 0x1, P0 ;  /* 0x000000060208bc11 */ /* 0x000fe400080f0eff */
[----:B------:R-:W-:-:S04]  /*2fb0*/  @!P3 LEA R6, P0, R7, c[0x0][0x2a0], 0x2 ;  /* 0x0000a8000706ba11 */ /* 0x000fc800078010ff */
[----:B------:R-:W-:-:S05]  /*2fc0*/  @!P3 LEA.HI.X R7, R7, c[0x0][0x2a4], R8, 0x2, P0 ;  /* 0x0000a9000707ba11 */ /* 0x000fca00000f1408 */
[----:B------:R1:W2:Y:S01]  /*2fd0*/  @!P3 LDG.E R9, [R6.64] ;  /* 0x000000120609b981 */ /* 0x0002a2000c1e1900 */
[----:B------:R-:W-:-:S04]  /*2fe0*/  IMAD.MOV R2, RZ, RZ, -R2 ;  /* 0x000000ffff027224 */ /* 0x000fc800078e0a02 */
[----:B------:R-:W-:-:S05]  /*2ff0*/  IMAD R10, R2, c[0x0][0x2b8], R3 ;  /* 0x0000ae00020a7a24 */ /* 0x000fca00078e0203 */
[----:B------:R-:W-:Y:S01]  /*3000*/  SHF.R.S32.HI R2, RZ, 0x1f, R10 ;  /* 0x0000001fff027819 */ /* 0x000fe2000001140a */
[----:B------:R-:W3:Y:S04]  /*3010*/  S2R R76, SR_TID.X ;  /* 0x00000000004c7919 */ /* 0x000ee80000002100 */
[----:B-1----:R-:W-:Y:S02]  /*3020*/  IMAD R6, R2, c[0x0][0x1e0], RZ ;  /* 0x0000780002067a24 */ /* 0x002fe400078e02ff */
[----:B------:R-:W-:-:S04]  /*3030*/  IMAD.WIDE.U32 R2, R10, c[0x0][0x1e0], RZ ;  /* 0x000078000a027a25 */ /* 0x000fc800078e00ff */
[----:B------:R-:W-:-:S04]  /*3040*/  IMAD R6, R10, c[0x0][0x1e4], R6 ;  /* 0x000079000a067a24 */ /* 0x000fc800078e0206 */
[----:B------:R-:W-:Y:S01]  /*3050*/  IMAD.IADD R3, R3, 0x1, R6 ;  /* 0x0000000103037824 */ /* 0x000fe200078e0206 */
[----:B------:R1:W-:Y:S01]  /*3060*/  STL [R1+0x28], R10 ;  /* 0x0000280a01007387 */ /* 0x0003e20000100800 */
[----:B---3--:R-:W-:-:S04]  /*3070*/  LEA.HI R72, R66, R76, RZ, 0x3 ;  /* 0x0000004c42487211 */ /* 0x008fc800078f18ff */
[----:B------:R-:W-:Y:S02]  /*3080*/  LOP3.LUT R72, R72, 0xfffffff8, RZ, 0xc0, !PT ;  /* 0xfffffff848487812 */ /* 0x000fe400078ec0ff */
[----:B-1----:R-:W-:-:S04]  /*3090*/  LEA.HI R10, R66, R76, RZ, 0x3 ;  /* 0x0000004c420a7211 */ /* 0x002fc800078f18ff */
[----:B------:R-:W-:-:S04]  /*30a0*/  SHF.R.S32.HI R10, RZ, 0x3, R10 ;  /* 0x00000003ff0a7819 */ /* 0x000fc8000001140a */
[----:B------:R-:W-:-:S04]  /*30b0*/  IADD3 R10, -R10, 0x30, RZ ;  /* 0x000000300a0a7810 */ /* 0x000fc80007ffe1ff */
[----:B------:R-:W-:Y:S01]  /*30c0*/  ISETP.GE.AND P1, PT, R10, 0x1, PT ;  /* 0x000000010a00780c */ /* 0x000fe20003f26270 */
        /* <DEDUP_REMOVED lines=9> */
[----:B-1----:R-:W-:-:S04]  /*3160*/  LEA R9, P0, R2, c[0x0][0x1c8], 0x1 ;  /* 0x0000720002097a11 */ /* 0x002fc800078008ff */
[----:B------:R-:W-:Y:S02]  /*3170*/  LEA.HI.X R8, R2, c[0x0][0x1cc], R3, 0x1, P0 ;  /* 0x0000730002087a11 */ /* 0x000fe400000f0c03 */
[----:B------:R-:W1:Y:S04]  /*3180*/  SHFL.IDX PT, R2, R9, RZ, 0x181f ;  /* 0x00181fff09027589 */ /* 0x000e6800000e0000 */
[----:B------:R-:W2:Y:S01]  /*3190*/  SHFL.IDX PT, R3, R8, RZ, 0x181f ;  /* 0x00181fff08037589 */ /* 0x000ea200000e0000 */
[----:B-1----:R-:W-:-:S04]  /*31a0*/  @P1 LEA R16, P0, R72, R2, 0x1 ;  /* 0x0000000248101211 */ /* 0x002fc800078008ff */
[----:B--2---:R-:W-:Y:S02]  /*31b0*/  @P1 LEA.HI.X R17, R72, R3, R75, 0x1, P0 ;  /* 0x0000000348111211 */ /* 0x004fe400000f0c4b */
[----:B------:R-:W-:-:S04]  /*31c0*/  @P1 LEA R14, P0, R73, R2, 0x1 ;  /* 0x00000002490e1211 */ /* 0x000fc800078008ff */
[----:B------:R-:W-:Y:S02]  /*31d0*/  @P1 LEA.HI.X R15, R73, R3, R74, 0x1, P0 ;  /* 0x00000003490f1211 */ /* 0x000fe400000f0c4a */
[----:B-----5:R-:W-:-:S04]  /*31e0*/  @P1 LEA R12, P0, R70, R2, 0x1 ;  /* 0x00000002460c1211 */ /* 0x020fc800078008ff */
[-C--:B------:R-:W-:Y:S02]  /*31f0*/  @P1 LEA.HI.X R13, R70, R3.reuse, R71, 0x1, P0 ;  /* 0x00000003460d1211 */ /* 0x080fe400000f0c47 */
[C---:B------:R-:W-:Y:S02]  /*3200*/  @P1 LEA R6, P0, R68.reuse, R2, 0x1 ;  /* 0x0000000244061211 */ /* 0x040fe400078008ff */
[----:B------:R-:W1:Y:S02]  /*3210*/  SHFL.IDX PT, R2, R9, 0x1, 0x181f ;  /* 0x00381f0009027f89 */ /* 0x000e6400000e0000 */
[----:B------:R-:W-:Y:S02]  /*3220*/  @P1 LEA.HI.X R7, R68, R3, R69, 0x1, P0 ;  /* 0x0000000344071211 */ /* 0x000fe400000f0c45 */
[----:B------:R-:W2:Y:S01]  /*3230*/  SHFL.IDX PT, R3, R8, 0x1, 0x181f ;  /* 0x00381f0008037f89 */ /* 0x000ea200000e0000 */
        /* <DEDUP_REMOVED lines=12> */
[----:B--2---:R-:W-:-:S04]  /*3300*/  @P0 LEA R6, P1, R70, R2, 0x1 ;  /* 0x0000000246060211 */ /* 0x004fc800078208ff */
[----:B------:R-:W-:Y:S02]  /*3310*/  @P0 LEA.HI.X R7, R70, R3, R71, 0x1, P1 ;  /* 0x0000000346070211 */ /* 0x000fe400008f0c47 */
[----:B------:R-:W-:-:S03]  /*3320*/  @P0 LEA R2, P1, R68, R2, 0x1 ;  /* 0x0000000244020211 */ /* 0x000fc600078208ff */
[----:B------:R1:W-:Y:S01]  /*3330*/  @P0 LDGSTS.E.BYPASS.LTC128B.128 [R67+0x18080], [R6.64], !P5 ;  /* 0x1808000006430fae */ /* 0x0003e2000e901d52 */
[----:B------:R-:W-:-:S05]  /*3340*/  @P0 LEA.HI.X R3, R68, R3, R69, 0x1, P1 ;  /* 0x0000000344030211 */ /* 0x000fca00008f0c45 */
[----:B------:R1:W-:Y:S04]  /*3350*/  @P0 LDGSTS.E.BYPASS.LTC128B.128 [R67+0x19880], [R2.64], !P4 ;  /* 0x1988000002430fae */ /* 0x0003e8000e101d52 */
.L_x_1939:
[----:B-1----:R-:W1:Y:S01]  /*3360*/  S2R R8, SR_TID.X ;  /* 0x0000000000087919 */ /* 0x002e620000002100 */
[----:B------:R-:W-:Y:S01]  /*3370*/  LOP3.LUT R2, R65, 0xffffffe0, RZ, 0xc0, !PT ;  /* 0xffffffe041027812 */ /* 0x000fe200078ec0ff */
[----:B------:R-:W-:Y:S01]  /*3380*/  UISETP.NE.AND UP1, UPT, UR14, URZ, UPT ;  /* 0x0000003f0e00728c */ /* 0x000fe2000bf25270 */
[----:B------:R-:W-:Y:S01]  /*3390*/  SHF.R.S32.HI R7, RZ, 0x1f, R64 ;  /* 0x0000001fff077819 */ /* 0x000fe20000011440 */
[----:B------:R-:W-:Y:S01]  /*33a0*/  UISETP.NE.AND UP0, UPT, UR13, URZ, UPT ;  /* 0x0000003f0d00728c */ /* 0x000fe2000bf05270 */
[----:B------:R-:W0:Y:S01]  /*33b0*/  LDGDEPBAR ;  /* 0x00000000000079af */ /* 0x000e220000000000 */
[----:B------:R-:W-:Y:S01]  /*33c0*/  ULDC UR22, c[0x0][0x324] ;  /* 0x0000c90000167ab9 */ /* 0x000fe20000000800 */
[----:B------:R-:W-:Y:S01]  /*33d0*/  LEA.HI R7, R7, R64, RZ, 0x3 ;  /* 0x0000004007077211 */ /* 0x000fe200078f18ff */
[----:B------:R-:W-:Y:S01]  /*33e0*/  ULDC UR4, c[0x0][0x1d0] ;  /* 0x0000740000047ab9 */ /* 0x000fe20000000800 */
[----:B------:R-:W-:Y:S01]  /*33f0*/  PLOP3.LUT P0, PT, PT, PT, UP1, 0x80, 0x0 ;  /* 0x000000000000781c */ /* 0x000fe20003f0f018 */
[----:B------:R-:W-:Y:S01]  /*3400*/  ULOP3.LUT UR22, URZ, UR22, URZ, 0x33, !UPT ;  /* 0x000000163f167292 */ /* 0x000fe2000f8e333f */
[----:B------:R-:W-:-:S05]  /*3410*/  LOP3.LUT R7, R7, 0xffffff8, RZ, 0xc0, !PT ;  /* 0x0ffffff807077812 */ /* 0x000fca00078ec0ff */
[----:B------:R-:W-:Y:S01]  /*3420*/  IMAD.IADD R9, R64, 0x1, -R7 ;  /* 0x0000000140097824 */ /* 0x000fe200078e0a07 */
[----:B-1----:R-:W-:Y:S01]  /*3430*/  LEA.HI R3, R66, R8, RZ, 0x2 ;  /* 0x0000000842037211 */ /* 0x002fe200078f10ff */
[----:B------:R-:W-:-:S03]  /*3440*/  IMAD.IADD R2, R8, 0x1, -R2 ;  /* 0x0000000108027824 */ /* 0x000fc600078e0a02 */
[----:B------:R-:W-:Y:S02]  /*3450*/  LOP3.LUT R3, R3, 0xfffffffc, RZ, 0xc0, !PT ;  /* 0xfffffffc03037812 */ /* 0x000fe400078ec0ff */
[----:B------:R-:W-:-:S03]  /*3460*/  SHF.R.S32.HI R6, RZ, 0x1f, R2 ;  /* 0x0000001fff067819 */ /* 0x000fc60000011402 */
[----:B------:R-:W-:Y:S01]  /*3470*/  IMAD.IADD R3, R8, 0x1, -R3 ;  /* 0x0000000108037824 */ /* 0x000fe200078e0a03 */
[----:B------:R-:W-:-:S04]  /*3480*/  LEA.HI R6, R6, R2, RZ, 0x2 ;  /* 0x0000000206067211 */ /* 0x000fc800078f10ff */
[----:B------:R-:W-:Y:S02]  /*3490*/  LEA.HI R8, R3, R3, RZ, 0x1 ;  /* 0x0000000303087211 */ /* 0x000fe400078f08ff */
[----:B------:R-:W-:Y:S02]  /*34a0*/  LEA.HI.SX32 R7, R6, UR27, 0x1e ;  /* 0x0000001b06077c11 */ /* 0x000fe4000f8ff2ff */
[----:B------:R-:W-:-:S03]  /*34b0*/  LOP3.LUT R8, R8, 0x1ffffffe, RZ, 0xc0, !PT ;  /* 0x1ffffffe08087812 */ /* 0x000fc600078ec0ff */
[----:B------:R-:W-:Y:S02]  /*34c0*/  IMAD R7, R9, 0x10, R7 ;  /* 0x0000001009077824 */ /* 0x000fe400078e0207 */
[----:B------:R-:W-:-:S04]  /*34d0*/  IMAD.IADD R3, R3, 0x1, -R8 ;  /* 0x0000000103037824 */ /* 0x000fc800078e0a08 */
[----:B------:R-:W-:-:S04]  /*34e0*/  IMAD R10, R3, 0x8, R7 ;  /* 0x00000008030a7824 */ /* 0x000fc800078e0207 */
[----:B------:R-:W-:Y:S01]  /*34f0*/  @P0 IMAD.HI.U32 R3, R10, c[0x0][0x2c8], RZ ;  /* 0x0000b2000a030a27 */ /* 0x000fe200078e00ff */
[----:B------:R-:W-:Y:S01]  /*3500*/  PLOP3.LUT P0, PT, PT, PT, UP1, 0x80, 0x0 ;  /* 0x000000000000781c */ /* 0x000fe20003f0f018 */
[----:B------:R1:W-:Y:S02]  /*3510*/  STL [R1+0x58], R10 ;  /* 0x0000580a01007387 */ /* 0x0003e40000100800 */
[----:B------:R-:W-:-:S10]  /*3520*/  IMAD.MOV.U32 R7, RZ, RZ, R10 ;  /* 0x000000ffff077224 */ /* 0x000fd400078e000a */
[----:B------:R-:W-:Y:S02]  /*3530*/  @P0 SHF.R.U32.HI R7, RZ, c[0x0][0x2cc], R3 ;  /* 0x0000b300ff070a19 */ /* 0x000fe40000011603 */
[----:B------:R-:W-:Y:S02]  /*3540*/  LOP3.LUT R3, R6, 0x7ffffffc, RZ, 0xc0, !PT ;  /* 0x7ffffffc06037812 */ /* 0x000fe400078ec0ff */
[----:B------:R-:W-:Y:S01]  /*3550*/  PLOP3.LUT P0, PT, PT, PT, UP0, 0x40, 0x0 ;  /* 0x000000000000781c */ /* 0x000fe20003f0e808 */
[----:B------:R-:W2:Y:S02]  /*3560*/  SHFL.IDX PT, R6, R7, RZ, 0x1c1f ;  /* 0x001c1fff07067589 */ /* 0x000ea400000e0000 */
[----:B------:R-:W-:Y:S02]  /*3570*/  IMAD.IADD R3, R2, 0x1, -R3 ;  /* 0x0000000102037824 */ /* 0x000fe400078e0a03 */
[----:B------:R-:W-:Y:S01]  /*3580*/  IMAD.U32 R2, RZ, RZ, UR28 ;  /* 0x0000001cff027e24 */ /* 0x000fe2000f8e00ff */
[----:B------:R-:W-:Y:S01]  /*3590*/  ULDC UR28, c[0x0][0x2ac] ;  /* 0x0000ab00001c7ab9 */ /* 0x000fe20000000800 */
[----:B------:R-:W-:Y:S01]  /*35a0*/  IMAD.SHL.U32 R11, R3, 0x2, RZ ;  /* 0x00000002030b7824 */ /* 0x000fe200078e00ff */
[----:B------:R-:W-:-:S04]  /*35b0*/  UIMAD UR4, UR28, UR4, UR29 ;  /* 0x000000041c0472a4 */ /* 0x000fc8000f8e021d */
[C---:B------:R-:W-:Y:S01]  /*35c0*/  IADD3 R2, -R11.reuse, 0x1, R2 ;  /* 0x000000010b027810 */ /* 0x040fe20007ffe102 */
[----:B------:R3:W-:Y:S01]  /*35d0*/  STL [R1+0x54], R11 ;  /* 0x0000540b01007387 */ /* 0x0007e20000100800 */
[----:B------:R-:W-:Y:S02]  /*35e0*/  IADD3 R9, -R11, UR4, RZ ;  /* 0x000000040b097c10 */ /* 0x000fe4000fffe1ff */
[----:B------:R-:W-:-:S04]  /*35f0*/  IADD3 R2, R2, -c[0x0][0x168], RZ ;  /* 0x80005a0002027a10 */ /* 0x000fc80007ffe0ff */
[C---:B------:R-:W-:Y:S02]  /*3600*/  IADD3 R8, R2.reuse, c[0x0][0x328], RZ ;  /* 0x0000ca0002087a10 */ /* 0x040fe40007ffe0ff */
[----:B-1----:R-:W-:-:S03]  /*3610*/  IADD3 R10, R2, UR22, RZ ;  /* 0x00000016020a7c10 */ /* 0x002fc6000fffe0ff */
[--C-:B--2---:R-:W-:Y:S02]  /*3620*/  IMAD.IADD R3, R8, 0x1, R6.reuse ;  /* 0x0000000108037824 */ /* 0x104fe400078e0206 */
[----:B------:R-:W-:-:S03]  /*3630*/  IMAD.IADD R2, R10, 0x1, R6 ;  /* 0x000000010a027824 */ /* 0x000fc600078e0206 */
[----:B------:R-:W-:Y:S02]  /*3640*/  IMNMX R3, R3, R9, PT ;  /* 0x0000000903037217 */ /* 0x000fe40003800200 */
[----:B---3--:R-:W-:Y:S01]  /*3650*/  IADD3 R11, -R11, UR29, RZ ;  /* 0x0000001d0b0b7c10 */ /* 0x008fe2000fffe1ff */
[----:B------:R-:W-:Y:S05]  /*3660*/  @P0 BRA `(.L_x_1940) ;  /* 0x0000015000000947 */ /* 0x000fea0003800000 */
[----:B------:R-:W-:Y:S01]  /*3670*/  IMAD.U32 R12, RZ, RZ, UR10 ;  /* 0x0000000aff0c7e24 */ /* 0x000fe2000f8e00ff */
        /* <DEDUP_REMOVED lines=11> */
.L_x_1942:
[----:B------:R-:W-:-:S04]  /*3730*/  MOV R12, c[0x0][0x32c] ;  /* 0x0000cb00000c7a02 */ /* 0x000fc80000000f00 */
[----:B------:R-:W-:-:S13]  /*3740*/  ISETP.NE.AND P0, PT, R12, 0x1, PT ;  /* 0x000000010c00780c */ /* 0x000fda0003f05270 */
[----:B------:R-:W-:-:S05]  /*3750*/  @P0 IMAD.HI.U32 R12, R6, c[0x0][0x330], RZ ;  /* 0x0000cc00060c0a27 */ /* 0x000fca00078e00ff */
[----:B------:R-:W-:Y:S02]  /*3760*/  @P0 SHF.R.U32.HI R6, RZ, c[0x0][0x334], R12 ;  /* 0x0000cd00ff060a19 */ /* 0x000fe4000001160c */
.L_x_1943:
[----:B------:R-:W-:Y:S05]  /*3770*/  BSYNC B0 ;  /* 0x0000000000007941 */ /* 0x000fea0003800000 */
.L_x_1941:
[----:B------:R-:W-:-:S05]  /*3780*/  IMAD R6, R6, c[0x0][0x32c], R11 ;  /* 0x0000cb0006067a24 */ /* 0x000fca00078e020b */
[----:B------:R-:W-:Y:S02]  /*3790*/  IADD3 R12, R6, c[0x0][0x32c], RZ ;  /* 0x0000cb00060c7a10 */ /* 0x000fe40007ffe0ff */
[----:B------:R-:W-:Y:S02]  /*37a0*/  IMNMX R2, R2, R6, !PT ;  /* 0x0000000602027217 */ /* 0x000fe40007800200 */
[----:B------:R-:W-:Y:S02]  /*37b0*/  IMNMX R3, R3, R12, PT ;  /* 0x0000000c03037217 */ /* 0x000fe40003800200 */
.L_x_1940:
[----:B------:R-:W-:Y:S01]  /*37c0*/  UISETP.GE.AND UP0, UPT, UR29, 0x1, UPT ;  /* 0x000000011d00788c */ /* 0x000fe2000bf06270 */
[----:B------:R-:W1:Y:S01]  /*37d0*/  SHFL.IDX PT, R6, R7, 0x1, 0x1c1f ;  /* 0x003c1f0007067f89 */ /* 0x000e6200000e0000 */
[----:B------:R-:W-:Y:S02]  /*37e0*/  UISETP.GE.AND UP6, UPT, UR29, 0x12, UPT ;  /* 0x000000121d00788c */ /* 0x000fe4000bfc6270 */
[----:B------:R-:W-:Y:S02]  /*37f0*/  UP2UR UR32, UPR, URZ, 0x1 ;  /* 0x000000013f207883 */ /* 0x000fe40008000000 */
[----:B------:R-:W-:Y:S01]  /*3800*/  PLOP3.LUT P0, PT, PT, PT, UP0, 0x40, 0x0 ;  /* 0x000000000000781c */ /* 0x000fe20003f0e808 */
[----:B------:R-:W-:-:S02]  /*3810*/  UISETP.GE.AND UP0, UPT, UR29, 0x2, UPT ;  /* 0x000000021d00788c */ /* 0x000fc4000bf06270 */
[----:B------:R-:W-:Y:S01]  /*3820*/  UISETP.GE.AND UP5, UPT, UR29, 0x19, UPT ;  /* 0x000000191d00788c */ /* 0x000fe2000bfa6270 */
[----:B------:R-:W-:Y:S01]  /*3830*/  ISETP.GT.AND P0, PT, R2, RZ, P0 ;  /* 0x000000ff0200720c */ /* 0x000fe20000704270 */
[----:B------:R-:W-:Y:S02]  /*3840*/  UP2UR UR31, UPR, URZ, 0x1 ;  /* 0x000000013f1f7883 */ /* 0x000fe40008000000 */
[----:B------:R-:W-:Y:S01]  /*3850*/  UISETP.GE.AND UP4, UPT, UR29, 0x1a, UPT ;  /* 0x0000001a1d00788c */ /* 0x000fe2000bf86270 */
[----:B------:R-:W-:Y:S01]  /*3860*/  ISETP.LT.OR P0, PT, R3, 0x1, P0 ;  /* 0x000000010300780c */ /* 0x000fe20000701670 */
[----:B------:R-:W-:Y:S02]  /*3870*/  UISETP.GE.AND UP3, UPT, UR29, 0x21, UPT ;  /* 0x000000211d00788c */ /* 0x000fe4000bf66270 */
[----:B------:R-:W-:Y:S01]  /*3880*/  UISETP.GE.AND UP2, UPT, UR29, 0x22, UPT ;  /* 0x000000221d00788c */ /* 0x000fe2000bf46270 */
[----:B------:R-:W-:Y:S01]  /*3890*/  FSEL R15, R32, -INF , !P0 ;  /* 0xff800000200f7808 */ /* 0x000fe20004000000 */
[----:B------:R-:W-:Y:S01]  /*38a0*/  UISETP.GE.AND UP1, UPT, UR29, 0x29, UPT ;  /* 0x000000291d00788c */ /* 0x000fe2000bf26270 */
[----:B------:R-:W-:Y:S01]  /*38b0*/  PLOP3.LUT P0, PT, PT, PT, UP0, 0x40, 0x0 ;  /* 0x000000000000781c */ /* 0x000fe20003f0e808 */
[----:B------:R-:W-:-:S02]  /*38c0*/  UISETP.GE.AND UP0, UPT, UR29, 0x9, UPT ;  /* 0x000000091d00788c */ /* 0x000fc4000bf06270 */
[----:B------:R-:W-:Y:S01]  /*38d0*/  UP2UR UR33, UPR, URZ, 0x40 ;  /* 0x000000403f217883 */ /* 0x000fe20008000000 */
[----:B------:R-:W-:Y:S01]  /*38e0*/  ISETP.GT.AND P0, PT, R2, 0x1, P0 ;  /* 0x000000010200780c */ /* 0x000fe20000704270 */
[----:B------:R-:W-:-:S03]  /*38f0*/  UP2UR UR30, UPR, URZ, 0x1 ;  /* 0x000000013f1e7883 */ /* 0x000fc60008000000 */
[----:B------:R-:W-:-:S04]  /*3900*/  ISETP.LT.OR P0, PT, R3, 0x2, P0 ;  /* 0x000000020300780c */ /* 0x000fc80000701670 */
[----:B------:R-:W-:Y:S02]  /*3910*/  FSEL R14, R33, -INF , !P0 ;  /* 0xff800000210e7808 */ /* 0x000fe40004000000 */
[----:B------:R-:W-:Y:S01]  /*3920*/  PLOP3.LUT P0, PT, PT, PT, UP0, 0x40, 0x0 ;  /* 0x000000000000781c */ /* 0x000fe20003f0e808 */
[----:B------:R-:W-:-:S03]  /*3930*/  UISETP.GE.AND UP0, UPT, UR29, 0xa, UPT ;  /* 0x0000000a1d00788c */ /* 0x000fc6000bf06270 */
        /* <DEDUP_REMOVED lines=12> */
[----:B------:R-:W-:-:S04]  /*3a00*/  ISETP.GT.AND P0, PT, R2, 0x10, P0 ;  /* 0x000000100200780c */ /* 0x000fc80000704270 */
[----:B------:R-:W-:-:S04]  /*3a10*/  ISETP.LT.OR P0, PT, R3, 0x11, P0 ;  /* 0x000000110300780c */ /* 0x000fc80000701670 */
[----:B------:R-:W-:Y:S02]  /*3a20*/  FSEL R19, R28, -INF , !P0 ;  /* 0xff8000001c137808 */ /* 0x000fe40004000000 */
[----:B------:R-:W-:Y:S01]  /*3a30*/  PLOP3.LUT P0, PT, PT, PT, UP6, 0x40, 0x0 ;  /* 0x000000000000781c */ /* 0x000fe20003f0e868 */
[----:B------:R-:W-:-:S03]  /*3a40*/  UISETP.NE.AND UP6, UPT, UR13, URZ, UPT ;  /* 0x0000003f0d00728c */ /* 0x000fc6000bfc5270 */
        /* <DEDUP_REMOVED lines=25> */
[----:B-1----:R-:W-:-:S03]  /*3be0*/  IMAD.IADD R2, R10, 0x1, R6 ;  /* 0x000000010a027824 */ /* 0x002fc600078e0206 */
[----:B------:R-:W-:Y:S01]  /*3bf0*/  ISETP.LT.OR P0, PT, R3, 0x2a, P0 ;  /* 0x0000002a0300780c */ /* 0x000fe20000701670 */
[----:B------:R-:W-:-:S03]  /*3c00*/  IMAD.IADD R3, R8, 0x1, R6 ;  /* 0x0000000108037824 */ /* 0x000fc600078e0206 */
[----:B------:R-:W-:Y:S02]  /*3c10*/  FSEL R93, R37, -INF , !P0 ;  /* 0xff800000255d7808 */ /* 0x000fe40004000000 */
[----:B------:R-:W-:Y:S01]  /*3c20*/  PLOP3.LUT P0, PT, PT, PT, UP6, 0x40, 0x0 ;  /* 0x000000000000781c */ /* 0x000fe20003f0e868 */
[----:B------:R-:W-:Y:S01]  /*3c30*/  UISETP.NE.AND UP6, UPT, UR33, URZ, UPT ;  /* 0x0000003f2100728c */ /* 0x000fe2000bfc5270 */
[----:B------:R-:W-:-:S11]  /*3c40*/  IMNMX R3, R3, R9, PT ;  /* 0x0000000903037217 */ /* 0x000fd60003800200 */
        /* <DEDUP_REMOVED lines=13> */
.L_x_1946:
[----:B------:R-:W-:-:S04]  /*3d20*/  MOV R7, c[0x0][0x32c] ;  /* 0x0000cb0000077a02 */ /* 0x000fc80000000f00 */
[----:B------:R-:W-:-:S13]  /*3d30*/  ISETP.NE.AND P0, PT, R7, 0x1, PT ;  /* 0x000000010700780c */ /* 0x000fda0003f05270 */
[----:B------:R-:W-:-:S05]  /*3d40*/  @P0 IMAD.HI.U32 R7, R6, c[0x0][0x330], RZ ;  /* 0x0000cc0006070a27 */ /* 0x000fca00078e00ff */
[----:B------:R-:W-:Y:S02]  /*3d50*/  @P0 SHF.R.U32.HI R6, RZ, c[0x0][0x334], R7 ;  /* 0x0000cd00ff060a19 */ /* 0x000fe40000011607 */
.L_x_1947:
[----:B------:R-:W-:Y:S05]  /*3d60*/  BSYNC B0 ;  /* 0x0000000000007941 */ /* 0x000fea0003800000 */
.L_x_1945:
[----:B------:R-:W-:-:S05]  /*3d70*/  IMAD R6, R6, c[0x0][0x32c], R11 ;  /* 0x0000cb0006067a24 */ /* 0x000fca00078e020b */
[----:B------:R-:W-:Y:S02]  /*3d80*/  IADD3 R7, R6, c[0x0][0x32c], RZ ;  /* 0x0000cb0006077a10 */ /* 0x000fe40007ffe0ff */
[----:B------:R-:W-:Y:S02]  /*3d90*/  IMNMX R2, R2, R6, !PT ;  /* 0x0000000602027217 */ /* 0x000fe40007800200 */
[----:B------:R-:W-:Y:S02]  /*3da0*/  IMNMX R3, R3, R7, PT ;  /* 0x0000000703037217 */ /* 0x000fe40003800200 */
.L_x_1944:
[----:B------:R-:W-:Y:S01]  /*3db0*/  UP2UR UR29, UPR, URZ, 0x10 ;  /* 0x000000103f1d7883 */ /* 0x000fe20008000000 */
[----:B------:R-:W-:Y:S01]  /*3dc0*/  FMNMX.FTZ R133, R15, R14, !PT ;  /* 0x0000000e0f857209 */ /* 0x000fe20007810000 */
[----:B------:R-:W-:Y:S01]  /*3dd0*/  UISETP.NE.AND UP4, UPT, UR32, URZ, UPT ;  /* 0x0000003f2000728c */ /* 0x000fe2000bf85270 */
[----:B------:R-:W-:Y:S01]  /*3de0*/  IMAD.SHL.U32 R237, R4, 0x2, RZ ;  /* 0x0000000204ed7824 */ /* 0x000fe200078e00ff */
[----:B------:R-:W-:Y:S01]  /*3df0*/  UP2UR UR32, UPR, URZ, 0x8 ;  /* 0x000000083f207883 */ /* 0x000fe20008000000 */
[----:B------:R-:W-:Y:S01]  /*3e00*/  FMNMX.FTZ R133, R21, R133, !PT ;  /* 0x0000008515857209 */ /* 0x000fe20007810000 */
[----:B------:R-:W-:Y:S01]  /*3e10*/  UISETP.NE.AND UP3, UPT, UR31, URZ, UPT ;  /* 0x0000003f1f00728c */ /* 0x000fe2000bf65270 */
[----:B------:R-:W-:Y:S01]  /*3e20*/  IMAD R238, R5, 0x2, R237 ;  /* 0x0000000205ee7824 */ /* 0x000fe200078e02ed */
[----:B------:R-:W-:Y:S01]  /*3e30*/  PLOP3.LUT P0, PT, PT, PT, UP4, 0x40, 0x0 ;  /* 0x000000000000781c */ /* 0x000fe20003f0e848 */
[----:B------:R-:W-:Y:S01]  /*3e40*/  UP2UR UR31, UPR, URZ, 0x4 ;  /* 0x000000043f1f7883 */ /* 0x000fe20008000000 */
[----:B------:R-:W-:Y:S01]  /*3e50*/  FMNMX.FTZ R133, R20, R133, !PT ;  /* 0x0000008514857209 */ /* 0x000fe20007810000 */
[----:B------:R-:W-:Y:S01]  /*3e60*/  UISETP.NE.AND UP2, UPT, UR30, URZ, UPT ;  /* 0x0000003f1e00728c */ /* 0x000fe2000bf45270 */
[----:B------:R-:W-:Y:S01]  /*3e70*/  ISETP.GT.AND P0, PT, R2, RZ, P0 ;  /* 0x000000ff0200720c */ /* 0x000fe20000704270 */
[----:B------:R-:W-:Y:S01]  /*3e80*/  UP2UR UR30, UPR, URZ, 0x2 ;  /* 0x000000023f1e7883 */ /* 0x000fe20008000000 */
[----:B------:R-:W-:Y:S01]  /*3e90*/  FMNMX.FTZ R133, R19, R133, !PT ;  /* 0x0000008513857209 */ /* 0x000fe20007810000 */
[----:B------:R-:W-:Y:S01]  /*3ea0*/  UISETP.NE.AND UP1, UPT, UR5, URZ, UPT ;  /* 0x0000003f0500728c */ /* 0x000fe2000bf25270 */
[----:B------:R-:W-:Y:S01]  /*3eb0*/  ISETP.LT.OR P0, PT, R3, 0x1, P0 ;  /* 0x000000010300780c */ /* 0x000fe20000701670 */
[----:B------:R-:W-:Y:S01]  /*3ec0*/  UP2UR UR5, UPR, URZ, 0x1 ;  /* 0x000000013f057883 */ /* 0x000fe20008000000 */
[----:B------:R-:W-:Y:S01]  /*3ed0*/  FMNMX.FTZ R133, R18, R133, !PT ;  /* 0x0000008512857209 */ /* 0x000fe20007810000 */
[----:B------:R-:W-:Y:S01]  /*3ee0*/  UISETP.NE.AND UP0, UPT, UR4, URZ, UPT ;  /* 0x0000003f0400728c */ /* 0x000fe2000bf05270 */
[----:B------:R-:W-:Y:S01]  /*3ef0*/  FSEL R6, R34, -INF , !P0 ;  /* 0xff80000022067808 */ /* 0x000fe20004000000 */
[----:B------:R-:W-:Y:S01]  /*3f00*/  UISETP.NE.AND UP4, UPT, UR29, URZ, UPT ;  /* 0x0000003f1d00728c */ /* 0x000fe2000bf85270 */
[----:B------:R-:W-:Y:S01]  /*3f10*/  PLOP3.LUT P0, PT, PT, PT, UP3, 0x40, 0x0 ;  /* 0x000000000000781c */ /* 0x000fe20003f0e838 */
[----:B------:R-:W-:Y:S01]  /*3f20*/  UISETP.NE.AND UP3, UPT, UR32, URZ, UPT ;  /* 0x0000003f2000728c */ /* 0x000fe2000bf65270 */
[----:B------:R-:W-:Y:S01]  /*3f30*/  FMNMX.FTZ R133, R17, R133, !PT ;  /* 0x0000008511857209 */ /* 0x000fe20007810000 */
[----:B------:R-:W-:Y:S01]  /*3f40*/  IMAD R240, R0, 0x2, R238 ;  /* 0x0000000200f07824 */ /* 0x000fe200078e02ee */
[----:B------:R-:W-:Y:S01]  /*3f50*/  ISETP.GT.AND P0, PT, R2, 0x1, P0 ;  /* 0x000000010200780c */ /* 0x000fe20000704270 */
[----:B------:R-:W-:Y:S01]  /*3f60*/  LDSM.16.MT88.4 R64, [R237+0x5880] ;  /* 0x00588000ed40783b */ /* 0x000fe20000004200 */
[----:B------:R-:W-:-:S02]  /*3f70*/  FMNMX.FTZ R133, R16, R133, !PT ;  /* 0x0000008510857209 */ /* 0x000fc40007810000 */
[----:B------:R-:W-:Y:S01]  /*3f80*/  ISETP.LT.OR P0, PT, R3, 0x2, P0 ;  /* 0x000000020300780c */ /* 0x000fe20000701670 */
[----:B------:R-:W-:Y:S01]  /*3f90*/  LDSM.16.MT88.4 R60, [R240+0x4880] ;  /* 0x00488000f03c783b */ /* 0x000fe20000004200 */
[----:B------:R-:W-:Y:S02]  /*3fa0*/  FMNMX.FTZ R133, R98, R133, !PT ;  /* 0x0000008562857209 */ /* 0x000fe40007810000 */
[----:B------:R-:W-:Y:S01]  /*3fb0*/  FSEL R9, R35, -INF , !P0 ;  /* 0xff80000023097808 */ /* 0x000fe20004000000 */
[----:B------:R-:W-:Y:S01]  /*3fc0*/  LDSM.16.MT88.4 R68, [R238+0x5880] ;  /* 0x00588000ee44783b */ /* 0x000fe20000004200 */
[----:B------:R-:W-:Y:S01]  /*3fd0*/  PLOP3.LUT P0, PT, PT, PT, UP2, 0x40, 0x0 ;  /* 0x000000000000781c */ /* 0x000fe20003f0e828 */
[----:B------:R-:W-:Y:S01]  /*3fe0*/  UISETP.NE.AND UP2, UPT, UR31, URZ, UPT ;  /* 0x0000003f1f00728c */ /* 0x000fe2000bf45270 */
[----:B------:R-:W-:Y:S01]  /*3ff0*/  FMNMX.FTZ R133, R97, R133, !PT ;  /* 0x0000008561857209 */ /* 0x000fe20007810000 */
[----:B------:R-:W-:Y:S01]  /*4000*/  LDSM.16.MT88.4 R32, [R238+0x4080] ;  /* 0x00408000ee20783b */ /* 0x000fe20000004200 */
[----:B------:R-:W-:-:S02]  /*4010*/  ISETP.GT.AND P0, PT, R2, 0x8, P0 ;  /* 0x000000080200780c */ /* 0x000fc40000704270 */
[----:B------:R-:W-:Y:S01]  /*4020*/  FMNMX.FTZ R133, R96, R133, !PT ;  /* 0x0000008560857209 */ /* 0x000fe20007810000 */
[----:B------:R-:W-:Y:S01]  /*4030*/  LDSM.16.MT88.4 R56, [R237+0x6080] ;  /* 0x00608000ed38783b */ /* 0x000fe20000004200 */
[----:B------:R-:W-:Y:S02]  /*4040*/  ISETP.LT.OR P0, PT, R3, 0x9, P0 ;  /* 0x000000090300780c */ /* 0x000fe40000701670 */
[----:B------:R-:W-:Y:S01]  /*4050*/  FMNMX.FTZ R133, R93, R133, !PT ;  /* 0x000000855d857209 */ /* 0x000fe20007810000 */
[----:B------:R-:W-:Y:S01]  /*4060*/  LDSM.16.MT88.4 R52, [R238+0x6080] ;  /* 0x00608000ee34783b */ /* 0x000fe20000004200 */
[----:B------:R-:W-:Y:S02]  /*4070*/  FSEL R8, R46, -INF , !P0 ;  /* 0xff8000002e087808 */ /* 0x000fe40004000000 */
[----:B------:R-:W-:Y:S01]  /*4080*/  PLOP3.LUT P0, PT, PT, PT, UP1, 0x40, 0x0 ;  /* 0x000000000000781c */ /* 0x000fe20003f0e818 */
[----:B------:R-:W-:Y:S01]  /*4090*/  UISETP.NE.AND UP1, UPT, UR30, URZ, UPT ;  /* 0x0000003f1e00728c */ /* 0x000fe2000bf25270 */
[----:B------:R-:W-:Y:S01]  /*40a0*/  FMNMX.FTZ R132, R6, R9, !PT ;  /* 0x0000000906847209 */ /* 0x000fe20007810000 */
[----:B------:R-:W-:Y:S01]  /*40b0*/  STL [R1+0x74], R160 ;  /* 0x000074a001007387 */ /* 0x000fe20000100800 */
[----:B------:R-:W-:-:S02]  /*40c0*/  ISETP.GT.AND P0, PT, R2, 0x9, P0 ;  /* 0x000000090200780c */ /* 0x000fc40000704270 */
[----:B------:R-:W-:Y:S02]  /*40d0*/  FMNMX.FTZ R132, R8, R132, !PT ;  /* 0x0000008408847209 */ /* 0x000fe40007810000 */
[----:B------:R-:W-:Y:S02]  /*40e0*/  ISETP.LT.OR P0, PT, R3, 0xa, P0 ;  /* 0x0000000a0300780c */ /* 0x000fe40000701670 */
[----:B------:R-:W-:Y:S02]  /*40f0*/  LEA R241, R0, R237, 0x1 ;  /* 0x000000ed00f17211 */ /* 0x000fe400078e08ff */
[----:B------:R-:W-:Y:S02]  /*4100*/  FSEL R7, R47, -INF , !P0 ;  /* 0xff8000002f077808 */ /* 0x000fe40004000000 */
[----:B------:R-:W-:Y:S01]  /*4110*/  PLOP3.LUT P0, PT, PT, PT, UP0, 0x40, 0x0 ;  /* 0x000000000000781c */ /* 0x000fe20003f0e808 */
[----:B------:R-:W-:Y:S01]  /*4120*/  UISETP.NE.AND UP0, UPT, UR5, URZ, UPT ;  /* 0x0000003f0500728c */ /* 0x000fe2000bf05270 */
[----:B------:R-:W-:Y:S01]  /*4130*/  FMNMX.FTZ R132, R7, R132, !PT ;  /* 0x0000008407847209 */ /* 0x000fe20007810000 */
[----:B------:R-:W-:Y:S01]  /*4140*/  LDSM.16.MT88.4 R44, [R240+0x4080] ;  /* 0x00408000f02c783b */ /* 0x000fe20000004200 */
[----:B------:R-:W-:Y:S01]  /*4150*/  ISETP.GT.AND P0, PT, R2, 0x10, P0 ;  /* 0x000000100200780c */ /* 0x000fe20000704270 */
[----:B------:R-:W-:-:S02]  /*4160*/  ULDC.64 UR4, c[0x0][0x2c8] ;  /* 0x0000b20000047ab9 */ /* 0x000fc40000000a00 */
[----:B------:R-:W-:Y:S01]  /*4170*/  LDSM.16.MT88.4 R76, [R241+0x5880] ;  /* 0x00588000f14c783b */ /* 0x000fe20000004200 */
[----:B------:R-:W-:-:S03]  /*4180*/  ISETP.LT.OR P0, PT, R3, 0x11, P0 ;  /* 0x000000110300780c */ /* 0x000fc60000701670 */
[----:B------:R-:W-:Y:S01]  /*4190*/  LDSM.16.MT88.4 R72, [R241+0x4880] ;  /* 0x00488000f148783b */ /* 0x000fe20000004200 */
[----:B------:R-:W-:Y:S02]  /*41a0*/  FSEL R12, R30, -INF , !P0 ;  /* 0xff8000001e0c7808 */ /* 0x000fe40004000000 */
[----:B------:R-:W-:Y:S01]  /*41b0*/  PLOP3.LUT P0, PT, PT, PT, UP6, 0x40, 0x0 ;  /* 0x000000000000781c */ /* 0x000fe20003f0e868 */
[----:B------:R-:W-:Y:S01]  /*41c0*/  LDSM.16.MT88.4 R80, [R241+0x6080] ;  /* 0x00608000f150783b */ /* 0x000fe20000004200 */
[----:B------:R-:W-:Y:S01]  /*41d0*/  FMNMX.FTZ R132, R12, R132, !PT ;  /* 0x000000840c847209 */ /* 0x000fe20007810000 */
[----:B------:R-:W-:Y:S01]  /*41e0*/  UISETP.NE.AND UP6, UPT, UR13, URZ, UPT ;  /* 0x0000003f0d00728c */ /* 0x000fe2000bfc5270 */
[----:B------:R-:W-:-:S04]  /*41f0*/  ISETP.GT.AND P0, PT, R2, 0x11, P0 ;  /* 0x000000110200780c */ /* 0x000fc80000704270 */
[----:B------:R-:W-:-:S04]  /*4200*/  ISETP.LT.OR P0, PT, R3, 0x12, P0 ;  /* 0x000000120300780c */ /* 0x000fc80000701670 */
        /* <DEDUP_REMOVED lines=8> */
[----:B------:R-:W-:Y:S02]  /*4290*/  PLOP3.LUT P0, PT, PT, PT, UP4, 0x40, 0x0 ;  /* 0x000000000000781c */ /* 0x000fe40003f0e848 */
[----:B------:R-:W-:Y:S02]  /*42a0*/  FMNMX.FTZ R132, R10, R132, !PT ;  /* 0x000000840a847209 */ /* 0x000fe40007810000 */
        /* <DEDUP_REMOVED lines=13> */
[----:B------:R-:W-:Y:S01]  /*4380*/  PLOP3.LUT P0, PT, PT, PT, UP1, 0x40, 0x0 ;  /* 0x000000000000781c */ /* 0x000fe20003f0e818 */
[----:B------:R-:W-:Y:S01]  /*4390*/  LDSM.16.MT88.4 R24, [R241+0x4080] ;  /* 0x00408000f118783b */ /* 0x000fe20000004200 */
[----:B------:R-:W-:Y:S02]  /*43a0*/  FMNMX.FTZ R132, R95, R132, !PT ;  /* 0x000000845f847209 */ /* 0x000fe40007810000 */
[----:B------:R-:W-:-:S04]  /*43b0*/  ISETP.GT.AND P0, PT, R2, 0x28, P0 ;  /* 0x000000280200780c */ /* 0x000fc80000704270 */
[----:B------:R-:W-:-:S04]  /*43c0*/  ISETP.LT.OR P0, PT, R3, 0x29, P0 ;  /* 0x000000290300780c */ /* 0x000fc80000701670 */
[----:B------:R-:W-:Y:S02]  /*43d0*/  FSEL R99, R38, -INF , !P0 ;  /* 0xff80000026637808 */ /* 0x000fe40004000000 */
[----:B------:R-:W-:Y:S02]  /*43e0*/  PLOP3.LUT P0, PT, PT, PT, UP0, 0x40, 0x0 ;  /* 0x000000000000781c */ /* 0x000fe40003f0e808 */
[----:B------:R-:W-:Y:S02]  /*43f0*/  FMNMX.FTZ R132, R99, R132, !PT ;  /* 0x0000008463847209 */ /* 0x000fe40007810000 */
[----:B------:R-:W-:Y:S02]  /*4400*/  ISETP.GT.AND P0, PT, R2, 0x29, P0 ;  /* 0x000000290200780c */ /* 0x000fe40000704270 */
[----:B------:R-:W1:Y:S02]  /*4410*/  SHFL.BFLY PT, R2, R133, 0x2, 0x1f ;  /* 0x0c401f0085027f89 */ /* 0x000e6400000e0000 */
[----:B------:R-:W-:-:S04]  /*4420*/  ISETP.LT.OR P0, PT, R3, 0x2a, P0 ;  /* 0x0000002a0300780c */ /* 0x000fc80000701670 */
[----:B------:R-:W-:Y:S02]  /*4430*/  FSEL R94, R39, -INF , !P0 ;  /* 0xff800000275e7808 */ /* 0x000fe40004000000 */
[----:B------:R-:W-:Y:S02]  /*4440*/  LDSM.16.MT88.4 R36, [R237+0x4880] ;  /* 0x00488000ed24783b */ /* 0x000fe40000004200 */
        /* <DEDUP_REMOVED lines=10> */
[--C-:B------:R-:W-:Y:S01]  /*44f0*/  FFMA.FTZ R17, R17, c[0x0][0x2d0], -R3.reuse ;  /* 0x0000b40011117a23 */ /* 0x100fe20000010803 */
[----:B------:R-:W-:Y:S01]  /*4500*/  MUFU.EX2 R116, R19 ;  /* 0x0000001300747308 */ /* 0x000fe20000000800 */
[--C-:B------:R-:W-:Y:S02]  /*4510*/  FFMA.FTZ R16, R16, c[0x0][0x2d0], -R3.reuse ;  /* 0x0000b40010107a23 */ /* 0x100fe40000010803 */
[--C-:B------:R-:W-:Y:S02]  /*4520*/  FFMA.FTZ R15, R15, c[0x0][0x2d0], -R3.reuse ;  /* 0x0000b4000f0f7a23 */ /* 0x100fe40000010803 */
[--C-:B------:R-:W-:Y:S01]  /*4530*/  FFMA.FTZ R14, R14, c[0x0][0x2d0], -R3.reuse ;  /* 0x0000b4000e0e7a23 */ /* 0x100fe20000010803 */
[----:B-1----:R-:W-:Y:S01]  /*4540*/  FMNMX.FTZ R132, R132, R2, !PT ;  /* 0x0000000284847209 */ /* 0x002fe20007810000 */
[--C-:B------:R-:W-:Y:S01]  /*4550*/  FFMA.FTZ R21, R21, c[0x0][0x2d0], -R3.reuse ;  /* 0x0000b40015157a23 */ /* 0x100fe20000010803 */
[----:B------:R-:W-:Y:S01]  /*4560*/  MUFU.EX2 R124, R18 ;  /* 0x00000012007c7308 */ /* 0x000fe20000000800 */
[----:B------:R-:W-:-:S02]  /*4570*/  FFMA.FTZ R20, R20, c[0x0][0x2d0], -R3 ;  /* 0x0000b40014147a23 */ /* 0x000fc40000010803 */
[----:B------:R-:W1:Y:S05]  /*4580*/  SHFL.BFLY PT, R2, R132, 0x1, 0x1f ;  /* 0x0c201f0084027f89 */ /* 0x000e6a00000e0000 */
[----:B------:R-:W-:Y:S08]  /*4590*/  MUFU.EX2 R125, R17 ;  /* 0x00000011007d7308 */ /* 0x000ff00000000800 */
[----:B------:R2:W-:Y:S08]  /*45a0*/  MUFU.EX2 R128, R16 ;  /* 0x0000001000807308 */ /* 0x0005f00000000800 */
[----:B------:R-:W-:Y:S01]  /*45b0*/  MUFU.EX2 R110, R15 ;  /* 0x0000000f006e7308 */ /* 0x000fe20000000800 */
[----:B-1----:R-:W-:-:S04]  /*45c0*/  FMNMX.FTZ R132, R132, R2, !PT ;  /* 0x0000000284847209 */ /* 0x002fc80007810000 */
[C---:B------:R-:W-:Y:S01]  /*45d0*/  FSETP.NEU.FTZ.AND P0, PT, R132.reuse, -INF , PT ;  /* 0xff8000008400780b */ /* 0x040fe20003f1d000 */
[----:B--2---:R-:W1:Y:S01]  /*45e0*/  LDSM.16.MT88.4 R16, [R237+0x4080] ;  /* 0x00408000ed10783b */ /* 0x004e620000004200 */
[----:B------:R-:W-:Y:S01]  /*45f0*/  FMUL.FTZ R2, R132, c[0x0][0x2d0] ;  /* 0x0000b40084027a20 */ /* 0x000fe20000410000 */
[----:B------:R-:W2:Y:S04]  /*4600*/  MUFU.EX2 R109, R14 ;  /* 0x0000000e006d7308 */ /* 0x000ea80000000800 */
[----:B------:R-:W-:-:S04]  /*4610*/  FSEL R2, R2, RZ, P0 ;  /* 0x000000ff02027208 */ /* 0x000fc80000000000 */
[----:B------:R-:W-:Y:S01]  /*4620*/  MUFU.EX2 R108, R21 ;  /* 0x00000015006c7308 */ /* 0x000fe20000000800 */
[--C-:B------:R-:W-:Y:S02]  /*4630*/  FFMA.FTZ R6, R6, c[0x0][0x2d0], -R2.reuse ;  /* 0x0000b40006067a23 */ /* 0x100fe40000010802 */
[--C-:B------:R-:W-:Y:S02]  /*4640*/  FFMA.FTZ R9, R9, c[0x0][0x2d0], -R2.reuse ;  /* 0x0000b40009097a23 */ /* 0x100fe40000010802 */
[--C-:B------:R-:W-:Y:S02]  /*4650*/  FFMA.FTZ R4, R8, c[0x0][0x2d0], -R2.reuse ;  /* 0x0000b40008047a23 */ /* 0x100fe40000010802 */
[----:B------:R-:W-:Y:S01]  /*4660*/  FFMA.FTZ R7, R7, c[0x0][0x2d0], -R2 ;  /* 0x0000b40007077a23 */ /* 0x000fe20000010802 */
[----:B------:R-:W-:Y:S01]  /*4670*/  MUFU.EX2 R117, R20 ;  /* 0x0000001400757308 */ /* 0x000fe20000000800 */
[----:B--2---:R-:W-:-:S07]  /*4680*/  F2FP.PACK_AB R8, R109, R110 ;  /* 0x0000006e6d08723e */ /* 0x004fce00000000ff */
[----:B------:R2:W-:Y:S08]  /*4690*/  MUFU.EX2 R86, R6 ;  /* 0x0000000600567308 */ /* 0x0005f00000000800 */
[----:B------:R-:W3:Y:S08]  /*46a0*/  MUFU.EX2 R85, R9 ;  /* 0x0000000900557308 */ /* 0x000ef00000000800 */
[----:B------:R4:W-:Y:S01]  /*46b0*/  MUFU.EX2 R84, R4 ;  /* 0x0000000400547308 */ /* 0x0009e20000000800 */
[----:B--2---:R-:W-:-:S07]  /*46c0*/  F2FP.PACK_AB R6, R128, R125 ;  /* 0x0000007d8006723e */ /* 0x004fce00000000ff */
[----:B------:R-:W2:Y:S01]  /*46d0*/  MUFU.EX2 R87, R7 ;  /* 0x0000000700577308 */ /* 0x000ea20000000800 */
[----:B---3--:R-:W-:Y:S01]  /*46e0*/  F2FP.PACK_AB R9, R85, R86 ;  /* 0x000000565509723e */ /* 0x008fe200000000ff */
[----:B----4-:R-:W-:-:S06]  /*46f0*/  FFMA.FTZ R4, R12, c[0x0][0x2d0], -R2 ;  /* 0x0000b4000c047a23 */ /* 0x010fcc0000010802 */
[----:B------:R3:W-:Y:S02]  /*4700*/  MUFU.EX2 R88, R4 ;  /* 0x0000000400587308 */ /* 0x0007e40000000800 */
[----:B---3--:R-:W-:Y:S01]  /*4710*/  FFMA.FTZ R4, R11, c[0x0][0x2d0], -R2 ;  /* 0x0000b4000b047a23 */ /* 0x008fe20000010802 */
[----:B--2---:R-:W-:-:S05]  /*4720*/  F2FP.PACK_AB R11, R87, R84 ;  /* 0x00000054570b723e */ /* 0x004fca00000000ff */
[----:B------:R2:W3:Y:S02]  /*4730*/  MUFU.EX2 R89, R4 ;  /* 0x0000000400597308 */ /* 0x0004e40000000800 */
[----:B--2---:R-:W-:Y:S01]  /*4740*/  FFMA.FTZ R4, R10, c[0x0][0x2d0], -R2 ;  /* 0x0000b4000a047a23 */ /* 0x004fe20000010802 */
[----:B------:R-:W-:Y:S02]  /*4750*/  F2FP.PACK_AB R10, R117, R108 ;  /* 0x0000006c750a723e */ /* 0x000fe400000000ff */
[----:B---3--:R-:W-:-:S03]  /*4760*/  F2FP.PACK_AB R5, R89, R88 ;  /* 0x000000585905723e */ /* 0x008fc600000000ff */
[----:B------:R2:W-:Y:S02]  /*4770*/  MUFU.EX2 R91, R4 ;  /* 0x00000004005b7308 */ /* 0x0005e40000000800 */
[C---:B-1----:R-:W-:Y:S08]  /*4780*/  HMMA.16816.F32 R20, R8.reuse, R18, RZ ;  /* 0x000000120814723c */ /* 0x042ff000000018ff */
[----:B------:R-:W-:Y:S01]  /*4790*/  HMMA.16816.F32 R40, R8, R26, RZ ;  /* 0x0000001a0828723c */ /* 0x000fe200000018ff */
[----:B--2---:R-:W-:-:S07]  /*47a0*/  FFMA.FTZ R4, R13, c[0x0][0x2d0], -R2 ;  /* 0x0000b4000d047a23 */ /* 0x004fce0000010802 */
[C---:B------:R-:W-:Y:S01]  /*47b0*/  HMMA.16816.F32 R12, R8.reuse, R16, RZ ;  /* 0x00000010080c723c */ /* 0x040fe200000018ff */
[----:B------:R1:W2:Y:S07]  /*47c0*/  MUFU.EX2 R90, R4 ;  /* 0x00000004005a7308 */ /* 0x0002ae0000000800 */
[----:B------:R-:W-:Y:S01]  /*47d0*/  HMMA.16816.F32 R16, R8, R32, RZ ;  /* 0x000000200810723c */ /* 0x000fe200000018ff */
[----:B-1----:R-:W-:Y:S02]  /*47e0*/  F2FP.PACK_AB R4, R124, R116 ;  /* 0x000000747c04723e */ /* 0x002fe400000000ff */
[----:B--2---:R-:W-:Y:S11]  /*47f0*/  F2FP.PACK_AB R7, R90, R91 ;  /* 0x0000005b5a07723e */ /* 0x004ff600000000ff */
[----:B------:R-:W-:Y:S02]  /*4800*/  @!UPT UIADD3 URZ, URZ, URZ, URZ ;  /* 0x0000003f3f3ff290 */ /* 0x000fe4000fffe03f */
[----:B------:R-:W-:Y:S08]  /*4810*/  HMMA.16816.F32 R156, R4, R36, R12 ;  /* 0x00000024049c723c */ /* 0x000ff0000000180c */
[----:B------:R-:W-:Y:S08]  /*4820*/  HMMA.16816.F32 R12, R8, R34, RZ ;  /* 0x00000022080c723c */ /* 0x000ff000000018ff */
[----:B------:R-:W-:Y:S08]  /*4830*/  HMMA.16816.F32 R48, R4, R38, R20 ;  /* 0x000000260430723c */ /* 0x000ff00000001814 */
[----:B------:R-:W-:Y:S08]  /*4840*/  HMMA.16816.F32 R36, R8, R44, RZ ;  /* 0x0000002c0824723c */ /* 0x000ff000000018ff */
[C---:B------:R-:W-:Y:S08]  /*4850*/  HMMA.16816.F32 R148, R4.reuse, R28, R16 ;  /* 0x0000001c0494723c */ /* 0x040ff00000001810 */
[----:B------:R-:W-:Y:S01]  /*4860*/  HMMA.16816.F32 R136, R4, R30, R12 ;  /* 0x0000001e0488723c */ /* 0x000fe2000000180c */
[----:B------:R-:W-:Y:S01]  /*4870*/  IMAD.MOV.U32 R178, RZ, RZ, R49 ;  /* 0x000000ffffb27224 */ /* 0x000fe200078e0031 */
[----:B------:R-:W-:Y:S01]  /*4880*/  MOV R177, R50 ;  /* 0x0000003200b17202 */ /* 0x000fe20000000f00 */
[----:B------:R-:W-:-:S02]  /*4890*/  IMAD.MOV.U32 R176, RZ, RZ, R51 ;  /* 0x000000ffffb07224 */ /* 0x000fc400078e0033 */
[----:B------:R-:W-:-:S03]  /*48a0*/  IMAD.MOV.U32 R175, RZ, RZ, R48 ;  /* 0x000000ffffaf7224 */ /* 0x000fc600078e0030 */
[C---:B------:R-:W-:Y:S08]  /*48b0*/  HMMA.16816.F32 R28, R8.reuse, R64, RZ ;  /* 0x00000040081c723c */ /* 0x040ff000000018ff */
[C---:B------:R-:W-:Y:S08]  /*48c0*/  HMMA.16816.F32 R48, R8.reuse, R24, RZ ;  /* 0x000000180830723c */ /* 0x040ff000000018ff */
[----:B------:R-:W-:Y:S01]  /*48d0*/  HMMA.16816.F32 R24, R8, R66, RZ ;  /* 0x000000420818723c */ /* 0x000fe200000018ff */
[----:B------:R-:W1:Y:S07]  /*48e0*/  LDSM.16.MT88.4 R64, [R237+0x7080] ;  /* 0x00708000ed40783b */ /* 0x000e6e0000004200 */
[----:B------:R-:W-:Y:S08]  /*48f0*/  HMMA.16816.F32 R36, R4, R60, R36 ;  /* 0x0000003c0424723c */ /* 0x000ff00000001824 */
[----:B------:R-:W-:Y:S08]  /*4900*/  HMMA.16816.F32 R20, R8, R68, RZ ;  /* 0x000000440814723c */ /* 0x000ff000000018ff */
[----:B------:R-:W-:Y:S08]  /*4910*/  HMMA.16816.F32 R28, R4, R56, R28 ;  /* 0x00000038041c723c */ /* 0x000ff0000000181c */
[----:B------:R-:W-:Y:S01]  /*4920*/  HMMA.16816.F32 R32, R8, R46, RZ ;  /* 0x0000002e0820723c */ /* 0x000fe200000018ff */
[----:B------:R-:W-:Y:S01]  /*4930*/  IMAD.MOV.U32 R154, RZ, RZ, R36 ;  /* 0x000000ffff9a7224 */ /* 0x000fe200078e0024 */
[----:B------:R-:W-:Y:S01]  /*4940*/  MOV R152, R38 ;  /* 0x0000002600987202 */ /* 0x000fe20000000f00 */
[----:B------:R-:W-:Y:S01]  /*4950*/  IMAD.MOV.U32 R153, RZ, RZ, R37 ;  /* 0x000000ffff997224 */ /* 0x000fe200078e0025 */
[----:B------:R-:W-:Y:S01]  /*4960*/  LDSM.16.MT88.4 R44, [R240+0x5880] ;  /* 0x00588000f02c783b */ /* 0x000fe20000004200 */
[----:B------:R-:W-:-:S03]  /*4970*/  IMAD.MOV.U32 R147, RZ, RZ, R39 ;  /* 0x000000ffff937224 */ /* 0x000fc600078e0027 */
[----:B------:R-:W-:Y:S01]  /*4980*/  HMMA.16816.F32 R12, R8, R76, RZ ;  /* 0x0000004c080c723c */ /* 0x000fe200000018ff */
[----:B------:R-:W2:Y:S07]  /*4990*/  LDSM.16.MT88.4 R36, [R237+0x7880] ;  /* 0x00788000ed24783b */ /* 0x000eae0000004200 */
[C---:B------:R-:W-:Y:S01]  /*49a0*/  HMMA.16816.F32 R100, R4.reuse, R74, R40 ;  /* 0x0000004a0464723c */ /* 0x040fe20000001828 */
[----:B------:R-:W-:Y:S01]  /*49b0*/  MOV R146, R28 ;  /* 0x0000001c00927202 */ /* 0x000fe20000000f00 */
[----:B------:R-:W-:Y:S01]  /*49c0*/  IMAD.MOV.U32 R145, RZ, RZ, R29 ;  /* 0x000000ffff917224 */ /* 0x000fe200078e001d */
[----:B------:R-:W-:Y:S01]  /*49d0*/  MOV R135, R31 ;  /* 0x0000001f00877202 */ /* 0x000fe20000000f00 */
[----:B------:R-:W-:Y:S01]  /*49e0*/  IMAD.MOV.U32 R144, RZ, RZ, R30 ;  /* 0x000000ffff907224 */ /* 0x000fe200078e001e */
[----:B------:R-:W-:Y:S03]  /*49f0*/  LDSM.16.MT88.4 R40, [R238+0x7080] ;  /* 0x00708000ee28783b */ /* 0x000fe60000004200 */
[C---:B------:R-:W-:Y:S08]  /*4a00*/  HMMA.16816.F32 R20, R4.reuse, R52, R20 ;  /* 0x000000340414723c */ /* 0x040ff00000001814 */
[C---:B------:R-:W-:Y:S08]  /*4a10*/  HMMA.16816.F32 R32, R4.reuse, R62, R32 ;  /* 0x0000003e0420723c */ /* 0x040ff00000001820 */
[----:B------:R-:W-:Y:S01]  /*4a20*/  HMMA.16816.F32 R12, R4, R80, R12 ;  /* 0x00000050040c723c */ /* 0x000fe2000000180c */
[----:B------:R-:W-:Y:S01]  /*4a30*/  IMAD.MOV.U32 R0, RZ, RZ, R102 ;  /* 0x000000ffff007224 */ /* 0x000fe200078e0066 */
[----:B------:R-:W-:Y:S01]  /*4a40*/  MOV R155, R103 ;  /* 0x00000067009b7202 */ /* 0x000fe20000000f00 */
[----:B------:R-:W-:-:S05]  /*4a50*/  IMAD.MOV.U32 R179, RZ, RZ, R101 ;  /* 0x000000ffffb37224 */ /* 0x000fca00078e0065 */
[----:B-1----:R-:W-:Y:S01]  /*4a60*/  HMMA.16816.F32 R28, R8, R64, RZ ;  /* 0x00000040081c723c */ /* 0x002fe200000018ff */
[----:B------:R-:W-:Y:S01]  /*4a70*/  IMAD.MOV.U32 R126, RZ, RZ, R21 ;  /* 0x000000ffff7e7224 */ /* 0x000fe200078e0015 */
[----:B------:R-:W-:Y:S01]  /*4a80*/  MOV R123, R22 ;  /* 0x00000016007b7202 */ /* 0x000fe20000000f00 */
[----:B------:R-:W-:Y:S02]  /*4a90*/  IMAD.MOV.U32 R122, RZ, RZ, R23 ;  /* 0x000000ffff7a7224 */ /* 0x000fe400078e0017 */
[----:B------:R-:W-:Y:S02]  /*4aa0*/  IMAD.MOV.U32 R121, RZ, RZ, R20 ;  /* 0x000000ffff797224 */ /* 0x000fe400078e0014 */
[----:B------:R-:W1:Y:S01]  /*4ab0*/  LDSM.16.MT88.4 R20, [R240+0x6080] ;  /* 0x00608000f014783b */ /* 0x000e620000004200 */
[----:B------:R-:W-:Y:S01]  /*4ac0*/  HMMA.16816.F32 R140, R4, R72, R48 ;  /* 0x00000048048c723c */ /* 0x000fe20000001830 */
[----:B------:R-:W-:Y:S01]  /*4ad0*/  IMAD.MOV.U32 R174, RZ, RZ, R33 ;  /* 0x000000ffffae7224 */ /* 0x000fe200078e0021 */
[----:B------:R-:W-:Y:S01]  /*4ae0*/  MOV R173, R34 ;  /* 0x0000002200ad7202 */ /* 0x000fe20000000f00 */
[----:B------:R-:W-:-:S02]  /*4af0*/  IMAD.MOV.U32 R172, RZ, RZ, R35 ;  /* 0x000000ffffac7224 */ /* 0x000fc400078e0023 */
[----:B------:R-:W-:Y:S02]  /*4b00*/  IMAD.MOV.U32 R171, RZ, RZ, R32 ;  /* 0x000000ffffab7224 */ /* 0x000fe400078e0020 */
[----:B------:R-:W-:Y:S01]  /*4b10*/  MOV R48, R100 ;  /* 0x0000006400307202 */ /* 0x000fe20000000f00 */
[----:B------:R-:W-:Y:S01]  /*4b20*/  HMMA.16816.F32 R16, R8, R70, RZ ;  /* 0x000000460810723c */ /* 0x000fe200000018ff */
[----:B------:R-:W-:Y:S01]  /*4b30*/  MOV R134, R12 ;  /* 0x0000000c00867202 */ /* 0x000fe20000000f00 */
[----:B------:R-:W-:Y:S01]  /*4b40*/  IMAD.MOV.U32 R131, RZ, RZ, R13 ;  /* 0x000000ffff837224 */ /* 0x000fe200078e000d */
[----:B------:R-:W-:Y:S01]  /*4b50*/  MOV R129, R15 ;  /* 0x0000000f00817202 */ /* 0x000fe20000000f00 */
[----:B------:R-:W-:Y:S02]  /*4b60*/  IMAD.MOV.U32 R65, RZ, RZ, R48 ;  /* 0x000000ffff417224 */ /* 0x000fe400078e0030 */
[----:B------:R-:W3:Y:S01]  /*4b70*/  LDSM.16.MT88.4 R48, [R241+0x7080] ;  /* 0x00708000f130783b */ /* 0x000ee20000004200 */
[----:B------:R-:W-:Y:S01]  /*4b80*/  IMAD.MOV.U32 R130, RZ, RZ, R14 ;  /* 0x000000ffff827224 */ /* 0x000fe200078e000e */
[C---:B------:R-:W-:Y:S01]  /*4b90*/  HMMA.16816.F32 R24, R4.reuse, R58, R24 ;  /* 0x0000003a0418723c */ /* 0x040fe20000001818 */
[----:B------:R-:W-:Y:S01]  /*4ba0*/  IMAD.MOV.U32 R64, RZ, RZ, R0 ;  /* 0x000000ffff407224 */ /* 0x000fe200078e0000 */
[----:B------:R-:W-:Y:S06]  /*4bb0*/  LDSM.16.MT88.4 R56, [R240+0x7080] ;  /* 0x00708000f038783b */ /* 0x000fec0000004200 */
[----:B--2---:R-:W-:Y:S08]  /*4bc0*/  HMMA.16816.F32 R28, R4, R36, R28 ;  /* 0x00000024041c723c */ /* 0x004ff0000000181c */
[C---:B------:R-:W-:Y:S08]  /*4bd0*/  HMMA.16816.F32 R12, R8.reuse, R44, RZ ;  /* 0x0000002c080c723c */ /* 0x040ff000000018ff */
[----:B------:R-:W-:Y:S01]  /*4be0*/  HMMA.16816.F32 R32, R8, R46, RZ ;  /* 0x0000002e0820723c */ /* 0x000fe200000018ff */
[----:B------:R-:W-:Y:S01]  /*4bf0*/  LDSM.16.MT88.4 R44, [R241+0x7880] ;  /* 0x00788000f12c783b */ /* 0x000fe20000004200 */
[----:B------:R-:W-:Y:S01]  /*4c00*/  IMAD.MOV.U32 R170, RZ, RZ, R25 ;  /* 0x000000ffffaa7224 */ /* 0x000fe200078e0019 */
[----:B------:R-:W-:Y:S01]  /*4c10*/  MOV R168, R27 ;  /* 0x0000001b00a87202 */ /* 0x000fe20000000f00 */
[----:B------:R-:W-:-:S02]  /*4c20*/  IMAD.MOV.U32 R169, RZ, RZ, R26 ;  /* 0x000000ffffa97224 */ /* 0x000fc400078e001a */
[----:B------:R-:W-:Y:S02]  /*4c30*/  IMAD.MOV.U32 R127, RZ, RZ, R24 ;  /* 0x000000ffff7f7224 */ /* 0x000fe400078e0018 */
[----:B------:R-:W-:Y:S01]  /*4c40*/  HMMA.16816.F32 R72, R4, R54, R16 ;  /* 0x000000360448723c */ /* 0x000fe20000001810 */
[----:B------:R-:W2:Y:S01]  /*4c50*/  LDSM.16.MT88.4 R52, [R238+0x7880] ;  /* 0x00788000ee34783b */ /* 0x000ea20000004200 */
[----:B------:R-:W-:Y:S01]  /*4c60*/  MOV R120, R29 ;  /* 0x0000001d00787202 */ /* 0x000fe20000000f00 */
[----:B------:R-:W-:Y:S01]  /*4c70*/  IMAD.MOV.U32 R119, RZ, RZ, R30 ;  /* 0x000000ffff777224 */ /* 0x000fe200078e001e */
[----:B------:R-:W-:Y:S01]  /*4c80*/  MOV R111, R28 ;  /* 0x0000001c006f7202 */ /* 0x000fe20000000f00 */
[----:B------:R-:W-:-:S03]  /*4c90*/  IMAD.MOV.U32 R118, RZ, RZ, R31 ;  /* 0x000000ffff767224 */ /* 0x000fc600078e001f */
[C---:B------:R-:W-:Y:S08]  /*4ca0*/  HMMA.16816.F32 R16, R8.reuse, R78, RZ ;  /* 0x0000004e0810723c */ /* 0x040ff000000018ff */
[----:B------:R-:W-:Y:S07]  /*4cb0*/  HMMA.16816.F32 R24, R8, R66, RZ ;  /* 0x000000420818723c */ /* 0x000fee00000018ff */
[----:B------:R-:W-:Y:S01]  /*4cc0*/  IMAD.MOV.U32 R66, RZ, RZ, R123 ;  /* 0x000000ffff427224 */ /* 0x000fe200078e007b */
[----:B-1----:R-:W-:Y:S01]  /*4cd0*/  HMMA.16816.F32 R60, R4, R20, R12 ;  /* 0x00000014043c723c */ /* 0x002fe2000000180c */
[----:B------:R-:W-:-:S07]  /*4ce0*/  MOV R67, R122 ;  /* 0x0000007a00437202 */ /* 0x000fce0000000f00 */
[----:B------:R-:W-:Y:S01]  /*4cf0*/  HMMA.16816.F32 R68, R4, R22, R32 ;  /* 0x000000160444723c */ /* 0x000fe20000001820 */
[----:B------:R-:W1:Y:S07]  /*4d00*/  LDSM.16.MT88.4 R32, [R240+0x7880] ;  /* 0x00788000f020783b */ /* 0x000e6e0000004200 */
[C---:B------:R-:W-:Y:S07]  /*4d10*/  HMMA.16816.F32 R28, R8.reuse, R42, RZ ;  /* 0x0000002a081c723c */ /* 0x040fee00000018ff */
[----:B------:R-:W-:Y:S01]  /*4d20*/  MOV R42, R173 ;  /* 0x000000ad002a7202 */ /* 0x000fe20000000f00 */
[----:B---3--:R-:W-:Y:S01]  /*4d30*/  HMMA.16816.F32 R20, R8, R50, RZ ;  /* 0x000000320814723c */ /* 0x008fe200000018ff */
[----:B------:R-:W-:-:S06]  /*4d40*/  IMAD.MOV.U32 R43, RZ, RZ, R172 ;  /* 0x000000ffff2b7224 */ /* 0x000fcc00078e00ac */
[----:B------:R-:W-:Y:S01]  /*4d50*/  IMAD.MOV.U32 R50, RZ, RZ, R178 ;  /* 0x000000ffff327224 */ /* 0x000fe200078e00b2 */
[----:B------:R-:W-:Y:S01]  /*4d60*/  HMMA.16816.F32 R12, R8, R40, RZ ;  /* 0x00000028080c723c */ /* 0x000fe200000018ff */
[----:B------:R-:W-:-:S06]  /*4d70*/  IMAD.MOV.U32 R51, RZ, RZ, R177 ;  /* 0x000000ffff337224 */ /* 0x000fcc00078e00b1 */
[----:B------:R-:W-:Y:S01]  /*4d80*/  IMAD.MOV.U32 R41, RZ, RZ, R174 ;  /* 0x000000ffff297224 */ /* 0x000fe200078e00ae */
[----:B------:R-:W-:Y:S01]  /*4d90*/  HMMA.16816.F32 R80, R4, R82, R16 ;  /* 0x000000520450723c */ /* 0x000fe20000001810 */
[----:B------:R-:W-:-:S07]  /*4da0*/  IMAD.MOV.U32 R40, RZ, RZ, R171 ;  /* 0x000000ffff287224 */ /* 0x000fce00078e00ab */
[----:B------:R-:W-:Y:S01]  /*4db0*/  HMMA.16816.F32 R16, R4, R38, R24 ;  /* 0x000000260410723c */ /* 0x000fe20000001818 */
[----:B------:R-:W3:Y:S07]  /*4dc0*/  LDSM.16.MT88.4 R36, [R237+0x8880] ;  /* 0x00888000ed24783b */ /* 0x000eee0000004200 */
[----:B------:R-:W-:Y:S07]  /*4dd0*/  HMMA.16816.F32 R24, R8, R48, RZ ;  /* 0x000000300818723c */ /* 0x000fee00000018ff */
[----:B------:R-:W-:Y:S01]  /*4de0*/  MOV R48, R176 ;  /* 0x000000b000307202 */ /* 0x000fe20000000f00 */
[----:B--2---:R-:W-:Y:S01]  /*4df0*/  HMMA.16816.F32 R104, R4, R54, R28 ;  /* 0x000000360468723c */ /* 0x004fe2000000181c */
[----:B------:R-:W-:-:S02]  /*4e00*/  IMAD.MOV.U32 R49, RZ, RZ, R65 ;  /* 0x000000ffff317224 */ /* 0x000fc400078e0041 */
[----:B------:R-:W-:-:S04]  /*4e10*/  IMAD.MOV.U32 R65, RZ, RZ, R126 ;  /* 0x000000ffff417224 */ /* 0x000fc800078e007e */
[----:B------:R-:W-:Y:S01]  /*4e20*/  IMAD.MOV.U32 R55, RZ, RZ, R111 ;  /* 0x000000ffff377224 */ /* 0x000fe200078e006f */
[C---:B------:R-:W-:Y:S01]  /*4e30*/  HMMA.16816.F32 R28, R4.reuse, R46, R20 ;  /* 0x0000002e041c723c */ /* 0x040fe20000001814 */
[----:B------:R-:W-:Y:S01]  /*4e40*/  IMAD.MOV.U32 R103, RZ, RZ, R17 ;  /* 0x000000ffff677224 */ /* 0x000fe200078e0011 */
[----:B------:R-:W-:Y:S01]  /*4e50*/  MOV R101, R19 ;  /* 0x0000001300657202 */ /* 0x000fe20000000f00 */
[----:B------:R-:W-:Y:S02]  /*4e60*/  IMAD.MOV.U32 R102, RZ, RZ, R18 ;  /* 0x000000ffff667224 */ /* 0x000fe400078e0012 */
[----:B------:R-:W-:Y:S02]  /*4e70*/  IMAD.MOV.U32 R100, RZ, RZ, R16 ;  /* 0x000000ffff647224 */ /* 0x000fe400078e0010 */
[----:B------:R-:W-:Y:S01]  /*4e80*/  IMAD.MOV.U32 R54, RZ, RZ, R101 ;  /* 0x000000ffff367224 */ /* 0x000fe200078e0065 */
[----:B------:R-:W-:Y:S02]  /*4e90*/  HMMA.16816.F32 R76, R4, R52, R12 ;  /* 0x00000034044c723c */ /* 0x000fe4000000180c */
[----:B------:R-:W-:-:S05]  /*4ea0*/  MOV R47, R100 ;  /* 0x00000064002f7202 */ /* 0x000fca0000000f00 */
[----:B------:R-:W-:Y:S01]  /*4eb0*/  MOV R52, R179 ;  /* 0x000000b300347202 */ /* 0x000fe20000000f00 */
[----:B------:R-:W-:Y:S01]  /*4ec0*/  HMMA.16816.F32 R12, R8, R58, RZ ;  /* 0x0000003a080c723c */ /* 0x000fe200000018ff */
[----:B------:R-:W-:Y:S02]  /*4ed0*/  IMAD.MOV.U32 R53, RZ, RZ, R64 ;  /* 0x000000ffff357224 */ /* 0x000fe400078e0040 */
[----:B------:R-:W-:-:S04]  /*4ee0*/  IMAD.MOV.U32 R64, RZ, RZ, R121 ;  /* 0x000000ffff407224 */ /* 0x000fc800078e0079 */
[----:B------:R-:W-:Y:S01]  /*4ef0*/  IMAD.MOV.U32 R58, RZ, RZ, R169 ;  /* 0x000000ffff3a7224 */ /* 0x000fe200078e00a9 */
[----:B------:R-:W-:Y:S01]  /*4f00*/  HMMA.16816.F32 R112, R4, R44, R24 ;  /* 0x0000002c0470723c */ /* 0x000fe20000001818 */
[----:B------:R-:W-:Y:S01]  /*4f10*/  MOV R21, R30 ;  /* 0x0000001e00157202 */ /* 0x000fe20000000f00 */
[----:B------:R-:W-:Y:S01]  /*4f20*/  IMAD.MOV.U32 R20, RZ, RZ, R31 ;  /* 0x000000ffff147224 */ /* 0x000fe200078e001f */
[----:B------:R-:W-:Y:S01]  /*4f30*/  MOV R0, R28 ;  /* 0x0000001c00007202 */ /* 0x000fe20000000f00 */
[----:B------:R-:W-:Y:S02]  /*4f40*/  IMAD.MOV.U32 R28, RZ, RZ, R120 ;  /* 0x000000ffff1c7224 */ /* 0x000fe400078e0078 */
[----:B------:R-:W-:Y:S01]  /*4f50*/  IMAD.MOV.U32 R30, RZ, RZ, R118 ;  /* 0x000000ffff1e7224 */ /* 0x000fe200078e0076 */
[----:B------:R-:W-:Y:S01]  /*4f60*/  MOV R44, R103 ;  /* 0x00000067002c7202 */ /* 0x000fe20000000f00 */
[----:B------:R-:W-:Y:S01]  /*4f70*/  HMMA.16816.F32 R16, R8, R56, RZ ;  /* 0x000000380810723c */ /* 0x000fe200000018ff */
[----:B------:R-:W-:-:S02]  /*4f80*/  IMAD.MOV.U32 R45, RZ, RZ, R102 ;  /* 0x000000ffff2d7224 */ /* 0x000fc400078e0066 */
[----:B------:R-:W-:Y:S01]  /*4f90*/  IMAD.MOV.U32 R24, RZ, RZ, R29 ;  /* 0x000000ffff187224 */ /* 0x000fe200078e001d */
[----:B------:R-:W-:Y:S01]  /*4fa0*/  MOV R29, R119 ;  /* 0x00000077001d7202 */ /* 0x000fe20000000f00 */
[----:B------:R-:W-:Y:S02]  /*4fb0*/  IMAD.MOV.U32 R31, RZ, RZ, R175 ;  /* 0x000000ffff1f7224 */ /* 0x000fe400078e00af */
[----:B------:R-:W-:Y:S01]  /*4fc0*/  MOV R57, R170 ;  /* 0x000000aa00397202 */ /* 0x000fe20000000f00 */
[----:B-1----:R-:W-:Y:S01]  /*4fd0*/  HMMA.16816.F32 R100, R4, R34, R12 ;  /* 0x000000220464723c */ /* 0x002fe2000000180c */
[----:B------:R-:W-:Y:S01]  /*4fe0*/  IMAD.MOV.U32 R59, RZ, RZ, R168 ;  /* 0x000000ffff3b7224 */ /* 0x000fe200078e00a8 */
[----:B------:R-:W-:-:S05]  /*4ff0*/  MOV R56, R127 ;  /* 0x0000007f00387202 */ /* 0x000fca0000000f00 */
[----:B------:R-:W-:Y:S01]  /*5000*/  IMAD.MOV.U32 R34, RZ, RZ, R21 ;  /* 0x000000ffff227224 */ /* 0x000fe200078e0015 */
[----:B------:R-:W-:Y:S01]  /*5010*/  MOV R26, R113 ;  /* 0x00000071001a7202 */ /* 0x000fe20000000f00 */
[----:B------:R-:W-:Y:S01]  /*5020*/  IMAD.MOV.U32 R35, RZ, RZ, R20 ;  /* 0x000000ffff237224 */ /* 0x000fe200078e0014 */
[----:B---3--:R-:W-:Y:S01]  /*5030*/  HMMA.16816.F32 R12, R8, R38, RZ ;  /* 0x00000026080c723c */ /* 0x008fe200000018ff */
[----:B------:R-:W1:Y:S01]  /*5040*/  LDSM.16.MT88.4 R20, [R237+0x9080] ;  /* 0x00908000ed14783b */ /* 0x000e620000004200 */
[----:B------:R-:W-:Y:S02]  /*5050*/  IMAD.MOV.U32 R27, RZ, RZ, R114 ;  /* 0x000000ffff1b7224 */ /* 0x000fe400078e0072 */
[----:B------:R-:W-:Y:S02]  /*5060*/  IMAD.MOV.U32 R25, RZ, RZ, R112 ;  /* 0x000000ffff197224 */ /* 0x000fe400078e0070 */
[----:B------:R-:W-:Y:S02]  /*5070*/  IMAD.MOV.U32 R160, RZ, RZ, R115 ;  /* 0x000000ffffa07224 */ /* 0x000fe400078e0073 */
[----:B------:R-:W-:Y:S01]  /*5080*/  HMMA.16816.F32 R112, R4, R32, R16 ;  /* 0x000000200470723c */ /* 0x000fe20000001810 */
[----:B------:R-:W-:-:S06]  /*5090*/  IMAD.MOV.U32 R46, RZ, RZ, R27 ;  /* 0x000000ffff2e7224 */ /* 0x000fcc00078e001b */
[----:B------:R-:W-:Y:S01]  /*50a0*/  IMAD.MOV.U32 R33, RZ, RZ, R26 ;  /* 0x000000ffff217224 */ /* 0x000fe200078e001a */
[----:B------:R-:W-:Y:S01]  /*50b0*/  HMMA.16816.F32 R16, R8, R36, RZ ;  /* 0x000000240810723c */ /* 0x000fe200000018ff */
[----:B------:R-:W-:-:S06]  /*50c0*/  MOV R32, R25 ;  /* 0x0000001900207202 */ /* 0x000fcc0000000f00 */
[----:B------:R-:W-:Y:S01]  /*50d0*/  MOV R37, R24 ;  /* 0x0000001800257202 */ /* 0x000fe20000000f00 */
[----:B------:R-:W-:Y:S01]  /*50e0*/  IMAD.MOV.U32 R36, RZ, RZ, R0 ;  /* 0x000000ffff247224 */ /* 0x000fe200078e0000 */
[----:B------:R-:W2:Y:S01]  /*50f0*/  LDSM.16.MT88.4 R24, [R238+0x8880] ;  /* 0x00888000ee18783b */ /* 0x000ea20000004200 */
[----:B------:R-:W-:-:S04]  /*5100*/  FADD.FTZ R0, R110, R109 ;  /* 0x0000006d6e007221 */ /* 0x000fc80000010000 */
[----:B------:R-:W-:-:S10]  /*5110*/  FADD.FTZ R0, R108, R0 ;  /* 0x000000006c007221 */ /* 0x000fd40000010000 */
[C---:B-1----:R-:W-:Y:S01]  /*5120*/  HMMA.16816.F32 R176, R4.reuse, R20, R16 ;  /* 0x0000001404b0723c */ /* 0x042fe20000001810 */
[----:B------:R-:W1:Y:S07]  /*5130*/  LDSM.16.MT88.4 R16, [R238+0x9080] ;  /* 0x00908000ee10783b */ /* 0x000e6e0000004200 */
[----:B------:R-:W-:Y:S01]  /*5140*/  HMMA.16816.F32 R120, R4, R22, R12 ;  /* 0x000000160478723c */ /* 0x000fe2000000180c */
[----:B------:R-:W3:Y:S07]  /*5150*/  LDSM.16.MT88.4 R20, [R241+0x8880] ;  /* 0x00888000f114783b */ /* 0x000eee0000004200 */
[----:B--2---:R-:W-:Y:S11]  /*5160*/  HMMA.16816.F32 R12, R8, R24, RZ ;  /* 0x00000018080c723c */ /* 0x004ff600000018ff */
[----:B------:R-:W-:Y:S11]  /*5170*/  @!UPT UIADD3 URZ, URZ, URZ, URZ ;  /* 0x0000003f3f3ff290 */ /* 0x000ff6000fffe03f */
[----:B------:R-:W-:Y:S02]  /*5180*/  @!UPT UIADD3 URZ, URZ, URZ, URZ ;  /* 0x0000003f3f3ff290 */ /* 0x000fe4000fffe03f */
[----:B-1----:R-:W-:Y:S07]  /*5190*/  HMMA.16816.F32 R108, R4, R16, R12 ;  /* 0x00000010046c723c */ /* 0x002fee000000180c */
[----:B------:R-:W-:Y:S02]  /*51a0*/  FADD.FTZ R12, R117, R0 ;  /* 0x00000000750c7221 */ /* 0x000fe40000010000 */
[----:B------:R-:W-:Y:S02]  /*51b0*/  FADD.FTZ R0, R86, R85 ;  /* 0x0000005556007221 */ /* 0x000fe40000010000 */
[----:B------:R-:W-:-:S02]  /*51c0*/  FADD.FTZ R16, R116, R12 ;  /* 0x0000000c74107221 */ /* 0x000fc40000010000 */
[----:B------:R-:W-:Y:S01]  /*51d0*/  HMMA.16816.F32 R12, R8, R26, RZ ;  /* 0x0000001a080c723c */ /* 0x000fe200000018ff */
[----:B------:R-:W-:Y:S01]  /*51e0*/  FADD.FTZ R0, R84, R0 ;  /* 0x0000000054007221 */ /* 0x000fe20000010000 */
[----:B------:R-:W-:Y:S01]  /*51f0*/  MOV R84, R32 ;  /* 0x0000002000547202 */ /* 0x000fe20000000f00 */
[----:B------:R-:W-:Y:S02]  /*5200*/  FADD.FTZ R24, R124, R16 ;  /* 0x000000107c187221 */ /* 0x000fe40000010000 */
[----:B------:R-:W-:Y:S02]  /*5210*/  FADD.FTZ R0, R87, R0 ;  /* 0x0000000057007221 */ /* 0x000fe40000010000 */
[----:B------:R-:W-:Y:S02]  /*5220*/  IMAD.MOV.U32 R86, RZ, RZ, R46 ;  /* 0x000000ffff567224 */ /* 0x000fe400078e002e */
[----:B------:R-:W-:Y:S11]  /*5230*/  IMAD.MOV.U32 R85, RZ, RZ, R33 ;  /* 0x000000ffff557224 */ /* 0x000ff600078e0021 */
[----:B------:R-:W-:Y:S04]  /*5240*/  @!UPT UIADD3 URZ, URZ, URZ, URZ ;  /* 0x0000003f3f3ff290 */ /* 0x000fe8000fffe03f */
[----:B------:R-:W-:Y:S01]  /*5250*/  HMMA.16816.F32 R116, R4, R18, R12 ;  /* 0x000000120474723c */ /* 0x000fe2000000180c */
[----:B------:R-:W1:Y:S01]  /*5260*/  LDSM.16.MT88.4 R16, [R241+0x9080] ;  /* 0x00908000f110783b */ /* 0x000e620000004200 */
[----:B------:R-:W-:Y:S01]  /*5270*/  FADD.FTZ R0, R88, R0 ;  /* 0x0000000058007221 */ /* 0x000fe20000010000 */
[----:B------:R-:W-:Y:S01]  /*5280*/  MOV R32, R31 ;  /* 0x0000001f00207202 */ /* 0x000fe20000000f00 */
[----:B------:R-:W-:Y:S01]  /*5290*/  FADD.FTZ R24, R125, R24 ;  /* 0x000000187d187221 */ /* 0x000fe20000010000 */
[----:B------:R-:W-:-:S03]  /*52a0*/  MOV R87, R160 ;  /* 0x000000a000577202 */ /* 0x000fc60000000f00 */
[----:B---3--:R-:W-:Y:S01]  /*52b0*/  HMMA.16816.F32 R12, R8, R20, RZ ;  /* 0x00000014080c723c */ /* 0x008fe200000018ff */
[----:B------:R-:W-:Y:S01]  /*52c0*/  IMAD.MOV.U32 R46, RZ, RZ, R144 ;  /* 0x000000ffff2e7224 */ /* 0x000fe200078e0090 */
[----:B------:R2:W5:Y:S01]  /*52d0*/  LDL.LU R160, [R1+0x74] ;  /* 0x0000740001a07983 */ /* 0x0005620000300800 */
[----:B------:R-:W-:-:S04]  /*52e0*/  IMAD.MOV.U32 R33, RZ, RZ, R50 ;  /* 0x000000ffff217224 */ /* 0x000fc800078e0032 */
[--C-:B------:R-:W-:Y:S02]  /*52f0*/  FFMA.FTZ R21, R97, c[0x0][0x2d0], -R3.reuse ;  /* 0x0000b40061157a23 */ /* 0x100fe40000010803 */
[----:B------:R-:W-:Y:S11]  /*5300*/  FFMA.FTZ R20, R96, c[0x0][0x2d0], -R3 ;  /* 0x0000b40060147a23 */ /* 0x000ff60000010803 */
[----:B------:R-:W-:Y:S04]  /*5310*/  @!UPT UIADD3 URZ, URZ, URZ, URZ ;  /* 0x0000003f3f3ff290 */ /* 0x000fe8000fffe03f */
[----:B-1----:R-:W-:Y:S08]  /*5320*/  HMMA.16816.F32 R172, R4, R16, R12 ;  /* 0x0000001004ac723c */ /* 0x002ff0000000180c */
[----:B------:R-:W-:Y:S01]  /*5330*/  HMMA.16816.F32 R12, R8, R22, RZ ;  /* 0x00000016080c723c */ /* 0x000fe200000018ff */
[----:B------:R-:W-:-:S06]  /*5340*/  IMAD.MOV.U32 R97, RZ, RZ, R44 ;  /* 0x000000ffff617224 */ /* 0x000fcc00078e002c */
[--C-:B------:R-:W-:Y:S02]  /*5350*/  FFMA.FTZ R22, R98, c[0x0][0x2d0], -R3.reuse ;  /* 0x0000b40062167a23 */ /* 0x100fe40000010803 */
[----:B------:R-:W-:Y:S11]  /*5360*/  FADD.FTZ R23, R89, R0 ;  /* 0x0000000059177221 */ /* 0x000ff60000010000 */
[----:B------:R-:W-:Y:S04]  /*5370*/  @!UPT UIADD3 URZ, URZ, URZ, URZ ;  /* 0x0000003f3f3ff290 */ /* 0x000fe8000fffe03f */
[----:B------:R-:W-:Y:S01]  /*5380*/  HMMA.16816.F32 R168, R4, R18, R12 ;  /* 0x0000001204a8723c */ /* 0x000fe2000000180c */
[----:B------:R-:W1:Y:S01]  /*5390*/  LDSM.16.MT88.4 R12, [R240+0x8880] ;  /* 0x00888000f00c783b */ /* 0x000e620000004200 */
[----:B------:R-:W-:Y:S01]  /*53a0*/  FFMA.FTZ R3, R93, c[0x0][0x2d0], -R3 ;  /* 0x0000b4005d037a23 */ /* 0x000fe20000010803 */
[----:B------:R-:W-:Y:S01]  /*53b0*/  MOV R98, R45 ;  /* 0x0000002d00627202 */ /* 0x000fe20000000f00 */
[----:B------:R-:W-:Y:S01]  /*53c0*/  IMAD.MOV.U32 R31, RZ, RZ, R155 ;  /* 0x000000ffff1f7224 */ /* 0x000fe200078e009b */
[----:B------:R-:W-:Y:S01]  /*53d0*/  MOV R44, R146 ;  /* 0x00000092002c7202 */ /* 0x000fe20000000f00 */
[----:B------:R-:W-:Y:S02]  /*53e0*/  IMAD.MOV.U32 R50, RZ, RZ, R152 ;  /* 0x000000ffff327224 */ /* 0x000fe400078e0098 */
[----:B------:R-:W-:Y:S01]  /*53f0*/  FFMA.FTZ R0, R92, c[0x0][0x2d0], -R2 ;  /* 0x0000b4005c007a23 */ /* 0x000fe20000010802 */
[----:B-1----:R-:W-:Y:S01]  /*5400*/  HMMA.16816.F32 R16, R8, R12, RZ ;  /* 0x0000000c0810723c */ /* 0x002fe200000018ff */
[----:B------:R-:W-:Y:S01]  /*5410*/  MOV R93, R28 ;  /* 0x0000001c005d7202 */ /* 0x000fe20000000f00 */
[----:B------:R-:W-:-:S03]  /*5420*/  IMAD.MOV.U32 R45, RZ, RZ, R145 ;  /* 0x000000ffff2d7224 */ /* 0x000fc600078e0091 */
[----:B------:R-:W-:Y:S03]  /*5430*/  MUFU.EX2 R0, R0 ;  /* 0x0000000000007308 */ /* 0x000fe60000000800 */
[----:B------:R-:W-:Y:S01]  /*5440*/  HMMA.16816.F32 R8, R8, R14, RZ ;  /* 0x0000000e0808723c */ /* 0x000fe200000018ff */
[----:B------:R-:W1:Y:S01]  /*5450*/  LDSM.16.MT88.4 R12, [R240+0x9080] ;  /* 0x00908000f00c783b */ /* 0x000e620000004200 */
[----:B------:R-:W-:Y:S01]  /*5460*/  IMAD.MOV.U32 R28, RZ, RZ, R49 ;  /* 0x000000ffff1c7224 */ /* 0x000fe200078e0031 */
[----:B------:R-:W-:Y:S01]  /*5470*/  MOV R49, R153 ;  /* 0x0000009900317202 */ /* 0x000fe20000000f00 */
[----:B------:R-:W-:Y:S11]  /*5480*/  IMAD.MOV.U32 R92, RZ, RZ, R55 ;  /* 0x000000ffff5c7224 */ /* 0x000ff600078e0037 */
[----:B------:R-:W-:Y:S01]  /*5490*/  @!UPT UIADD3 URZ, URZ, URZ, URZ ;  /* 0x0000003f3f3ff290 */ /* 0x000fe2000fffe03f */
[C---:B-1----:R-:W-:Y:S01]  /*54a0*/  HMMA.16816.F32 R124, R4.reuse, R12, R16 ;  /* 0x0000000c047c723c */ /* 0x042fe20000001810 */
[----:B------:R1:W-:Y:S07]  /*54b0*/  MUFU.EX2 R13, R3 ;  /* 0x00000003000d7308 */ /* 0x0003ee0000000800 */
[----:B------:R-:W-:Y:S01]  /*54c0*/  HMMA.16816.F32 R16, R4, R14, R8 ;  /* 0x0000000e0410723c */ /* 0x000fe20000001808 */
[----:B------:R3:W-:Y:S06]  /*54d0*/  MUFU.EX2 R9, R22 ;  /* 0x0000001600097308 */ /* 0x0007ec0000000800 */
[----:B------:R-:W-:-:S02]  /*54e0*/  FADD.FTZ R4, R91, R23 ;  /* 0x000000175b047221 */ /* 0x000fc40000010000 */
[----:B------:R-:W-:Y:S01]  /*54f0*/  IMAD.MOV.U32 R23, RZ, RZ, R35 ;  /* 0x000000ffff177224 */ /* 0x000fe200078e0023 */
[----:B------:R-:W-:Y:S01]  /*5500*/  MOV R35, R48 ;  /* 0x0000003000237202 */ /* 0x000fe20000000f00 */
[----:B------:R-:W-:Y:S01]  /*5510*/  IMAD.MOV.U32 R48, RZ, RZ, R154 ;  /* 0x000000ffff307224 */ /* 0x000fe200078e009a */
[----:B------:R4:W2:Y:S01]  /*5520*/  MUFU.EX2 R8, R21 ;  /* 0x0000001500087308 */ /* 0x0008a20000000800 */
[----:B------:R-:W-:Y:S01]  /*5530*/  LDSM.16.MT88.4 R152, [R237+0x5080] ;  /* 0x00508000ed98783b */ /* 0x000fe20000004200 */
[----:B-1----:R-:W-:Y:S02]  /*5540*/  FFMA.FTZ R3, R95, c[0x0][0x2d0], -R2 ;  /* 0x0000b4005f037a23 */ /* 0x002fe40000010802 */
[----:B---3--:R-:W-:Y:S02]  /*5550*/  IMAD.MOV.U32 R22, RZ, RZ, R34 ;  /* 0x000000ffff167224 */ /* 0x008fe400078e0022 */
[----:B------:R-:W-:Y:S02]  /*5560*/  IMAD.MOV.U32 R34, RZ, RZ, R51 ;  /* 0x000000ffff227224 */ /* 0x000fe400078e0033 */
[----:B------:R1:W-:Y:S01]  /*5570*/  MUFU.EX2 R6, R3 ;  /* 0x0000000300067308 */ /* 0x0003e20000000800 */
[----:B------:R-:W-:-:S02]  /*5580*/  IMAD.MOV.U32 R51, RZ, RZ, R147 ;  /* 0x000000ffff337224 */ /* 0x000fc400078e0093 */
[----:B------:R-:W3:Y:S01]  /*5590*/  LDSM.16.MT88.4 R144, [R238+0x5080] ;  /* 0x00508000ee90783b */ /* 0x000ee20000004200 */
[----:B------:R-:W-:-:S04]  /*55a0*/  FFMA.FTZ R5, R99, c[0x0][0x2d0], -R2 ;  /* 0x0000b40063057a23 */ /* 0x000fc80000010802 */
[----:B------:R2:W2:Y:S01]  /*55b0*/  MUFU.EX2 R7, R20 ;  /* 0x0000001400077308 */ /* 0x0004a20000000800 */
[----:B------:R-:W-:Y:S01]  /*55c0*/  MOV R55, R129 ;  /* 0x0000008100377202 */ /* 0x000fe20000000f00 */
[----:B------:R-:W-:Y:S01]  /*55d0*/  IMAD.MOV.U32 R96, RZ, RZ, R47 ;  /* 0x000000ffff607224 */ /* 0x000fe200078e002f */
[----:B----4-:R-:W-:Y:S01]  /*55e0*/  MOV R21, R37 ;  /* 0x0000002500157202 */ /* 0x010fe20000000f00 */
[----:B-1----:R-:W-:-:S04]  /*55f0*/  FFMA.FTZ R3, R94, c[0x0][0x2d0], -R2 ;  /* 0x0000b4005e037a23 */ /* 0x002fc80000010802 */
[----:B------:R-:W-:Y:S01]  /*5600*/  MUFU.EX2 R5, R5 ;  /* 0x0000000500057308 */ /* 0x000fe20000000800 */
[----:B------:R-:W-:Y:S02]  /*5610*/  IMAD.MOV.U32 R95, RZ, RZ, R30 ;  /* 0x000000ffff5f7224 */ /* 0x000fe400078e001e */
[----:B------:R-:W-:Y:S02]  /*5620*/  IMAD.MOV.U32 R99, RZ, RZ, R54 ;  /* 0x000000ffff637224 */ /* 0x000fe400078e0036 */
[----:B--2---:R-:W-:-:S03]  /*5630*/  IMAD.MOV.U32 R20, RZ, RZ, R36 ;  /* 0x000000ffff147224 */ /* 0x004fc600078e0024 */
[----:B------:R-:W1:Y:S01]  /*5640*/  MUFU.EX2 R3, R3 ;  /* 0x0000000300037308 */ /* 0x000e620000000800 */
[----:B------:R-:W-:Y:S01]  /*5650*/  MOV R30, R53 ;  /* 0x00000035001e7202 */ /* 0x000fe20000000f00 */
[----:B------:R-:W-:Y:S01]  /*5660*/  IMAD.MOV.U32 R54, RZ, RZ, R130 ;  /* 0x000000ffff367224 */ /* 0x000fe200078e0082 */
[----:B------:R-:W-:Y:S01]  /*5670*/  MOV R53, R131 ;  /* 0x0000008300357202 */ /* 0x000fe20000000f00 */
[----:B------:R-:W-:Y:S01]  /*5680*/  FADD.FTZ R2, R128, R24 ;  /* 0x0000001880027221 */ /* 0x000fe20000010000 */
[----:B------:R-:W-:Y:S02]  /*5690*/  F2FP.PACK_AB R128, R8, R9 ;  /* 0x000000090880723e */ /* 0x000fe400000000ff */
[----:B------:R-:W-:Y:S02]  /*56a0*/  F2FP.PACK_AB R130, R13, R7 ;  /* 0x000000070d82723e */ /* 0x000fe400000000ff */
[----:B------:R-:W-:Y:S02]  /*56b0*/  F2FP.PACK_AB R129, R6, R0 ;  /* 0x000000000681723e */ /* 0x000fe400000000ff */
[----:B-1----:R-:W-:-:S07]  /*56c0*/  F2FP.PACK_AB R131, R3, R5 ;  /* 0x000000050383723e */ /* 0x002fce00000000ff */
[C---:B---3--:R-:W-:Y:S08]  /*56d0*/  HMMA.16816.F32 R148, R128.reuse, R144, R148 ;  /* 0x000000908094723c */ /* 0x048ff00000001894 */
[C---:B------:R-:W-:Y:S01]  /*56e0*/  HMMA.16816.F32 R144, R128.reuse, R146, R136 ;  /* 0x000000928090723c */ /* 0x040fe20000001888 */
[----:B------:R-:W1:Y:S07]  /*56f0*/  LDSM.16.MT88.4 R136, [R241+0x5080] ;  /* 0x00508000f188783b */ /* 0x000e6e0000004200 */
[C---:B------:R-:W-:Y:S08]  /*5700*/  HMMA.16816.F32 R156, R128.reuse, R152, R156 ;  /* 0x00000098809c723c */ /* 0x040ff0000000189c */
[----:B------:R-:W-:Y:S01]  /*5710*/  HMMA.16816.F32 R152, R128, R154, R32 ;  /* 0x0000009a8098723c */ /* 0x000fe20000001820 */
[----:B------:R-:W2:Y:S01]  /*5720*/  LDSM.16.MT88.4 R32, [R240+0x5080] ;  /* 0x00508000f020783b */ /* 0x000ea20000004200 */
[----:B------:R-:W-:-:S02]  /*5730*/  IMAD.MOV.U32 R94, RZ, RZ, R29 ;  /* 0x000000ffff5e7224 */ /* 0x000fc400078e001d */
[----:B------:R-:W-:-:S04]  /*5740*/  IMAD.MOV.U32 R29, RZ, RZ, R52 ;  /* 0x000000ffff1d7224 */ /* 0x000fc800078e0034 */
[C---:B-1----:R-:W-:Y:S08]  /*5750*/  HMMA.16816.F32 R140, R128.reuse, R136, R140 ;  /* 0x00000088808c723c */ /* 0x042ff0000000188c */
[C---:B------:R-:W-:Y:S08]  /*5760*/  HMMA.16816.F32 R136, R128.reuse, R138, R28 ;  /* 0x0000008a8088723c */ /* 0x040ff0000000181c */
[C---:B--2---:R-:W-:Y:S01]  /*5770*/  HMMA.16816.F32 R28, R128.reuse, R32, R48 ;  /* 0x00000020801c723c */ /* 0x044fe20000001830 */
[----:B------:R-:W-:Y:S01]  /*5780*/  MOV R47, R135 ;  /* 0x00000087002f7202 */ /* 0x000fe20000000f00 */
[----:B------:R-:W-:Y:S06]  /*5790*/  LDSM.16.MT88.4 R48, [R238+0x6880] ;  /* 0x00688000ee30783b */ /* 0x000fec0000004200 */
[----:B------:R-:W-:Y:S01]  /*57a0*/  HMMA.16816.F32 R32, R128, R34, R40 ;  /* 0x000000228020723c */ /* 0x000fe20000001828 */
[----:B------:R-:W1:Y:S01]  /*57b0*/  LDSM.16.MT88.4 R40, [R237+0x6880] ;  /* 0x00688000ed28783b */ /* 0x000e620000004200 */
[----:B------:R-:W-:-:S06]  /*57c0*/  IMAD.MOV.U32 R52, RZ, RZ, R134 ;  /* 0x000000ffff347224 */ /* 0x000fcc00078e0086 */
[C---:B-1----:R-:W-:Y:S08]  /*57d0*/  HMMA.16816.F32 R36, R128.reuse, R40, R44 ;  /* 0x000000288024723c */ /* 0x042ff0000000182c */
[C---:B------:R-:W-:Y:S01]  /*57e0*/  HMMA.16816.F32 R40, R128.reuse, R42, R56 ;  /* 0x0000002a8028723c */ /* 0x040fe20000001838 */
[----:B------:R-:W1:Y:S07]  /*57f0*/  LDSM.16.MT88.4 R56, [R241+0x6880] ;  /* 0x00688000f138783b */ /* 0x000e6e0000004200 */
[C---:B------:R-:W-:Y:S01]  /*5800*/  HMMA.16816.F32 R44, R128.reuse, R48, R64 ;  /* 0x00000030802c723c */ /* 0x040fe20000001840 */
[----:B------:R-:W2:Y:S07]  /*5810*/  LDSM.16.MT88.4 R64, [R240+0x6880] ;  /* 0x00688000f040783b */ /* 0x000eae0000004200 */
        /* <DEDUP_REMOVED lines=8> */
[C---:B------:R-:W-:Y:S01]  /*58a0*/  HMMA.16816.F32 R72, R128.reuse, R74, R96 ;  /* 0x0000004a8048723c */ /* 0x040fe20000001860 */
[----:B------:R-:W2:Y:S07]  /*58b0*/  LDSM.16.MT88.4 R96, [R240+0x8080] ;  /* 0x00808000f060783b */ /* 0x000eae0000004200 */
[C---:B-1----:R-:W-:Y:S08]  /*58c0*/  HMMA.16816.F32 R76, R128.reuse, R80, R76 ;  /* 0x00000050804c723c */ /* 0x042ff0000000184c */
[----:B------:R-:W-:Y:S01]  /*58d0*/  HMMA.16816.F32 R80, R128, R82, R104 ;  /* 0x000000528050723c */ /* 0x000fe20000001868 */
[----:B------:R-:W1:Y:S01]  /*58e0*/  LDSM.16.MT88.4 R104, [R237+0x9880] ;  /* 0x00988000ed68783b */ /* 0x000e620000004200 */
[----:B------:R-:W-:-:S02]  /*58f0*/  FADD.FTZ R2, R9, R2 ;  /* 0x0000000209027221 */ /* 0x000fc40000010000 */
[----:B------:R-:W-:Y:S02]  /*5900*/  FADD.FTZ R4, R90, R4 ;  /* 0x000000045a047221 */ /* 0x000fe40000010000 */
[----:B------:R-:W-:Y:S01]  /*5910*/  FADD.FTZ R2, R8, R2 ;  /* 0x0000000208027221 */ /* 0x000fe20000010000 */
[----:B------:R-:W-:Y:S04]  /*5920*/  LDSM.16.MT88.4 R88, [R241+0x8080] ;  /* 0x00808000f158783b */ /* 0x000fe80000004200 */
[----:B------:R-:W-:Y:S01]  /*5930*/  LDSM.16.MT88.4 R8, [R240+0x9880] ;  /* 0x00988000f008783b */ /* 0x000fe20000004200 */
[----:B------:R-:W-:Y:S01]  /*5940*/  FADD.FTZ R12, R7, R2 ;  /* 0x00000002070c7221 */ /* 0x000fe20000010000 */
[C---:B--2---:R-:W-:Y:S02]  /*5950*/  HMMA.16816.F32 R92, R128.reuse, R96, R112 ;  /* 0x00000060805c723c */ /* 0x044fe40000001870 */
[----:B------:R-:W2:Y:S06]  /*5960*/  LDSM.16.MT88.4 R112, [R238+0x9880] ;  /* 0x00988000ee70783b */ /* 0x000eac0000004200 */
[C---:B------:R-:W-:Y:S08]  /*5970*/  HMMA.16816.F32 R96, R128.reuse, R98, R100 ;  /* 0x000000628060723c */ /* 0x040ff00000001864 */
[C---:B-1----:R-:W-:Y:S08]  /*5980*/  HMMA.16816.F32 R100, R128.reuse, R104, R176 ;  /* 0x000000688064723c */ /* 0x042ff000000018b0 */
[----:B------:R-:W-:Y:S01]  /*5990*/  HMMA.16816.F32 R104, R128, R106, R120 ;  /* 0x0000006a8068723c */ /* 0x000fe20000001878 */
[----:B------:R-:W1:Y:S01]  /*59a0*/  LDSM.16.MT88.4 R120, [R241+0x9880] ;  /* 0x00988000f178783b */ /* 0x000e620000004200 */
[----:B------:R-:W-:-:S02]  /*59b0*/  FADD.FTZ R2, R0, R4 ;  /* 0x0000000400027221 */ /* 0x000fc40000010000 */
[----:B------:R-:W-:Y:S02]  /*59c0*/  FADD.FTZ R0, R13, R12 ;  /* 0x0000000c0d007221 */ /* 0x000fe40000010000 */
[----:B------:R-:W-:-:S04]  /*59d0*/  FADD.FTZ R6, R6, R2 ;  /* 0x0000000206067221 */ /* 0x000fc80000010000 */
[----:B------:R-:W-:Y:S01]  /*59e0*/  FADD.FTZ R5, R5, R6 ;  /* 0x0000000605057221 */ /* 0x000fe20000010000 */
[----:B------:R3:W-:Y:S01]  /*59f0*/  STL [R1+0x44], R0 ;  /* 0x0000440001007387 */ /* 0x0007e20000100800 */
[----:B------:R-:W-:Y:S01]  /*5a00*/  UIMAD.WIDE.U32 UR30, UR27, UR4, URZ ;  /* 0x000000041b1e72a5 */ /* 0x000fe2000f8e003f */
[----:B------:R-:W-:-:S06]  /*5a10*/  PLOP3.LUT P0, PT, PT, PT, UP6, 0x40, 0x0 ;  /* 0x000000000000781c */ /* 0x000fcc0003f0e868 */
[----:B------:R-:W-:Y:S02]  /*5a20*/  @UP5 UMOV UR29, UR31 ;  /* 0x0000001f001d5c82 */ /* 0x000fe40008000000 */
[----:B------:R-:W-:Y:S01]  /*5a30*/  @UP5 USHF.R.U32.HI UR27, URZ, UR5, UR29 ;  /* 0x000000053f1b5299 */ /* 0x000fe2000801161d */
[----:B---3--:R-:W-:-:S05]  /*5a40*/  FADD.FTZ R0, R3, R5 ;  /* 0x0000000503007221 */ /* 0x008fca0000010000 */
[----:B------:R3:W-:Y:S01]  /*5a50*/  STL [R1+0x4c], R0 ;  /* 0x00004c0001007387 */ /* 0x0007e20000100800 */
[----:B--2---:R-:W-:Y:S01]  /*5a60*/  HMMA.16816.F32 R108, R128, R112, R108 ;  /* 0x00000070806c723c */ /* 0x004fe2000000186c */
[----:B------:R-:W-:-:S03]  /*5a70*/  UIADD3 UR4, UR26, UR27, URZ ;  /* 0x0000001b1a047290 */ /* 0x000fc6000fffe03f */
[----:B------:R-:W-:-:S04]  /*5a80*/  ULDC UR27, c[0x0][0x328] ;  /* 0x0000ca00001b7ab9 */ /* 0x000fc80000000800 */
[----:B------:R-:W-:Y:S01]  /*5a90*/  HMMA.16816.F32 R112, R128, R114, R116 ;  /* 0x000000728070723c */ /* 0x000fe20000001874 */
[----:B------:R-:W-:Y:S02]  /*5aa0*/  UIADD3 UR23, UR23, -0x2, URZ ;  /* 0xfffffffe17177890 */ /* 0x000fe4000fffe03f */
[----:B------:R-:W-:-:S05]  /*5ab0*/  UIADD3 UR27, UR4, UR27, URZ ;  /* 0x0000001b041b7290 */ /* 0x000fca000fffe03f */
[C---:B------:R-:W-:Y:S08]  /*5ac0*/  HMMA.16816.F32 R84, R128.reuse, R88, R84 ;  /* 0x000000588054723c */ /* 0x040ff00000001854 */
[C---:B-1----:R-:W-:Y:S08]  /*5ad0*/  HMMA.16816.F32 R116, R128.reuse, R120, R172 ;  /* 0x000000788074723c */ /* 0x042ff000000018ac */
[C---:B------:R-:W-:Y:S08]  /*5ae0*/  HMMA.16816.F32 R88, R128.reuse, R90, R20 ;  /* 0x0000005a8058723c */ /* 0x040ff00000001814 */
[C---:B------:R-:W-:Y:S08]  /*5af0*/  HMMA.16816.F32 R120, R128.reuse, R122, R168 ;  /* 0x0000007a8078723c */ /* 0x040ff000000018a8 */
[C---:B------:R-:W-:Y:S08]  /*5b00*/  HMMA.16816.F32 R124, R128.reuse, R8, R124 ;  /* 0x00000008807c723c */ /* 0x040ff0000000187c */
[----:B------:R-:W-:Y:S01]  /*5b10*/  HMMA.16816.F32 R128, R128, R10, R16 ;  /* 0x0000000a8080723c */ /* 0x000fe20000001810 */
[----:B------:R-:W-:Y:S07]  /*5b20*/  @P0 BRA `(.L_x_1948) ;  /* 0x0000013000000947 */ /* 0x000fee0003800000 */
[----:B---3--:R-:W-:Y:S01]  /*5b30*/  ISETP.LT.AND P0, PT, RZ, UR4, PT ;  /* 0x00000004ff007c0c */ /* 0x008fe2000bf01270 */
        /* <DEDUP_REMOVED lines=10> */
.L_x_1949:
[----:B------:R-:W-:Y:S02]  /*5be0*/  UISETP.NE.AND UP0, UPT, UR26, 0x1, UPT ;  /* 0x000000011a00788c */ /* 0x000fe4000bf05270 */
[----:B------:R-:W-:Y:S02]  /*5bf0*/  ULDC.64 UR4, c[0x0][0x330] ;  /* 0x0000cc0000047ab9 */ /* 0x000fe40000000a00 */
[----:B------:R-:W-:-:S07]  /*5c00*/  UIMAD.WIDE.U32 UR30, UR29, UR4, URZ ;  /* 0x000000041d1e72a5 */ /* 0x000fce000f8e003f */
[----:B------:R-:W-:Y:S02]  /*5c10*/  @UP0 USHF.R.U32.HI UR29, URZ, UR5, UR31 ;  /* 0x000000053f1d0299 */ /* 0x000fe4000801161f */
.L_x_1950:
[----:B------:R-:W-:Y:S02]  /*5c20*/  ULDC UR4, c[0x0][0x32c] ;  /* 0x0000cb0000047ab9 */ /* 0x000fe40000000800 */
[----:B------:R-:W-:-:S04]  /*5c30*/  UIMAD UR4, UR29, UR26, UR4 ;  /* 0x0000001a1d0472a4 */ /* 0x000fc8000f8e0204 */
[----:B------:R-:W-:-:S04]  /*5c40*/  UISETP.LT.AND UP0, UPT, UR27, UR4, UPT ;  /* 0x000000041b00728c */ /* 0x000fc8000bf01270 */
[----:B------:R-:W-:-:S04]  /*5c50*/  USEL UR27, UR27, UR4, UP0 ;  /* 0x000000041b1b7287 */ /* 0x000fc80008000000 */
.L_x_1948:
[----:B---3--:R-:W-:-:S04]  /*5c60*/  UIMAD.WIDE UR4, UR27, 0x2aaaaaab, URZ ;  /* 0x2aaaaaab1b0478a5 */ /* 0x008fc8000f8e023f */
        /* <DEDUP_REMOVED lines=13> */
[----:B------:R-:W-:-:S02]  /*5d40*/  IMAD.MOV.U32 R135, RZ, RZ, R132 ;  /* 0x000000ffff877224 */ /* 0x000fc400078e0084 */
[----:B------:R-:W-:Y:S01]  /*5d50*/  IMAD.MOV.U32 R134, RZ, RZ, R133 ;  /* 0x000000ffff867224 */ /* 0x000fe200078e0085 */
[----:B------:R-:W-:Y:S01]  /*5d60*/  UMOV UR5, UR23 ;  /* 0x0000001700057c82 */ /* 0x000fe20008000000 */
[C---:B--2---:R-:W-:Y:S02]  /*5d70*/  SHF.L.U64.HI R6, R5.reuse, 0x1, R6 ;  /* 0x0000000105067819 */ /* 0x044fe40000010206 */
[----:B------:R-:W-:-:S03]  /*5d80*/  SHF.L.U32 R5, R5, 0x1, RZ ;  /* 0x0000000105057819 */ /* 0x000fc600000006ff */
[----:B------:R1:W-:Y:S01]  /*5d90*/  STL [R1+0x1c], R6 ;  /* 0x00001c0601007387 */ /* 0x0003e20000100800 */
[C---:B---3--:R-:W-:Y:S01]  /*5da0*/  SHF.L.U64.HI R4, R3.reuse, 0x1, R4 ;  /* 0x0000000103047819 */ /* 0x048fe20000010204 */
[----:B------:R-:W-:Y:S02]  /*5db0*/  IMAD.SHL.U32 R3, R3, 0x2, RZ ;  /* 0x0000000203037824 */ /* 0x000fe400078e00ff */
[----:B------:R1:W-:Y:S01]  /*5dc0*/  STL [R1+0x6c], R5 ;  /* 0x00006c0501007387 */ /* 0x0003e20000100800 */
[C---:B----4-:R-:W-:Y:S02]  /*5dd0*/  SHF.L.U64.HI R2, R0.reuse, 0x1, R2 ;  /* 0x0000000100027819 */ /* 0x050fe40000010202 */
[----:B------:R-:W-:Y:S01]  /*5de0*/  SHF.L.U32 R0, R0, 0x1, RZ ;  /* 0x0000000100007819 */ /* 0x000fe200000006ff */
[----:B------:R1:W-:Y:S04]  /*5df0*/  STL [R1+0x20], R4 ;  /* 0x0000200401007387 */ /* 0x0003e80000100800 */
[----:B------:R1:W-:Y:S04]  /*5e00*/  STL [R1+0x2c], R3 ;  /* 0x00002c0301007387 */ /* 0x0003e80000100800 */
[----:B------:R1:W-:Y:S04]  /*5e10*/  STL [R1+0x38], R2 ;  /* 0x0000380201007387 */ /* 0x0003e80000100800 */
[----:B------:R1:W-:Y:S02]  /*5e20*/  STL [R1+0x3c], R0 ;  /* 0x00003c0001007387 */ /* 0x0003e40000100800 */
.L_x_1964:
[----:B-1----:R-:W2:Y:S01]  /*5e30*/  LDL R2, [R1+0x4] ;  /* 0x0000040001027983 */ /* 0x002ea20000100800 */
[----:B------:R-:W-:Y:S04]  /*5e40*/  DEPBAR.LE SB0, 0x0 ;  /* 0x000080000000791a */ /* 0x000fe80000000000 */
[----:B------:R-:W3:Y:S01]  /*5e50*/  LDL R0, [R1] ;  /* 0x0000000001007983 */ /* 0x000ee20000100800 */
[----:B------:R-:W-:Y:S03]  /*5e60*/  UISETP.GT.AND UP0, UPT, UR7, UR5, UPT ;  /* 0x000000050700728c */ /* 0x000fe6000bf04270 */
[----:B------:R-:W-:Y:S03]  /*5e70*/  BAR.SYNC.DEFER_BLOCKING 0x0 ;  /* 0x0000000000007b1d */ /* 0x000fe60000010000 */
[----:B------:R-:W-:Y:S03]  /*5e80*/  PLOP3.LUT P0, PT, PT, PT, UP0, 0x80, 0x0 ;  /* 0x000000000000781c */ /* 0x000fe60003f0f008 */
[----:B------:R1:W4:Y:S04]  /*5e90*/  LDSM.16.M88.4 R8, [R236+0x14080] ;  /* 0x01408000ec08783b */ /* 0x0003280000000200 */
[----:B------:R1:W1:Y:S04]  /*5ea0*/  LDSM.16.M88.4 R16, [R236+0x14880] ;  /* 0x01488000ec10783b */ /* 0x0002680000000200 */
[----:B------:R1:W1:Y:S04]  /*5eb0*/  LDSM.16.M88.4 R24, [R236+0x15080] ;  /* 0x01508000ec18783b */ /* 0x0002680000000200 */
[----:B------:R1:W1:Y:S04]  /*5ec0*/  LDSM.16.M88.4 R168, [R243] ;  /* 0x00000000f3a8783b */ /* 0x0002680000000200 */
[----:B--2---:R2:W1:Y:S04]  /*5ed0*/  LDSM.16.M88.4 R172, [R2] ;  /* 0x0000000002ac783b */ /* 0x0044680000000200 */
[----:B---3--:R2:W3:Y:S01]  /*5ee0*/  LDSM.16.M88.4 R176, [R0] ;  /* 0x0000000000b0783b */ /* 0x0084e20000000200 */
[----:B------:R-:W-:-:S05]  /*5ef0*/  @P0 BRA `(.L_x_1952) ;  /* 0x000004b000000947 */ /* 0x000fca0003800000 */
[----:B----4-:R-:W4:Y:S01]  /*5f00*/  LDL R4, [R1+0x28] ;  /* 0x0000280001047983 */ /* 0x010f220000100800 */
[----:B------:R-:W-:Y:S03]  /*5f10*/  BSSY B0, `(.L_x_1952) ;  /* 0x0000049000007945 */ /* 0x000fe60003800000 */
[----:B--2---:R-:W2:Y:S04]  /*5f20*/  LDL R12, [R1+0x24] ;  /* 0x00002400010c7983 */ /* 0x004ea80000100800 */
[----:B---3--:R-:W3:Y:S04]  /*5f30*/  LDL R7, [R1+0x30] ;  /* 0x0000300001077983 */ /* 0x008ee80000100800 */
        /* <DEDUP_REMOVED lines=8> */
[----:B------:R-:W2:Y:S01]  /*5fc0*/  LDL R21, [R1+0x50] ;  /* 0x0000500001157983 */ /* 0x000ea20000100800 */
[----:B----4-:R-:W-:Y:S01]  /*5fd0*/  SHF.R.S32.HI R0, RZ, 0x1f, R4 ;  /* 0x0000001fff007819 */ /* 0x010fe20000011404 */
[----:B------:R-:W-:Y:S04]  /*5fe0*/  IMAD.WIDE.U32 R2, R4, c[0x0][0x208], RZ ;  /* 0x0000820004027a25 */ /* 0x000fe800078e00ff */
[----:B------:R-:W-:Y:S01]  /*5ff0*/  IMAD R0, R0, c[0x0][0x208], RZ ;  /* 0x0000820000007a24 */ /* 0x000fe200078e02ff */
[----:B---3--:R-:W-:Y:S03]  /*6000*/  ISETP.GE.AND P1, PT, R7, c[0x0][0x1d4], PT ;  /* 0x0000750007007a0c */ /* 0x008fe60003f26270 */
        /* <DEDUP_REMOVED lines=12> */
[----:B--2---:R-:W-:Y:S05]  /*60d0*/  IADD3 R6, P0, R0, R6, RZ ;  /* 0x0000000600067210 */ /* 0x004fea0007f1e0ff */
[----:B---3--:R-:W-:Y:S01]  /*60e0*/  IMAD.X R7, R2, 0x1, R132, P0 ;  /* 0x0000000102077824 */ /* 0x008fe200000e0684 */
[----:B------:R-:W-:Y:S04]  /*60f0*/  IADD3 R4, P0, R0, R5, RZ ;  /* 0x0000000500047210 */ /* 0x000fe80007f1e0ff */
[----:B------:R-:W-:Y:S01]  /*6100*/  @!PT LDS RZ, [RZ] ;  /* 0x00000000fffff984 */ /* 0x000fe20000000800 */
[----:B------:R2:W-:Y:S01]  /*6110*/  LDGSTS.E.BYPASS.LTC128B.128 [R15+0x4080], [R6.64], !P1 ;  /* 0x04080000060f7fae */ /* 0x0005e2000c901d52 */
[----:B------:R-:W-:Y:S05]  /*6120*/  IMAD.X R5, R2, 0x1, R23, P0 ;  /* 0x0000000102057824 */ /* 0x000fea00000e0617 */
[----:B------:R3:W-:Y:S01]  /*6130*/  LDGSTS.E.BYPASS.LTC128B.128 [R15+0x5880], [R4.64], !P6 ;  /* 0x05880000040f7fae */ /* 0x0007e2000f101d52 */
[C---:B--2---:R-:W-:Y:S01]  /*6140*/  IMAD.SHL.U32 R7, R13.reuse, 0x2, RZ ;  /* 0x000000020d077824 */ /* 0x044fe200078e00ff */
[----:B------:R-:W-:Y:S02]  /*6150*/  SHF.L.U64.HI R13, R13, 0x1, R21 ;  /* 0x000000010d0d7819 */ /* 0x000fe40000010215 */
[----:B---3--:R-:W-:Y:S05]  /*6160*/  IADD3 R4, P0, R0, R22, RZ ;  /* 0x0000001600047210 */ /* 0x008fea0007f1e0ff */
[----:B------:R-:W-:Y:S02]  /*6170*/  IMAD.X R5, R2, 0x1, R20, P0 ;  /* 0x0000000102057824 */ /* 0x000fe400000e0614 */
[----:B------:R-:W2:Y:S04]  /*6180*/  S2R R20, SR_TID.X ;  /* 0x0000000000147919 */ /* 0x000ea80000002100 */
[----:B------:R3:W-:Y:S01]  /*6190*/  LDGSTS.E.BYPASS.LTC128B.128 [R15+0x7080], [R4.64], !P5 ;  /* 0x07080000040f7fae */ /* 0x0007e2000e901d52 */
[----:B--2---:R-:W-:Y:S02]  /*61a0*/  ISETP.GT.AND P1, PT, R20, 0x7f, PT ;  /* 0x0000007f1400780c */ /* 0x004fe40003f24270 */
[----:B---3--:R-:W-:Y:S05]  /*61b0*/  IADD3 R4, P0, R0, R7, RZ ;  /* 0x0000000700047210 */ /* 0x008fea0007f1e0ff */
[----:B------:R-:W-:Y:S05]  /*61c0*/  IMAD.X R5, R2, 0x1, R13, P0 ;  /* 0x0000000102057824 */ /* 0x000fea00000e060d */
[----:B------:R2:W-:Y:S01]  /*61d0*/  LDGSTS.E.BYPASS.LTC128B.128 [R15+0x8880], [R4.64], !P4 ;  /* 0x08880000040f7fae */ /* 0x0005e2000e101d52 */
[----:B------:R-:W-:-:S05]  /*61e0*/  @P1 BRA `(.L_x_1953) ;  /* 0x000001b000001947 */ /* 0x000fca0003800000 */
[----:B------:R-:W-:-:S05]  /*61f0*/  BRA.DIV ~URZ, `(.L_x_1954) ;  /* 0x0000d7727f007947 */ /* 0x000fca000b800000 */
[----:B--2---:R2:W3:Y:S04]  /*6200*/  SHFL.IDX PT, R4, R3, 0x1, 0x181f ;  /* 0x00381f0003047f89 */ /* 0x0044e800000e0000 */
[----:B------:R2:W4:Y:S02]  /*6210*/  SHFL.IDX PT, R0, R12, 0x1, 0x181f ;  /* 0x00381f000c007f89 */ /* 0x00052400000e0000 */
.L_x_2004:
[----:B--2---:R-:W2:Y:S04]  /*6220*/  LDL R3, [R1+0x30] ;  /* 0x0000300001037983 */ /* 0x004ea80000100800 */
[----:B----4-:R-:W4:Y:S04]  /*6230*/  LDL R2, [R1+0x6c] ;  /* 0x00006c0001027983 */ /* 0x010f280000100800 */
[----:B---3--:R-:W3:Y:S04]  /*6240*/  LDL R20, [R1+0x1c] ;  /* 0x00001c0001147983 */ /* 0x008ee80000100800 */
[----:B------:R-:W3:Y:S04]  /*6250*/  LDL R5, [R1+0x8] ;  /* 0x0000080001057983 */ /* 0x000ee80000100800 */
[----:B------:R-:W3:Y:S04]  /*6260*/  LDL R15, [R1+0x2c] ;  /* 0x00002c00010f7983 */ /* 0x000ee80000100800 */
[----:B------:R-:W3:Y:S04]  /*6270*/  LDL R14, [R1+0x20] ;  /* 0x00002000010e7983 */ /* 0x000ee80000100800 */
[----:B------:R-:W3:Y:S04]  /*6280*/  LDL R6, [R1+0x3c] ;  /* 0x00003c0001067983 */ /* 0x000ee80000100800 */
[----:B------:R-:W3:Y:S01]  /*6290*/  LDL R12, [R1+0x38] ;  /* 0x00003800010c7983 */ /* 0x000ee20000100800 */
[----:B--2---:R-:W-:Y:S02]  /*62a0*/  ISETP.GE.AND P1, PT, R3, c[0x0][0x1d4], PT ;  /* 0x0000750003007a0c */ /* 0x004fe40003f26270 */
[----:B----4-:R-:W-:Y:S05]  /*62b0*/  IADD3 R2, P0, R0, R2, RZ ;  /* 0x0000000200027210 */ /* 0x010fea0007f1e0ff */
[----:B---3--:R-:W-:Y:S06]  /*62c0*/  IMAD.X R3, R4, 0x1, R20, P0 ;  /* 0x0000000104037824 */ /* 0x008fec00000e0614 */
[----:B------:R-:W-:Y:S01]  /*62d0*/  @!PT LDS RZ, [RZ] ;  /* 0x00000000fffff984 */ /* 0x000fe20000000800 */
[----:B------:R-:W-:Y:S01]  /*62e0*/  @!PT LDS RZ, [RZ] ;  /* 0x00000000fffff984 */ /* 0x000fe20000000800 */
[----:B------:R-:W-:Y:S01]  /*62f0*/  @!PT LDS RZ, [RZ] ;  /* 0x00000000fffff984 */ /* 0x000fe20000000800 */
[----:B------:R2:W-:Y:S01]  /*6300*/  LDGSTS.E.BYPASS.LTC128B.128 [R5+0x5080], [R2.64], !P1 ;  /* 0x0508000002057fae */ /* 0x0005e2000c901d52 */
[C---:B------:R-:W-:Y:S02]  /*6310*/  IADD3 R6, P1, R0.reuse, R6, RZ ;  /* 0x0000000600067210 */ /* 0x040fe40007f3e0ff */
[----:B--2---:R-:W-:Y:S05]  /*6320*/  IADD3 R2, P0, R0, R15, RZ ;  /* 0x0000000f00027210 */ /* 0x004fea0007f1e0ff */
[----:B------:R-:W-:Y:S05]  /*6330*/  IMAD.X R3, R4, 0x1, R14, P0 ;  /* 0x0000000104037824 */ /* 0x000fea00000e060e */
[----:B------:R2:W-:Y:S02]  /*6340*/  LDGSTS.E.BYPASS.LTC128B.128 [R5+0x6880], [R2.64], !P6 ;  /* 0x0688000002057fae */ /* 0x0005e4000f101d52 */
[----:B--2---:R-:W-:Y:S01]  /*6350*/  IADD3 R2, P0, R0, R7, RZ ;  /* 0x0000000700027210 */ /* 0x004fe20007f1e0ff */
[C---:B------:R-:W-:Y:S04]  /*6360*/  IMAD.X R7, R4.reuse, 0x1, R12, P1 ;  /* 0x0000000104077824 */ /* 0x040fe800008e060c */
[----:B------:R-:W-:Y:S01]  /*6370*/  IMAD.X R3, R4, 0x1, R13, P0 ;  /* 0x0000000104037824 */ /* 0x000fe200000e060d */
[----:B------:R2:W-:Y:S04]  /*6380*/  LDGSTS.E.BYPASS.LTC128B.128 [R5+0x8080], [R6.64], !P5 ;  /* 0x0808000006057fae */ /* 0x0005e8000e901d52 */
[----:B------:R2:W-:Y:S03]  /*6390*/  LDGSTS.E.BYPASS.LTC128B.128 [R5+0x9880], [R2.64], !P4 ;  /* 0x0988000002057fae */ /* 0x0005e6000e101d52 */
.L_x_1953:
[----:B------:R-:W-:Y:S05]  /*63a0*/  BSYNC B0 ;  /* 0x0000000000007941 */ /* 0x000fea0003800000 */
.L_x_1952:
[----:B----4-:R-:W0:Y:S01]  /*63b0*/  LDGDEPBAR ;  /* 0x00000000000079af */ /* 0x010e220000000000 */
[----:B------:R-:W-:Y:S01]  /*63c0*/  WARPSYNC 0xffffffff ;  /* 0xffffffff00007948 */ /* 0x000fe20003800000 */
[C---:B--2--5:R-:W-:Y:S01]  /*63d0*/  HMMA.16816.F32 R4, R160.reuse, R8, RZ ;  /* 0x00000008a004723c */ /* 0x064fe200000018ff */
[----:B------:R-:W-:Y:S06]  /*63e0*/  UISETP.GT.AND UP0, UPT, UR5, UR7, UPT ;  /* 0x000000070500728c */ /* 0x000fec000bf04270 */
[----:B------:R-:W-:Y:S01]  /*63f0*/  PLOP3.LUT P0, PT, PT, PT, UP0, 0x40, 0x0 ;  /* 0x000000000000781c */ /* 0x000fe20003f0e808 */
[C---:B------:R-:W-:Y:S08]  /*6400*/  HMMA.16816.F32 R8, R160.reuse, R10, RZ ;  /* 0x0000000aa008723c */ /* 0x040ff000000018ff */
[C---:B-1----:R-:W-:Y:S08]  /*6410*/  HMMA.16816.F32 R12, R160.reuse, R16, RZ ;  /* 0x00000010a00c723c */ /* 0x042ff000000018ff */
        /* <DEDUP_REMOVED lines=9> */
[C---:B---3--:R-:W-:Y:S08]  /*64b0*/  HMMA.16816.F32 R20, R164.reuse, R176, R20 ;  /* 0x000000b0a414723c */ /* 0x048ff00000001814 */
        /* <DEDUP_REMOVED lines=120> */
[----:B------:R-:W2:Y:S01]  /*6c40*/  LDSM.16.M88.4 R172, [R239+0x5800] ;  /* 0x00580000efac783b */ /* 0x000ea20000000200 */
[----:B------:R-:W-:Y:S06]  /*6c50*/  DEPBAR.LE SB0, 0x0 ;  /* 0x000080000000791a */ /* 0x000fec0000000000 */
[----:B------:R-:W-:Y:S01]  /*6c60*/  BAR.SYNC.DEFER_BLOCKING 0x0 ;  /* 0x0000000000007b1d */ /* 0x000fe20000010000 */
[C---:B-1----:R-:W-:Y:S08]  /*6c70*/  HMMA.16816.F32 R12, R232.reuse, R168, R12 ;  /* 0x000000a8e80c723c */ /* 0x042ff0000000180c */
[C---:B------:R-:W-:Y:S08]  /*6c80*/  HMMA.16816.F32 R16, R232.reuse, R170, R16 ;  /* 0x000000aae810723c */ /* 0x040ff00000001810 */
[C---:B--2---:R-:W-:Y:S08]  /*6c90*/  HMMA.16816.F32 R20, R232.reuse, R172, R20 ;  /* 0x000000ace814723c */ /* 0x044ff00000001814 */
[----:B------:R-:W-:Y:S01]  /*6ca0*/  HMMA.16816.F32 R24, R232, R174, R24 ;  /* 0x000000aee818723c */ /* 0x000fe20000001818 */
[----:B------:R-:W-:-:S07]  /*6cb0*/  @P0 BRA `(.L_x_1955) ;  /* 0x0000053000000947 */ /* 0x000fce0003800000 */
[----:B------:R-:W2:Y:S01]  /*6cc0*/  LDL R0, [R1+0x48] ;  /* 0x0000480001007983 */ /* 0x000ea20000100800 */
[----:B------:R-:W-:Y:S01]  /*6cd0*/  IMAD.MOV.U32 R2, RZ, RZ, c[0x0][0x2b8] ;  /* 0x0000ae00ff027624 */ /* 0x000fe200078e00ff */
[----:B------:R-:W-:Y:S01]  /*6ce0*/  UIMAD UR23, UR5, 0x30, UR12 ;  /* 0x00000030051778a4 */ /* 0x000fe2000f8e020c */
[----:B------:R-:W-:Y:S01]  /*6cf0*/  IMAD.MOV.U32 R168, RZ, RZ, RZ ;  /* 0x000000ffffa87224 */ /* 0x000fe200078e00ff */
[----:B------:R1:W-:Y:S02]  /*6d00*/  STL [R1+0x74], R4 ;  /* 0x0000740401007387 */ /* 0x0003e40000100800 */
[----:B------:R-:W-:Y:S02]  /*6d10*/  ISETP.NE.AND P1, PT, R2, 0x1, PT ;  /* 0x000000010200780c */ /* 0x000fe40003f25270 */
[----:B------:R-:W3:Y:S01]  /*6d20*/  LDL R169, [R1+0x30] ;  /* 0x0000300001a97983 */ /* 0x000ee20000100800 */
[----:B------:R-:W-:Y:S03]  /*6d30*/  IMAD.U32 R2, RZ, RZ, UR23 ;  /* 0x00000017ff027e24 */ /* 0x000fe6000f8e00ff */
[----:B------:R-:W4:Y:S04]  /*6d40*/  LDL R174, [R1+0x1c] ;  /* 0x00001c0001ae7983 */ /* 0x000f280000100800 */
[----:B------:R-:W4:Y:S04]  /*6d50*/  LDL R177, [R1+0x8] ;  /* 0x0000080001b17983 */ /* 0x000f280000100800 */
[----:B------:R-:W4:Y:S04]  /*6d60*/  LDL R175, [R1+0x2c] ;  /* 0x00002c0001af7983 */ /* 0x000f280000100800 */
[----:B------:R-:W4:Y:S04]  /*6d70*/  LDL R178, [R1+0x20] ;  /* 0x0000200001b27983 */ /* 0x000f280000100800 */
[----:B------:R-:W4:Y:S04]  /*6d80*/  LDL R179, [R1+0x3c] ;  /* 0x00003c0001b37983 */ /* 0x000f280000100800 */
[----:B-1----:R-:W4:Y:S04]  /*6d90*/  LDL R4, [R1+0x6c] ;  /* 0x00006c0001047983 */ /* 0x002f280000100800 */
[----:B------:R-:W4:Y:S01]  /*6da0*/  LDL R176, [R1+0x38] ;  /* 0x0000380001b07983 */ /* 0x000f220000100800 */
[----:B--2---:R-:W-:Y:S05]  /*6db0*/  IADD3 R2, R2, -0x30, R0 ;  /* 0xffffffd002027810 */ /* 0x004fea0007ffe000 */
[----:B------:R-:W-:Y:S01]  /*6dc0*/  @P1 IMAD.HI.U32 R3, R2, c[0x0][0x2bc], RZ ;  /* 0x0000af0002031a27 */ /* 0x000fe200078e00ff */
[----:B---3--:R-:W-:Y:S03]  /*6dd0*/  ISETP.GE.AND P2, PT, R169, c[0x0][0x1d4], PT ;  /* 0x00007500a9007a0c */ /* 0x008fe60003f46270 */
        /* <DEDUP_REMOVED lines=9> */
[----:B------:R1:W-:Y:S01]  /*6e70*/  STL [R1+0x28], R170 ;  /* 0x000028aa01007387 */ /* 0x0003e20000100800 */
[----:B------:R-:W-:Y:S03]  /*6e80*/  SHF.R.S32.HI R0, RZ, 0x1f, R170 ;  /* 0x0000001fff007819 */ /* 0x000fe600000114aa */
[----:B------:R2:W3:Y:S02]  /*6e90*/  @!P3 LDG.E R168, [R132.64] ;  /* 0x0000001284a8b981 */ /* 0x0004e4000c1e1900 */
[----:B------:R-:W-:Y:S04]  /*6ea0*/  IMAD R0, R0, c[0x0][0x1e0], RZ ;  /* 0x0000780000007a24 */ /* 0x000fe800078e02ff */
[----:B------:R-:W-:Y:S04]  /*6eb0*/  IMAD R0, R170, c[0x0][0x1e4], R0 ;  /* 0x00007900aa007a24 */ /* 0x000fe800078e0200 */
[----:B------:R-:W-:Y:S01]  /*6ec0*/  IMAD.IADD R3, R3, 0x1, R0 ;  /* 0x0000000103037824 */ /* 0x000fe200078e0200 */
[----:B--2---:R-:W2:Y:S04]  /*6ed0*/  S2R R133, SR_TID.X ;  /* 0x0000000000857919 */ /* 0x004ea80000002100 */
[----:B---3--:R2:W-:Y:S01]  /*6ee0*/  STL [R1+0x24], R168 ;  /* 0x000024a801007387 */ /* 0x0085e20000100800 */
[----:B-1----:R-:W-:Y:S01]  /*6ef0*/  SHF.R.S32.HI R170, RZ, 0x1f, R168 ;  /* 0x0000001fffaa7819 */ /* 0x002fe200000114a8 */
[----:B------:R-:W-:Y:S02]  /*6f00*/  IMAD.WIDE.U32 R2, R168, c[0x0][0x1f0], R2 ;  /* 0x00007c00a8027a25 */ /* 0x000fe400078e0002 */
[----:B------:R-:W3:Y:S02]  /*6f10*/  LDL R172, [R1+0x34] ;  /* 0x0000340001ac7983 */ /* 0x000ee40000100800 */
[----:B------:R-:W-:Y:S01]  /*6f20*/  IMAD R170, R170, c[0x0][0x1f0], RZ ;  /* 0x00007c00aaaa7a24 */ /* 0x000fe200078e02ff */
[----:B------:R-:W-:Y:S01]  /*6f30*/  IADD3 R0, P0, R2, UR20, RZ ;  /* 0x0000001402007c10 */ /* 0x000fe2000ff1e0ff */
[----:B------:R-:W3:Y:S02]  /*6f40*/  LDL R173, [R1+0x50] ;  /* 0x0000500001ad7983 */ /* 0x000ee40000100800 */
[----:B------:R-:W-:Y:S05]  /*6f50*/  IMAD R170, R168, c[0x0][0x1f4], R170 ;  /* 0x00007d00a8aa7a24 */ /* 0x000fea00078e02aa */
[----:B------:R-:W-:Y:S02]  /*6f60*/  IADD3.X R170, R3, UR8, R170, P0, !PT ;  /* 0x0000000803aa7c10 */ /* 0x000fe400087fe4aa */
[C---:B------:R-:W-:Y:S04]  /*6f70*/  LEA R171, P0, R0.reuse, c[0x0][0x1c8], 0x1 ;  /* 0x0000720000ab7a11 */ /* 0x040fe800078008ff */
[----:B------:R-:W-:Y:S02]  /*6f80*/  LEA.HI.X R170, R0, c[0x0][0x1cc], R170, 0x1, P0 ;  /* 0x0000730000aa7a11 */ /* 0x000fe400000f0caa */
[----:B------:R-:W4:Y:S01]  /*6f90*/  SHFL.IDX PT, R0, R171, RZ, 0x181f ;  /* 0x00181fffab007589 */ /* 0x000f2200000e0000 */
[----:B--2---:R-:W-:Y:S03]  /*6fa0*/  SHF.R.S32.HI R168, RZ, 0x1f, R133 ;  /* 0x0000001fffa87819 */ /* 0x004fe60000011485 */
[----:B------:R-:W1:Y:S01]  /*6fb0*/  SHFL.IDX PT, R2, R170, RZ, 0x181f ;  /* 0x00181fffaa027589 */ /* 0x000e6200000e0000 */
[----:B------:R-:W-:Y:S04]  /*6fc0*/  LEA.HI R168, R168, R133, RZ, 0x3 ;  /* 0x00000085a8a87211 */ /* 0x000fe800078f18ff */
[----:B------:R-:W-:Y:S04]  /*6fd0*/  SHF.R.S32.HI R168, RZ, 0x3, R168 ;  /* 0x00000003ffa87819 */ /* 0x000fe800000114a8 */
[----:B------:R-:W-:Y:S04]  /*6fe0*/  IADD3 R3, -R168, 0x30, RZ ;  /* 0x00000030a8037810 */ /* 0x000fe80007ffe1ff */
[C---:B------:R-:W-:Y:S11]  /*6ff0*/  ISETP.GE.AND P0, PT, R3.reuse, 0x1, PT ;  /* 0x000000010300780c */ /* 0x040ff60003f06270 */
[----:B------:R-:W-:Y:S02]  /*7000*/  @!UPT UIADD3 URZ, URZ, URZ, URZ ;  /* 0x0000003f3f3ff290 */ /* 0x000fe4000fffe03f */
[----:B----4-:R-:W-:Y:S05]  /*7010*/  @P0 IADD3 R132, P1, R0, R4, RZ ;  /* 0x0000000400840210 */ /* 0x010fea0007f3e0ff */
[----:B-1----:R-:W-:Y:S01]  /*7020*/  @P0 IMAD.X R133, R2, 0x1, R174, P1 ;  /* 0x0000000102850824 */ /* 0x002fe200008e06ae */
[----:B------:R-:W-:Y:S04]  /*7030*/  @P0 IADD3 R168, P1, R0, R175, RZ ;  /* 0x000000af00a80210 */ /* 0x000fe80007f3e0ff */
[----:B------:R-:W-:Y:S01]  /*7040*/  @!PT LDS RZ, [RZ] ;  /* 0x00000000fffff984 */ /* 0x000fe20000000800 */
[----:B------:R1:W-:Y:S01]  /*7050*/  @P0 LDGSTS.E.BYPASS.LTC128B.128 [R177+0x14080], [R132.64], !P2 ;  /* 0x1408000084b10fae */ /* 0x0003e2000d101d52 */
[----:B------:R-:W-:Y:S05]  /*7060*/  @P0 IMAD.X R169, R2, 0x1, R178, P1 ;  /* 0x0000000102a90824 */ /* 0x000fea00008e06b2 */
[----:B------:R2:W-:Y:S01]  /*7070*/  @P0 LDGSTS.E.BYPASS.LTC128B.128 [R177+0x15880], [R168.64], !P6 ;  /* 0x15880000a8b10fae */ /* 0x0005e2000f101d52 */
[----:B-1----:R-:W-:Y:S05]  /*7080*/  @P0 IADD3 R132, P1, R0, R179, RZ ;  /* 0x000000b300840210 */ /* 0x002fea0007f3e0ff */
[----:B------:R-:W-:Y:S05]  /*7090*/  @P0 IMAD.X R133, R2, 0x1, R176, P1 ;  /* 0x0000000102850824 */ /* 0x000fea00008e06b0 */
[----:B------:R3:W-:Y:S02]  /*70a0*/  @P0 LDGSTS.E.BYPASS.LTC128B.128 [R177+0x17080], [R132.64], !P5 ;  /* 0x1708000084b10fae */ /* 0x0007e4000e901d52 */
[C---:B---3--:R-:W-:Y:S02]  /*70b0*/  @P0 LEA R132, P1, R172.reuse, R0, 0x1 ;  /* 0x00000000ac840211 */ /* 0x048fe400078208ff */
[----:B------:R-:W1:Y:S02]  /*70c0*/  SHFL.IDX PT, R0, R171, 0x1, 0x181f ;  /* 0x00381f00ab007f89 */ /* 0x000e6400000e0000 */
[--C-:B------:R-:W-:Y:S02]  /*70d0*/  @P0 LEA.HI.X R133, R172, R2, R173.reuse, 0x1, P1 ;  /* 0x00000002ac850211 */ /* 0x100fe400008f0cad */
[----:B------:R-:W3:Y:S04]  /*70e0*/  SHFL.IDX PT, R2, R170, 0x1, 0x181f ;  /* 0x00381f00aa027f89 */ /* 0x000ee800000e0000 */
[----:B------:R1:W-:Y:S01]  /*70f0*/  @P0 LDGSTS.E.BYPASS.LTC128B.128 [R177+0x18880], [R132.64], !P4 ;  /* 0x1888000084b10fae */ /* 0x0003e2000e101d52 */
[----:B------:R-:W-:Y:S11]  /*7100*/  ISETP.GE.AND P0, PT, R3, 0x21, PT ;  /* 0x000000210300780c */ /* 0x000ff60003f06270 */
[----:B------:R-:W-:Y:S02]  /*7110*/  @!UPT UIADD3 URZ, URZ, URZ, URZ ;  /* 0x0000003f3f3ff290 */ /* 0x000fe4000fffe03f */
[----:B-1----:R-:W-:Y:S02]  /*7120*/  @P0 IADD3 R132, P1, R0, R4, RZ ;  /* 0x0000000400840210 */ /* 0x002fe40007f3e0ff */
[----:B------:R1:W5:Y:S03]  /*7130*/  LDL.LU R4, [R1+0x74] ;  /* 0x0000740001047983 */ /* 0x0003660000300800 */
[----:B---3--:R-:W-:Y:S05]  /*7140*/  @P0 IMAD.X R133, R2, 0x1, R174, P1 ;  /* 0x0000000102850824 */ /* 0x008fea00008e06ae */
[----:B------:R3:W-:Y:S02]  /*7150*/  @P0 LDGSTS.E.BYPASS.LTC128B.128 [R177+0x15080], [R132.64], !P2 ;  /* 0x1508000084b10fae */ /* 0x0007e4000d101d52 */
[----:B---3--:R-:W-:Y:S05]  /*7160*/  @P0 IADD3 R132, P1, R0, R175, RZ ;  /* 0x000000af00840210 */ /* 0x008fea0007f3e0ff */
[----:B------:R-:W-:Y:S01]  /*7170*/  @P0 IMAD.X R133, R2, 0x1, R178, P1 ;  /* 0x0000000102850824 */ /* 0x000fe200008e06b2 */
[----:B--2---:R-:W-:Y:S04]  /*7180*/  @P0 IADD3 R168, P1, R0, R179, RZ ;  /* 0x000000b300a80210 */ /* 0x004fe80007f3e0ff */
[----:B------:R2:W-:Y:S01]  /*7190*/  @P0 LDGSTS.E.BYPASS.LTC128B.128 [R177+0x16880], [R132.64], !P6 ;  /* 0x1688000084b10fae */ /* 0x0005e2000f101d52 */
[----:B------:R-:W-:Y:S05]  /*71a0*/  @P0 IMAD.X R169, R2, 0x1, R176, P1 ;  /* 0x0000000102a90824 */ /* 0x000fea00008e06b0 */
[----:B------:R1:W-:Y:S01]  /*71b0*/  @P0 LDGSTS.E.BYPASS.LTC128B.128 [R177+0x18080], [R168.64], !P5 ;  /* 0x18080000a8b10fae */ /* 0x0003e2000e901d52 */
[C---:B--2---:R-:W-:Y:S04]  /*71c0*/  @P0 LEA R132, P1, R172.reuse, R0, 0x1 ;  /* 0x00000000ac840211 */ /* 0x044fe800078208ff */
[----:B------:R-:W-:Y:S05]  /*71d0*/  @P0 LEA.HI.X R133, R172, R2, R173, 0x1, P1 ;  /* 0x00000002ac850211 */ /* 0x000fea00008f0cad */
[----:B------:R1:W-:Y:S04]  /*71e0*/  @P0 LDGSTS.E.BYPASS.LTC128B.128 [R177+0x19880], [R132.64], !P4 ;  /* 0x1988000084b10fae */ /* 0x0003e8000e101d52 */
.L_x_1955:
[----:B------:R-:W2:Y:S01]  /*71f0*/  LDL R2, [R1+0x58] ;  /* 0x0000580001027983 */ /* 0x000ea20000100800 */
        /* <DEDUP_REMOVED lines=10> */
[----:B------:R-:W-:Y:S08]  /*72a0*/  IMAD.U32 R2, RZ, RZ, UR28 ;  /* 0x0000001cff027e24 */ /* 0x000ff0000f8e00ff */
[----:B------:R-:W-:Y:S01]  /*72b0*/  @P0 SHF.R.U32.HI R132, RZ, c[0x0][0x2cc], R0 ;  /* 0x0000b300ff840a19 */ /* 0x000fe20000011600 */
[----:B------:R-:W-:Y:S01]  /*72c0*/  IMAD.U32 R0, RZ, RZ, UR23 ;  /* 0x00000017ff007e24 */ /* 0x000fe2000f8e00ff */
[----:B------:R-:W-:Y:S03]  /*72d0*/  PLOP3.LUT P0, PT, PT, PT, UP0, 0x40, 0x0 ;  /* 0x000000000000781c */ /* 0x000fe60003f0e808 */
[----:B------:R-:W1:Y:S01]  /*72e0*/  SHFL.IDX PT, R3, R132, RZ, 0x1c1f ;  /* 0x001c1fff84037589 */ /* 0x000e6200000e0000 */
[----:B---3--:R-:W-:Y:S05]  /*72f0*/  IADD3 R0, -R170, 0x1, R0 ;  /* 0x00000001aa007810 */ /* 0x008fea0007ffe100 */
        /* <DEDUP_REMOVED lines=22> */
.L_x_1958:
[----:B------:R-:W-:Y:S04]  /*7460*/  MOV R168, 0x1 ;  /* 0x0000000100a87802 */ /* 0x000fe80000000f00 */
[----:B------:R-:W-:Y:S11]  /*7470*/  ISETP.NE.AND P0, PT, R168, c[0x0][0x32c], PT ;  /* 0x0000cb00a8007a0c */ /* 0x000ff60003f05270 */
[----:B------:R-:W-:Y:S02]  /*7480*/  @!UPT UIADD3 URZ, URZ, URZ, URZ ;  /* 0x0000003f3f3ff290 */ /* 0x000fe4000fffe03f */
[----:B------:R-:W-:Y:S05]  /*7490*/  @P0 IMAD.HI.U32 R168, R3, c[0x0][0x330], RZ ;  /* 0x0000cc0003a80a27 */ /* 0x000fea00078e00ff */
[----:B------:R-:W-:Y:S02]  /*74a0*/  @P0 SHF.R.U32.HI R3, RZ, c[0x0][0x334], R168 ;  /* 0x0000cd00ff030a19 */ /* 0x000fe400000116a8 */
.L_x_1959:
[----:B------:R-:W-:Y:S05]  /*74b0*/  BSYNC B0 ;  /* 0x0000000000007941 */ /* 0x000fea0003800000 */
.L_x_1957:
[----:B------:R-:W-:Y:S05]  /*74c0*/  IADD3 R168, -R170, UR23, RZ ;  /* 0x00000017aaa87c10 */ /* 0x000fea000fffe1ff */
[----:B------:R-:W-:Y:S05]  /*74d0*/  IMAD R3, R3, c[0x0][0x32c], R168 ;  /* 0x0000cb0003037a24 */ /* 0x000fea00078e02a8 */
[----:B------:R-:W-:Y:S02]  /*74e0*/  IMNMX R0, R0, R3, !PT ;  /* 0x0000000300007217 */ /* 0x000fe40007800200 */
[----:B------:R-:W-:Y:S04]  /*74f0*/  IADD3 R3, R3, c[0x0][0x32c], RZ ;  /* 0x0000cb0003037a10 */ /* 0x000fe80007ffe0ff */
[----:B------:R-:W-:Y:S02]  /*7500*/  IMNMX R2, R2, R3, PT ;  /* 0x0000000302027217 */ /* 0x000fe40003800200 */
.L_x_1956:
        /* <DEDUP_REMOVED lines=9> */
[----:B------:R-:W-:Y:S01]  /*75a0*/  ISETP.LT.OR P0, PT, R2, 0x1, P0 ;  /* 0x000000010200780c */ /* 0x000fe20000701670 */
[----:B------:R-:W-:Y:S02]  /*75b0*/  UISETP.GE.AND UP3, UPT, UR23, 0x21, UPT ;  /* 0x000000211700788c */ /* 0x000fe4000bf66270 */
[----:B------:R-:W-:Y:S01]  /*75c0*/  UISETP.GE.AND UP2, UPT, UR23, 0x22, UPT ;  /* 0x000000221700788c */ /* 0x000fe2000bf46270 */
[----:B-----5:R-:W-:Y:S01]  /*75d0*/  FSEL R168, R4, -INF , !P0 ;  /* 0xff80000004a87808 */ /* 0x020fe20004000000 */
[----:B------:R-:W-:Y:S01]  /*75e0*/  UISETP.GE.AND UP1, UPT, UR23, 0x29, UPT ;  /* 0x000000291700788c */ /* 0x000fe2000bf26270 */
[----:B------:R-:W-:Y:S01]  /*75f0*/  PLOP3.LUT P0, PT, PT, PT, UP0, 0x40, 0x0 ;  /* 0x000000000000781c */ /* 0x000fe20003f0e808 */
[----:B------:R-:W-:Y:S02]  /*7600*/  UISETP.GE.AND UP0, UPT, UR23, 0x9, UPT ;  /* 0x000000091700788c */ /* 0x000fe4000bf06270 */
[----:B------:R-:W-:Y:S01]  /*7610*/  UP2UR UR32, UPR, URZ, 0x40 ;  /* 0x000000403f207883 */ /* 0x000fe20008000000 */
[----:B------:R-:W-:Y:S01]  /*7620*/  ISETP.GT.AND P0, PT, R0, 0x1, P0 ;  /* 0x000000010000780c */ /* 0x000fe20000704270 */
[----:B------:R-:W-:Y:S03]  /*7630*/  UP2UR UR29, UPR, URZ, 0x1 ;  /* 0x000000013f1d7883 */ /* 0x000fe60008000000 */
[----:B------:R-:W-:Y:S04]  /*7640*/  ISETP.LT.OR P0, PT, R2, 0x2, P0 ;  /* 0x000000020200780c */ /* 0x000fe80000701670 */
[----:B------:R-:W-:Y:S02]  /*7650*/  FSEL R5, R5, -INF , !P0 ;  /* 0xff80000005057808 */ /* 0x000fe40004000000 */
[----:B------:R-:W-:Y:S01]  /*7660*/  PLOP3.LUT P0, PT, PT, PT, UP0, 0x40, 0x0 ;  /* 0x000000000000781c */ /* 0x000fe20003f0e808 */
[----:B------:R-:W-:Y:S03]  /*7670*/  UISETP.GE.AND UP0, UPT, UR23, 0xa, UPT ;  /* 0x0000000a1700788c */ /* 0x000fe6000bf06270 */
        /* <DEDUP_REMOVED lines=12> */
[----:B------:R-:W-:Y:S04]  /*7740*/  ISETP.GT.AND P0, PT, R0, 0x10, P0 ;  /* 0x000000100000780c */ /* 0x000fe80000704270 */
[----:B------:R-:W-:Y:S04]  /*7750*/  ISETP.LT.OR P0, PT, R2, 0x11, P0 ;  /* 0x000000110200780c */ /* 0x000fe80000701670 */
[----:B------:R-:W-:Y:S02]  /*7760*/  FSEL R12, R12, -INF , !P0 ;  /* 0xff8000000c0c7808 */ /* 0x000fe40004000000 */
[----:B------:R-:W-:Y:S01]  /*7770*/  PLOP3.LUT P0, PT, PT, PT, UP6, 0x40, 0x0 ;  /* 0x000000000000781c */ /* 0x000fe20003f0e868 */
[----:B------:R-:W-:Y:S03]  /*7780*/  UISETP.NE.AND UP6, UPT, UR13, URZ, UPT ;  /* 0x0000003f0d00728c */ /* 0x000fe6000bfc5270 */
        /* <DEDUP_REMOVED lines=24> */
[----:B------:R-:W-:Y:S02]  /*7910*/  ISETP.GT.AND P0, PT, R0, 0x29, P0 ;  /* 0x000000290000780c */ /* 0x000fe40000704270 */
[----:B------:R-:W1:Y:S02]  /*7920*/  SHFL.IDX PT, R0, R132, 0x1, 0x1c1f ;  /* 0x003c1f0084007f89 */ /* 0x000e6400000e0000 */
[----:B------:R-:W-:Y:S04]  /*7930*/  ISETP.LT.OR P0, PT, R2, 0x2a, P0 ;  /* 0x0000002a0200780c */ /* 0x000fe80000701670 */
[----:B------:R-:W-:Y:S02]  /*7940*/  FSEL R25, R25, -INF , !P0 ;  /* 0xff80000019197808 */ /* 0x000fe40004000000 */
[----:B------:R-:W-:Y:S01]  /*7950*/  PLOP3.LUT P0, PT, PT, PT, UP6, 0x40, 0x0 ;  /* 0x000000000000781c */ /* 0x000fe20003f0e868 */
[----:B------:R-:W-:Y:S01]  /*7960*/  UISETP.NE.AND UP6, UPT, UR32, URZ, UPT ;  /* 0x0000003f2000728c */ /* 0x000fe2000bfc5270 */
[--C-:B-1----:R-:W-:Y:S02]  /*7970*/  IMAD.IADD R3, R169, 0x1, R0.reuse ;  /* 0x00000001a9037824 */ /* 0x102fe400078e0200 */
[----:B------:R-:W-:Y:S09]  /*7980*/  IMAD.IADD R2, R133, 0x1, R0 ;  /* 0x0000000185027824 */ /* 0x000ff200078e0200 */
        /* <DEDUP_REMOVED lines=16> */
.L_x_1962:
[----:B------:R-:W-:Y:S04]  /*7a90*/  MOV R4, 0x1 ;  /* 0x0000000100047802 */ /* 0x000fe80000000f00 */
[----:B------:R-:W-:Y:S11]  /*7aa0*/  ISETP.NE.AND P0, PT, R4, c[0x0][0x32c], PT ;  /* 0x0000cb0004007a0c */ /* 0x000ff60003f05270 */
[----:B------:R-:W-:Y:S02]  /*7ab0*/  @!UPT UIADD3 URZ, URZ, URZ, URZ ;  /* 0x0000003f3f3ff290 */ /* 0x000fe4000fffe03f */
[----:B------:R-:W-:Y:S05]  /*7ac0*/  @P0 IMAD.HI.U32 R4, R0, c[0x0][0x330], RZ ;  /* 0x0000cc0000040a27 */ /* 0x000fea00078e00ff */
[----:B------:R-:W-:Y:S02]  /*7ad0*/  @P0 SHF.R.U32.HI R0, RZ, c[0x0][0x334], R4 ;  /* 0x0000cd00ff000a19 */ /* 0x000fe40000011604 */
.L_x_1963:
[----:B------:R-:W-:Y:S05]  /*7ae0*/  BSYNC B0 ;  /* 0x0000000000007941 */ /* 0x000fea0003800000 */
.L_x_1961:
[----:B------:R-:W-:Y:S05]  /*7af0*/  IADD3 R4, -R170, UR23, RZ ;  /* 0x00000017aa047c10 */ /* 0x000fea000fffe1ff */
[----:B------:R-:W-:Y:S05]  /*7b00*/  IMAD R0, R0, c[0x0][0x32c], R4 ;  /* 0x0000cb0000007a24 */ /* 0x000fea00078e0204 */
[----:B------:R-:W-:Y:S02]  /*7b10*/  IMNMX R2, R2, R0, !PT ;  /* 0x0000000002027217 */ /* 0x000fe40007800200 */
[----:B------:R-:W-:Y:S04]  /*7b20*/  IADD3 R0, R0, c[0x0][0x32c], RZ ;  /* 0x0000cb0000007a10 */ /* 0x000fe80007ffe0ff */
[----:B------:R-:W-:Y:S02]  /*7b30*/  IMNMX R3, R3, R0, PT ;  /* 0x0000000003037217 */ /* 0x000fe40003800200 */
.L_x_1960:
        /* <DEDUP_REMOVED lines=31> */
[----:B------:R-:W-:Y:S01]  /*7d30*/  FADD.FTZ R0, -R0, R134 ;  /* 0x0000008600007221 */ /* 0x000fe20000010100 */
[----:B------:R-:W-:Y:S01]  /*7d40*/  UISETP.NE.AND UP4, UPT, UR23, URZ, UPT ;  /* 0x0000003f1700728c */ /* 0x000fe2000bf85270 */
[----:B------:R-:W2:Y:S01]  /*7d50*/  LDL.LU R134, [R1+0x44] ;  /* 0x0000440001867983 */ /* 0x000ea20000300800 */
[----:B------:R-:W-:Y:S01]  /*7d60*/  ISETP.GT.AND P0, PT, R2, RZ, P0 ;  /* 0x000000ff0200720c */ /* 0x000fe20000704270 */
[--C-:B------:R-:W-:Y:S01]  /*7d70*/  FFMA.FTZ R168, R168, c[0x0][0x2d0], -R4.reuse ;  /* 0x0000b400a8a87a23 */ /* 0x100fe20000010804 */
[----:B------:R-:W-:Y:S01]  /*7d80*/  UIADD3 UR23, UR5, -0x1, URZ ;  /* 0xffffffff05177890 */ /* 0x000fe2000fffe03f */
[----:B------:R-:W-:Y:S01]  /*7d90*/  FMUL.FTZ R0, R0, c[0x0][0x2d0] ;  /* 0x0000b40000007a20 */ /* 0x000fe20000410000 */
[----:B------:R-:W-:Y:S01]  /*7da0*/  ISETP.LT.OR P0, PT, R3, 0x1, P0 ;  /* 0x000000010300780c */ /* 0x000fe20000701670 */
[--C-:B------:R-:W-:Y:S02]  /*7db0*/  FFMA.FTZ R5, R5, c[0x0][0x2d0], -R4.reuse ;  /* 0x0000b40005057a23 */ /* 0x100fe40000010804 */
[----:B------:R-:W-:Y:S01]  /*7dc0*/  MUFU.EX2 R168, R168 ;  /* 0x000000a800a87308 */ /* 0x000fe20000000800 */
[----:B------:R-:W-:Y:S01]  /*7dd0*/  FSEL R6, R6, -INF , !P0 ;  /* 0xff80000006067808 */ /* 0x000fe20004000000 */
[--C-:B------:R-:W-:Y:S01]  /*7de0*/  FFMA.FTZ R8, R8, c[0x0][0x2d0], -R4.reuse ;  /* 0x0000b40008087a23 */ /* 0x100fe20000010804 */
[----:B------:R-:W-:Y:S01]  /*7df0*/  PLOP3.LUT P0, PT, PT, PT, UP3, 0x40, 0x0 ;  /* 0x000000000000781c */ /* 0x000fe20003f0e838 */
[----:B------:R-:W-:Y:S01]  /*7e00*/  UISETP.NE.AND UP3, UPT, UR31, URZ, UPT ;  /* 0x0000003f1f00728c */ /* 0x000fe2000bf65270 */
[--C-:B------:R-:W-:Y:S02]  /*7e10*/  FFMA.FTZ R9, R9, c[0x0][0x2d0], -R4.reuse ;  /* 0x0000b40009097a23 */ /* 0x100fe40000010804 */
[----:B------:R-:W-:Y:S01]  /*7e20*/  ISETP.GT.AND P0, PT, R2, 0x1, P0 ;  /* 0x000000010200780c */ /* 0x000fe20000704270 */
[--C-:B------:R-:W-:Y:S02]  /*7e30*/  FFMA.FTZ R17, R17, c[0x0][0x2d0], -R4.reuse ;  /* 0x0000b40011117a23 */ /* 0x100fe40000010804 */
[----:B------:R-:W-:Y:S01]  /*7e40*/  MUFU.EX2 R5, R5 ;  /* 0x0000000500057308 */ /* 0x000fe20000000800 */
[----:B------:R-:W-:Y:S01]  /*7e50*/  ISETP.LT.OR P0, PT, R3, 0x2, P0 ;  /* 0x000000020300780c */ /* 0x000fe20000701670 */
[--C-:B------:R-:W-:Y:S02]  /*7e60*/  FFMA.FTZ R21, R21, c[0x0][0x2d0], -R4.reuse ;  /* 0x0000b40015157a23 */ /* 0x100fe40000010804 */
        /* <DEDUP_REMOVED lines=10> */
[C---:B------:R-:W-:Y:S01]  /*7f10*/  ISETP.LT.OR P0, PT, R3.reuse, 0x9, P0 ;  /* 0x000000090300780c */ /* 0x040fe20000701670 */
[----:B------:R-:W-:Y:S01]  /*7f20*/  FFMA.FTZ R169, R20, c[0x0][0x2d0], -R4 ;  /* 0x0000b40014a97a23 */ /* 0x000fe20000010804 */
[----:B------:R-:W-:Y:S02]  /*7f30*/  MOV R20, R17 ;  /* 0x0000001100147202 */ /* 0x000fe40000000f00 */
[----:B------:R-:W-:Y:S01]  /*7f40*/  FSEL R10, R10, -INF , !P0 ;  /* 0xff8000000a0a7808 */ /* 0x000fe20004000000 */
[----:B------:R-:W1:Y:S01]  /*7f50*/  MUFU.EX2 R9, R9 ;  /* 0x0000000900097308 */ /* 0x000e620000000800 */
[----:B------:R-:W-:Y:S01]  /*7f60*/  PLOP3.LUT P0, PT, PT, PT, UP1, 0x40, 0x0 ;  /* 0x000000000000781c */ /* 0x000fe20003f0e818 */
[----:B------:R-:W-:Y:S03]  /*7f70*/  UISETP.NE.AND UP1, UPT, UR29, URZ, UPT ;  /* 0x0000003f1d00728c */ /* 0x000fe6000bf25270 */
[C---:B------:R-:W-:Y:S04]  /*7f80*/  ISETP.GT.AND P0, PT, R2.reuse, 0x9, P0 ;  /* 0x000000090200780c */ /* 0x040fe80000704270 */
[----:B------:R-:W-:Y:S04]  /*7f90*/  ISETP.LT.OR P0, PT, R3, 0xa, P0 ;  /* 0x0000000a0300780c */ /* 0x000fe80000701670 */
[----:B------:R-:W-:Y:S02]  /*7fa0*/  FSEL R171, R11, -INF , !P0 ;  /* 0xff8000000bab7808 */ /* 0x000fe40004000000 */
[----:B------:R-:W-:Y:S01]  /*7fb0*/  PLOP3.LUT P0, PT, PT, PT, UP0, 0x40, 0x0 ;  /* 0x000000000000781c */ /* 0x000fe20003f0e808 */
[----:B------:R-:W-:Y:S01]  /*7fc0*/  UISETP.NE.AND UP0, UPT, UR27, URZ, UPT ;  /* 0x0000003f1b00728c */ /* 0x000fe2000bf05270 */
[----:B------:R-:W-:Y:S02]  /*7fd0*/  MOV R11, R16 ;  /* 0x00000010000b7202 */ /* 0x000fe40000000f00 */
[----:B------:R-:W-:Y:S04]  /*7fe0*/  ISETP.GT.AND P0, PT, R2, 0x10, P0 ;  /* 0x000000100200780c */ /* 0x000fe80000704270 */
[C---:B------:R-:W-:Y:S04]  /*7ff0*/  ISETP.LT.OR P0, PT, R3.reuse, 0x11, P0 ;  /* 0x000000110300780c */ /* 0x040fe80000701670 */
[----:B------:R-:W-:Y:S02]  /*8000*/  FSEL R172, R14, -INF , !P0 ;  /* 0xff8000000eac7808 */ /* 0x000fe40004000000 */
[----:B------:R-:W-:Y:S02]  /*8010*/  PLOP3.LUT P0, PT, PT, PT, UP6, 0x40, 0x0 ;  /* 0x000000000000781c */ /* 0x000fe40003f0e868 */
[----:B------:R-:W-:Y:S02]  /*8020*/  MOV R14, R179 ;  /* 0x000000b3000e7202 */ /* 0x000fe40000000f00 */
[C---:B------:R-:W-:Y:S04]  /*8030*/  ISETP.GT.AND P0, PT, R2.reuse, 0x11, P0 ;  /* 0x000000110200780c */ /* 0x040fe80000704270 */
[----:B------:R-:W-:Y:S04]  /*8040*/  ISETP.LT.OR P0, PT, R3, 0x12, P0 ;  /* 0x000000120300780c */ /* 0x000fe80000701670 */
[----:B------:R-:W-:Y:S02]  /*8050*/  FSEL R173, R15, -INF , !P0 ;  /* 0xff8000000fad7808 */ /* 0x000fe40004000000 */
[----:B------:R-:W-:Y:S02]  /*8060*/  PLOP3.LUT P0, PT, PT, PT, UP5, 0x40, 0x0 ;  /* 0x000000000000781c */ /* 0x000fe40003f0e858 */
[----:B------:R-:W-:Y:S02]  /*8070*/  MOV R15, R170 ;  /* 0x000000aa000f7202 */ /* 0x000fe40000000f00 */
[----:B------:R-:W-:Y:S02]  /*8080*/  ISETP.GT.AND P0, PT, R2, 0x18, P0 ;  /* 0x000000180200780c */ /* 0x000fe40000704270 */
[----:B-1----:R-:W-:Y:S02]  /*8090*/  F2FP.PACK_AB R170, R9, R8 ;  /* 0x0000000809aa723e */ /* 0x002fe400000000ff */
        /* <DEDUP_REMOVED lines=21> */
[----:B------:R-:W-:Y:S01]  /*81f0*/  UMOV UR5, UR23 ;  /* 0x0000001700057c82 */ /* 0x000fe20008000000 */
[----:B------:R-:W1:Y:S02]  /*8200*/  MUFU.EX2 R2, R0 ;  /* 0x0000000000027308 */ /* 0x000e640000000800 */
[----:B------:R-:W-:Y:S04]  /*8210*/  ISETP.LT.OR P0, PT, R3, 0x2a, P0 ;  /* 0x0000002a0300780c */ /* 0x000fe80000701670 */
[----:B------:R-:W-:Y:S01]  /*8220*/  FSEL R132, R27, -INF , !P0 ;  /* 0xff8000001b847808 */ /* 0x000fe20004000000 */
[C---:B-1----:R-:W-:Y:S02]  /*8230*/  FMUL.FTZ R16, R2.reuse, R144 ;  /* 0x0000009002107220 */ /* 0x042fe40000410000 */
[C---:B------:R-:W-:Y:S01]  /*8240*/  FMUL.FTZ R12, R2.reuse, R148 ;  /* 0x00000094020c7220 */ /* 0x040fe20000410000 */
[----:B------:R-:W-:Y:S01]  /*8250*/  MOV R148, R11 ;  /* 0x0000000b00947202 */ /* 0x000fe20000000f00 */
[C---:B------:R-:W-:Y:S01]  /*8260*/  FMUL.FTZ R13, R2.reuse, R149 ;  /* 0x00000095020d7220 */ /* 0x040fe20000410000 */
[----:B------:R-:W-:Y:S01]  /*8270*/  MOV R149, R14 ;  /* 0x0000000e00957202 */ /* 0x000fe20000000f00 */
        /* <DEDUP_REMOVED lines=56> */
[----:B------:R-:W-:Y:S01]  /*8600*/  FADD.FTZ R4, R5, R0 ;  /* 0x0000000005047221 */ /* 0x000fe20000010000 */
        /* <DEDUP_REMOVED lines=8> */
[C---:B------:R-:W-:Y:S01]  /*8690*/  FMUL.FTZ R4, R2.reuse, R156 ;  /* 0x0000009c02047220 */ /* 0x040fe20000410000 */
[----:B------:R-:W-:Y:S01]  /*86a0*/  MOV R156, R20 ;  /* 0x00000014009c7202 */ /* 0x000fe20000000f00 */
[C---:B------:R-:W-:Y:S01]  /*86b0*/  FMUL.FTZ R20, R2.reuse, R140 ;  /* 0x0000008c02147220 */ /* 0x040fe20000410000 */
[----:B------:R-:W-:Y:S01]  /*86c0*/  FMNMX.FTZ R0, R171, R0, !PT ;  /* 0x00000000ab007209 */ /* 0x000fe20007810000 */
[----:B------:R-:W2:Y:S01]  /*86d0*/  LDL.LU R140, [R1+0x4c] ;  /* 0x00004c00018c7983 */ /* 0x000ea20000300800 */
        /* <DEDUP_REMOVED lines=8> */
[----:B------:R-:W-:Y:S03]  /*8760*/  MUFU.EX2 R156, R156 ;  /* 0x0000009c009c7308 */ /* 0x000fe60000000800 */
[----:B------:R-:W-:Y:S04]  /*8770*/  FMNMX.FTZ R0, R174, R0, !PT ;  /* 0x00000000ae007209 */ /* 0x000fe80007810000 */
[----:B------:R-:W-:Y:S03]  /*8780*/  FMNMX.FTZ R0, R175, R0, !PT ;  /* 0x00000000af007209 */ /* 0x000fe60007810000 */
[----:B------:R-:W-:Y:S01]  /*8790*/  MUFU.EX2 R152, R152 ;  /* 0x0000009800987308 */ /* 0x000fe20000000800 */
        /* <DEDUP_REMOVED lines=14> */
[----:B------:R-:W-:Y:S01]  /*8880*/  MOV R135, R169 ;  /* 0x000000a900877202 */ /* 0x000fe20000000f00 */
[--C-:B------:R-:W-:Y:S02]  /*8890*/  FFMA.FTZ R169, R6, c[0x0][0x2d0], -R134.reuse ;  /* 0x0000b40006a97a23 */ /* 0x100fe40000010886 */
[----:B------:R-:W-:Y:S02]  /*88a0*/  FMUL.FTZ R0, R0, c[0x0][0x2d0] ;  /* 0x0000b40000007a20 */ /* 0x000fe40000410000 */
[--C-:B------:R-:W-:Y:S02]  /*88b0*/  FFMA.FTZ R7, R7, c[0x0][0x2d0], -R134.reuse ;  /* 0x0000b40007077a23 */ /* 0x100fe40000010886 */
[----:B------:R-:W-:Y:S01]  /*88c0*/  MUFU.EX2 R169, R169 ;  /* 0x000000a900a97308 */ /* 0x000fe20000000800 */
[--C-:B------:R-:W-:Y:S09]  /*88d0*/  FFMA.FTZ R2, R10, c[0x0][0x2d0], -R134.reuse ;  /* 0x0000b4000a027a23 */ /* 0x100ff20000010886 */
[----:B------:R-:W1:Y:S10]  /*88e0*/  MUFU.EX2 R0, R0 ;  /* 0x0000000000007308 */ /* 0x000e740000000800 */
[----:B------:R3:W4:Y:S01]  /*88f0*/  MUFU.EX2 R144, R7 ;  /* 0x0000000700907308 */ /* 0x0007220000000800 */
[C---:B-1----:R-:W-:Y:S02]  /*8900*/  FMUL.FTZ R26, R0.reuse, R138 ;  /* 0x0000008a001a7220 */ /* 0x042fe40000410000 */
[C---:B------:R-:W-:Y:S02]  /*8910*/  FMUL.FTZ R27, R0.reuse, R139 ;  /* 0x0000008b001b7220 */ /* 0x040fe40000410000 */
[----:B------:R-:W1:Y:S01]  /*8920*/  LDSM.16.MT88.4 R136, [R237+0x4080] ;  /* 0x00408000ed88783b */ /* 0x000e620000004200 */
[C---:B------:R-:W-:Y:S02]  /*8930*/  FMUL.FTZ R10, R0.reuse, R154 ;  /* 0x0000009a000a7220 */ /* 0x040fe40000410000 */
[C---:B------:R-:W-:Y:S02]  /*8940*/  FMUL.FTZ R11, R0.reuse, R155 ;  /* 0x0000009b000b7220 */ /* 0x040fe40000410000 */
[C---:B------:R-:W-:Y:S02]  /*8950*/  FMUL.FTZ R22, R0.reuse, R142 ;  /* 0x0000008e00167220 */ /* 0x040fe40000410000 */
[C---:B------:R-:W-:Y:S02]  /*8960*/  FMUL.FTZ R23, R0.reuse, R143 ;  /* 0x0000008f00177220 */ /* 0x040fe40000410000 */
[C---:B------:R-:W-:Y:S01]  /*8970*/  FMUL.FTZ R6, R0.reuse, R158 ;  /* 0x0000009e00067220 */ /* 0x040fe20000410000 */
[----:B------:R-:W-:Y:S01]  /*8980*/  MOV R158, R135 ;  /* 0x00000087009e7202 */ /* 0x000fe20000000f00 */
[C---:B---3--:R-:W-:Y:S02]  /*8990*/  FMUL.FTZ R7, R0.reuse, R159 ;  /* 0x0000009f00077220 */ /* 0x048fe40000410000 */
        /* <DEDUP_REMOVED lines=61> */
[C---:B----4-:R-:W-:Y:S01]  /*8d70*/  F2FP.PACK_AB R169, R144.reuse, R169 ;  /* 0x000000a990a9723e */ /* 0x050fe200000000ff */
[----:B------:R-:W-:Y:S01]  /*8d80*/  FFMA.FTZ R0, R171, c[0x0][0x2d0], -R134 ;  /* 0x0000b400ab007a23 */ /* 0x000fe20000010886 */
[----:B------:R-:W-:Y:S01]  /*8d90*/  LDSM.16.MT88.4 R140, [R237+0x4880] ;  /* 0x00488000ed8c783b */ /* 0x000fe20000004200 */
[----:B------:R-:W-:Y:S02]  /*8da0*/  FADD.FTZ R144, R144, R150 ;  /* 0x0000009690907221 */ /* 0x000fe40000010000 */
[----:B------:R-:W2:Y:S02]  /*8db0*/  MUFU.EX2 R146, R0 ;  /* 0x0000000000927308 */ /* 0x000ea40000000800 */
[----:B--2---:R-:W-:Y:S01]  /*8dc0*/  F2FP.PACK_AB R171, R146, R147 ;  /* 0x0000009392ab723e */ /* 0x004fe200000000ff */
[--C-:B------:R-:W-:Y:S07]  /*8dd0*/  FFMA.FTZ R0, R172, c[0x0][0x2d0], -R134.reuse ;  /* 0x0000b400ac007a23 */ /* 0x100fee0000010886 */
[----:B------:R2:W-:Y:S01]  /*8de0*/  MUFU.EX2 R148, R0 ;  /* 0x0000000000947308 */ /* 0x0005e20000000800 */
[C---:B-1----:R-:W-:Y:S08]  /*8df0*/  HMMA.16816.F32 R4, R168.reuse, R136, R4 ;  /* 0x00000088a804723c */ /* 0x042ff00000001804 */
[C---:B------:R-:W-:Y:S01]  /*8e00*/  HMMA.16816.F32 R8, R168.reuse, R138, R8 ;  /* 0x0000008aa808723c */ /* 0x040fe20000001808 */
[----:B------:R-:W1:Y:S03]  /*8e10*/  LDSM.16.MT88.4 R136, [R238+0x4080] ;  /* 0x00408000ee88783b */ /* 0x000e660000004200 */
[--C-:B--2---:R-:W-:Y:S04]  /*8e20*/  FFMA.FTZ R0, R173, c[0x0][0x2d0], -R134.reuse ;  /* 0x0000b400ad007a23 */ /* 0x104fe80000010886 */
[----:B------:R2:W3:Y:S01]  /*8e30*/  MUFU.EX2 R149, R0 ;  /* 0x0000000000957308 */ /* 0x0004e20000000800 */
[C---:B-1----:R-:W-:Y:S03]  /*8e40*/  HMMA.16816.F32 R12, R168.reuse, R136, R12 ;  /* 0x00000088a80c723c */ /* 0x042fe6000000180c */
[--C-:B--2---:R-:W-:Y:S06]  /*8e50*/  FFMA.FTZ R0, R174, c[0x0][0x2d0], -R134.reuse ;  /* 0x0000b400ae007a23 */ /* 0x104fec0000010886 */
[----:B------:R1:W-:Y:S01]  /*8e60*/  MUFU.EX2 R135, R0 ;  /* 0x0000000000877308 */ /* 0x0003e20000000800 */
[C---:B------:R-:W-:Y:S01]  /*8e70*/  HMMA.16816.F32 R16, R168.reuse, R138, R16 ;  /* 0x0000008aa810723c */ /* 0x040fe20000001810 */
[----:B------:R-:W2:Y:S02]  /*8e80*/  LDSM.16.MT88.4 R136, [R241+0x4080] ;  /* 0x00408000f188783b */ /* 0x000ea40000004200 */
[----:B-1----:R-:W-:Y:S06]  /*8e90*/  FFMA.FTZ R0, R175, c[0x0][0x2d0], -R134 ;  /* 0x0000b400af007a23 */ /* 0x002fec0000010886 */
[----:B------:R-:W-:Y:S10]  /*8ea0*/  MUFU.EX2 R175, R158 ;  /* 0x0000009e00af7308 */ /* 0x000ff40000000800 */
[----:B------:R1:W4:Y:S01]  /*8eb0*/  MUFU.EX2 R174, R0 ;  /* 0x0000000000ae7308 */ /* 0x0003220000000800 */
[C---:B--2---:R-:W-:Y:S08]  /*8ec0*/  HMMA.16816.F32 R20, R168.reuse, R136, R20 ;  /* 0x00000088a814723c */ /* 0x044ff00000001814 */
[C---:B------:R-:W-:Y:S01]  /*8ed0*/  HMMA.16816.F32 R24, R168.reuse, R138, R24 ;  /* 0x0000008aa818723c */ /* 0x040fe20000001818 */
[----:B------:R-:W2:Y:S03]  /*8ee0*/  LDSM.16.MT88.4 R136, [R240+0x4080] ;  /* 0x00408000f088783b */ /* 0x000ea60000004200 */
[----:B-1----:R-:W-:Y:S02]  /*8ef0*/  FADD.FTZ R0, R2, R179 ;  /* 0x000000b302007221 */ /* 0x002fe40000010000 */
[----:B------:R-:W-:Y:S02]  /*8f00*/  MUFU.EX2 R179, R153 ;  /* 0x0000009900b37308 */ /* 0x000fe40000000800 */
[----:B------:R-:W-:Y:S04]  /*8f10*/  FADD.FTZ R150, R145, R0 ;  /* 0x0000000091967221 */ /* 0x000fe80000010000 */
[----:B------:R-:W-:Y:S04]  /*8f20*/  FADD.FTZ R0, R147, R144 ;  /* 0x0000009093007221 */ /* 0x000fe80000010000 */
[----:B------:R-:W1:Y:S01]  /*8f30*/  MUFU.EX2 R153, R157 ;  /* 0x0000009d00997308 */ /* 0x000e620000000800 */
        /* <DEDUP_REMOVED lines=41> */
[----:B------:R-:W-:Y:S01]  /*91d0*/  F2FP.PACK_AB R138, R156, R151 ;  /* 0x000000979c8a723e */ /* 0x000fe200000000ff */
[----:B------:R-:W-:Y:S01]  /*91e0*/  LDSM.16.MT88.4 R144, [R240+0x9080] ;  /* 0x00908000f090783b */ /* 0x000fe20000004200 */
[----:B----4-:R-:W-:Y:S03]  /*91f0*/  F2FP.PACK_AB R139, R174, R135 ;  /* 0x00000087ae8b723e */ /* 0x010fe600000000ff */
[----:B------:R-:W-:Y:S01]  /*9200*/  FFMA.FTZ R0, R176, c[0x0][0x2d0], -R134 ;  /* 0x0000b400b0007a23 */ /* 0x000fe20000010886 */
[----:B-1----:R-:W-:Y:S01]  /*9210*/  MOV R176, R153 ;  /* 0x0000009900b07202 */ /* 0x002fe20000000f00 */
[----:B------:R-:W-:Y:S01]  /*9220*/  FADD.FTZ R2, R148, R2 ;  /* 0x0000000294027221 */ /* 0x000fe20000010000 */
[----:B------:R-:W-:Y:S01]  /*9230*/  F2FP.PACK_AB R168, R179, R175 ;  /* 0x000000afb3a8723e */ /* 0x000fe200000000ff */
[C---:B------:R-:W-:Y:S01]  /*9240*/  HMMA.16816.F32 R4, R136.reuse, R140, R4 ;  /* 0x0000008c8804723c */ /* 0x040fe20000001804 */
[----:B------:R1:W2:Y:S04]  /*9250*/  MUFU.EX2 R172, R0 ;  /* 0x0000000000ac7308 */ /* 0x0002a80000000800 */
[----:B------:R-:W-:Y:S03]  /*9260*/  FADD.FTZ R2, R149, R2 ;  /* 0x0000000295027221 */ /* 0x000fe60000010000 */
[C---:B------:R-:W-:Y:S01]  /*9270*/  HMMA.16816.F32 R8, R136.reuse, R142, R8 ;  /* 0x0000008e8808723c */ /* 0x040fe20000001808 */
[----:B------:R-:W3:Y:S03]  /*9280*/  LDSM.16.MT88.4 R140, [R238+0x4880] ;  /* 0x00488000ee8c783b */ /* 0x000ee60000004200 */
[----:B------:R-:W-:Y:S01]  /*9290*/  FADD.FTZ R2, R135, R2 ;  /* 0x0000000287027221 */ /* 0x000fe20000010000 */
[----:B------:R-:W-:Y:S03]  /*92a0*/  MOV R135, R3 ;  /* 0x0000000300877202 */ /* 0x000fe60000000f00 */
[----:B------:R-:W-:Y:S04]  /*92b0*/  FADD.FTZ R2, R174, R2 ;  /* 0x00000002ae027221 */ /* 0x000fe80000010000 */
[----:B-1----:R-:W-:Y:S01]  /*92c0*/  FFMA.FTZ R0, R177, c[0x0][0x2d0], -R134 ;  /* 0x0000b400b1007a23 */ /* 0x002fe20000010886 */
[----:B------:R-:W-:Y:S01]  /*92d0*/  MOV R177, R152 ;  /* 0x0000009800b17202 */ /* 0x000fe20000000f00 */
[----:B--2---:R-:W-:Y:S01]  /*92e0*/  FADD.FTZ R2, R172, R2 ;  /* 0x00000002ac027221 */ /* 0x004fe20000010000 */
[----:B------:R-:W-:Y:S01]  /*92f0*/  LDSM.16.MT88.4 R152, [R237+0x5080] ;  /* 0x00508000ed98783b */ /* 0x000fe20000004200 */
[----:B------:R-:W1:Y:S01]  /*9300*/  MUFU.EX2 R173, R0 ;  /* 0x0000000000ad7308 */ /* 0x000e620000000800 */
[----:B------:R-:W-:Y:S01]  /*9310*/  F2FP.PACK_AB R170, R176, R177 ;  /* 0x000000b1b0aa723e */ /* 0x000fe200000000ff */
[C---:B---3--:R-:W-:Y:S03]  /*9320*/  HMMA.16816.F32 R12, R136.reuse, R140, R12 ;  /* 0x0000008c880c723c */ /* 0x048fe6000000180c */
[----:B-1----:R-:W-:Y:S01]  /*9330*/  F2FP.PACK_AB R169, R173, R172 ;  /* 0x000000acada9723e */ /* 0x002fe200000000ff */
[--C-:B------:R-:W-:Y:S02]  /*9340*/  FFMA.FTZ R0, R178, c[0x0][0x2d0], -R134.reuse ;  /* 0x0000b400b2007a23 */ /* 0x100fe40000010886 */
[----:B------:R-:W-:Y:S02]  /*9350*/  FFMA.FTZ R134, R132, c[0x0][0x2d0], -R134 ;  /* 0x0000b40084867a23 */ /* 0x000fe40000010886 */
[C---:B------:R-:W-:Y:S01]  /*9360*/  HMMA.16816.F32 R16, R136.reuse, R142, R16 ;  /* 0x0000008e8810723c */ /* 0x040fe20000001810 */
[----:B------:R-:W1:Y:S01]  /*9370*/  LDSM.16.MT88.4 R140, [R241+0x4880] ;  /* 0x00488000f18c783b */ /* 0x000e620000004200 */
[----:B------:R2:W-:Y:S10]  /*9380*/  MUFU.EX2 R132, R0 ;  /* 0x0000000000847308 */ /* 0x0005f40000000800 */
[----:B------:R-:W3:Y:S01]  /*9390*/  MUFU.EX2 R134, R134 ;  /* 0x0000008600867308 */ /* 0x000ee20000000800 */
[----:B--2---:R-:W-:Y:S04]  /*93a0*/  FADD.FTZ R0, R151, R150 ;  /* 0x0000009697007221 */ /* 0x004fe80000010000 */
[----:B------:R-:W-:Y:S04]  /*93b0*/  FADD.FTZ R0, R156, R0 ;  /* 0x000000009c007221 */ /* 0x000fe80000010000 */
[----:B------:R-:W-:Y:S01]  /*93c0*/  FADD.FTZ R0, R175, R0 ;  /* 0x00000000af007221 */ /* 0x000fe20000010000 */
[----:B---3--:R-:W-:Y:S03]  /*93d0*/  F2FP.PACK_AB R171, R134, R132 ;  /* 0x0000008486ab723e */ /* 0x008fe600000000ff */
        /* <DEDUP_REMOVED lines=38> */
[C---:B------:R-:W-:Y:S08]  /*9640*/  HMMA.16816.F32 R120, R136.reuse, R142, R120 ;  /* 0x0000008e8878723c */ /* 0x040ff00000001878 */
[C---:B------:R-:W-:Y:S08]  /*9650*/  HMMA.16816.F32 R124, R136.reuse, R144, R124 ;  /* 0x00000090887c723c */ /* 0x040ff0000000187c */
[----:B------:R-:W-:Y:S01]  /*9660*/  HMMA.16816.F32 R128, R136, R146, R128 ;  /* 0x000000928880723c */ /* 0x000fe20000001880 */
[----:B------:R-:W1:Y:S07]  /*9670*/  LDSM.16.MT88.4 R144, [R238+0x5080] ;  /* 0x00508000ee90783b */ /* 0x000e6e0000004200 */
[C---:B------:R-:W-:Y:S01]  /*9680*/  HMMA.16816.F32 R156, R168.reuse, R152, R4 ;  /* 0x00000098a89c723c */ /* 0x040fe20000001804 */
[----:B------:R-:W2:Y:S07]  /*9690*/  LDSM.16.MT88.4 R136, [R241+0x5080] ;  /* 0x00508000f188783b */ /* 0x000eae0000004200 */
[C---:B------:R-:W-:Y:S01]  /*96a0*/  HMMA.16816.F32 R152, R168.reuse, R154, R8 ;  /* 0x0000009aa898723c */ /* 0x040fe20000001808 */
[----:B------:R-:W3:Y:S08]  /*96b0*/  LDSM.16.MT88.4 R4, [R240+0x5080] ;  /* 0x00508000f004783b */ /* 0x000ef00000004200 */
[----:B------:R-:W4:Y:S01]  /*96c0*/  LDSM.16.MT88.4 R8, [R237+0x6880] ;  /* 0x00688000ed08783b */ /* 0x000f220000004200 */
[C---:B-1----:R-:W-:Y:S07]  /*96d0*/  HMMA.16816.F32 R148, R168.reuse, R144, R12 ;  /* 0x00000090a894723c */ /* 0x042fee000000180c */
[----:B------:R-:W1:Y:S01]  /*96e0*/  LDSM.16.MT88.4 R12, [R238+0x6880] ;  /* 0x00688000ee0c783b */ /* 0x000e620000004200 */
[C---:B------:R-:W-:Y:S08]  /*96f0*/  HMMA.16816.F32 R144, R168.reuse, R146, R16 ;  /* 0x00000092a890723c */ /* 0x040ff00000001810 */
[C---:B--2---:R-:W-:Y:S08]  /*9700*/  HMMA.16816.F32 R140, R168.reuse, R136, R20 ;  /* 0x00000088a88c723c */ /* 0x044ff00000001814 */
[C---:B------:R-:W-:Y:S08]  /*9710*/  HMMA.16816.F32 R136, R168.reuse, R138, R24 ;  /* 0x0000008aa888723c */ /* 0x040ff00000001818 */
        /* <DEDUP_REMOVED lines=33> */
[C---:B------:R-:W-:Y:S08]  /*9930*/  HMMA.16816.F32 R120, R168.reuse, R14, R120 ;  /* 0x0000000ea878723c */ /* 0x040ff00000001878 */
[C---:B--2---:R-:W-:Y:S07]  /*9940*/  HMMA.16816.F32 R124, R168.reuse, R4, R124 ;  /* 0x00000004a87c723c */ /* 0x044fee000000187c */
[----:B------:R-:W-:Y:S01]  /*9950*/  FADD.FTZ R4, R177, R0 ;  /* 0x00000000b1047221 */ /* 0x000fe20000010000 */
[----:B------:R-:W-:Y:S04]  /*9960*/  HMMA.16816.F32 R128, R168, R6, R128 ;  /* 0x00000006a880723c */ /* 0x000fe80000001880 */
[----:B------:R-:W-:Y:S02]  /*9970*/  FADD.FTZ R0, R173, R2 ;  /* 0x00000002ad007221 */ /* 0x000fe40000010000 */
[----:B------:R-:W-:Y:S02]  /*9980*/  FADD.FTZ R2, R176, R4 ;  /* 0x00000004b0027221 */ /* 0x000fe40000010000 */
[----:B------:R-:W-:Y:S01]  /*9990*/  FADD.FTZ R0, R132, R0 ;  /* 0x0000000084007221 */ /* 0x000fe20000010000 */
[----:B------:R-:W-:Y:S02]  /*99a0*/  MOV R132, R3 ;  /* 0x0000000300847202 */ /* 0x000fe40000000f00 */
[----:B------:R1:W-:Y:S01]  /*99b0*/  STL [R1+0x44], R2 ;  /* 0x0000440201007387 */ /* 0x0003e20000100800 */
[----:B------:R-:W-:Y:S01]  /*99c0*/  FADD.FTZ R0, R134, R0 ;  /* 0x0000000086007221 */ /* 0x000fe20000010000 */
[----:B------:R-:W-:Y:S04]  /*99d0*/  MOV R134, R133 ;  /* 0x0000008500867202 */ /* 0x000fe80000000f00 */
[----:B------:R1:W-:Y:S02]  /*99e0*/  STL [R1+0x4c], R0 ;  /* 0x00004c0001007387 */ /* 0x0003e40000100800 */
[----:B-1----:R-:W-:-:S05]  /*99f0*/  @P0 BRA `(.L_x_1964) ;  /* 0xffffc43000000947 */ /* 0x002fca000383ffff */
.L_x_1951:
        /* <DEDUP_REMOVED lines=29> */
.L_x_1966:
[----:B------:R-:W-:Y:S02]  /*9bd0*/  ULDC UR4, c[0x0][0x32c] ;  /* 0x0000cb0000047ab9 */ /* 0x000fe40000000800 */
[----:B------:R-:W-:-:S03]  /*9be0*/  UISETP.NE.AND UP0, UPT, UR27, UR4, UPT ;  /* 0x000000041b00728c */ /* 0x000fc6000bf05270 */
[----:B------:R-:W-:Y:S02]  /*9bf0*/  ULDC.64 UR4, c[0x0][0x330] ;  /* 0x0000cc0000047ab9 */ /* 0x000fe40000000a00 */
[----:B------:R-:W-:-:S07]  /*9c00*/  UIMAD.WIDE.U32 UR30, UR28, UR4, URZ ;  /* 0x000000041c1e72a5 */ /* 0x000fce000f8e003f */
[----:B------:R-:W-:Y:S02]  /*9c10*/  @UP0 UMOV UR27, UR31 ;  /* 0x0000001f001b0c82 */ /* 0x000fe40008000000 */
[----:B------:R-:W-:Y:S02]  /*9c20*/  @UP0 USHF.R.U32.HI UR28, URZ, UR5, UR27 ;  /* 0x000000053f1c0299 */ /* 0x000fe4000801161b */
.L_x_1967:
[----:B------:R-:W-:Y:S02]  /*9c30*/  ULDC UR4, c[0x0][0x32c] ;  /* 0x0000cb0000047ab9 */ /* 0x000fe40000000800 */
[----:B------:R-:W-:-:S04]  /*9c40*/  UIMAD UR4, UR28, UR4, URZ ;  /* 0x000000041c0472a4 */ /* 0x000fc8000f8e023f */
[----:B------:R-:W-:-:S04]  /*9c50*/  UISETP.LT.AND UP0, UPT, UR26, UR4, UPT ;  /* 0x000000041a00728c */ /* 0x000fc8000bf01270 */
[----:B------:R-:W-:-:S04]  /*9c60*/  USEL UR26, UR26, UR4, !UP0 ;  /* 0x000000041a1a7287 */ /* 0x000fc8000c000000 */
.L_x_1965:
        /* <DEDUP_REMOVED lines=18> */
[C---:B---3--:R-:W-:Y:S01]  /*9d90*/  SHF.L.U64.HI R4, R3.reuse, 0x1, R4 ;  /* 0x0000000103047819 */ /* 0x048fe20000010204 */
[----:B------:R-:W-:Y:S02]  /*9da0*/  IMAD.SHL.U32 R3, R3, 0x2, RZ ;  /* 0x0000000203037824 */ /* 0x000fe400078e00ff */
[----:B------:R1:W-:Y:S04]  /*9db0*/  STL [R1+0x6c], R5 ;  /* 0x00006c0501007387 */ /* 0x0003e80000100800 */
[----:B------:R1:W-:Y:S01]  /*9dc0*/  STL [R1+0x20], R4 ;  /* 0x0000200401007387 */ /* 0x0003e20000100800 */
[C---:B----4-:R-:W-:Y:S01]  /*9dd0*/  SHF.L.U64.HI R2, R0.reuse, 0x1, R2 ;  /* 0x0000000100027819 */ /* 0x050fe20000010202 */
[----:B------:R-:W-:-:S02]  /*9de0*/  IMAD.SHL.U32 R0, R0, 0x2, RZ ;  /* 0x0000000200007824 */ /* 0x000fc400078e00ff */
[----:B------:R1:W-:Y:S04]  /*9df0*/  STL [R1+0x1c], R3 ;  /* 0x00001c0301007387 */ /* 0x0003e80000100800 */
[----:B------:R1:W-:Y:S04]  /*9e00*/  STL [R1+0x14], R0 ;  /* 0x0000140001007387 */ /* 0x0003e80000100800 */
[----:B------:R1:W-:Y:S02]  /*9e10*/  STL [R1+0x18], R2 ;  /* 0x0000180201007387 */ /* 0x0003e40000100800 */
.L_x_1973:
[----:B-1----:R-:W2:Y:S01]  /*9e20*/  LDL R2, [R1+0x4] ;  /* 0x0000040001027983 */ /* 0x002ea20000100800 */
[----:B------:R-:W-:Y:S04]  /*9e30*/  DEPBAR.LE SB0, 0x0 ;  /* 0x000080000000791a */ /* 0x000fe80000000000 */
[----:B------:R-:W3:Y:S01]  /*9e40*/  LDL R0, [R1] ;  /* 0x0000000001007983 */ /* 0x000ee20000100800 */
[----:B------:R-:W-:Y:S03]  /*9e50*/  UISETP.GT.AND UP0, UPT, UR7, UR23, UPT ;  /* 0x000000170700728c */ /* 0x000fe6000bf04270 */
[----:B------:R-:W-:Y:S03]  /*9e60*/  BAR.SYNC.DEFER_BLOCKING 0x0 ;  /* 0x0000000000007b1d */ /* 0x000fe60000010000 */
[----:B------:R-:W-:Y:S03]  /*9e70*/  PLOP3.LUT P0, PT, PT, PT, UP0, 0x80, 0x0 ;  /* 0x000000000000781c */ /* 0x000fe60003f0f008 */
[----:B------:R-:W1:Y:S04]  /*9e80*/  LDSM.16.M88.4 R8, [R236+0x14080] ;  /* 0x01408000ec08783b */ /* 0x000e680000000200 */
[----:B------:R-:W4:Y:S04]  /*9e90*/  LDSM.16.M88.4 R16, [R236+0x14880] ;  /* 0x01488000ec10783b */ /* 0x000f280000000200 */
[----:B------:R-:W1:Y:S04]  /*9ea0*/  LDSM.16.M88.4 R24, [R236+0x15080] ;  /* 0x01508000ec18783b */ /* 0x000e680000000200 */
[----:B------:R-:W1:Y:S04]  /*9eb0*/  LDSM.16.M88.4 R168, [R243] ;  /* 0x00000000f3a8783b */ /* 0x000e680000000200 */
[----:B--2---:R-:W2:Y:S04]  /*9ec0*/  LDSM.16.M88.4 R172, [R2] ;  /* 0x0000000002ac783b */ /* 0x004ea80000000200 */
[----:B---3--:R3:W1:Y:S02]  /*9ed0*/  LDSM.16.M88.4 R176, [R0] ;  /* 0x0000000000b0783b */ /* 0x0086640000000200 */
[----:B---3--:R-:W-:Y:S01]  /*9ee0*/  MOV R0, R133 ;  /* 0x0000008500007202 */ /* 0x008fe20000000f00 */
[----:B------:R-:W-:-:S05]  /*9ef0*/  @P0 BRA `(.L_x_1969) ;  /* 0x000004b000000947 */ /* 0x000fca0003800000 */
[----:B----4-:R-:W3:Y:S01]  /*9f00*/  LDL R5, [R1+0x28] ;  /* 0x0000280001057983 */ /* 0x010ee20000100800 */
[----:B------:R-:W-:Y:S03]  /*9f10*/  BSSY B0, `(.L_x_1969) ;  /* 0x0000049000007945 */ /* 0x000fe60003800000 */
[----:B------:R-:W4:Y:S04]  /*9f20*/  LDL R7, [R1+0x24] ;  /* 0x0000240001077983 */ /* 0x000f280000100800 */
[----:B--2---:R-:W2:Y:S04]  /*9f30*/  LDL R135, [R1+0x30] ;  /* 0x0000300001877983 */ /* 0x004ea80000100800 */
        /* <DEDUP_REMOVED lines=8> */
[----:B---3--:R-:W-:Y:S05]  /*9fc0*/  SHF.R.S32.HI R2, RZ, 0x1f, R5 ;  /* 0x0000001fff027819 */ /* 0x008fea0000011405 */
[----:B------:R-:W-:Y:S02]  /*9fd0*/  IMAD R4, R2, c[0x0][0x208], RZ ;  /* 0x0000820002047a24 */ /* 0x000fe400078e02ff */
[----:B------:R-:W-:Y:S01]  /*9fe0*/  IMAD.WIDE.U32 R2, R5, c[0x0][0x208], RZ ;  /* 0x0000820005027a25 */ /* 0x000fe200078e00ff */
[----:B--2---:R-:W-:Y:S03]  /*9ff0*/  ISETP.GE.AND P1, PT, R135, c[0x0][0x1d4], PT ;  /* 0x0000750087007a0c */ /* 0x004fe60003f26270 */
[----:B------:R-:W-:Y:S02]  /*a000*/  IMAD R4, R5, c[0x0][0x20c], R4 ;  /* 0x0000830005047a24 */ /* 0x000fe400078e0204 */
[----:B------:R-:W2:Y:S02]  /*a010*/  LDL R5, [R1+0x6c] ;  /* 0x00006c0001057983 */ /* 0x000ea40000100800 */
[----:B------:R-:W-:Y:S01]  /*a020*/  IMAD.IADD R3, R3, 0x1, R4 ;  /* 0x0000000103037824 */ /* 0x000fe200078e0204 */
[----:B----4-:R-:W-:Y:S03]  /*a030*/  SHF.R.S32.HI R4, RZ, 0x1f, R7 ;  /* 0x0000001fff047819 */ /* 0x010fe60000011407 */
        /* <DEDUP_REMOVED lines=10> */
[C---:B---3--:R-:W-:Y:S05]  /*a0e0*/  IMAD.X R5, R3.reuse, 0x1, R134, P0 ;  /* 0x0000000103057824 */ /* 0x048fea00000e0686 */
[----:B------:R-:W-:Y:S01]  /*a0f0*/  @!PT LDS RZ, [RZ] ;  /* 0x00000000fffff984 */ /* 0x000fe20000000800 */
[----:B------:R2:W-:Y:S02]  /*a100*/  LDGSTS.E.BYPASS.LTC128B.128 [R13+0x4080], [R4.64], !P1 ;  /* 0x04080000040d7fae */ /* 0x0005e4000c901d52 */
[C---:B--2---:R-:W-:Y:S05]  /*a110*/  IADD3 R4, P0, R2.reuse, R23, RZ ;  /* 0x0000001702047210 */ /* 0x044fea0007f1e0ff */
[C---:B------:R-:W-:Y:S05]  /*a120*/  IMAD.X R5, R3.reuse, 0x1, R22, P0 ;  /* 0x0000000103057824 */ /* 0x040fea00000e0616 */
[----:B------:R2:W-:Y:S02]  /*a130*/  LDGSTS.E.BYPASS.LTC128B.128 [R13+0x5880], [R4.64], !P6 ;  /* 0x05880000040d7fae */ /* 0x0005e4000f101d52 */
[----:B--2---:R-:W-:Y:S05]  /*a140*/  IADD3 R4, P0, R2, R21, RZ ;  /* 0x0000001502047210 */ /* 0x004fea0007f1e0ff */
[----:B------:R-:W-:Y:S02]  /*a150*/  IMAD.X R5, R3, 0x1, R15, P0 ;  /* 0x0000000103057824 */ /* 0x000fe400000e060f */
[----:B------:R-:W2:Y:S04]  /*a160*/  S2R R15, SR_TID.X ;  /* 0x00000000000f7919 */ /* 0x000ea80000002100 */
[----:B------:R3:W-:Y:S01]  /*a170*/  LDGSTS.E.BYPASS.LTC128B.128 [R13+0x7080], [R4.64], !P5 ;  /* 0x07080000040d7fae */ /* 0x0007e2000e901d52 */
[----:B--2---:R-:W-:Y:S01]  /*a180*/  ISETP.GT.AND P1, PT, R15, 0x7f, PT ;  /* 0x0000007f0f00780c */ /* 0x004fe20003f24270 */
[C---:B---3--:R-:W-:Y:S01]  /*a190*/  IMAD.SHL.U32 R5, R12.reuse, 0x2, RZ ;  /* 0x000000020c057824 */ /* 0x048fe200078e00ff */
[----:B------:R-:W-:Y:S04]  /*a1a0*/  SHF.L.U64.HI R12, R12, 0x1, R20 ;  /* 0x000000010c0c7819 */ /* 0x000fe80000010214 */
[----:B------:R-:W-:Y:S05]  /*a1b0*/  IADD3 R2, P0, R2, R5, RZ ;  /* 0x0000000502027210 */ /* 0x000fea0007f1e0ff */
[----:B------:R-:W-:Y:S05]  /*a1c0*/  IMAD.X R3, R3, 0x1, R12, P0 ;  /* 0x0000000103037824 */ /* 0x000fea00000e060c */
[----:B------:R2:W-:Y:S01]  /*a1d0*/  LDGSTS.E.BYPASS.LTC128B.128 [R13+0x8880], [R2.64], !P4 ;  /* 0x08880000020d7fae */ /* 0x0005e2000e101d52 */
[----:B------:R-:W-:-:S05]  /*a1e0*/  @P1 BRA `(.L_x_1970) ;  /* 0x000001b000001947 */ /* 0x000fca0003800000 */
[----:B------:R-:W-:-:S05]  /*a1f0*/  BRA.DIV ~URZ, `(.L_x_1971) ;  /* 0x000097f27f007947 */ /* 0x000fca000b800000 */
[----:B------:R3:W4:Y:S04]  /*a200*/  SHFL.IDX PT, R4, R6, 0x1, 0x181f ;  /* 0x00381f0006047f89 */ /* 0x00072800000e0000 */
[----:B--2---:R3:W2:Y:S02]  /*a210*/  SHFL.IDX PT, R2, R7, 0x1, 0x181f ;  /* 0x00381f0007027f89 */ /* 0x0046a400000e0000 */
.L_x_2005:
[----:B---3--:R-:W3:Y:S04]  /*a220*/  LDL R7, [R1+0x30] ;  /* 0x0000300001077983 */ /* 0x008ee80000100800 */
[----:B----4-:R-:W4:Y:S04]  /*a230*/  LDL R6, [R1+0x6c] ;  /* 0x00006c0001067983 */ /* 0x010f280000100800 */
[----:B--2---:R-:W2:Y:S04]  /*a240*/  LDL R21, [R1+0x2c] ;  /* 0x00002c0001157983 */ /* 0x004ea80000100800 */
[----:B------:R-:W2:Y:S04]  /*a250*/  LDL R13, [R1+0x8] ;  /* 0x00000800010d7983 */ /* 0x000ea80000100800 */
[----:B------:R-:W2:Y:S04]  /*a260*/  LDL R20, [R1+0x1c] ;  /* 0x00001c0001147983 */ /* 0x000ea80000100800 */
[----:B------:R-:W2:Y:S04]  /*a270*/  LDL R15, [R1+0x20] ;  /* 0x00002000010f7983 */ /* 0x000ea80000100800 */
[----:B------:R-:W2:Y:S04]  /*a280*/  LDL R3, [R1+0x14] ;  /* 0x0000140001037983 */ /* 0x000ea80000100800 */
[----:B------:R-:W2:Y:S01]  /*a290*/  LDL R14, [R1+0x18] ;  /* 0x00001800010e7983 */ /* 0x000ea20000100800 */
[----:B---3--:R-:W-:Y:S02]  /*a2a0*/  ISETP.GE.AND P1, PT, R7, c[0x0][0x1d4], PT ;  /* 0x0000750007007a0c */ /* 0x008fe40003f26270 */
[----:B----4-:R-:W-:Y:S05]  /*a2b0*/  IADD3 R6, P0, R2, R6, RZ ;  /* 0x0000000602067210 */ /* 0x010fea0007f1e0ff */
[----:B--2---:R-:W-:Y:S06]  /*a2c0*/  IMAD.X R7, R4, 0x1, R21, P0 ;  /* 0x0000000104077824 */ /* 0x004fec00000e0615 */
[----:B------:R-:W-:Y:S01]  /*a2d0*/  @!PT LDS RZ, [RZ] ;  /* 0x00000000fffff984 */ /* 0x000fe20000000800 */
[----:B------:R-:W-:Y:S01]  /*a2e0*/  @!PT LDS RZ, [RZ] ;  /* 0x00000000fffff984 */ /* 0x000fe20000000800 */
[----:B------:R-:W-:Y:S01]  /*a2f0*/  @!PT LDS RZ, [RZ] ;  /* 0x00000000fffff984 */ /* 0x000fe20000000800 */
[----:B------:R2:W-:Y:S02]  /*a300*/  LDGSTS.E.BYPASS.LTC128B.128 [R13+0x5080], [R6.64], !P1 ;  /* 0x05080000060d7fae */ /* 0x0005e4000c901d52 */
[----:B--2---:R-:W-:Y:S05]  /*a310*/  IADD3 R6, P0, R2, R20, RZ ;  /* 0x0000001402067210 */ /* 0x004fea0007f1e0ff */
[----:B------:R-:W-:Y:S05]  /*a320*/  IMAD.X R7, R4, 0x1, R15, P0 ;  /* 0x0000000104077824 */ /* 0x000fea00000e060f */
[----:B------:R2:W-:Y:S02]  /*a330*/  LDGSTS.E.BYPASS.LTC128B.128 [R13+0x6880], [R6.64], !P6 ;  /* 0x06880000060d7fae */ /* 0x0005e4000f101d52 */
[C---:B--2---:R-:W-:Y:S02]  /*a340*/  IADD3 R6, P1, R2.reuse, R3, RZ ;  /* 0x0000000302067210 */ /* 0x044fe40007f3e0ff */
[----:B------:R-:W-:Y:S03]  /*a350*/  IADD3 R2, P0, R2, R5, RZ ;  /* 0x0000000502027210 */ /* 0x000fe60007f1e0ff */
[C---:B------:R-:W-:Y:S02]  /*a360*/  IMAD.X R7, R4.reuse, 0x1, R14, P1 ;  /* 0x0000000104077824 */ /* 0x040fe400008e060e */
[----:B------:R-:W-:Y:S03]  /*a370*/  IMAD.X R3, R4, 0x1, R12, P0 ;  /* 0x0000000104037824 */ /* 0x000fe600000e060c */
[----:B------:R2:W-:Y:S04]  /*a380*/  LDGSTS.E.BYPASS.LTC128B.128 [R13+0x8080], [R6.64], !P5 ;  /* 0x08080000060d7fae */ /* 0x0005e8000e901d52 */
[----:B------:R2:W-:Y:S02]  /*a390*/  LDGSTS.E.BYPASS.LTC128B.128 [R13+0x9880], [R2.64], !P4 ;  /* 0x09880000020d7fae */ /* 0x0005e4000e101d52 */
.L_x_1970:
[----:B------:R-:W-:Y:S05]  /*a3a0*/  BSYNC B0 ;  /* 0x0000000000007941 */ /* 0x000fea0003800000 */
.L_x_1969:
[----:B----4-:R-:W0:Y:S01]  /*a3b0*/  LDGDEPBAR ;  /* 0x00000000000079af */ /* 0x010e220000000000 */
[----:B------:R-:W-:Y:S01]  /*a3c0*/  WARPSYNC 0xffffffff ;  /* 0xffffffff00007948 */ /* 0x000fe20003800000 */
[C---:B-12--5:R-:W-:Y:S01]  /*a3d0*/  HMMA.16816.F32 R4, R160.reuse, R8, RZ ;  /* 0x00000008a004723c */ /* 0x066fe200000018ff */
        /* <DEDUP_REMOVED lines=146> */
[----:B------:R-:W3:Y:S02]  /*ad00*/  LDL R169, [R1+0x30] ;  /* 0x0000300001a97983 */ /* 0x000ee40000100800 */
[----:B------:R-:W-:Y:S02]  /*ad10*/  ISETP.NE.AND P1, PT, R3, 0x1, PT ;  /* 0x000000010300780c */ /* 0x000fe40003f25270 */
[----:B------:R-:W4:Y:S01]  /*ad20*/  LDL R174, [R1+0x6c] ;  /* 0x00006c0001ae7983 */ /* 0x000f220000100800 */
[----:B------:R-:W-:Y:S03]  /*ad30*/  IMAD.U32 R3, RZ, RZ, UR5 ;  /* 0x00000005ff037e24 */ /* 0x000fe6000f8e00ff */
[----:B------:R-:W5:Y:S04]  /*ad40*/  LDL R175, [R1+0x2c] ;  /* 0x00002c0001af7983 */ /* 0x000f680000100800 */
[----:B------:R-:W4:Y:S04]  /*ad50*/  LDL R177, [R1+0x8] ;  /* 0x0000080001b17983 */ /* 0x000f280000100800 */
[----:B------:R-:W4:Y:S04]  /*ad60*/  LDL R173, [R1+0x1c] ;  /* 0x00001c0001ad7983 */ /* 0x000f280000100800 */
[----:B------:R-:W4:Y:S04]  /*ad70*/  LDL R178, [R1+0x20] ;  /* 0x0000200001b27983 */ /* 0x000f280000100800 */
[----:B------:R-:W4:Y:S04]  /*ad80*/  LDL R179, [R1+0x14] ;  /* 0x0000140001b37983 */ /* 0x000f280000100800 */
[----:B------:R-:W4:Y:S01]  /*ad90*/  LDL R176, [R1+0x18] ;  /* 0x0000180001b07983 */ /* 0x000f220000100800 */
[----:B--2---:R-:W-:Y:S02]  /*ada0*/  IADD3 R3, R3, -0x30, R2 ;  /* 0xffffffd003037810 */ /* 0x004fe40007ffe002 */
[----:B---3--:R-:W-:Y:S03]  /*adb0*/  ISETP.GE.AND P2, PT, R169, c[0x0][0x1d4], PT ;  /* 0x00007500a9007a0c */ /* 0x008fe60003f46270 */
        /* <DEDUP_REMOVED lines=12> */
[----:B--2---:R-:W-:Y:S02]  /*ae80*/  IMAD R134, R2, c[0x0][0x1e0], RZ ;  /* 0x0000780002867a24 */ /* 0x004fe400078e02ff */
[C---:B------:R-:W-:Y:S04]  /*ae90*/  IMAD.WIDE.U32 R2, R171.reuse, c[0x0][0x1e0], RZ ;  /* 0x00007800ab027a25 */ /* 0x040fe800078e00ff */
[----:B------:R-:W-:Y:S04]  /*aea0*/  IMAD R134, R171, c[0x0][0x1e4], R134 ;  /* 0x00007900ab867a24 */ /* 0x000fe800078e0286 */
[----:B------:R-:W-:Y:S02]  /*aeb0*/  IMAD.IADD R3, R3, 0x1, R134 ;  /* 0x0000000103037824 */ /* 0x000fe400078e0286 */
[----:B------:R-:W2:Y:S02]  /*aec0*/  S2R R134, SR_TID.X ;  /* 0x0000000000867919 */ /* 0x000ea40000002100 */
[----:B--2---:R-:W-:Y:S04]  /*aed0*/  SHF.R.S32.HI R168, RZ, 0x1f, R134 ;  /* 0x0000001fffa87819 */ /* 0x004fe80000011486 */
[----:B------:R-:W-:Y:S04]  /*aee0*/  LEA.HI R168, R168, R134, RZ, 0x3 ;  /* 0x00000086a8a87211 */ /* 0x000fe800078f18ff */
[----:B------:R-:W-:Y:S04]  /*aef0*/  SHF.R.S32.HI R168, RZ, 0x3, R168 ;  /* 0x00000003ffa87819 */ /* 0x000fe800000114a8 */
[----:B------:R-:W-:Y:S01]  /*af00*/  IADD3 R134, -R168, 0x30, RZ ;  /* 0x00000030a8867810 */ /* 0x000fe20007ffe1ff */
[----:B---3--:R2:W-:Y:S01]  /*af10*/  STL [R1+0x24], R170 ;  /* 0x000024aa01007387 */ /* 0x0085e20000100800 */
[----:B------:R-:W-:Y:S01]  /*af20*/  SHF.R.S32.HI R135, RZ, 0x1f, R170 ;  /* 0x0000001fff877819 */ /* 0x000fe200000114aa */
[----:B------:R-:W-:Y:S02]  /*af30*/  IMAD.WIDE.U32 R2, R170, c[0x0][0x1f0], R2 ;  /* 0x00007c00aa027a25 */ /* 0x000fe400078e0002 */
[----:B-1----:R-:W3:Y:S02]  /*af40*/  LDL R171, [R1+0x34] ;  /* 0x0000340001ab7983 */ /* 0x002ee40000100800 */
[----:B------:R-:W-:Y:S01]  /*af50*/  IMAD R135, R135, c[0x0][0x1f0], RZ ;  /* 0x00007c0087877a24 */ /* 0x000fe200078e02ff */
[----:B------:R-:W-:Y:S01]  /*af60*/  IADD3 R2, P0, R2, UR20, RZ ;  /* 0x0000001402027c10 */ /* 0x000fe2000ff1e0ff */
[----:B------:R-:W3:Y:S02]  /*af70*/  LDL R172, [R1+0x50] ;  /* 0x0000500001ac7983 */ /* 0x000ee40000100800 */
[----:B------:R-:W-:Y:S05]  /*af80*/  IMAD R135, R170, c[0x0][0x1f4], R135 ;  /* 0x00007d00aa877a24 */ /* 0x000fea00078e0287 */
[----:B------:R-:W-:Y:S02]  /*af90*/  IADD3.X R135, R3, UR8, R135, P0, !PT ;  /* 0x0000000803877c10 */ /* 0x000fe400087fe487 */
[C---:B--2---:R-:W-:Y:S04]  /*afa0*/  LEA R170, P0, R2.reuse, c[0x0][0x1c8], 0x1 ;  /* 0x0000720002aa7a11 */ /* 0x044fe800078008ff */
[----:B------:R-:W-:Y:S02]  /*afb0*/  LEA.HI.X R135, R2, c[0x0][0x1cc], R135, 0x1, P0 ;  /* 0x0000730002877a11 */ /* 0x000fe400000f0c87 */
[----:B------:R-:W4:Y:S01]  /*afc0*/  SHFL.IDX PT, R2, R170, RZ, 0x181f ;  /* 0x00181fffaa027589 */ /* 0x000f2200000e0000 */
[----:B------:R-:W-:Y:S03]  /*afd0*/  ISETP.GE.AND P0, PT, R134, 0x1, PT ;  /* 0x000000018600780c */ /* 0x000fe60003f06270 */
[----:B------:R-:W5:Y:S10]  /*afe0*/  SHFL.IDX PT, R3, R135, RZ, 0x181f ;  /* 0x00181fff87037589 */ /* 0x000f7400000e0000 */
[C---:B----4-:R-:W-:Y:S05]  /*aff0*/  @P0 IADD3 R168, P1, R2.reuse, R174, RZ ;  /* 0x000000ae02a80210 */ /* 0x050fea0007f3e0ff */
[C-C-:B-----5:R-:W-:Y:S05]  /*b000*/  @P0 IMAD.X R169, R3.reuse, 0x1, R175.reuse, P1 ;  /* 0x0000000103a90824 */ /* 0x160fea00008e06af */
[----:B------:R-:W-:Y:S01]  /*b010*/  @!PT LDS RZ, [RZ] ;  /* 0x00000000fffff984 */ /* 0x000fe20000000800 */
[----:B------:R1:W-:Y:S02]  /*b020*/  @P0 LDGSTS.E.BYPASS.LTC128B.128 [R177+0x14080], [R168.64], !P2 ;  /* 0x14080000a8b10fae */ /* 0x0003e4000d101d52 */
[C---:B-1----:R-:W-:Y:S05]  /*b030*/  @P0 IADD3 R168, P1, R2.reuse, R173, RZ ;  /* 0x000000ad02a80210 */ /* 0x042fea0007f3e0ff */
[C---:B------:R-:W-:Y:S05]  /*b040*/  @P0 IMAD.X R169, R3.reuse, 0x1, R178, P1 ;  /* 0x0000000103a90824 */ /* 0x040fea00008e06b2 */
[----:B------:R1:W-:Y:S02]  /*b050*/  @P0 LDGSTS.E.BYPASS.LTC128B.128 [R177+0x15880], [R168.64], !P6 ;  /* 0x15880000a8b10fae */ /* 0x0003e4000f101d52 */
[----:B-1----:R-:W-:Y:S05]  /*b060*/  @P0 IADD3 R168, P1, R2, R179, RZ ;  /* 0x000000b302a80210 */ /* 0x002fea0007f3e0ff */
[----:B------:R-:W-:Y:S05]  /*b070*/  @P0 IMAD.X R169, R3, 0x1, R176, P1 ;  /* 0x0000000103a90824 */ /* 0x000fea00008e06b0 */
[----:B------:R1:W-:Y:S01]  /*b080*/  @P0 LDGSTS.E.BYPASS.LTC128B.128 [R177+0x17080], [R168.64], !P5 ;  /* 0x17080000a8b10fae */ /* 0x0003e2000e901d52 */
[C---:B---3--:R-:W-:Y:S04]  /*b090*/  @P0 LEA R2, P1, R171.reuse, R2, 0x1 ;  /* 0x00000002ab020211 */ /* 0x048fe800078208ff */
[----:B------:R-:W-:Y:S05]  /*b0a0*/  @P0 LEA.HI.X R3, R171, R3, R172, 0x1, P1 ;  /* 0x00000003ab030211 */ /* 0x000fea00008f0cac */
[----:B------:R2:W-:Y:S01]  /*b0b0*/  @P0 LDGSTS.E.BYPASS.LTC128B.128 [R177+0x18880], [R2.64], !P4 ;  /* 0x1888000002b10fae */ /* 0x0005e2000e101d52 */
[----:B------:R-:W-:Y:S03]  /*b0c0*/  ISETP.GE.AND P0, PT, R134, 0x21, PT ;  /* 0x000000218600780c */ /* 0x000fe60003f06270 */
[----:B--2---:R-:W2:Y:S04]  /*b0d0*/  SHFL.IDX PT, R2, R170, 0x1, 0x181f ;  /* 0x00381f00aa027f89 */ /* 0x004ea800000e0000 */
[----:B------:R-:W3:Y:S06]  /*b0e0*/  SHFL.IDX PT, R3, R135, 0x1, 0x181f ;  /* 0x00381f0087037f89 */ /* 0x000eec00000e0000 */
[C---:B--2---:R-:W-:Y:S05]  /*b0f0*/  @P0 IADD3 R134, P1, R2.reuse, R174, RZ ;  /* 0x000000ae02860210 */ /* 0x044fea0007f3e0ff */
[C---:B---3--:R-:W-:Y:S05]  /*b100*/  @P0 IMAD.X R135, R3.reuse, 0x1, R175, P1 ;  /* 0x0000000103870824 */ /* 0x048fea00008e06af */
        /* <DEDUP_REMOVED lines=10> */
.L_x_1972:
[----:B-1----:R-:W2:Y:S01]  /*b1b0*/  LDL.LU R134, [R1+0x44] ;  /* 0x0000440001867983 */ /* 0x002ea20000300800 */
[----:B------:R-:W-:Y:S01]  /*b1c0*/  FMNMX.FTZ R133, R4, R133, !PT ;  /* 0x0000008504857209 */ /* 0x000fe20007810000 */
[----:B------:R-:W-:Y:S02]  /*b1d0*/  UISETP.GT.AND UP0, UPT, UR23, UR4, UPT ;  /* 0x000000041700728c */ /* 0x000fe4000bf04270 */
[----:B------:R-:W3:Y:S01]  /*b1e0*/  LDL.LU R169, [R1+0x4c] ;  /* 0x00004c0001a97983 */ /* 0x000ee20000300800 */
[----:B------:R-:W-:Y:S01]  /*b1f0*/  FMNMX.FTZ R133, R5, R133, !PT ;  /* 0x0000008505857209 */ /* 0x000fe20007810000 */
[----:B------:R-:W-:Y:S02]  /*b200*/  UIADD3 UR5, UR23, -0x1, URZ ;  /* 0xffffffff17057890 */ /* 0x000fe4000fffe03f */
[----:B------:R-:W0:Y:S01]  /*b210*/  LDGDEPBAR ;  /* 0x00000000000079af */ /* 0x000e220000000000 */
[----:B------:R-:W-:Y:S02]  /*b220*/  FMNMX.FTZ R133, R8, R133, !PT ;  /* 0x0000008508857209 */ /* 0x000fe40007810000 */
[----:B------:R-:W-:Y:S02]  /*b230*/  PLOP3.LUT P0, PT, PT, PT, UP0, 0x80, 0x0 ;  /* 0x000000000000781c */ /* 0x000fe40003f0f008 */
        /* <DEDUP_REMOVED lines=30> */
[----:B------:R-:W-:Y:S01]  /*b420*/  FFMA.FTZ R176, R17, c[0x0][0x2d0], -R2 ;  /* 0x0000b40011b07a23 */ /* 0x000fe20000010802 */
[----:B------:R-:W4:Y:S01]  /*b430*/  MUFU.EX2 R5, R5 ;  /* 0x0000000500057308 */ /* 0x000f220000000800 */
[C---:B-1----:R-:W-:Y:S02]  /*b440*/  FMUL.FTZ R28, R3.reuse, R28 ;  /* 0x0000001c031c7220 */ /* 0x042fe40000410000 */
[C---:B------:R-:W-:Y:S02]  /*b450*/  FMUL.FTZ R29, R3.reuse, R29 ;  /* 0x0000001d031d7220 */ /* 0x040fe40000410000 */
[C---:B------:R-:W-:Y:S05]  /*b460*/  FMUL.FTZ R32, R3.reuse, R32 ;  /* 0x0000002003207220 */ /* 0x040fea0000410000 */
        /* <DEDUP_REMOVED lines=83> */
[--C-:B------:R-:W-:Y:S01]  /*b9a0*/  FFMA.FTZ R172, R15, c[0x0][0x2d0], -R4.reuse ;  /* 0x0000b4000fac7a23 */ /* 0x100fe20000010804 */
[----:B------:R-:W-:Y:S01]  /*b9b0*/  MOV R15, R25 ;  /* 0x00000019000f7202 */ /* 0x000fe20000000f00 */
[----:B------:R-:W-:Y:S02]  /*b9c0*/  FMUL.FTZ R25, R3, R137 ;  /* 0x0000008903197220 */ /* 0x000fe40000410000 */
[--C-:B------:R-:W-:Y:S02]  /*b9d0*/  FFMA.FTZ R16, R26, c[0x0][0x2d0], -R4.reuse ;  /* 0x0000b4001a107a23 */ /* 0x100fe40000010804 */
[--C-:B------:R-:W-:Y:S02]  /*b9e0*/  FFMA.FTZ R17, R27, c[0x0][0x2d0], -R4.reuse ;  /* 0x0000b4001b117a23 */ /* 0x100fe40000010804 */
[--C-:B------:R-:W-:Y:S01]  /*b9f0*/  FFMA.FTZ R171, R10, c[0x0][0x2d0], -R4.reuse ;  /* 0x0000b4000aab7a23 */ /* 0x100fe20000010804 */
[----:B------:R-:W3:Y:S01]  /*ba00*/  MUFU.EX2 R6, R6 ;  /* 0x0000000600067308 */ /* 0x000ee20000000800 */
[----:B------:R-:W-:Y:S01]  /*ba10*/  MOV R10, R24 ;  /* 0x00000018000a7202 */ /* 0x000fe20000000f00 */
[----:B------:R-:W-:Y:S01]  /*ba20*/  FMUL.FTZ R24, R3, R136 ;  /* 0x0000008803187220 */ /* 0x000fe20000410000 */
[----:B------:R-:W-:Y:S01]  /*ba30*/  MOV R157, R16 ;  /* 0x00000010009d7202 */ /* 0x000fe20000000f00 */
[--C-:B------:R-:W-:Y:S01]  /*ba40*/  FFMA.FTZ R173, R14, c[0x0][0x2d0], -R4.reuse ;  /* 0x0000b4000ead7a23 */ /* 0x100fe20000010804 */
[----:B------:R-:W-:Y:S01]  /*ba50*/  MOV R14, R20 ;  /* 0x00000014000e7202 */ /* 0x000fe20000000f00 */
[--C-:B------:R-:W-:Y:S02]  /*ba60*/  FFMA.FTZ R174, R18, c[0x0][0x2d0], -R4.reuse ;  /* 0x0000b40012ae7a23 */ /* 0x100fe40000010804 */
[--C-:B------:R-:W-:Y:S02]  /*ba70*/  FFMA.FTZ R175, R19, c[0x0][0x2d0], -R4.reuse ;  /* 0x0000b40013af7a23 */ /* 0x100fe40000010804 */
[----:B------:R-:W2:Y:S01]  /*ba80*/  MUFU.EX2 R7, R7 ;  /* 0x0000000700077308 */ /* 0x000ea20000000800 */
[--C-:B------:R-:W-:Y:S02]  /*ba90*/  FFMA.FTZ R12, R22, c[0x0][0x2d0], -R4.reuse ;  /* 0x0000b400160c7a23 */ /* 0x100fe40000010804 */
[--C-:B------:R-:W-:Y:S02]  /*baa0*/  FFMA.FTZ R13, R23, c[0x0][0x2d0], -R4.reuse ;  /* 0x0000b400170d7a23 */ /* 0x100fe40000010804 */
[C---:B-1----:R-:W-:Y:S01]  /*bab0*/  FMUL.FTZ R26, R0.reuse, R138 ;  /* 0x0000008a001a7220 */ /* 0x042fe20000410000 */
[----:B------:R-:W-:Y:S01]  /*bac0*/  MOV R153, R12 ;  /* 0x0000000c00997202 */ /* 0x000fe20000000f00 */
[C---:B------:R-:W-:Y:S01]  /*bad0*/  FMUL.FTZ R27, R0.reuse, R139 ;  /* 0x0000008b001b7220 */ /* 0x040fe20000410000 */
[----:B------:R-:W-:Y:S01]  /*bae0*/  MOV R152, R13 ;  /* 0x0000000d00987202 */ /* 0x000fe20000000f00 */
[----:B------:R-:W1:Y:S01]  /*baf0*/  LDSM.16.MT88.4 R136, [R237+0x4080] ;  /* 0x00408000ed88783b */ /* 0x000e620000004200 */
[----:B------:R-:W-:Y:S01]  /*bb00*/  FFMA.FTZ R134, R11, c[0x0][0x2d0], -R4 ;  /* 0x0000b4000b867a23 */ /* 0x000fe20000010804 */
[----:B------:R-:W-:Y:S01]  /*bb10*/  MOV R11, R21 ;  /* 0x00000015000b7202 */ /* 0x000fe20000000f00 */
[----:B------:R-:W4:Y:S01]  /*bb20*/  MUFU.EX2 R171, R171 ;  /* 0x000000ab00ab7308 */ /* 0x000f220000000800 */
[C---:B------:R-:W-:Y:S02]  /*bb30*/  FMUL.FTZ R12, R3.reuse, R148 ;  /* 0x00000094030c7220 */ /* 0x040fe40000410000 */
[C---:B---3--:R-:W-:Y:S02]  /*bb40*/  FFMA.FTZ R4, R0.reuse, R169, R6 ;  /* 0x000000a900047223 */ /* 0x048fe40000010006 */
[C---:B------:R-:W-:Y:S02]  /*bb50*/  FMUL.FTZ R13, R3.reuse, R149 ;  /* 0x00000095030d7220 */ /* 0x040fe40000410000 */
[----:B------:R-:W-:Y:S02]  /*bb60*/  FMUL.FTZ R16, R3, R144 ;  /* 0x0000009003107220 */ /* 0x000fe40000410000 */
[C---:B------:R-:W-:Y:S01]  /*bb70*/  FMUL.FTZ R18, R0.reuse, R146 ;  /* 0x0000009200127220 */ /* 0x040fe20000410000 */
[----:B------:R-:W-:Y:S01]  /*bb80*/  MUFU.EX2 R149, R173 ;  /* 0x000000ad00957308 */ /* 0x000fe20000000800 */
[C---:B------:R-:W-:Y:S01]  /*bb90*/  FMUL.FTZ R19, R0.reuse, R147 ;  /* 0x0000009300137220 */ /* 0x040fe20000410000 */
[C---:B--2---:R-:W-:Y:S01]  /*bba0*/  F2FP.PACK_AB R169, R7.reuse, R6 ;  /* 0x0000000607a9723e */ /* 0x044fe200000000ff */
[----:B------:R-:W-:Y:S02]  /*bbb0*/  FADD.FTZ R132, R7, R4 ;  /* 0x0000000407847221 */ /* 0x000fe40000010000 */
        /* <DEDUP_REMOVED lines=9> */
[----:B------:R-:W-:Y:S01]  /*bc50*/  MOV R156, R17 ;  /* 0x00000011009c7202 */ /* 0x000fe20000000f00 */
[C---:B------:R-:W-:Y:S01]  /*bc60*/  FMUL.FTZ R6, R0.reuse, R158 ;  /* 0x0000009e00067220 */ /* 0x040fe20000410000 */
[----:B------:R-:W-:Y:S01]  /*bc70*/  MOV R158, R15 ;  /* 0x0000000f009e7202 */ /* 0x000fe20000000f00 */
[----:B----4-:R-:W-:Y:S02]  /*bc80*/  FADD.FTZ R148, R171, R132 ;  /* 0x00000084ab947221 */ /* 0x010fe40000010000 */
[C---:B------:R-:W-:Y:S02]  /*bc90*/  FMUL.FTZ R15, R0.reuse, R151 ;  /* 0x00000097000f7220 */ /* 0x040fe40000410000 */
[C---:B------:R-:W-:Y:S01]  /*bca0*/  FMUL.FTZ R17, R3.reuse, R145 ;  /* 0x0000009103117220 */ /* 0x040fe20000410000 */
[----:B------:R-:W2:Y:S01]  /*bcb0*/  MUFU.EX2 R150, R134 ;  /* 0x0000008600967308 */ /* 0x000ea20000000800 */
[C---:B------:R-:W-:Y:S01]  /*bcc0*/  FMUL.FTZ R20, R3.reuse, R140 ;  /* 0x0000008c03147220 */ /* 0x040fe20000410000 */
[----:B------:R-:W-:Y:S01]  /*bcd0*/  LDSM.16.MT88.4 R144, [R238+0x4880] ;  /* 0x00488000ee90783b */ /* 0x000fe20000004200 */
[----:B------:R-:W-:Y:S02]  /*bce0*/  FMUL.FTZ R21, R3, R141 ;  /* 0x0000008d03157220 */ /* 0x000fe40000410000 */
[C---:B------:R-:W-:Y:S02]  /*bcf0*/  FMUL.FTZ R22, R0.reuse, R142 ;  /* 0x0000008e00167220 */ /* 0x040fe40000410000 */
[C---:B------:R-:W-:Y:S02]  /*bd00*/  FMUL.FTZ R23, R0.reuse, R143 ;  /* 0x0000008f00177220 */ /* 0x040fe40000410000 */
[C---:B------:R-:W-:Y:S01]  /*bd10*/  FMUL.FTZ R30, R0.reuse, R30 ;  /* 0x0000001e001e7220 */ /* 0x040fe20000410000 */
[----:B------:R-:W-:Y:S01]  /*bd20*/  LDSM.16.MT88.4 R140, [R237+0x4880] ;  /* 0x00488000ed8c783b */ /* 0x000fe20000004200 */
[C---:B------:R-:W-:Y:S01]  /*bd30*/  FMUL.FTZ R31, R0.reuse, R31 ;  /* 0x0000001f001f7220 */ /* 0x040fe20000410000 */
[----:B------:R-:W3:Y:S01]  /*bd40*/  MUFU.EX2 R132, R178 ;  /* 0x000000b200847308 */ /* 0x000ee20000000800 */
[C---:B------:R-:W-:Y:S02]  /*bd50*/  FMUL.FTZ R34, R0.reuse, R34 ;  /* 0x0000002200227220 */ /* 0x040fe40000410000 */
[C---:B------:R-:W-:Y:S02]  /*bd60*/  FMUL.FTZ R35, R0.reuse, R35 ;  /* 0x0000002300237220 */ /* 0x040fe40000410000 */
[C---:B------:R-:W-:Y:S02]  /*bd70*/  FMUL.FTZ R38, R0.reuse, R38 ;  /* 0x0000002600267220 */ /* 0x040fe40000410000 */
[C---:B------:R-:W-:Y:S02]  /*bd80*/  FMUL.FTZ R39, R0.reuse, R39 ;  /* 0x0000002700277220 */ /* 0x040fe40000410000 */
[C---:B------:R-:W-:Y:S01]  /*bd90*/  FMUL.FTZ R42, R0.reuse, R42 ;  /* 0x0000002a002a7220 */ /* 0x040fe20000410000 */
[----:B------:R-:W4:Y:S01]  /*bda0*/  MUFU.EX2 R3, R177 ;  /* 0x000000b100037308 */ /* 0x000f220000000800 */
[----:B------:R-:W-:Y:S01]  /*bdb0*/  FMUL.FTZ R43, R0, R43 ;  /* 0x0000002b002b7220 */ /* 0x000fe20000410000 */
[----:B--2---:R-:W-:Y:S01]  /*bdc0*/  F2FP.PACK_AB R171, R150, R171 ;  /* 0x000000ab96ab723e */ /* 0x004fe200000000ff */
[C---:B------:R-:W-:Y:S02]  /*bdd0*/  FMUL.FTZ R46, R0.reuse, R46 ;  /* 0x0000002e002e7220 */ /* 0x040fe40000410000 */
[C---:B------:R-:W-:Y:S02]  /*bde0*/  FMUL.FTZ R47, R0.reuse, R47 ;  /* 0x0000002f002f7220 */ /* 0x040fe40000410000 */
[C---:B------:R-:W-:Y:S02]  /*bdf0*/  FMUL.FTZ R50, R0.reuse, R50 ;  /* 0x0000003200327220 */ /* 0x040fe40000410000 */
[C---:B-1----:R-:W-:Y:S01]  /*be00*/  HMMA.16816.F32 R4, R168.reuse, R136, R4 ;  /* 0x00000088a804723c */ /* 0x042fe20000001804 */
[----:B------:R-:W1:Y:S04]  /*be10*/  MUFU.EX2 R134, R176 ;  /* 0x000000b000867308 */ /* 0x000e680000000800 */
[C---:B------:R-:W-:Y:S02]  /*be20*/  FMUL.FTZ R51, R0.reuse, R51 ;  /* 0x0000003300337220 */ /* 0x040fe40000410000 */
[C---:B------:R-:W-:Y:S01]  /*be30*/  FMUL.FTZ R54, R0.reuse, R54 ;  /* 0x0000003600367220 */ /* 0x040fe20000410000 */
[C---:B------:R-:W-:Y:S01]  /*be40*/  HMMA.16816.F32 R8, R168.reuse, R138, R8 ;  /* 0x0000008aa808723c */ /* 0x040fe20000001808 */
[----:B------:R-:W2:Y:S02]  /*be50*/  LDSM.16.MT88.4 R136, [R238+0x4080] ;  /* 0x00408000ee88783b */ /* 0x000ea40000004200 */
[----:B------:R-:W5:Y:S01]  /*be60*/  MUFU.EX2 R176, R172 ;  /* 0x000000ac00b07308 */ /* 0x000f620000000800 */
        /* <DEDUP_REMOVED lines=45> */
[C---:B--2---:R-:W-:Y:S03]  /*c140*/  HMMA.16816.F32 R20, R168.reuse, R136, R20 ;  /* 0x00000088a814723c */ /* 0x044fe60000001814 */
[----:B---3--:R-:W-:Y:S04]  /*c150*/  FADD.FTZ R0, R132, R179 ;  /* 0x000000b384007221 */ /* 0x008fe80000010000 */
[----:B----4-:R-:W-:Y:S01]  /*c160*/  FADD.FTZ R0, R3, R0 ;  /* 0x0000000003007221 */ /* 0x010fe20000010000 */
[C---:B------:R-:W-:Y:S01]  /*c170*/  HMMA.16816.F32 R24, R168.reuse, R138, R24 ;  /* 0x0000008aa818723c */ /* 0x040fe20000001818 */
[----:B------:R-:W2:Y:S03]  /*c180*/  LDSM.16.MT88.4 R136, [R240+0x4080] ;  /* 0x00408000f088783b */ /* 0x000ea60000004200 */
[----:B------:R-:W-:Y:S04]  /*c190*/  FADD.FTZ R0, R135, R0 ;  /* 0x0000000087007221 */ /* 0x000fe80000010000 */
[----:B-1----:R-:W-:Y:S01]  /*c1a0*/  FADD.FTZ R0, R134, R0 ;  /* 0x0000000086007221 */ /* 0x002fe20000010000 */
        /* <DEDUP_REMOVED lines=40> */
[----:B-----5:R-:W-:Y:S03]  /*c430*/  F2FP.PACK_AB R137, R176, R149 ;  /* 0x00000095b089723e */ /* 0x020fe600000000ff */
[----:B------:R-:W-:Y:S02]  /*c440*/  F2FP.PACK_AB R138, R134, R135 ;  /* 0x00000087868a723e */ /* 0x000fe400000000ff */
[----:B------:R-:W-:Y:S02]  /*c450*/  F2FP.PACK_AB R139, R175, R174 ;  /* 0x000000aeaf8b723e */ /* 0x000fe400000000ff */
[----:B------:R2:W3:Y:S01]  /*c460*/  MUFU.EX2 R168, R154 ;  /* 0x0000009a00a87308 */ /* 0x0004e20000000800 */
[----:B------:R-:W-:Y:S04]  /*c470*/  F2FP.PACK_AB R169, R173, R172 ;  /* 0x000000acada9723e */ /* 0x000fe800000000ff */
[C---:B------:R-:W-:Y:S05]  /*c480*/  HMMA.16816.F32 R4, R136.reuse, R140, R4 ;  /* 0x0000008c8804723c */ /* 0x040fea0000001804 */
[----:B------:R-:W4:Y:S03]  /*c490*/  MUFU.EX2 R132, R159 ;  /* 0x0000009f00847308 */ /* 0x000f260000000800 */
[C---:B------:R-:W-:Y:S01]  /*c4a0*/  HMMA.16816.F32 R8, R136.reuse, R142, R8 ;  /* 0x0000008e8808723c */ /* 0x040fe20000001808 */
[----:B------:R-:W5:Y:S03]  /*c4b0*/  LDSM.16.MT88.4 R140, [R241+0x4880] ;  /* 0x00488000f18c783b */ /* 0x000f660000004200 */
[----:B-1----:R-:W-:Y:S03]  /*c4c0*/  FADD.FTZ R0, R3, R0 ;  /* 0x0000000003007221 */ /* 0x002fe60000010000 */
[----:B------:R-:W-:Y:S01]  /*c4d0*/  MUFU.EX2 R170, R158 ;  /* 0x0000009e00aa7308 */ /* 0x000fe20000000800 */
[C---:B------:R-:W-:Y:S01]  /*c4e0*/  HMMA.16816.F32 R12, R136.reuse, R144, R12 ;  /* 0x00000090880c723c */ /* 0x040fe2000000180c */
[----:B--2---:R-:W-:Y:S03]  /*c4f0*/  LDSM.16.MT88.4 R152, [R237+0x5080] ;  /* 0x00508000ed98783b */ /* 0x004fe60000004200 */
[C---:B---3--:R-:W-:Y:S01]  /*c500*/  FADD.FTZ R0, R168.reuse, R0 ;  /* 0x00000000a8007221 */ /* 0x048fe20000010000 */
[----:B------:R-:W-:Y:S01]  /*c510*/  F2FP.PACK_AB R168, R168, R3 ;  /* 0x00000003a8a8723e */ /* 0x000fe200000000ff */
[----:B------:R-:W-:Y:S02]  /*c520*/  FADD.FTZ R3, R150, R148 ;  /* 0x0000009496037221 */ /* 0x000fe40000010000 */
[C---:B------:R-:W-:Y:S01]  /*c530*/  HMMA.16816.F32 R16, R136.reuse, R146, R16 ;  /* 0x000000928810723c */ /* 0x040fe20000001810 */
[----:B------:R-:W-:Y:S01]  /*c540*/  MUFU.EX2 R134, R157 ;  /* 0x0000009d00867308 */ /* 0x000fe20000000800 */
[----:B------:R-:W1:Y:S02]  /*c550*/  LDSM.16.MT88.4 R144, [R240+0x4880] ;  /* 0x00488000f090783b */ /* 0x000e640000004200 */
[----:B----4-:R-:W-:Y:S07]  /*c560*/  FADD.FTZ R0, R132, R0 ;  /* 0x0000000084007221 */ /* 0x010fee0000010000 */
[----:B------:R-:W2:Y:S01]  /*c570*/  MUFU.EX2 R135, R156 ;  /* 0x0000009c00877308 */ /* 0x000ea20000000800 */
[C---:B-----5:R-:W-:Y:S08]  /*c580*/  HMMA.16816.F32 R20, R136.reuse, R140, R20 ;  /* 0x0000008c8814723c */ /* 0x060ff00000001814 */
[C---:B------:R-:W-:Y:S01]  /*c590*/  HMMA.16816.F32 R24, R136.reuse, R142, R24 ;  /* 0x0000008e8818723c */ /* 0x040fe20000001818 */
[----:B------:R-:W3:Y:S03]  /*c5a0*/  LDSM.16.MT88.4 R140, [R237+0x6080] ;  /* 0x00608000ed8c783b */ /* 0x000ee60000004200 */
[----:B--2---:R-:W-:Y:S04]  /*c5b0*/  F2FP.PACK_AB R171, R135, R134 ;  /* 0x0000008687ab723e */ /* 0x004fe800000000ff */
[C---:B-1----:R-:W-:Y:S08]  /*c5c0*/  HMMA.16816.F32 R28, R136.reuse, R144, R28 ;  /* 0x00000090881c723c */ /* 0x042ff0000000181c */
[C---:B------:R-:W-:Y:S01]  /*c5d0*/  HMMA.16816.F32 R32, R136.reuse, R146, R32 ;  /* 0x000000928820723c */ /* 0x040fe20000001820 */
[----:B------:R-:W1:Y:S07]  /*c5e0*/  LDSM.16.MT88.4 R144, [R238+0x6080] ;  /* 0x00608000ee90783b */ /* 0x000e6e0000004200 */
        /* <DEDUP_REMOVED lines=30> */
[C---:B--2---:R-:W-:Y:S07]  /*c7d0*/  HMMA.16816.F32 R116, R136.reuse, R140, R116 ;  /* 0x0000008c8874723c */ /* 0x044fee0000001874 */
[C---:B------:R-:W-:Y:S01]  /*c7e0*/  FADD.FTZ R140, R170.reuse, R0 ;  /* 0x00000000aa8c7221 */ /* 0x040fe20000010000 */
[C---:B------:R-:W-:Y:S04]  /*c7f0*/  HMMA.16816.F32 R120, R136.reuse, R142, R120 ;  /* 0x0000008e8878723c */ /* 0x040fe80000001878 */
[----:B------:R-:W-:Y:S01]  /*c800*/  STL [R1+0x44], R140 ;  /* 0x0000448c01007387 */ /* 0x000fe20000100800 */
[----:B------:R-:W-:Y:S01]  /*c810*/  F2FP.PACK_AB R170, R170, R132 ;  /* 0x00000084aaaa723e */ /* 0x000fe200000000ff */
[----:B------:R-:W-:Y:S01]  /*c820*/  FADD.FTZ R0, R149, R3 ;  /* 0x0000000395007221 */ /* 0x000fe20000010000 */
[----:B------:R-:W-:Y:S01]  /*c830*/  MOV R132, R2 ;  /* 0x0000000200847202 */ /* 0x000fe20000000f00 */
[C---:B-1----:R-:W-:Y:S04]  /*c840*/  HMMA.16816.F32 R124, R136.reuse, R144, R124 ;  /* 0x00000090887c723c */ /* 0x042fe8000000187c */
[----:B------:R-:W-:Y:S04]  /*c850*/  FADD.FTZ R0, R176, R0 ;  /* 0x00000000b0007221 */ /* 0x000fe80000010000 */
[----:B------:R-:W-:Y:S01]  /*c860*/  FADD.FTZ R0, R174, R0 ;  /* 0x00000000ae007221 */ /* 0x000fe20000010000 */
[----:B------:R-:W-:Y:S01]  /*c870*/  HMMA.16816.F32 R128, R136, R146, R128 ;  /* 0x000000928880723c */ /* 0x000fe20000001880 */
[----:B------:R-:W1:Y:S02]  /*c880*/  LDSM.16.MT88.4 R144, [R238+0x5080] ;  /* 0x00508000ee90783b */ /* 0x000e640000004200 */
[----:B------:R-:W-:Y:S05]  /*c890*/  FADD.FTZ R0, R175, R0 ;  /* 0x00000000af007221 */ /* 0x000fea0000010000 */
[C---:B------:R-:W-:Y:S01]  /*c8a0*/  HMMA.16816.F32 R156, R168.reuse, R152, R4 ;  /* 0x00000098a89c723c */ /* 0x040fe20000001804 */
[----:B------:R-:W2:Y:S04]  /*c8b0*/  LDSM.16.MT88.4 R136, [R241+0x5080] ;  /* 0x00508000f188783b */ /* 0x000ea80000004200 */
[----:B------:R-:W-:Y:S03]  /*c8c0*/  FADD.FTZ R0, R172, R0 ;  /* 0x00000000ac007221 */ /* 0x000fe60000010000 */
[C---:B------:R-:W-:Y:S01]  /*c8d0*/  HMMA.16816.F32 R152, R168.reuse, R154, R8 ;  /* 0x0000009aa898723c */ /* 0x040fe20000001808 */
[----:B------:R-:W3:Y:S03]  /*c8e0*/  LDSM.16.MT88.4 R4, [R240+0x5080] ;  /* 0x00508000f004783b */ /* 0x000ee60000004200 */
[----:B------:R-:W-:Y:S04]  /*c8f0*/  FADD.FTZ R0, R173, R0 ;  /* 0x00000000ad007221 */ /* 0x000fe80000010000 */
[----:B------:R-:W-:Y:S01]  /*c900*/  FADD.FTZ R0, R134, R0 ;  /* 0x0000000086007221 */ /* 0x000fe20000010000 */
[----:B------:R-:W4:Y:S03]  /*c910*/  LDSM.16.MT88.4 R8, [R237+0x6880] ;  /* 0x00688000ed08783b */ /* 0x000f260000004200 */
[----:B------:R-:W-:Y:S05]  /*c920*/  FADD.FTZ R0, R135, R0 ;  /* 0x0000000087007221 */ /* 0x000fea0000010000 */
[----:B------:R-:W-:Y:S01]  /*c930*/  STL [R1+0x4c], R0 ;  /* 0x00004c0001007387 */ /* 0x000fe20000100800 */
[C---:B-1----:R-:W-:Y:S03]  /*c940*/  HMMA.16816.F32 R148, R168.reuse, R144, R12 ;  /* 0x00000090a894723c */ /* 0x042fe6000000180c */
[----:B------:R-:W1:Y:S05]  /*c950*/  LDSM.16.MT88.4 R12, [R238+0x6880] ;  /* 0x00688000ee0c783b */ /* 0x000e6a0000004200 */
        /* <DEDUP_REMOVED lines=37> */
[C---:B--2---:R-:W-:Y:S08]  /*cbb0*/  HMMA.16816.F32 R124, R168.reuse, R4, R124 ;  /* 0x00000004a87c723c */ /* 0x044ff0000000187c */
[----:B------:R-:W-:Y:S01]  /*cbc0*/  HMMA.16816.F32 R128, R168, R6, R128 ;  /* 0x00000006a880723c */ /* 0x000fe20000001880 */
[----:B------:R-:W-:-:S07]  /*cbd0*/  @P0 BRA `(.L_x_1973) ;  /* 0xffffd24000000947 */ /* 0x000fce000383ffff */
.L_x_1968:
        /* <DEDUP_REMOVED lines=8> */
[----:B------:R-:W-:Y:S01]  /*cc60*/  SHF.R.S32.HI R3, RZ, 0x3, R3 ;  /* 0x00000003ff037819 */ /* 0x000fe20000011403 */
[----:B------:R-:W-:Y:S02]  /*cc70*/  IMAD.MOV.U32 R135, RZ, RZ, R132 ;  /* 0x000000ffff877224 */ /* 0x000fe400078e0084 */
[----:B------:R-:W-:Y:S01]  /*cc80*/  IMAD.MOV.U32 R134, RZ, RZ, R133 ;  /* 0x000000ffff867224 */ /* 0x000fe200078e0085 */
[----:B------:R-:W-:Y:S02]  /*cc90*/  IADD3 R3, -R3, 0x30, RZ ;  /* 0x0000003003037810 */ /* 0x000fe40007ffe1ff */
[C---:B--2---:R-:W-:Y:S01]  /*cca0*/  SHF.L.U64.HI R2, R0.reuse, 0x1, R2 ;  /* 0x0000000100027819 */ /* 0x044fe20000010202 */
[----:B------:R-:W-:-:S04]  /*ccb0*/  IMAD.SHL.U32 R0, R0, 0x2, RZ ;  /* 0x0000000200007824 */ /* 0x000fc800078e00ff */
[----:B------:R1:W-:Y:S04]  /*ccc0*/  STL [R1+0x38], R2 ;  /* 0x0000380201007387 */ /* 0x0003e80000100800 */
[----:B------:R1:W-:Y:S02]  /*ccd0*/  STL [R1+0x40], R0 ;  /* 0x0000400001007387 */ /* 0x0003e40000100800 */
.L_x_1987:
[----:B------:R-:W2:Y:S01]  /*cce0*/  LDL R4, [R1+0x28] ;  /* 0x0000280001047983 */ /* 0x000ea20000100800 */
[----:B------:R-:W-:Y:S04]  /*ccf0*/  DEPBAR.LE SB0, 0x0 ;  /* 0x000080000000791a */ /* 0x000fe80000000000 */
[----:B------:R-:W3:Y:S01]  /*cd00*/  LDL R168, [R1+0x30] ;  /* 0x0000300001a87983 */ /* 0x000ee20000100800 */
[----:B------:R-:W-:Y:S03]  /*cd10*/  BSSY B0, `(.L_x_1975) ;  /* 0x000005f000007945 */ /* 0x000fe60003800000 */
[----:B------:R-:W4:Y:S04]  /*cd20*/  LDL R6, [R1+0x24] ;  /* 0x0000240001067983 */ /* 0x000f280000100800 */
[----:B------:R-:W2:Y:S04]  /*cd30*/  LDL R8, [R1+0x38] ;  /* 0x0000380001087983 */ /* 0x000ea80000100800 */
[----:B------:R-:W2:Y:S04]  /*cd40*/  LDL R5, [R1+0x40] ;  /* 0x0000400001057983 */ /* 0x000ea80000100800 */
[----:B------:R-:W2:Y:S04]  /*cd50*/  LDL R133, [R1+0x4] ;  /* 0x0000040001857983 */ /* 0x000ea80000100800 */
[----:B------:R-:W4:Y:S04]  /*cd60*/  LDL R7, [R1+0x8] ;  /* 0x0000080001077983 */ /* 0x000f280000100800 */
[----:B------:R-:W4:Y:S04]  /*cd70*/  LDL R132, [R1] ;  /* 0x0000000001847983 */ /* 0x000f280000100800 */
[----:B------:R-:W4:Y:S04]  /*cd80*/  LDL R15, [R1+0x60] ;  /* 0x00006000010f7983 */ /* 0x000f280000100800 */
[----:B------:R-:W4:Y:S04]  /*cd90*/  LDL R23, [R1+0x68] ;  /* 0x0000680001177983 */ /* 0x000f280000100800 */
[----:B------:R-:W4:Y:S04]  /*cda0*/  LDL R13, [R1+0x5c] ;  /* 0x00005c00010d7983 */ /* 0x000f280000100800 */
[----:B------:R-:W4:Y:S04]  /*cdb0*/  LDL R21, [R1+0x64] ;  /* 0x0000640001157983 */ /* 0x000f280000100800 */
[----:B------:R-:W4:Y:S04]  /*cdc0*/  LDL R12, [R1+0x34] ;  /* 0x00003400010c7983 */ /* 0x000f280000100800 */
[----:B------:R-:W4:Y:S04]  /*cdd0*/  LDL R20, [R1+0x50] ;  /* 0x0000500001147983 */ /* 0x000f280000100800 */
[----:B------:R-:W-:Y:S06]  /*cde0*/  BAR.SYNC.DEFER_BLOCKING 0x0 ;  /* 0x0000000000007b1d */ /* 0x000fec0000010000 */
[----:B------:R-:W-:Y:S04]  /*cdf0*/  LDSM.16.M88.4 R16, [R236+0x14880] ;  /* 0x01488000ec10783b */ /* 0x000fe80000000200 */
[----:B------:R-:W-:Y:S04]  /*ce00*/  LDSM.16.M88.4 R24, [R236+0x15080] ;  /* 0x01508000ec18783b */ /* 0x000fe80000000200 */
[----:B--2---:R-:W-:Y:S01]  /*ce10*/  LDSM.16.M88.4 R172, [R133] ;  /* 0x0000000085ac783b */ /* 0x004fe20000000200 */
[----:B-1----:R-:W-:Y:S01]  /*ce20*/  SHF.R.S32.HI R0, RZ, 0x1f, R4 ;  /* 0x0000001fff007819 */ /* 0x002fe20000011404 */
[----:B------:R-:W-:Y:S01]  /*ce30*/  IMAD.WIDE.U32 R2, R4, c[0x0][0x208], RZ ;  /* 0x0000820004027a25 */ /* 0x000fe200078e00ff */
[----:B---3--:R-:W-:Y:S02]  /*ce40*/  ISETP.GE.AND P1, PT, R168, c[0x0][0x1d4], PT ;  /* 0x00007500a8007a0c */ /* 0x008fe40003f26270 */
[----:B------:R-:W-:Y:S01]  /*ce50*/  LDSM.16.M88.4 R168, [R243] ;  /* 0x00000000f3a8783b */ /* 0x000fe20000000200 */
[----:B------:R-:W-:Y:S03]  /*ce60*/  IMAD R0, R0, c[0x0][0x208], RZ ;  /* 0x0000820000007a24 */ /* 0x000fe600078e02ff */
[----:B----4-:R-:W-:Y:S01]  /*ce70*/  LDSM.16.M88.4 R176, [R132] ;  /* 0x0000000084b0783b */ /* 0x010fe20000000200 */
[----:B------:R-:W-:Y:S01]  /*ce80*/  IMAD R0, R4, c[0x0][0x20c], R0 ;  /* 0x0000830004007a24 */ /* 0x000fe200078e0200 */
[----:B------:R-:W-:Y:S01]  /*ce90*/  SHF.R.S32.HI R4, RZ, 0x1f, R6 ;  /* 0x0000001fff047819 */ /* 0x000fe20000011406 */
[----:B------:R-:W-:Y:S02]  /*cea0*/  IMAD.SHL.U32 R22, R15, 0x2, RZ ;  /* 0x000000020f167824 */ /* 0x000fe400078e00ff */
[----:B------:R-:W-:Y:S02]  /*ceb0*/  IMAD.IADD R3, R3, 0x1, R0 ;  /* 0x0000000103037824 */ /* 0x000fe400078e0200 */
[----:B------:R-:W-:Y:S01]  /*cec0*/  IMAD R4, R4, c[0x0][0x218], RZ ;  /* 0x0000860004047a24 */ /* 0x000fe200078e02ff */
[----:B------:R-:W-:Y:S01]  /*ced0*/  STL [R1+0x18], R22 ;  /* 0x0000181601007387 */ /* 0x000fe20000100800 */
[C---:B------:R-:W-:Y:S01]  /*cee0*/  IMAD.WIDE.U32 R2, R6.reuse, c[0x0][0x218], R2 ;  /* 0x0000860006027a25 */ /* 0x040fe200078e0002 */
[----:B------:R-:W-:Y:S03]  /*cef0*/  SHF.L.U64.HI R15, R15, 0x1, R23 ;  /* 0x000000010f0f7819 */ /* 0x000fe60000010217 */
[----:B------:R-:W-:Y:S01]  /*cf00*/  IMAD R4, R6, c[0x0][0x21c], R4 ;  /* 0x0000870006047a24 */ /* 0x000fe200078e0204 */
[----:B------:R-:W-:Y:S01]  /*cf10*/  IADD3 R0, P0, R2, UR24, RZ ;  /* 0x0000001802007c10 */ /* 0x000fe2000ff1e0ff */
[----:B------:R-:W-:Y:S03]  /*cf20*/  STL [R1+0x1c], R15 ;  /* 0x00001c0f01007387 */ /* 0x000fe60000100800 */
[----:B------:R-:W-:Y:S02]  /*cf30*/  IADD3.X R3, R3, UR15, R4, P0, !PT ;  /* 0x0000000f03037c10 */ /* 0x000fe400087fe404 */
[C---:B------:R-:W-:Y:S04]  /*cf40*/  LEA R6, P0, R0.reuse, c[0x0][0x1f8], 0x1 ;  /* 0x00007e0000067a11 */ /* 0x040fe800078008ff */
[----:B------:R-:W-:Y:S02]  /*cf50*/  LEA.HI.X R3, R0, c[0x0][0x1fc], R3, 0x1, P0 ;  /* 0x00007f0000037a11 */ /* 0x000fe400000f0c03 */
[----:B------:R-:W1:Y:S04]  /*cf60*/  SHFL.IDX PT, R0, R6, RZ, 0x181f ;  /* 0x00181fff06007589 */ /* 0x000e6800000e0000 */
[----:B------:R-:W2:Y:S01]  /*cf70*/  SHFL.IDX PT, R2, R3, RZ, 0x181f ;  /* 0x00181fff03027589 */ /* 0x000ea200000e0000 */
[----:B-1----:R-:W-:Y:S05]  /*cf80*/  IADD3 R4, P0, R0, R5, RZ ;  /* 0x0000000500047210 */ /* 0x002fea0007f1e0ff */
[----:B--2---:R-:W-:Y:S02]  /*cf90*/  IMAD.X R5, R2, 0x1, R8, P0 ;  /* 0x0000000102057824 */ /* 0x004fe400000e0608 */
[----:B------:R-:W1:Y:S04]  /*cfa0*/  LDSM.16.M88.4 R8, [R236+0x14080] ;  /* 0x01408000ec08783b */ /* 0x000e680000000200 */
[----:B------:R-:W-:Y:S01]  /*cfb0*/  @!PT LDS RZ, [RZ] ;  /* 0x00000000fffff984 */ /* 0x000fe20000000800 */
[----:B------:R-:W-:Y:S01]  /*cfc0*/  @!PT LDS RZ, [RZ] ;  /* 0x00000000fffff984 */ /* 0x000fe20000000800 */
[----:B------:R-:W-:Y:S01]  /*cfd0*/  @!PT LDS RZ, [RZ] ;  /* 0x00000000fffff984 */ /* 0x000fe20000000800 */
[----:B------:R2:W-:Y:S02]  /*cfe0*/  LDGSTS.E.BYPASS.LTC128B.128 [R7+0x4080], [R4.64], !P1 ;  /* 0x0408000004077fae */ /* 0x0005e4000c901d52 */
[----:B--2---:R-:W-:Y:S05]  /*cff0*/  IADD3 R4, P0, R0, R22, RZ ;  /* 0x0000001600047210 */ /* 0x004fea0007f1e0ff */
[----:B------:R-:W-:Y:S02]  /*d000*/  IMAD.X R5, R2, 0x1, R15, P0 ;  /* 0x0000000102057824 */ /* 0x000fe400000e060f */
[C---:B------:R-:W-:Y:S01]  /*d010*/  IMAD.SHL.U32 R15, R13.reuse, 0x2, RZ ;  /* 0x000000020d0f7824 */ /* 0x040fe200078e00ff */
[----:B------:R-:W-:Y:S02]  /*d020*/  SHF.L.U64.HI R13, R13, 0x1, R21 ;  /* 0x000000010d0d7819 */ /* 0x000fe40000010215 */
[----:B------:R2:W-:Y:S04]  /*d030*/  LDGSTS.E.BYPASS.LTC128B.128 [R7+0x5880], [R4.64], !P6 ;  /* 0x0588000004077fae */ /* 0x0005e8000f101d52 */
[----:B------:R3:W-:Y:S04]  /*d040*/  STL [R1+0xc], R15 ;  /* 0x00000c0f01007387 */ /* 0x0007e80000100800 */
[----:B------:R4:W-:Y:S01]  /*d050*/  STL [R1+0x14], R13 ;  /* 0x0000140d01007387 */ /* 0x0009e20000100800 */
[----:B--2---:R-:W-:Y:S01]  /*d060*/  IADD3 R4, P0, R0, R15, RZ ;  /* 0x0000000f00047210 */ /* 0x004fe20007f1e0ff */
[C---:B---3--:R-:W-:Y:S01]  /*d070*/  IMAD.SHL.U32 R15, R12.reuse, 0x2, RZ ;  /* 0x000000020c0f7824 */ /* 0x048fe200078e00ff */
[----:B------:R-:W-:Y:S03]  /*d080*/  SHF.L.U64.HI R12, R12, 0x1, R20 ;  /* 0x000000010c0c7819 */ /* 0x000fe60000010214 */
[----:B------:R-:W-:Y:S02]  /*d090*/  IMAD.X R5, R2, 0x1, R13, P0 ;  /* 0x0000000102057824 */ /* 0x000fe400000e060d */
[----:B----4-:R-:W2:Y:S04]  /*d0a0*/  S2R R13, SR_TID.X ;  /* 0x00000000000d7919 */ /* 0x010ea80000002100 */
[----:B------:R3:W-:Y:S04]  /*d0b0*/  LDGSTS.E.BYPASS.LTC128B.128 [R7+0x7080], [R4.64], !P5 ;  /* 0x0708000004077fae */ /* 0x0007e8000e901d52 */
[----:B------:R4:W-:Y:S04]  /*d0c0*/  STL [R1+0x10], R15 ;  /* 0x0000100f01007387 */ /* 0x0009e80000100800 */
[----:B------:R4:W-:Y:S01]  /*d0d0*/  STL [R1+0x20], R12 ;  /* 0x0000200c01007387 */ /* 0x0009e20000100800 */
[----:B--2---:R-:W-:Y:S02]  /*d0e0*/  ISETP.GT.AND P1, PT, R13, 0x7f, PT ;  /* 0x0000007f0d00780c */ /* 0x004fe40003f24270 */
[----:B---3--:R-:W-:Y:S05]  /*d0f0*/  IADD3 R4, P0, R0, R15, RZ ;  /* 0x0000000f00047210 */ /* 0x008fea0007f1e0ff */
[----:B------:R-:W-:Y:S05]  /*d100*/  IMAD.X R5, R2, 0x1, R12, P0 ;  /* 0x0000000102057824 */ /* 0x000fea00000e060c */
[----:B------:R4:W-:Y:S01]  /*d110*/  LDGSTS.E.BYPASS.LTC128B.128 [R7+0x8880], [R4.64], !P4 ;  /* 0x0888000004077fae */ /* 0x0009e2000e101d52 */
[----:B------:R-:W-:-:S05]  /*d120*/  @P1 BRA `(.L_x_1976) ;  /* 0x000001d000001947 */ /* 0x000fca0003800000 */
[----:B-1----:R-:W-:-:S05]  /*d130*/  BRA.DIV ~URZ, `(.L_x_1977) ;  /* 0x000069427f007947 */ /* 0x002fca000b800000 */
[----:B----4-:R1:W2:Y:S04]  /*d140*/  SHFL.IDX PT, R4, R3, 0x1, 0x181f ;  /* 0x00381f0003047f89 */ /* 0x0102a800000e0000 */
[----:B------:R1:W3:Y:S02]  /*d150*/  SHFL.IDX PT, R0, R6, 0x1, 0x181f ;  /* 0x00381f0006007f89 */ /* 0x0002e400000e0000 */
.L_x_2006:
[----:B------:R-:W4:Y:S04]  /*d160*/  LDL R7, [R1+0x30] ;  /* 0x0000300001077983 */ /* 0x000f280000100800 */
[----:B-1-3--:R-:W3:Y:S04]  /*d170*/  LDL R6, [R1+0x40] ;  /* 0x0000400001067983 */ /* 0x00aee80000100800 */
[----:B--2---:R-:W2:Y:S04]  /*d180*/  LDL R3, [R1+0x38] ;  /* 0x0000380001037983 */ /* 0x004ea80000100800 */
[----:B------:R-:W2:Y:S04]  /*d190*/  LDL R2, [R1+0x18] ;  /* 0x0000180001027983 */ /* 0x000ea80000100800 */
[----:B------:R-:W2:Y:S04]  /*d1a0*/  LDL R20, [R1+0x1c] ;  /* 0x00001c0001147983 */ /* 0x000ea80000100800 */
[----:B------:R-:W2:Y:S04]  /*d1b0*/  LDL R5, [R1+0x8] ;  /* 0x0000080001057983 */ /* 0x000ea80000100800 */
[----:B------:R-:W2:Y:S04]  /*d1c0*/  LDL R15, [R1+0xc] ;  /* 0x00000c00010f7983 */ /* 0x000ea80000100800 */
[----:B------:R-:W2:Y:S04]  /*d1d0*/  LDL R14, [R1+0x14] ;  /* 0x00001400010e7983 */ /* 0x000ea80000100800 */
[----:B------:R-:W2:Y:S04]  /*d1e0*/  LDL R13, [R1+0x10] ;  /* 0x00001000010d7983 */ /* 0x000ea80000100800 */
[----:B------:R-:W2:Y:S01]  /*d1f0*/  LDL R12, [R1+0x20] ;  /* 0x00002000010c7983 */ /* 0x000ea20000100800 */
[----:B----4-:R-:W-:Y:S02]  /*d200*/  ISETP.GE.AND P1, PT, R7, c[0x0][0x1d4], PT ;  /* 0x0000750007007a0c */ /* 0x010fe40003f26270 */
[----:B---3--:R-:W-:Y:S05]  /*d210*/  IADD3 R6, P0, R0, R6, RZ ;  /* 0x0000000600067210 */ /* 0x008fea0007f1e0ff */
[----:B--2---:R-:W-:Y:S01]  /*d220*/  IMAD.X R7, R4, 0x1, R3, P0 ;  /* 0x0000000104077824 */ /* 0x004fe200000e0603 */
[----:B------:R-:W-:Y:S05]  /*d230*/  IADD3 R2, P0, R0, R2, RZ ;  /* 0x0000000200027210 */ /* 0x000fea0007f1e0ff */
[----:B------:R-:W-:Y:S01]  /*d240*/  IMAD.X R3, R4, 0x1, R20, P0 ;  /* 0x0000000104037824 */ /* 0x000fe200000e0614 */
[----:B------:R-:W-:Y:S01]  /*d250*/  @!PT LDS RZ, [RZ] ;  /* 0x00000000fffff984 */ /* 0x000fe20000000800 */
[----:B------:R-:W-:Y:S01]  /*d260*/  @!PT LDS RZ, [RZ] ;  /* 0x00000000fffff984 */ /* 0x000fe20000000800 */
[----:B------:R-:W-:Y:S01]  /*d270*/  @!PT LDS RZ, [RZ] ;  /* 0x00000000fffff984 */ /* 0x000fe20000000800 */
[----:B------:R1:W-:Y:S04]  /*d280*/  LDGSTS.E.BYPASS.LTC128B.128 [R5+0x5080], [R6.64], !P1 ;  /* 0x0508000006057fae */ /* 0x0003e8000c901d52 */
[----:B------:R2:W-:Y:S02]  /*d290*/  LDGSTS.E.BYPASS.LTC128B.128 [R5+0x6880], [R2.64], !P6 ;  /* 0x0688000002057fae */ /* 0x0005e4000f101d52 */
[----:B--2---:R-:W-:Y:S05]  /*d2a0*/  IADD3 R2, P0, R0, R15, RZ ;  /* 0x0000000f00027210 */ /* 0x004fea0007f1e0ff */
[----:B------:R-:W-:Y:S05]  /*d2b0*/  IMAD.X R3, R4, 0x1, R14, P0 ;  /* 0x0000000104037824 */ /* 0x000fea00000e060e */
[----:B------:R2:W-:Y:S02]  /*d2c0*/  LDGSTS.E.BYPASS.LTC128B.128 [R5+0x8080], [R2.64], !P5 ;  /* 0x0808000002057fae */ /* 0x0005e4000e901d52 */
[----:B--2---:R-:W-:Y:S05]  /*d2d0*/  IADD3 R2, P0, R0, R13, RZ ;  /* 0x0000000d00027210 */ /* 0x004fea0007f1e0ff */
[----:B------:R-:W-:Y:S05]  /*d2e0*/  IMAD.X R3, R4, 0x1, R12, P0 ;  /* 0x0000000104037824 */ /* 0x000fea00000e060c */
[----:B------:R1:W-:Y:S03]  /*d2f0*/  LDGSTS.E.BYPASS.LTC128B.128 [R5+0x9880], [R2.64], !P4 ;  /* 0x0988000002057fae */ /* 0x0003e6000e101d52 */
.L_x_1976:
[----:B-1----:R-:W-:Y:S05]  /*d300*/  BSYNC B0 ;  /* 0x0000000000007941 */ /* 0x002fea0003800000 */
.L_x_1975:
[----:B------:R-:W0:Y:S01]  /*d310*/  LDGDEPBAR ;  /* 0x00000000000079af */ /* 0x000e220000000000 */
[----:B------:R-:W-:Y:S01]  /*d320*/  WARPSYNC 0xffffffff ;  /* 0xffffffff00007948 */ /* 0x000fe20003800000 */
[C---:B----45:R-:W-:Y:S01]  /*d330*/  HMMA.16816.F32 R4, R160.reuse, R8, RZ ;  /* 0x00000008a004723c */ /* 0x070fe200000018ff */
        /* <DEDUP_REMOVED lines=146> */
[----:B------:R-:W3:Y:S02]  /*dc60*/  LDL.LU R173, [R1+0x18] ;  /* 0x0000180001ad7983 */ /* 0x000ee40000300800 */
[----:B------:R-:W-:Y:S02]  /*dc70*/  ISETP.NE.AND P1, PT, R2, 0x1, PT ;  /* 0x000000010200780c */ /* 0x000fe40003f25270 */
[----:B------:R-:W4:Y:S01]  /*dc80*/  LDL.LU R170, [R1+0x1c] ;  /* 0x00001c0001aa7983 */ /* 0x000f220000300800 */
[----:B------:R-:W-:Y:S03]  /*dc90*/  IMAD.U32 R2, RZ, RZ, UR4 ;  /* 0x00000004ff027e24 */ /* 0x000fe6000f8e00ff */
[----:B------:R-:W5:Y:S04]  /*dca0*/  LDL.LU R171, [R1+0xc] ;  /* 0x00000c0001ab7983 */ /* 0x000f680000300800 */
[----:B------:R-:W3:Y:S04]  /*dcb0*/  LDL.LU R174, [R1+0x14] ;  /* 0x0000140001ae7983 */ /* 0x000ee80000300800 */
[----:B------:R-:W3:Y:S04]  /*dcc0*/  LDL R175, [R1+0x30] ;  /* 0x0000300001af7983 */ /* 0x000ee80000100800 */
[----:B------:R-:W4:Y:S04]  /*dcd0*/  LDL R169, [R1+0x40] ;  /* 0x0000400001a97983 */ /* 0x000f280000100800 */
[----:B------:R-:W4:Y:S04]  /*dce0*/  LDL R178, [R1+0x38] ;  /* 0x0000380001b27983 */ /* 0x000f280000100800 */
[----:B------:R-:W4:Y:S04]  /*dcf0*/  LDL.LU R179, [R1+0x10] ;  /* 0x0000100001b37983 */ /* 0x000f280000300800 */
[----:B------:R-:W4:Y:S04]  /*dd00*/  LDL.LU R176, [R1+0x20] ;  /* 0x0000200001b07983 */ /* 0x000f280000300800 */
[----:B------:R-:W4:Y:S01]  /*dd10*/  LDL R177, [R1+0x8] ;  /* 0x0000080001b17983 */ /* 0x000f220000100800 */
[----:B--2---:R-:W-:Y:S05]  /*dd20*/  IADD3 R2, R2, -0x30, R0 ;  /* 0xffffffd002027810 */ /* 0x004fea0007ffe000 */
[----:B------:R-:W-:Y:S04]  /*dd30*/  @P1 IMAD.HI.U32 R3, R2, c[0x0][0x2bc], RZ ;  /* 0x0000af0002031a27 */ /* 0x000fe800078e00ff */
[----:B------:R-:W-:Y:S01]  /*dd40*/  IMAD.MOV.U32 R0, RZ, RZ, R2 ;  /* 0x000000ffff007224 */ /* 0x000fe200078e0002 */
[----:B------:R-:W-:Y:S04]  /*dd50*/  @P1 SHF.R.U32.HI R0, RZ, c[0x0][0x2c0], R3 ;  /* 0x0000b000ff001a19 */ /* 0x000fe80000011603 */
[C---:B------:R-:W-:Y:S04]  /*dd60*/  @!P3 IADD3 R3, P0, R0.reuse, UR16, RZ ;  /* 0x000000100003bc10 */ /* 0x040fe8000ff1e0ff */
[----:B------:R-:W-:Y:S01]  /*dd70*/  @!P3 LEA.HI.X.SX32 R133, R0, UR6, 0x1, P0 ;  /* 0x000000060085bc11 */ /* 0x000fe200080f0eff */
[----:B------:R-:W-:Y:S01]  /*dd80*/  IMAD.MOV R0, RZ, RZ, -R0 ;  /* 0x000000ffff007224 */ /* 0x000fe200078e0a00 */
[----:B------:R-:W-:Y:S02]  /*dd90*/  @!P3 LEA R132, P0, R3, c[0x0][0x2a0], 0x2 ;  /* 0x0000a8000384ba11 */ /* 0x000fe400078010ff */
[----:B---3--:R-:W-:Y:S01]  /*dda0*/  ISETP.GE.AND P2, PT, R175, c[0x0][0x1d4], PT ;  /* 0x00007500af007a0c */ /* 0x008fe20003f46270 */
        /* <DEDUP_REMOVED lines=9> */
[----:B--2---:R-:W1:Y:S02]  /*de40*/  S2R R133, SR_TID.X ;  /* 0x0000000000857919 */ /* 0x004e640000002100 */
[----:B-1----:R-:W-:Y:S04]  /*de50*/  SHF.R.S32.HI R172, RZ, 0x1f, R133 ;  /* 0x0000001fffac7819 */ /* 0x002fe80000011485 */
[----:B------:R-:W-:Y:S04]  /*de60*/  LEA.HI R172, R172, R133, RZ, 0x3 ;  /* 0x00000085acac7211 */ /* 0x000fe800078f18ff */
[----:B------:R-:W-:Y:S04]  /*de70*/  SHF.R.S32.HI R172, RZ, 0x3, R172 ;  /* 0x00000003ffac7819 */ /* 0x000fe800000114ac */
[----:B------:R-:W-:Y:S04]  /*de80*/  IADD3 R172, -R172, 0x30, RZ ;  /* 0x00000030acac7810 */ /* 0x000fe80007ffe1ff */
[----:B------:R-:W-:Y:S01]  /*de90*/  ISETP.GE.AND P1, PT, R172, 0x1, PT ;  /* 0x00000001ac00780c */ /* 0x000fe20003f26270 */
[----:B---3--:R1:W-:Y:S01]  /*dea0*/  STL [R1+0x24], R168 ;  /* 0x000024a801007387 */ /* 0x0083e20000100800 */
[----:B------:R-:W-:Y:S01]  /*deb0*/  SHF.R.S32.HI R132, RZ, 0x1f, R168 ;  /* 0x0000001fff847819 */ /* 0x000fe200000114a8 */
[----:B------:R-:W-:Y:S04]  /*dec0*/  IMAD.WIDE.U32 R2, R168, c[0x0][0x1f0], R2 ;  /* 0x00007c00a8027a25 */ /* 0x000fe800078e0002 */
[----:B------:R-:W-:Y:S01]  /*ded0*/  IMAD R132, R132, c[0x0][0x1f0], RZ ;  /* 0x00007c0084847a24 */ /* 0x000fe200078e02ff */
[----:B------:R-:W-:Y:S03]  /*dee0*/  IADD3 R0, P0, R2, UR20, RZ ;  /* 0x0000001402007c10 */ /* 0x000fe6000ff1e0ff */
[----:B------:R-:W-:Y:S05]  /*def0*/  IMAD R132, R168, c[0x0][0x1f4], R132 ;  /* 0x00007d00a8847a24 */ /* 0x000fea00078e0284 */
[----:B------:R-:W-:Y:S02]  /*df00*/  IADD3.X R3, R3, UR8, R132, P0, !PT ;  /* 0x0000000803037c10 */ /* 0x000fe400087fe484 */
[C---:B-1----:R-:W-:Y:S04]  /*df10*/  LEA R168, P0, R0.reuse, c[0x0][0x1c8], 0x1 ;  /* 0x0000720000a87a11 */ /* 0x042fe800078008ff */
[----:B------:R-:W-:Y:S02]  /*df20*/  LEA.HI.X R3, R0, c[0x0][0x1cc], R3, 0x1, P0 ;  /* 0x0000730000037a11 */ /* 0x000fe400000f0c03 */
[----:B------:R-:W4:Y:S04]  /*df30*/  SHFL.IDX PT, R0, R168, RZ, 0x181f ;  /* 0x00181fffa8007589 */ /* 0x000f2800000e0000 */
[----:B------:R-:W1:Y:S01]  /*df40*/  SHFL.IDX PT, R2, R3, RZ, 0x181f ;  /* 0x00181fff03027589 */ /* 0x000e6200000e0000 */
[----:B----4-:R-:W-:Y:S05]  /*df50*/  @P1 IADD3 R132, P0, R0, R169, RZ ;  /* 0x000000a900841210 */ /* 0x010fea0007f1e0ff */
[----:B-1----:R-:W-:Y:S05]  /*df60*/  @P1 IMAD.X R133, R2, 0x1, R178, P0 ;  /* 0x0000000102851824 */ /* 0x002fea00000e06b2 */
[----:B------:R-:W-:Y:S01]  /*df70*/  @!PT LDS RZ, [RZ] ;  /* 0x00000000fffff984 */ /* 0x000fe20000000800 */
[----:B------:R1:W-:Y:S02]  /*df80*/  @P1 LDGSTS.E.BYPASS.LTC128B.128 [R177+0x14080], [R132.64], !P2 ;  /* 0x1408000084b11fae */ /* 0x0003e4000d101d52 */
[----:B-1----:R-:W-:Y:S05]  /*df90*/  @P1 IADD3 R132, P0, R0, R173, RZ ;  /* 0x000000ad00841210 */ /* 0x002fea0007f1e0ff */
[----:B------:R-:W-:Y:S05]  /*dfa0*/  @P1 IMAD.X R133, R2, 0x1, R170, P0 ;  /* 0x0000000102851824 */ /* 0x000fea00000e06aa */
[----:B------:R5:W-:Y:S02]  /*dfb0*/  @P1 LDGSTS.E.BYPASS.LTC128B.128 [R177+0x15880], [R132.64], !P6 ;  /* 0x1588000084b11fae */ /* 0x000be4000f101d52 */
[----:B-----5:R-:W-:Y:S05]  /*dfc0*/  @P1 IADD3 R132, P0, R0, R171, RZ ;  /* 0x000000ab00841210 */ /* 0x020fea0007f1e0ff */
[----:B------:R-:W-:Y:S05]  /*dfd0*/  @P1 IMAD.X R133, R2, 0x1, R174, P0 ;  /* 0x0000000102851824 */ /* 0x000fea00000e06ae */
[----:B------:R1:W-:Y:S02]  /*dfe0*/  @P1 LDGSTS.E.BYPASS.LTC128B.128 [R177+0x17080], [R132.64], !P5 ;  /* 0x1708000084b11fae */ /* 0x0003e4000e901d52 */
[----:B-1----:R-:W-:Y:S02]  /*dff0*/  @P1 IADD3 R132, P0, R0, R179, RZ ;  /* 0x000000b300841210 */ /* 0x002fe40007f1e0ff */
[----:B------:R-:W1:Y:S03]  /*e000*/  SHFL.IDX PT, R0, R168, 0x1, 0x181f ;  /* 0x00381f00a8007f89 */ /* 0x000e6600000e0000 */
[----:B------:R-:W-:Y:S01]  /*e010*/  @P1 IMAD.X R133, R2, 0x1, R176, P0 ;  /* 0x0000000102851824 */ /* 0x000fe200000e06b0 */
[----:B------:R-:W-:Y:S01]  /*e020*/  ISETP.GE.AND P0, PT, R172, 0x21, PT ;  /* 0x00000021ac00780c */ /* 0x000fe20003f06270 */
[----:B------:R-:W2:Y:S04]  /*e030*/  SHFL.IDX PT, R2, R3, 0x1, 0x181f ;  /* 0x00381f0003027f89 */ /* 0x000ea800000e0000 */
[----:B------:R3:W-:Y:S08]  /*e040*/  @P1 LDGSTS.E.BYPASS.LTC128B.128 [R177+0x18880], [R132.64], !P4 ;  /* 0x1888000084b11fae */ /* 0x0007f0000e101d52 */
[C---:B-1----:R-:W-:Y:S02]  /*e050*/  @P0 IADD3 R172, P2, R0.reuse, R173, RZ ;  /* 0x000000ad00ac0210 */ /* 0x042fe40007f5e0ff */
[----:B------:R-:W-:Y:S03]  /*e060*/  @P0 IADD3 R168, P1, R0, R169, RZ ;  /* 0x000000a900a80210 */ /* 0x000fe60007f3e0ff */
[----:B--2---:R-:W-:Y:S01]  /*e070*/  @P0 IMAD.X R173, R2, 0x1, R170, P2 ;  /* 0x0000000102ad0824 */ /* 0x004fe200010e06aa */
[----:B------:R-:W-:Y:S01]  /*e080*/  @P0 IADD3 R170, P2, R0, R171, RZ ;  /* 0x000000ab00aa0210 */ /* 0x000fe20007f5e0ff */
[C---:B------:R-:W-:Y:S04]  /*e090*/  @P0 IMAD.X R169, R2.reuse, 0x1, R178, P1 ;  /* 0x0000000102a90824 */ /* 0x040fe800008e06b2 */
[----:B------:R-:W-:Y:S01]  /*e0a0*/  @P0 IMAD.X R171, R2, 0x1, R174, P2 ;  /* 0x0000000102ab0824 */ /* 0x000fe200010e06ae */
[----:B------:R-:W-:Y:S02]  /*e0b0*/  ISETP.GE.AND P2, PT, R175, c[0x0][0x1d4], PT ;  /* 0x00007500af007a0c */ /* 0x000fe40003f46270 */
[----:B---3--:R-:W-:Y:S05]  /*e0c0*/  @P0 IADD3 R132, P1, R0, R179, RZ ;  /* 0x000000b300840210 */ /* 0x008fea0007f3e0ff */
[----:B------:R-:W-:Y:S06]  /*e0d0*/  @P0 IMAD.X R133, R2, 0x1, R176, P1 ;  /* 0x0000000102850824 */ /* 0x000fec00008e06b0 */
[----:B------:R1:W-:Y:S04]  /*e0e0*/  @P0 LDGSTS.E.BYPASS.LTC128B.128 [R177+0x15080], [R168.64], !P2 ;  /* 0x15080000a8b10fae */ /* 0x0003e8000d101d52 */
[----:B------:R1:W-:Y:S04]  /*e0f0*/  @P0 LDGSTS.E.BYPASS.LTC128B.128 [R177+0x16880], [R172.64], !P6 ;  /* 0x16880000acb10fae */ /* 0x0003e8000f101d52 */
[----:B------:R1:W-:Y:S04]  /*e100*/  @P0 LDGSTS.E.BYPASS.LTC128B.128 [R177+0x18080], [R170.64], !P5 ;  /* 0x18080000aab10fae */ /* 0x0003e8000e901d52 */
[----:B------:R1:W-:Y:S02]  /*e110*/  @P0 LDGSTS.E.BYPASS.LTC128B.128 [R177+0x19880], [R132.64], !P4 ;  /* 0x1988000084b10fae */ /* 0x0003e4000e101d52 */
.L_x_1978:
[----:B------:R-:W2:Y:S01]  /*e120*/  LDL R2, [R1+0x58] ;  /* 0x0000580001027983 */ /* 0x000ea20000100800 */
[----:B------:R-:W-:Y:S02]  /*e130*/  UISETP.NE.AND UP1, UPT, UR14, URZ, UPT ;  /* 0x0000003f0e00728c */ /* 0x000fe4000bf25270 */
[----:B------:R-:W-:Y:S01]  /*e140*/  UIMAD UR4, UR23, -0x30, URZ ;  /* 0xffffffd0170478a4 */ /* 0x000fe2000f8e023f */
[----:B-1----:R-:W3:Y:S01]  /*e150*/  LDL R168, [R1+0x54] ;  /* 0x0000540001a87983 */ /* 0x002ee20000100800 */
[----:B------:R-:W-:Y:S02]  /*e160*/  UISETP.NE.AND UP0, UPT, UR13, URZ, UPT ;  /* 0x0000003f0d00728c */ /* 0x000fe4000bf05270 */
[----:B------:R-:W-:Y:S01]  /*e170*/  PLOP3.LUT P0, PT, PT, PT, UP1, 0x80, 0x0 ;  /* 0x000000000000781c */ /* 0x000fe20003f0f018 */
[----:B------:R-:W0:Y:S01]  /*e180*/  LDGDEPBAR ;  /* 0x00000000000079af */ /* 0x000e220000000000 */
[----:B---3--:R-:W-:Y:S11]  /*e190*/  IADD3 R170, -R168, UR4, RZ ;  /* 0x00000004a8aa7c10 */ /* 0x008ff6000fffe1ff */
[----:B--2---:R-:W-:Y:S01]  /*e1a0*/  @P0 IMAD.HI.U32 R0, R2, c[0x0][0x2c8], RZ ;  /* 0x0000b20002000a27 */ /* 0x004fe200078e00ff */
[----:B------:R-:W-:Y:S03]  /*e1b0*/  PLOP3.LUT P0, PT, PT, PT, UP1, 0x80, 0x0 ;  /* 0x000000000000781c */ /* 0x000fe60003f0f018 */
[----:B------:R-:W-:Y:S02]  /*e1c0*/  IMAD.MOV.U32 R132, RZ, RZ, R2 ;  /* 0x000000ffff847224 */ /* 0x000fe400078e0002 */
[----:B------:R-:W-:Y:S08]  /*e1d0*/  IMAD.U32 R2, RZ, RZ, UR10 ;  /* 0x0000000aff027e24 */ /* 0x000ff0000f8e00ff */
[----:B------:R-:W-:Y:S01]  /*e1e0*/  @P0 SHF.R.U32.HI R132, RZ, c[0x0][0x2cc], R0 ;  /* 0x0000b300ff840a19 */ /* 0x000fe20000011600 */
[----:B------:R-:W-:Y:S01]  /*e1f0*/  IMAD.U32 R0, RZ, RZ, UR4 ;  /* 0x00000004ff007e24 */ /* 0x000fe2000f8e00ff */
[----:B------:R-:W-:Y:S03]  /*e200*/  PLOP3.LUT P0, PT, PT, PT, UP0, 0x40, 0x0 ;  /* 0x000000000000781c */ /* 0x000fe60003f0e808 */
[----:B------:R-:W1:Y:S01]  /*e210*/  SHFL.IDX PT, R3, R132, RZ, 0x1c1f ;  /* 0x001c1fff84037589 */ /* 0x000e6200000e0000 */
[----:B------:R-:W-:Y:S04]  /*e220*/  IADD3 R0, -R168, 0x1, R0 ;  /* 0x00000001a8007810 */ /* 0x000fe80007ffe100 */
[----:B------:R-:W-:Y:S04]  /*e230*/  IADD3 R0, R0, -c[0x0][0x168], R2 ;  /* 0x80005a0000007a10 */ /* 0x000fe80007ffe002 */
[C---:B------:R-:W-:Y:S02]  /*e240*/  IADD3 R169, R0.reuse, c[0x0][0x328], RZ ;  /* 0x0000ca0000a97a10 */ /* 0x040fe40007ffe0ff */
[----:B------:R-:W-:Y:S03]  /*e250*/  IADD3 R133, R0, UR22, RZ ;  /* 0x0000001600857c10 */ /* 0x000fe6000fffe0ff */
        /* <DEDUP_REMOVED lines=18> */
.L_x_1981:
[----:B------:R-:W-:Y:S04]  /*e380*/  MOV R168, 0x1 ;  /* 0x0000000100a87802 */ /* 0x000fe80000000f00 */
[----:B------:R-:W-:Y:S11]  /*e390*/  ISETP.NE.AND P0, PT, R168, c[0x0][0x32c], PT ;  /* 0x0000cb00a8007a0c */ /* 0x000ff60003f05270 */
[----:B------:R-:W-:Y:S02]  /*e3a0*/  @!UPT UIADD3 URZ, URZ, URZ, URZ ;  /* 0x0000003f3f3ff290 */ /* 0x000fe4000fffe03f */
[----:B------:R-:W-:Y:S05]  /*e3b0*/  @P0 IMAD.HI.U32 R168, R3, c[0x0][0x330], RZ ;  /* 0x0000cc0003a80a27 */ /* 0x000fea00078e00ff */
[----:B------:R-:W-:Y:S02]  /*e3c0*/  @P0 SHF.R.U32.HI R3, RZ, c[0x0][0x334], R168 ;  /* 0x0000cd00ff030a19 */ /* 0x000fe400000116a8 */
.L_x_1982:
[----:B------:R-:W-:Y:S05]  /*e3d0*/  BSYNC B0 ;  /* 0x0000000000007941 */ /* 0x000fea0003800000 */
.L_x_1980:
[----:B------:R-:W-:Y:S05]  /*e3e0*/  IMAD R3, R3, c[0x0][0x32c], R170 ;  /* 0x0000cb0003037a24 */ /* 0x000fea00078e02aa */
[----:B------:R-:W-:Y:S02]  /*e3f0*/  IMNMX R0, R0, R3, !PT ;  /* 0x0000000300007217 */ /* 0x000fe40007800200 */
[----:B------:R-:W-:Y:S04]  /*e400*/  IADD3 R3, R3, c[0x0][0x32c], RZ ;  /* 0x0000cb0003037a10 */ /* 0x000fe80007ffe0ff */
[----:B------:R-:W-:Y:S02]  /*e410*/  IMNMX R2, R2, R3, PT ;  /* 0x0000000302027217 */ /* 0x000fe40003800200 */
.L_x_1979:
        /* <DEDUP_REMOVED lines=88> */
.L_x_1985:
[----:B------:R-:W-:Y:S04]  /*e9a0*/  MOV R4, 0x1 ;  /* 0x0000000100047802 */ /* 0x000fe80000000f00 */
[----:B------:R-:W-:Y:S11]  /*e9b0*/  ISETP.NE.AND P0, PT, R4, c[0x0][0x32c], PT ;  /* 0x0000cb0004007a0c */ /* 0x000ff60003f05270 */
[----:B------:R-:W-:Y:S02]  /*e9c0*/  @!UPT UIADD3 URZ, URZ, URZ, URZ ;  /* 0x0000003f3f3ff290 */ /* 0x000fe4000fffe03f */
[----:B------:R-:W-:Y:S05]  /*e9d0*/  @P0 IMAD.HI.U32 R4, R0, c[0x0][0x330], RZ ;  /* 0x0000cc0000040a27 */ /* 0x000fea00078e00ff */
[----:B------:R-:W-:Y:S02]  /*e9e0*/  @P0 SHF.R.U32.HI R0, RZ, c[0x0][0x334], R4 ;  /* 0x0000cd00ff000a19 */ /* 0x000fe40000011604 */
.L_x_1986:
[----:B------:R-:W-:Y:S05]  /*e9f0*/  BSYNC B0 ;  /* 0x0000000000007941 */ /* 0x000fea0003800000 */
.L_x_1984:
[----:B------:R-:W-:Y:S05]  /*ea00*/  IMAD R0, R0, c[0x0][0x32c], R170 ;  /* 0x0000cb0000007a24 */ /* 0x000fea00078e02aa */
[----:B------:R-:W-:Y:S02]  /*ea10*/  IMNMX R2, R2, R0, !PT ;  /* 0x0000000002027217 */ /* 0x000fe40007800200 */
[----:B------:R-:W-:Y:S04]  /*ea20*/  IADD3 R0, R0, c[0x0][0x32c], RZ ;  /* 0x0000cb0000007a10 */ /* 0x000fe80007ffe0ff */
[----:B------:R-:W-:Y:S02]  /*ea30*/  IMNMX R3, R3, R0, PT ;  /* 0x0000000003037217 */ /* 0x000fe40003800200 */
.L_x_1983:
        /* <DEDUP_REMOVED lines=492> */
.L_x_1974:
[----:B------:R-:W2:Y:S04]  /*10900*/  LDL.LU R0, [R1+0x44] ;  /* 0x0000440001007983 */ /* 0x000ea80000300800 */
[----:B------:R-:W3:Y:S01]  /*10910*/  LDL.LU R3, [R1+0x4c] ;  /* 0x00004c0001037983 */ /* 0x000ee20000300800 */
[----:B------:R-:W-:-:S03]  /*10920*/  PLOP3.LUT P2, PT, PT, PT, PT, 0x8, 0x0 ;  /* 0x000000000000781c */ /* 0x000fc60003f4e170 */
        /* <DEDUP_REMOVED lines=154> */
.L_x_1935:
[----:B------:R-:W-:Y:S05]  /*112d0*/  @P2 BRA `(.L_x_1988) ;  /* 0x000019a000002947 */ /* 0x000fea0003800000 */
[----:B------:R-:W-:Y:S01]  /*112e0*/  F2FP.PACK_AB R109, R12, R13 ;  /* 0x0000000d0c6d723e */ /* 0x000fe200000000ff */
[----:B------:R-:W-:Y:S01]  /*112f0*/  ULDC.64 UR4, c[0x0][0x490] ;  /* 0x0001240000047ab9 */ /* 0x000fe20000000a00 */
[----:B------:R-:W3:Y:S01]  /*11300*/  S2R R13, SR_TID.X ;  /* 0x00000000000d7919 */ /* 0x000ee20000002100 */
[----:B------:R-:W-:Y:S01]  /*11310*/  UIMAD UR6, UR9, UR4, URZ ;  /* 0x00000004090672a4 */ /* 0x000fe2000f8e023f */
[----:B------:R-:W-:Y:S01]  /*11320*/  F2FP.PACK_AB R117, R14, R15 ;  /* 0x0000000f0e75723e */ /* 0x000fe200000000ff */
[----:B--2---:R-:W-:Y:S01]  /*11330*/  UIMAD.WIDE.U32 UR12, UR11, UR4, URZ ;  /* 0x000000040b0c72a5 */ /* 0x004fe2000f8e003f */
[----:B------:R-:W2:Y:S01]  /*11340*/  S2R R14, SR_CTAID.Z ;  /* 0x00000000000e7919 */ /* 0x000ea20000002700 */
[----:B------:R-:W-:Y:S01]  /*11350*/  UIMAD UR6, UR11, UR5, UR6 ;  /* 0x000000050b0672a4 */ /* 0x000fe2000f8e0206 */
[----:B------:R-:W-:Y:S01]  /*11360*/  F2FP.PACK_AB R65, R8, R9 ;  /* 0x000000090841723e */ /* 0x000fe200000000ff */
[----:B------:R-:W-:Y:S01]  /*11370*/  BSSY B0, `(.L_x_1989) ;  /* 0x0000133000007945 */ /* 0x000fe20003800000 */
[----:B------:R-:W-:Y:S01]  /*11380*/  ULDC.64 UR4, c[0x0][0x3e8] ;  /* 0x0000fa0000047ab9 */ /* 0x000fe20000000a00 */
[----:B------:R-:W-:Y:S01]  /*11390*/  F2FP.PACK_AB R45, R45, R7 ;  /* 0x000000072d2d723e */ /* 0x000fe200000000ff */
[----:B------:R-:W-:Y:S01]  /*113a0*/  UIMAD.WIDE.U32 UR14, UR11, UR4, URZ ;  /* 0x000000040b0e72a5 */ /* 0x000fe2000f8e003f */
[----:B------:R-:W-:Y:S01]  /*113b0*/  IMAD.U32 R3, RZ, RZ, UR13 ;  /* 0x0000000dff037e24 */ /* 0x000fe2000f8e00ff */
[----:B------:R-:W-:Y:S01]  /*113c0*/  F2FP.PACK_AB R89, R10, R11 ;  /* 0x0000000b0a59723e */ /* 0x000fe200000000ff */
[----:B-1----:R-:W-:Y:S01]  /*113d0*/  IMAD.U32 R2, RZ, RZ, UR12 ;  /* 0x0000000cff027e24 */ /* 0x002fe2000f8e00ff */
[----:B------:R-:W-:Y:S01]  /*113e0*/  F2FP.PACK_AB R105, R35, R34 ;  /* 0x000000222369723e */ /* 0x000fe200000000ff */
[----:B------:R-:W-:Y:S01]  /*113f0*/  UIMAD UR9, UR9, UR4, URZ ;  /* 0x00000004090972a4 */ /* 0x000fe2000f8e023f */
[----:B------:R-:W-:Y:S01]  /*11400*/  IMAD.U32 R7, RZ, RZ, UR15 ;  /* 0x0000000fff077e24 */ /* 0x000fe2000f8e00ff */
[----:B------:R-:W-:Y:S01]  /*11410*/  F2FP.PACK_AB R35, R81, R80 ;  /* 0x000000505123723e */ /* 0x000fe200000000ff */
[----:B------:R-:W-:Y:S01]  /*11420*/  IMAD.U32 R6, RZ, RZ, UR14 ;  /* 0x0000000eff067e24 */ /* 0x000fe2000f8e00ff */
[----:B------:R-:W1:Y:S01]  /*11430*/  S2R R81, SR_CTAID.X ;  /* 0x0000000000517919 */ /* 0x000e620000002500 */
[----:B------:R-:W-:Y:S01]  /*11440*/  UIMAD UR5, UR11, UR5, UR9 ;  /* 0x000000050b0572a4 */ /* 0x000fe2000f8e0209 */
[----:B------:R-:W-:Y:S01]  /*11450*/  IMAD.MOV.U32 R80, RZ, RZ, c[0x0][0x4e8] ;  /* 0x00013a00ff507624 */ /* 0x000fe200078e00ff */
[----:B------:R-:W-:Y:S01]  /*11460*/  UIADD3 UR6, UR13, UR6, URZ ;  /* 0x000000060d067290 */ /* 0x000fe2000fffe03f */
[----:B------:R-:W-:Y:S01]  /*11470*/  F2FP.PACK_AB R44, R157, R156 ;  /* 0x0000009c9d2c723e */ /* 0x000fe200000000ff */
[----:B------:R-:W-:Y:S01]  /*11480*/  UIADD3 UR5, UR15, UR5, URZ ;  /* 0x000000050f057290 */ /* 0x000fe2000fffe03f */
[----:B---3--:R-:W-:-:S02]  /*11490*/  SHF.R.S32.HI R21, RZ, 0x1f, R13 ;  /* 0x0000001fff157819 */ /* 0x008fc4000001140d */
[C---:B------:R-:W-:Y:S01]  /*114a0*/  ISETP.NE.AND P3, PT, R80.reuse, 0x1, PT ;  /* 0x000000015000780c */ /* 0x040fe20003f65270 */
[----:B------:R-:W-:Y:S01]  /*114b0*/  IMAD.U32 R5, RZ, RZ, UR6 ;  /* 0x00000006ff057e24 */ /* 0x000fe2000f8e00ff */
[CC--:B------:R-:W-:Y:S01]  /*114c0*/  LEA.HI R0, R21.reuse, R13.reuse, RZ, 0x2 ;  /* 0x0000000d15007211 */ /* 0x0c0fe200078f10ff */
[----:B------:R-:W-:Y:S01]  /*114d0*/  IMAD R80, R80, c[0x0][0x388], RZ ;  /* 0x0000e20050507a24 */ /* 0x000fe200078e02ff */
[----:B------:R-:W-:Y:S02]  /*114e0*/  LEA.HI R8, R21, R13, RZ, 0x5 ;  /* 0x0000000d15087211 */ /* 0x000fe400078f28ff */
[--C-:B------:R-:W-:Y:S02]  /*114f0*/  SHF.R.S32.HI R7, RZ, 0x2, R0.reuse ;  /* 0x00000002ff077819 */ /* 0x100fe40000011400 */
[----:B------:R-:W-:Y:S02]  /*11500*/  SHF.R.S32.HI R3, RZ, 0x1f, R0 ;  /* 0x0000001fff037819 */ /* 0x000fe40000011400 */
[----:B------:R-:W-:-:S02]  /*11510*/  LOP3.LUT R0, R0, 0xfffffffc, RZ, 0xc0, !PT ;  /* 0xfffffffc00007812 */ /* 0x000fc400078ec0ff */
[----:B------:R-:W-:Y:S02]  /*11520*/  LOP3.LUT R4, R8, 0xffffffe0, RZ, 0xc0, !PT ;  /* 0xffffffe008047812 */ /* 0x000fe400078ec0ff */
        /* <DEDUP_REMOVED lines=13> */
[----:B--2---:R-:W-:Y:S01]  /*11600*/  IMAD.WIDE.U32 R16, R14, c[0x0][0x498], R4 ;  /* 0x000126000e107a25 */ /* 0x004fe200078e0004 */
        /* <DEDUP_REMOVED lines=11> */
[----:B------:R-:W-:Y:S01]  /*116c0*/  LOP3.LUT R4, R0, 0xffffff8, RZ, 0xc0, !PT ;  /* 0x0ffffff800047812 */ /* 0x000fe200078ec0ff */
[----:B------:R-:W-:Y:S01]  /*116d0*/  IMAD.WIDE.U32 R12, R14, c[0x0][0x3f0], R2 ;  /* 0x0000fc000e0c7a25 */ /* 0x000fe200078e0002 */
[----:B------:R-:W-:-:S02]  /*116e0*/  LEA.HI R3, R10, R10, RZ, 0x1 ;  /* 0x0000000a0a037211 */ /* 0x000fc400078f08ff */
[----:B------:R-:W-:Y:S01]  /*116f0*/  LOP3.LUT R2, R7, 0x1c0, RZ, 0xc0, !PT ;  /* 0x000001c007027812 */ /* 0x000fe200078ec0ff */
[----:B------:R-:W-:Y:S01]  /*11700*/  IMAD.SHL.U32 R0, R11, 0x8, RZ ;  /* 0x000000080b007824 */ /* 0x000fe200078e00ff */
[----:B------:R-:W-:Y:S01]  /*11710*/  R2P PR, R9, 0x6 ;  /* 0x0000000609007804 */ /* 0x000fe20000000000 */
[----:B------:R-:W-:Y:S01]  /*11720*/  IMAD R7, R11, 0x20, R20 ;  /* 0x000000200b077824 */ /* 0x000fe200078e0214 */
[----:B------:R-:W-:Y:S01]  /*11730*/  LOP3.LUT R8, R5, 0x1c0, RZ, 0xc0, !PT ;  /* 0x000001c005087812 */ /* 0x000fe200078ec0ff */
[----:B------:R-:W-:Y:S01]  /*11740*/  IMAD.IADD R11, R6, 0x1, -R4 ;  /* 0x00000001060b7824 */ /* 0x000fe200078e0a04 */
[----:B------:R-:W-:Y:S01]  /*11750*/  LOP3.LUT R4, R3, 0x1ffffffe, RZ, 0xc0, !PT ;  /* 0x1ffffffe03047812 */ /* 0x000fe200078ec0ff */
[----:B-1----:R-:W-:Y:S01]  /*11760*/  IMAD R7, R81, 0x80, R7 ;  /* 0x0000008051077824 */ /* 0x002fe200078e0207 */
[----:B------:R-:W-:Y:S01]  /*11770*/  SHF.R.U32.HI R3, RZ, 0x3, R2 ;  /* 0x00000003ff037819 */ /* 0x000fe20000011602 */
[----:B------:R-:W-:Y:S01]  /*11780*/  IMAD R22, R14, c[0x0][0x49c], R22 ;  /* 0x000127000e167a24 */ /* 0x000fe200078e0216 */
[----:B------:R-:W-:Y:S01]  /*11790*/  LOP3.LUT R2, R2, 0x38, R0, 0xf8, !PT ;  /* 0x0000003802027812 */ /* 0x000fe200078ef800 */
[----:B------:R-:W-:Y:S01]  /*117a0*/  IMAD R19, R14, c[0x0][0x3f4], R19 ;  /* 0x0000fd000e137a24 */ /* 0x000fe200078e0213 */
[----:B------:R-:W-:Y:S01]  /*117b0*/  F2FP.PACK_AB R158, R159, R158 ;  /* 0x0000009e9f9e723e */ /* 0x000fe200000000ff */
        /* <DEDUP_REMOVED lines=12> */
[----:B------:R-:W-:Y:S02]  /*11880*/  SHF.R.S32.HI R4, RZ, 0x2, R18 ;  /* 0x00000002ff047819 */ /* 0x000fe40000011412 */
        /* <DEDUP_REMOVED lines=119> */
[----:B------:R-:W-:Y:S01]  /*12000*/  LEA R16, P0, R10, c[0x0][0x450], 0x2 ;  /* 0x000114000a107a11 */ /* 0x000fe200078010ff */
        /* <DEDUP_REMOVED lines=40> */
[----:B-1----:R-:W-:-:S03]  /*12290*/  LEA R30, P0, R12, c[0x0][0x380], 0x1 ;  /* 0x0000e0000c1e7a11 */ /* 0x002fc600078008ff */
[----:B------:R-:W-:Y:S01]  /*122a0*/  STS [R5+0xc400], R114 ;  /* 0x00c4007205007388 */ /* 0x000fe20000000800 */
[----:B--2---:R-:W-:-:S03]  /*122b0*/  IMAD.SHL.U32 R2, R18, 0x2, RZ ;  /* 0x0000000212027824 */ /* 0x004fc600078e00ff */
[----:B------:R-:W-:Y:S04]  /*122c0*/  STS [R7+0xc080], R26 ;  /* 0x00c0801a07007388 */ /* 0x000fe80000000800 */
[----:B------:R-:W-:Y:S01]  /*122d0*/  STS [R7+0xc480], R118 ;  /* 0x00c4807607007388 */ /* 0x000fe20000000800 */
[----:B---3--:R-:W-:-:S03]  /*122e0*/  IMAD.IADD R3, R13, 0x1, R17 ;  /* 0x000000010d037824 */ /* 0x008fc600078e0211 */
[----:B------:R-:W-:Y:S01]  /*122f0*/  STS [R9+0xc000], R25 ;  /* 0x00c0001909007388 */ /* 0x000fe20000000800 */
[----:B----4-:R-:W-:Y:S01]  /*12300*/  IMAD R28, R81, 0x80, R20 ;  /* 0x00000080511c7824 */ /* 0x010fe200078e0214 */
[----:B------:R-:W-:Y:S02]  /*12310*/  LEA.HI.X R29, R12, c[0x0][0x384], R3, 0x1, P0 ;  /* 0x0000e1000c1d7a11 */ /* 0x000fe400000f0c03 */
[----:B------:R-:W-:Y:S02]  /*12320*/  STS [R9+0xc400], R122 ;  /* 0x00c4007a09007388 */ /* 0x000fe40000000800 */
[----:B------:R-:W-:Y:S02]  /*12330*/  ISETP.GE.AND P0, PT, R28, R80, PT ;  /* 0x000000501c00720c */ /* 0x000fe40003f06270 */
        /* <DEDUP_REMOVED lines=9> */
[----:B------:R3:W4:Y:S04]  /*123d0*/  SHFL.IDX PT, R4, R30, RZ, 0x181f ;  /* 0x00181fff1e047589 */ /* 0x00072800000e0000 */
[----:B------:R3:W3:Y:S04]  /*123e0*/  SHFL.IDX PT, R5, R29, RZ, 0x181f ;  /* 0x00181fff1d057589 */ /* 0x0006e800000e0000 */
[----:B-1----:R1:W-:Y:S04]  /*123f0*/  @!P6 ST.E [R14.64], R36 ;  /* 0x000000240e00e985 */ /* 0x0023e8000c101912 */
[----:B--2---:R1:W-:Y:S04]  /*12400*/  @!P5 ST.E [R10.64], R37 ;  /* 0x000000250a00d985 */ /* 0x0043e8000c101912 */
[----:B------:R1:W2:Y:S04]  /*12410*/  LDS.128 R44, [R2+0x1080] ;  /* 0x00108000022c7984 */ /* 0x0002a80000000c00 */
        /* <DEDUP_REMOVED lines=21> */
[----:B-1----:R1:W3:Y:S01]  /*12570*/  LDS.128 R12, [R2+0xc080] ;  /* 0x00c08000020c7984 */ /* 0x0022e20000000c00 */
        /* <DEDUP_REMOVED lines=17> */
[----:B------:R1:W-:Y:S02]  /*12690*/  @!P0 ST.E.128 [R2.64], R12 ;  /* 0x0000000c02008985 */ /* 0x0003e4000c101d12 */
.L_x_1990:
[----:B--234-:R-:W-:Y:S05]  /*126a0*/  BSYNC B0 ;  /* 0x0000000000007941 */ /* 0x01cfea0003800000 */
.L_x_1989:
        /* <DEDUP_REMOVED lines=30> */
.L_x_1992:
[----:B------:R-:W-:Y:S05]  /*12890*/  BSYNC B0 ;  /* 0x0000000000007941 */ /* 0x000fea0003800000 */
.L_x_1991:
        /* <DEDUP_REMOVED lines=30> */
.L_x_1994:
[----:B------:R-:W-:Y:S05]  /*12a80*/  BSYNC B0 ;  /* 0x0000000000007941 */ /* 0x000fea0003800000 */
.L_x_1993:
        /* <DEDUP_REMOVED lines=31> */
.L_x_1988:
        /* <DEDUP_REMOVED lines=41> */
.L_x_1996:
[----:B------:R-:W-:Y:S05]  /*12f10*/  BSYNC B0 ;  /* 0x0000000000007941 */ /* 0x000fea0003800000 */
.L_x_1995:
        /* <DEDUP_REMOVED lines=44> */
[----:B------:R1:W3:Y:S03]  /*131e0*/  SHFL.IDX PT, R2, R16, RZ, 0x181f ;  /* 0x00181fff10027589 */ /* 0x0002e600000e0000 */
[C---:B------:R-:W-:Y:S01]  /*131f0*/  IADD3 R11, R0.reuse, 0x40, RZ ;  /* 0x00000040000b7810 */ /* 0x040fe20007ffe0ff */
[----:B------:R1:W4:Y:S01]  /*13200*/  SHFL.IDX PT, R3, R15, RZ, 0x181f ;  /* 0x00181fff0f037589 */ /* 0x00032200000e0000 */
        /* <DEDUP_REMOVED lines=24> */
.L_x_1998:
[----:B------:R-:W-:Y:S05]  /*13390*/  BSYNC B0 ;  /* 0x0000000000007941 */ /* 0x000fea0003800000 */
.L_x_1997:
[----:B---3--:R-:W-:Y:S01]  /*133a0*/  IADD3 R4, R14, 0x20, RZ ;  /* 0x000000200e047810 */ /* 0x008fe20007ffe0ff */
[----:B----4-:R3:W4:Y:S01]  /*133b0*/  SHFL.IDX PT, R3, R15, 0x1, 0x181f ;  /* 0x00381f000f037f89 */ /* 0x01072200000e0000 */
        /* <DEDUP_REMOVED lines=25> */
.L_x_2000:
[----:B------:R-:W-:Y:S05]  /*13550*/  BSYNC B0 ;  /* 0x0000000000007941 */ /* 0x000fea0003800000 */
.L_x_1999:
[----:B-1----:R-:W-:Y:S01]  /*13560*/  IADD3 R4, R14, 0x40, RZ ;  /* 0x000000400e047810 */ /* 0x002fe20007ffe0ff */
[----:B----4-:R1:W4:Y:S01]  /*13570*/  SHFL.IDX PT, R3, R15, 0x2, 0x181f ;  /* 0x00581f000f037f89 */ /* 0x01032200000e0000 */
        /* <DEDUP_REMOVED lines=25> */
.L_x_2002:
[----:B------:R-:W-:Y:S05]  /*13710*/  BSYNC B0 ;  /* 0x0000000000007941 */ /* 0x000fea0003800000 */
.L_x_2001:
[----:B---3--:R-:W-:Y:S01]  /*13720*/  IADD3 R4, R14, 0x60, RZ ;  /* 0x000000600e047810 */ /* 0x008fe20007ffe0ff */
[----:B----4-:R3:W4:Y:S03]  /*13730*/  SHFL.IDX PT, R3, R15, 0x3, 0x181f ;  /* 0x00781f000f037f89 */ /* 0x01072600000e0000 */
[----:B------:R-:W-:Y:S01]  /*13740*/  ISETP.GE.AND P0, PT, R4, R17, PT ;  /* 0x000000110400720c */ /* 0x000fe20003f06270 */
[----:B------:R3:W1:-:S12]  /*13750*/  SHFL.IDX PT, R2, R16, 0x3, 0x181f ;  /* 0x00781f0010027f89 */ /* 0x00065800000e0000 */
        /* <DEDUP_REMOVED lines=24> */
.L_x_1938:
[----:B-1----:R-:W-:Y:S02]  /*138e0*/  MOV R3, R12 ;  /* 0x0000000c00037202 */ /* 0x002fe40000000f00 */
[----:B------:R-:W-:Y:S02]  /*138f0*/  MOV R2, 0x13910 ;  /* 0x0001391000027802 */ /* 0x000fe40000000f00 */
[----:B------:R-:W-:Y:S05]  /*13900*/  CALL.REL.NOINC `($__internal_10_$__cuda_sm70_shflsync_idx_p) ;  /* 0x000001f000007944 */ /* 0x000fea0003c00000 */
[----:B------:R-:W-:Y:S01]  /*13910*/  IMAD.MOV.U32 R7, RZ, RZ, R14 ;  /* 0x000000ffff077224 */ /* 0x000fe200078e000e */
[----:B------:R-:W-:Y:S02]  /*13920*/  MOV R3, R15 ;  /* 0x0000000f00037202 */ /* 0x000fe40000000f00 */
[----:B------:R-:W-:Y:S02]  /*13930*/  MOV R2, 0x13950 ;  /* 0x0001395000027802 */ /* 0x000fe40000000f00 */
[----:B-1---5:R-:W-:Y:S05]  /*13940*/  CALL.REL.NOINC `($__internal_10_$__cuda_sm70_shflsync_idx_p) ;  /* 0x000001b000007944 */ /* 0x022fea0003c00000 */
[----:B------:R-:W-:Y:S01]  /*13950*/  MOV R2, R14 ;  /* 0x0000000e00027202 */ /* 0x000fe20000000f00 */
[----:B-1---5:R-:W-:Y:S05]  /*13960*/  BRA `(.L_x_2003) ;  /* 0xfffee83000007947 */ /* 0x022fea000383ffff */
.L_x_1954:
[----:B------:R-:W-:Y:S02]  /*13970*/  MOV R2, 0x13990 ;  /* 0x0001399000027802 */ /* 0x000fe40000000f00 */
[----:B-12--5:R-:W-:Y:S05]  /*13980*/  CALL.REL.NOINC `($__internal_10_$__cuda_sm70_shflsync_idx_p) ;  /* 0x0000017000007944 */ /* 0x026fea0003c00000 */
[----:B------:R-:W-:Y:S01]  /*13990*/  MOV R3, R12 ;  /* 0x0000000c00037202 */ /* 0x000fe20000000f00 */
[----:B-----5:R-:W-:Y:S01]  /*139a0*/  IMAD.MOV.U32 R4, RZ, RZ, R14 ;  /* 0x000000ffff047224 */ /* 0x020fe200078e000e */
[----:B------:R-:W-:Y:S02]  /*139b0*/  MOV R2, 0x139d0 ;  /* 0x000139d000027802 */ /* 0x000fe40000000f00 */
[----:B-1----:R-:W-:Y:S05]  /*139c0*/  CALL.REL.NOINC `($__internal_10_$__cuda_sm70_shflsync_idx_p) ;  /* 0x0000013000007944 */ /* 0x002fea0003c00000 */
[----:B-----5:R-:W-:Y:S01]  /*139d0*/  MOV R0, R14 ;  /* 0x0000000e00007202 */ /* 0x020fe20000000f00 */
[----:B-1----:R-:W-:-:S05]  /*139e0*/  BRA `(.L_x_2004) ;  /* 0xffff283000007947 */ /* 0x002fca000383ffff */
.L_x_1971:
[----:B--2---:R-:W-:Y:S02]  /*139f0*/  MOV R3, R6 ;  /* 0x0000000600037202 */ /* 0x004fe40000000f00 */
[----:B------:R-:W-:Y:S02]  /*13a00*/  MOV R2, 0x13a20 ;  /* 0x00013a2000027802 */ /* 0x000fe40000000f00 */
[----:B-1---5:R-:W-:Y:S05]  /*13a10*/  CALL.REL.NOINC `($__internal_10_$__cuda_sm70_shflsync_idx_p) ;  /* 0x000000e000007944 */ /* 0x022fea0003c00000 */
[----:B------:R-:W-:Y:S01]  /*13a20*/  MOV R3, R7 ;  /* 0x0000000700037202 */ /* 0x000fe20000000f00 */
[----:B-----5:R-:W-:Y:S01]  /*13a30*/  IMAD.MOV.U32 R4, RZ, RZ, R14 ;  /* 0x000000ffff047224 */ /* 0x020fe200078e000e */
[----:B------:R-:W-:Y:S02]  /*13a40*/  MOV R2, 0x13a60 ;  /* 0x00013a6000027802 */ /* 0x000fe40000000f00 */
[----:B-1----:R-:W-:Y:S05]  /*13a50*/  CALL.REL.NOINC `($__internal_10_$__cuda_sm70_shflsync_idx_p) ;  /* 0x000000a000007944 */ /* 0x002fea0003c00000 */
[----:B------:R-:W-:Y:S01]  /*13a60*/  MOV R2, R14 ;  /* 0x0000000e00027202 */ /* 0x000fe20000000f00 */
[----:B-1---5:R-:W-:-:S05]  /*13a70*/  BRA `(.L_x_2005) ;  /* 0xffff67a000007947 */ /* 0x022fca000383ffff */
.L_x_1977:
[----:B------:R-:W-:Y:S02]  /*13a80*/  MOV R2, 0x13aa0 ;  /* 0x00013aa000027802 */ /* 0x000fe40000000f00 */
[----:B----45:R-:W-:Y:S05]  /*13a90*/  CALL.REL.NOINC `($__internal_10_$__cuda_sm70_shflsync_idx_p) ;  /* 0x0000006000007944 */ /* 0x030fea0003c00000 */
[----:B------:R-:W-:Y:S01]  /*13aa0*/  MOV R3, R6 ;  /* 0x0000000600037202 */ /* 0x000fe20000000f00 */
[----:B-----5:R-:W-:Y:S01]  /*13ab0*/  IMAD.MOV.U32 R4, RZ, RZ, R14 ;  /* 0x000000ffff047224 */ /* 0x020fe200078e000e */
[----:B------:R-:W-:Y:S02]  /*13ac0*/  MOV R2, 0x13ae0 ;  /* 0x00013ae000027802 */ /* 0x000fe40000000f00 */
[----:B-1----:R-:W-:Y:S05]  /*13ad0*/  CALL.REL.NOINC `($__internal_10_$__cuda_sm70_shflsync_idx_p) ;  /* 0x0000002000007944 */ /* 0x002fea0003c00000 */
[----:B-----5:R-:W-:Y:S01]  /*13ae0*/  MOV R0, R14 ;  /* 0x0000000e00007202 */ /* 0x020fe20000000f00 */
[----:B-1----:R-:W-:-:S05]  /*13af0*/  BRA `(.L_x_2006) ;  /* 0xffff966000007947 */ /* 0x002fca000383ffff */
        .weak           $__internal_10_$__cuda_sm70_shflsync_idx_p
        .type           $__internal_10_$__cuda_sm70_shflsync_idx_p,@function
        .size           $__internal_10_$__cuda_sm70_shflsync_idx_p,(.L_x_3564 - $__internal_10_$__cuda_sm70_shflsync_idx_p)
$__internal_10_$__cuda_sm70_shflsync_idx_p:
[----:B------:R1:W-:Y:S01]  /*13b00*/  STL [R1+0x78], R4 ;  /* 0x0000780401007387 */ /* 0x0003e20000100800 */
[----:B------:R-:W-:-:S03]  /*13b10*/  MOV R14, 0x1 ;  /* 0x00000001000e7802 */ /* 0x000fc60000000f00 */
[----:B------:R2:W-:Y:S01]  /*13b20*/  STL [R1+0x74], R0 ;  /* 0x0000740001007387 */ /* 0x0005e20000100800 */
[----:B-1----:R-:W-:Y:S02]  /*13b30*/  IMAD.MOV.U32 R4, RZ, RZ, -0x1 ;  /* 0xffffffffff047424 */ /* 0x002fe400078e00ff */
[----:B--2---:R-:W-:Y:S02]  /*13b40*/  IMAD.MOV.U32 R0, RZ, RZ, 0x181f ;  /* 0x0000181fff007424 */ /* 0x004fe400078e00ff */
[----:B------:R-:W-:Y:S04]  /*13b50*/  WARPSYNC R4 ;  /* 0x0000000400007348 */ /* 0x000fe80003800000 */
[----:B------:R1:W2:Y:S04]  /*13b60*/  SHFL.IDX PT, R14, R3, R14, R0 ;  /* 0x0000000e030e7389 */ /* 0x0002a800000e0000 */
[----:B-1----:R1:W5:Y:S04]  /*13b70*/  LDL.LU R4, [R1+0x78] ;  /* 0x0000780001047983 */ /* 0x0023680000300800 */
[----:B------:R1:W5:Y:S01]  /*13b80*/  LDL.LU R0, [R1+0x74] ;  /* 0x0000740001007983 */ /* 0x0003620000300800 */
[----:B------:R-:W-:-:S04]  /*13b90*/  MOV R3, 0x0 ;  /* 0x0000000000037802 */ /* 0x000fc80000000f00 */
[----:B--2---:R-:W-:Y:S05]  /*13ba0*/  RET.REL.NODEC R2 `(_ZN7cutlass13device_kernelIN5flash19enable_sm80_to_sm89INS1_16FlashAttnFwdSm80INS1_25CollectiveMainloopFwdSm80ILi8ELi1ELb1EN4cute5tupleIJNS5_1CILi128EEENS7_ILi48EEENS7_ILi256EEEEEELi256ENS_6half_tEfNS_4arch4Sm80ELb0ELb1ELb0ELb0ELb1ELb0ELb1ELb0EEENS1_21CollectiveEpilogueFwdINS6_IJS8_SA_S9_EEENS6_IJNS7_ILi1EEESI_SI_EEESC_SE_Li256ELb0ELb1ELb0ELb0EEENS1_19SingleTileSchedulerILb0ELb0ELb1ELi128EEEEEEEEEvNT_6ParamsE) ;  /* 0xfffec45002007950 */ /* 0x004fea0003c3ffff */
.L_x_2007:
        /* <DEDUP_REMOVED lines=13> */
.L_x_3564:


//--------------------- .text._ZN7cutlass13device_kernelIN5flash19enable_sm80_to_sm89INS1_16FlashAttnFwdSm80INS1_25CollectiveMainloopFwdSm80ILi8ELi1ELb1EN4cute5tupleIJNS5_1CILi128EEENS7_ILi48EEENS7_ILi256EEEEEELi256ENS_6half_tEfNS_4arch4Sm80ELb0ELb1ELb0ELb1ELb1ELb0ELb1ELb0EEENS1_21CollectiveEpilogueFwdINS6_IJS8_SA_S9_EEENS6_IJNS7_ILi1EEESI_SI_EEESC_SE_Li256ELb1ELb1ELb0ELb0EEENS1_19SingleTileSchedulerILb1ELb0ELb1ELi128EEEEEEEEEvNT_6ParamsE --------------------------
	.section	.text._ZN7cutlass13device_kernelIN5flash19enable_sm80_to_sm89INS1_16FlashAttnFwdSm80INS1_25CollectiveMainloopFwdSm80ILi8ELi1ELb1EN4cute5tupleIJNS5_1CILi128EEENS7_ILi48EEENS7_ILi256EEEEEELi256ENS_6half_tEfNS_4arch4Sm80ELb0ELb1ELb0ELb1ELb1ELb0ELb1ELb0EEENS1_21CollectiveEpilogueFwdINS6_IJS8_SA_S9_EEENS6_IJNS7_ILi1EEESI_SI_EEESC_SE_Li256ELb1ELb1ELb0ELb0EEENS1_19SingleTileSchedulerILb1ELb0ELb1ELi128EEEEEEEEEvNT_6ParamsE,"ax",@progbits
	.sectioninfo	@"SHI_REGISTERS=255"
	.align	128
.text._ZN7cutlass13device_kernelIN5flash19enable_sm80_to_sm89INS1_16FlashAttnFwdSm80INS1_25CollectiveMainloopFwdSm80ILi8ELi1ELb1EN4cute5tupleIJNS5_1CILi128EEENS7_ILi48EEENS7_ILi256EEEEEELi256ENS_6half_tEfNS_4arch4Sm80ELb0ELb1ELb0ELb1ELb1ELb0ELb1ELb0EEENS1_21CollectiveEpilogueFwdINS6_IJS8_SA_S9_EEENS6_IJNS7_ILi1EEESI_SI_EEESC_SE_Li256ELb1ELb1ELb0ELb0EEENS1_19SingleTileSchedulerILb1ELb0ELb1ELi128EEEEEEEEEvNT_6ParamsE:
        .type           _ZN7cutlass13device_kernelIN5flash19enable_sm80_to_sm89INS1_16FlashAttnFwdSm80INS1_25CollectiveMainloopFwdSm80ILi8ELi1ELb1EN4cute5tupleIJNS5_1CILi128EEENS7_ILi48EEENS7_ILi256EEEEEELi256ENS_6half_tEfNS_4arch4Sm80ELb0ELb1ELb0ELb1ELb1ELb0ELb1ELb0EEENS1_21CollectiveEpilogueFwdINS6_IJS8_SA_S9_EEENS6_IJNS7_ILi1EEESI_SI_EEESC_SE_Li256ELb1ELb1ELb0ELb0EEENS1_19SingleTileSchedulerILb1ELb0ELb1ELi128EEEEEEEEEvNT_6ParamsE,@function
        .size           _ZN7cutlass13device_kernelIN5flash19enable_sm80_to_sm89INS1_16FlashAttnFwdSm80INS1_25CollectiveMainloopFwdSm80ILi8ELi1ELb1EN4cute5tupleIJNS5_1CILi128EEENS7_ILi48EEENS7_ILi256EEEEEELi256ENS_6half_tEfNS_4arch4Sm80ELb0ELb1ELb0ELb1ELb1ELb0ELb1ELb0EEENS1_21CollectiveEpilogueFwdINS6_IJS8_SA_S9_EEENS6_IJNS7_ILi1EEESI_SI_EEESC_SE_Li256ELb1ELb1ELb0ELb0EEENS1_19SingleTileSchedulerILb1ELb0ELb1ELi128EEEEEEEEEvNT_6ParamsE,(.L_x_3566 - _ZN7cutlass13device_kernelIN5flash19enable_sm80_to_sm89INS1_16FlashAttnFwdSm80INS1_25CollectiveMainloopFwdSm80ILi8ELi1ELb1EN4cute5tupleIJNS5_1CILi128EEENS7_ILi48EEENS7_ILi256EEEEEELi256ENS_6half_tEfNS_4arch4Sm80ELb0ELb1ELb0ELb1ELb1ELb0ELb1ELb0EEENS1_21CollectiveEpilogueFwdINS6_IJS8_SA_S9_EEENS6_IJNS7_ILi1EEESI_SI_EEESC_SE_Li256ELb1ELb1ELb0ELb0EEENS1_19SingleTileSchedulerILb1ELb0ELb1ELi128EEEEEEEEEvNT_6ParamsE)
        .other          _ZN7cutlass13device_kernelIN5flash19enable_sm80_to_sm89INS1_16FlashAttnFwdSm80INS1_25CollectiveMainloopFwdSm80ILi8ELi1ELb1EN4cute5tupleIJNS5_1CILi128EEENS7_ILi48EEENS7_ILi256EEEEEELi256ENS_6half_tEfNS_4arch4Sm80ELb0ELb1ELb0ELb1ELb1ELb0ELb1ELb0EEENS1_21CollectiveEpilogueFwdINS6_IJS8_SA_S9_EEENS6_IJNS7_ILi1EEESI_SI_EEESC_SE_Li256ELb1ELb1ELb0ELb0EEENS1_19SingleTileSchedulerILb1ELb0ELb1ELi128EEEEEEEEEvNT_6ParamsE,@"STO_CUDA_ENTRY STV_DEFAULT"
_ZN7cutlass13device_kernelIN5flash19enable_sm80_to_sm89INS1_16FlashAttnFwdSm80INS1_25CollectiveMainloopFwdSm80ILi8ELi1ELb1EN4cute5tupleIJNS5_1CILi128EEENS7_ILi48EEENS7_ILi256EEEEEELi256ENS_6half_tEfNS_4arch4Sm80ELb0ELb1ELb0ELb1ELb1ELb0ELb1ELb0EEENS1_21CollectiveEpilogueFwdINS6_IJS8_SA_S9_EEENS6_IJNS7_ILi1EEESI_SI_EEESC_SE_Li256ELb1ELb1ELb0ELb0EEENS1_19SingleTileSchedulerILb1ELb0ELb1ELi128EEEEEEEEEvNT_6ParamsE:
        /* <DEDUP_REMOVED lines=21> */
.L_x_2009:
        /* <DEDUP_REMOVED lines=13> */
.L_x_2011:
[----:B------:R-:W-:Y:S02]  /*0220*/  ULDC UR5, c[0x0][0x54c] ;  /* 0x0001530000057ab9 */ /* 0x000fe40000000800 */
.L_x_2010:
[----:B------:R-:W-:Y:S02]  /*0230*/  ULDC UR4, c[0x0][0x548] ;  /* 0x0001520000047ab9 */ /* 0x000fe40000000800 */
[----:B------:R-:W-:-:S02]  /*0240*/  USHF.L.U32 UR23, UR28, 0x7, URZ ;  /* 0x000000071c177899 */ /* 0x000fc4000800063f */
[----:B------:R-:W-:-:S04]  /*0250*/  UIMAD UR4, UR5, UR4, URZ ;  /* 0x00000004050472a4 */ /* 0x000fc8000f8e023f */
[----:B------:R-:W-:-:S04]  /*0260*/  UISETP.GE.AND UP0, UPT, UR23, UR4, UPT ;  /* 0x000000041700728c */ /* 0x000fc8000bf06270 */
[----:B------:R-:W-:Y:S01]  /*0270*/  USEL UR13, UR13, 0xffffffff, !UP0 ;  /* 0xffffffff0d0d7887 */ /* 0x000fe2000c000000 */
[----:B------:R-:W-:Y:S05]  /*0280*/  BRA `(.L_x_2012) ;  /* 0x000001b000007947 */ /* 0x000fea0003800000 */
.L_x_2008:
        /* <DEDUP_REMOVED lines=8> */
.L_x_2013:
        /* <DEDUP_REMOVED lines=13> */
.L_x_2015:
[----:B------:R-:W-:Y:S02]  /*03e0*/  ULDC UR5, c[0x0][0x54c] ;  /* 0x0001530000057ab9 */ /* 0x000fe40000000800 */
.L_x_2014:
[----:B------:R-:W-:Y:S02]  /*03f0*/  ULDC UR4, c[0x0][0x548] ;  /* 0x0001520000047ab9 */ /* 0x000fe40000000800 */
[----:B------:R-:W-:-:S02]  /*0400*/  USHF.L.U32 UR23, UR28, 0x7, URZ ;  /* 0x000000071c177899 */ /* 0x000fc4000800063f */
[----:B------:R-:W-:-:S04]  /*0410*/  UIMAD UR4, UR5, UR4, URZ ;  /* 0x00000004050472a4 */ /* 0x000fc8000f8e023f */
[----:B------:R-:W-:-:S04]  /*0420*/  UISETP.GE.AND UP0, UPT, UR23, UR4, UPT ;  /* 0x000000041700728c */ /* 0x000fc8000bf06270 */
[----:B------:R-:W-:-:S06]  /*0430*/  USEL UR13, UR13, 0xffffffff, !UP0 ;  /* 0xffffffff0d0d7887 */ /* 0x000fcc000c000000 */
.L_x_2012:
        /* <DEDUP_REMOVED lines=47> */
.L_x_2016:
        /* <DEDUP_REMOVED lines=10> */
.L_x_2017:
        /* <DEDUP_REMOVED lines=12> */
.L_x_2018:
        /* <DEDUP_REMOVED lines=27> */
.L_x_2020:
[----:B------:R-:W-:Y:S02]  /*0a40*/  UISETP.NE.AND UP0, UPT, UR5, 0x1, UPT ;  /* 0x000000010500788c */ /* 0x000fe4000bf05270 */
[----:B------:R-:W-:Y:S02]  /*0a50*/  ULDC.64 UR6, c[0x0][0x330] ;  /* 0x0000cc0000067ab9 */ /* 0x000fe40000000a00 */
[----:B------:R-:W-:-:S07]  /*0a60*/  UIMAD.WIDE.U32 UR20, UR17, UR6, URZ ;  /* 0x00000006111472a5 */ /* 0x000fce000f8e003f */
[----:B------:R-:W-:Y:S02]  /*0a70*/  @UP0 USHF.R.U32.HI UR17, URZ, UR7, UR21 ;  /* 0x000000073f110299 */ /* 0x000fe40008011615 */
.L_x_2021:
[----:B------:R-:W-:Y:S02]  /*0a80*/  ULDC UR6, c[0x0][0x32c] ;  /* 0x0000cb0000067ab9 */ /* 0x000fe40000000800 */
[----:B------:R-:W-:-:S04]  /*0a90*/  UIMAD UR6, UR17, UR5, UR6 ;  /* 0x00000005110672a4 */ /* 0x000fc8000f8e0206 */
[----:B------:R-:W-:-:S04]  /*0aa0*/  UISETP.LT.AND UP0, UPT, UR4, UR6, UPT ;  /* 0x000000060400728c */ /* 0x000fc8000bf01270 */
[----:B------:R-:W-:Y:S02]  /*0ab0*/  USEL UR4, UR4, UR6, UP0 ;  /* 0x0000000604047287 */ /* 0x000fe40008000000 */
.L_x_2019:
        /* <DEDUP_REMOVED lines=36> */
.L_x_2023:
[----:B------:R-:W-:-:S03]  /*0d00*/  UISETP.NE.AND UP0, UPT, UR5, 0x1, UPT ;  /* 0x000000010500788c */ /* 0x000fc6000bf05270 */
[----:B------:R-:W-:Y:S02]  /*0d10*/  ULDC.64 UR4, c[0x0][0x330] ;  /* 0x0000cc0000047ab9 */ /* 0x000fe40000000a00 */
[----:B------:R-:W-:-:S07]  /*0d20*/  UIMAD.WIDE.U32 UR24, UR7, UR4, URZ ;  /* 0x00000004071872a5 */ /* 0x000fce000f8e003f */
[----:B------:R-:W-:Y:S02]  /*0d30*/  @UP0 UMOV UR17, UR25 ;  /* 0x0000001900110c82 */ /* 0x000fe40008000000 */
[----:B------:R-:W-:Y:S02]  /*0d40*/  @UP0 USHF.R.U32.HI UR7, URZ, UR5, UR17 ;  /* 0x000000053f070299 */ /* 0x000fe40008011611 */
.L_x_2024:
[----:B------:R-:W-:Y:S02]  /*0d50*/  ULDC UR4, c[0x0][0x32c] ;  /* 0x0000cb0000047ab9 */ /* 0x000fe40000000800 */
[----:B------:R-:W-:-:S04]  /*0d60*/  UIMAD UR4, UR7, UR4, URZ ;  /* 0x00000004070472a4 */ /* 0x000fc8000f8e023f */
[----:B------:R-:W-:-:S04]  /*0d70*/  UISETP.LT.AND UP0, UPT, UR6, UR4, UPT ;  /* 0x000000040600728c */ /* 0x000fc8000bf01270 */
[----:B------:R-:W-:-:S04]  /*0d80*/  USEL UR6, UR6, UR4, !UP0 ;  /* 0x0000000406067287 */ /* 0x000fc8000c000000 */
.L_x_2022:
[----:B------:R-:W-:Y:S01]  /*0d90*/  UIMAD.WIDE UR4, UR6, 0x2aaaaaab, URZ ;  /* 0x2aaaaaab060478a5 */ /* 0x000fe2000f8e023f */
[----:B------:R-:W-:Y:S01]  /*0da0*/  PLOP3.LUT P2, PT, PT, PT, PT, 0x80, 0x0 ;  /* 0x000000000000781c */ /* 0x000fe20003f4f070 */
[----:B------:R-:W-:Y:S01]  /*0db0*/  CS2R R10, SRZ ;  /* 0x00000000000a7805 */ /* 0x000fe2000001ff00 */
[----:B------:R-:W-:Y:S01]  /*0dc0*/  IMAD.MOV.U32 R130, RZ, RZ, RZ ;  /* 0x000000ffff827224 */ /* 0x000fe200078e00ff */
[----:B------:R-:W-:Y:S01]  /*0dd0*/  USHF.R.U32.HI UR4, URZ, 0x1f, UR5 ;  /* 0x0000001f3f047899 */ /* 0x000fe20008011605 */
[----:B------:R-:W-:Y:S01]  /*0de0*/  CS2R R128, SRZ ;  /* 0x0000000000807805 */ /* 0x000fe2000001ff00 */
[----:B------:R-:W-:Y:S01]  /*0df0*/  CS2R R14, SRZ ;  /* 0x00000000000e7805 */ /* 0x000fe2000001ff00 */
[----:B------:R-:W-:Y:S01]  /*0e00*/  IMAD.MOV.U32 R126, RZ, RZ, RZ ;  /* 0x000000ffff7e7224 */ /* 0x000fe200078e00ff */
[----:B------:R-:W-:Y:S01]  /*0e10*/  ULEA.HI.SX32 UR4, UR5, UR4, 0x1d ;  /* 0x0000000405047291 */ /* 0x000fe2000f8fea3f */
        /* <DEDUP_REMOVED lines=81> */
[----:B------:R-:W-:Y:S01]  /*1330*/  SHF.R.S32.HI R66, RZ, 0x1f, R44 ;  /* 0x0000001fff427819 */ /* 0x000fe2000001142c */
[----:B------:R-:W-:Y:S01]  /*1340*/  UMOV UR25, 0x30 ;  /* 0x0000003000197882 */ /* 0x000fe20000000000 */
[----:B------:R-:W-:Y:S01]  /*1350*/  IMAD.MOV.U32 R4, RZ, RZ, c[0x0][0x2b8] ;  /* 0x0000ae00ff047624 */ /* 0x000fe200078e00ff */
[----:B------:R-:W-:Y:S01]  /*1360*/  ULDC.64 UR4, c[0x0][0x2b0] ;  /* 0x0000ac0000047ab9 */ /* 0x000fe20000000a00 */
[----:B------:R-:W-:Y:S01]  /*1370*/  LEA.HI R21, R66, R44, RZ, 0x3 ;  /* 0x0000002c42157211 */ /* 0x000fe200078f18ff */
[----:B------:R-:W2:Y:S01]  /*1380*/  @P0 LDG.E R0, [R2.64] ;  /* 0x0000001202000981 */ /* 0x000ea2000c1e1900 */
[----:B------:R-:W-:Y:S01]  /*1390*/  UIMAD UR24, UR21, UR25, -0x30 ;  /* 0xffffffd0151874a4 */ /* 0x000fe2000f8e0219 */
[----:B------:R-:W-:Y:S01]  /*13a0*/  ISETP.NE.AND P1, PT, R4, 0x1, PT ;  /* 0x000000010400780c */ /* 0x000fe20003f25270 */
[----:B------:R-:W-:Y:S01]  /*13b0*/  IMAD.MOV.U32 R24, RZ, RZ, RZ ;  /* 0x000000ffff187224 */ /* 0x000fe200078e00ff */
[----:B------:R-:W-:Y:S01]  /*13c0*/  SHF.R.S32.HI R23, RZ, 0x3, R21 ;  /* 0x00000003ff177819 */ /* 0x000fe20000011415 */
[----:B------:R-:W-:Y:S01]  /*13d0*/  BAR.SYNC.DEFER_BLOCKING 0x0 ;  /* 0x0000000000007b1d */ /* 0x000fe20000010000 */
[----:B------:R-:W-:-:S05]  /*13e0*/  USEL UR27, UR13, URZ, !UP1 ;  /* 0x0000003f0d1b7287 */ /* 0x000fca000c800000 */
        /* <DEDUP_REMOVED lines=10> */
[----:B------:R-:W-:-:S03]  /*1490*/  ULDC.64 UR4, c[0x0][0x178] ;  /* 0x00005e0000047ab9 */ /* 0x000fc60000000a00 */
[----:B------:R-:W-:-:S05]  /*14a0*/  IMAD R31, R17, 0x20, R23 ;  /* 0x00000020111f7824 */ /* 0x000fca00078e0217 */
[----:B------:R-:W-:Y:S01]  /*14b0*/  IADD3 R0, R31, UR24, RZ ;  /* 0x000000181f007c10 */ /* 0x000fe2000fffe0ff */
[----:B------:R-:W-:Y:S02]  /*14c0*/  UIMAD UR26, UR26, UR4, URZ ;  /* 0x000000041a1a72a4 */ /* 0x000fe4000f8e023f */
[----:B------:R-:W-:Y:S01]  /*14d0*/  UIMAD.WIDE.U32 UR30, UR22, UR4, URZ ;  /* 0x00000004161e72a5 */ /* 0x000fe2000f8e003f */
[C---:B------:R-:W-:Y:S01]  /*14e0*/  ISETP.GE.AND P0, PT, R0.reuse, UR8, PT ;  /* 0x0000000800007c0c */ /* 0x040fe2000bf06270 */
[----:B------:R-:W-:Y:S01]  /*14f0*/  IMAD.SHL.U32 R39, R17, 0x8, RZ ;  /* 0x0000000811277824 */ /* 0x000fe200078e00ff */
[----:B------:R-:W-:Y:S02]  /*1500*/  IADD3 R8, R0, UR11, RZ ;  /* 0x0000000b00087c10 */ /* 0x000fe4000fffe0ff */
[----:B------:R-:W-:Y:S01]  /*1510*/  LEA.HI R22, R66, R44, RZ, 0x4 ;  /* 0x0000002c42167211 */ /* 0x000fe200078f20ff */
[----:B------:R-:W-:Y:S01]  /*1520*/  UIMAD UR29, UR21, -0x30, UR25 ;  /* 0xffffffd0151d78a4 */ /* 0x000fe2000f8e0219 */
[C---:B------:R-:W-:Y:S01]  /*1530*/  ISETP.GT.OR P0, PT, R31.reuse, 0x2f, P0 ;  /* 0x0000002f1f00780c */ /* 0x040fe20000704670 */
[----:B------:R-:W-:Y:S01]  /*1540*/  @P1 IMAD.HI.U32 R0, R8, c[0x0][0x2bc], RZ ;  /* 0x0000af0008001a27 */ /* 0x000fe200078e00ff */
[----:B------:R-:W-:Y:S01]  /*1550*/  IADD3 R4, R31, UR23, RZ ;  /* 0x000000171f047c10 */ /* 0x000fe2000fffe0ff */
[----:B------:R-:W-:Y:S02]  /*1560*/  STL [R1+0x48], R31 ;  /* 0x0000481f01007387 */ /* 0x000fe40000100800 */
[----:B------:R-:W-:Y:S01]  /*1570*/  IMAD.MOV.U32 R7, RZ, RZ, R8 ;  /* 0x000000ffff077224 */ /* 0x000fe200078e0008 */
[----:B------:R-:W-:-:S07]  /*1580*/  @P1 SHF.R.U32.HI R7, RZ, c[0x0][0x2c0], R0 ;  /* 0x0000b000ff071a19 */ /* 0x000fce0000011600 */
[----:B------:R-:W-:-:S04]  /*1590*/  @!P0 IADD3 R0, P2, R7, UR16, RZ ;  /* 0x0000001007008c10 */ /* 0x000fc8000ff5e0ff */
[----:B------:R-:W-:Y:S02]  /*15a0*/  @!P0 LEA R2, P1, R0, c[0x0][0x2a0], 0x2 ;  /* 0x0000a80000028a11 */ /* 0x000fe400078210ff */
[----:B------:R-:W-:-:S04]  /*15b0*/  @!P0 LEA.HI.X.SX32 R3, R7, UR6, 0x1, P2 ;  /* 0x0000000607038c11 */ /* 0x000fc800090f0eff */
[----:B------:R-:W-:-:S05]  /*15c0*/  @!P0 LEA.HI.X R3, R0, c[0x0][0x2a4], R3, 0x2, P1 ;  /* 0x0000a90000038a11 */ /* 0x000fca00008f1403 */
[----:B------:R1:W2:Y:S01]  /*15d0*/  @!P0 LDG.E R24, [R2.64] ;  /* 0x0000001202188981 */ /* 0x0002a2000c1e1900 */
[----:B------:R-:W-:Y:S01]  /*15e0*/  UIMAD UR26, UR22, UR5, UR26 ;  /* 0x00000005161a72a4 */ /* 0x000fe2000f8e021a */
[----:B------:R-:W-:Y:S01]  /*15f0*/  PLOP3.LUT P1, PT, PT, PT, UP2, 0x80, 0x0 ;  /* 0x000000000000781c */ /* 0x000fe20003f2f028 */
[----:B------:R-:W-:Y:S01]  /*1600*/  IMAD.MOV.U32 R0, RZ, RZ, R4 ;  /* 0x000000ffff007224 */ /* 0x000fe200078e0004 */
[----:B------:R-:W-:Y:S01]  /*1610*/  ULDC.64 UR4, c[0x0][0x1b8] ;  /* 0x00006e0000047ab9 */ /* 0x000fe20000000a00 */
[----:B------:R-:W-:Y:S01]  /*1620*/  PLOP3.LUT P0, PT, PT, PT, UP2, 0x80, 0x0 ;  /* 0x000000000000781c */ /* 0x000fe20003f0f028 */
[----:B------:R-:W-:Y:S01]  /*1630*/  UIADD3 UR31, UR31, UR26, URZ ;  /* 0x0000001a1f1f7290 */ /* 0x000fe2000fffe03f */
[----:B------:R-:W-:Y:S01]  /*1640*/  IADD3 R15, R23, UR23, RZ ;  /* 0x00000017170f7c10 */ /* 0x000fe2000fffe0ff */
[----:B------:R-:W-:Y:S01]  /*1650*/  UIMAD UR22, UR9, UR4, URZ ;  /* 0x00000004091672a4 */ /* 0x000fe2000f8e023f */
[C---:B------:R-:W-:Y:S01]  /*1660*/  IADD3 R29, R39.reuse, 0x40, RZ ;  /* 0x00000040271d7810 */ /* 0x040fe20007ffe0ff */
[----:B------:R-:W-:Y:S01]  /*1670*/  USHF.R.S32.HI UR26, URZ, 0x1f, UR13 ;  /* 0x0000001f3f1a7899 */ /* 0x000fe2000801140d */
[C---:B------:R-:W-:Y:S01]  /*1680*/  IADD3 R30, R39.reuse, 0xc0, RZ ;  /* 0x000000c0271e7810 */ /* 0x040fe20007ffe0ff */
[----:B------:R-:W-:Y:S01]  /*1690*/  UIMAD UR22, UR10, UR5, UR22 ;  /* 0x000000050a1672a4 */ /* 0x000fe2000f8e0216 */
[C---:B------:R-:W-:Y:S01]  /*16a0*/  IADD3 R28, R39.reuse, 0x80, RZ ;  /* 0x00000080271c7810 */ /* 0x040fe20007ffe0ff */
[----:B------:R-:W-:Y:S01]  /*16b0*/  UIMAD.WIDE.U32 UR30, UR10, UR4, UR30 ;  /* 0x000000040a1e72a5 */ /* 0x000fe2000f8e001e */
[----:B------:R-:W-:Y:S01]  /*16c0*/  ISETP.GE.AND P3, PT, R39, c[0x0][0x198], PT ;  /* 0x0000660027007a0c */ /* 0x000fe20003f66270 */
[----:B------:R-:W-:Y:S01]  /*16d0*/  USEL UR26, UR26, URZ, !UP1 ;  /* 0x0000003f1a1a7287 */ /* 0x000fe2000c800000 */
[C---:B------:R-:W-:Y:S01]  /*16e0*/  ISETP.GE.AND P2, PT, R29.reuse, c[0x0][0x198], PT ;  /* 0x000066001d007a0c */ /* 0x040fe20003f46270 */
[----:B------:R-:W-:Y:S01]  /*16f0*/  ULDC.64 UR4, c[0x0][0x1c0] ;  /* 0x0000700000047ab9 */ /* 0x000fe20000000a00 */
[----:B------:R-:W-:Y:S01]  /*1700*/  ISETP.GE.AND P4, PT, R28, c[0x0][0x198], PT ;  /* 0x000066001c007a0c */ /* 0x000fe20003f86270 */
[----:B------:R-:W-:Y:S01]  /*1710*/  UIMAD UR26, UR26, UR4, URZ ;  /* 0x000000041a1a72a4 */ /* 0x000fe2000f8e023f */
[----:B------:R-:W-:Y:S01]  /*1720*/  ISETP.GE.AND P5, PT, R30, c[0x0][0x198], PT ;  /* 0x000066001e007a0c */ /* 0x000fe20003fa6270 */
[----:B------:R-:W-:Y:S01]  /*1730*/  UIADD3 UR31, UR31, UR22, URZ ;  /* 0x000000161f1f7290 */ /* 0x000fe2000fffe03f */
[----:B------:R-:W-:Y:S01]  /*1740*/  ISETP.GE.AND P6, PT, R29, c[0x0][0x1d4], PT ;  /* 0x000075001d007a0c */ /* 0x000fe20003fc6270 */
[----:B------:R-:W-:Y:S01]  /*1750*/  UIMAD UR5, UR27, UR5, UR26 ;  /* 0x000000051b0572a4 */ /* 0x000fe2000f8e021a */
[----:B-1----:R-:W-:Y:S01]  /*1760*/  @P1 IMAD.HI.U32 R2, R4, c[0x0][0x2c8], RZ ;  /* 0x0000b20004021a27 */ /* 0x002fe200078e00ff */
[----:B------:R-:W-:Y:S01]  /*1770*/  UIMAD.WIDE.U32 UR30, UR27, UR4, UR30 ;  /* 0x000000041b1e72a5 */ /* 0x000fe2000f8e001e */
[----:B------:R-:W-:Y:S01]  /*1780*/  LEA.HI R65, R66, R44, RZ, 0x5 ;  /* 0x0000002c42417211 */ /* 0x000fe200078f28ff */
[----:B------:R-:W-:Y:S01]  /*1790*/  UIADD3 UR32, UR8, UR29, URZ ;  /* 0x0000001d08207290 */ /* 0x000fe2000fffe03f */
[----:B------:R-:W-:Y:S01]  /*17a0*/  BSSY B0, `(.L_x_2026) ;  /* 0x0000138000007945 */ /* 0x000fe20003800000 */
[----:B------:R-:W-:Y:S01]  /*17b0*/  @P0 SHF.R.U32.HI R0, RZ, c[0x0][0x2cc], R2 ;  /* 0x0000b300ff000a19 */ /* 0x000fe20000011602 */
[----:B------:R-:W-:Y:S01]  /*17c0*/  UIADD3 UR5, UR31, UR5, URZ ;  /* 0x000000051f057290 */ /* 0x000fe2000fffe03f */
[----:B------:R-:W-:Y:S01]  /*17d0*/  IMAD.U32 R3, RZ, RZ, UR31 ;  /* 0x0000001fff037e24 */ /* 0x000fe2000f8e00ff */
[----:B------:R-:W-:Y:S01]  /*17e0*/  UISETP.LT.AND UP0, UPT, UR32, 0x30, UPT ;  /* 0x000000302000788c */ /* 0x000fe2000bf01270 */
[--C-:B------:R-:W-:Y:S01]  /*17f0*/  SHF.R.S32.HI R6, RZ, 0x1f, R0.reuse ;  /* 0x0000001fff067819 */ /* 0x100fe20000011400 */
[----:B------:R-:W-:Y:S01]  /*1800*/  IMAD.MOV R5, RZ, RZ, -R0 ;  /* 0x000000ffff057224 */ /* 0x000fe200078e0a00 */
[----:B------:R-:W-:Y:S01]  /*1810*/  SHF.R.S32.HI R64, RZ, 0x5, R65 ;  /* 0x00000005ff407819 */ /* 0x000fe20000011441 */
[----:B------:R-:W-:Y:S01]  /*1820*/  IMAD.U32 R2, RZ, RZ, UR30 ;  /* 0x0000001eff027e24 */ /* 0x000fe2000f8e00ff */
[----:B------:R-:W-:Y:S01]  /*1830*/  ULDC UR30, c[0x0][0x2c4] ;  /* 0x0000b100001e7ab9 */ /* 0x000fe20000000800 */
[----:B------:R-:W-:Y:S01]  /*1840*/  IMAD.U32 R3, RZ, RZ, UR5 ;  /* 0x00000005ff037e24 */ /* 0x000fe2000f8e00ff */
[----:B------:R-:W-:Y:S01]  /*1850*/  UIMAD UR30, UR12, UR30, URZ ;  /* 0x0000001e0c1e72a4 */ /* 0x000fe2000f8e023f */
[----:B------:R-:W-:Y:S01]  /*1860*/  IMAD R6, R6, c[0x0][0x1b0], RZ ;  /* 0x00006c0006067a24 */ /* 0x000fe200078e02ff */
[----:B------:R-:W-:Y:S01]  /*1870*/  ULDC.64 UR4, c[0x0][0x1e8] ;  /* 0x00007a0000047ab9 */ /* 0x000fe20000000a00 */
[----:B------:R-:W-:Y:S01]  /*1880*/  IMAD R4, R5, c[0x0][0x2c4], R4 ;  /* 0x0000b10005047a24 */ /* 0x000fe200078e0204 */
[----:B------:R-:W-:Y:S01]  /*1890*/  UIMAD.WIDE.U32 UR26, UR10, UR4, URZ ;  /* 0x000000040a1a72a5 */ /* 0x000fe2000f8e003f */
[C---:B------:R-:W-:Y:S01]  /*18a0*/  IMAD R5, R0.reuse, c[0x0][0x1b4], R6 ;  /* 0x00006d0000057a24 */ /* 0x040fe200078e0206 */
[----:B------:R-:W-:Y:S01]  /*18b0*/  UIMAD UR22, UR9, UR4, URZ ;  /* 0x00000004091672a4 */ /* 0x000fe2000f8e023f */
[----:B------:R-:W-:Y:S01]  /*18c0*/  IMAD.WIDE.U32 R2, R0, c[0x0][0x1b0], R2 ;  /* 0x00006c0000027a25 */ /* 0x000fe200078e0002 */
[----:B------:R-:W-:Y:S01]  /*18d0*/  SHF.R.S32.HI R0, RZ, 0x1f, R4 ;  /* 0x0000001fff007819 */ /* 0x000fe20000011404 */
[----:B------:R-:W-:-:S02]  /*18e0*/  USEL UR4, UR32, 0x30, UP0 ;  /* 0x0000003020047887 */ /* 0x000fc40008000000 */
[----:B------:R-:W-:Y:S01]  /*18f0*/  IMAD.IADD R3, R3, 0x1, R5 ;  /* 0x0000000103037824 */ /* 0x000fe200078e0205 */
[----:B------:R-:W-:Y:S01]  /*1900*/  UIMAD UR22, UR10, UR5, UR22 ;  /* 0x000000050a1672a4 */ /* 0x000fe2000f8e0216 */
[----:B------:R-:W-:Y:S02]  /*1910*/  IMAD R0, R0, c[0x0][0x1a8], RZ ;  /* 0x00006a0000007a24 */ /* 0x000fe400078e02ff */
[----:B------:R-:W-:Y:S01]  /*1920*/  IMAD.WIDE.U32 R2, R4, c[0x0][0x1a8], R2 ;  /* 0x00006a0004027a25 */ /* 0x000fe200078e0002 */
[----:B------:R-:W-:-:S03]  /*1930*/  UIADD3 UR22, UR27, UR22, URZ ;  /* 0x000000161b167290 */ /* 0x000fc6000fffe03f */
[----:B------:R-:W-:Y:S01]  /*1940*/  IMAD R5, R4, c[0x0][0x1ac], R0 ;  /* 0x00006b0004057a24 */ /* 0x000fe200078e0200 */
[----:B------:R-:W-:Y:S01]  /*1950*/  LEA R13, P0, R2, c[0x0][0x160], 0x1 ;  /* 0x00005800020d7a11 */ /* 0x000fe200078008ff */
[----:B------:R-:W-:Y:S02]  /*1960*/  IMAD.SHL.U32 R6, R23, 0x40, RZ ;  /* 0x0000004017067824 */ /* 0x000fe400078e00ff */
[----:B------:R-:W-:Y:S01]  /*1970*/  IMAD.IADD R3, R3, 0x1, R5 ;  /* 0x0000000103037824 */ /* 0x000fe200078e0205 */
[----:B------:R-:W-:Y:S02]  /*1980*/  LEA.HI R5, R66, R44, RZ, 0x6 ;  /* 0x0000002c42057211 */ /* 0x000fe400078f30ff */
[----:B------:R-:W-:Y:S02]  /*1990*/  LOP3.LUT R0, R6, 0x1c0, RZ, 0xc0, !PT ;  /* 0x000001c006007812 */ /* 0x000fe400078ec0ff */
[----:B------:R-:W-:Y:S01]  /*19a0*/  LEA.HI.X R12, R2, c[0x0][0x164], R3, 0x1, P0 ;  /* 0x00005900020c7a11 */ /* 0x000fe200000f0c03 */
[----:B------:R-:W-:Y:S01]  /*19b0*/  IMAD.SHL.U32 R5, R5, 0x8, RZ ;  /* 0x0000000805057824 */ /* 0x000fe200078e00ff */
[----:B------:R-:W-:Y:S01]  /*19c0*/  SHFL.IDX PT, R2, R13, RZ, 0x181f ;  /* 0x00181fff0d027589 */ /* 0x000fe200000e0000 */
[----:B------:R-:W-:-:S02]  /*19d0*/  SHF.R.U32.HI R4, RZ, 0x3, R0 ;  /* 0x00000003ff047819 */ /* 0x000fc40000011600 */
[----:B------:R-:W-:Y:S01]  /*19e0*/  LOP3.LUT R0, R0, 0x38, R39, 0xf8, !PT ;  /* 0x0000003800007812 */ /* 0x000fe200078ef827 */
[----:B------:R-:W1:Y:S01]  /*19f0*/  SHFL.IDX PT, R3, R12, RZ, 0x181f ;  /* 0x00181fff0c037589 */ /* 0x000e6200000e0000 */
[----:B------:R-:W-:Y:S02]  /*1a00*/  ISETP.GE.AND P0, PT, R15, UR30, PT ;  /* 0x0000001e0f007c0c */ /* 0x000fe4000bf06270 */
[----:B------:R-:W-:Y:S01]  /*1a10*/  LOP3.LUT R4, R0, R4, RZ, 0x3c, !PT ;  /* 0x0000000400047212 */ /* 0x000fe200078e3cff */
[----:B------:R-:W-:-:S03]  /*1a20*/  IMAD.MOV R0, RZ, RZ, -R7 ;  /* 0x000000ffff007224 */ /* 0x000fc600078e0a07 */
[----:B------:R-:W-:Y:S01]  /*1a30*/  LOP3.LUT R6, R4, 0xfffffe00, R5, 0xf8, !PT ;  /* 0xfffffe0004067812 */ /* 0x000fe200078ef805 */
[----:B------:R-:W-:Y:S01]  /*1a40*/  IMAD R25, R0, c[0x0][0x2b8], R8 ;  /* 0x0000ae0000197a24 */ /* 0x000fe200078e0208 */
[----:B------:R-:W-:Y:S02]  /*1a50*/  SHF.R.S32.HI R4, RZ, 0x1f, R29 ;  /* 0x0000001fff047819 */ /* 0x000fe4000001141d */
[----:B------:R-:W-:Y:S01]  /*1a60*/  SHF.R.S32.HI R5, RZ, 0x1f, R30 ;  /* 0x0000001fff057819 */ /* 0x000fe2000001141e */
[----:B------:R-:W-:Y:S01]  /*1a70*/  IMAD.SHL.U32 R45, R6, 0x2, RZ ;  /* 0x00000002062d7824 */ /* 0x000fe200078e00ff */
[----:B------:R-:W-:Y:S02]  /*1a80*/  SHF.R.S32.HI R0, RZ, 0x1f, R28 ;  /* 0x0000001fff007819 */ /* 0x000fe4000001141c */
[----:B------:R-:W-:Y:S02]  /*1a90*/  LEA.HI R4, R4, R29, RZ, 0x3 ;  /* 0x0000001d04047211 */ /* 0x000fe400078f18ff */
[----:B------:R-:W-:-:S02]  /*1aa0*/  LEA.HI R5, R5, R30, RZ, 0x3 ;  /* 0x0000001e05057211 */ /* 0x000fc400078f18ff */
[----:B------:R-:W-:Y:S02]  /*1ab0*/  LEA.HI R0, R0, R28, RZ, 0x3 ;  /* 0x0000001c00007211 */ /* 0x000fe400078f18ff */
[----:B------:R-:W-:Y:S02]  /*1ac0*/  LOP3.LUT R38, R4, 0xfffffff8, RZ, 0xc0, !PT ;  /* 0xfffffff804267812 */ /* 0x000fe400078ec0ff */
[----:B------:R-:W-:Y:S01]  /*1ad0*/  LOP3.LUT R37, R0, 0xfffffff8, RZ, 0xc0, !PT ;  /* 0xfffffff800257812 */ /* 0x000fe200078ec0ff */
[----:B-1----:R-:W-:Y:S01]  /*1ae0*/  @!P0 IMAD.WIDE R6, R39, 0x2, R2 ;  /* 0x0000000227068825 */ /* 0x002fe200078e0202 */
[----:B------:R-:W-:Y:S01]  /*1af0*/  LOP3.LUT R36, R5, 0xfffffff8, RZ, 0xc0, !PT ;  /* 0xfffffff805247812 */ /* 0x000fe200078ec0ff */
[----:B------:R-:W-:Y:S01]  /*1b00*/  SHFL.IDX PT, R4, R13, 0x1, 0x181f ;  /* 0x00381f000d047f89 */ /* 0x000fe200000e0000 */
[----:B------:R-:W-:Y:S01]  /*1b10*/  SHF.R.S32.HI R16, RZ, 0x1f, R25 ;  /* 0x0000001fff107819 */ /* 0x000fe20000011419 */
[----:B------:R-:W-:Y:S02]  /*1b20*/  @!P0 IMAD.WIDE R8, R38, 0x2, R2 ;  /* 0x0000000226088825 */ /* 0x000fe400078e0202 */
[----:B------:R-:W1:Y:S02]  /*1b30*/  SHFL.IDX PT, R5, R12, 0x1, 0x181f ;  /* 0x00381f000c057f89 */ /* 0x000e6400000e0000 */
[----:B------:R-:W-:-:S02]  /*1b40*/  IMAD R0, R16, c[0x0][0x1e0], RZ ;  /* 0x0000780010007a24 */ /* 0x000fc400078e02ff */
[----:B------:R3:W-:Y:S02]  /*1b50*/  @!P0 LDGSTS.E.BYPASS.LTC128B.128 [R45+0x4080], [R6.64], !P3 ;  /* 0x04080000062d8fae */ /* 0x0007e4000d901d52 */
[----:B------:R-:W-:Y:S02]  /*1b60*/  IMAD R0, R25, c[0x0][0x1e4], R0 ;  /* 0x0000790019007a24 */ /* 0x000fe400078e0200 */
[----:B------:R4:W-:Y:S01]  /*1b70*/  @!P0 LDGSTS.E.BYPASS.LTC128B.128 [R45+0x8080], [R8.64], !P2 ;  /* 0x08080000082d8fae */ /* 0x0009e2000d101d52 */
[----:B---3--:R-:W-:-:S04]  /*1b80*/  @!P0 IMAD.WIDE R6, R37, 0x2, R2 ;  /* 0x0000000225068825 */ /* 0x008fc800078e0202 */
[----:B------:R-:W-:Y:S01]  /*1b90*/  @!P0 IMAD.WIDE R2, R36, 0x2, R2 ;  /* 0x0000000224028825 */ /* 0x000fe200078e0202 */
[----:B----4-:R-:W-:Y:S01]  /*1ba0*/  IADD3 R8, R15, 0x20, RZ ;  /* 0x000000200f087810 */ /* 0x010fe20007ffe0ff */
[----:B------:R3:W-:Y:S04]  /*1bb0*/  @!P0 LDGSTS.E.BYPASS.LTC128B.128 [R45+0xc080], [R6.64], !P4 ;  /* 0x0c080000062d8fae */ /* 0x0007e8000e101d52 */
[----:B------:R4:W-:Y:S01]  /*1bc0*/  @!P0 LDGSTS.E.BYPASS.LTC128B.128 [R45+0x10080], [R2.64], !P5 ;  /* 0x10080000022d8fae */ /* 0x0009e2000e901d52 */
[----:B------:R-:W-:-:S13]  /*1bd0*/  ISETP.GE.AND P0, PT, R8, UR30, PT ;  /* 0x0000001e08007c0c */ /* 0x000fda000bf06270 */
[----:B-1----:R-:W-:-:S04]  /*1be0*/  @!P0 IMAD.WIDE R10, R39, 0x2, R4 ;  /* 0x00000002270a8825 */ /* 0x002fc800078e0204 */
[--C-:B------:R-:W-:Y:S01]  /*1bf0*/  @!P0 IMAD.WIDE R8, R38, 0x2, R4.reuse ;  /* 0x0000000226088825 */ /* 0x100fe200078e0204 */
[----:B------:R1:W-:Y:S03]  /*1c00*/  @!P0 LDGSTS.E.BYPASS.LTC128B.128 [R45+0x5080], [R10.64], !P3 ;  /* 0x050800000a2d8fae */ /* 0x0003e6000d901d52 */
[----:B---3--:R-:W-:Y:S01]  /*1c10*/  @!P0 IMAD.WIDE R6, R37, 0x2, R4 ;  /* 0x0000000225068825 */ /* 0x008fe200078e0204 */
[----:B------:R3:W-:Y:S03]  /*1c20*/  @!P0 LDGSTS.E.BYPASS.LTC128B.128 [R45+0x9080], [R8.64], !P2 ;  /* 0x09080000082d8fae */ /* 0x0007e6000d101d52 */
[----:B----4-:R-:W-:Y:S01]  /*1c30*/  IMAD.WIDE.U32 R2, R25, c[0x0][0x1e0], RZ ;  /* 0x0000780019027a25 */ /* 0x010fe200078e00ff */
[----:B------:R4:W-:Y:S03]  /*1c40*/  @!P0 LDGSTS.E.BYPASS.LTC128B.128 [R45+0xd080], [R6.64], !P4 ;  /* 0x0d080000062d8fae */ /* 0x0009e6000e101d52 */
[----:B------:R-:W-:-:S02]  /*1c50*/  IMAD.IADD R3, R3, 0x1, R0 ;  /* 0x0000000103037824 */ /* 0x000fc400078e0200 */
[----:B------:R-:W-:-:S05]  /*1c60*/  @!P0 IMAD.WIDE R4, R36, 0x2, R4 ;  /* 0x0000000224048825 */ /* 0x000fca00078e0204 */
[----:B------:R5:W-:Y:S01]  /*1c70*/  @!P0 LDGSTS.E.BYPASS.LTC128B.128 [R45+0x11080], [R4.64], !P5 ;  /* 0x11080000042d8fae */ /* 0x000be2000e901d52 */
[C---:B---3--:R-:W-:Y:S02]  /*1c80*/  IADD3 R8, R15.reuse, 0x40, RZ ;  /* 0x000000400f087810 */ /* 0x048fe40007ffe0ff */
[----:B------:R-:W-:Y:S02]  /*1c90*/  SHF.R.S32.HI R9, RZ, 0x4, R22 ;  /* 0x00000004ff097819 */ /* 0x000fe40000011416 */
[----:B------:R-:W-:Y:S02]  /*1ca0*/  ISETP.GE.AND P0, PT, R8, UR30, PT ;  /* 0x0000001e08007c0c */ /* 0x000fe4000bf06270 */
[----:B------:R-:W-:Y:S01]  /*1cb0*/  IADD3 R8, R15, 0x60, RZ ;  /* 0x000000600f087810 */ /* 0x000fe20007ffe0ff */
[----:B-----5:R-:W-:Y:S01]  /*1cc0*/  IMAD.SHL.U32 R4, R17, 0x40, RZ ;  /* 0x0000004011047824 */ /* 0x020fe200078e00ff */
[----:B------:R-:W-:Y:S02]  /*1cd0*/  LEA.HI R5, R22, R9, RZ, 0x1 ;  /* 0x0000000916057211 */ /* 0x000fe400078f08ff */
[----:B--2---:R-:W-:Y:S01]  /*1ce0*/  SHF.R.S32.HI R20, RZ, 0x1f, R24 ;  /* 0x0000001fff147819 */ /* 0x004fe20000011418 */
[----:B----4-:R-:W-:Y:S01]  /*1cf0*/  IMAD.WIDE.U32 R6, R24, c[0x0][0x1f0], R2 ;  /* 0x00007c0018067a25 */ /* 0x010fe200078e0002 */
[----:B------:R-:W-:Y:S03]  /*1d00*/  STL [R1+0x24], R24 ;  /* 0x0000241801007387 */ /* 0x000fe60000100800 */
[----:B------:R-:W-:Y:S01]  /*1d10*/  IMAD R3, R20, c[0x0][0x1f0], RZ ;  /* 0x00007c0014037a24 */ /* 0x000fe200078e02ff */
[----:B------:R-:W-:Y:S01]  /*1d20*/  IADD3 R0, P1, R6, UR26, RZ ;  /* 0x0000001a06007c10 */ /* 0x000fe2000ff3e0ff */
[----:B------:R-:W-:Y:S02]  /*1d30*/  SHFL.IDX PT, R2, R13, 0x2, 0x181f ;  /* 0x00581f000d027f89 */ /* 0x000fe400000e0000 */
[----:B------:R-:W-:-:S02]  /*1d40*/  IMAD R6, R24, c[0x0][0x1f4], R3 ;  /* 0x00007d0018067a24 */ /* 0x000fc400078e0203 */
[----:B------:R-:W1:Y:S03]  /*1d50*/  SHFL.IDX PT, R3, R12, 0x2, 0x181f ;  /* 0x00581f000c037f89 */ /* 0x000e6600000e0000 */
[----:B------:R-:W-:Y:S01]  /*1d60*/  IADD3.X R6, R7, UR22, R6, P1, !PT ;  /* 0x0000001607067c10 */ /* 0x000fe20008ffe406 */
[----:B------:R-:W-:Y:S01]  /*1d70*/  STL [R1+0x30], R39 ;  /* 0x0000302701007387 */ /* 0x000fe20000100800 */
[----:B------:R-:W-:-:S03]  /*1d80*/  LEA R19, P1, R0, c[0x0][0x1c8], 0x1 ;  /* 0x0000720000137a11 */ /* 0x000fc600078208ff */
[----:B------:R-:W-:Y:S01]  /*1d90*/  SHFL.IDX PT, R7, R12, 0x3, 0x181f ;  /* 0x00781f000c077f89 */ /* 0x000fe200000e0000 */
[----:B------:R-:W-:Y:S02]  /*1da0*/  LEA.HI.X R18, R0, c[0x0][0x1cc], R6, 0x1, P1 ;  /* 0x0000730000127a11 */ /* 0x000fe400008f0c06 */
[----:B------:R-:W-:Y:S01]  /*1db0*/  LOP3.LUT R0, R4, 0x1c0, RZ, 0xc0, !PT ;  /* 0x000001c004007812 */ /* 0x000fe200078ec0ff */
[----:B------:R2:W3:Y:S01]  /*1dc0*/  SHFL.IDX PT, R6, R13, 0x3, 0x181f ;  /* 0x00781f000d067f89 */ /* 0x0004e200000e0000 */
[----:B------:R-:W-:Y:S02]  /*1dd0*/  LOP3.LUT R4, R5, 0xfffffffe, RZ, 0xc0, !PT ;  /* 0xfffffffe05047812 */ /* 0x000fe400078ec0ff */
[----:B------:R-:W-:Y:S01]  /*1de0*/  ISETP.GE.AND P1, PT, R8, UR30, PT ;  /* 0x0000001e08007c0c */ /* 0x000fe2000bf26270 */
[----:B------:R-:W-:Y:S01]  /*1df0*/  STL [R1+0x28], R25 ;  /* 0x0000281901007387 */ /* 0x000fe20000100800 */
[----:B------:R-:W-:Y:S01]  /*1e00*/  LOP3.LUT R5, R0, 0x8, R21, 0xf8, !PT ;  /* 0x0000000800057812 */ /* 0x000fe200078ef815 */
[----:B------:R-:W-:Y:S01]  /*1e10*/  IMAD.IADD R15, R9, 0x1, -R4 ;  /* 0x00000001090f7824 */ /* 0x000fe200078e0a04 */
[----:B------:R-:W-:Y:S01]  /*1e20*/  SHF.R.U32.HI R0, RZ, 0x3, R0 ;  /* 0x00000003ff007819 */ /* 0x000fe20000011600 */
[----:B------:R-:W-:Y:S03]  /*1e30*/  SHFL.IDX PT, R4, R19, RZ, 0x181f ;  /* 0x00181fff13047589 */ /* 0x000fe600000e0000 */
[----:B------:R-:W-:Y:S01]  /*1e40*/  LOP3.LUT R21, R5, R0, RZ, 0x3c, !PT ;  /* 0x0000000005157212 */ /* 0x000fe200078e3cff */
[--C-:B-1----:R-:W-:Y:S01]  /*1e50*/  @!P0 IMAD.WIDE R10, R38, 0x2, R2.reuse ;  /* 0x00000002260a8825 */ /* 0x102fe200078e0202 */
[----:B------:R-:W1:Y:S03]  /*1e60*/  SHFL.IDX PT, R5, R18, RZ, 0x181f ;  /* 0x00181fff12057589 */ /* 0x000e6600000e0000 */
[--C-:B------:R-:W-:Y:S01]  /*1e70*/  @!P0 IMAD.WIDE R8, R37, 0x2, R2.reuse ;  /* 0x0000000225088825 */ /* 0x100fe200078e0202 */
[----:B------:R-:W-:Y:S03]  /*1e80*/  STL [R1+0x8], R45 ;  /* 0x0000082d01007387 */ /* 0x000fe60000100800 */
[----:B------:R-:W-:Y:S01]  /*1e90*/  IMAD R0, R16, c[0x0][0x208], RZ ;  /* 0x0000820010007a24 */ /* 0x000fe200078e02ff */
[----:B------:R-:W-:Y:S01]  /*1ea0*/  STL [R1+0x60], R38 ;  /* 0x0000602601007387 */ /* 0x000fe20000100800 */
[----:B--2---:R-:W-:-:S03]  /*1eb0*/  @!P0 IMAD.WIDE R12, R39, 0x2, R2 ;  /* 0x00000002270c8825 */ /* 0x004fc600078e0202 */
[----:B------:R-:W-:Y:S01]  /*1ec0*/  STL [R1+0x5c], R37 ;  /* 0x00005c2501007387 */ /* 0x000fe20000100800 */
[----:B------:R-:W-:-:S03]  /*1ed0*/  IMAD R0, R25, c[0x0][0x20c], R0 ;  /* 0x0000830019007a24 */ /* 0x000fc600078e0200 */
[----:B------:R2:W-:Y:S04]  /*1ee0*/  @!P0 LDGSTS.E.BYPASS.LTC128B.128 [R45+0x6080], [R12.64], !P3 ;  /* 0x060800000c2d8fae */ /* 0x0005e8000d901d52 */
[----:B------:R3:W-:Y:S04]  /*1ef0*/  @!P0 LDGSTS.E.BYPASS.LTC128B.128 [R45+0xa080], [R10.64], !P2 ;  /* 0x0a0800000a2d8fae */ /* 0x0007e8000d101d52 */
[----:B------:R4:W-:Y:S04]  /*1f00*/  @!P0 LDGSTS.E.BYPASS.LTC128B.128 [R45+0xe080], [R8.64], !P4 ;  /* 0x0e080000082d8fae */ /* 0x0009e8000e101d52 */
[----:B------:R-:W-:Y:S01]  /*1f10*/  STL [R1+0x34], R36 ;  /* 0x0000342401007387 */ /* 0x000fe20000100800 */
[----:B--2---:R-:W-:Y:S01]  /*1f20*/  IADD3 R13, -R23, UR4, RZ ;  /* 0x00000004170d7c10 */ /* 0x004fe2000fffe1ff */
[----:B------:R-:W-:-:S02]  /*1f30*/  ULDC.64 UR4, c[0x0][0x210] ;  /* 0x0000840000047ab9 */ /* 0x000fc40000000a00 */
[----:B------:R-:W-:Y:S01]  /*1f40*/  UIMAD UR25, UR9, UR4, URZ ;  /* 0x00000004091972a4 */ /* 0x000fe2000f8e023f */
[----:B---3--:R-:W-:Y:S01]  /*1f50*/  @!P1 IMAD.WIDE R10, R39, 0x2, R6 ;  /* 0x00000002270a9825 */ /* 0x008fe200078e0206 */
[----:B------:R-:W-:Y:S02]  /*1f60*/  UIMAD.WIDE.U32 UR30, UR10, UR4, URZ ;  /* 0x000000040a1e72a5 */ /* 0x000fe4000f8e003f */
[----:B------:R-:W-:Y:S01]  /*1f70*/  UIMAD UR25, UR10, UR5, UR25 ;  /* 0x000000050a1972a4 */ /* 0x000fe2000f8e0219 */
[----:B----4-:R-:W-:Y:S01]  /*1f80*/  @!P0 IMAD.WIDE R8, R36, 0x2, R2 ;  /* 0x0000000224088825 */ /* 0x010fe200078e0202 */
[----:B------:R-:W-:Y:S02]  /*1f90*/  UIADD3 UR4, UR21, -0x1, URZ ;  /* 0xffffffff15047890 */ /* 0x000fe4000fffe03f */
[----:B------:R-:W-:Y:S01]  /*1fa0*/  UIADD3 UR25, UR31, UR25, URZ ;  /* 0x000000191f197290 */ /* 0x000fe2000fffe03f */
[----:B------:R-:W-:Y:S01]  /*1fb0*/  IMAD.WIDE.U32 R2, R25, c[0x0][0x208], RZ ;  /* 0x0000820019027a25 */ /* 0x000fe200078e00ff */
[----:B------:R2:W-:Y:S01]  /*1fc0*/  @!P0 LDGSTS.E.BYPASS.LTC128B.128 [R45+0x12080], [R8.64], !P5 ;  /* 0x12080000082d8fae */ /* 0x0005e2000e901d52 */
[----:B------:R-:W-:-:S02]  /*1fd0*/  ISETP.GE.AND P0, PT, R13, 0x1, PT ;  /* 0x000000010d00780c */ /* 0x000fc40003f06270 */
[----:B------:R-:W-:Y:S01]  /*1fe0*/  ISETP.GE.AND P5, PT, R28, c[0x0][0x1d4], PT ;  /* 0x000075001c007a0c */ /* 0x000fe20003fa6270 */
[----:B------:R3:W-:Y:S01]  /*1ff0*/  @!P1 LDGSTS.E.BYPASS.LTC128B.128 [R45+0x7080], [R10.64], !P3 ;  /* 0x070800000a2d9fae */ /* 0x0007e2000d901d52 */
[----:B------:R-:W-:Y:S01]  /*2000*/  ISETP.GE.AND P3, PT, R39, c[0x0][0x1d4], PT ;  /* 0x0000750027007a0c */ /* 0x000fe20003f66270 */
[----:B------:R-:W-:Y:S01]  /*2010*/  IMAD.IADD R3, R3, 0x1, R0 ;  /* 0x0000000103037824 */ /* 0x000fe200078e0200 */
[----:B------:R-:W-:Y:S01]  /*2020*/  LOP3.LUT R0, R22, 0xfffffff0, RZ, 0xc0, !PT ;  /* 0xfffffff016007812 */ /* 0x000fe200078ec0ff */
[----:B--2---:R-:W-:-:S04]  /*2030*/  @!P1 IMAD.WIDE R8, R38, 0x2, R6 ;  /* 0x0000000226089825 */ /* 0x004fc800078e0206 */
[--C-:B---3--:R-:W-:Y:S01]  /*2040*/  @!P1 IMAD.WIDE R10, R37, 0x2, R6.reuse ;  /* 0x00000002250a9825 */ /* 0x108fe200078e0206 */
[----:B------:R1:W-:Y:S01]  /*2050*/  @!P1 LDGSTS.E.BYPASS.LTC128B.128 [R45+0xb080], [R8.64], !P2 ;  /* 0x0b080000082d9fae */ /* 0x0003e2000d101d52 */
[----:B------:R-:W-:Y:S02]  /*2060*/  ISETP.GE.AND P2, PT, R30, c[0x0][0x198], PT ;  /* 0x000066001e007a0c */ /* 0x000fe40003f46270 */
[----:B------:R-:W-:Y:S01]  /*2070*/  @!P1 IMAD.WIDE R6, R36, 0x2, R6 ;  /* 0x0000000224069825 */ /* 0x000fe200078e0206 */
[----:B------:R2:W-:Y:S01]  /*2080*/  @!P1 LDGSTS.E.BYPASS.LTC128B.128 [R45+0xf080], [R10.64], !P4 ;  /* 0x0f0800000a2d9fae */ /* 0x0005e2000e101d52 */
[----:B------:R-:W-:-:S09]  /*2090*/  ISETP.GE.AND P4, PT, R30, c[0x0][0x1d4], PT ;  /* 0x000075001e007a0c */ /* 0x000fd20003f86270 */
[----:B------:R3:W-:Y:S01]  /*20a0*/  @!P1 LDGSTS.E.BYPASS.LTC128B.128 [R45+0x13080], [R6.64], !P2 ;  /* 0x13080000062d9fae */ /* 0x0007e2000d101d52 */
[----:B------:R-:W-:Y:S02]  /*20b0*/  LOP3.LUT P1, RZ, R17, 0x2, RZ, 0xc0, !PT ;  /* 0x0000000211ff7812 */ /* 0x000fe4000782c0ff */
[C---:B------:R-:W-:Y:S01]  /*20c0*/  ISETP.GE.AND P2, PT, R39.reuse, c[0x0][0x1d4], PT ;  /* 0x0000750027007a0c */ /* 0x040fe20003f46270 */
[----:B------:R-:W0:Y:S01]  /*20d0*/  LDGDEPBAR ;  /* 0x00000000000079af */ /* 0x000e220000000000 */
[----:B-1----:R-:W-:-:S05]  /*20e0*/  @P0 IMAD.WIDE R8, R39, 0x2, R4 ;  /* 0x0000000227080825 */ /* 0x002fca00078e0204 */
[----:B------:R1:W-:Y:S01]  /*20f0*/  @P0 LDGSTS.E.BYPASS.LTC128B.128 [R45+0x14080], [R8.64], !P3 ;  /* 0x14080000082d0fae */ /* 0x0003e2000d901d52 */
[----:B---3--:R-:W-:-:S05]  /*2100*/  @P0 IMAD.WIDE R6, R38, 0x2, R4 ;  /* 0x0000000226060825 */ /* 0x008fca00078e0204 */
[----:B------:R3:W-:Y:S01]  /*2110*/  @P0 LDGSTS.E.BYPASS.LTC128B.128 [R45+0x15880], [R6.64], !P6 ;  /* 0x15880000062d0fae */ /* 0x0007e2000f101d52 */
[----:B-1----:R-:W-:-:S04]  /*2120*/  @P0 IMAD.WIDE R8, R37, 0x2, R4 ;  /* 0x0000000225080825 */ /* 0x002fc800078e0204 */
[----:B------:R-:W-:Y:S01]  /*2130*/  @P0 IMAD.WIDE R4, R36, 0x2, R4 ;  /* 0x0000000224040825 */ /* 0x000fe200078e0204 */
[----:B------:R1:W-:Y:S04]  /*2140*/  @P0 LDGSTS.E.BYPASS.LTC128B.128 [R45+0x17080], [R8.64], !P5 ;  /* 0x17080000082d0fae */ /* 0x0003e8000e901d52 */
[----:B------:R4:W-:Y:S01]  /*2150*/  @P0 LDGSTS.E.BYPASS.LTC128B.128 [R45+0x18880], [R4.64], !P4 ;  /* 0x18880000042d0fae */ /* 0x0009e2000e101d52 */
[----:B---3--:R-:W-:-:S05]  /*2160*/  IMAD.IADD R7, R44, 0x1, -R0 ;  /* 0x000000012c077824 */ /* 0x008fca00078e0a00 */
[----:B------:R-:W-:-:S04]  /*2170*/  SHF.R.S32.HI R0, RZ, 0x1f, R7 ;  /* 0x0000001fff007819 */ /* 0x000fc80000011407 */
[----:B------:R-:W-:Y:S01]  /*2180*/  LEA.HI R12, R0, R7, RZ, 0x3 ;  /* 0x00000007000c7211 */ /* 0x000fe200078f18ff */
[----:B------:R-:W-:-:S04]  /*2190*/  IMAD R0, R20, c[0x0][0x218], RZ ;  /* 0x0000860014007a24 */ /* 0x000fc800078e02ff */
[----:B------:R-:W-:Y:S02]  /*21a0*/  IMAD R6, R24, c[0x0][0x21c], R0 ;  /* 0x0000870018067a24 */ /* 0x000fe400078e0200 */
[----:B------:R-:W-:Y:S01]  /*21b0*/  IMAD R0, R15, 0x200, R21 ;  /* 0x000002000f007824 */ /* 0x000fe200078e0215 */
[----:B-1----:R-:W-:-:S03]  /*21c0*/  LOP3.LUT R8, R12, 0xfffffff8, RZ, 0xc0, !PT ;  /* 0xfffffff80c087812 */ /* 0x002fc600078ec0ff */
[----:B------:R-:W-:Y:S02]  /*21d0*/  IMAD.SHL.U32 R236, R0, 0x2, RZ ;  /* 0x0000000200ec7824 */ /* 0x000fe400078e00ff */
[----:B----4-:R-:W-:Y:S02]  /*21e0*/  IMAD.WIDE.U32 R4, R24, c[0x0][0x218], R2 ;  /* 0x0000860018047a25 */ /* 0x010fe400078e0002 */
[----:B------:R-:W-:Y:S01]  /*21f0*/  SHFL.IDX PT, R2, R19, 0x1, 0x181f ;  /* 0x00381f0013027f89 */ /* 0x000fe200000e0000 */
[----:B------:R-:W-:Y:S01]  /*2200*/  IADD3 R243, R236, 0x140a0, RZ ;  /* 0x000140a0ecf37810 */ /* 0x000fe20007ffe0ff */
[----:B------:R-:W-:Y:S01]  /*2210*/  IMAD.IADD R9, R7, 0x1, -R8 ;  /* 0x0000000107097824 */ /* 0x000fe200078e0a08 */
[----:B--2---:R-:W-:Y:S01]  /*2220*/  IADD3 R10, P0, R4, UR30, RZ ;  /* 0x0000001e040a7c10 */ /* 0x004fe2000ff1e0ff */
[----:B------:R-:W1:Y:S01]  /*2230*/  SHFL.IDX PT, R3, R18, 0x1, 0x181f ;  /* 0x00381f0012037f89 */ /* 0x000e6200000e0000 */
[----:B------:R-:W-:Y:S01]  /*2240*/  IADD3 R4, R236, 0x14080, RZ ;  /* 0x00014080ec047810 */ /* 0x000fe20007ffe0ff */
[----:B------:R-:W-:Y:S01]  /*2250*/  IMAD.SHL.U32 R0, R9, 0x40, RZ ;  /* 0x0000004009007824 */ /* 0x000fe200078e00ff */
[----:B------:R-:W-:Y:S01]  /*2260*/  IADD3.X R11, R5, UR25, R6, P0, !PT ;  /* 0x00000019050b7c10 */ /* 0x000fe200087fe406 */
[----:B------:R-:W-:Y:S01]  /*2270*/  IMAD.SHL.U32 R5, R15, 0x8, RZ ;  /* 0x000000080f057824 */ /* 0x000fe200078e00ff */
[----:B------:R-:W-:-:S02]  /*2280*/  ISETP.GT.AND P0, PT, R13, 0x20, PT ;  /* 0x000000200d00780c */ /* 0x000fc40003f04270 */
[----:B------:R-:W-:Y:S02]  /*2290*/  LOP3.LUT R0, R0, 0x1c0, RZ, 0xc0, !PT ;  /* 0x000001c000007812 */ /* 0x000fe400078ec0ff */
[----:B------:R-:W-:Y:S02]  /*22a0*/  @P1 IADD3 R243, R4, -0x20, RZ ;  /* 0xffffffe004f31810 */ /* 0x000fe40007ffe0ff */
[----:B------:R-:W-:Y:S02]  /*22b0*/  LOP3.LUT R8, R0, 0x8, R5, 0xf8, !PT ;  /* 0x0000000800087812 */ /* 0x000fe400078ef805 */
[----:B------:R-:W-:Y:S02]  /*22c0*/  SHF.R.U32.HI R0, RZ, 0x3, R0 ;  /* 0x00000003ff007819 */ /* 0x000fe40000011600 */
[----:B------:R-:W-:Y:S02]  /*22d0*/  LEA R13, P1, R10, c[0x0][0x1f8], 0x1 ;  /* 0x00007e000a0d7a11 */ /* 0x000fe400078208ff */
[----:B------:R-:W-:-:S02]  /*22e0*/  LOP3.LUT R0, R8, R0, RZ, 0x3c, !PT ;  /* 0x0000000008007212 */ /* 0x000fc400078e3cff */
[----:B------:R-:W-:Y:S02]  /*22f0*/  LEA.HI.X R8, R10, c[0x0][0x1fc], R11, 0x1, P1 ;  /* 0x00007f000a087a11 */ /* 0x000fe400008f0c0b */
[----:B------:R-:W-:Y:S01]  /*2300*/  LOP3.LUT P1, RZ, R9, 0x4, RZ, 0xc0, !PT ;  /* 0x0000000409ff7812 */ /* 0x000fe2000782c0ff */
[----:B------:R-:W-:Y:S01]  /*2310*/  SHFL.IDX PT, R10, R13, RZ, 0x181f ;  /* 0x00181fff0d0a7589 */ /* 0x000fe200000e0000 */
[----:B-1----:R-:W-:-:S03]  /*2320*/  @P0 IMAD.WIDE R4, R39, 0x2, R2 ;  /* 0x0000000227040825 */ /* 0x002fc600078e0202 */
[----:B------:R-:W1:Y:S01]  /*2330*/  SHFL.IDX PT, R11, R8, RZ, 0x181f ;  /* 0x00181fff080b7589 */ /* 0x000e6200000e0000 */
[----:B------:R-:W-:-:S03]  /*2340*/  @P0 IMAD.WIDE R6, R38, 0x2, R2 ;  /* 0x0000000226060825 */ /* 0x000fc600078e0202 */
[----:B------:R2:W-:Y:S01]  /*2350*/  @P0 LDGSTS.E.BYPASS.LTC128B.128 [R45+0x15080], [R4.64], !P3 ;  /* 0x15080000042d0fae */ /* 0x0005e2000d901d52 */
[----:B------:R-:W-:-:S03]  /*2360*/  ISETP.GT.AND P3, PT, R31, 0x2f, PT ;  /* 0x0000002f1f00780c */ /* 0x000fc60003f64270 */
[----:B------:R3:W-:Y:S01]  /*2370*/  @P0 LDGSTS.E.BYPASS.LTC128B.128 [R45+0x16880], [R6.64], !P6 ;  /* 0x16880000062d0fae */ /* 0x0007e2000f101d52 */
[----:B--2---:R-:W-:-:S04]  /*2380*/  @P0 IMAD.WIDE R4, R37, 0x2, R2 ;  /* 0x0000000225040825 */ /* 0x004fc800078e0202 */
[----:B------:R-:W-:Y:S01]  /*2390*/  @P0 IMAD.WIDE R2, R36, 0x2, R2 ;  /* 0x0000000224020825 */ /* 0x000fe200078e0202 */
[----:B------:R2:W-:Y:S01]  /*23a0*/  @P0 LDGSTS.E.BYPASS.LTC128B.128 [R45+0x18080], [R4.64], !P5 ;  /* 0x18080000042d0fae */ /* 0x0005e2000e901d52 */
[----:B---3--:R-:W-:Y:S02]  /*23b0*/  IADD3 R7, -R23, UR32, RZ ;  /* 0x0000002017077c10 */ /* 0x008fe4000fffe1ff */
[----:B------:R-:W-:Y:S01]  /*23c0*/  IMAD.MOV.U32 R6, RZ, RZ, 0x10 ;  /* 0x00000010ff067424 */ /* 0x000fe200078e00ff */
[----:B------:R1:W-:Y:S01]  /*23d0*/  @P0 LDGSTS.E.BYPASS.LTC128B.128 [R45+0x19880], [R2.64], !P4 ;  /* 0x19880000022d0fae */ /* 0x0003e2000e101d52 */
[----:B------:R-:W-:Y:S02]  /*23e0*/  LOP3.LUT P0, RZ, R9, 0x2, RZ, 0xc0, !PT ;  /* 0x0000000209ff7812 */ /* 0x000fe4000780c0ff */
[----:B------:R-:W-:Y:S01]  /*23f0*/  SHF.R.S32.HI R9, RZ, 0x1f, R39 ;  /* 0x0000001fff097819 */ /* 0x000fe20000011427 */
[----:B------:R-:W0:Y:S01]  /*2400*/  LDGDEPBAR ;  /* 0x00000000000079af */ /* 0x000e220000000000 */
[----:B------:R-:W-:-:S02]  /*2410*/  SEL R6, R6, 0xfffffff0, !P0 ;  /* 0xfffffff006067807 */ /* 0x000fc40004000000 */
[----:B------:R-:W-:Y:S01]  /*2420*/  ISETP.LT.OR P0, PT, R7, 0x1, P2 ;  /* 0x000000010700780c */ /* 0x000fe20001701670 */
[----:B------:R3:W-:Y:S01]  /*2430*/  STL [R1+0x70], R9 ;  /* 0x0000700901007387 */ /* 0x0007e20000100800 */
[----:B------:R-:W-:Y:S01]  /*2440*/  ISETP.GE.AND P2, PT, R28, c[0x0][0x1d4], PT ;  /* 0x000075001c007a0c */ /* 0x000fe20003f46270 */
[----:B--2---:R-:W-:Y:S02]  /*2450*/  IMAD.SHL.U32 R5, R12, 0x40, RZ ;  /* 0x000000400c057824 */ /* 0x004fe400078e00ff */
[----:B------:R-:W-:Y:S02]  /*2460*/  IMAD.MOV.U32 R4, RZ, RZ, 0x20 ;  /* 0x00000020ff047424 */ /* 0x000fe400078e00ff */
[----:B-1----:R-:W-:Y:S01]  /*2470*/  IMAD.WIDE R2, R39, 0x2, R10 ;  /* 0x0000000227027825 */ /* 0x002fe200078e020a */
[----:B------:R-:W-:-:S04]  /*2480*/  DEPBAR.LE SB0, 0x1 ;  /* 0x000080400000791a */ /* 0x000fc80000000000 */
[----:B------:R-:W-:Y:S02]  /*2490*/  LOP3.LUT R5, R0, 0xfffffe00, R5, 0xf8, !PT ;  /* 0xfffffe0000057812 */ /* 0x000fe400078ef805 */
[----:B------:R-:W-:Y:S01]  /*24a0*/  SEL R0, R4, 0xffffffe0, !P1 ;  /* 0xffffffe004007807 */ /* 0x000fe20004800000 */
[----:B------:R-:W-:Y:S01]  /*24b0*/  BAR.SYNC.DEFER_BLOCKING 0x0 ;  /* 0x0000000000007b1d */ /* 0x000fe20000010000 */
[----:B------:R-:W-:Y:S01]  /*24c0*/  ISETP.GE.AND P1, PT, R29, c[0x0][0x1d4], PT ;  /* 0x000075001d007a0c */ /* 0x000fe20003f26270 */
[----:B------:R-:W-:Y:S01]  /*24d0*/  IMAD R220, R64, 0x400, R5 ;  /* 0x0000040040dc7824 */ /* 0x000fe200078e0205 */
[----:B---3--:R-:W-:-:S04]  /*24e0*/  SHF.R.S32.HI R9, RZ, 0x1f, R36 ;  /* 0x0000001fff097819 */ /* 0x008fc80000011424 */
[C---:B------:R-:W-:Y:S01]  /*24f0*/  LEA R228, R220.reuse, 0x4080, 0x1 ;  /* 0x00004080dce47811 */ /* 0x040fe200078e08ff */
[----:B------:R-:W-:-:S04]  /*2500*/  IMAD.SHL.U32 R220, R220, 0x2, RZ ;  /* 0x00000002dcdc7824 */ /* 0x000fc800078e00ff */
[--C-:B------:R-:W-:Y:S02]  /*2510*/  IMAD R224, R6, 0x2, R228.reuse ;  /* 0x0000000206e07824 */ /* 0x100fe400078e02e4 */
[C---:B------:R-:W-:Y:S02]  /*2520*/  IMAD R228, R0.reuse, 0x2, R228 ;  /* 0x0000000200e47824 */ /* 0x040fe400078e02e4 */
[----:B------:R-:W-:Y:S01]  /*2530*/  IMAD R232, R0, 0x2, R224 ;  /* 0x0000000200e87824 */ /* 0x000fe200078e02e0 */
        /* <DEDUP_REMOVED lines=39> */
[----:B------:R-:W-:-:S04]  /*27b0*/  LOP3.LUT P0, RZ, R17, 0x4, RZ, 0xc0, !PT ;  /* 0x0000000411ff7812 */ /* 0x000fc8000780c0ff */
[----:B------:R-:W-:Y:S02]  /*27c0*/  SEL R4, R4, 0xffffffe0, !P0 ;  /* 0xffffffe004047807 */ /* 0x000fe40004000000 */
        /* <DEDUP_REMOVED lines=12> */
[----:B------:R-:W2:Y:S04]  /*2890*/  SHFL.IDX PT, R8, R8, 0x1, 0x181f ;  /* 0x00381f0008087f89 */ /* 0x000ea800000e0000 */
[----:B-1----:R1:W3:Y:S02]  /*28a0*/  SHFL.IDX PT, R2, R13, 0x1, 0x181f ;  /* 0x00381f000d027f89 */ /* 0x0022e400000e0000 */
.L_x_2098:
        /* <DEDUP_REMOVED lines=8> */
[----:B-1----:R-:W-:Y:S02]  /*2930*/  SHF.R.S32.HI R13, RZ, 0x1f, R29 ;  /* 0x0000001fff0d7819 */ /* 0x002fe4000001141d */
[-C--:B------:R-:W-:Y:S02]  /*2940*/  LEA.HI R12, R12, R29.reuse, RZ, 0x3 ;  /* 0x0000001d0c0c7211 */ /* 0x080fe400078f18ff */
[----:B------:R-:W-:Y:S02]  /*2950*/  LEA.HI R13, R13, R29, RZ, 0x3 ;  /* 0x0000001d0d0d7211 */ /* 0x000fe400078f18ff */
[----:B------:R-:W-:Y:S02]  /*2960*/  LOP3.LUT R12, R12, 0xfffffff8, RZ, 0xc0, !PT ;  /* 0xfffffff80c0c7812 */ /* 0x000fe400078ec0ff */
[----:B------:R-:W-:Y:S02]  /*2970*/  LOP3.LUT R13, R13, 0xfffffff8, RZ, 0xc0, !PT ;  /* 0xfffffff80d0d7812 */ /* 0x000fe400078ec0ff */
[----:B------:R-:W-:-:S02]  /*2980*/  LEA R14, P0, R12, R2, 0x1 ;  /* 0x000000020c0e7211 */ /* 0x000fc400078008ff */
[----:B------:R-:W-:Y:S02]  /*2990*/  SHF.R.S32.HI R13, RZ, 0x1f, R13 ;  /* 0x0000001fff0d7819 */ /* 0x000fe4000001140d */
[----:B------:R-:W-:-:S04]  /*29a0*/  LEA.HI R3, R66, R19, RZ, 0x3 ;  /* 0x0000001342037211 */ /* 0x000fc800078f18ff */
        /* <DEDUP_REMOVED lines=23> */
.L_x_2027:
[----:B--234-:R-:W-:Y:S05]  /*2b20*/  BSYNC B0 ;  /* 0x0000000000007941 */ /* 0x01cfea0003800000 */
.L_x_2026:
[----:B------:R-:W0:Y:S01]  /*2b30*/  LDGDEPBAR ;  /* 0x00000000000079af */ /* 0x000e220000000000 */
[----:B------:R-:W-:Y:S01]  /*2b40*/  WARPSYNC 0xffffffff ;  /* 0xffffffff00007948 */ /* 0x000fe20003800000 */
[C---:B-1----:R-:W-:Y:S01]  /*2b50*/  HMMA.16816.F32 R8, R160.reuse, R22, RZ ;  /* 0x00000016a008723c */ /* 0x042fe200000018ff */
[C---:B------:R-:W-:Y:S01]  /*2b60*/  IMAD R242, R4.reuse, 0x2, R236 ;  /* 0x0000000204f27824 */ /* 0x040fe200078e02ec */
[----:B------:R-:W-:Y:S01]  /*2b70*/  LDSM.16.M88.4 R60, [R243+0x5800] ;  /* 0x00580000f33c783b */ /* 0x000fe20000000200 */
[----:B------:R-:W-:Y:S01]  /*2b80*/  IMAD R239, R4, 0x2, R243 ;  /* 0x0000000204ef7824 */ /* 0x000fe200078e02f3 */
[----:B------:R-:W-:Y:S01]  /*2b90*/  UISETP.GT.AND UP0, UPT, UR4, UR7, UPT ;  /* 0x000000070400728c */ /* 0x000fe2000bf04270 */
[C---:B------:R-:W-:Y:S01]  /*2ba0*/  IADD3 R252, R243.reuse, 0x1800, RZ ;  /* 0x00001800f3fc7810 */ /* 0x040fe20007ffe0ff */
[----:B------:R-:W1:Y:S01]  /*2bb0*/  LDSM.16.M88.4 R36, [R242+0x14080] ;  /* 0x01408000f224783b */ /* 0x000e620000000200 */
[C---:B------:R-:W-:Y:S01]  /*2bc0*/  IADD3 R251, R243.reuse, 0x2000, RZ ;  /* 0x00002000f3fb7810 */ /* 0x040fe20007ffe0ff */
[----:B------:R-:W-:Y:S01]  /*2bd0*/  HMMA.16816.F32 R12, R160, R20, RZ ;  /* 0x00000014a00c723c */ /* 0x000fe200000018ff */
[----:B------:R-:W-:Y:S01]  /*2be0*/  IADD3 R250, R243, 0x2800, RZ ;  /* 0x00002800f3fa7810 */ /* 0x000fe20007ffe0ff */
[----:B------:R-:W2:Y:S01]  /*2bf0*/  LDSM.16.M88.4 R44, [R242+0x14880] ;  /* 0x01488000f22c783b */ /* 0x000ea20000000200 */
[----:B------:R-:W-:-:S02]  /*2c00*/  PLOP3.LUT P0, PT, PT, PT, UP0, 0x40, 0x0 ;  /* 0x000000000000781c */ /* 0x000fc40003f0e808 */
[C---:B------:R-:W-:Y:S01]  /*2c10*/  IADD3 R249, R243.reuse, 0x3000, RZ ;  /* 0x00003000f3f97810 */ /* 0x040fe20007ffe0ff */
[----:B------:R-:W3:Y:S01]  /*2c20*/  LDSM.16.M88.4 R52, [R242+0x15080] ;  /* 0x01508000f234783b */ /* 0x000ee20000000200 */
[C---:B------:R-:W-:Y:S01]  /*2c30*/  IADD3 R248, R243.reuse, 0x3800, RZ ;  /* 0x00003800f3f87810 */ /* 0x040fe20007ffe0ff */
[C---:B------:R-:W-:Y:S01]  /*2c40*/  HMMA.16816.F32 R16, R160.reuse, R24, RZ ;  /* 0x00000018a010723c */ /* 0x040fe200000018ff */
[C---:B------:R-:W-:Y:S02]  /*2c50*/  IADD3 R247, R243.reuse, 0x4000, RZ ;  /* 0x00004000f3f77810 */ /* 0x040fe40007ffe0ff */
[C---:B------:R-:W-:Y:S02]  /*2c60*/  IADD3 R246, R243.reuse, 0x4800, RZ ;  /* 0x00004800f3f67810 */ /* 0x040fe40007ffe0ff */
[C---:B------:R-:W-:Y:S02]  /*2c70*/  IADD3 R245, R243.reuse, 0x5000, RZ ;  /* 0x00005000f3f57810 */ /* 0x040fe40007ffe0ff */
[----:B------:R-:W-:Y:S01]  /*2c80*/  IADD3 R244, R243, 0x5800, RZ ;  /* 0x00005800f3f47810 */ /* 0x000fe20007ffe0ff */
[C---:B------:R-:W-:Y:S08]  /*2c90*/  HMMA.16816.F32 R20, R160.reuse, R26, RZ ;  /* 0x0000001aa014723c */ /* 0x040ff000000018ff */
        /* <DEDUP_REMOVED lines=136> */
[----:B------:R-:W1:Y:S04]  /*3520*/  S2R R75, SR_TID.X ;  /* 0x00000000004b7919 */ /* 0x000e680000002100 */
[----:B------:R2:W5:Y:S04]  /*3530*/  LDL R71, [R1+0x64] ;  /* 0x0000640001477983 */ /* 0x0005680000100800 */
[----:B------:R2:W5:Y:S04]  /*3540*/  LDL R67, [R1+0x8] ;  /* 0x0000080001437983 */ /* 0x0005680000100800 */
[----:B------:R2:W5:Y:S04]  /*3550*/  LDL R68, [R1+0x34] ;  /* 0x0000340001447983 */ /* 0x0005680000100800 */
[----:B------:R2:W5:Y:S04]  /*3560*/  LDL R69, [R1+0x50] ;  /* 0x0000500001457983 */ /* 0x0005680000100800 */
[----:B------:R2:W5:Y:S01]  /*3570*/  LDL R70, [R1+0x5c] ;  /* 0x00005c0001467983 */ /* 0x0005620000100800 */
[----:B-1----:R-:W-:-:S02]  /*3580*/  LEA.HI R73, R66, R75, RZ, 0x3 ;  /* 0x0000004b42497211 */ /* 0x002fc400078f18ff */
[----:B------:R-:W-:Y:S02]  /*3590*/  LEA.HI R74, R66, R75, RZ, 0x3 ;  /* 0x0000004b424a7211 */ /* 0x000fe400078f18ff */
[----:B------:R-:W-:Y:S02]  /*35a0*/  LOP3.LUT R73, R73, 0xfffffff8, RZ, 0xc0, !PT ;  /* 0xfffffff849497812 */ /* 0x000fe400078ec0ff */
[----:B------:R-:W-:-:S03]  /*35b0*/  SHF.R.S32.HI R74, RZ, 0x3, R74 ;  /* 0x00000003ff4a7819 */ /* 0x000fc6000001144a */
[----:B------:R-:W-:-:S04]  /*35c0*/  IMAD.IADD R73, R75, 0x1, -R73 ;  /* 0x000000014b497824 */ /* 0x000fc800078e0a49 */
[----:B------:R-:W-:Y:S02]  /*35d0*/  IMAD R73, R73, 0x20, R74 ;  /* 0x0000002049497824 */ /* 0x000fe400078e024a */
[----:B------:R-:W-:Y:S02]  /*35e0*/  IMAD.MOV.U32 R10, RZ, RZ, RZ ;  /* 0x000000ffff0a7224 */ /* 0x000fe400078e00ff */
[----:B--2---:R-:W-:Y:S02]  /*35f0*/  IMAD.MOV.U32 R72, RZ, RZ, R7 ;  /* 0x000000ffff487224 */ /* 0x004fe400078e0007 */
[----:B---3--:R-:W-:Y:S02]  /*3600*/  IMAD.MOV.U32 R7, RZ, RZ, R2 ;  /* 0x000000ffff077224 */ /* 0x008fe400078e0002 */
[----:B------:R-:W-:-:S05]  /*3610*/  IMAD.MOV.U32 R2, RZ, RZ, c[0x0][0x2b8] ;  /* 0x0000ae00ff027624 */ /* 0x000fca00078e00ff */
[----:B------:R-:W-:Y:S01]  /*3620*/  ISETP.NE.AND P1, PT, R2, 0x1, PT ;  /* 0x000000010200780c */ /* 0x000fe20003f25270 */
[----:B------:R-:W-:Y:S02]  /*3630*/  IMAD.U32 R2, RZ, RZ, UR11 ;  /* 0x0000000bff027e24 */ /* 0x000fe4000f8e00ff */
[----:B----4-:R-:W-:-:S03]  /*3640*/  IMAD.MOV.U32 R75, RZ, RZ, R3 ;  /* 0x000000ffff4b7224 */ /* 0x010fc600078e0003 */
[----:B------:R-:W-:-:S04]  /*3650*/  IADD3 R2, R73, UR24, R2 ;  /* 0x0000001849027c10 */ /* 0x000fc8000fffe002 */
[----:B------:R-:W-:-:S05]  /*3660*/  IADD3 R3, R2, -0x30, RZ ;  /* 0xffffffd002037810 */ /* 0x000fca0007ffe0ff */
[----:B------:R-:W-:-:S04]  /*3670*/  @P1 IMAD.HI.U32 R4, R3, c[0x0][0x2bc], RZ ;  /* 0x0000af0003041a27 */ /* 0x000fc800078e00ff */
[----:B------:R-:W-:Y:S01]  /*3680*/  IMAD.MOV.U32 R2, RZ, RZ, R3 ;  /* 0x000000ffff027224 */ /* 0x000fe200078e0003 */
[----:B------:R-:W-:Y:S01]  /*3690*/  @P1 SHF.R.U32.HI R2, RZ, c[0x0][0x2c0], R4 ;  /* 0x0000b000ff021a19 */ /* 0x000fe20000011604 */
[----:B------:R-:W-:-:S03]  /*36a0*/  IMAD.MOV.U32 R73, RZ, RZ, R7 ;  /* 0x000000ffff497224 */ /* 0x000fc600078e0007 */
[----:B------:R-:W-:-:S04]  /*36b0*/  @!P3 IADD3 R4, P0, R2, UR16, RZ ;  /* 0x000000100204bc10 */ /* 0x000fc8000ff1e0ff */
[----:B------:R-:W-:Y:S02]  /*36c0*/  @!P3 LEA.HI.X.SX32 R7, R2, UR6, 0x1, P0 ;  /* 0x000000060207bc11 */ /* 0x000fe400080f0eff */
[----:B------:R-:W-:-:S04]  /*36d0*/  @!P3 LEA R8, P0, R4, c[0x0][0x2a0], 0x2 ;  /* 0x0000a8000408ba11 */ /* 0x000fc800078010ff */
[----:B------:R-:W-:-:S05]  /*36e0*/  @!P3 LEA.HI.X R9, R4, c[0x0][0x2a4], R7, 0x2, P0 ;  /* 0x0000a9000409ba11 */ /* 0x000fca00000f1407 */
[----:B------:R-:W2:Y:S01]  /*36f0*/  @!P3 LDG.E R10, [R8.64] ;  /* 0x00000012080ab981 */ /* 0x000ea2000c1e1900 */
[----:B------:R-:W-:-:S04]  /*3700*/  IMAD.MOV R2, RZ, RZ, -R2 ;  /* 0x000000ffff027224 */ /* 0x000fc800078e0a02 */
[----:B------:R-:W-:Y:S01]  /*3710*/  IMAD R11, R2, c[0x0][0x2b8], R3 ;  /* 0x0000ae00020b7a24 */ /* 0x000fe200078e0203 */
[----:B------:R-:W1:Y:S04]  /*3720*/  S2R R76, SR_TID.X ;  /* 0x00000000004c7919 */ /* 0x000e680000002100 */
[----:B------:R-:W-:-:S05]  /*3730*/  SHF.R.S32.HI R2, RZ, 0x1f, R11 ;  /* 0x0000001fff027819 */ /* 0x000fca000001140b */
[----:B------:R-:W-:Y:S02]  /*3740*/  IMAD R4, R2, c[0x0][0x1e0], RZ ;  /* 0x0000780002047a24 */ /* 0x000fe400078e02ff */
[----:B------:R-:W-:-:S04]  /*3750*/  IMAD.WIDE.U32 R2, R11, c[0x0][0x1e0], RZ ;  /* 0x000078000b027a25 */ /* 0x000fc800078e00ff */
[----:B------:R-:W-:-:S04]  /*3760*/  IMAD R4, R11, c[0x0][0x1e4], R4 ;  /* 0x000079000b047a24 */ /* 0x000fc800078e0204 */
[----:B------:R-:W-:Y:S01]  /*3770*/  IMAD.IADD R3, R3, 0x1, R4 ;  /* 0x0000000103037824 */ /* 0x000fe200078e0204 */
[----:B------:R-:W-:Y:S01]  /*3780*/  STL [R1+0x28], R11 ;  /* 0x0000280b01007387 */ /* 0x000fe20000100800 */
[----:B-1----:R-:W-:-:S04]  /*3790*/  LEA.HI R74, R66, R76, RZ, 0x3 ;  /* 0x0000004c424a7211 */ /* 0x002fc800078f18ff */
[----:B------:R-:W-:-:S05]  /*37a0*/  LOP3.LUT R74, R74, 0xfffffff8, RZ, 0xc0, !PT ;  /* 0xfffffff84a4a7812 */ /* 0x000fca00078ec0ff */
[----:B------:R-:W-:Y:S01]  /*37b0*/  IMAD.IADD R74, R76, 0x1, -R74 ;  /* 0x000000014c4a7824 */ /* 0x000fe200078e0a4a */
[----:B------:R-:W-:Y:S03]  /*37c0*/  BSSY B0, `(.L_x_2030) ;  /* 0x0000020000007945 */ /* 0x000fe60003800000 */
[----:B------:R-:W-:-:S05]  /*37d0*/  IMAD.SHL.U32 R74, R74, 0x8, RZ ;  /* 0x000000084a4a7824 */ /* 0x000fca00078e00ff */
[----:B------:R-:W-:Y:S02]  /*37e0*/  ISETP.GE.AND P1, PT, R74, c[0x0][0x1d4], PT ;  /* 0x000075004a007a0c */ /* 0x000fe40003f26270 */
[----:B--2---:R-:W-:Y:S01]  /*37f0*/  SHF.R.S32.HI R4, RZ, 0x1f, R10 ;  /* 0x0000001fff047819 */ /* 0x004fe2000001140a */
        /* <DEDUP_REMOVED lines=17> */
[----:B------:R-:W-:-:S03]  /*3910*/  LEA R10, P0, R72, R2, 0x1 ;  /* 0x00000002480a7211 */ /* 0x000fc600078008ff */
[----:B------:R-:W-:Y:S01]  /*3920*/  @!PT LDS RZ, [RZ] ;  /* 0x00000000fffff984 */ /* 0x000fe20000000800 */
[----:B-----5:R2:W-:Y:S01]  /*3930*/  LDGSTS.E.BYPASS.LTC128B.128 [R67+0x14080], [R12.64], !P1 ;  /* 0x140800000c437fae */ /* 0x0205e2000c901d52 */
        /* <DEDUP_REMOVED lines=8> */
.L_x_2031:
[----:B------:R-:W-:Y:S05]  /*39c0*/  BSYNC B0 ;  /* 0x0000000000007941 */ /* 0x000fea0003800000 */
.L_x_2030:
[----:B------:R-:W-:Y:S01]  /*39d0*/  ISETP.GE.AND P0, PT, R14, 0x21, PT ;  /* 0x000000210e00780c */ /* 0x000fe20003f06270 */
[----:B--23--:R2:W3:Y:S01]  /*39e0*/  SHFL.IDX PT, R3, R4, 0x1, 0x181f ;  /* 0x00381f0004037f89 */ /* 0x00c4e200000e0000 */
[----:B------:R-:W-:Y:S03]  /*39f0*/  BSSY B0, `(.L_x_2029) ;  /* 0x0000010000007945 */ /* 0x000fe60003800000 */
[----:B------:R2:W4:Y:S08]  /*3a00*/  SHFL.IDX PT, R2, R7, 0x1, 0x181f ;  /* 0x00381f0007027f89 */ /* 0x00053000000e0000 */
[----:B------:R-:W-:Y:S05]  /*3a10*/  @!P0 BRA `(.L_x_2032) ;  /* 0x000000d000008947 */ /* 0x000fea0003800000 */
[----:B----4-:R-:W-:-:S04]  /*3a20*/  LEA R12, P0, R74, R2, 0x1 ;  /* 0x000000024a0c7211 */ /* 0x010fc800078008ff */
        /* <DEDUP_REMOVED lines=12> */
.L_x_2032:
[----:B------:R-:W-:Y:S05]  /*3af0*/  BSYNC B0 ;  /* 0x0000000000007941 */ /* 0x000fea0003800000 */
.L_x_2029:
[----:B---3--:R-:W3:Y:S01]  /*3b00*/  S2R R8, SR_TID.X ;  /* 0x0000000000087919 */ /* 0x008ee20000002100 */
[----:B----4-:R-:W-:Y:S01]  /*3b10*/  LOP3.LUT R2, R65, 0xffffffe0, RZ, 0xc0, !PT ;  /* 0xffffffe041027812 */ /* 0x010fe200078ec0ff */
[----:B------:R-:W-:Y:S01]  /*3b20*/  UISETP.NE.AND UP1, UPT, UR15, URZ, UPT ;  /* 0x0000003f0f00728c */ /* 0x000fe2000bf25270 */
[----:B-12---:R-:W-:Y:S01]  /*3b30*/  SHF.R.S32.HI R7, RZ, 0x1f, R64 ;  /* 0x0000001fff077819 */ /* 0x006fe20000011440 */
[----:B------:R-:W-:Y:S01]  /*3b40*/  UISETP.NE.AND UP0, UPT, UR14, URZ, UPT ;  /* 0x0000003f0e00728c */ /* 0x000fe2000bf05270 */
[----:B------:R-:W0:Y:S01]  /*3b50*/  LDGDEPBAR ;  /* 0x00000000000079af */ /* 0x000e220000000000 */
[----:B------:R-:W-:Y:S01]  /*3b60*/  ULDC UR24, c[0x0][0x324] ;  /* 0x0000c90000187ab9 */ /* 0x000fe20000000800 */
[----:B------:R-:W-:Y:S01]  /*3b70*/  LEA.HI R7, R7, R64, RZ, 0x3 ;  /* 0x0000004007077211 */ /* 0x000fe200078f18ff */
[----:B------:R-:W-:Y:S01]  /*3b80*/  ULOP3.LUT UR24, URZ, UR24, URZ, 0x33, !UPT ;  /* 0x000000183f187292 */ /* 0x000fe2000f8e333f */
[----:B------:R-:W-:Y:S02]  /*3b90*/  PLOP3.LUT P0, PT, PT, PT, UP1, 0x80, 0x0 ;  /* 0x000000000000781c */ /* 0x000fe40003f0f018 */
[----:B------:R-:W-:-:S05]  /*3ba0*/  LOP3.LUT R7, R7, 0xffffff8, RZ, 0xc0, !PT ;  /* 0x0ffffff807077812 */ /* 0x000fca00078ec0ff */
[----:B------:R-:W-:Y:S01]  /*3bb0*/  IMAD.IADD R9, R64, 0x1, -R7 ;  /* 0x0000000140097824 */ /* 0x000fe200078e0a07 */
[----:B---3--:R-:W-:Y:S01]  /*3bc0*/  LEA.HI R3, R66, R8, RZ, 0x2 ;  /* 0x0000000842037211 */ /* 0x008fe200078f10ff */
        /* <DEDUP_REMOVED lines=20> */
[----:B------:R-:W-:Y:S02]  /*3d10*/  IMAD.U32 R2, RZ, RZ, UR32 ;  /* 0x00000020ff027e24 */ /* 0x000fe4000f8e00ff */
[----:B------:R-:W-:-:S02]  /*3d20*/  IMAD.SHL.U32 R11, R3, 0x2, RZ ;  /* 0x00000002030b7824 */ /* 0x000fc400078e00ff */
[----:B------:R-:W-:-:S03]  /*3d30*/  IMAD.U32 R3, RZ, RZ, UR29 ;  /* 0x0000001dff037e24 */ /* 0x000fc6000f8e00ff */
[C---:B------:R-:W-:Y:S01]  /*3d40*/  IADD3 R2, -R11.reuse, 0x1, R2 ;  /* 0x000000010b027810 */ /* 0x040fe20007ffe102 */
[----:B------:R3:W-:Y:S01]  /*3d50*/  STL [R1+0x54], R11 ;  /* 0x0000540b01007387 */ /* 0x0007e20000100800 */
[----:B------:R-:W-:Y:S02]  /*3d60*/  IADD3 R9, -R11, UR8, R3 ;  /* 0x000000080b097c10 */ /* 0x000fe4000fffe103 */
[----:B------:R-:W-:-:S04]  /*3d70*/  IADD3 R2, R2, -UR12, RZ ;  /* 0x8000000c02027c10 */ /* 0x000fc8000fffe0ff */
        /* <DEDUP_REMOVED lines=19> */
.L_x_2035:
[----:B------:R-:W-:-:S04]  /*3eb0*/  MOV R12, 0x1 ;  /* 0x00000001000c7802 */ /* 0x000fc80000000f00 */
[----:B------:R-:W-:-:S13]  /*3ec0*/  ISETP.NE.AND P0, PT, R12, c[0x0][0x32c], PT ;  /* 0x0000cb000c007a0c */ /* 0x000fda0003f05270 */
[----:B------:R-:W-:-:S05]  /*3ed0*/  @P0 IMAD.HI.U32 R12, R4, c[0x0][0x330], RZ ;  /* 0x0000cc00040c0a27 */ /* 0x000fca00078e00ff */
[----:B------:R-:W-:Y:S02]  /*3ee0*/  @P0 SHF.R.U32.HI R4, RZ, c[0x0][0x334], R12 ;  /* 0x0000cd00ff040a19 */ /* 0x000fe4000001160c */
.L_x_2036:
[----:B------:R-:W-:Y:S05]  /*3ef0*/  BSYNC B0 ;  /* 0x0000000000007941 */ /* 0x000fea0003800000 */
.L_x_2034:
[----:B------:R-:W-:-:S05]  /*3f00*/  IMAD R4, R4, c[0x0][0x32c], R11 ;  /* 0x0000cb0004047a24 */ /* 0x000fca00078e020b */
[----:B------:R-:W-:Y:S02]  /*3f10*/  IADD3 R12, R4, c[0x0][0x32c], RZ ;  /* 0x0000cb00040c7a10 */ /* 0x000fe40007ffe0ff */
[----:B------:R-:W-:Y:S02]  /*3f20*/  IMNMX R2, R2, R4, !PT ;  /* 0x0000000402027217 */ /* 0x000fe40007800200 */
[----:B------:R-:W-:Y:S02]  /*3f30*/  IMNMX R3, R3, R12, PT ;  /* 0x0000000c03037217 */ /* 0x000fe40003800200 */
.L_x_2033:
        /* <DEDUP_REMOVED lines=86> */
.L_x_2039:
[----:B------:R-:W-:-:S04]  /*44a0*/  MOV R7, 0x1 ;  /* 0x0000000100077802 */ /* 0x000fc80000000f00 */
[----:B------:R-:W-:-:S13]  /*44b0*/  ISETP.NE.AND P0, PT, R7, c[0x0][0x32c], PT ;  /* 0x0000cb0007007a0c */ /* 0x000fda0003f05270 */
[----:B------:R-:W-:-:S05]  /*44c0*/  @P0 IMAD.HI.U32 R7, R4, c[0x0][0x330], RZ ;  /* 0x0000cc0004070a27 */ /* 0x000fca00078e00ff */
[----:B------:R-:W-:Y:S02]  /*44d0*/  @P0 SHF.R.U32.HI R4, RZ, c[0x0][0x334], R7 ;  /* 0x0000cd00ff040a19 */ /* 0x000fe40000011607 */
.L_x_2040:
[----:B------:R-:W-:Y:S05]  /*44e0*/  BSYNC B0 ;  /* 0x0000000000007941 */ /* 0x000fea0003800000 */
.L_x_2038:
[----:B------:R-:W-:-:S05]  /*44f0*/  IMAD R4, R4, c[0x0][0x32c], R11 ;  /* 0x0000cb0004047a24 */ /* 0x000fca00078e020b */
[----:B------:R-:W-:Y:S02]  /*4500*/  IADD3 R7, R4, c[0x0][0x32c], RZ ;  /* 0x0000cb0004077a10 */ /* 0x000fe40007ffe0ff */
[----:B------:R-:W-:Y:S02]  /*4510*/  IMNMX R2, R2, R4, !PT ;  /* 0x0000000402027217 */ /* 0x000fe40007800200 */
[----:B------:R-:W-:Y:S02]  /*4520*/  IMNMX R3, R3, R7, PT ;  /* 0x0000000703037217 */ /* 0x000fe40003800200 */
.L_x_2037:
        /* <DEDUP_REMOVED lines=25> */
[----:B-----5:R-:W-:Y:S01]  /*46c0*/  LDSM.16.MT88.4 R68, [R238+0x4880] ;  /* 0x00488000ee44783b */ /* 0x020fe20000004200 */
[----:B------:R-:W-:Y:S01]  /*46d0*/  ISETP.GT.AND P0, PT, R2, 0x1, P0 ;  /* 0x000000010200780c */ /* 0x000fe20000704270 */
[----:B------:R-:W-:Y:S01]  /*46e0*/  IMAD R240, R0, 0x2, R238 ;  /* 0x0000000200f07824 */ /* 0x000fe200078e02ee */
[----:B------:R-:W-:Y:S01]  /*46f0*/  FMNMX.FTZ R133, R22, R133, !PT ;  /* 0x0000008516857209 */ /* 0x000fe20007810000 */
[----:B------:R-:W-:Y:S01]  /*4700*/  LDSM.16.MT88.4 R72, [R238+0x5880] ;  /* 0x00588000ee48783b */ /* 0x000fe20000004200 */
[----:B------:R-:W-:-:S02]  /*4710*/  ISETP.LT.OR P0, PT, R3, 0x2, P0 ;  /* 0x000000020300780c */ /* 0x000fc40000701670 */
[----:B------:R-:W-:Y:S01]  /*4720*/  FMNMX.FTZ R133, R91, R133, !PT ;  /* 0x000000855b857209 */ /* 0x000fe20007810000 */
[----:B------:R-:W-:Y:S01]  /*4730*/  LDSM.16.MT88.4 R64, [R237+0x5880] ;  /* 0x00588000ed40783b */ /* 0x000fe20000004200 */
[----:B------:R-:W-:Y:S02]  /*4740*/  FSEL R7, R35, -INF , !P0 ;  /* 0xff80000023077808 */ /* 0x000fe40004000000 */
[----:B------:R-:W-:Y:S01]  /*4750*/  PLOP3.LUT P0, PT, PT, PT, UP2, 0x40, 0x0 ;  /* 0x000000000000781c */ /* 0x000fe20003f0e828 */
[----:B------:R-:W-:Y:S01]  /*4760*/  UISETP.NE.AND UP2, UPT, UR33, URZ, UPT ;  /* 0x0000003f2100728c */ /* 0x000fe2000bf45270 */
[----:B------:R-:W-:Y:S01]  /*4770*/  FMNMX.FTZ R133, R90, R133, !PT ;  /* 0x000000855a857209 */ /* 0x000fe20007810000 */
        /* <DEDUP_REMOVED lines=10> */
[----:B------:R-:W-:Y:S01]  /*4820*/  LEA R241, R0, R237, 0x1 ;  /* 0x000000ed00f17211 */ /* 0x000fe200078e08ff */
[----:B------:R-:W-:Y:S01]  /*4830*/  STL [R1+0x78], R161 ;  /* 0x000078a101007387 */ /* 0x000fe20000100800 */
[----:B------:R-:W-:-:S03]  /*4840*/  ISETP.GT.AND P0, PT, R2, 0x9, P0 ;  /* 0x000000090200780c */ /* 0x000fc60000704270 */
[----:B------:R-:W-:Y:S01]  /*4850*/  STL [R1+0x74], R160 ;  /* 0x000074a001007387 */ /* 0x000fe20000100800 */
[----:B------:R-:W-:-:S04]  /*4860*/  ISETP.LT.OR P0, PT, R3, 0xa, P0 ;  /* 0x0000000a0300780c */ /* 0x000fc80000701670 */
[----:B------:R-:W-:Y:S02]  /*4870*/  FSEL R10, R47, -INF , !P0 ;  /* 0xff8000002f0a7808 */ /* 0x000fe40004000000 */
[----:B------:R-:W-:Y:S01]  /*4880*/  PLOP3.LUT P0, PT, PT, PT, UP0, 0x40, 0x0 ;  /* 0x000000000000781c */ /* 0x000fe20003f0e808 */
[----:B------:R-:W-:Y:S01]  /*4890*/  UISETP.NE.AND UP0, UPT, UR5, URZ, UPT ;  /* 0x0000003f0500728c */ /* 0x000fe2000bf05270 */
[----:B------:R-:W-:Y:S02]  /*48a0*/  LDSM.16.MT88.4 R44, [R241+0x4880] ;  /* 0x00488000f12c783b */ /* 0x000fe40000004200 */
[----:B------:R-:W-:Y:S01]  /*48b0*/  ISETP.GT.AND P0, PT, R2, 0x10, P0 ;  /* 0x000000100200780c */ /* 0x000fe20000704270 */
[----:B------:R-:W-:-:S03]  /*48c0*/  ULDC.64 UR4, c[0x0][0x2c8] ;  /* 0x0000b20000047ab9 */ /* 0x000fc60000000a00 */
[----:B------:R-:W-:-:S04]  /*48d0*/  ISETP.LT.OR P0, PT, R3, 0x11, P0 ;  /* 0x000000110300780c */ /* 0x000fc80000701670 */
[----:B------:R-:W-:Y:S02]  /*48e0*/  FSEL R9, R30, -INF , !P0 ;  /* 0xff8000001e097808 */ /* 0x000fe40004000000 */
[----:B------:R-:W-:Y:S01]  /*48f0*/  PLOP3.LUT P0, PT, PT, PT, UP6, 0x40, 0x0 ;  /* 0x000000000000781c */ /* 0x000fe20003f0e868 */
[----:B------:R-:W-:-:S03]  /*4900*/  UISETP.NE.AND UP6, UPT, UR14, URZ, UPT ;  /* 0x0000003f0e00728c */ /* 0x000fc6000bfc5270 */
[----:B------:R-:W-:-:S04]  /*4910*/  ISETP.GT.AND P0, PT, R2, 0x11, P0 ;  /* 0x000000110200780c */ /* 0x000fc80000704270 */
[----:B------:R-:W-:-:S04]  /*4920*/  ISETP.LT.OR P0, PT, R3, 0x12, P0 ;  /* 0x000000120300780c */ /* 0x000fc80000701670 */
[----:B------:R-:W-:Y:S02]  /*4930*/  FSEL R12, R31, -INF , !P0 ;  /* 0xff8000001f0c7808 */ /* 0x000fe40004000000 */
[----:B------:R-:W-:Y:S01]  /*4940*/  PLOP3.LUT P0, PT, PT, PT, UP5, 0x40, 0x0 ;  /* 0x000000000000781c */ /* 0x000fe20003f0e858 */
[----:B------:R-:W-:Y:S01]  /*4950*/  LDSM.16.MT88.4 R28, [R237+0x4880] ;  /* 0x00488000ed1c783b */ /* 0x000fe20000004200 */
[----:B------:R-:W-:Y:S02]  /*4960*/  UISETP.NE.AND UP5, UPT, UR15, URZ, UPT ;  /* 0x0000003f0f00728c */ /* 0x000fe4000bfa5270 */
[----:B------:R-:W-:-:S04]  /*4970*/  ISETP.GT.AND P0, PT, R2, 0x18, P0 ;  /* 0x000000180200780c */ /* 0x000fc80000704270 */
[----:B------:R-:W-:-:S04]  /*4980*/  ISETP.LT.OR P0, PT, R3, 0x19, P0 ;  /* 0x000000190300780c */ /* 0x000fc80000701670 */
[----:B------:R-:W-:Y:S02]  /*4990*/  FSEL R13, R42, -INF , !P0 ;  /* 0xff8000002a0d7808 */ /* 0x000fe40004000000 */
[----:B------:R-:W-:-:S04]  /*49a0*/  PLOP3.LUT P0, PT, PT, PT, UP4, 0x40, 0x0 ;  /* 0x000000000000781c */ /* 0x000fc80003f0e848 */
[----:B------:R-:W-:-:S04]  /*49b0*/  ISETP.GT.AND P0, PT, R2, 0x19, P0 ;  /* 0x000000190200780c */ /* 0x000fc80000704270 */
[----:B------:R-:W-:-:S04]  /*49c0*/  ISETP.LT.OR P0, PT, R3, 0x1a, P0 ;  /* 0x0000001a0300780c */ /* 0x000fc80000701670 */
[----:B------:R-:W-:Y:S02]  /*49d0*/  FSEL R14, R43, -INF , !P0 ;  /* 0xff8000002b0e7808 */ /* 0x000fe40004000000 */
[----:B------:R-:W-:Y:S01]  /*49e0*/  PLOP3.LUT P0, PT, PT, PT, UP3, 0x40, 0x0 ;  /* 0x000000000000781c */ /* 0x000fe20003f0e838 */
[----:B------:R-:W-:Y:S03]  /*49f0*/  LDSM.16.MT88.4 R40, [R240+0x4880] ;  /* 0x00488000f028783b */ /* 0x000fe60000004200 */
        /* <DEDUP_REMOVED lines=13> */
[----:B------:R-:W-:Y:S02]  /*4ad0*/  ISETP.GT.AND P0, PT, R2, 0x29, P0 ;  /* 0x000000290200780c */ /* 0x000fe40000704270 */
[----:B------:R-:W1:Y:S02]  /*4ae0*/  SHFL.BFLY PT, R2, R133, 0x2, 0x1f ;  /* 0x0c401f0085027f89 */ /* 0x000e6400000e0000 */
[----:B------:R-:W-:-:S04]  /*4af0*/  ISETP.LT.OR P0, PT, R3, 0x2a, P0 ;  /* 0x0000002a0300780c */ /* 0x000fc80000701670 */
[----:B------:R-:W-:Y:S02]  /*4b00*/  FSEL R85, R39, -INF , !P0 ;  /* 0xff80000027557808 */ /* 0x000fe40004000000 */
[----:B------:R-:W-:Y:S01]  /*4b10*/  LDSM.16.MT88.4 R36, [R237+0x6080] ;  /* 0x00608000ed24783b */ /* 0x000fe20000004200 */
        /* <DEDUP_REMOVED lines=20> */
[----:B------:R-:W-:Y:S01]  /*4c60*/  FFMA.FTZ R20, R20, c[0x0][0x2d0], -R3 ;  /* 0x0000b40014147a23 */ /* 0x000fe20000010803 */
[----:B------:R-:W-:Y:S02]  /*4c70*/  FMNMX.FTZ R2, R84, R2, !PT ;  /* 0x0000000254027209 */ /* 0x000fe40007810000 */
[----:B------:R-:W-:Y:S02]  /*4c80*/  MUFU.EX2 R116, R19 ;  /* 0x0000001300747308 */ /* 0x000fe40000000800 */
[----:B------:R-:W-:-:S04]  /*4c90*/  FMNMX.FTZ R2, R86, R2, !PT ;  /* 0x0000000256027209 */ /* 0x000fc80007810000 */
[----:B------:R-:W-:Y:S02]  /*4ca0*/  FMNMX.FTZ R2, R88, R2, !PT ;  /* 0x0000000258027209 */ /* 0x000fe40007810000 */
[----:B------:R-:W-:Y:S02]  /*4cb0*/  MUFU.EX2 R124, R18 ;  /* 0x00000012007c7308 */ /* 0x000fe40000000800 */
[----:B------:R-:W-:-:S05]  /*4cc0*/  FMNMX.FTZ R2, R85, R2, !PT ;  /* 0x0000000255027209 */ /* 0x000fca0007810000 */
[----:B------:R-:W1:Y:S01]  /*4cd0*/  SHFL.BFLY PT, R11, R2, 0x2, 0x1f ;  /* 0x0c401f00020b7f89 */ /* 0x000e6200000e0000 */
[----:B------:R2:W-:Y:S08]  /*4ce0*/  MUFU.EX2 R128, R17 ;  /* 0x0000001100807308 */ /* 0x0005f00000000800 */
[----:B------:R-:W-:Y:S01]  /*4cf0*/  MUFU.EX2 R109, R15 ;  /* 0x0000000f006d7308 */ /* 0x000fe20000000800 */
[----:B--2---:R-:W-:Y:S07]  /*4d00*/  LDSM.16.MT88.4 R16, [R237+0x4080] ;  /* 0x00408000ed10783b */ /* 0x004fee0000004200 */
[----:B------:R-:W-:Y:S01]  /*4d10*/  MUFU.EX2 R108, R21 ;  /* 0x00000015006c7308 */ /* 0x000fe20000000800 */
[----:B-1----:R-:W-:-:S07]  /*4d20*/  FMNMX.FTZ R2, R2, R11, !PT ;  /* 0x0000000b02027209 */ /* 0x002fce0007810000 */
[----:B------:R-:W1:Y:S01]  /*4d30*/  MUFU.EX2 R117, R20 ;  /* 0x0000001400757308 */ /* 0x000e620000000800 */
[----:B------:R-:W2:Y:S02]  /*4d40*/  SHFL.BFLY PT, R132, R2, 0x1, 0x1f ;  /* 0x0c201f0002847f89 */ /* 0x000ea400000e0000 */
[----:B--2---:R-:W-:-:S04]  /*4d50*/  FMNMX.FTZ R132, R132, R2, !PT ;  /* 0x0000000284847209 */ /* 0x004fc80007810000 */
[C---:B------:R-:W-:Y:S01]  /*4d60*/  FSETP.NEU.FTZ.AND P0, PT, R132.reuse, -INF , PT ;  /* 0xff8000008400780b */ /* 0x040fe20003f1d000 */
[----:B------:R-:W-:-:S05]  /*4d70*/  FMUL.FTZ R2, R132, c[0x0][0x2d0] ;  /* 0x0000b40084027a20 */ /* 0x000fca0000410000 */
[----:B------:R-:W-:-:S05]  /*4d80*/  FSEL R2, R2, RZ, P0 ;  /* 0x000000ff02027208 */ /* 0x000fca0000000000 */
[--C-:B------:R-:W-:Y:S02]  /*4d90*/  FFMA.FTZ R4, R4, c[0x0][0x2d0], -R2.reuse ;  /* 0x0000b40004047a23 */ /* 0x100fe40000010802 */
[--C-:B------:R-:W-:Y:S02]  /*4da0*/  FFMA.FTZ R8, R8, c[0x0][0x2d0], -R2.reuse ;  /* 0x0000b40008087a23 */ /* 0x100fe40000010802 */
[----:B------:R2:W-:Y:S01]  /*4db0*/  MUFU.EX2 R78, R4 ;  /* 0x00000004004e7308 */ /* 0x0005e20000000800 */
[--C-:B------:R-:W-:Y:S02]  /*4dc0*/  FFMA.FTZ R7, R7, c[0x0][0x2d0], -R2.reuse ;  /* 0x0000b40007077a23 */ /* 0x100fe40000010802 */
[----:B------:R-:W-:-:S05]  /*4dd0*/  FFMA.FTZ R0, R14, c[0x0][0x2d0], -R2 ;  /* 0x0000b4000e007a23 */ /* 0x000fca0000010802 */
[----:B------:R3:W-:Y:S01]  /*4de0*/  MUFU.EX2 R77, R8 ;  /* 0x00000008004d7308 */ /* 0x0007e20000000800 */
[----:B--2---:R-:W-:-:S07]  /*4df0*/  FFMA.FTZ R4, R10, c[0x0][0x2d0], -R2 ;  /* 0x0000b4000a047a23 */ /* 0x004fce0000010802 */
[----:B------:R-:W-:Y:S01]  /*4e00*/  MUFU.EX2 R76, R7 ;  /* 0x00000007004c7308 */ /* 0x000fe20000000800 */
[----:B-1----:R-:W-:Y:S02]  /*4e10*/  F2FP.PACK_AB R10, R117, R108 ;  /* 0x0000006c750a723e */ /* 0x002fe400000000ff */
[----:B---3--:R-:W-:-:S05]  /*4e20*/  F2FP.PACK_AB R8, R109, R110 ;  /* 0x0000006e6d08723e */ /* 0x008fca00000000ff */
[----:B------:R1:W2:Y:S08]  /*4e30*/  MUFU.EX2 R79, R4 ;  /* 0x00000004004f7308 */ /* 0x0002b00000000800 */
[----:B------:R-:W-:Y:S01]  /*4e40*/  MUFU.EX2 R82, R0 ;  /* 0x0000000000527308 */ /* 0x000fe20000000800 */
[----:B-1----:R-:W-:Y:S01]  /*4e50*/  FFMA.FTZ R4, R22, c[0x0][0x2d0], -R3 ;  /* 0x0000b40016047a23 */ /* 0x002fe20000010803 */
[----:B--2---:R-:W-:-:S06]  /*4e60*/  F2FP.PACK_AB R11, R79, R78 ;  /* 0x0000004e4f0b723e */ /* 0x004fcc00000000ff */
[----:B------:R1:W2:Y:S02]  /*4e70*/  MUFU.EX2 R129, R4 ;  /* 0x0000000400817308 */ /* 0x0002a40000000800 */
[----:B-1----:R-:W-:Y:S01]  /*4e80*/  FFMA.FTZ R4, R9, c[0x0][0x2d0], -R2 ;  /* 0x0000b40009047a23 */ /* 0x002fe20000010802 */
[----:B------:R-:W-:Y:S02]  /*4e90*/  F2FP.PACK_AB R9, R76, R77 ;  /* 0x0000004d4c09723e */ /* 0x000fe400000000ff */
[----:B--2---:R-:W-:-:S03]  /*4ea0*/  F2FP.PACK_AB R6, R129, R128 ;  /* 0x000000808106723e */ /* 0x004fc600000000ff */
[----:B------:R1:W-:Y:S02]  /*4eb0*/  MUFU.EX2 R80, R4 ;  /* 0x0000000400507308 */ /* 0x0003e40000000800 */
[C---:B------:R-:W-:Y:S08]  /*4ec0*/  HMMA.16816.F32 R20, R8.reuse, R16, RZ ;  /* 0x000000100814723c */ /* 0x040ff000000018ff */
[----:B------:R-:W-:Y:S01]  /*4ed0*/  HMMA.16816.F32 R16, R8, R18, RZ ;  /* 0x000000120810723c */ /* 0x000fe200000018ff */
[----:B-1----:R-:W-:-:S04]  /*4ee0*/  FFMA.FTZ R4, R12, c[0x0][0x2d0], -R2 ;  /* 0x0000b4000c047a23 */ /* 0x002fc80000010802 */
[----:B------:R1:W2:Y:S03]  /*4ef0*/  MUFU.EX2 R81, R4 ;  /* 0x0000000400517308 */ /* 0x0002a60000000800 */
[----:B------:R-:W-:Y:S01]  /*4f00*/  HMMA.16816.F32 R60, R8, R34, RZ ;  /* 0x00000022083c723c */ /* 0x000fe200000018ff */
[----:B-1----:R-:W-:Y:S01]  /*4f10*/  FFMA.FTZ R4, R13, c[0x0][0x2d0], -R2 ;  /* 0x0000b4000d047a23 */ /* 0x002fe20000010802 */
[----:B--2---:R-:W-:-:S06]  /*4f20*/  F2FP.PACK_AB R5, R81, R80 ;  /* 0x000000505105723e */ /* 0x004fcc00000000ff */
[C---:B------:R-:W-:Y:S01]  /*4f30*/  HMMA.16816.F32 R12, R8.reuse, R32, RZ ;  /* 0x00000020080c723c */ /* 0x040fe200000018ff */
[----:B------:R1:W2:Y:S07]  /*4f40*/  MUFU.EX2 R83, R4 ;  /* 0x0000000400537308 */ /* 0x0002ae0000000800 */
[----:B------:R-:W-:Y:S01]  /*4f50*/  HMMA.16816.F32 R32, R8, R26, RZ ;  /* 0x0000001a0820723c */ /* 0x000fe200000018ff */
[----:B-1----:R-:W-:Y:S02]  /*4f60*/  F2FP.PACK_AB R4, R124, R116 ;  /* 0x000000747c04723e */ /* 0x002fe400000000ff */
[----:B--2---:R-:W-:-:S07]  /*4f70*/  F2FP.PACK_AB R7, R82, R83 ;  /* 0x000000535207723e */ /* 0x004fce00000000ff */
[C---:B------:R-:W-:Y:S08]  /*4f80*/  HMMA.16816.F32 R48, R4.reuse, R30, R16 ;  /* 0x0000001e0430723c */ /* 0x040ff00000001810 */
[----:B------:R-:W-:Y:S08]  /*4f90*/  HMMA.16816.F32 R148, R4, R68, R12 ;  /* 0x000000440494723c */ /* 0x000ff0000000180c */
[----:B------:R-:W-:Y:S08]  /*4fa0*/  HMMA.16816.F32 R12, R8, R72, RZ ;  /* 0x00000048080c723c */ /* 0x000ff000000018ff */
[----:B------:R-:W-:Y:S01]  /*4fb0*/  HMMA.16816.F32 R156, R4, R28, R20 ;  /* 0x0000001c049c723c */ /* 0x000fe20000001814 */
[----:B------:R-:W-:Y:S01]  /*4fc0*/  IMAD.MOV.U32 R123, RZ, RZ, R50 ;  /* 0x000000ffff7b7224 */ /* 0x000fe200078e0032 */
[----:B------:R-:W-:Y:S01]  /*4fd0*/  MOV R122, R51 ;  /* 0x00000033007a7202 */ /* 0x000fe20000000f00 */
[----:B------:R-:W-:-:S02]  /*4fe0*/  IMAD.MOV.U32 R121, RZ, RZ, R48 ;  /* 0x000000ffff797224 */ /* 0x000fc400078e0030 */
[----:B------:R-:W-:-:S03]  /*4ff0*/  IMAD.MOV.U32 R120, RZ, RZ, R49 ;  /* 0x000000ffff787224 */ /* 0x000fc600078e0031 */
[C---:B------:R-:W-:Y:S08]  /*5000*/  HMMA.16816.F32 R20, R8.reuse, R64, RZ ;  /* 0x000000400814723c */ /* 0x040ff000000018ff */
[C---:B------:R-:W-:Y:S08]  /*5010*/  HMMA.16816.F32 R48, R8.reuse, R24, RZ ;  /* 0x000000180830723c */ /* 0x040ff000000018ff */
[C---:B------:R-:W-:Y:S08]  /*5020*/  HMMA.16816.F32 R28, R8.reuse, R56, RZ ;  /* 0x00000038081c723c */ /* 0x040ff000000018ff */
[----:B------:R-:W-:Y:S08]  /*5030*/  HMMA.16816.F32 R24, R8, R58, RZ ;  /* 0x0000003a0818723c */ /* 0x000ff000000018ff */
[----:B------:R-:W-:Y:S08]  /*5040*/  HMMA.16816.F32 R12, R4, R52, R12 ;  /* 0x00000034040c723c */ /* 0x000ff0000000180c */
[C---:B------:R-:W-:Y:S08]  /*5050*/  HMMA.16816.F32 R56, R8.reuse, R74, RZ ;  /* 0x0000004a0838723c */ /* 0x040ff000000018ff */
[----:B------:R-:W-:Y:S01]  /*5060*/  HMMA.16816.F32 R16, R8, R66, RZ ;  /* 0x000000420810723c */ /* 0x000fe200000018ff */
[----:B------:R-:W1:Y:S07]  /*5070*/  LDSM.16.MT88.4 R64, [R241+0x5880] ;  /* 0x00588000f140783b */ /* 0x000e6e0000004200 */
[----:B------:R-:W-:Y:S01]  /*5080*/  HMMA.16816.F32 R20, R4, R36, R20 ;  /* 0x000000240414723c */ /* 0x000fe20000001814 */
[----:B------:R-:W-:Y:S01]  /*5090*/  IMAD.MOV.U32 R99, RZ, RZ, R13 ;  /* 0x000000ffff637224 */ /* 0x000fe200078e000d */
[----:B------:R-:W-:Y:S01]  /*50a0*/  MOV R98, R12 ;  /* 0x0000000c00627202 */ /* 0x000fe20000000f00 */
[----:B------:R-:W-:-:S02]  /*50b0*/  IMAD.MOV.U32 R161, RZ, RZ, R14 ;  /* 0x000000ffffa17224 */ /* 0x000fc400078e000e */
[----:B------:R-:W-:-:S03]  /*50c0*/  IMAD.MOV.U32 R160, RZ, RZ, R15 ;  /* 0x000000ffffa07224 */ /* 0x000fc600078e000f */
[C---:B------:R-:W-:Y:S01]  /*50d0*/  HMMA.16816.F32 R12, R4.reuse, R54, R56 ;  /* 0x00000036040c723c */ /* 0x040fe20000001838 */
[----:B------:R-:W-:Y:S04]  /*50e0*/  LDSM.16.MT88.4 R52, [R238+0x7080] ;  /* 0x00708000ee34783b */ /* 0x000fe80000004200 */
[----:B------:R-:W-:Y:S03]  /*50f0*/  LDSM.16.MT88.4 R56, [R241+0x7080] ;  /* 0x00708000f138783b */ /* 0x000fe60000004200 */
[C---:B------:R-:W-:Y:S08]  /*5100*/  HMMA.16816.F32 R24, R4.reuse, R42, R24 ;  /* 0x0000002a0418723c */ /* 0x040ff00000001818 */
[----:B------:R-:W-:Y:S01]  /*5110*/  MOV R147, R20 ;  /* 0x0000001400937202 */ /* 0x000fe20000000f00 */
[----:B------:R-:W-:Y:S01]  /*5120*/  IMAD.MOV.U32 R146, RZ, RZ, R21 ;  /* 0x000000ffff927224 */ /* 0x000fe200078e0015 */
[----:B------:R-:W-:Y:S01]  /*5130*/  MOV R144, R23 ;  /* 0x0000001700907202 */ /* 0x000fe20000000f00 */
[----:B------:R-:W-:Y:S01]  /*5140*/  IMAD.MOV.U32 R145, RZ, RZ, R22 ;  /* 0x000000ffff917224 */ /* 0x000fe200078e0016 */
[C---:B------:R-:W-:Y:S01]  /*5150*/  HMMA.16816.F32 R16, R4.reuse, R38, R16 ;  /* 0x000000260410723c */ /* 0x040fe20000001810 */
[----:B------:R-:W2:Y:S03]  /*5160*/  LDSM.16.MT88.4 R20, [R241+0x6080] ;  /* 0x00608000f114783b */ /* 0x000ea60000004200 */
[----:B------:R-:W-:Y:S01]  /*5170*/  MOV R135, R12 ;  /* 0x0000000c00877202 */ /* 0x000fe20000000f00 */
[----:B------:R-:W-:Y:S01]  /*5180*/  IMAD.MOV.U32 R134, RZ, RZ, R13 ;  /* 0x000000ffff867224 */ /* 0x000fe200078e000d */
[----:B------:R-:W-:Y:S01]  /*5190*/  MOV R130, R15 ;  /* 0x0000000f00827202 */ /* 0x000fe20000000f00 */
[----:B------:R-:W-:Y:S01]  /*51a0*/  IMAD.MOV.U32 R131, RZ, RZ, R14 ;  /* 0x000000ffff837224 */ /* 0x000fe200078e000e */
[----:B------:R-:W-:Y:S01]  /*51b0*/  HMMA.16816.F32 R136, R4, R70, R60 ;  /* 0x000000460488723c */ /* 0x000fe2000000183c */
[----:B------:R-:W3:Y:S03]  /*51c0*/  LDSM.16.MT88.4 R60, [R240+0x5880] ;  /* 0x00588000f03c783b */ /* 0x000ee60000004200 */
[----:B------:R-:W-:Y:S01]  /*51d0*/  IMAD.MOV.U32 R168, RZ, RZ, R26 ;  /* 0x000000ffffa87224 */ /* 0x000fe200078e001a */
[----:B------:R-:W-:Y:S01]  /*51e0*/  MOV R127, R27 ;  /* 0x0000001b007f7202 */ /* 0x000fe20000000f00 */
[----:B------:R-:W-:Y:S01]  /*51f0*/  IMAD.MOV.U32 R126, RZ, RZ, R24 ;  /* 0x000000ffff7e7224 */ /* 0x000fe200078e0018 */
[----:B------:R-:W-:Y:S01]  /*5200*/  LDSM.16.MT88.4 R36, [R237+0x7880] ;  /* 0x00788000ed24783b */ /* 0x000fe20000004200 */
[----:B-1----:R-:W-:Y:S01]  /*5210*/  HMMA.16816.F32 R12, R8, R66, RZ ;  /* 0x00000042080c723c */ /* 0x002fe200000018ff */
[----:B------:R-:W-:-:S02]  /*5220*/  IMAD.MOV.U32 R125, RZ, RZ, R25 ;  /* 0x000000ffff7d7224 */ /* 0x000fc400078e0019 */
[----:B------:R-:W1:Y:S05]  /*5230*/  LDSM.16.MT88.4 R24, [R237+0x7080] ;  /* 0x00708000ed18783b */ /* 0x000e6a0000004200 */
[----:B------:R-:W-:Y:S01]  /*5240*/  IMAD.MOV.U32 R172, RZ, RZ, R18 ;  /* 0x000000ffffac7224 */ /* 0x000fe200078e0012 */
[----:B------:R-:W-:Y:S01]  /*5250*/  MOV R170, R16 ;  /* 0x0000001000aa7202 */ /* 0x000fe20000000f00 */
[----:B------:R-:W-:Y:S01]  /*5260*/  IMAD.MOV.U32 R171, RZ, RZ, R19 ;  /* 0x000000ffffab7224 */ /* 0x000fe200078e0013 */
[----:B------:R-:W-:Y:S01]  /*5270*/  HMMA.16816.F32 R92, R4, R46, R32 ;  /* 0x0000002e045c723c */ /* 0x000fe20000001820 */
[----:B------:R-:W-:-:S07]  /*5280*/  IMAD.MOV.U32 R169, RZ, RZ, R17 ;  /* 0x000000ffffa97224 */ /* 0x000fce00078e0011 */
[----:B------:R-:W-:Y:S08]  /*5290*/  HMMA.16816.F32 R16, R8, R64, RZ ;  /* 0x000000400810723c */ /* 0x000ff000000018ff */
[C---:B--2---:R-:W-:Y:S08]  /*52a0*/  HMMA.16816.F32 R12, R4.reuse, R22, R12 ;  /* 0x00000016040c723c */ /* 0x044ff0000000180c */
[----:B------:R-:W-:Y:S01]  /*52b0*/  HMMA.16816.F32 R28, R4, R40, R28 ;  /* 0x00000028041c723c */ /* 0x000fe2000000181c */
[----:B------:R-:W2:Y:S01]  /*52c0*/  LDSM.16.MT88.4 R40, [R240+0x6080] ;  /* 0x00608000f028783b */ /* 0x000ea20000004200 */
[----:B------:R-:W-:Y:S01]  /*52d0*/  MOV R155, R92 ;  /* 0x0000005c009b7202 */ /* 0x000fe20000000f00 */
[----:B------:R-:W-:Y:S01]  /*52e0*/  IMAD.MOV.U32 R154, RZ, RZ, R93 ;  /* 0x000000ffff9a7224 */ /* 0x000fe200078e005d */
[----:B------:R-:W-:Y:S01]  /*52f0*/  MOV R152, R95 ;  /* 0x0000005f00987202 */ /* 0x000fe20000000f00 */
[----:B------:R-:W-:-:S03]  /*5300*/  IMAD.MOV.U32 R153, RZ, RZ, R94 ;  /* 0x000000ffff997224 */ /* 0x000fc600078e005e */
[C---:B------:R-:W-:Y:S01]  /*5310*/  HMMA.16816.F32 R140, R4.reuse, R44, R48 ;  /* 0x0000002c048c723c */ /* 0x040fe20000001830 */
[----:B------:R-:W-:Y:S07]  /*5320*/  LDSM.16.MT88.4 R48, [R238+0x7880] ;  /* 0x00788000ee30783b */ /* 0x000fee0000004200 */
[----:B------:R-:W-:Y:S01]  /*5330*/  HMMA.16816.F32 R44, R4, R20, R16 ;  /* 0x00000014042c723c */ /* 0x000fe20000001810 */
[----:B------:R-:W-:Y:S01]  /*5340*/  IMAD.MOV.U32 R93, RZ, RZ, R14 ;  /* 0x000000ffff5d7224 */ /* 0x000fe200078e000e */
[----:B------:R-:W-:Y:S01]  /*5350*/  MOV R92, R15 ;  /* 0x0000000f005c7202 */ /* 0x000fe20000000f00 */
[----:B------:R-:W-:-:S02]  /*5360*/  IMAD.MOV.U32 R67, RZ, RZ, R13 ;  /* 0x000000ffff437224 */ /* 0x000fc400078e000d */
[----:B------:R-:W-:-:S03]  /*5370*/  IMAD.MOV.U32 R66, RZ, RZ, R12 ;  /* 0x000000ffff427224 */ /* 0x000fc600078e000c */
[----:B---3--:R-:W-:Y:S01]  /*5380*/  HMMA.16816.F32 R32, R8, R60, RZ ;  /* 0x0000003c0820723c */ /* 0x008fe200000018ff */
[----:B------:R-:W-:Y:S01]  /*5390*/  IMAD.MOV.U32 R119, RZ, RZ, R30 ;  /* 0x000000ffff777224 */ /* 0x000fe200078e001e */
[----:B------:R-:W-:Y:S01]  /*53a0*/  MOV R111, R28 ;  /* 0x0000001c006f7202 */ /* 0x000fe20000000f00 */
[----:B------:R-:W-:Y:S02]  /*53b0*/  IMAD.MOV.U32 R118, RZ, RZ, R31 ;  /* 0x000000ffff767224 */ /* 0x000fe400078e001f */
[----:B------:R-:W-:-:S03]  /*53c0*/  IMAD.MOV.U32 R103, RZ, RZ, R29 ;  /* 0x000000ffff677224 */ /* 0x000fc600078e001d */
[C---:B-1----:R-:W-:Y:S08]  /*53d0*/  HMMA.16816.F32 R12, R8.reuse, R26, RZ ;  /* 0x0000001a080c723c */ /* 0x042ff000000018ff */
[----:B------:R-:W-:Y:S01]  /*53e0*/  HMMA.16816.F32 R16, R8, R24, RZ ;  /* 0x000000180810723c */ /* 0x000fe200000018ff */
[----:B------:R-:W-:Y:S01]  /*53f0*/  IMAD.MOV.U32 R97, RZ, RZ, R45 ;  /* 0x000000ffff617224 */ /* 0x000fe200078e002d */
[----:B------:R-:W-:Y:S01]  /*5400*/  MOV R95, R47 ;  /* 0x0000002f005f7202 */ /* 0x000fe20000000f00 */
[----:B------:R-:W-:-:S02]  /*5410*/  IMAD.MOV.U32 R96, RZ, RZ, R46 ;  /* 0x000000ffff607224 */ /* 0x000fc400078e002e */
[----:B------:R-:W-:Y:S02]  /*5420*/  IMAD.MOV.U32 R94, RZ, RZ, R44 ;  /* 0x000000ffff5e7224 */ /* 0x000fe400078e002c */
[----:B------:R-:W-:Y:S01]  /*5430*/  LDSM.16.MT88.4 R44, [R241+0x7880] ;  /* 0x00788000f12c783b */ /* 0x000fe20000004200 */
[----:B------:R-:W-:Y:S03]  /*5440*/  HMMA.16816.F32 R28, R8, R62, RZ ;  /* 0x0000003e081c723c */ /* 0x000fe600000018ff */
[----:B------:R-:W1:Y:S05]  /*5450*/  LDSM.16.MT88.4 R60, [R240+0x7080] ;  /* 0x00708000f03c783b */ /* 0x000e6a0000004200 */
[----:B--2---:R-:W-:Y:S01]  /*5460*/  HMMA.16816.F32 R72, R4, R40, R32 ;  /* 0x000000280448723c */ /* 0x004fe20000001820 */
[----:B------:R-:W2:Y:S07]  /*5470*/  LDSM.16.MT88.4 R32, [R237+0x8880] ;  /* 0x00888000ed20783b */ /* 0x000eae0000004200 */
[----:B------:R-:W-:Y:S07]  /*5480*/  HMMA.16816.F32 R24, R8, R54, RZ ;  /* 0x000000360818723c */ /* 0x000fee00000018ff */
[----:B------:R-:W-:Y:S01]  /*5490*/  MOV R55, R95 ;  /* 0x0000005f00377202 */ /* 0x000fe20000000f00 */
[----:B------:R-:W-:Y:S01]  /*54a0*/  HMMA.16816.F32 R12, R4, R38, R12 ;  /* 0x00000026040c723c */ /* 0x000fe2000000180c */
[----:B------:R-:W-:-:S06]  /*54b0*/  IMAD.MOV.U32 R54, RZ, RZ, R96 ;  /* 0x000000ffff367224 */ /* 0x000fcc00078e0060 */
[----:B------:R-:W-:Y:S01]  /*54c0*/  IMAD.MOV.U32 R38, RZ, RZ, R121 ;  /* 0x000000ffff267224 */ /* 0x000fe200078e0079 */
[----:B------:R-:W-:Y:S01]  /*54d0*/  HMMA.16816.F32 R20, R4, R36, R16 ;  /* 0x000000240414723c */ /* 0x000fe20000001810 */
[----:B------:R-:W-:-:S07]  /*54e0*/  MOV R39, R120 ;  /* 0x0000007800277202 */ /* 0x000fce0000000f00 */
[----:B------:R-:W-:Y:S01]  /*54f0*/  HMMA.16816.F32 R68, R4, R42, R28 ;  /* 0x0000002a0444723c */ /* 0x000fe2000000181c */
[----:B------:R-:W3:Y:S07]  /*5500*/  LDSM.16.MT88.4 R40, [R240+0x7880] ;  /* 0x00788000f028783b */ /* 0x000eee0000004200 */
[----:B------:R-:W-:Y:S01]  /*5510*/  HMMA.16816.F32 R16, R8, R58, RZ ;  /* 0x0000003a0810723c */ /* 0x000fe200000018ff */
[----:B------:R-:W-:Y:S01]  /*5520*/  IMAD.MOV.U32 R102, RZ, RZ, R14 ;  /* 0x000000ffff667224 */ /* 0x000fe200078e000e */
[----:B------:R-:W-:Y:S01]  /*5530*/  MOV R100, R12 ;  /* 0x0000000c00647202 */ /* 0x000fe20000000f00 */
[----:B------:R-:W-:-:S02]  /*5540*/  IMAD.MOV.U32 R101, RZ, RZ, R15 ;  /* 0x000000ffff657224 */ /* 0x000fc400078e000f */
[----:B------:R-:W-:Y:S02]  /*5550*/  IMAD.MOV.U32 R0, RZ, RZ, R13 ;  /* 0x000000ffff007224 */ /* 0x000fe400078e000d */
[----:B------:R-:W-:Y:S01]  /*5560*/  IMAD.MOV.U32 R58, RZ, RZ, R93 ;  /* 0x000000ffff3a7224 */ /* 0x000fe200078e005d */
[C---:B------:R-:W-:Y:S01]  /*5570*/  HMMA.16816.F32 R28, R8.reuse, R52, RZ ;  /* 0x00000034081c723c */ /* 0x040fe200000018ff */
[----:B------:R-:W-:Y:S01]  /*5580*/  MOV R59, R92 ;  /* 0x0000005c003b7202 */ /* 0x000fe20000000f00 */
[----:B------:R-:W-:Y:S01]  /*5590*/  IMAD.MOV.U32 R64, RZ, RZ, R23 ;  /* 0x000000ffff407224 */ /* 0x000fe200078e0017 */
[----:B------:R-:W-:Y:S01]  /*55a0*/  MOV R65, R22 ;  /* 0x0000001600417202 */ /* 0x000fe20000000f00 */
[----:B------:R-:W-:Y:S01]  /*55b0*/  IMAD.MOV.U32 R37, RZ, RZ, R21 ;  /* 0x000000ffff257224 */ /* 0x000fe200078e0015 */
[----:B------:R-:W-:Y:S02]  /*55c0*/  MOV R36, R20 ;  /* 0x0000001400247202 */ /* 0x000fe40000000f00 */
[----:B------:R-:W-:Y:S01]  /*55d0*/  IMAD.MOV.U32 R52, RZ, RZ, R94 ;  /* 0x000000ffff347224 */ /* 0x000fe200078e005e */
[----:B-1----:R-:W-:Y:S01]  /*55e0*/  HMMA.16816.F32 R12, R8, R60, RZ ;  /* 0x0000003c080c723c */ /* 0x002fe200000018ff */
[----:B------:R-:W-:-:S06]  /*55f0*/  IMAD.MOV.U32 R53, RZ, RZ, R97 ;  /* 0x000000ffff357224 */ /* 0x000fcc00078e0061 */
[----:B------:R-:W-:Y:S01]  /*5600*/  IMAD.MOV.U32 R60, RZ, RZ, R66 ;  /* 0x000000ffff3c7224 */ /* 0x000fe200078e0042 */
[----:B------:R-:W-:Y:S01]  /*5610*/  HMMA.16816.F32 R92, R4, R50, R24 ;  /* 0x00000032045c723c */ /* 0x000fe20000001818 */
[----:B------:R-:W1:Y:S01]  /*5620*/  LDSM.16.MT88.4 R24, [R237+0x9080] ;  /* 0x00908000ed18783b */ /* 0x000e620000004200 */
[----:B------:R-:W-:Y:S01]  /*5630*/  IMAD.MOV.U32 R61, RZ, RZ, R67 ;  /* 0x000000ffff3d7224 */ /* 0x000fe200078e0043 */
[----:B------:R-:W-:Y:S01]  /*5640*/  MOV R66, R111 ;  /* 0x0000006f00427202 */ /* 0x000fe20000000f00 */
[----:B------:R-:W-:-:S03]  /*5650*/  IMAD.MOV.U32 R67, RZ, RZ, R103 ;  /* 0x000000ffff437224 */ /* 0x000fc600078e0067 */
[----:B------:R-:W-:Y:S01]  /*5660*/  IMAD.MOV.U32 R50, RZ, RZ, R168 ;  /* 0x000000ffff327224 */ /* 0x000fe200078e00a8 */
[----:B------:R-:W-:Y:S01]  /*5670*/  HMMA.16816.F32 R20, R8, R56, RZ ;  /* 0x000000380814723c */ /* 0x000fe200000018ff */
[----:B------:R-:W-:-:S06]  /*5680*/  MOV R51, R127 ;  /* 0x0000007f00337202 */ /* 0x000fcc0000000f00 */
[----:B------:R-:W-:Y:S01]  /*5690*/  IMAD.MOV.U32 R57, RZ, RZ, R99 ;  /* 0x000000ffff397224 */ /* 0x000fe200078e0063 */
[----:B------:R-:W-:Y:S01]  /*56a0*/  MOV R56, R98 ;  /* 0x0000006200387202 */ /* 0x000fe20000000f00 */
[C---:B------:R-:W-:Y:S07]  /*56b0*/  HMMA.16816.F32 R112, R4.reuse, R46, R16 ;  /* 0x0000002e0470723c */ /* 0x040fee0000001810 */
[----:B------:R-:W-:Y:S01]  /*56c0*/  IMAD.MOV.U32 R46, RZ, RZ, R172 ;  /* 0x000000ffff2e7224 */ /* 0x000fe200078e00ac */
[----:B------:R-:W-:Y:S01]  /*56d0*/  HMMA.16816.F32 R96, R4, R48, R28 ;  /* 0x000000300460723c */ /* 0x000fe2000000181c */
[----:B------:R-:W4:Y:S01]  /*56e0*/  LDSM.16.MT88.4 R28, [R238+0x8880] ;  /* 0x00888000ee1c783b */ /* 0x000f220000004200 */
[----:B------:R-:W-:-:S05]  /*56f0*/  IMAD.MOV.U32 R47, RZ, RZ, R171 ;  /* 0x000000ffff2f7224 */ /* 0x000fca00078e00ab */
[----:B------:R-:W-:Y:S01]  /*5700*/  IMAD.MOV.U32 R48, RZ, RZ, R126 ;  /* 0x000000ffff307224 */ /* 0x000fe200078e007e */
[----:B--2---:R-:W-:Y:S01]  /*5710*/  HMMA.16816.F32 R16, R8, R32, RZ ;  /* 0x000000200810723c */ /* 0x004fe200000018ff */
[----:B------:R-:W-:-:S06]  /*5720*/  IMAD.MOV.U32 R49, RZ, RZ, R125 ;  /* 0x000000ffff317224 */ /* 0x000fcc00078e007d */
[----:B------:R-:W-:Y:S01]  /*5730*/  IMAD.MOV.U32 R32, RZ, RZ, R102 ;  /* 0x000000ffff207224 */ /* 0x000fe200078e0066 */
[----:B---3--:R-:W-:Y:S01]  /*5740*/  HMMA.16816.F32 R104, R4, R40, R12 ;  /* 0x000000280468723c */ /* 0x008fe2000000180c */
[----:B------:R-:W-:-:S06]  /*5750*/  MOV R33, R101 ;  /* 0x0000006500217202 */ /* 0x000fcc0000000f00 */
[----:B------:R-:W-:Y:S01]  /*5760*/  MOV R40, R65 ;  /* 0x0000004100287202 */ /* 0x000fe20000000f00 */
[----:B------:R-:W-:Y:S01]  /*5770*/  HMMA.16816.F32 R12, R8, R34, RZ ;  /* 0x00000022080c723c */ /* 0x000fe200000018ff */
[----:B------:R-:W-:Y:S02]  /*5780*/  IMAD.MOV.U32 R41, RZ, RZ, R64 ;  /* 0x000000ffff297224 */ /* 0x000fe400078e0040 */
[----:B------:R-:W-:Y:S02]  /*5790*/  IMAD.MOV.U32 R64, RZ, RZ, R119 ;  /* 0x000000ffff407224 */ /* 0x000fe400078e0077 */
[----:B------:R-:W-:Y:S02]  /*57a0*/  IMAD.MOV.U32 R65, RZ, RZ, R118 ;  /* 0x000000ffff417224 */ /* 0x000fe400078e0076 */
[----:B------:R-:W-:Y:S01]  /*57b0*/  IMAD.MOV.U32 R35, RZ, RZ, R0 ;  /* 0x000000ffff237224 */ /* 0x000fe200078e0000 */
[----:B-1----:R-:W-:Y:S01]  /*57c0*/  HMMA.16816.F32 R172, R4, R24, R16 ;  /* 0x0000001804ac723c */ /* 0x002fe20000001810 */
[----:B------:R-:W1:Y:S01]  /*57d0*/  LDSM.16.MT88.4 R16, [R238+0x9080] ;  /* 0x00908000ee10783b */ /* 0x000e620000004200 */
[----:B------:R-:W-:-:S02]  /*57e0*/  FADD.FTZ R0, R110, R109 ;  /* 0x0000006d6e007221 */ /* 0x000fc40000010000 */
[----:B------:R-:W-:Y:S02]  /*57f0*/  IMAD.MOV.U32 R34, RZ, RZ, R100 ;  /* 0x000000ffff227224 */ /* 0x000fe400078e0064 */
[----:B------:R-:W-:Y:S02]  /*5800*/  FADD.FTZ R0, R108, R0 ;  /* 0x000000006c007221 */ /* 0x000fe40000010000 */
[----:B------:R-:W-:Y:S02]  /*5810*/  HMMA.16816.F32 R176, R4, R44, R20 ;  /* 0x0000002c04b0723c */ /* 0x000fe40000001814 */
[----:B------:R-:W-:-:S04]  /*5820*/  FADD.FTZ R0, R117, R0 ;  /* 0x0000000075007221 */ /* 0x000fc80000010000 */
[----:B------:R-:W-:Y:S01]  /*5830*/  FADD.FTZ R0, R116, R0 ;  /* 0x0000000074007221 */ /* 0x000fe20000010000 */
[----:B------:R-:W-:Y:S01]  /*5840*/  MOV R44, R170 ;  /* 0x000000aa002c7202 */ /* 0x000fe20000000f00 */
[----:B------:R-:W-:Y:S01]  /*5850*/  HMMA.16816.F32 R20, R8, R62, RZ ;  /* 0x0000003e0814723c */ /* 0x000fe200000018ff */
[----:B------:R-:W-:Y:S02]  /*5860*/  IMAD.MOV.U32 R45, RZ, RZ, R169 ;  /* 0x000000ffff2d7224 */ /* 0x000fe400078e00a9 */
[----:B------:R-:W-:Y:S02]  /*5870*/  FADD.FTZ R24, R124, R0 ;  /* 0x000000007c187221 */ /* 0x000fe40000010000 */
[----:B------:R-:W-:Y:S01]  /*5880*/  FADD.FTZ R0, R77, R76 ;  /* 0x0000004c4d007221 */ /* 0x000fe20000010000 */
[----:B------:R-:W-:Y:S01]  /*5890*/  MOV R76, R34 ;  /* 0x00000022004c7202 */ /* 0x000fe20000000f00 */
[----:B------:R-:W-:Y:S01]  /*58a0*/  IMAD.MOV.U32 R63, RZ, RZ, R37 ;  /* 0x000000ffff3f7224 */ /* 0x000fe200078e0025 */
[----:B------:R-:W-:Y:S01]  /*58b0*/  MOV R62, R36 ;  /* 0x00000024003e7202 */ /* 0x000fe20000000f00 */
[----:B------:R-:W-:Y:S01]  /*58c0*/  IMAD.MOV.U32 R37, RZ, RZ, R122 ;  /* 0x000000ffff257224 */ /* 0x000fe200078e007a */
[----:B------:R-:W-:Y:S01]  /*58d0*/  MOV R36, R123 ;  /* 0x0000007b00247202 */ /* 0x000fe20000000f00 */
[----:B------:R-:W-:Y:S01]  /*58e0*/  FADD.FTZ R0, R78, R0 ;  /* 0x000000004e007221 */ /* 0x000fe20000010000 */
[----:B------:R-:W-:Y:S01]  /*58f0*/  HMMA.16816.F32 R120, R4, R26, R12 ;  /* 0x0000001a0478723c */ /* 0x000fe2000000180c */
[----:B------:R-:W-:-:S02]  /*5900*/  IMAD.MOV.U32 R78, RZ, RZ, R32 ;  /* 0x000000ffff4e7224 */ /* 0x000fc400078e0020 */
[----:B------:R-:W-:Y:S01]  /*5910*/  IMAD.MOV.U32 R32, RZ, RZ, R62 ;  /* 0x000000ffff207224 */ /* 0x000fe200078e003e */
[----:B------:R-:W-:Y:S01]  /*5920*/  MOV R62, R40 ;  /* 0x00000028003e7202 */ /* 0x000fe20000000f00 */
[----:B------:R-:W-:Y:S02]  /*5930*/  IMAD.MOV.U32 R77, RZ, RZ, R35 ;  /* 0x000000ffff4d7224 */ /* 0x000fe400078e0023 */
[----:B------:R-:W-:Y:S01]  /*5940*/  FADD.FTZ R24, R128, R24 ;  /* 0x0000001880187221 */ /* 0x000fe20000010000 */
[----:B----4-:R-:W-:Y:S08]  /*5950*/  HMMA.16816.F32 R12, R8, R28, RZ ;  /* 0x0000001c080c723c */ /* 0x010ff000000018ff */
[----:B------:R-:W-:Y:S01]  /*5960*/  HMMA.16816.F32 R100, R4, R42, R20 ;  /* 0x0000002a0464723c */ /* 0x000fe20000001814 */
[----:B------:R-:W2:Y:S01]  /*5970*/  LDSM.16.MT88.4 R20, [R241+0x8880] ;  /* 0x00888000f114783b */ /* 0x000ea20000004200 */
[----:B------:R-:W-:-:S02]  /*5980*/  IMAD.MOV.U32 R34, RZ, RZ, R36 ;  /* 0x000000ffff227224 */ /* 0x000fc400078e0024 */
[----:B------:R-:W-:Y:S11]  /*5990*/  IMAD.MOV.U32 R40, RZ, RZ, R58 ;  /* 0x000000ffff287224 */ /* 0x000ff600078e003a */
[----:B------:R-:W-:Y:S01]  /*59a0*/  @!UPT UIADD3 URZ, URZ, URZ, URZ ;  /* 0x0000003f3f3ff290 */ /* 0x000fe2000fffe03f */
[----:B-1----:R-:W-:Y:S01]  /*59b0*/  HMMA.16816.F32 R108, R4, R16, R12 ;  /* 0x00000010046c723c */ /* 0x002fe2000000180c */
[----:B------:R-:W-:Y:S01]  /*59c0*/  MOV R35, R37 ;  /* 0x0000002500237202 */ /* 0x000fe20000000f00 */
[----:B------:R-:W-:Y:S01]  /*59d0*/  IMAD.MOV.U32 R28, RZ, RZ, R155 ;  /* 0x000000ffff1c7224 */ /* 0x000fe200078e009b */
[----:B------:R-:W-:Y:S02]  /*59e0*/  MOV R36, R147 ;  /* 0x0000009300247202 */ /* 0x000fe40000000f00 */
[----:B------:R-:W-:Y:S01]  /*59f0*/  MOV R29, R154 ;  /* 0x0000009a001d7202 */ /* 0x000fe20000000f00 */
[----:B------:R-:W-:Y:S02]  /*5a00*/  IMAD.MOV.U32 R43, RZ, RZ, R65 ;  /* 0x000000ffff2b7224 */ /* 0x000fe400078e0041 */
[----:B------:R-:W-:Y:S01]  /*5a10*/  HMMA.16816.F32 R12, R8, R30, RZ ;  /* 0x0000001e080c723c */ /* 0x000fe200000018ff */
[----:B------:R-:W-:Y:S01]  /*5a20*/  MOV R42, R64 ;  /* 0x00000040002a7202 */ /* 0x000fe20000000f00 */
[----:B------:R-:W-:Y:S11]  /*5a30*/  IMAD.MOV.U32 R58, RZ, RZ, R161 ;  /* 0x000000ffff3a7224 */ /* 0x000ff600078e00a1 */
[----:B------:R-:W-:Y:S11]  /*5a40*/  @!UPT UIADD3 URZ, URZ, URZ, URZ ;  /* 0x0000003f3f3ff290 */ /* 0x000ff6000fffe03f */
[----:B------:R-:W-:Y:S01]  /*5a50*/  HMMA.16816.F32 R116, R4, R18, R12 ;  /* 0x000000120474723c */ /* 0x000fe2000000180c */
[----:B------:R-:W1:Y:S01]  /*5a60*/  LDSM.16.MT88.4 R16, [R241+0x9080] ;  /* 0x00908000f110783b */ /* 0x000e620000004200 */
[----:B------:R-:W-:Y:S02]  /*5a70*/  IMAD.MOV.U32 R37, RZ, RZ, R146 ;  /* 0x000000ffff257224 */ /* 0x000fe400078e0092 */
[----:B------:R-:W-:Y:S01]  /*5a80*/  IMAD.MOV.U32 R30, RZ, RZ, R153 ;  /* 0x000000ffff1e7224 */ /* 0x000fe200078e0099 */
[----:B------:R-:W-:Y:S01]  /*5a90*/  MOV R65, R134 ;  /* 0x0000008600417202 */ /* 0x000fe20000000f00 */
[----:B------:R-:W-:Y:S01]  /*5aa0*/  IMAD.MOV.U32 R31, RZ, RZ, R152 ;  /* 0x000000ffff1f7224 */ /* 0x000fe200078e0098 */
[----:B------:R3:W5:Y:S01]  /*5ab0*/  LDL.LU R161, [R1+0x78] ;  /* 0x0000780001a17983 */ /* 0x0007620000300800 */
[----:B--2---:R-:W-:Y:S03]  /*5ac0*/  HMMA.16816.F32 R12, R8, R20, RZ ;  /* 0x00000014080c723c */ /* 0x004fe600000018ff */
[----:B------:R-:W-:Y:S04]  /*5ad0*/  LDSM.16.MT88.4 R152, [R237+0x5080] ;  /* 0x00508000ed98783b */ /* 0x000fe80000004200 */
[----:B------:R-:W-:Y:S01]  /*5ae0*/  FADD.FTZ R20, R79, R0 ;  /* 0x000000004f147221 */ /* 0x000fe20000010000 */
[----:B------:R-:W-:Y:S01]  /*5af0*/  MOV R79, R33 ;  /* 0x00000021004f7202 */ /* 0x000fe20000000f00 */
[----:B------:R-:W-:-:S02]  /*5b00*/  IMAD.MOV.U32 R33, RZ, RZ, R63 ;  /* 0x000000ffff217224 */ /* 0x000fc400078e003f */
[----:B------:R-:W-:Y:S11]  /*5b10*/  FFMA.FTZ R21, R89, c[0x0][0x2d0], -R3 ;  /* 0x0000b40059157a23 */ /* 0x000ff60000010803 */
[----:B------:R-:W-:Y:S02]  /*5b20*/  @!UPT UIADD3 URZ, URZ, URZ, URZ ;  /* 0x0000003f3f3ff290 */ /* 0x000fe4000fffe03f */
[----:B-1----:R-:W-:Y:S01]  /*5b30*/  HMMA.16816.F32 R168, R4, R16, R12 ;  /* 0x0000001004a8723c */ /* 0x002fe2000000180c */
[----:B------:R-:W-:Y:S02]  /*5b40*/  FFMA.FTZ R0, R84, c[0x0][0x2d0], -R2 ;  /* 0x0000b40054007a23 */ /* 0x000fe40000010802 */
[----:B------:R-:W-:Y:S02]  /*5b50*/  IMAD.MOV.U32 R63, RZ, RZ, R41 ;  /* 0x000000ffff3f7224 */ /* 0x000fe400078e0029 */
[----:B------:R-:W-:Y:S01]  /*5b60*/  IMAD.MOV.U32 R89, RZ, RZ, R33 ;  /* 0x000000ffff597224 */ /* 0x000fe200078e0021 */
[----:B------:R-:W-:Y:S02]  /*5b70*/  MUFU.EX2 R21, R21 ;  /* 0x0000001500157308 */ /* 0x000fe40000000800 */
[----:B------:R-:W-:Y:S01]  /*5b80*/  HMMA.16816.F32 R12, R8, R22, RZ ;  /* 0x00000016080c723c */ /* 0x000fe200000018ff */
[----:B------:R-:W-:Y:S01]  /*5b90*/  IMAD.MOV.U32 R33, RZ, RZ, R39 ;  /* 0x000000ffff217224 */ /* 0x000fe200078e0027 */
[----:B------:R-:W-:-:S05]  /*5ba0*/  MOV R41, R59 ;  /* 0x0000003b00297202 */ /* 0x000fca0000000f00 */
[--C-:B------:R-:W-:Y:S02]  /*5bb0*/  FFMA.FTZ R22, R90, c[0x0][0x2d0], -R3.reuse ;  /* 0x0000b4005a167a23 */ /* 0x100fe40000010803 */
[--C-:B------:R-:W-:Y:S11]  /*5bc0*/  FFMA.FTZ R23, R91, c[0x0][0x2d0], -R3.reuse ;  /* 0x0000b4005b177a23 */ /* 0x100ff60000010803 */
[----:B------:R-:W-:Y:S04]  /*5bd0*/  @!UPT UIADD3 URZ, URZ, URZ, URZ ;  /* 0x0000003f3f3ff290 */ /* 0x000fe8000fffe03f */
[----:B------:R-:W-:Y:S01]  /*5be0*/  HMMA.16816.F32 R124, R4, R18, R12 ;  /* 0x00000012047c723c */ /* 0x000fe2000000180c */
[----:B------:R-:W1:Y:S01]  /*5bf0*/  LDSM.16.MT88.4 R12, [R240+0x8880] ;  /* 0x00888000f00c783b */ /* 0x000e620000004200 */
[----:B------:R-:W-:Y:S01]  /*5c00*/  MOV R39, R144 ;  /* 0x0000009000277202 */ /* 0x000fe20000000f00 */
[----:B------:R-:W-:-:S05]  /*5c10*/  FFMA.FTZ R3, R87, c[0x0][0x2d0], -R3 ;  /* 0x0000b40057037a23 */ /* 0x000fca0000010803 */
[C---:B-1----:R-:W-:Y:S08]  /*5c20*/  HMMA.16816.F32 R16, R8.reuse, R12, RZ ;  /* 0x0000000c0810723c */ /* 0x042ff000000018ff */
[----:B------:R-:W-:Y:S01]  /*5c30*/  HMMA.16816.F32 R8, R8, R14, RZ ;  /* 0x0000000e0808723c */ /* 0x000fe200000018ff */
[----:B------:R-:W1:Y:S01]  /*5c40*/  LDSM.16.MT88.4 R12, [R240+0x9080] ;  /* 0x00908000f00c783b */ /* 0x000e620000004200 */
[----:B------:R-:W-:Y:S01]  /*5c50*/  IMAD.MOV.U32 R90, RZ, RZ, R62 ;  /* 0x000000ffff5a7224 */ /* 0x000fe200078e003e */
[----:B------:R-:W-:Y:S01]  /*5c60*/  MOV R91, R63 ;  /* 0x0000003f005b7202 */ /* 0x000fe20000000f00 */
[----:B------:R-:W-:Y:S11]  /*5c70*/  IMAD.MOV.U32 R62, RZ, RZ, R40 ;  /* 0x000000ffff3e7224 */ /* 0x000ff600078e0028 */
[----:B------:R-:W-:Y:S01]  /*5c80*/  @!UPT UIADD3 URZ, URZ, URZ, URZ ;  /* 0x0000003f3f3ff290 */ /* 0x000fe2000fffe03f */
[C---:B-1----:R-:W-:Y:S08]  /*5c90*/  HMMA.16816.F32 R16, R4.reuse, R12, R16 ;  /* 0x0000000c0410723c */ /* 0x042ff00000001810 */
[----:B------:R-:W-:Y:S07]  /*5ca0*/  HMMA.16816.F32 R12, R4, R14, R8 ;  /* 0x0000000e040c723c */ /* 0x000fee0000001808 */
[----:B------:R-:W-:Y:S01]  /*5cb0*/  FFMA.FTZ R4, R88, c[0x0][0x2d0], -R2 ;  /* 0x0000b40058047a23 */ /* 0x000fe20000010802 */
[----:B------:R-:W-:-:S02]  /*5cc0*/  MOV R88, R32 ;  /* 0x0000002000587202 */ /* 0x000fc40000000f00 */
[----:B------:R-:W-:Y:S01]  /*5cd0*/  MOV R32, R38 ;  /* 0x0000002600207202 */ /* 0x000fe20000000f00 */
[----:B------:R-:W-:Y:S02]  /*5ce0*/  IMAD.MOV.U32 R38, RZ, RZ, R145 ;  /* 0x000000ffff267224 */ /* 0x000fe400078e0091 */
[----:B------:R-:W1:Y:S01]  /*5cf0*/  LDSM.16.MT88.4 R144, [R238+0x5080] ;  /* 0x00508000ee90783b */ /* 0x000e620000004200 */
[----:B------:R2:W-:Y:S08]  /*5d00*/  MUFU.EX2 R7, R0 ;  /* 0x0000000000077308 */ /* 0x0005f00000000800 */
[----:B------:R-:W-:Y:S01]  /*5d10*/  MUFU.EX2 R8, R22 ;  /* 0x0000001600087308 */ /* 0x000fe20000000800 */
[----:B--2---:R-:W-:-:S02]  /*5d20*/  FFMA.FTZ R0, R86, c[0x0][0x2d0], -R2 ;  /* 0x0000b40056007a23 */ /* 0x004fc40000010802 */
[----:B------:R-:W-:-:S05]  /*5d30*/  FFMA.FTZ R2, R85, c[0x0][0x2d0], -R2 ;  /* 0x0000b40055027a23 */ /* 0x000fca0000010802 */
[----:B------:R-:W-:Y:S08]  /*5d40*/  MUFU.EX2 R5, R4 ;  /* 0x0000000400057308 */ /* 0x000ff00000000800 */
[----:B------:R-:W2:Y:S08]  /*5d50*/  MUFU.EX2 R9, R23 ;  /* 0x0000001700097308 */ /* 0x000eb00000000800 */
[----:B------:R4:W1:Y:S08]  /*5d60*/  MUFU.EX2 R22, R3 ;  /* 0x0000000300167308 */ /* 0x0008700000000800 */
[----:B------:R-:W1:Y:S08]  /*5d70*/  MUFU.EX2 R6, R0 ;  /* 0x0000000000067308 */ /* 0x000e700000000800 */
[----:B------:R-:W3:Y:S01]  /*5d80*/  MUFU.EX2 R4, R2 ;  /* 0x0000000200047308 */ /* 0x000ee20000000800 */
[----:B------:R-:W-:-:S02]  /*5d90*/  IMAD.MOV.U32 R63, RZ, RZ, R41 ;  /* 0x000000ffff3f7224 */ /* 0x000fc400078e0029 */
[----:B------:R-:W-:Y:S02]  /*5da0*/  IMAD.MOV.U32 R40, RZ, RZ, R66 ;  /* 0x000000ffff287224 */ /* 0x000fe400078e0042 */
[----:B------:R-:W-:Y:S01]  /*5db0*/  IMAD.MOV.U32 R41, RZ, RZ, R67 ;  /* 0x000000ffff297224 */ /* 0x000fe200078e0043 */
[----:B------:R-:W-:Y:S01]  /*5dc0*/  MOV R67, R130 ;  /* 0x0000008200437202 */ /* 0x000fe20000000f00 */
[----:B------:R-:W-:Y:S01]  /*5dd0*/  IMAD.MOV.U32 R66, RZ, RZ, R131 ;  /* 0x000000ffff427224 */ /* 0x000fe200078e0083 */
[----:B--2---:R-:W-:Y:S01]  /*5de0*/  F2FP.PACK_AB R128, R8, R9 ;  /* 0x000000090880723e */ /* 0x004fe200000000ff */
[----:B----4-:R-:W-:Y:S01]  /*5df0*/  FADD.FTZ R3, R129, R24 ;  /* 0x0000001881037221 */ /* 0x010fe20000010000 */
[----:B-1----:R-:W-:Y:S02]  /*5e00*/  F2FP.PACK_AB R130, R22, R21 ;  /* 0x000000151682723e */ /* 0x002fe400000000ff */
[----:B------:R-:W-:Y:S02]  /*5e10*/  F2FP.PACK_AB R129, R6, R7 ;  /* 0x000000070681723e */ /* 0x000fe400000000ff */
[----:B---3--:R-:W-:-:S07]  /*5e20*/  F2FP.PACK_AB R131, R4, R5 ;  /* 0x000000050483723e */ /* 0x008fce00000000ff */
[C---:B------:R-:W-:Y:S08]  /*5e30*/  HMMA.16816.F32 R148, R128.reuse, R144, R148 ;  /* 0x000000908094723c */ /* 0x040ff00000001894 */
[C---:B------:R-:W-:Y:S01]  /*5e40*/  HMMA.16816.F32 R144, R128.reuse, R146, R136 ;  /* 0x000000928090723c */ /* 0x040fe20000001888 */
[----:B------:R-:W1:Y:S07]  /*5e50*/  LDSM.16.MT88.4 R136, [R241+0x5080] ;  /* 0x00508000f188783b */ /* 0x000e6e0000004200 */
[C---:B------:R-:W-:Y:S08]  /*5e60*/  HMMA.16816.F32 R156, R128.reuse, R152, R156 ;  /* 0x00000098809c723c */ /* 0x040ff0000000189c */
[C---:B------:R-:W-:Y:S01]  /*5e70*/  HMMA.16816.F32 R152, R128.reuse, R154, R32 ;  /* 0x0000009a8098723c */ /* 0x040fe20000001820 */
[----:B------:R-:W2:Y:S07]  /*5e80*/  LDSM.16.MT88.4 R32, [R240+0x5080] ;  /* 0x00508000f020783b */ /* 0x000eae0000004200 */
[C---:B-1----:R-:W-:Y:S08]  /*5e90*/  HMMA.16816.F32 R140, R128.reuse, R136, R140 ;  /* 0x00000088808c723c */ /* 0x042ff0000000188c */
[C---:B------:R-:W-:Y:S08]  /*5ea0*/  HMMA.16816.F32 R136, R128.reuse, R138, R28 ;  /* 0x0000008a8088723c */ /* 0x040ff0000000181c */
[C---:B--2---:R-:W-:Y:S01]  /*5eb0*/  HMMA.16816.F32 R28, R128.reuse, R32, R40 ;  /* 0x00000020801c723c */ /* 0x044fe20000001828 */
[----:B------:R-:W1:Y:S07]  /*5ec0*/  LDSM.16.MT88.4 R40, [R237+0x6880] ;  /* 0x00688000ed28783b */ /* 0x000e6e0000004200 */
[----:B------:R-:W-:Y:S01]  /*5ed0*/  HMMA.16816.F32 R32, R128, R34, R48 ;  /* 0x000000228020723c */ /* 0x000fe20000001830 */
[----:B------:R-:W2:Y:S01]  /*5ee0*/  LDSM.16.MT88.4 R48, [R238+0x6880] ;  /* 0x00688000ee30783b */ /* 0x000ea20000004200 */
[----:B------:R-:W-:-:S02]  /*5ef0*/  IMAD.MOV.U32 R59, RZ, RZ, R160 ;  /* 0x000000ffff3b7224 */ /* 0x000fc400078e00a0 */
[----:B------:R-:W-:Y:S01]  /*5f00*/  IMAD.MOV.U32 R64, RZ, RZ, R135 ;  /* 0x000000ffff407224 */ /* 0x000fe200078e0087 */
[----:B------:R3:W5:Y:S03]  /*5f10*/  LDL.LU R160, [R1+0x74] ;  /* 0x0000740001a07983 */ /* 0x0007660000300800 */
[C---:B-1----:R-:W-:Y:S08]  /*5f20*/  HMMA.16816.F32 R36, R128.reuse, R40, R36 ;  /* 0x000000288024723c */ /* 0x042ff00000001824 */
[C---:B------:R-:W-:Y:S08]  /*5f30*/  HMMA.16816.F32 R40, R128.reuse, R42, R44 ;  /* 0x0000002a8028723c */ /* 0x040ff0000000182c */
[C---:B--2---:R-:W-:Y:S01]  /*5f40*/  HMMA.16816.F32 R44, R128.reuse, R48, R56 ;  /* 0x00000030802c723c */ /* 0x044fe20000001838 */
[----:B------:R-:W1:Y:S07]  /*5f50*/  LDSM.16.MT88.4 R56, [R241+0x6880] ;  /* 0x00688000f138783b */ /* 0x000e6e0000004200 */
[----:B------:R-:W-:Y:S01]  /*5f60*/  HMMA.16816.F32 R48, R128, R50, R64 ;  /* 0x000000328030723c */ /* 0x000fe20000001840 */
[----:B------:R-:W2:Y:S01]  /*5f70*/  LDSM.16.MT88.4 R64, [R240+0x6880] ;  /* 0x00688000f040783b */ /* 0x000ea20000004200 */
[----:B------:R-:W-:-:S04]  /*5f80*/  FADD.FTZ R0, R80, R20 ;  /* 0x0000001450007221 */ /* 0x000fc80000010000 */
[----:B------:R-:W-:-:S04]  /*5f90*/  FADD.FTZ R0, R81, R0 ;  /* 0x0000000051007221 */ /* 0x000fc80000010000 */
[----:B------:R-:W-:-:S04]  /*5fa0*/  FADD.FTZ R2, R83, R0 ;  /* 0x0000000053027221 */ /* 0x000fc80000010000 */
[----:B------:R-:W-:Y:S02]  /*5fb0*/  FADD.FTZ R2, R82, R2 ;  /* 0x0000000252027221 */ /* 0x000fe40000010000 */
[----:B------:R-:W-:Y:S01]  /*5fc0*/  LDSM.16.MT88.4 R80, [R238+0x8080] ;  /* 0x00808000ee50783b */ /* 0x000fe20000004200 */
[C---:B-1----:R-:W-:Y:S08]  /*5fd0*/  HMMA.16816.F32 R52, R128.reuse, R56, R52 ;  /* 0x000000388034723c */ /* 0x042ff00000001834 */
[C---:B------:R-:W-:Y:S08]  /*5fe0*/  HMMA.16816.F32 R56, R128.reuse, R58, R60 ;  /* 0x0000003a8038723c */ /* 0x040ff0000000183c */
[C---:B--2---:R-:W-:Y:S01]  /*5ff0*/  HMMA.16816.F32 R60, R128.reuse, R64, R72 ;  /* 0x00000040803c723c */ /* 0x044fe20000001848 */
[----:B------:R-:W1:Y:S07]  /*6000*/  LDSM.16.MT88.4 R72, [R237+0x8080] ;  /* 0x00808000ed48783b */ /* 0x000e6e0000004200 */
[C---:B------:R-:W-:Y:S08]  /*6010*/  HMMA.16816.F32 R64, R128.reuse, R66, R68 ;  /* 0x000000428040723c */ /* 0x040ff00000001844 */
[C---:B-1----:R-:W-:Y:S01]  /*6020*/  HMMA.16816.F32 R68, R128.reuse, R72, R88 ;  /* 0x000000488044723c */ /* 0x042fe20000001858 */
[----:B------:R-:W-:Y:S07]  /*6030*/  LDSM.16.MT88.4 R88, [R241+0x8080] ;  /* 0x00808000f158783b */ /* 0x000fee0000004200 */
[C---:B------:R-:W-:Y:S08]  /*6040*/  HMMA.16816.F32 R72, R128.reuse, R74, R76 ;  /* 0x0000004a8048723c */ /* 0x040ff0000000184c */
[C---:B------:R-:W-:Y:S01]  /*6050*/  HMMA.16816.F32 R76, R128.reuse, R80, R96 ;  /* 0x00000050804c723c */ /* 0x040fe20000001860 */
[----:B------:R-:W1:Y:S07]  /*6060*/  LDSM.16.MT88.4 R96, [R240+0x8080] ;  /* 0x00808000f060783b */ /* 0x000e6e0000004200 */
[C---:B------:R-:W-:Y:S08]  /*6070*/  HMMA.16816.F32 R80, R128.reuse, R82, R92 ;  /* 0x000000528050723c */ /* 0x040ff0000000185c */
[----:B-1----:R-:W-:Y:S01]  /*6080*/  HMMA.16816.F32 R92, R128, R96, R104 ;  /* 0x00000060805c723c */ /* 0x002fe20000001868 */
[----:B------:R-:W1:Y:S01]  /*6090*/  LDSM.16.MT88.4 R104, [R237+0x9880] ;  /* 0x00988000ed68783b */ /* 0x000e620000004200 */
[----:B------:R-:W-:-:S06]  /*60a0*/  FADD.FTZ R0, R9, R3 ;  /* 0x0000000309007221 */ /* 0x000fcc0000010000 */
[C---:B------:R-:W-:Y:S01]  /*60b0*/  HMMA.16816.F32 R84, R128.reuse, R88, R176 ;  /* 0x000000588054723c */ /* 0x040fe200000018b0 */
[----:B------:R-:W-:Y:S02]  /*60c0*/  FADD.FTZ R0, R8, R0 ;  /* 0x0000000008007221 */ /* 0x000fe40000010000 */
[----:B------:R-:W-:Y:S05]  /*60d0*/  LDSM.16.MT88.4 R8, [R240+0x9880] ;  /* 0x00988000f008783b */ /* 0x000fea0000004200 */
[C---:B------:R-:W-:Y:S01]  /*60e0*/  HMMA.16816.F32 R88, R128.reuse, R90, R112 ;  /* 0x0000005a8058723c */ /* 0x040fe20000001870 */
[----:B------:R-:W2:Y:S07]  /*60f0*/  LDSM.16.MT88.4 R112, [R238+0x9880] ;  /* 0x00988000ee70783b */ /* 0x000eae0000004200 */
[----:B------:R-:W-:Y:S01]  /*6100*/  HMMA.16816.F32 R96, R128, R98, R100 ;  /* 0x000000628060723c */ /* 0x000fe20000001864 */
[----:B------:R-:W-:-:S07]  /*6110*/  FADD.FTZ R7, R7, R2 ;  /* 0x0000000207077221 */ /* 0x000fce0000010000 */
[C---:B-1----:R-:W-:Y:S08]  /*6120*/  HMMA.16816.F32 R100, R128.reuse, R104, R172 ;  /* 0x000000688064723c */ /* 0x042ff000000018ac */
[----:B------:R-:W-:Y:S01]  /*6130*/  HMMA.16816.F32 R104, R128, R106, R120 ;  /* 0x0000006a8068723c */ /* 0x000fe20000001878 */
[----:B------:R-:W1:Y:S01]  /*6140*/  LDSM.16.MT88.4 R120, [R241+0x9880] ;  /* 0x00988000f178783b */ /* 0x000e620000004200 */
[----:B------:R-:W-:-:S02]  /*6150*/  FADD.FTZ R6, R6, R7 ;  /* 0x0000000706067221 */ /* 0x000fc40000010000 */
[----:B------:R-:W-:Y:S02]  /*6160*/  FADD.FTZ R0, R21, R0 ;  /* 0x0000000015007221 */ /* 0x000fe40000010000 */
[----:B------:R-:W-:Y:S02]  /*6170*/  FADD.FTZ R5, R5, R6 ;  /* 0x0000000605057221 */ /* 0x000fe40000010000 */
[----:B------:R-:W-:Y:S02]  /*6180*/  FADD.FTZ R2, R22, R0 ;  /* 0x0000000016027221 */ /* 0x000fe40000010000 */
[----:B------:R-:W-:Y:S01]  /*6190*/  FADD.FTZ R0, R4, R5 ;  /* 0x0000000504007221 */ /* 0x000fe20000010000 */
[----:B------:R-:W-:Y:S02]  /*61a0*/  @UP5 USHF.L.U32 UR28, UR28, 0x7, URZ ;  /* 0x000000071c1c5899 */ /* 0x000fe4000800063f */
[----:B------:R3:W-:Y:S04]  /*61b0*/  STL [R1+0x44], R2 ;  /* 0x0000440201007387 */ /* 0x0007e80000100800 */
[----:B------:R3:W-:Y:S01]  /*61c0*/  STL [R1+0x4c], R0 ;  /* 0x00004c0001007387 */ /* 0x0007e20000100800 */
[----:B------:R-:W-:Y:S01]  /*61d0*/  UIMAD.WIDE.U32 UR28, UR28, UR4, URZ ;  /* 0x000000041c1c72a5 */ /* 0x000fe2000f8e003f */
[----:B------:R-:W-:-:S03]  /*61e0*/  PLOP3.LUT P0, PT, PT, PT, UP6, 0x40, 0x0 ;  /* 0x000000000000781c */ /* 0x000fc60003f0e868 */
[----:B------:R-:W-:Y:S01]  /*61f0*/  @UP5 USHF.R.U32.HI UR23, URZ, UR5, UR29 ;  /* 0x000000053f175299 */ /* 0x000fe2000801161d */
[----:B--2---:R-:W-:Y:S03]  /*6200*/  HMMA.16816.F32 R108, R128, R112, R108 ;  /* 0x00000070806c723c */ /* 0x004fe6000000186c */
[----:B------:R-:W-:-:S03]  /*6210*/  UIADD3 UR4, UR20, UR23, URZ ;  /* 0x0000001714047290 */ /* 0x000fc6000fffe03f */
[----:B------:R-:W-:Y:S02]  /*6220*/  ULDC UR20, c[0x0][0x328] ;  /* 0x0000ca0000147ab9 */ /* 0x000fe40000000800 */
[----:B------:R-:W-:Y:S01]  /*6230*/  HMMA.16816.F32 R112, R128, R114, R116 ;  /* 0x000000728070723c */ /* 0x000fe20000001874 */
[----:B------:R-:W-:Y:S02]  /*6240*/  UIADD3 UR21, UR21, -0x2, URZ ;  /* 0xfffffffe15157890 */ /* 0x000fe4000fffe03f */
[----:B------:R-:W-:-:S05]  /*6250*/  UIADD3 UR20, UR4, UR20, URZ ;  /* 0x0000001404147290 */ /* 0x000fca000fffe03f */
[C---:B-1----:R-:W-:Y:S08]  /*6260*/  HMMA.16816.F32 R116, R128.reuse, R120, R168 ;  /* 0x000000788074723c */ /* 0x042ff000000018a8 */
[C---:B------:R-:W-:Y:S08]  /*6270*/  HMMA.16816.F32 R120, R128.reuse, R122, R124 ;  /* 0x0000007a8078723c */ /* 0x040ff0000000187c */
[C---:B------:R-:W-:Y:S08]  /*6280*/  HMMA.16816.F32 R124, R128.reuse, R8, R16 ;  /* 0x00000008807c723c */ /* 0x040ff00000001810 */
[----:B------:R-:W-:Y:S01]  /*6290*/  HMMA.16816.F32 R128, R128, R10, R12 ;  /* 0x0000000a8080723c */ /* 0x000fe2000000180c */
[----:B------:R-:W-:Y:S07]  /*62a0*/  @P0 BRA `(.L_x_2041) ;  /* 0x0000016000000947 */ /* 0x000fee0003800000 */
[----:B---3--:R-:W-:Y:S01]  /*62b0*/  ISETP.LT.AND P0, PT, RZ, UR4, PT ;  /* 0x00000004ff007c0c */ /* 0x008fe2000bf01270 */
        /* <DEDUP_REMOVED lines=11> */
.L_x_2042:
[----:B------:R-:W-:Y:S02]  /*6370*/  UMOV UR5, 0x1 ;  /* 0x0000000100057882 */ /* 0x000fe40000000000 */
[----:B------:R-:W-:Y:S02]  /*6380*/  ULDC UR4, c[0x0][0x32c] ;  /* 0x0000cb0000047ab9 */ /* 0x000fe40000000800 */
[----:B------:R-:W-:-:S03]  /*6390*/  UISETP.NE.AND UP0, UPT, UR5, UR4, UPT ;  /* 0x000000040500728c */ /* 0x000fc6000bf05270 */
[----:B------:R-:W-:Y:S02]  /*63a0*/  ULDC.64 UR4, c[0x0][0x330] ;  /* 0x0000cc0000047ab9 */ /* 0x000fe40000000a00 */
[----:B------:R-:W-:-:S06]  /*63b0*/  UIMAD.WIDE.U32 UR28, UR23, UR4, URZ ;  /* 0x00000004171c72a5 */ /* 0x000fcc000f8e003f */
[----:B------:R-:W-:Y:S02]  /*63c0*/  @UP0 USHF.R.U32.HI UR23, URZ, UR5, UR29 ;  /* 0x000000053f170299 */ /* 0x000fe4000801161d */
.L_x_2043:
[----:B------:R-:W-:Y:S02]  /*63d0*/  ULDC UR4, c[0x0][0x32c] ;  /* 0x0000cb0000047ab9 */ /* 0x000fe40000000800 */
[----:B------:R-:W-:-:S04]  /*63e0*/  UIMAD UR4, UR23, UR4, UR4 ;  /* 0x00000004170472a4 */ /* 0x000fc8000f8e0204 */
[----:B------:R-:W-:-:S04]  /*63f0*/  UISETP.LT.AND UP0, UPT, UR20, UR4, UPT ;  /* 0x000000041400728c */ /* 0x000fc8000bf01270 */
[----:B------:R-:W-:-:S04]  /*6400*/  USEL UR20, UR20, UR4, UP0 ;  /* 0x0000000414147287 */ /* 0x000fc80008000000 */
.L_x_2041:
        /* <DEDUP_REMOVED lines=29> */
.L_x_2057:
        /* <DEDUP_REMOVED lines=63> */
.L_x_2099:
        /* <DEDUP_REMOVED lines=24> */
.L_x_2046:
[----:B------:R-:W-:Y:S05]  /*6b50*/  BSYNC B0 ;  /* 0x0000000000007941 */ /* 0x000fea0003800000 */
.L_x_2045:
        /* <DEDUP_REMOVED lines=228> */
.L_x_2048:
        /* <DEDUP_REMOVED lines=16> */
[----:B---3--:R-:W-:Y:S04]  /*7aa0*/  IADD3 R0, -R170, 0x1, R0 ;  /* 0x00000001aa007810 */ /* 0x008fe80007ffe100 */
        /* <DEDUP_REMOVED lines=20> */
.L_x_2051:
[----:B------:R-:W-:Y:S04]  /*7bf0*/  MOV R168, 0x1 ;  /* 0x0000000100a87802 */ /* 0x000fe80000000f00 */
[----:B------:R-:W-:Y:S11]  /*7c00*/  ISETP.NE.AND P0, PT, R168, c[0x0][0x32c], PT ;  /* 0x0000cb00a8007a0c */ /* 0x000ff60003f05270 */
[----:B------:R-:W-:Y:S02]  /*7c10*/  @!UPT UIADD3 URZ, URZ, URZ, URZ ;  /* 0x0000003f3f3ff290 */ /* 0x000fe4000fffe03f */
[----:B------:R-:W-:Y:S05]  /*7c20*/  @P0 IMAD.HI.U32 R168, R3, c[0x0][0x330], RZ ;  /* 0x0000cc0003a80a27 */ /* 0x000fea00078e00ff */
[----:B------:R-:W-:Y:S02]  /*7c30*/  @P0 SHF.R.U32.HI R3, RZ, c[0x0][0x334], R168 ;  /* 0x0000cd00ff030a19 */ /* 0x000fe400000116a8 */
.L_x_2052:
[----:B------:R-:W-:Y:S05]  /*7c40*/  BSYNC B0 ;  /* 0x0000000000007941 */ /* 0x000fea0003800000 */
.L_x_2050:
[----:B------:R-:W-:Y:S05]  /*7c50*/  IADD3 R168, -R170, UR20, RZ ;  /* 0x00000014aaa87c10 */ /* 0x000fea000fffe1ff */
[----:B------:R-:W-:Y:S05]  /*7c60*/  IMAD R3, R3, c[0x0][0x32c], R168 ;  /* 0x0000cb0003037a24 */ /* 0x000fea00078e02a8 */
[----:B------:R-:W-:Y:S02]  /*7c70*/  IMNMX R0, R0, R3, !PT ;  /* 0x0000000300007217 */ /* 0x000fe40007800200 */
[----:B------:R-:W-:Y:S04]  /*7c80*/  IADD3 R3, R3, c[0x0][0x32c], RZ ;  /* 0x0000cb0003037a10 */ /* 0x000fe80007ffe0ff */
[----:B------:R-:W-:Y:S02]  /*7c90*/  IMNMX R2, R2, R3, PT ;  /* 0x0000000302027217 */ /* 0x000fe40003800200 */
.L_x_2049:
        /* <DEDUP_REMOVED lines=87> */
.L_x_2055:
[----:B------:R-:W-:Y:S04]  /*8210*/  MOV R4, 0x1 ;  /* 0x0000000100047802 */ /* 0x000fe80000000f00 */
[----:B------:R-:W-:Y:S11]  /*8220*/  ISETP.NE.AND P0, PT, R4, c[0x0][0x32c], PT ;  /* 0x0000cb0004007a0c */ /* 0x000ff60003f05270 */
[----:B------:R-:W-:Y:S02]  /*8230*/  @!UPT UIADD3 URZ, URZ, URZ, URZ ;  /* 0x0000003f3f3ff290 */ /* 0x000fe4000fffe03f */
[----:B------:R-:W-:Y:S05]  /*8240*/  @P0 IMAD.HI.U32 R4, R0, c[0x0][0x330], RZ ;  /* 0x0000cc0000040a27 */ /* 0x000fea00078e00ff */
[----:B------:R-:W-:Y:S02]  /*8250*/  @P0 SHF.R.U32.HI R0, RZ, c[0x0][0x334], R4 ;  /* 0x0000cd00ff000a19 */ /* 0x000fe40000011604 */
.L_x_2056:
[----:B------:R-:W-:Y:S05]  /*8260*/  BSYNC B0 ;  /* 0x0000000000007941 */ /* 0x000fea0003800000 */
.L_x_2054:
[----:B------:R-:W-:Y:S05]  /*8270*/  IADD3 R4, -R170, UR20, RZ ;  /* 0x00000014aa047c10 */ /* 0x000fea000fffe1ff */
[----:B------:R-:W-:Y:S05]  /*8280*/  IMAD R0, R0, c[0x0][0x32c], R4 ;  /* 0x0000cb0000007a24 */ /* 0x000fea00078e0204 */
[----:B------:R-:W-:Y:S02]  /*8290*/  IMNMX R2, R2, R0, !PT ;  /* 0x0000000002027217 */ /* 0x000fe40007800200 */
[----:B------:R-:W-:Y:S04]  /*82a0*/  IADD3 R0, R0, c[0x0][0x32c], RZ ;  /* 0x0000cb0000007a10 */ /* 0x000fe80007ffe0ff */
[----:B------:R-:W-:Y:S02]  /*82b0*/  IMNMX R3, R3, R0, PT ;  /* 0x0000000003037217 */ /* 0x000fe40003800200 */
.L_x_2053:
        /* <DEDUP_REMOVED lines=36> */
[--C-:B------:R-:W-:Y:S02]  /*8500*/  FFMA.FTZ R168, R168, c[0x0][0x2d0], -R4.reuse ;  /* 0x0000b400a8a87a23 */ /* 0x100fe40000010804 */
        /* <DEDUP_REMOVED lines=455> */
.L_x_2044:
[----:B------:R-:W1:Y:S01]  /*a180*/  S2UR UR20, SR_CTAID.X ;  /* 0x00000000001479c3 */ /* 0x000e620000002500 */
[----:B------:R-:W-:-:S02]  /*a190*/  UISETP.NE.AND UP1, UPT, UR15, URZ, UPT ;  /* 0x0000003f0f00728c */ /* 0x000fc4000bf25270 */
[----:B------:R-:W-:Y:S02]  /*a1a0*/  ULDC.64 UR4, c[0x0][0x2c8] ;  /* 0x0000b20000047ab9 */ /* 0x000fe40000000a00 */
[----:B------:R-:W-:-:S06]  /*a1b0*/  UISETP.NE.AND UP0, UPT, UR14, URZ, UPT ;  /* 0x0000003f0e00728c */ /* 0x000fcc000bf05270 */
[----:B------:R-:W-:Y:S01]  /*a1c0*/  PLOP3.LUT P0, PT, PT, PT, UP0, 0x40, 0x0 ;  /* 0x000000000000781c */ /* 0x000fe20003f0e808 */
[----:B-1----:R-:W-:-:S04]  /*a1d0*/  ULEA UR20, UR20, 0x7f, 0x7 ;  /* 0x0000007f14147891 */ /* 0x002fc8000f8e383f */
        /* <DEDUP_REMOVED lines=20> */
.L_x_2059:
[----:B------:R-:W-:Y:S02]  /*a320*/  UMOV UR5, 0x1 ;  /* 0x0000000100057882 */ /* 0x000fe40000000000 */
[----:B------:R-:W-:Y:S02]  /*a330*/  ULDC UR4, c[0x0][0x32c] ;  /* 0x0000cb0000047ab9 */ /* 0x000fe40000000800 */
[----:B------:R-:W-:-:S03]  /*a340*/  UISETP.NE.AND UP0, UPT, UR5, UR4, UPT ;  /* 0x000000040500728c */ /* 0x000fc6000bf05270 */
[----:B------:R-:W-:Y:S02]  /*a350*/  ULDC.64 UR4, c[0x0][0x330] ;  /* 0x0000cc0000047ab9 */ /* 0x000fe40000000a00 */
[----:B------:R-:W-:-:S06]  /*a360*/  UIMAD.WIDE.U32 UR28, UR23, UR4, URZ ;  /* 0x00000004171c72a5 */ /* 0x000fcc000f8e003f */
[----:B------:R-:W-:Y:S02]  /*a370*/  @UP0 USHF.R.U32.HI UR23, URZ, UR5, UR29 ;  /* 0x000000053f170299 */ /* 0x000fe4000801161d */
.L_x_2060:
[----:B------:R-:W-:Y:S02]  /*a380*/  ULDC UR4, c[0x0][0x32c] ;  /* 0x0000cb0000047ab9 */ /* 0x000fe40000000800 */
[----:B------:R-:W-:-:S04]  /*a390*/  UIMAD UR4, UR23, UR4, URZ ;  /* 0x00000004170472a4 */ /* 0x000fc8000f8e023f */
[----:B------:R-:W-:-:S04]  /*a3a0*/  UISETP.LT.AND UP0, UPT, UR20, UR4, UPT ;  /* 0x000000041400728c */ /* 0x000fc8000bf01270 */
[----:B------:R-:W-:-:S04]  /*a3b0*/  USEL UR20, UR20, UR4, !UP0 ;  /* 0x0000000414147287 */ /* 0x000fc8000c000000 */
.L_x_2058:
        /* <DEDUP_REMOVED lines=27> */
.L_x_2066:
        /* <DEDUP_REMOVED lines=28> */
[C---:B------:R-:W-:Y:S01]  /*a730*/  IMAD.WIDE.U32 R2, R5.reuse, c[0x0][0x208], RZ ;  /* 0x0000820005027a25 */ /* 0x040fe200078e00ff */
        /* <DEDUP_REMOVED lines=22> */
[C---:B------:R-:W-:Y:S02]  /*a8a0*/  IMAD.X R5, R3.reuse, 0x1, R14, P0 ;  /* 0x0000000103057824 */ /* 0x040fe400000e060e */
        /* <DEDUP_REMOVED lines=12> */
.L_x_2100:
        /* <DEDUP_REMOVED lines=24> */
.L_x_2063:
[----:B------:R-:W-:Y:S05]  /*aaf0*/  BSYNC B0 ;  /* 0x0000000000007941 */ /* 0x000fea0003800000 */
.L_x_2062:
        /* <DEDUP_REMOVED lines=224> */
.L_x_2065:
        /* <DEDUP_REMOVED lines=419> */
.L_x_2061:
        /* <DEDUP_REMOVED lines=16> */
.L_x_2080:
[----:B------:R-:W2:Y:S01]  /*d430*/  LDL R4, [R1+0x28] ;  /* 0x0000280001047983 */ /* 0x000ea20000100800 */
[----:B------:R-:W-:Y:S04]  /*d440*/  DEPBAR.LE SB0, 0x0 ;  /* 0x000080000000791a */ /* 0x000fe80000000000 */
[----:B------:R-:W3:Y:S01]  /*d450*/  LDL R8, [R1+0x38] ;  /* 0x0000380001087983 */ /* 0x000ee20000100800 */
[----:B------:R-:W-:Y:S03]  /*d460*/  BSSY B0, `(.L_x_2068) ;  /* 0x000005f000007945 */ /* 0x000fe60003800000 */
[----:B------:R-:W4:Y:S04]  /*d470*/  LDL R6, [R1+0x24] ;  /* 0x0000240001067983 */ /* 0x000f280000100800 */
[----:B------:R-:W2:Y:S04]  /*d480*/  LDL R132, [R1+0x4] ;  /* 0x0000040001847983 */ /* 0x000ea80000100800 */
[----:B------:R-:W3:Y:S04]  /*d490*/  LDL R133, [R1+0x30] ;  /* 0x0000300001857983 */ /* 0x000ee80000100800 */
[----:B------:R-:W4:Y:S04]  /*d4a0*/  LDL R23, [R1] ;  /* 0x0000000001177983 */ /* 0x000f280000100800 */
        /* <DEDUP_REMOVED lines=11> */
[----:B------:R-:W-:Y:S04]  /*d560*/  LDSM.16.M88.4 R168, [R243] ;  /* 0x00000000f3a8783b */ /* 0x000fe80000000200 */
[----:B--2---:R-:W-:Y:S01]  /*d570*/  LDSM.16.M88.4 R172, [R132] ;  /* 0x0000000084ac783b */ /* 0x004fe20000000200 */
[----:B-1----:R-:W-:Y:S01]  /*d580*/  SHF.R.S32.HI R0, RZ, 0x1f, R4 ;  /* 0x0000001fff007819 */ /* 0x002fe20000011404 */
[----:B------:R-:W-:Y:S01]  /*d590*/  IMAD.WIDE.U32 R2, R4, c[0x0][0x208], RZ ;  /* 0x0000820004027a25 */ /* 0x000fe200078e00ff */
[----:B---3--:R-:W-:Y:S03]  /*d5a0*/  ISETP.GE.AND P1, PT, R133, c[0x0][0x1d4], PT ;  /* 0x0000750085007a0c */ /* 0x008fe60003f26270 */
[----:B------:R-:W-:Y:S01]  /*d5b0*/  IMAD R0, R0, c[0x0][0x208], RZ ;  /* 0x0000820000007a24 */ /* 0x000fe200078e02ff */
[----:B----4-:R-:W-:Y:S03]  /*d5c0*/  LDSM.16.M88.4 R176, [R23] ;  /* 0x0000000017b0783b */ /* 0x010fe60000000200 */
[----:B------:R-:W-:Y:S01]  /*d5d0*/  IMAD R0, R4, c[0x0][0x20c], R0 ;  /* 0x0000830004007a24 */ /* 0x000fe200078e0200 */
[----:B------:R-:W-:Y:S03]  /*d5e0*/  SHF.R.S32.HI R4, RZ, 0x1f, R6 ;  /* 0x0000001fff047819 */ /* 0x000fe60000011406 */
[----:B------:R-:W-:Y:S02]  /*d5f0*/  IMAD.IADD R3, R3, 0x1, R0 ;  /* 0x0000000103037824 */ /* 0x000fe400078e0200 */
[----:B------:R-:W-:Y:S02]  /*d600*/  IMAD R4, R4, c[0x0][0x218], RZ ;  /* 0x0000860004047a24 */ /* 0x000fe400078e02ff */
[C---:B------:R-:W-:Y:S04]  /*d610*/  IMAD.WIDE.U32 R2, R6.reuse, c[0x0][0x218], R2 ;  /* 0x0000860006027a25 */ /* 0x040fe800078e0002 */
[----:B------:R-:W-:Y:S01]  /*d620*/  IMAD R4, R6, c[0x0][0x21c], R4 ;  /* 0x0000870006047a24 */ /* 0x000fe200078e0204 */
[----:B------:R-:W-:Y:S01]  /*d630*/  IADD3 R0, P0, R2, UR30, RZ ;  /* 0x0000001e02007c10 */ /* 0x000fe2000ff1e0ff */
[C---:B------:R-:W-:Y:S01]  /*d640*/  IMAD.SHL.U32 R21, R14.reuse, 0x2, RZ ;  /* 0x000000020e157824 */ /* 0x040fe200078e00ff */
[----:B------:R-:W-:Y:S02]  /*d650*/  SHF.L.U64.HI R14, R14, 0x1, R22 ;  /* 0x000000010e0e7819 */ /* 0x000fe40000010216 */
[----:B------:R-:W-:Y:S02]  /*d660*/  IADD3.X R3, R3, UR25, R4, P0, !PT ;  /* 0x0000001903037c10 */ /* 0x000fe400087fe404 */
[----:B------:R-:W-:Y:S01]  /*d670*/  STL [R1+0x18], R21 ;  /* 0x0000181501007387 */ /* 0x000fe20000100800 */
[C---:B------:R-:W-:Y:S03]  /*d680*/  LEA R6, P0, R0.reuse, c[0x0][0x1f8], 0x1 ;  /* 0x00007e0000067a11 */ /* 0x040fe600078008ff */
[----:B------:R-:W-:Y:S01]  /*d690*/  STL [R1+0x1c], R14 ;  /* 0x00001c0e01007387 */ /* 0x000fe20000100800 */
[----:B------:R-:W-:Y:S03]  /*d6a0*/  LEA.HI.X R3, R0, c[0x0][0x1fc], R3, 0x1, P0 ;  /* 0x00007f0000037a11 */ /* 0x000fe600000f0c03 */
        /* <DEDUP_REMOVED lines=32> */
.L_x_2101:
        /* <DEDUP_REMOVED lines=26> */
.L_x_2069:
[----:B-1----:R-:W-:Y:S05]  /*da50*/  BSYNC B0 ;  /* 0x0000000000007941 */ /* 0x002fea0003800000 */
.L_x_2068:
        /* <DEDUP_REMOVED lines=225> */
.L_x_2071:
        /* <DEDUP_REMOVED lines=37> */
.L_x_2074:
[----:B------:R-:W-:Y:S04]  /*eac0*/  MOV R168, 0x1 ;  /* 0x0000000100a87802 */ /* 0x000fe80000000f00 */
[----:B------:R-:W-:Y:S11]  /*ead0*/  ISETP.NE.AND P0, PT, R168, c[0x0][0x32c], PT ;  /* 0x0000cb00a8007a0c */ /* 0x000ff60003f05270 */
[----:B------:R-:W-:Y:S02]  /*eae0*/  @!UPT UIADD3 URZ, URZ, URZ, URZ ;  /* 0x0000003f3f3ff290 */ /* 0x000fe4000fffe03f */
[----:B------:R-:W-:Y:S05]  /*eaf0*/  @P0 IMAD.HI.U32 R168, R3, c[0x0][0x330], RZ ;  /* 0x0000cc0003a80a27 */ /* 0x000fea00078e00ff */
[----:B------:R-:W-:Y:S02]  /*eb00*/  @P0 SHF.R.U32.HI R3, RZ, c[0x0][0x334], R168 ;  /* 0x0000cd00ff030a19 */ /* 0x000fe400000116a8 */
.L_x_2075:
[----:B------:R-:W-:Y:S05]  /*eb10*/  BSYNC B0 ;  /* 0x0000000000007941 */ /* 0x000fea0003800000 */
.L_x_2073:
[----:B------:R-:W-:Y:S05]  /*eb20*/  IMAD R3, R3, c[0x0][0x32c], R170 ;  /* 0x0000cb0003037a24 */ /* 0x000fea00078e02aa */
[----:B------:R-:W-:Y:S02]  /*eb30*/  IMNMX R0, R0, R3, !PT ;  /* 0x0000000300007217 */ /* 0x000fe40007800200 */
[----:B------:R-:W-:Y:S04]  /*eb40*/  IADD3 R3, R3, c[0x0][0x32c], RZ ;  /* 0x0000cb0003037a10 */ /* 0x000fe80007ffe0ff */
[----:B------:R-:W-:Y:S02]  /*eb50*/  IMNMX R2, R2, R3, PT ;  /* 0x0000000302027217 */ /* 0x000fe40003800200 */
.L_x_2072:
        /* <DEDUP_REMOVED lines=87> */
.L_x_2078:
[----:B------:R-:W-:Y:S04]  /*f0d0*/  MOV R4, 0x1 ;  /* 0x0000000100047802 */ /* 0x000fe80000000f00 */
[----:B------:R-:W-:Y:S11]  /*f0e0*/  ISETP.NE.AND P0, PT, R4, c[0x0][0x32c], PT ;  /* 0x0000cb0004007a0c */ /* 0x000ff60003f05270 */
[----:B------:R-:W-:Y:S02]  /*f0f0*/  @!UPT UIADD3 URZ, URZ, URZ, URZ ;  /* 0x0000003f3f3ff290 */ /* 0x000fe4000fffe03f */
[----:B------:R-:W-:Y:S05]  /*f100*/  @P0 IMAD.HI.U32 R4, R0, c[0x0][0x330], RZ ;  /* 0x0000cc0000040a27 */ /* 0x000fea00078e00ff */
[----:B------:R-:W-:Y:S02]  /*f110*/  @P0 SHF.R.U32.HI R0, RZ, c[0x0][0x334], R4 ;  /* 0x0000cd00ff000a19 */ /* 0x000fe40000011604 */
.L_x_2079:
[----:B------:R-:W-:Y:S05]  /*f120*/  BSYNC B0 ;  /* 0x0000000000007941 */ /* 0x000fea0003800000 */
.L_x_2077:
[----:B------:R-:W-:Y:S05]  /*f130*/  IMAD R0, R0, c[0x0][0x32c], R170 ;  /* 0x0000cb0000007a24 */ /* 0x000fea00078e02aa */
[----:B------:R-:W-:Y:S02]  /*f140*/  IMNMX R2, R2, R0, !PT ;  /* 0x0000000002027217 */ /* 0x000fe40007800200 */
[----:B------:R-:W-:Y:S04]  /*f150*/  IADD3 R0, R0, c[0x0][0x32c], RZ ;  /* 0x0000cb0000007a10 */ /* 0x000fe80007ffe0ff */
[----:B------:R-:W-:Y:S02]  /*f160*/  IMNMX R3, R3, R0, PT ;  /* 0x0000000003037217 */ /* 0x000fe40003800200 */
.L_x_2076:
        /* <DEDUP_REMOVED lines=492> */
.L_x_2067:
        /* <DEDUP_REMOVED lines=47> */
[----:B------:R-:W-:Y:S01]  /*11320*/  MOV R56, 0xff800000 ;  /* 0xff80000000387802 */ /* 0x000fe20000000f00 */
        /* <DEDUP_REMOVED lines=38> */
[----:B------:R-:W-:Y:S01]  /*11590*/  @P0 MOV R2, 0x3f317218 ;  /* 0x3f31721800020802 */ /* 0x000fe20000000f00 */
[----:B------:R-:W-:Y:S02]  /*115a0*/  @P1 FMUL.FTZ R4, R3, c[0x0][0x2d0] ;  /* 0x0000b40003041a20 */ /* 0x000fe40000410000 */
[----:B--2---:R-:W-:Y:S02]  /*115b0*/  @P1 FMUL.FTZ R5, R5, 0.69314718246459960938 ;  /* 0x3f31721805051820 */ /* 0x004fe40000410000 */
[----:B---3--:R-:W-:-:S02]  /*115c0*/  @P0 FMUL.FTZ R3, R6, 0.69314718246459960938 ;  /* 0x3f31721806030820 */ /* 0x008fc40000410000 */
[----:B------:R-:W-:Y:S02]  /*115d0*/  @P0 FMUL.FTZ R2, R2, c[0x0][0x2d0] ;  /* 0x0000b40002020a20 */ /* 0x000fe40000410000 */
[C---:B----4-:R-:W-:Y:S02]  /*115e0*/  FMUL.FTZ R158, R0.reuse, R158 ;  /* 0x0000009e009e7220 */ /* 0x050fe40000410000 */
        /* <DEDUP_REMOVED lines=63> */
[----:B------:R-:W-:-:S02]  /*119e0*/  @P1 FFMA.FTZ R56, R4, R133, R5 ;  /* 0x0000008504381223 */ /* 0x000fc40000010005 */
[----:B------:R-:W-:Y:S02]  /*119f0*/  @P0 FFMA.FTZ R57, R2, R132, R3 ;  /* 0x0000008402390223 */ /* 0x000fe40000010003 */
.L_x_2025:
        /* <DEDUP_REMOVED lines=10> */
[----:B------:R-:W-:Y:S02]  /*11aa0*/  F2FP.PACK_AB R37, R12, R22 ;  /* 0x000000160c25723e */ /* 0x000fe400000000ff */
[----:B------:R-:W-:Y:S01]  /*11ab0*/  F2FP.PACK_AB R38, R9, R40 ;  /* 0x000000280926723e */ /* 0x000fe200000000ff */
[----:B------:R-:W-:Y:S01]  /*11ac0*/  ULDC.64 UR4, c[0x0][0x500] ;  /* 0x0001400000047ab9 */ /* 0x000fe20000000a00 */
[----:B------:R-:W-:Y:S01]  /*11ad0*/  F2FP.PACK_AB R8, R8, R156 ;  /* 0x0000009c0808723e */ /* 0x000fe200000000ff */
[----:B------:R-:W-:Y:S01]  /*11ae0*/  UIMAD.WIDE UR4, UR13, UR6, UR4 ;  /* 0x000000060d0472a5 */ /* 0x000fe2000f8e0204 */
[----:B------:R-:W-:-:S02]  /*11af0*/  F2FP.PACK_AB R158, R159, R158 ;  /* 0x0000009e9f9e723e */ /* 0x000fc400000000ff */
[----:B------:R-:W-:Y:S02]  /*11b00*/  F2FP.PACK_AB R6, R153, R152 ;  /* 0x000000989906723e */ /* 0x000fe400000000ff */
[----:B------:R-:W-:Y:S02]  /*11b10*/  F2FP.PACK_AB R154, R155, R154 ;  /* 0x0000009a9b9a723e */ /* 0x000fe400000000ff */
[----:B------:R-:W-:Y:S02]  /*11b20*/  F2FP.PACK_AB R5, R149, R148 ;  /* 0x000000949505723e */ /* 0x000fe400000000ff */
[----:B------:R-:W-:Y:S02]  /*11b30*/  F2FP.PACK_AB R150, R151, R150 ;  /* 0x000000969796723e */ /* 0x000fe400000000ff */
[----:B-1----:R-:W-:Y:S02]  /*11b40*/  SHF.R.S32.HI R47, RZ, 0x1f, R65 ;  /* 0x0000001fff2f7819 */ /* 0x002fe40000011441 */
[----:B------:R-:W-:-:S02]  /*11b50*/  F2FP.PACK_AB R7, R7, R144 ;  /* 0x000000900707723e */ /* 0x000fc400000000ff */
[CC--:B------:R-:W-:Y:S02]  /*11b60*/  LEA.HI R2, R47.reuse, R65.reuse, RZ, 0x2 ;  /* 0x000000412f027211 */ /* 0x0c0fe400078f10ff */
[----:B------:R-:W-:Y:S02]  /*11b70*/  LEA.HI R43, R47, R65, RZ, 0x5 ;  /* 0x000000412f2b7211 */ /* 0x000fe400078f28ff */
[--C-:B------:R-:W-:Y:S02]  /*11b80*/  SHF.R.S32.HI R4, RZ, 0x2, R2.reuse ;  /* 0x00000002ff047819 */ /* 0x100fe40000011402 */
[----:B------:R-:W-:Y:S02]  /*11b90*/  SHF.R.S32.HI R0, RZ, 0x1f, R2 ;  /* 0x0000001fff007819 */ /* 0x000fe40000011402 */
[----:B------:R-:W-:Y:S02]  /*11ba0*/  SHF.R.S32.HI R40, RZ, 0x5, R43 ;  /* 0x00000005ff287819 */ /* 0x000fe4000001142b */
[----:B------:R-:W-:-:S02]  /*11bb0*/  LEA.HI R0, R0, R4, RZ, 0x3 ;  /* 0x0000000400007211 */ /* 0x000fc400078f18ff */
[----:B------:R-:W-:Y:S02]  /*11bc0*/  F2FP.PACK_AB R146, R147, R146 ;  /* 0x000000929392723e */ /* 0x000fe400000000ff */
[----:B------:R-:W-:Y:S02]  /*11bd0*/  LOP3.LUT R0, R0, 0xfffffff8, RZ, 0xc0, !PT ;  /* 0xfffffff800007812 */ /* 0x000fe400078ec0ff */
[----:B------:R-:W-:Y:S02]  /*11be0*/  F2FP.PACK_AB R53, R141, R140 ;  /* 0x0000008c8d35723e */ /* 0x000fe400000000ff */
[----:B------:R-:W-:Y:S01]  /*11bf0*/  F2FP.PACK_AB R142, R143, R142 ;  /* 0x0000008e8f8e723e */ /* 0x000fe200000000ff */
[----:B------:R-:W-:Y:S01]  /*11c00*/  IMAD.IADD R4, R4, 0x1, -R0 ;  /* 0x0000000104047824 */ /* 0x000fe200078e0a00 */
[----:B------:R-:W-:Y:S02]  /*11c10*/  LOP3.LUT R0, R2, 0xfffffffc, RZ, 0xc0, !PT ;  /* 0xfffffffc02007812 */ /* 0x000fe400078ec0ff */
[----:B------:R-:W-:Y:S01]  /*11c20*/  F2FP.PACK_AB R52, R137, R136 ;  /* 0x000000888934723e */ /* 0x000fe200000000ff */
[C---:B------:R-:W-:Y:S01]  /*11c30*/  IMAD.SHL.U32 R2, R4.reuse, 0x40, RZ ;  /* 0x0000004004027824 */ /* 0x040fe200078e00ff */
[----:B------:R-:W-:Y:S01]  /*11c40*/  LOP3.LUT R3, R4, 0x1, RZ, 0xc0, !PT ;  /* 0x0000000104037812 */ /* 0x000fe200078ec0ff */
[----:B------:R-:W-:Y:S01]  /*11c50*/  IMAD.IADD R22, R65, 0x1, -R0 ;  /* 0x0000000141167824 */ /* 0x000fe200078e0a00 */
[----:B------:R-:W-:-:S02]  /*11c60*/  F2FP.PACK_AB R138, R139, R138 ;  /* 0x0000008a8b8a723e */ /* 0x000fc400000000ff */
[----:B------:R-:W-:Y:S01]  /*11c70*/  LOP3.LUT R0, R2, 0x1c0, RZ, 0xc0, !PT ;  /* 0x000001c002007812 */ /* 0x000fe200078ec0ff */
[----:B------:R-:W-:Y:S01]  /*11c80*/  IMAD R2, R40, 0x200, R22 ;  /* 0x0000020028027824 */ /* 0x000fe200078e0216 */
[----:B------:R-:W-:Y:S02]  /*11c90*/  ISETP.NE.U32.AND P0, PT, R3, 0x1, PT ;  /* 0x000000010300780c */ /* 0x000fe40003f05070 */
[----:B------:R-:W-:Y:S02]  /*11ca0*/  LEA.HI R0, R0, R0, RZ, 0x1d ;  /* 0x0000000000007211 */ /* 0x000fe400078fe8ff */
[----:B------:R-:W-:Y:S01]  /*11cb0*/  R2P PR, R4, 0x6 ;  /* 0x0000000604007804 */ /* 0x000fe20000000000 */
[----:B------:R-:W-:Y:S01]  /*11cc0*/  IMAD.MOV.U32 R4, RZ, RZ, 0x20 ;  /* 0x00000020ff047424 */ /* 0x000fe200078e00ff */
[----:B------:R-:W-:Y:S01]  /*11cd0*/  F2FP.PACK_AB R49, R29, R18 ;  /* 0x000000121d31723e */ /* 0x000fe200000000ff */
[----:B------:R-:W-:Y:S01]  /*11ce0*/  IMAD.U32 R0, R2, 0x2, R0 ;  /* 0x0000000202007824 */ /* 0x000fe200078e0000 */
[----:B------:R-:W-:-:S02]  /*11cf0*/  F2FP.PACK_AB R48, R31, R30 ;  /* 0x0000001e1f30723e */ /* 0x000fc400000000ff */
[----:B------:R-:W-:Y:S01]  /*11d00*/  SEL R4, R4, 0xffffffe0, !P1 ;  /* 0xffffffe004047807 */ /* 0x000fe20004800000 */
[----:B------:R-:W-:Y:S01]  /*11d10*/  IMAD.SHL.U32 R0, R0, 0x2, RZ ;  /* 0x0000000200007824 */ /* 0x000fe200078e00ff */
[----:B------:R-:W-:Y:S01]  /*11d20*/  BAR.SYNC.DEFER_BLOCKING 0x1, 0x100 ;  /* 0x0044000000007b1d */ /* 0x000fe20000010000 */
[----:B------:R-:W-:Y:S02]  /*11d30*/  F2FP.PACK_AB R45, R33, R20 ;  /* 0x00000014212d723e */ /* 0x000fe400000000ff */
[----:B------:R-:W-:Y:S02]  /*11d40*/  F2FP.PACK_AB R44, R35, R34 ;  /* 0x00000022232c723e */ /* 0x000fe400000000ff */
[C---:B------:R-:W-:Y:S02]  /*11d50*/  IADD3 R3, R0.reuse, 0x80, RZ ;  /* 0x0000008000037810 */ /* 0x040fe40007ffe0ff */
[C---:B------:R-:W-:Y:S02]  /*11d60*/  IADD3 R2, R0.reuse, 0x70, RZ ;  /* 0x0000007000027810 */ /* 0x040fe40007ffe0ff */
[----:B------:R-:W-:Y:S01]  /*11d70*/  @P0 IADD3 R2, R3, 0x10, RZ ;  /* 0x0000001003020810 */ /* 0x000fe20007ffe0ff */
[----:B------:R-:W-:Y:S01]  /*11d80*/  IMAD.IADD R3, R0, 0x1, R4 ;  /* 0x0000000100037824 */ /* 0x000fe200078e0204 */
[----:B------:R-:W-:-:S02]  /*11d90*/  F2FP.PACK_AB R36, R36, R23 ;  /* 0x000000172424723e */ /* 0x000fc400000000ff */
[----:B------:R-:W-:Y:S02]  /*11da0*/  F2FP.PACK_AB R50, R51, R50 ;  /* 0x000000323332723e */ /* 0x000fe400000000ff */
        /* <DEDUP_REMOVED lines=137> */
.L_x_2082:
        /* <DEDUP_REMOVED lines=157> */
.L_x_2084:
[----:B--234-:R-:W-:Y:S05]  /*13010*/  BSYNC B0 ;  /* 0x0000000000007941 */ /* 0x01cfea0003800000 */
.L_x_2083:
        /* <DEDUP_REMOVED lines=30> */
.L_x_2086:
[----:B------:R-:W-:Y:S05]  /*13200*/  BSYNC B0 ;  /* 0x0000000000007941 */ /* 0x000fea0003800000 */
.L_x_2085:
        /* <DEDUP_REMOVED lines=30> */
.L_x_2088:
[----:B------:R-:W-:Y:S05]  /*133f0*/  BSYNC B0 ;  /* 0x0000000000007941 */ /* 0x000fea0003800000 */
.L_x_2087:
        /* <DEDUP_REMOVED lines=31> */
.L_x_2081:
        /* <DEDUP_REMOVED lines=31> */
.L_x_2089:
        /* <DEDUP_REMOVED lines=43> */
.L_x_2091:
[----:B------:R-:W-:Y:S05]  /*13a90*/  BSYNC B0 ;  /* 0x0000000000007941 */ /* 0x000fea0003800000 */
.L_x_2090:
        /* <DEDUP_REMOVED lines=77> */
.L_x_2093:
[----:B------:R-:W-:Y:S05]  /*13f70*/  BSYNC B0 ;  /* 0x0000000000007941 */ /* 0x000fea0003800000 */
.L_x_2092:
        /* <DEDUP_REMOVED lines=27> */
.L_x_2095:
[----:B------:R-:W-:Y:S05]  /*14130*/  BSYNC B0 ;  /* 0x0000000000007941 */ /* 0x000fea0003800000 */
.L_x_2094:
        /* <DEDUP_REMOVED lines=27> */
.L_x_2097:
[----:B------:R-:W-:Y:S05]  /*142f0*/  BSYNC B0 ;  /* 0x0000000000007941 */ /* 0x000fea0003800000 */
.L_x_2096:
        /* <DEDUP_REMOVED lines=28> */
.L_x_2028:
[----:B-1----:R-:W-:Y:S01]  /*144c0*/  IMAD.MOV.U32 R3, RZ, RZ, R8 ;  /* 0x000000ffff037224 */ /* 0x002fe200078e0008 */
[----:B------:R-:W-:Y:S01]  /*144d0*/  MOV R15, 0x1 ;  /* 0x00000001000f7802 */ /* 0x000fe20000000f00 */
[----:B------:R-:W-:Y:S01]  /*144e0*/  IMAD.MOV.U32 R14, RZ, RZ, 0x181f ;  /* 0x0000181fff0e7424 */ /* 0x000fe200078e00ff */
[----:B------:R-:W-:Y:S02]  /*144f0*/  MOV R2, 0x14510 ;  /* 0x0001451000027802 */ /* 0x000fe40000000f00 */
[----:B------:R-:W-:Y:S05]  /*14500*/  CALL.REL.NOINC `($__internal_11_$__cuda_sm70_shflsync_idx_p) ;  /* 0x000002d000007944 */ /* 0x000fea0003c00000 */
[----:B------:R-:W-:Y:S01]  /*14510*/  IMAD.MOV.U32 R8, RZ, RZ, R14 ;  /* 0x000000ffff087224 */ /* 0x000fe200078e000e */
[----:B------:R-:W-:Y:S01]  /*14520*/  MOV R15, 0x1 ;  /* 0x00000001000f7802 */ /* 0x000fe20000000f00 */
[----:B------:R-:W-:Y:S01]  /*14530*/  IMAD.MOV.U32 R3, RZ, RZ, R13 ;  /* 0x000000ffff037224 */ /* 0x000fe200078e000d */
[----:B------:R-:W-:Y:S02]  /*14540*/  MOV R14, 0x181f ;  /* 0x0000181f000e7802 */ /* 0x000fe40000000f00 */
[----:B------:R-:W-:Y:S02]  /*14550*/  MOV R2, 0x14570 ;  /* 0x0001457000027802 */ /* 0x000fe40000000f00 */
[----:B-1---5:R-:W-:Y:S05]  /*14560*/  CALL.REL.NOINC `($__internal_11_$__cuda_sm70_shflsync_idx_p) ;  /* 0x0000027000007944 */ /* 0x022fea0003c00000 */
[----:B------:R-:W-:Y:S01]  /*14570*/  MOV R2, R14 ;  /* 0x0000000e00027202 */ /* 0x000fe20000000f00 */
[----:B-1---5:R-:W-:Y:S05]  /*14580*/  BRA `(.L_x_2098) ;  /* 0xfffee32000007947 */ /* 0x022fea000383ffff */
.L_x_2047:
[----:B--2---:R-:W-:Y:S01]  /*14590*/  MOV R14, 0x181f ;  /* 0x0000181f000e7802 */ /* 0x004fe20000000f00 */
[----:B------:R-:W-:Y:S01]  /*145a0*/  IMAD.MOV.U32 R15, RZ, RZ, 0x1 ;  /* 0x00000001ff0f7424 */ /* 0x000fe200078e00ff */
[----:B------:R-:W-:Y:S02]  /*145b0*/  MOV R2, 0x145d0 ;  /* 0x000145d000027802 */ /* 0x000fe40000000f00 */
[----:B-1---5:R-:W-:Y:S05]  /*145c0*/  CALL.REL.NOINC `($__internal_11_$__cuda_sm70_shflsync_idx_p) ;  /* 0x0000021000007944 */ /* 0x022fea0003c00000 */
[----:B------:R-:W-:Y:S01]  /*145d0*/  MOV R15, 0x1 ;  /* 0x00000001000f7802 */ /* 0x000fe20000000f00 */
[----:B------:R-:W-:Y:S01]  /*145e0*/  IMAD.MOV.U32 R4, RZ, RZ, R14 ;  /* 0x000000ffff047224 */ /* 0x000fe200078e000e */
[----:B------:R-:W-:Y:S01]  /*145f0*/  MOV R14, 0x181f ;  /* 0x0000181f000e7802 */ /* 0x000fe20000000f00 */
[----:B------:R-:W-:Y:S01]  /*14600*/  IMAD.MOV.U32 R3, RZ, RZ, R12 ;  /* 0x000000ffff037224 */ /* 0x000fe200078e000c */
[----:B------:R-:W-:Y:S02]  /*14610*/  MOV R2, 0x14630 ;  /* 0x0001463000027802 */ /* 0x000fe40000000f00 */
[----:B-1---5:R-:W-:Y:S05]  /*14620*/  CALL.REL.NOINC `($__internal_11_$__cuda_sm70_shflsync_idx_p) ;  /* 0x000001b000007944 */ /* 0x022fea0003c00000 */
[----:B-----5:R-:W-:Y:S01]  /*14630*/  MOV R0, R14 ;  /* 0x0000000e00007202 */ /* 0x020fe20000000f00 */
[----:B-1----:R-:W-:-:S05]  /*14640*/  BRA `(.L_x_2099) ;  /* 0xffff238000007947 */ /* 0x002fca000383ffff */
.L_x_2064:
[----:B------:R-:W-:Y:S01]  /*14650*/  MOV R15, 0x1 ;  /* 0x00000001000f7802 */ /* 0x000fe20000000f00 */
[----:B--2---:R-:W-:Y:S01]  /*14660*/  IMAD.MOV.U32 R3, RZ, RZ, R6 ;  /* 0x000000ffff037224 */ /* 0x004fe200078e0006 */
[----:B------:R-:W-:Y:S01]  /*14670*/  MOV R2, 0x146a0 ;  /* 0x000146a000027802 */ /* 0x000fe20000000f00 */
[----:B------:R-:W-:Y:S02]  /*14680*/  IMAD.MOV.U32 R14, RZ, RZ, 0x181f ;  /* 0x0000181fff0e7424 */ /* 0x000fe400078e00ff */
[----:B-1---5:R-:W-:Y:S05]  /*14690*/  CALL.REL.NOINC `($__internal_11_$__cuda_sm70_shflsync_idx_p) ;  /* 0x0000014000007944 */ /* 0x022fea0003c00000 */
[----:B------:R-:W-:Y:S01]  /*146a0*/  MOV R15, 0x1 ;  /* 0x00000001000f7802 */ /* 0x000fe20000000f00 */
[----:B------:R-:W-:Y:S01]  /*146b0*/  IMAD.MOV.U32 R4, RZ, RZ, R14 ;  /* 0x000000ffff047224 */ /* 0x000fe200078e000e */
[----:B------:R-:W-:Y:S01]  /*146c0*/  MOV R14, 0x181f ;  /* 0x0000181f000e7802 */ /* 0x000fe20000000f00 */
[----:B------:R-:W-:Y:S01]  /*146d0*/  IMAD.MOV.U32 R3, RZ, RZ, R7 ;  /* 0x000000ffff037224 */ /* 0x000fe200078e0007 */
[----:B------:R-:W-:Y:S02]  /*146e0*/  MOV R2, 0x14700 ;  /* 0x0001470000027802 */ /* 0x000fe40000000f00 */
[----:B-1---5:R-:W-:Y:S05]  /*146f0*/  CALL.REL.NOINC `($__internal_11_$__cuda_sm70_shflsync_idx_p) ;  /* 0x000000e000007944 */ /* 0x022fea0003c00000 */
[----:B------:R-:W-:Y:S01]  /*14700*/  MOV R2, R14 ;  /* 0x0000000e00027202 */ /* 0x000fe20000000f00 */
[----:B-1---5:R-:W-:-:S05]  /*14710*/  BRA `(.L_x_2100) ;  /* 0xffff625000007947 */ /* 0x022fca000383ffff */
.L_x_2070:
[----:B----4-:R-:W-:Y:S01]  /*14720*/  MOV R14, 0x181f ;  /* 0x0000181f000e7802 */ /* 0x010fe20000000f00 */
[----:B------:R-:W-:Y:S01]  /*14730*/  IMAD.MOV.U32 R15, RZ, RZ, 0x1 ;  /* 0x00000001ff0f7424 */ /* 0x000fe200078e00ff */
[----:B------:R-:W-:Y:S02]  /*14740*/  MOV R2, 0x14760 ;  /* 0x0001476000027802 */ /* 0x000fe40000000f00 */
[----:B-----5:R-:W-:Y:S05]  /*14750*/  CALL.REL.NOINC `($__internal_11_$__cuda_sm70_shflsync_idx_p) ;  /* 0x0000008000007944 */ /* 0x020fea0003c00000 */
        /* <DEDUP_REMOVED lines=8> */
        .weak           $__internal_11_$__cuda_sm70_shflsync_idx_p
        .type           $__internal_11_$__cuda_sm70_shflsync_idx_p,@function
        .size           $__internal_11_$__cuda_sm70_shflsync_idx_p,(.L_x_3566 - $__internal_11_$__cuda_sm70_shflsync_idx_p)
$__internal_11_$__cuda_sm70_shflsync_idx_p:
[----:B------:R1:W-:Y:S02]  /*147e0*/  STL [R1+0x74], R0 ;  /* 0x0000740001007387 */ /* 0x0003e40000100800 */
[----:B-1----:R-:W-:-:S04]  /*147f0*/  MOV R0, 0xffffffff ;  /* 0xffffffff00007802 */ /* 0x002fc80000000f00 */
[----:B------:R-:W-:Y:S04]  /*14800*/  WARPSYNC R0 ;  /* 0x0000000000007348 */ /* 0x000fe80003800000 */
[----:B------:R1:W2:Y:S04]  /*14810*/  SHFL.IDX PT, R14, R3, R15, R14 ;  /* 0x0000000f030e7389 */ /* 0x0002a800000e000e */
[----:B-1----:R1:W5:Y:S01]  /*14820*/  LDL.LU R0, [R1+0x74] ;  /* 0x0000740001007983 */ /* 0x0023620000300800 */
[----:B------:R-:W-:-:S04]  /*14830*/  MOV R3, 0x0 ;  /* 0x0000000000037802 */ /* 0x000fc80000000f00 */
[----:B--2---:R-:W-:Y:S05]  /*14840*/  RET.REL.NODEC R2 `(_ZN7cutlass13device_kernelIN5flash19enable_sm80_to_sm89INS1_16FlashAttnFwdSm80INS1_25CollectiveMainloopFwdSm80ILi8ELi1ELb1EN4cute5tupleIJNS5_1CILi128EEENS7_ILi48EEENS7_ILi256EEEEEELi256ENS_6half_tEfNS_4arch4Sm80ELb0ELb1ELb0ELb1ELb1ELb0ELb1ELb0EEENS1_21CollectiveEpilogueFwdINS6_IJS8_SA_S9_EEENS6_IJNS7_ILi1EEESI_SI_EEESC_SE_Li256ELb1ELb1ELb0ELb0EEENS1_19SingleTileSchedulerILb1ELb0ELb1ELi128EEEEEEEEEvNT_6ParamsE) ;  /* 0xfffeb7b002007950 */ /* 0x004fea0003c3ffff */
.L_x_2102:
        /* <DEDUP_REMOVED lines=11> */
.L_x_3566:


//--------------------- .text._ZN7cutlass13device_kernelIN5flash19enable_sm80_to_sm89INS1_16FlashAttnFwdSm80INS1_25CollectiveMainloopFwdSm80ILi8ELi1ELb0EN4cute5tupleIJNS5_1CILi128EEENS7_ILi32EEENS7_ILi256EEEEEELi256ENS_6half_tEfNS_4arch4Sm80ELb0ELb1ELb0ELb1ELb1ELb1ELb1ELb0EEENS1_21CollectiveEpilogueFwdINS6_IJS8_SA_S9_EEENS6_IJNS7_ILi1EEESI_SI_EEESC_SE_Li256ELb1ELb1ELb0ELb0EEENS1_19SingleTileSchedulerILb1ELb0ELb1ELi128EEEEEEEEEvNT_6ParamsE --------------------------
	.section	.text._ZN7cutlass13device_kernelIN5flash19enable_sm80_to_sm89INS1_16FlashAttnFwdSm80INS1_25CollectiveMainloopFwdSm80ILi8ELi1ELb0EN4cute5tupleIJNS5_1CILi128EEENS7_ILi32EEENS7_ILi256EEEEEELi256ENS_6half_tEfNS_4arch4Sm80ELb0ELb1ELb0ELb1ELb1ELb1ELb1ELb0EEENS1_21CollectiveEpilogueFwdINS6_IJS8_SA_S9_EEENS6_IJNS7_ILi1EEESI_SI_EEESC_SE_Li256ELb1ELb1ELb0ELb0EEENS1_19SingleTileSchedulerILb1ELb0ELb1ELi128EEEEEEEEEvNT_6ParamsE,"ax",@progbits
	.sectioninfo	@"SHI_REGISTERS=249"
	.align	128
.text._ZN7cutlass13device_kernelIN5flash19enable_sm80_to_sm89INS1_16FlashAttnFwdSm80INS1_25CollectiveMainloopFwdSm80ILi8ELi1ELb0EN4cute5tupleIJNS5_1CILi128EEENS7_ILi32EEENS7_ILi256EEEEEELi256ENS_6half_tEfNS_4arch4Sm80ELb0ELb1ELb0ELb1ELb1ELb1ELb1ELb0EEENS1_21CollectiveEpilogueFwdINS6_IJS8_SA_S9_EEENS6_IJNS7_ILi1EEESI_SI_EEESC_SE_Li256ELb1ELb1ELb0ELb0EEENS1_19SingleTileSchedulerILb1ELb0ELb1ELi128EEEEEEEEEvNT_6ParamsE:
        .type           _ZN7cutlass13device_kernelIN5flash19enable_sm80_to_sm89INS1_16FlashAttnFwdSm80INS1_25CollectiveMainloopFwdSm80ILi8ELi1ELb0EN4cute5tupleIJNS5_1CILi128EEENS7_ILi32EEENS7_ILi256EEEEEELi256ENS_6half_tEfNS_4arch4Sm80ELb0ELb1ELb0ELb1ELb1ELb1ELb1ELb0EEENS1_21CollectiveEpilogueFwdINS6_IJS8_SA_S9_EEENS6_IJNS7_ILi1EEESI_SI_EEESC_SE_Li256ELb1ELb1ELb0ELb0EEENS1_19SingleTileSchedulerILb1ELb0ELb1ELi128EEEEEEEEEvNT_6ParamsE,@function
        .size           _ZN7cutlass13device_kernelIN5flash19enable_sm80_to_sm89INS1_16FlashAttnFwdSm80INS1_25CollectiveMainloopFwdSm80ILi8ELi1ELb0EN4cute5tupleIJNS5_1CILi128EEENS7_ILi32EEENS7_ILi256EEEEEELi256ENS_6half_tEfNS_4arch4Sm80ELb0ELb1ELb0ELb1ELb1ELb1ELb1ELb0EEENS1_21CollectiveEpilogueFwdINS6_IJS8_SA_S9_EEENS6_IJNS7_ILi1EEESI_SI_EEESC_SE_Li256ELb1ELb1ELb0ELb0EEENS1_19SingleTileSchedulerILb1ELb0ELb1ELi128EEEEEEEEEvNT_6ParamsE,(.L_x_3568 - _ZN7cutlass13device_kernelIN5flash19enable_sm80_to_sm89INS1_16FlashAttnFwdSm80INS1_25CollectiveMainloopFwdSm80ILi8ELi1ELb0EN4cute5tupleIJNS5_1CILi128EEENS7_ILi32EEENS7_ILi256EEEEEELi256ENS_6half_tEfNS_4arch4Sm80ELb0ELb1ELb0ELb1ELb1ELb1ELb1ELb0EEENS1_21CollectiveEpilogueFwdINS6_IJS8_SA_S9_EEENS6_IJNS7_ILi1EEESI_SI_EEESC_SE_Li256ELb1ELb1ELb0ELb0EEENS1_19SingleTileSchedulerILb1ELb0ELb1ELi128EEEEEEEEEvNT_6ParamsE)
        .other          _ZN7cutlass13device_kernelIN5flash19enable_sm80_to_sm89INS1_16FlashAttnFwdSm80INS1_25CollectiveMainloopFwdSm80ILi8ELi1ELb0EN4cute5tupleIJNS5_1CILi128EEENS7_ILi32EEENS7_ILi256EEEEEELi256ENS_6half_tEfNS_4arch4Sm80ELb0ELb1ELb0ELb1ELb1ELb1ELb1ELb0EEENS1_21CollectiveEpilogueFwdINS6_IJS8_SA_S9_EEENS6_IJNS7_ILi1EEESI_SI_EEESC_SE_Li256ELb1ELb1ELb0ELb0EEENS1_19SingleTileSchedulerILb1ELb0ELb1ELi128EEEEEEEEEvNT_6ParamsE,@"STO_CUDA_ENTRY STV_DEFAULT"
_ZN7cutlass13device_kernelIN5flash19enable_sm80_to_sm89INS1_16FlashAttnFwdSm80INS1_25CollectiveMainloopFwdSm80ILi8ELi1ELb0EN4cute5tupleIJNS5_1CILi128EEENS7_ILi32EEENS7_ILi256EEEEEELi256ENS_6half_tEfNS_4arch4Sm80ELb0ELb1ELb0ELb1ELb1ELb1ELb1ELb0EEENS1_21CollectiveEpilogueFwdINS6_IJS8_SA_S9_EEENS6_IJNS7_ILi1EEESI_SI_EEESC_SE_Li256ELb1ELb1ELb0ELb0EEENS1_19SingleTileSchedulerILb1ELb0ELb1ELi128EEEEEEEEEvNT_6ParamsE:
        /* <DEDUP_REMOVED lines=20> */
.L_x_2104:
        /* <DEDUP_REMOVED lines=13> */
.L_x_2106:
[----:B------:R-:W-:Y:S02]  /*0210*/  ULDC UR5, c[0x0][0x54c] ;  /* 0x0001530000057ab9 */ /* 0x000fe40000000800 */
.L_x_2105:
[----:B------:R-:W-:Y:S02]  /*0220*/  ULDC UR4, c[0x0][0x548] ;  /* 0x0001520000047ab9 */ /* 0x000fe40000000800 */
[----:B------:R-:W-:-:S02]  /*0230*/  USHF.L.U32 UR15, UR14, 0x7, URZ ;  /* 0x000000070e0f7899 */ /* 0x000fc4000800063f */
[----:B------:R-:W-:-:S04]  /*0240*/  UIMAD UR4, UR5, UR4, URZ ;  /* 0x00000004050472a4 */ /* 0x000fc8000f8e023f */
[----:B------:R-:W-:-:S04]  /*0250*/  UISETP.GE.AND UP0, UPT, UR15, UR4, UPT ;  /* 0x000000040f00728c */ /* 0x000fc8000bf06270 */
[----:B------:R-:W-:Y:S01]  /*0260*/  USEL UR21, UR21, 0xffffffff, !UP0 ;  /* 0xffffffff15157887 */ /* 0x000fe2000c000000 */
[----:B------:R-:W-:Y:S05]  /*0270*/  BRA `(.L_x_2107) ;  /* 0x000001b000007947 */ /* 0x000fea0003800000 */
.L_x_2103:
        /* <DEDUP_REMOVED lines=8> */
.L_x_2108:
        /* <DEDUP_REMOVED lines=13> */
.L_x_2110:
[----:B------:R-:W-:Y:S02]  /*03d0*/  ULDC UR5, c[0x0][0x54c] ;  /* 0x0001530000057ab9 */ /* 0x000fe40000000800 */
.L_x_2109:
[----:B------:R-:W-:Y:S02]  /*03e0*/  ULDC UR4, c[0x0][0x548] ;  /* 0x0001520000047ab9 */ /* 0x000fe40000000800 */
[----:B------:R-:W-:-:S02]  /*03f0*/  USHF.L.U32 UR15, UR14, 0x7, URZ ;  /* 0x000000070e0f7899 */ /* 0x000fc4000800063f */
[----:B------:R-:W-:-:S04]  /*0400*/  UIMAD UR4, UR5, UR4, URZ ;  /* 0x00000004050472a4 */ /* 0x000fc8000f8e023f */
[----:B------:R-:W-:-:S04]  /*0410*/  UISETP.GE.AND UP0, UPT, UR15, UR4, UPT ;  /* 0x000000040f00728c */ /* 0x000fc8000bf06270 */
[----:B------:R-:W-:-:S06]  /*0420*/  USEL UR21, UR21, 0xffffffff, !UP0 ;  /* 0xffffffff15157887 */ /* 0x000fcc000c000000 */
.L_x_2107:
        /* <DEDUP_REMOVED lines=64> */
.L_x_2111:
        /* <DEDUP_REMOVED lines=10> */
.L_x_2112:
[----:B------:R-:W-:Y:S05]  /*08d0*/  @!P4 BRA `(.L_x_2113) ;  /* 0x000000500000c947 */ /* 0x000fea0003800000 */
[----:B-1--4-:R-:W4:Y:S04]  /*08e0*/  LDG.E R2, [R8.64] ;  /* 0x0000001808027981 */ /* 0x012f28000c1e1900 */
[----:B---3--:R-:W3:Y:S01]  /*08f0*/  LDG.E R3, [R8.64+0x4] ;  /* 0x0000041808037981 */ /* 0x008ee2000c1e1900 */
[----:B----4-:R-:W1:Y:S08]  /*0900*/  R2UR UR19, R2 ;  /* 0x00000000021373c2 */ /* 0x010e7000000e0000 */
[----:B---3--:R-:W1:Y:S02]  /*0910*/  R2UR UR4, R3 ;  /* 0x00000000030473c2 */ /* 0x008e6400000e0000 */
[----:B-1----:R-:W-:-:S06]  /*0920*/  UIADD3 UR19, -UR19, UR4, URZ ;  /* 0x0000000413137290 */ /* 0x002fcc000fffe13f */
.L_x_2113:
        /* <DEDUP_REMOVED lines=42> */
.L_x_2115:
[----:B------:R-:W-:Y:S02]  /*0bd0*/  UISETP.NE.AND UP0, UPT, UR5, 0x1, UPT ;  /* 0x000000010500788c */ /* 0x000fe4000bf05270 */
[----:B------:R-:W-:Y:S02]  /*0be0*/  ULDC.64 UR6, c[0x0][0x330] ;  /* 0x0000cc0000067ab9 */ /* 0x000fe40000000a00 */
[----:B------:R-:W-:-:S07]  /*0bf0*/  UIMAD.WIDE.U32 UR8, UR4, UR6, URZ ;  /* 0x00000006040872a5 */ /* 0x000fce000f8e003f */
[----:B------:R-:W-:Y:S02]  /*0c00*/  @UP0 USHF.R.U32.HI UR4, URZ, UR7, UR9 ;  /* 0x000000073f040299 */ /* 0x000fe40008011609 */
.L_x_2116:
[----:B------:R-:W-:Y:S02]  /*0c10*/  ULDC UR6, c[0x0][0x32c] ;  /* 0x0000cb0000067ab9 */ /* 0x000fe40000000800 */
[----:B------:R-:W-:-:S06]  /*0c20*/  UIMAD UR6, UR4, UR5, UR6 ;  /* 0x00000005040672a4 */ /* 0x000fcc000f8e0206 */
[----:B------:R-:W-:Y:S02]  /*0c30*/  IMNMX R4, R4, UR6, PT ;  /* 0x0000000604047c17 */ /* 0x000fe4000b800200 */
.L_x_2114:
        /* <DEDUP_REMOVED lines=26> */
.L_x_2118:
[----:B------:R-:W-:-:S03]  /*0de0*/  UISETP.NE.AND UP0, UPT, UR5, 0x1, UPT ;  /* 0x000000010500788c */ /* 0x000fc6000bf05270 */
[----:B------:R-:W-:Y:S02]  /*0df0*/  ULDC.64 UR4, c[0x0][0x330] ;  /* 0x0000cc0000047ab9 */ /* 0x000fe40000000a00 */
[----:B------:R-:W-:-:S07]  /*0e00*/  UIMAD.WIDE.U32 UR26, UR6, UR4, URZ ;  /* 0x00000004061a72a5 */ /* 0x000fce000f8e003f */
[----:B------:R-:W-:Y:S02]  /*0e10*/  @UP0 UMOV UR7, UR27 ;  /* 0x0000001b00070c82 */ /* 0x000fe40008000000 */
[----:B------:R-:W-:Y:S02]  /*0e20*/  @UP0 USHF.R.U32.HI UR6, URZ, UR5, UR7 ;  /* 0x000000053f060299 */ /* 0x000fe40008011607 */
.L_x_2119:
[----:B------:R-:W-:Y:S02]  /*0e30*/  ULDC UR4, c[0x0][0x32c] ;  /* 0x0000cb0000047ab9 */ /* 0x000fe40000000800 */
[----:B------:R-:W-:-:S06]  /*0e40*/  UIMAD UR4, UR6, UR4, URZ ;  /* 0x00000004060472a4 */ /* 0x000fcc000f8e023f */
[----:B------:R-:W-:Y:S02]  /*0e50*/  IMNMX R5, R5, UR4, !PT ;  /* 0x0000000405057c17 */ /* 0x000fe4000f800200 */
.L_x_2117:
        /* <DEDUP_REMOVED lines=123> */
.L_x_2122:
[----:B------:R-:W-:Y:S05]  /*1610*/  BSYNC B0 ;  /* 0x0000000000007941 */ /* 0x000fea0003800000 */
.L_x_2121:
        /* <DEDUP_REMOVED lines=128> */
.L_x_2141:
        /* <DEDUP_REMOVED lines=85> */
.L_x_2127:
[----:B------:R-:W-:Y:S05]  /*2370*/  BSYNC B0 ;  /* 0x0000000000007941 */ /* 0x000fea0003800000 */
.L_x_2126:
        /* <DEDUP_REMOVED lines=81> */
.L_x_2130:
[----:B------:R-:W-:Y:S05]  /*2890*/  BSYNC B0 ;  /* 0x0000000000007941 */ /* 0x000fea0003800000 */
.L_x_2129:
        /* <DEDUP_REMOVED lines=57> */
.L_x_2132:
[----:B------:R-:W-:Y:S05]  /*2c30*/  BSYNC B0 ;  /* 0x0000000000007941 */ /* 0x000fea0003800000 */
.L_x_2131:
        /* <DEDUP_REMOVED lines=57> */
.L_x_2134:
[----:B------:R-:W-:Y:S05]  /*2fd0*/  BSYNC B0 ;  /* 0x0000000000007941 */ /* 0x000fea0003800000 */
.L_x_2133:
        /* <DEDUP_REMOVED lines=57> */
.L_x_2125:
        /* <DEDUP_REMOVED lines=29> */
.L_x_2136:
[----:B------:R-:W-:Y:S05]  /*3540*/  BSYNC B0 ;  /* 0x0000000000007941 */ /* 0x000fea0003800000 */
.L_x_2135:
        /* <DEDUP_REMOVED lines=145> */
.L_x_2138:
[----:B------:R-:W-:Y:S05]  /*3e60*/  BSYNC B0 ;  /* 0x0000000000007941 */ /* 0x000fea0003800000 */
.L_x_2137:
        /* <DEDUP_REMOVED lines=124> */
.L_x_2124:
        /* <DEDUP_REMOVED lines=27> */
.L_x_2128:
[----:B------:R-:W-:Y:S05]  /*47e0*/  BSYNC B1 ;  /* 0x0000000000017941 */ /* 0x000fea0003800000 */
.L_x_2123:
        /* <DEDUP_REMOVED lines=61> */
.L_x_2140:
[----:B--2---:R-:W-:Y:S05]  /*4bc0*/  BSYNC B0 ;  /* 0x0000000000007941 */ /* 0x004fea0003800000 */
.L_x_2139:
        /* <DEDUP_REMOVED lines=25> */
.L_x_2120:
        /* <DEDUP_REMOVED lines=20> */
.L_x_2143:
[----:B------:R-:W-:Y:S02]  /*4ea0*/  UISETP.NE.AND UP0, UPT, UR6, 0x1, UPT ;  /* 0x000000010600788c */ /* 0x000fe4000bf05270 */
[----:B------:R-:W-:Y:S02]  /*4eb0*/  ULDC.64 UR4, c[0x0][0x330] ;  /* 0x0000cc0000047ab9 */ /* 0x000fe40000000a00 */
[----:B------:R-:W-:-:S07]  /*4ec0*/  UIMAD.WIDE.U32 UR18, UR10, UR4, URZ ;  /* 0x000000040a1272a5 */ /* 0x000fce000f8e003f */
[----:B------:R-:W-:Y:S02]  /*4ed0*/  @UP0 USHF.R.U32.HI UR10, URZ, UR5, UR19 ;  /* 0x000000053f0a0299 */ /* 0x000fe40008011613 */
.L_x_2144:
[----:B------:R-:W-:Y:S02]  /*4ee0*/  ULDC UR4, c[0x0][0x32c] ;  /* 0x0000cb0000047ab9 */ /* 0x000fe40000000800 */
[----:B------:R-:W-:-:S04]  /*4ef0*/  UIMAD UR4, UR10, UR6, UR4 ;  /* 0x000000060a0472a4 */ /* 0x000fc8000f8e0204 */
[----:B------:R-:W-:-:S04]  /*4f00*/  UISETP.LT.AND UP0, UPT, UR7, UR4, UPT ;  /* 0x000000040700728c */ /* 0x000fc8000bf01270 */
[----:B------:R-:W-:-:S04]  /*4f10*/  USEL UR7, UR7, UR4, UP0 ;  /* 0x0000000407077287 */ /* 0x000fc80008000000 */
.L_x_2142:
        /* <DEDUP_REMOVED lines=27> */
.L_x_2146:
[----:B------:R-:W-:Y:S02]  /*50d0*/  ULDC UR4, c[0x0][0x32c] ;  /* 0x0000cb0000047ab9 */ /* 0x000fe40000000800 */
[----:B------:R-:W-:-:S03]  /*50e0*/  UISETP.NE.AND UP0, UPT, UR4, 0x1, UPT ;  /* 0x000000010400788c */ /* 0x000fc6000bf05270 */
[----:B------:R-:W-:Y:S02]  /*50f0*/  ULDC.64 UR4, c[0x0][0x330] ;  /* 0x0000cc0000047ab9 */ /* 0x000fe40000000a00 */
[----:B------:R-:W-:-:S06]  /*5100*/  UIMAD.WIDE.U32 UR18, UR7, UR4, URZ ;  /* 0x00000004071272a5 */ /* 0x000fcc000f8e003f */
[----:B------:R-:W-:Y:S02]  /*5110*/  @UP0 USHF.R.U32.HI UR7, URZ, UR5, UR19 ;  /* 0x000000053f070299 */ /* 0x000fe40008011613 */
.L_x_2147:
[----:B------:R-:W-:Y:S02]  /*5120*/  ULDC UR4, c[0x0][0x32c] ;  /* 0x0000cb0000047ab9 */ /* 0x000fe40000000800 */
[----:B------:R-:W-:-:S04]  /*5130*/  UIMAD UR4, UR7, UR4, URZ ;  /* 0x00000004070472a4 */ /* 0x000fc8000f8e023f */
[----:B------:R-:W-:-:S04]  /*5140*/  UISETP.LT.AND UP0, UPT, UR6, UR4, UPT ;  /* 0x000000040600728c */ /* 0x000fc8000bf01270 */
[----:B------:R-:W-:-:S04]  /*5150*/  USEL UR6, UR6, UR4, !UP0 ;  /* 0x0000000406067287 */ /* 0x000fc8000c000000 */
.L_x_2145:
        /* <DEDUP_REMOVED lines=93> */
[----:B------:R-:W-:Y:S01]  /*5730*/  LOP3.LUT R61, R60, 0xfffffff8, RZ, 0xc0, !PT ;  /* 0xfffffff83c3d7812 */ /* 0x000fe200078ec0ff */
[----:B------:R-:W-:Y:S01]  /*5740*/  UIMAD UR17, UR17, UR5, UR6 ;  /* 0x00000005111172a4 */ /* 0x000fe2000f8e0206 */
[----:B------:R-:W-:Y:S01]  /*5750*/  SHF.R.S32.HI R60, RZ, 0x3, R60 ;  /* 0x00000003ff3c7819 */ /* 0x000fe2000001143c */
[----:B------:R-:W-:Y:S01]  /*5760*/  ULDC UR29, c[0x0][0x2c4] ;  /* 0x0000b100001d7ab9 */ /* 0x000fe20000000800 */
[----:B------:R-:W-:Y:S01]  /*5770*/  PLOP3.LUT P0, PT, PT, PT, UP3, 0x80, 0x0 ;  /* 0x000000000000781c */ /* 0x000fe20003f0f038 */
[----:B------:R-:W-:Y:S01]  /*5780*/  ULDC.64 UR6, c[0x0][0x348] ;  /* 0x0000d20000067ab9 */ /* 0x000fe20000000a00 */
[----:B------:R-:W-:Y:S01]  /*5790*/  IMAD.IADD R61, R62, 0x1, -R61 ;  /* 0x000000013e3d7824 */ /* 0x000fe200078e0a3d */
[----:B------:R-:W-:Y:S01]  /*57a0*/  UISETP.NE.U32.AND UP0, UPT, URZ, UR6, UPT ;  /* 0x000000063f00728c */ /* 0x000fe2000bf05070 */
[-C--:B------:R-:W-:Y:S01]  /*57b0*/  LEA.HI R65, R45, R62.reuse, RZ, 0x4 ;  /* 0x0000003e2d417211 */ /* 0x080fe200078f20ff */
[----:B------:R-:W-:Y:S01]  /*57c0*/  ULDC.64 UR4, c[0x0][0x1b8] ;  /* 0x00006e0000047ab9 */ /* 0x000fe20000000a00 */
[C---:B------:R-:W-:Y:S01]  /*57d0*/  IMAD R216, R61.reuse, 0x20, R60 ;  /* 0x000000203dd87824 */ /* 0x040fe200078e023c */
[----:B------:R-:W-:Y:S01]  /*57e0*/  UISETP.NE.AND.EX UP0, UPT, URZ, UR7, UPT, UP0 ;  /* 0x000000073f00728c */ /* 0x000fe2000bf05300 */
[----:B------:R-:W-:Y:S01]  /*57f0*/  IMAD.SHL.U32 R120, R60, 0x40, RZ ;  /* 0x000000403c787824 */ /* 0x000fe200078e00ff */
[----:B------:R-:W-:Y:S01]  /*5800*/  UIADD3 UR19, UR19, UR17, URZ ;  /* 0x0000001113137290 */ /* 0x000fe2000fffe03f */
[----:B------:R-:W-:Y:S01]  /*5810*/  IMAD.SHL.U32 R225, R61, 0x8, RZ ;  /* 0x000000083de17824 */ /* 0x000fe200078e00ff */
[----:B------:R-:W-:Y:S01]  /*5820*/  UIMAD UR6, UR12, UR4, URZ ;  /* 0x000000040c0672a4 */ /* 0x000fe2000f8e023f */
[----:B------:R-:W-:Y:S01]  /*5830*/  IADD3 R0, R216, UR15, RZ ;  /* 0x0000000fd8007c10 */ /* 0x000fe2000fffe0ff */
[----:B------:R-:W-:Y:S01]  /*5840*/  USHF.R.S32.HI UR7, URZ, 0x1f, UR21 ;  /* 0x0000001f3f077899 */ /* 0x000fe20008011415 */
[----:B------:R-:W-:Y:S01]  /*5850*/  LEA.HI R117, R45, R62, RZ, 0x6 ;  /* 0x0000003e2d757211 */ /* 0x000fe200078f30ff */
[----:B------:R-:W-:Y:S01]  /*5860*/  UIMAD UR6, UR13, UR5, UR6 ;  /* 0x000000050d0672a4 */ /* 0x000fe2000f8e0206 */
[----:B------:R-:W-:Y:S01]  /*5870*/  LOP3.LUT R120, R120, 0x1c0, RZ, 0xc0, !PT ;  /* 0x000001c078787812 */ /* 0x000fe200078ec0ff */
[----:B------:R-:W-:Y:S01]  /*5880*/  UIMAD.WIDE.U32 UR18, UR13, UR4, UR18 ;  /* 0x000000040d1272a5 */ /* 0x000fe2000f8e0012 */
[----:B-1----:R-:W-:Y:S01]  /*5890*/  @P1 IMAD.HI.U32 R3, R0, c[0x0][0x2c8], RZ ;  /* 0x0000b20000031a27 */ /* 0x002fe200078e00ff */
[----:B------:R-:W-:Y:S01]  /*58a0*/  USEL UR7, UR7, URZ, !UP0 ;  /* 0x0000003f07077287 */ /* 0x000fe2000c000000 */
[C---:B------:R-:W-:Y:S01]  /*58b0*/  IADD3 R50, R225.reuse, 0x80, RZ ;  /* 0x00000080e1327810 */ /* 0x040fe20007ffe0ff */
[----:B------:R-:W-:Y:S01]  /*58c0*/  ULDC.64 UR4, c[0x0][0x1c0] ;  /* 0x0000700000047ab9 */ /* 0x000fe20000000a00 */
[----:B------:R-:W-:Y:S01]  /*58d0*/  IMAD.MOV.U32 R8, RZ, RZ, R0 ;  /* 0x000000ffff087224 */ /* 0x000fe200078e0000 */
[----:B------:R-:W-:Y:S01]  /*58e0*/  USEL UR17, UR21, URZ, !UP0 ;  /* 0x0000003f15117287 */ /* 0x000fe2000c000000 */
        /* <DEDUP_REMOVED lines=10> */
[----:B------:R-:W-:Y:S01]  /*5990*/  UIMAD UR29, UR20, UR29, URZ ;  /* 0x0000001d141d72a4 */ /* 0x000fe2000f8e023f */
[----:B------:R-:W-:Y:S01]  /*59a0*/  IMAD R4, R3, c[0x0][0x2c4], R0 ;  /* 0x0000b10003047a24 */ /* 0x000fe200078e0200 */
[----:B------:R-:W-:Y:S01]  /*59b0*/  UIADD3 UR5, UR19, UR5, URZ ;  /* 0x0000000513057290 */ /* 0x000fe2000fffe03f */
[----:B------:R-:W-:Y:S01]  /*59c0*/  IMAD.U32 R7, RZ, RZ, UR19 ;  /* 0x00000013ff077e24 */ /* 0x000fe2000f8e00ff */
[----:B------:R-:W-:Y:S01]  /*59d0*/  LOP3.LUT R3, R65, 0xfffffff0, RZ, 0xc0, !PT ;  /* 0xfffffff041037812 */ /* 0x000fe200078ec0ff */
[----:B------:R-:W-:Y:S01]  /*59e0*/  IMAD.U32 R6, RZ, RZ, UR18 ;  /* 0x00000012ff067e24 */ /* 0x000fe2000f8e00ff */
[----:B------:R-:W-:Y:S01]  /*59f0*/  SHF.R.U32.HI R118, RZ, 0x3, R120 ;  /* 0x00000003ff767819 */ /* 0x000fe20000011678 */
[----:B------:R-:W-:Y:S01]  /*5a00*/  IMAD R5, R8, c[0x0][0x1b4], R5 ;  /* 0x00006d0008057a24 */ /* 0x000fe200078e0205 */
[----:B------:R-:W-:Y:S01]  /*5a10*/  ISETP.GE.AND P4, PT, R225, c[0x0][0x198], PT ;  /* 0x00006600e1007a0c */ /* 0x000fe20003f86270 */
[----:B------:R-:W-:Y:S01]  /*5a20*/  IMAD.U32 R7, RZ, RZ, UR5 ;  /* 0x00000005ff077e24 */ /* 0x000fe2000f8e00ff */
[----:B------:R-:W-:Y:S01]  /*5a30*/  ISETP.GE.AND P3, PT, R50, c[0x0][0x198], PT ;  /* 0x0000660032007a0c */ /* 0x000fe20003f66270 */
[----:B------:R-:W-:Y:S01]  /*5a40*/  IMAD.IADD R3, R62, 0x1, -R3 ;  /* 0x000000013e037824 */ /* 0x000fe200078e0a03 */
[----:B------:R-:W-:Y:S01]  /*5a50*/  ISETP.GE.AND P5, PT, R49, c[0x0][0x198], PT ;  /* 0x0000660031007a0c */ /* 0x000fe20003fa6270 */
[----:B------:R-:W-:Y:S01]  /*5a60*/  IMAD.WIDE.U32 R8, R8, c[0x0][0x1b0], R6 ;  /* 0x00006c0008087a25 */ /* 0x000fe200078e0006 */
[----:B------:R-:W-:Y:S01]  /*5a70*/  SHF.R.S32.HI R7, RZ, 0x1f, R4 ;  /* 0x0000001fff077819 */ /* 0x000fe20000011404 */
[----:B------:R-:W-:Y:S01]  /*5a80*/  BSSY B0, `(.L_x_2149) ;  /* 0x0000032000007945 */ /* 0x000fe20003800000 */
[----:B------:R-:W-:Y:S01]  /*5a90*/  SHF.R.S32.HI R46, RZ, 0x1f, R3 ;  /* 0x0000001fff2e7819 */ /* 0x000fe20000011403 */
[----:B------:R-:W-:-:S02]  /*5aa0*/  IMAD.IADD R9, R9, 0x1, R5 ;  /* 0x0000000109097824 */ /* 0x000fc400078e0205 */
[----:B------:R-:W-:Y:S01]  /*5ab0*/  IMAD R7, R7, c[0x0][0x1a8], RZ ;  /* 0x00006a0007077a24 */ /* 0x000fe200078e02ff */
[----:B------:R-:W-:Y:S01]  /*5ac0*/  LEA.HI R46, R46, R3, RZ, 0x3 ;  /* 0x000000032e2e7211 */ /* 0x000fe200078f18ff */
[----:B------:R-:W-:Y:S02]  /*5ad0*/  IMAD.SHL.U32 R117, R117, 0x8, RZ ;  /* 0x0000000875757824 */ /* 0x000fe400078e00ff */
[----:B------:R-:W-:Y:S01]  /*5ae0*/  IMAD R7, R4, c[0x0][0x1ac], R7 ;  /* 0x00006b0004077a24 */ /* 0x000fe200078e0207 */
[----:B------:R-:W-:Y:S01]  /*5af0*/  LOP3.LUT R0, R46, 0xfffffff8, RZ, 0xc0, !PT ;  /* 0xfffffff82e007812 */ /* 0x000fe200078ec0ff */
[----:B------:R-:W-:Y:S01]  /*5b00*/  IMAD.WIDE.U32 R4, R4, c[0x0][0x1a8], R8 ;  /* 0x00006a0004047a25 */ /* 0x000fe200078e0008 */
[----:B------:R-:W-:Y:S02]  /*5b10*/  IADD3 R8, R60, UR15, RZ ;  /* 0x0000000f3c087c10 */ /* 0x000fe4000fffe0ff */
[----:B------:R-:W-:Y:S01]  /*5b20*/  LOP3.LUT R117, R117, 0xfffffe00, RZ, 0xc0, !PT ;  /* 0xfffffe0075757812 */ /* 0x000fe200078ec0ff */
[----:B------:R-:W-:Y:S01]  /*5b30*/  IMAD.IADD R5, R5, 0x1, R7 ;  /* 0x0000000105057824 */ /* 0x000fe200078e0207 */
[----:B------:R-:W-:Y:S01]  /*5b40*/  ISETP.GE.AND P6, PT, R8, UR29, PT ;  /* 0x0000001d08007c0c */ /* 0x000fe2000bfc6270 */
[----:B------:R-:W-:Y:S01]  /*5b50*/  IMAD.IADD R0, R3, 0x1, -R0 ;  /* 0x0000000103007824 */ /* 0x000fe200078e0a00 */
[----:B------:R-:W-:-:S02]  /*5b60*/  LEA R13, P0, R4, c[0x0][0x160], 0x1 ;  /* 0x00005800040d7a11 */ /* 0x000fc400078008ff */
[----:B------:R-:W-:Y:S02]  /*5b70*/  LOP3.LUT R3, R120, 0x38, R225, 0xf8, !PT ;  /* 0x0000003878037812 */ /* 0x000fe400078ef8e1 */
[----:B------:R-:W-:Y:S01]  /*5b80*/  LEA.HI.X R5, R4, c[0x0][0x164], R5, 0x1, P0 ;  /* 0x0000590004057a11 */ /* 0x000fe200000f0c05 */
[----:B------:R1:W3:Y:S01]  /*5b90*/  SHFL.IDX PT, R14, R13, RZ, 0x181f ;  /* 0x00181fff0d0e7589 */ /* 0x0002e200000e0000 */
[----:B------:R-:W-:Y:S02]  /*5ba0*/  ISETP.GE.AND P0, PT, R219, c[0x0][0x198], PT ;  /* 0x00006600db007a0c */ /* 0x000fe40003f06270 */
        /* <DEDUP_REMOVED lines=16> */
[----:B------:R-:W-:Y:S01]  /*5cb0*/  LEA.HI R9, R10, R219, RZ, 0x3 ;  /* 0x000000db0a097211 */ /* 0x000fe200078f18ff */
[----:B------:R-:W-:Y:S01]  /*5cc0*/  IMAD.SHL.U32 R10, R51, 0x2, RZ ;  /* 0x00000002330a7824 */ /* 0x000fe200078e00ff */
[----:B------:R-:W-:Y:S02]  /*5cd0*/  LEA.HI R7, R7, R50, RZ, 0x3 ;  /* 0x0000003207077211 */ /* 0x000fe400078f18ff */
[----:B------:R-:W-:-:S02]  /*5ce0*/  LEA.HI R4, R4, R49, RZ, 0x3 ;  /* 0x0000003104047211 */ /* 0x000fc400078f18ff */
[----:B------:R-:W-:Y:S01]  /*5cf0*/  LOP3.LUT R9, R9, 0xfffffff8, RZ, 0xc0, !PT ;  /* 0xfffffff809097812 */ /* 0x000fe200078ec0ff */
[----:B------:R-:W-:Y:S01]  /*5d00*/  @!PT LDS RZ, [RZ] ;  /* 0x00000000fffff984 */ /* 0x000fe20000000800 */
[----:B------:R1:W-:Y:S01]  /*5d10*/  LDGSTS.E.BYPASS.LTC128B.128 [R10+0x10080], [R16.64], !P4 ;  /* 0x10080000100a7fae */ /* 0x0003e2000e101d58 */
        /* <DEDUP_REMOVED lines=8> */
.L_x_2150:
[----:B-1-34-:R-:W-:Y:S05]  /*5da0*/  BSYNC B0 ;  /* 0x0000000000007941 */ /* 0x01afea0003800000 */
.L_x_2149:
        /* <DEDUP_REMOVED lines=26> */
.L_x_2152:
[----:B------:R-:W-:Y:S05]  /*5f50*/  BSYNC B0 ;  /* 0x0000000000007941 */ /* 0x000fea0003800000 */
.L_x_2151:
        /* <DEDUP_REMOVED lines=26> */
.L_x_2154:
[----:B------:R-:W-:Y:S05]  /*6100*/  BSYNC B0 ;  /* 0x0000000000007941 */ /* 0x000fea0003800000 */
.L_x_2153:
[----:B------:R-:W-:Y:S01]  /*6110*/  IADD3 R7, R8, 0x60, RZ ;  /* 0x0000006008077810 */ /* 0x000fe20007ffe0ff */
[----:B---3--:R-:W-:Y:S01]  /*6120*/  SHFL.IDX PT, R14, R13, 0x3, 0x181f ;  /* 0x00781f000d0e7f89 */ /* 0x008fe200000e0000 */
[----:B------:R-:W-:Y:S01]  /*6130*/  UIADD3 UR17, UR10, -0x1, URZ ;  /* 0xffffffff0a117890 */ /* 0x000fe2000fffe03f */
[----:B------:R-:W-:Y:S01]  /*6140*/  IMAD.MOV.U32 R215, RZ, RZ, c[0x0][0x2b8] ;  /* 0x0000ae00ffd77624 */ /* 0x000fe200078e00ff */
[----:B------:R-:W-:Y:S01]  /*6150*/  ISETP.GE.AND P6, PT, R7, UR29, PT ;  /* 0x0000001d07007c0c */ /* 0x000fe2000bfc6270 */
[----:B----4-:R-:W3:Y:S01]  /*6160*/  SHFL.IDX PT, R15, R5, 0x3, 0x181f ;  /* 0x00781f00050f7f89 */ /* 0x010ee200000e0000 */
        /* <DEDUP_REMOVED lines=13> */
[----:B------:R-:W-:Y:S02]  /*6240*/  @!P6 LEA.HI R21, R16, R219, RZ, 0x3 ;  /* 0x000000db1015e211 */ /* 0x000fe400078f18ff */
[----:B------:R-:W-:Y:S01]  /*6250*/  @!P6 LEA.HI R19, R19, R50, RZ, 0x3 ;  /* 0x000000321313e211 */ /* 0x000fe200078f18ff */
[----:B------:R-:W-:Y:S01]  /*6260*/  UIADD3 UR6, UR19, UR6, URZ ;  /* 0x0000000613067290 */ /* 0x000fe2000fffe03f */
[----:B------:R-:W-:Y:S01]  /*6270*/  @!P6 SHF.R.S32.HI R16, RZ, 0x1f, R49 ;  /* 0x0000001fff10e819 */ /* 0x000fe20000011431 */
[----:B------:R-:W-:Y:S01]  /*6280*/  ULDC.64 UR4, c[0x0][0x1e8] ;  /* 0x00007a0000047ab9 */ /* 0x000fe20000000a00 */
[----:B------:R-:W-:-:S02]  /*6290*/  @!P6 LOP3.LUT R21, R21, 0xfffffff8, RZ, 0xc0, !PT ;  /* 0xfffffff81515e812 */ /* 0x000fc400078ec0ff */
[----:B------:R-:W-:Y:S01]  /*62a0*/  @!P6 LOP3.LUT R19, R19, 0xfffffff8, RZ, 0xc0, !PT ;  /* 0xfffffff81313e812 */ /* 0x000fe200078ec0ff */
[--C-:B---3--:R-:W-:Y:S01]  /*62b0*/  @!P6 IMAD.WIDE R22, R225, 0x2, R14.reuse ;  /* 0x00000002e116e825 */ /* 0x108fe200078e020e */
[----:B------:R-:W-:Y:S02]  /*62c0*/  @!P6 LEA.HI R7, R16, R49, RZ, 0x3 ;  /* 0x000000311007e211 */ /* 0x000fe400078f18ff */
[----:B------:R-:W-:Y:S01]  /*62d0*/  @P1 LOP3.LUT R12, R12, 0x8, RZ, 0xfc, !PT ;  /* 0x000000080c0c1812 */ /* 0x000fe200078efcff */
[--C-:B------:R-:W-:Y:S01]  /*62e0*/  @!P6 IMAD.WIDE R20, R21, 0x2, R14.reuse ;  /* 0x000000021514e825 */ /* 0x100fe200078e020e */
[----:B------:R-:W-:Y:S01]  /*62f0*/  @!P6 LOP3.LUT R7, R7, 0xfffffff8, RZ, 0xc0, !PT ;  /* 0xfffffff80707e812 */ /* 0x000fe200078ec0ff */
[----:B------:R-:W-:Y:S01]  /*6300*/  @!PT LDS RZ, [RZ] ;  /* 0x00000000fffff984 */ /* 0x000fe20000000800 */
[----:B------:R3:W-:Y:S02]  /*6310*/  @!P6 LDGSTS.E.BYPASS.LTC128B.128 [R10+0x13080], [R22.64], !P4 ;  /* 0x13080000160aefae */ /* 0x0007e4000e101d58 */
[----:B------:R-:W-:Y:S02]  /*6320*/  @!P6 IMAD.WIDE R18, R19, 0x2, R14 ;  /* 0x000000021312e825 */ /* 0x000fe400078e020e */
[----:B------:R3:W-:Y:S01]  /*6330*/  @!P6 LDGSTS.E.BYPASS.LTC128B.128 [R10+0x17080], [R20.64], !P0 ;  /* 0x17080000140aefae */ /* 0x0007e2000c101d58 */
[----:B------:R-:W-:-:S02]  /*6340*/  ISETP.GE.AND P0, PT, R218, UR11, PT ;  /* 0x0000000bda007c0c */ /* 0x000fc4000bf06270 */
[----:B------:R-:W-:Y:S01]  /*6350*/  IADD3 R218, R218, UR16, RZ ;  /* 0x00000010dada7c10 */ /* 0x000fe2000fffe0ff */
[----:B------:R4:W-:Y:S01]  /*6360*/  @!P6 LDGSTS.E.BYPASS.LTC128B.128 [R10+0x1b080], [R18.64], !P3 ;  /* 0x1b080000120aefae */ /* 0x0009e2000d901d58 */
[----:B------:R-:W-:-:S03]  /*6370*/  ISETP.GT.OR P0, PT, R216, 0x1f, P0 ;  /* 0x0000001fd800780c */ /* 0x000fc60000704670 */
[----:B------:R-:W-:-:S04]  /*6380*/  @P1 IMAD.HI.U32 R11, R218, c[0x0][0x2bc], RZ ;  /* 0x0000af00da0b1a27 */ /* 0x000fc800078e00ff */
[----:B-12---:R-:W-:Y:S01]  /*6390*/  IMAD.MOV.U32 R5, RZ, RZ, R218 ;  /* 0x000000ffff057224 */ /* 0x006fe200078e00da */
[----:B------:R-:W-:Y:S01]  /*63a0*/  @P1 SHF.R.U32.HI R5, RZ, c[0x0][0x2c0], R11 ;  /* 0x0000b000ff051a19 */ /* 0x000fe2000001160b */
[----:B----4-:R-:W-:-:S04]  /*63b0*/  @!P6 IMAD.WIDE R18, R7, 0x2, R14 ;  /* 0x000000020712e825 */ /* 0x010fc800078e020e */
[C---:B------:R-:W-:Y:S01]  /*63c0*/  @!P0 IADD3 R14, P1, R5.reuse, UR18, RZ ;  /* 0x00000012050e8c10 */ /* 0x040fe2000ff3e0ff */
[----:B------:R3:W-:Y:S03]  /*63d0*/  @!P6 LDGSTS.E.BYPASS.LTC128B.128 [R10+0x1f080], [R18.64], !P5 ;  /* 0x1f080000120aefae */ /* 0x0007e6000e901d58 */
[----:B------:R-:W-:Y:S02]  /*63e0*/  @!P0 LEA.HI.X.SX32 R7, R5, UR6, 0x1, P1 ;  /* 0x0000000605078c11 */ /* 0x000fe400088f0eff */
[C---:B------:R-:W-:Y:S01]  /*63f0*/  @!P0 LEA R16, P1, R14.reuse, c[0x0][0x2a0], 0x2 ;  /* 0x0000a8000e108a11 */ /* 0x040fe200078210ff */
[----:B------:R-:W0:Y:S03]  /*6400*/  LDGDEPBAR ;  /* 0x00000000000079af */ /* 0x000e260000000000 */
        /* <DEDUP_REMOVED lines=14> */
[----:B------:R-:W-:Y:S01]  /*64f0*/  ISETP.GE.AND P4, PT, R50, c[0x0][0x1d4], PT ;  /* 0x0000750032007a0c */ /* 0x000fe20003f86270 */
[----:B------:R-:W-:Y:S01]  /*6500*/  ULDC.64 UR4, c[0x0][0x210] ;  /* 0x0000840000047ab9 */ /* 0x000fe20000000a00 */
[----:B------:R-:W-:Y:S01]  /*6510*/  IADD3 R11, -R60, UR30, RZ ;  /* 0x0000001e3c0b7c10 */ /* 0x000fe2000fffe1ff */
[----:B------:R-:W-:Y:S01]  /*6520*/  IMAD R5, R64, c[0x0][0x1e0], RZ ;  /* 0x0000780040057a24 */ /* 0x000fe200078e02ff */
[----:B------:R-:W-:Y:S01]  /*6530*/  ISETP.GE.AND P3, PT, R49, c[0x0][0x1d4], PT ;  /* 0x0000750031007a0c */ /* 0x000fe20003f66270 */
[----:B------:R-:W-:Y:S01]  /*6540*/  UIMAD UR12, UR12, UR4, URZ ;  /* 0x000000040c0c72a4 */ /* 0x000fe2000f8e023f */
[----:B------:R-:W-:Y:S01]  /*6550*/  LOP3.LUT R12, R12, 0xfffffffe, RZ, 0xc0, !PT ;  /* 0xfffffffe0c0c7812 */ /* 0x000fe200078ec0ff */
[----:B------:R-:W-:Y:S01]  /*6560*/  IMAD R5, R218, c[0x0][0x1e4], R5 ;  /* 0x00007900da057a24 */ /* 0x000fe200078e0205 */
[----:B------:R-:W-:Y:S01]  /*6570*/  UIMAD.WIDE.U32 UR26, UR13, UR4, URZ ;  /* 0x000000040d1a72a5 */ /* 0x000fe2000f8e003f */
[----:B------:R-:W-:Y:S01]  /*6580*/  LEA.HI R48, R45, R62, RZ, 0x5 ;  /* 0x0000003e2d307211 */ /* 0x000fe200078f28ff */
[----:B------:R-:W-:Y:S01]  /*6590*/  UIMAD UR12, UR13, UR5, UR12 ;  /* 0x000000050d0c72a4 */ /* 0x000fe2000f8e020c */
[----:B------:R-:W-:Y:S01]  /*65a0*/  IMAD.IADD R15, R15, 0x1, R5 ;  /* 0x000000010f0f7824 */ /* 0x000fe200078e0205 */
[----:B------:R-:W-:Y:S01]  /*65b0*/  @P2 LOP3.LUT R12, R12, 0x1, RZ, 0xfc, !PT ;  /* 0x000000010c0c2812 */ /* 0x000fe200078efcff */
[----:B------:R-:W-:Y:S01]  /*65c0*/  IMAD.U32 R5, RZ, RZ, UR13 ;  /* 0x0000000dff057e24 */ /* 0x000fe2000f8e00ff */
[----:B------:R-:W-:Y:S01]  /*65d0*/  UIADD3 UR12, UR27, UR12, URZ ;  /* 0x0000000c1b0c7290 */ /* 0x000fe2000fffe03f */
[----:B------:R-:W-:-:S02]  /*65e0*/  SHF.R.S32.HI R44, RZ, 0x5, R48 ;  /* 0x00000005ff2c7819 */ /* 0x000fc40000011430 */
[----:B--2---:R-:W-:Y:S01]  /*65f0*/  SHF.R.S32.HI R47, RZ, 0x1f, R217 ;  /* 0x0000001fff2f7819 */ /* 0x004fe200000114d9 */
[----:B------:R-:W-:-:S04]  /*6600*/  IMAD.WIDE.U32 R14, R217, c[0x0][0x1f0], R14 ;  /* 0x00007c00d90e7a25 */ /* 0x000fc800078e000e */
[----:B---3--:R-:W-:Y:S02]  /*6610*/  IMAD R10, R47, c[0x0][0x1f0], RZ ;  /* 0x00007c002f0a7a24 */ /* 0x008fe400078e02ff */
        /* <DEDUP_REMOVED lines=9> */
[----:B------:R-:W-:-:S05]  /*66b0*/  LEA.HI.X R13, R10, c[0x0][0x1cc], R7, 0x1, P1 ;  /* 0x000073000a0d7a11 */ /* 0x000fca00008f0c07 */
[----:B------:R-:W1:Y:S06]  /*66c0*/  SHFL.IDX PT, R15, R13, RZ, 0x181f ;  /* 0x00181fff0d0f7589 */ /* 0x000e6c00000e0000 */
[----:B------:R-:W-:Y:S01]  /*66d0*/  @P0 SHF.R.S32.HI R10, RZ, 0x1f, R219 ;  /* 0x0000001fff0a0819 */ /* 0x000fe200000114db */
[----:B------:R-:W-:Y:S01]  /*66e0*/  @P0 IMAD.SHL.U32 R11, R51, 0x2, RZ ;  /* 0x00000002330b0824 */ /* 0x000fe200078e00ff */
[----:B------:R-:W-:Y:S02]  /*66f0*/  @P0 SHF.R.S32.HI R7, RZ, 0x1f, R50 ;  /* 0x0000001fff070819 */ /* 0x000fe40000011432 */
[----:B------:R-:W-:-:S02]  /*6700*/  @P0 SHF.R.S32.HI R16, RZ, 0x1f, R49 ;  /* 0x0000001fff100819 */ /* 0x000fc40000011431 */
[----:B------:R-:W-:Y:S02]  /*6710*/  @P0 LEA.HI R10, R10, R219, RZ, 0x3 ;  /* 0x000000db0a0a0211 */ /* 0x000fe400078f18ff */
        /* <DEDUP_REMOVED lines=20> */
.L_x_2155:
        /* <DEDUP_REMOVED lines=91> */
.L_x_2159:
[----:B------:R-:W-:Y:S05]  /*6e10*/  BSYNC B0 ;  /* 0x0000000000007941 */ /* 0x000fea0003800000 */
.L_x_2158:
        /* <DEDUP_REMOVED lines=78> */
.L_x_2161:
[----:B------:R-:W-:Y:S05]  /*7300*/  BSYNC B0 ;  /* 0x0000000000007941 */ /* 0x000fea0003800000 */
.L_x_2160:
        /* <DEDUP_REMOVED lines=80> */
.L_x_2163:
[----:B------:R-:W-:Y:S05]  /*7810*/  BSYNC B0 ;  /* 0x0000000000007941 */ /* 0x000fea0003800000 */
.L_x_2162:
        /* <DEDUP_REMOVED lines=77> */
.L_x_2165:
[----:B------:R-:W-:Y:S05]  /*7cf0*/  BSYNC B0 ;  /* 0x0000000000007941 */ /* 0x000fea0003800000 */
.L_x_2164:
        /* <DEDUP_REMOVED lines=79> */
.L_x_2169:
[----:B------:R-:W-:Y:S05]  /*81f0*/  BSYNC B0 ;  /* 0x0000000000007941 */ /* 0x000fea0003800000 */
.L_x_2168:
        /* <DEDUP_REMOVED lines=46> */
.L_x_2171:
[----:B------:R-:W-:Y:S05]  /*84e0*/  BSYNC B0 ;  /* 0x0000000000007941 */ /* 0x000fea0003800000 */
.L_x_2170:
        /* <DEDUP_REMOVED lines=46> */
.L_x_2173:
[----:B------:R-:W-:Y:S05]  /*87d0*/  BSYNC B0 ;  /* 0x0000000000007941 */ /* 0x000fea0003800000 */
.L_x_2172:
        /* <DEDUP_REMOVED lines=45> */
.L_x_2167:
[----:B------:R-:W-:Y:S05]  /*8ab0*/  BSYNC B1 ;  /* 0x0000000000017941 */ /* 0x000fea0003800000 */
.L_x_2166:
        /* <DEDUP_REMOVED lines=49> */
.L_x_2177:
[----:B------:R-:W-:Y:S05]  /*8dd0*/  BSYNC B0 ;  /* 0x0000000000007941 */ /* 0x000fea0003800000 */
.L_x_2176:
        /* <DEDUP_REMOVED lines=46> */
.L_x_2179:
[----:B------:R-:W-:Y:S05]  /*90c0*/  BSYNC B0 ;  /* 0x0000000000007941 */ /* 0x000fea0003800000 */
.L_x_2178:
        /* <DEDUP_REMOVED lines=46> */
.L_x_2181:
[----:B------:R-:W-:Y:S05]  /*93b0*/  BSYNC B0 ;  /* 0x0000000000007941 */ /* 0x000fea0003800000 */
.L_x_2180:
        /* <DEDUP_REMOVED lines=45> */
.L_x_2175:
[----:B------:R-:W-:Y:S05]  /*9690*/  BSYNC B1 ;  /* 0x0000000000017941 */ /* 0x000fea0003800000 */
.L_x_2174:
        /* <DEDUP_REMOVED lines=49> */
.L_x_2185:
[----:B------:R-:W-:Y:S05]  /*99b0*/  BSYNC B0 ;  /* 0x0000000000007941 */ /* 0x000fea0003800000 */
.L_x_2184:
        /* <DEDUP_REMOVED lines=46> */
.L_x_2187:
[----:B------:R-:W-:Y:S05]  /*9ca0*/  BSYNC B0 ;  /* 0x0000000000007941 */ /* 0x000fea0003800000 */
.L_x_2186:
        /* <DEDUP_REMOVED lines=46> */
.L_x_2189:
[----:B------:R-:W-:Y:S05]  /*9f90*/  BSYNC B0 ;  /* 0x0000000000007941 */ /* 0x000fea0003800000 */
.L_x_2188:
        /* <DEDUP_REMOVED lines=45> */
.L_x_2183:
[----:B------:R-:W-:Y:S05]  /*a270*/  BSYNC B1 ;  /* 0x0000000000017941 */ /* 0x000fea0003800000 */
.L_x_2182:
        /* <DEDUP_REMOVED lines=48> */
.L_x_2192:
[----:B------:R-:W-:Y:S05]  /*a580*/  BSYNC B0 ;  /* 0x0000000000007941 */ /* 0x000fea0003800000 */
.L_x_2191:
        /* <DEDUP_REMOVED lines=46> */
.L_x_2194:
[----:B------:R-:W-:Y:S05]  /*a870*/  BSYNC B0 ;  /* 0x0000000000007941 */ /* 0x000fea0003800000 */
.L_x_2193:
        /* <DEDUP_REMOVED lines=46> */
.L_x_2196:
[----:B------:R-:W-:Y:S05]  /*ab60*/  BSYNC B0 ;  /* 0x0000000000007941 */ /* 0x000fea0003800000 */
.L_x_2195:
        /* <DEDUP_REMOVED lines=46> */
.L_x_2157:
        /* <DEDUP_REMOVED lines=57> */
.L_x_2198:
[----:B--2---:R-:W-:Y:S05]  /*b1e0*/  BSYNC B0 ;  /* 0x0000000000007941 */ /* 0x004fea0003800000 */
.L_x_2197:
        /* <DEDUP_REMOVED lines=59> */
.L_x_2200:
[----:B--2---:R-:W-:Y:S05]  /*b5a0*/  BSYNC B0 ;  /* 0x0000000000007941 */ /* 0x004fea0003800000 */
.L_x_2199:
        /* <DEDUP_REMOVED lines=61> */
.L_x_2202:
[----:B--23--:R-:W-:Y:S05]  /*b980*/  BSYNC B0 ;  /* 0x0000000000007941 */ /* 0x00cfea0003800000 */
.L_x_2201:
        /* <DEDUP_REMOVED lines=58> */
.L_x_2204:
[----:B------:R-:W-:Y:S05]  /*bd30*/  BSYNC B0 ;  /* 0x0000000000007941 */ /* 0x000fea0003800000 */
.L_x_2203:
        /* <DEDUP_REMOVED lines=133> */
.L_x_2208:
[----:B------:R-:W-:Y:S05]  /*c590*/  BSYNC B0 ;  /* 0x0000000000007941 */ /* 0x000fea0003800000 */
.L_x_2207:
        /* <DEDUP_REMOVED lines=105> */
.L_x_2206:
[----:B------:R-:W-:Y:S05]  /*cc30*/  BSYNC B1 ;  /* 0x0000000000017941 */ /* 0x000fea0003800000 */
.L_x_2205:
        /* <DEDUP_REMOVED lines=114> */
.L_x_2212:
[----:B------:R-:W-:Y:S05]  /*d360*/  BSYNC B0 ;  /* 0x0000000000007941 */ /* 0x000fea0003800000 */
.L_x_2211:
        /* <DEDUP_REMOVED lines=105> */
.L_x_2210:
[----:B------:R-:W-:Y:S05]  /*da00*/  BSYNC B1 ;  /* 0x0000000000017941 */ /* 0x000fea0003800000 */
.L_x_2209:
        /* <DEDUP_REMOVED lines=114> */
.L_x_2216:
[----:B------:R-:W-:Y:S05]  /*e130*/  BSYNC B0 ;  /* 0x0000000000007941 */ /* 0x000fea0003800000 */
.L_x_2215:
        /* <DEDUP_REMOVED lines=105> */
.L_x_2214:
[----:B------:R-:W-:Y:S05]  /*e7d0*/  BSYNC B1 ;  /* 0x0000000000017941 */ /* 0x000fea0003800000 */
.L_x_2213:
        /* <DEDUP_REMOVED lines=113> */
.L_x_2218:
[----:B------:R-:W-:Y:S05]  /*eef0*/  BSYNC B0 ;  /* 0x0000000000007941 */ /* 0x000fea0003800000 */
.L_x_2217:
        /* <DEDUP_REMOVED lines=105> */
.L_x_2190:
[----:B------:R-:W-:Y:S05]  /*f590*/  BSYNC B2 ;  /* 0x0000000000027941 */ /* 0x000fea0003800000 */
.L_x_2156:
        /* <DEDUP_REMOVED lines=19> */
[----:B------:R-:W-:Y:S01]  /*f6d0*/  ISETP.LT.AND P1, PT, R60, UR30, PT ;  /* 0x0000001e3c007c0c */ /* 0x000fe2000bf21270 */
[----:B------:R-:W-:Y:S01]  /*f6e0*/  IMAD R4, R47, c[0x0][0x218], RZ ;  /* 0x000086002f047a24 */ /* 0x000fe200078e02ff */
[----:B------:R-:W-:Y:S01]  /*f6f0*/  SHF.R.S32.HI R228, RZ, 0x1f, R219 ;  /* 0x0000001fffe47819 */ /* 0x000fe200000114db */
[----:B------:R-:W-:Y:S01]  /*f700*/  IMAD R213, R11, 0x200, R8 ;  /* 0x000002000bd57824 */ /* 0x000fe200078e0208 */
[----:B------:R-:W-:Y:S01]  /*f710*/  SHF.R.S32.HI R227, RZ, 0x1f, R50 ;  /* 0x0000001fffe37819 */ /* 0x000fe20000011432 */
[----:B------:R-:W-:Y:S01]  /*f720*/  IMAD.WIDE.U32 R6, R217, c[0x0][0x218], R6 ;  /* 0x00008600d9067a25 */ /* 0x000fe200078e0006 */
[----:B------:R-:W-:Y:S01]  /*f730*/  LEA.HI R228, R228, R219, RZ, 0x3 ;  /* 0x000000dbe4e47211 */ /* 0x000fe200078f18ff */
[----:B------:R-:W-:Y:S01]  /*f740*/  UISETP.GT.AND UP0, UPT, UR17, UR8, UPT ;  /* 0x000000081100728c */ /* 0x000fe2000bf04270 */
[----:B------:R-:W-:Y:S01]  /*f750*/  LEA.HI R227, R227, R50, RZ, 0x3 ;  /* 0x00000032e3e37211 */ /* 0x000fe200078f18ff */
[----:B------:R-:W-:Y:S01]  /*f760*/  IMAD.SHL.U32 R213, R213, 0x2, RZ ;  /* 0x00000002d5d57824 */ /* 0x000fe200078e00ff */
[----:B------:R-:W-:Y:S01]  /*f770*/  BAR.SYNC.DEFER_BLOCKING 0x0 ;  /* 0x0000000000007b1d */ /* 0x000fe20000010000 */
[----:B------:R-:W-:Y:S01]  /*f780*/  IMAD R4, R217, c[0x0][0x21c], R4 ;  /* 0x00008700d9047a24 */ /* 0x000fe200078e0204 */
[----:B------:R-:W-:Y:S01]  /*f790*/  LOP3.LUT R228, R228, 0xfffffff8, RZ, 0xc0, !PT ;  /* 0xfffffff8e4e47812 */ /* 0x000fe200078ec0ff */
[----:B------:R-:W-:Y:S01]  /*f7a0*/  IMAD.SHL.U32 R11, R11, 0x8, RZ ;  /* 0x000000080b0b7824 */ /* 0x000fe200078e00ff */
[C---:B------:R-:W-:Y:S01]  /*f7b0*/  IADD3 R5, R213.reuse, 0xc080, RZ ;  /* 0x0000c080d5057810 */ /* 0x040fe20007ffe0ff */
[----:B------:R-:W-:Y:S01]  /*f7c0*/  IMAD.SHL.U32 R47, R46, 0x40, RZ ;  /* 0x000000402e2f7824 */ /* 0x000fe200078e00ff */
[----:B------:R-:W-:-:S02]  /*f7d0*/  IADD3 R212, R213, 0xc0a0, RZ ;  /* 0x0000c0a0d5d47810 */ /* 0x000fc40007ffe0ff */
[----:B------:R-:W-:Y:S02]  /*f7e0*/  @P0 IADD3 R212, R5, -0x20, RZ ;  /* 0xffffffe005d40810 */ /* 0x000fe40007ffe0ff */
[----:B------:R-:W-:Y:S02]  /*f7f0*/  IADD3 R5, P0, R6, UR26, RZ ;  /* 0x0000001a06057c10 */ /* 0x000fe4000ff1e0ff */
[----:B------:R-:W-:Y:S02]  /*f800*/  LOP3.LUT R11, R0, 0x8, R11, 0xf8, !PT ;  /* 0x00000008000b7812 */ /* 0x000fe400078ef80b */
[----:B------:R-:W-:Y:S02]  /*f810*/  IADD3.X R6, R7, UR12, R4, P0, !PT ;  /* 0x0000000c07067c10 */ /* 0x000fe400087fe404 */
[C---:B------:R-:W-:Y:S02]  /*f820*/  LEA R4, P0, R5.reuse, c[0x0][0x1f8], 0x1 ;  /* 0x00007e0005047a11 */ /* 0x040fe400078008ff */
[----:B------:R-:W-:Y:S01]  /*f830*/  SHF.R.U32.HI R46, RZ, 0x3, R0 ;  /* 0x00000003ff2e7819 */ /* 0x000fe20000011600 */
[----:B------:R-:W-:Y:S01]  /*f840*/  IMAD.MOV.U32 R0, RZ, RZ, 0x40 ;  /* 0x00000040ff007424 */ /* 0x000fe200078e00ff */
[----:B------:R-:W-:Y:S01]  /*f850*/  LEA.HI.X R5, R5, c[0x0][0x1fc], R6, 0x1, P0 ;  /* 0x00007f0005057a11 */ /* 0x000fe200000f0c06 */
[----:B------:R-:W-:Y:S01]  /*f860*/  SHFL.IDX PT, R24, R4, RZ, 0x181f ;  /* 0x00181fff04187589 */ /* 0x000fe200000e0000 */
[----:B------:R-:W-:-:S02]  /*f870*/  LOP3.LUT R47, R47, 0xfffffe00, RZ, 0xc0, !PT ;  /* 0xfffffe002f2f7812 */ /* 0x000fc400078ec0ff */
[----:B------:R-:W-:Y:S01]  /*f880*/  LOP3.LUT R46, R11, R46, RZ, 0x3c, !PT ;  /* 0x0000002e0b2e7212 */ /* 0x000fe200078e3cff */
[----:B------:R-:W1:Y:S01]  /*f890*/  SHFL.IDX PT, R25, R5, RZ, 0x181f ;  /* 0x00181fff05197589 */ /* 0x000e6200000e0000 */
[----:B------:R-:W-:Y:S01]  /*f8a0*/  LOP3.LUT P0, RZ, R61, 0x4, RZ, 0xc0, !PT ;  /* 0x000000043dff7812 */ /* 0x000fe2000780c0ff */
[----:B------:R-:W-:Y:S01]  /*f8b0*/  IMAD R7, R44, 0x400, R47 ;  /* 0x000004002c077824 */ /* 0x000fe200078e022f */
[----:B------:R-:W-:Y:S01]  /*f8c0*/  LOP3.LUT R227, R227, 0xfffffff8, RZ, 0xc0, !PT ;  /* 0xfffffff8e3e37812 */ /* 0x000fe200078ec0ff */
[----:B------:R-:W-:Y:S01]  /*f8d0*/  LDSM.16.M88.4 R12, [R213+0xc080] ;  /* 0x00c08000d50c783b */ /* 0x000fe20000000200 */
[----:B------:R-:W-:Y:S01]  /*f8e0*/  SEL R0, R0, 0xffffffc0, !P0 ;  /* 0xffffffc000007807 */ /* 0x000fe20004000000 */
[----:B------:R-:W-:Y:S01]  /*f8f0*/  IMAD.IADD R214, R46, 0x1, R7 ;  /* 0x000000012ed67824 */ /* 0x000fe200078e0207 */
[----:B------:R-:W-:Y:S01]  /*f900*/  ISETP.GE.OR P0, PT, R225, c[0x0][0x1d4], !P1 ;  /* 0x00007500e1007a0c */ /* 0x000fe20004f06670 */
[----:B------:R-:W-:Y:S01]  /*f910*/  LDSM.16.M88.4 R20, [R213+0xc880] ;  /* 0x00c88000d514783b */ /* 0x000fe20000000200 */
[----:B------:R-:W-:Y:S01]  /*f920*/  SHF.R.S32.HI R226, RZ, 0x1f, R49 ;  /* 0x0000001fffe27819 */ /* 0x000fe20000011431 */
[----:B------:R-:W-:Y:S01]  /*f930*/  IMAD.SHL.U32 R214, R214, 0x2, RZ ;  /* 0x00000002d6d67824 */ /* 0x000fe200078e00ff */
[----:B------:R-:W-:Y:S01]  /*f940*/  IADD3 R203, R212, 0x800, RZ ;  /* 0x00000800d4cb7810 */ /* 0x000fe20007ffe0ff */
[----:B------:R-:W-:Y:S01]  /*f950*/  LDSM.16.M88.4 R40, [R212] ;  /* 0x00000000d428783b */ /* 0x000fe20000000200 */
[----:B------:R-:W-:Y:S01]  /*f960*/  LEA.HI R226, R226, R49, RZ, 0x3 ;  /* 0x00000031e2e27211 */ /* 0x000fe200078f18ff */
[--C-:B------:R-:W-:Y:S01]  /*f970*/  IMAD R210, R2, 0x2, R214.reuse ;  /* 0x0000000202d27824 */ /* 0x100fe200078e02d6 */
[----:B------:R-:W-:Y:S01]  /*f980*/  IADD3 R201, R212, 0x1000, RZ ;  /* 0x00001000d4c97810 */ /* 0x000fe20007ffe0ff */
[----:B------:R-:W2:Y:S01]  /*f990*/  LDSM.16.M88.4 R4, [R214+0x10080] ;  /* 0x01008000d604783b */ /* 0x000ea20000000200 */
[----:B------:R-:W-:Y:S01]  /*f9a0*/  LOP3.LUT R226, R226, 0xfffffff8, RZ, 0xc0, !PT ;  /* 0xfffffff8e2e27812 */ /* 0x000fe200078ec0ff */
[----:B------:R-:W-:Y:S01]  /*f9b0*/  IMAD R209, R3, 0x2, R214 ;  /* 0x0000000203d17824 */ /* 0x000fe200078e02d6 */
[C---:B------:R-:W-:Y:S01]  /*f9c0*/  IADD3 R200, R212.reuse, 0x1800, RZ ;  /* 0x00001800d4c87810 */ /* 0x040fe20007ffe0ff */
[----:B------:R-:W-:Y:S01]  /*f9d0*/  LDSM.16.M88.4 R36, [R212+0x800] ;  /* 0x00080000d424783b */ /* 0x000fe20000000200 */
[----:B------:R-:W-:Y:S01]  /*f9e0*/  IMAD.IADD R208, R213, 0x1, R0 ;  /* 0x00000001d5d07824 */ /* 0x000fe200078e0200 */
[----:B------:R-:W-:Y:S01]  /*f9f0*/  SHF.R.S32.HI R229, RZ, 0x1f, R226 ;  /* 0x0000001fffe57819 */ /* 0x000fe200000114e2 */
[----:B------:R-:W-:Y:S01]  /*fa00*/  IMAD R207, R3, 0x2, R210 ;  /* 0x0000000203cf7824 */ /* 0x000fe200078e02d2 */
[----:B------:R-:W3:Y:S01]  /*fa10*/  LDSM.16.M88.4 R32, [R210+0x10080] ;  /* 0x01008000d220783b */ /* 0x000ee20000000200 */
[----:B-1----:R-:W-:Y:S01]  /*fa20*/  IMAD.WIDE R10, R225, 0x2, R24 ;  /* 0x00000002e10a7825 */ /* 0x002fe200078e0218 */
[----:B------:R-:W-:-:S02]  /*fa30*/  IADD3 R199, R212, 0x2000, RZ ;  /* 0x00002000d4c77810 */ /* 0x000fc40007ffe0ff */
[----:B------:R-:W-:Y:S01]  /*fa40*/  IADD3 R198, R212, 0x2800, RZ ;  /* 0x00002800d4c67810 */ /* 0x000fe20007ffe0ff */
[--C-:B------:R-:W-:Y:S01]  /*fa50*/  IMAD.WIDE R8, R228, 0x2, R24.reuse ;  /* 0x00000002e4087825 */ /* 0x100fe200078e0218 */
[----:B------:R-:W-:Y:S01]  /*fa60*/  @!PT LDS RZ, [RZ] ;  /* 0x00000000fffff984 */ /* 0x000fe20000000800 */
[----:B------:R-:W-:Y:S01]  /*fa70*/  @!PT LDS RZ, [RZ] ;  /* 0x00000000fffff984 */ /* 0x000fe20000000800 */
[----:B------:R-:W-:Y:S01]  /*fa80*/  @!PT LDS RZ, [RZ] ;  /* 0x00000000fffff984 */ /* 0x000fe20000000800 */
[----:B------:R1:W-:Y:S01]  /*fa90*/  LDGSTS.E.BYPASS.LTC128B.128 [R220+0x8080], [R10.64], !P0 ;  /* 0x080800000adc7fae */ /* 0x0003e2000c101d58 */
[----:B------:R-:W-:Y:S02]  /*faa0*/  ISETP.GE.OR P0, PT, R219, c[0x0][0x1d4], !P1 ;  /* 0x00007500db007a0c */ /* 0x000fe40004f06670 */
[----:B------:R-:W-:Y:S01]  /*fab0*/  IMAD.WIDE R26, R227, 0x2, R24 ;  /* 0x00000002e31a7825 */ /* 0x000fe200078e0218 */
[C---:B------:R-:W-:Y:S02]  /*fac0*/  IADD3 R197, R212.reuse, 0x3000, RZ ;  /* 0x00003000d4c57810 */ /* 0x040fe40007ffe0ff */
[----:B------:R-:W-:Y:S01]  /*fad0*/  IADD3 R196, R212, 0x3800, RZ ;  /* 0x00003800d4c47810 */ /* 0x000fe20007ffe0ff */
[----:B------:R-:W-:Y:S01]  /*fae0*/  IMAD.IADD R202, R0, 0x1, R212 ;  /* 0x0000000100ca7824 */ /* 0x000fe200078e02d4 */
[----:B------:R-:W-:-:S06]  /*faf0*/  SHF.R.S32.HI R0, RZ, 0x1f, R227 ;  /* 0x0000001fff007819 */ /* 0x000fcc00000114e3 */
[----:B------:R1:W-:Y:S01]  /*fb00*/  LDGSTS.E.BYPASS.LTC128B.128 [R220+0x9080], [R8.64], !P0 ;  /* 0x0908000008dc7fae */ /* 0x0003e2000c101d58 */
[----:B------:R-:W-:Y:S01]  /*fb10*/  ISETP.GE.OR P0, PT, R50, c[0x0][0x1d4], !P1 ;  /* 0x0000750032007a0c */ /* 0x000fe20004f06670 */
[----:B------:R-:W-:Y:S01]  /*fb20*/  IMAD.WIDE R50, R226, 0x2, R24 ;  /* 0x00000002e2327825 */ /* 0x000fe200078e0218 */
[C---:B--2---:R-:W-:Y:S11]  /*fb30*/  HMMA.16816.F32 R16, R4.reuse, R12, RZ ;  /* 0x0000000c0410723c */ /* 0x044ff600000018ff */
[----:B------:R2:W-:Y:S01]  /*fb40*/  LDGSTS.E.BYPASS.LTC128B.128 [R220+0xa080], [R26.64], !P0 ;  /* 0x0a0800001adc7fae */ /* 0x0005e2000c101d58 */
[----:B------:R-:W-:Y:S01]  /*fb50*/  ISETP.GE.OR P0, PT, R49, c[0x0][0x1d4], !P1 ;  /* 0x0000750031007a0c */ /* 0x000fe20004f06670 */
[C---:B------:R-:W-:Y:S08]  /*fb60*/  HMMA.16816.F32 R12, R4.reuse, R14, RZ ;  /* 0x0000000e040c723c */ /* 0x040ff000000018ff */
[----:B-1----:R-:W-:Y:S04]  /*fb70*/  HMMA.16816.F32 R8, R4, R20, RZ ;  /* 0x000000140408723c */ /* 0x002fe800000018ff */
[----:B------:R1:W-:Y:S01]  /*fb80*/  LDGSTS.E.BYPASS.LTC128B.128 [R220+0xb080], [R50.64], !P0 ;  /* 0x0b08000032dc7fae */ /* 0x0003e2000c101d58 */
[----:B------:R-:W-:-:S03]  /*fb90*/  PLOP3.LUT P0, PT, PT, PT, UP0, 0x40, 0x0 ;  /* 0x000000000000781c */ /* 0x000fc60003f0e808 */
[----:B------:R-:W-:Y:S01]  /*fba0*/  LDSM.16.M88.4 R28, [R209+0x10080] ;  /* 0x01008000d11c783b */ /* 0x000fe20000000200 */
[----:B------:R-:W-:Y:S03]  /*fbb0*/  HMMA.16816.F32 R4, R4, R22, RZ ;  /* 0x000000160404723c */ /* 0x000fe600000018ff */
[----:B------:R-:W-:Y:S04]  /*fbc0*/  LDSM.16.M88.4 R20, [R208+0xc880] ;  /* 0x00c88000d014783b */ /* 0x000fe80000000200 */
[----:B--2---:R-:W2:Y:S01]  /*fbd0*/  LDSM.16.M88.4 R24, [R208+0xc080] ;  /* 0x00c08000d018783b */ /* 0x004ea20000000200 */
[C---:B---3--:R-:W-:Y:S03]  /*fbe0*/  HMMA.16816.F32 R16, R32.reuse, R40, R16 ;  /* 0x000000282010723c */ /* 0x048fe60000001810 */
[----:B------:R-:W0:Y:S05]  /*fbf0*/  LDGDEPBAR ;  /* 0x00000000000079af */ /* 0x000e2a0000000000 */
[C---:B------:R-:W-:Y:S01]  /*fc00*/  HMMA.16816.F32 R12, R32.reuse, R42, R12 ;  /* 0x0000002a200c723c */ /* 0x040fe2000000180c */
[----:B------:R-:W-:Y:S07]  /*fc10*/  LDSM.16.M88.4 R40, [R207+0x10080] ;  /* 0x01008000cf28783b */ /* 0x000fee0000000200 */
[C---:B------:R-:W-:Y:S08]  /*fc20*/  HMMA.16816.F32 R8, R32.reuse, R36, R8 ;  /* 0x000000242008723c */ /* 0x040ff00000001808 */
[----:B------:R-:W-:Y:S01]  /*fc30*/  HMMA.16816.F32 R4, R32, R38, R4 ;  /* 0x000000262004723c */ /* 0x000fe20000001804 */
[----:B------:R-:W3:Y:S04]  /*fc40*/  LDSM.16.M88.4 R36, [R202] ;  /* 0x00000000ca24783b */ /* 0x000ee80000000200 */
[----:B------:R-:W4:Y:S03]  /*fc50*/  LDSM.16.M88.4 R32, [R202+0x800] ;  /* 0x00080000ca20783b */ /* 0x000f260000000200 */
[C---:B--2---:R-:W-:Y:S08]  /*fc60*/  HMMA.16816.F32 R16, R28.reuse, R24, R16 ;  /* 0x000000181c10723c */ /* 0x044ff00000001810 */
[C---:B------:R-:W-:Y:S01]  /*fc70*/  HMMA.16816.F32 R12, R28.reuse, R26, R12 ;  /* 0x0000001a1c0c723c */ /* 0x040fe2000000180c */
[----:B------:R-:W-:Y:S07]  /*fc80*/  LDSM.16.M88.4 R24, [R214+0x14080] ;  /* 0x01408000d618783b */ /* 0x000fee0000000200 */
[C---:B------:R-:W-:Y:S08]  /*fc90*/  HMMA.16816.F32 R8, R28.reuse, R20, R8 ;  /* 0x000000141c08723c */ /* 0x040ff00000001808 */
[----:B------:R-:W-:Y:S01]  /*fca0*/  HMMA.16816.F32 R28, R28, R22, R4 ;  /* 0x000000161c1c723c */ /* 0x000fe20000001804 */
[----:B------:R-:W2:Y:S04]  /*fcb0*/  LDSM.16.M88.4 R20, [R213+0xd080] ;  /* 0x00d08000d514783b */ /* 0x000ea80000000200 */
[----:B------:R-:W5:Y:S03]  /*fcc0*/  LDSM.16.M88.4 R4, [R213+0xd880] ;  /* 0x00d88000d504783b */ /* 0x000f660000000200 */
[C---:B---3--:R-:W-:Y:S08]  /*fcd0*/  HMMA.16816.F32 R16, R40.reuse, R36, R16 ;  /* 0x000000242810723c */ /* 0x048ff00000001810 */
[C---:B------:R-:W-:Y:S01]  /*fce0*/  HMMA.16816.F32 R12, R40.reuse, R38, R12 ;  /* 0x00000026280c723c */ /* 0x040fe2000000180c */
[----:B------:R-:W-:Y:S07]  /*fcf0*/  LDSM.16.M88.4 R36, [R210+0x14080] ;  /* 0x01408000d224783b */ /* 0x000fee0000000200 */
[C---:B----4-:R-:W-:Y:S08]  /*fd00*/  HMMA.16816.F32 R8, R40.reuse, R32, R8 ;  /* 0x000000202808723c */ /* 0x050ff00000001808 */
[----:B------:R-:W-:Y:S01]  /*fd10*/  HMMA.16816.F32 R40, R40, R34, R28 ;  /* 0x000000222828723c */ /* 0x000fe2000000181c */
[----:B------:R-:W3:Y:S04]  /*fd20*/  LDSM.16.M88.4 R32, [R212+0x1000] ;  /* 0x00100000d420783b */ /* 0x000ee80000000200 */
[----:B------:R-:W4:Y:S03]  /*fd30*/  LDSM.16.M88.4 R28, [R212+0x1800] ;  /* 0x00180000d41c783b */ /* 0x000f260000000200 */
[C---:B--2---:R-:W-:Y:S08]  /*fd40*/  HMMA.16816.F32 R16, R24.reuse, R20, R16 ;  /* 0x000000141810723c */ /* 0x044ff00000001810 */
[C---:B------:R-:W-:Y:S01]  /*fd50*/  HMMA.16816.F32 R12, R24.reuse, R22, R12 ;  /* 0x00000016180c723c */ /* 0x040fe2000000180c */
[----:B------:R-:W-:Y:S07]  /*fd60*/  LDSM.16.M88.4 R20, [R208+0xd080] ;  /* 0x00d08000d014783b */ /* 0x000fee0000000200 */
[C---:B-----5:R-:W-:Y:S08]  /*fd70*/  HMMA.16816.F32 R8, R24.reuse, R4, R8 ;  /* 0x000000041808723c */ /* 0x060ff00000001808 */
        /* <DEDUP_REMOVED lines=65> */
[----:B------:R-:W4:Y:S01]  /*10190*/  LDSM.16.M88.4 R28, [R202+0x3800] ;  /* 0x00380000ca1c783b */ /* 0x000f220000000200 */
[----:B------:R-:W-:-:S04]  /*101a0*/  DEPBAR.LE SB0, 0x0 ;  /* 0x000080000000791a */ /* 0x000fc80000000000 */
[C---:B--2---:R-:W-:Y:S08]  /*101b0*/  HMMA.16816.F32 R16, R24.reuse, R20, R16 ;  /* 0x000000141810723c */ /* 0x044ff00000001810 */
[C---:B------:R-:W-:Y:S08]  /*101c0*/  HMMA.16816.F32 R12, R24.reuse, R22, R12 ;  /* 0x00000016180c723c */ /* 0x040ff0000000180c */
[C---:B-----5:R-:W-:Y:S07]  /*101d0*/  HMMA.16816.F32 R8, R24.reuse, R4, R8 ;  /* 0x000000041808723c */ /* 0x060fee0000001808 */
[----:B------:R-:W-:Y:S01]  /*101e0*/  SHF.R.S32.HI R4, RZ, 0x1f, R225 ;  /* 0x0000001fff047819 */ /* 0x000fe200000114e1 */
[----:B------:R-:W-:Y:S01]  /*101f0*/  HMMA.16816.F32 R40, R24, R6, R40 ;  /* 0x000000061828723c */ /* 0x000fe20000001828 */
[----:B------:R-:W-:-:S07]  /*10200*/  SHF.R.S32.HI R5, RZ, 0x1f, R228 ;  /* 0x0000001fff057819 */ /* 0x000fce00000114e4 */
[C---:B---3--:R-:W-:Y:S08]  /*10210*/  HMMA.16816.F32 R16, R36.reuse, R32, R16 ;  /* 0x000000202410723c */ /* 0x048ff00000001810 */
[C---:B------:R-:W-:Y:S08]  /*10220*/  HMMA.16816.F32 R12, R36.reuse, R34, R12 ;  /* 0x00000022240c723c */ /* 0x040ff0000000180c */
[C---:B----4-:R-:W-:Y:S08]  /*10230*/  HMMA.16816.F32 R8, R36.reuse, R28, R8 ;  /* 0x0000001c2408723c */ /* 0x050ff00000001808 */
[----:B------:R-:W-:Y:S01]  /*10240*/  HMMA.16816.F32 R40, R36, R30, R40 ;  /* 0x0000001e2428723c */ /* 0x000fe20000001828 */
[----:B------:R-:W-:Y:S06]  /*10250*/  BAR.SYNC.DEFER_BLOCKING 0x0 ;  /* 0x0000000000007b1d */ /* 0x000fec0000010000 */
[----:B------:R-:W-:Y:S05]  /*10260*/  @P0 BRA `(.L_x_2219) ;  /* 0x000002c000000947 */ /* 0x000fea0003800000 */
[----:B-1----:R-:W-:Y:S01]  /*10270*/  IMAD.U32 R7, RZ, RZ, UR28 ;  /* 0x0000001cff077e24 */ /* 0x002fe2000f8e00ff */
        /* <DEDUP_REMOVED lines=43> */
.L_x_2219:
[----:B-1----:R-:W-:Y:S01]  /*10530*/  LOP3.LUT R5, R48, 0xffffffe0, RZ, 0xc0, !PT ;  /* 0xffffffe030057812 */ /* 0x002fe200078ec0ff */
[----:B------:R-:W-:Y:S01]  /*10540*/  UIADD3 UR4, UR11, 0x1, -UR28 ;  /* 0x000000010b047890 */ /* 0x000fe2000fffe81c */
[----:B------:R-:W-:Y:S01]  /*10550*/  LEA.HI R21, R45, R62, RZ, 0x2 ;  /* 0x0000003e2d157211 */ /* 0x000fe200078f10ff */
[----:B------:R-:W-:Y:S01]  /*10560*/  ULDC UR17, c[0x0][0x324] ;  /* 0x0000c90000117ab9 */ /* 0x000fe20000000800 */
[----:B------:R-:W-:Y:S01]  /*10570*/  SHF.R.S32.HI R7, RZ, 0x1f, R44 ;  /* 0x0000001fff077819 */ /* 0x000fe2000001142c */
[C---:B------:R-:W-:Y:S01]  /*10580*/  IMAD.IADD R0, R62.reuse, 0x1, -R5 ;  /* 0x000000013e007824 */ /* 0x040fe200078e0a05 */
[----:B------:R-:W-:Y:S01]  /*10590*/  LOP3.LUT R21, R21, 0xfffffffc, RZ, 0xc0, !PT ;  /* 0xfffffffc15157812 */ /* 0x000fe200078ec0ff */
[----:B------:R-:W-:Y:S01]  /*105a0*/  ULOP3.LUT UR17, URZ, UR17, URZ, 0x33, !UPT ;  /* 0x000000113f117292 */ /* 0x000fe2000f8e333f */
[----:B------:R-:W-:Y:S01]  /*105b0*/  LEA.HI R7, R7, R44, RZ, 0x3 ;  /* 0x0000002c07077211 */ /* 0x000fe200078f18ff */
[----:B------:R-:W-:Y:S01]  /*105c0*/  IMAD.U32 R25, RZ, RZ, UR28 ;  /* 0x0000001cff197e24 */ /* 0x000fe2000f8e00ff */
[----:B------:R-:W-:Y:S01]  /*105d0*/  SHF.R.S32.HI R5, RZ, 0x1f, R0 ;  /* 0x0000001fff057819 */ /* 0x000fe20000011400 */
[----:B------:R-:W-:Y:S01]  /*105e0*/  IMAD.IADD R62, R62, 0x1, -R21 ;  /* 0x000000013e3e7824 */ /* 0x000fe200078e0a15 */
[----:B------:R-:W-:Y:S01]  /*105f0*/  LOP3.LUT R7, R7, 0xffffff8, RZ, 0xc0, !PT ;  /* 0x0ffffff807077812 */ /* 0x000fe200078ec0ff */
[----:B------:R-:W0:Y:S01]  /*10600*/  LDGDEPBAR ;  /* 0x00000000000079af */ /* 0x000e220000000000 */
[----:B------:R-:W-:-:S02]  /*10610*/  LEA.HI R4, R5, R0, RZ, 0x2 ;  /* 0x0000000005047211 */ /* 0x000fc400078f10ff */
[----:B------:R-:W-:Y:S01]  /*10620*/  LEA.HI R5, R62, R62, RZ, 0x1 ;  /* 0x0000003e3e057211 */ /* 0x000fe200078f08ff */
[----:B------:R-:W-:Y:S01]  /*10630*/  IMAD.IADD R7, R44, 0x1, -R7 ;  /* 0x000000012c077824 */ /* 0x000fe200078e0a07 */
[----:B------:R-:W-:Y:S02]  /*10640*/  PLOP3.LUT P0, PT, PT, PT, UP3, 0x80, 0x0 ;  /* 0x000000000000781c */ /* 0x000fe40003f0f038 */
[----:B------:R-:W-:Y:S02]  /*10650*/  LEA.HI.SX32 R6, R4, UR15, 0x1e ;  /* 0x0000000f04067c11 */ /* 0x000fe4000f8ff2ff */
[----:B------:R-:W-:-:S03]  /*10660*/  LOP3.LUT R5, R5, 0x1ffffffe, RZ, 0xc0, !PT ;  /* 0x1ffffffe05057812 */ /* 0x000fc600078ec0ff */
[----:B------:R-:W-:Y:S01]  /*10670*/  IMAD R6, R7, 0x10, R6 ;  /* 0x0000001007067824 */ /* 0x000fe200078e0206 */
[----:B------:R-:W-:Y:S01]  /*10680*/  LOP3.LUT R7, R4, 0x7ffffffc, RZ, 0xc0, !PT ;  /* 0x7ffffffc04077812 */ /* 0x000fe200078ec0ff */
[----:B------:R-:W-:Y:S02]  /*10690*/  IMAD.IADD R5, R62, 0x1, -R5 ;  /* 0x000000013e057824 */ /* 0x000fe400078e0a05 */
[----:B------:R-:W-:Y:S02]  /*106a0*/  IMAD.IADD R4, R47, 0x1, R46 ;  /* 0x000000012f047824 */ /* 0x000fe400078e022e */
[----:B------:R-:W-:Y:S02]  /*106b0*/  IMAD R221, R5, 0x8, R6 ;  /* 0x0000000805dd7824 */ /* 0x000fe400078e0206 */
[----:B------:R-:W-:Y:S02]  /*106c0*/  IMAD.IADD R222, R0, 0x1, -R7 ;  /* 0x0000000100de7824 */ /* 0x000fe400078e0a07 */
[----:B------:R-:W-:Y:S01]  /*106d0*/  @P0 IMAD.HI.U32 R5, R221, c[0x0][0x2c8], RZ ;  /* 0x0000b200dd050a27 */ /* 0x000fe200078e00ff */
[----:B------:R-:W-:-:S03]  /*106e0*/  PLOP3.LUT P0, PT, PT, PT, UP3, 0x80, 0x0 ;  /* 0x000000000000781c */ /* 0x000fc60003f0f038 */
[----:B------:R-:W-:Y:S02]  /*106f0*/  IMAD.MOV.U32 R24, RZ, RZ, R221 ;  /* 0x000000ffff187224 */ /* 0x000fe400078e00dd */
[----:B------:R-:W-:Y:S02]  /*10700*/  IMAD.U32 R7, RZ, RZ, UR4 ;  /* 0x00000004ff077e24 */ /* 0x000fe4000f8e00ff */
[----:B------:R-:W-:-:S05]  /*10710*/  IMAD.SHL.U32 R222, R222, 0x2, RZ ;  /* 0x00000002dede7824 */ /* 0x000fca00078e00ff */
[----:B------:R-:W-:Y:S02]  /*10720*/  IADD3 R6, R7, -UR20, -R222 ;  /* 0x8000001407067c10 */ /* 0x000fe4000fffe8de */
[----:B------:R-:W-:Y:S02]  /*10730*/  @P0 SHF.R.U32.HI R24, RZ, c[0x0][0x2cc], R5 ;  /* 0x0000b300ff180a19 */ /* 0x000fe40000011605 */
[----:B------:R-:W-:Y:S02]  /*10740*/  PLOP3.LUT P0, PT, PT, PT, UP2, 0x40, 0x0 ;  /* 0x000000000000781c */ /* 0x000fe40003f0e828 */
[C---:B------:R-:W-:Y:S01]  /*10750*/  IADD3 R20, R6.reuse, c[0x0][0x328], RZ ;  /* 0x0000ca0006147a10 */ /* 0x040fe20007ffe0ff */
[----:B------:R-:W1:Y:S01]  /*10760*/  SHFL.IDX PT, R5, R24, RZ, 0x1c1f ;  /* 0x001c1fff18057589 */ /* 0x000e6200000e0000 */
[----:B------:R-:W-:Y:S02]  /*10770*/  IADD3 R6, R6, UR17, RZ ;  /* 0x0000001106067c10 */ /* 0x000fe4000fffe0ff */
[----:B------:R-:W-:Y:S01]  /*10780*/  IADD3 R0, -R222, UR11, -R25 ;  /* 0x0000000bde007c10 */ /* 0x000fe2000fffe919 */
[----:B-1----:R-:W-:-:S02]  /*10790*/  IMAD.IADD R27, R20, 0x1, R5 ;  /* 0x00000001141b7824 */ /* 0x002fc400078e0205 */
[----:B------:R-:W-:-:S03]  /*107a0*/  IMAD.IADD R26, R6, 0x1, R5 ;  /* 0x00000001061a7824 */ /* 0x000fc600078e0205 */
[----:B------:R-:W-:Y:S01]  /*107b0*/  IMNMX R27, R27, R0, PT ;  /* 0x000000001b1b7217 */ /* 0x000fe20003800200 */
[----:B------:R-:W-:Y:S05]  /*107c0*/  @P0 BRA `(.L_x_2220) ;  /* 0x0000016000000947 */ /* 0x000fea0003800000 */
[----:B------:R-:W-:Y:S01]  /*107d0*/  IMAD.U32 R22, RZ, RZ, UR20 ;  /* 0x00000014ff167e24 */ /* 0x000fe2000f8e00ff */
        /* <DEDUP_REMOVED lines=11> */
.L_x_2222:
[----:B------:R-:W-:-:S04]  /*10890*/  MOV R5, c[0x0][0x32c] ;  /* 0x0000cb0000057a02 */ /* 0x000fc80000000f00 */
[----:B------:R-:W-:-:S13]  /*108a0*/  ISETP.NE.AND P0, PT, R5, 0x1, PT ;  /* 0x000000010500780c */ /* 0x000fda0003f05270 */
[----:B------:R-:W-:-:S05]  /*108b0*/  @P0 IMAD.HI.U32 R5, R22, c[0x0][0x330], RZ ;  /* 0x0000cc0016050a27 */ /* 0x000fca00078e00ff */
[----:B------:R-:W-:Y:S02]  /*108c0*/  @P0 SHF.R.U32.HI R22, RZ, c[0x0][0x334], R5 ;  /* 0x0000cd00ff160a19 */ /* 0x000fe40000011605 */
.L_x_2223:
[----:B------:R-:W-:Y:S05]  /*108d0*/  BSYNC B0 ;  /* 0x0000000000007941 */ /* 0x000fea0003800000 */
.L_x_2221:
[----:B------:R-:W-:-:S04]  /*108e0*/  IMAD R5, R22, c[0x0][0x32c], -R25 ;  /* 0x0000cb0016057a24 */ /* 0x000fc800078e0a19 */
[----:B------:R-:W-:-:S05]  /*108f0*/  IMAD.IADD R5, R5, 0x1, -R222 ;  /* 0x0000000105057824 */ /* 0x000fca00078e0ade */
[----:B------:R-:W-:Y:S02]  /*10900*/  IADD3 R22, R5, c[0x0][0x32c], RZ ;  /* 0x0000cb0005167a10 */ /* 0x000fe40007ffe0ff */
[----:B------:R-:W-:Y:S02]  /*10910*/  IMNMX R26, R26, R5, !PT ;  /* 0x000000051a1a7217 */ /* 0x000fe40007800200 */
[----:B------:R-:W-:Y:S02]  /*10920*/  IMNMX R27, R27, R22, PT ;  /* 0x000000161b1b7217 */ /* 0x000fe40003800200 */
.L_x_2220:
[----:B------:R-:W-:-:S04]  /*10930*/  ISETP.LT.AND P1, PT, RZ, UR10, PT ;  /* 0x0000000aff007c0c */ /* 0x000fc8000bf21270 */
        /* <DEDUP_REMOVED lines=19> */
[----:B------:R-:W1:Y:S03]  /*10a70*/  SHFL.IDX PT, R9, R24, 0x1, 0x1c1f ;  /* 0x003c1f0018097f89 */ /* 0x000e6600000e0000 */
[----:B------:R-:W-:-:S04]  /*10a80*/  ISETP.LT.OR P0, PT, R27, 0x19, P0 ;  /* 0x000000191b00780c */ /* 0x000fc80000701670 */
[----:B------:R-:W-:Y:S02]  /*10a90*/  FSEL R5, R40, -INF , !P0 ;  /* 0xff80000028057808 */ /* 0x000fe40004000000 */
[----:B------:R-:W-:-:S04]  /*10aa0*/  ISETP.GT.AND P0, PT, R26, 0x19, P1 ;  /* 0x000000191a00780c */ /* 0x000fc80000f04270 */
[----:B------:R-:W-:-:S04]  /*10ab0*/  ISETP.LT.OR P0, PT, R27, 0x1a, P0 ;  /* 0x0000001a1b00780c */ /* 0x000fc80000701670 */
[----:B------:R-:W-:Y:S02]  /*10ac0*/  FSEL R17, R41, -INF , !P0 ;  /* 0xff80000029117808 */ /* 0x000fe40004000000 */
[----:B------:R-:W-:Y:S01]  /*10ad0*/  PLOP3.LUT P0, PT, PT, PT, UP2, 0x40, 0x0 ;  /* 0x000000000000781c */ /* 0x000fe20003f0e828 */
[--C-:B-1----:R-:W-:Y:S02]  /*10ae0*/  IMAD.IADD R27, R20, 0x1, R9.reuse ;  /* 0x00000001141b7824 */ /* 0x102fe400078e0209 */
[----:B------:R-:W-:-:S03]  /*10af0*/  IMAD.IADD R8, R6, 0x1, R9 ;  /* 0x0000000106087824 */ /* 0x000fc600078e0209 */
[----:B------:R-:W-:-:S07]  /*10b00*/  IMNMX R0, R27, R0, PT ;  /* 0x000000001b007217 */ /* 0x000fce0003800200 */
        /* <DEDUP_REMOVED lines=13> */
.L_x_2226:
[----:B------:R-:W-:-:S04]  /*10be0*/  MOV R6, c[0x0][0x32c] ;  /* 0x0000cb0000067a02 */ /* 0x000fc80000000f00 */
[----:B------:R-:W-:-:S13]  /*10bf0*/  ISETP.NE.AND P0, PT, R6, 0x1, PT ;  /* 0x000000010600780c */ /* 0x000fda0003f05270 */
[----:B------:R-:W-:-:S05]  /*10c00*/  @P0 IMAD.HI.U32 R6, R12, c[0x0][0x330], RZ ;  /* 0x0000cc000c060a27 */ /* 0x000fca00078e00ff */
[----:B------:R-:W-:Y:S02]  /*10c10*/  @P0 SHF.R.U32.HI R12, RZ, c[0x0][0x334], R6 ;  /* 0x0000cd00ff0c0a19 */ /* 0x000fe40000011606 */
.L_x_2227:
[----:B------:R-:W-:Y:S05]  /*10c20*/  BSYNC B0 ;  /* 0x0000000000007941 */ /* 0x000fea0003800000 */
.L_x_2225:
[----:B------:R-:W-:-:S04]  /*10c30*/  IMAD R25, R12, c[0x0][0x32c], -R25 ;  /* 0x0000cb000c197a24 */ /* 0x000fc800078e0a19 */
[----:B------:R-:W-:-:S05]  /*10c40*/  IMAD.IADD R25, R25, 0x1, -R222 ;  /* 0x0000000119197824 */ /* 0x000fca00078e0ade */
[----:B------:R-:W-:Y:S02]  /*10c50*/  IADD3 R9, R25, c[0x0][0x32c], RZ ;  /* 0x0000cb0019097a10 */ /* 0x000fe40007ffe0ff */
[----:B------:R-:W-:Y:S02]  /*10c60*/  IMNMX R8, R8, R25, !PT ;  /* 0x0000001908087217 */ /* 0x000fe40007800200 */
[----:B------:R-:W-:Y:S02]  /*10c70*/  IMNMX R0, R0, R9, PT ;  /* 0x0000000900007217 */ /* 0x000fe40003800200 */
.L_x_2224:
[----:B------:R-:W-:Y:S01]  /*10c80*/  ISETP.GT.AND P0, PT, R8, 0x8, P1 ;  /* 0x000000080800780c */ /* 0x000fe20000f04270 */
        /* <DEDUP_REMOVED lines=24> */
[----:B------:R-:W-:Y:S01]  /*10e10*/  ISETP.GT.AND P0, PT, R8, 0x11, P1 ;  /* 0x000000110800780c */ /* 0x000fe20000f04270 */
[----:B------:R-:W-:Y:S01]  /*10e20*/  LDSM.16.MT88.4 R72, [R211+0xa080] ;  /* 0x00a08000d348783b */ /* 0x000fe20000004200 */
[----:B------:R-:W-:Y:S01]  /*10e30*/  FMNMX.FTZ R10, R22, R23, !PT ;  /* 0x00000017160a7209 */ /* 0x000fe20007810000 */
[----:B------:R-:W-:Y:S01]  /*10e40*/  UIADD3 UR10, UR10, -0x2, URZ ;  /* 0xfffffffe0a0a7890 */ /* 0x000fe2000fffe03f */
[----:B------:R-:W-:Y:S01]  /*10e50*/  ISETP.LT.OR P0, PT, R0, 0x12, P0 ;  /* 0x000000120000780c */ /* 0x000fe20000701670 */
[----:B------:R-:W-:Y:S01]  /*10e60*/  LDSM.16.MT88.4 R80, [R206+0xa080] ;  /* 0x00a08000ce50783b */ /* 0x000fe20000004200 */
[----:B------:R-:W-:Y:S01]  /*10e70*/  FMNMX.FTZ R10, R21, R10, !PT ;  /* 0x0000000a150a7209 */ /* 0x000fe20007810000 */
[----:B------:R-:W-:Y:S01]  /*10e80*/  UIADD3 UR9, UR15, UR9, URZ ;  /* 0x000000090f097290 */ /* 0x000fe2000fffe03f */
[----:B------:R-:W-:Y:S01]  /*10e90*/  FSEL R100, R11, -INF , !P0 ;  /* 0xff8000000b647808 */ /* 0x000fe20004000000 */
        /* <DEDUP_REMOVED lines=8> */
[----:B------:R-:W-:Y:S01]  /*10f20*/  ISETP.GT.AND P0, PT, R8, RZ, P1 ;  /* 0x000000ff0800720c */ /* 0x000fe20000f04270 */
[----:B------:R-:W-:Y:S01]  /*10f30*/  LDSM.16.MT88.4 R112, [R206+0xb080] ;  /* 0x00b08000ce70783b */ /* 0x000fe20000004200 */
        /* <DEDUP_REMOVED lines=21> */
[----:B------:R-:W-:Y:S02]  /*11090*/  FMNMX.FTZ R9, R17, R10, !PT ;  /* 0x0000000a11097209 */ /* 0x000fe40007810000 */
[----:B------:R-:W-:Y:S01]  /*110a0*/  FSEL R12, R43, -INF , !P0 ;  /* 0xff8000002b0c7808 */ /* 0x000fe20004000000 */
[----:B------:R-:W-:Y:S01]  /*110b0*/  LDSM.16.MT88.4 R168, [R211+0xa880] ;  /* 0x00a88000d3a8783b */ /* 0x000fe20000004200 */
[----:B------:R-:W-:-:S03]  /*110c0*/  FMNMX.FTZ R15, R14, R15, !PT ;  /* 0x0000000f0e0f7209 */ /* 0x000fc60007810000 */
[----:B------:R-:W1:Y:S01]  /*110d0*/  SHFL.BFLY PT, R10, R9, 0x2, 0x1f ;  /* 0x0c401f00090a7f89 */ /* 0x000e6200000e0000 */
[----:B------:R-:W-:-:S03]  /*110e0*/  FMNMX.FTZ R15, R12, R15, !PT ;  /* 0x0000000f0c0f7209 */ /* 0x000fc60007810000 */
[----:B------:R-:W-:Y:S04]  /*110f0*/  LDSM.16.MT88.4 R40, [R211+0x9080] ;  /* 0x00908000d328783b */ /* 0x000fe80000004200 */
[----:B------:R-:W2:Y:S04]  /*11100*/  SHFL.BFLY PT, R0, R15, 0x2, 0x1f ;  /* 0x0c401f000f007f89 */ /* 0x000ea800000e0000 */
[----:B------:R-:W-:Y:S04]  /*11110*/  LDSM.16.MT88.4 R164, [R206+0xa880] ;  /* 0x00a88000cea4783b */ /* 0x000fe80000004200 */
[----:B------:R-:W-:Y:S04]  /*11120*/  LDSM.16.MT88.4 R160, [R205+0xa880] ;  /* 0x00a88000cda0783b */ /* 0x000fe80000004200 */
[----:B------:R-:W-:Y:S01]  /*11130*/  LDSM.16.MT88.4 R156, [R204+0xa880] ;  /* 0x00a88000cc9c783b */ /* 0x000fe20000004200 */
[----:B-1----:R-:W-:-:S03]  /*11140*/  FMNMX.FTZ R10, R9, R10, !PT ;  /* 0x0000000a090a7209 */ /* 0x002fc60007810000 */
[----:B------:R-:W-:Y:S04]  /*11150*/  LDSM.16.MT88.4 R152, [R211+0xb880] ;  /* 0x00b88000d398783b */ /* 0x000fe80000004200 */
[----:B------:R-:W1:Y:S01]  /*11160*/  SHFL.BFLY PT, R19, R10, 0x1, 0x1f ;  /* 0x0c201f000a137f89 */ /* 0x000e6200000e0000 */
[----:B--2---:R-:W-:-:S03]  /*11170*/  FMNMX.FTZ R9, R0, R15, !PT ;  /* 0x0000000f00097209 */ /* 0x004fc60007810000 */
[----:B------:R-:W-:Y:S04]  /*11180*/  LDSM.16.MT88.4 R148, [R206+0xb880] ;  /* 0x00b88000ce94783b */ /* 0x000fe80000004200 */
        /* <DEDUP_REMOVED lines=12> */
[----:B------:R1:W-:Y:S01]  /*11250*/  MUFU.EX2 R9, R15 ;  /* 0x0000000f00097308 */ /* 0x0003e20000000800 */
[----:B------:R-:W-:Y:S01]  /*11260*/  FFMA.FTZ R10, R21, c[0x0][0x2d0], -R18 ;  /* 0x0000b400150a7a23 */ /* 0x000fe20000010812 */
[----:B------:R-:W-:Y:S01]  /*11270*/  PLOP3.LUT P0, PT, PT, PT, UP2, 0x40, 0x0 ;  /* 0x000000000000781c */ /* 0x000fe20003f0e828 */
[----:B------:R-:W-:-:S02]  /*11280*/  FFMA.FTZ R231, R11, c[0x0][0x2d0], -R13 ;  /* 0x0000b4000be77a23 */ /* 0x000fc4000001080d */
[--C-:B------:R-:W-:Y:S02]  /*11290*/  FFMA.FTZ R230, R24, c[0x0][0x2d0], -R13.reuse ;  /* 0x0000b40018e67a23 */ /* 0x100fe4000001080d */
[--C-:B------:R-:W-:Y:S01]  /*112a0*/  FFMA.FTZ R11, R20, c[0x0][0x2d0], -R13.reuse ;  /* 0x0000b400140b7a23 */ /* 0x100fe2000001080d */
[----:B------:R-:W2:Y:S01]  /*112b0*/  LDSM.16.MT88.4 R24, [R205+0x8080] ;  /* 0x00808000cd18783b */ /* 0x000ea20000004200 */
[----:B------:R-:W-:Y:S01]  /*112c0*/  FFMA.FTZ R2, R6, c[0x0][0x2d0], -R13 ;  /* 0x0000b40006027a23 */ /* 0x000fe2000001080d */
[----:B------:R-:W-:Y:S01]  /*112d0*/  MUFU.EX2 R224, R224 ;  /* 0x000000e000e07308 */ /* 0x000fe20000000800 */
[--C-:B------:R-:W-:Y:S02]  /*112e0*/  FFMA.FTZ R3, R7, c[0x0][0x2d0], -R18.reuse ;  /* 0x0000b40007037a23 */ /* 0x100fe40000010812 */
[--C-:B------:R-:W-:Y:S02]  /*112f0*/  FFMA.FTZ R232, R5, c[0x0][0x2d0], -R18.reuse ;  /* 0x0000b40005e87a23 */ /* 0x100fe40000010812 */
[----:B------:R-:W3:Y:S01]  /*11300*/  LDSM.16.MT88.4 R4, [R204+0xb080] ;  /* 0x00b08000cc04783b */ /* 0x000ee20000004200 */
[----:B------:R-:W-:-:S02]  /*11310*/  FFMA.FTZ R234, R85, c[0x0][0x2d0], -R18 ;  /* 0x0000b40055ea7a23 */ /* 0x000fc40000010812 */
[----:B------:R-:W4:Y:S01]  /*11320*/  MUFU.EX2 R223, R223 ;  /* 0x000000df00df7308 */ /* 0x000f220000000800 */
[----:B------:R-:W-:Y:S02]  /*11330*/  FFMA.FTZ R233, R17, c[0x0][0x2d0], -R18 ;  /* 0x0000b40011e97a23 */ /* 0x000fe40000010812 */
[--C-:B------:R-:W-:Y:S02]  /*11340*/  FFMA.FTZ R235, R16, c[0x0][0x2d0], -R13.reuse ;  /* 0x0000b40010eb7a23 */ /* 0x100fe4000001080d */
[--C-:B------:R-:W-:Y:S01]  /*11350*/  FFMA.FTZ R236, R100, c[0x0][0x2d0], -R13.reuse ;  /* 0x0000b40064ec7a23 */ /* 0x100fe2000001080d */
[----:B------:R-:W5:Y:S01]  /*11360*/  LDSM.16.MT88.4 R16, [R211+0x8880] ;  /* 0x00888000d310783b */ /* 0x000f620000004200 */
[--C-:B------:R-:W-:Y:S01]  /*11370*/  FFMA.FTZ R237, R14, c[0x0][0x2d0], -R13.reuse ;  /* 0x0000b4000eed7a23 */ /* 0x100fe2000001080d */
[----:B------:R-:W2:Y:S01]  /*11380*/  MUFU.EX2 R10, R10 ;  /* 0x0000000a000a7308 */ /* 0x000ea20000000800 */
[----:B------:R-:W-:Y:S02]  /*11390*/  FFMA.FTZ R238, R12, c[0x0][0x2d0], -R13 ;  /* 0x0000b4000cee7a23 */ /* 0x000fe4000001080d */
[----:B-1----:R-:W1:Y:S05]  /*113a0*/  LDSM.16.MT88.4 R12, [R206+0x8880] ;  /* 0x00888000ce0c783b */ /* 0x002e6a0000004200 */
[----:B------:R-:W-:Y:S01]  /*113b0*/  MUFU.EX2 R231, R231 ;  /* 0x000000e700e77308 */ /* 0x000fe20000000800 */
[----:B----4-:R-:W-:Y:S01]  /*113c0*/  F2FP.PACK_AB R128, R223, R224 ;  /* 0x000000e0df80723e */ /* 0x010fe200000000ff */
[----:B------:R-:W-:-:S06]  /*113d0*/  FADD.FTZ R223, R224, R223 ;  /* 0x000000dfe0df7221 */ /* 0x000fcc0000010000 */
[----:B------:R-:W4:Y:S01]  /*113e0*/  MUFU.EX2 R230, R230 ;  /* 0x000000e600e67308 */ /* 0x000f220000000800 */
[----:B--2---:R-:W-:Y:S01]  /*113f0*/  F2FP.PACK_AB R130, R9, R10 ;  /* 0x0000000a0982723e */ /* 0x004fe200000000ff */
[----:B------:R-:W-:-:S04]  /*11400*/  FADD.FTZ R10, R10, R223 ;  /* 0x000000df0a0a7221 */ /* 0x000fc80000010000 */
[----:B------:R-:W-:Y:S02]  /*11410*/  FADD.FTZ R9, R9, R10 ;  /* 0x0000000a09097221 */ /* 0x000fe40000010000 */
[----:B------:R-:W-:Y:S08]  /*11420*/  MUFU.EX2 R11, R11 ;  /* 0x0000000b000b7308 */ /* 0x000ff00000000800 */
[----:B------:R-:W2:Y:S01]  /*11430*/  MUFU.EX2 R2, R2 ;  /* 0x0000000200027308 */ /* 0x000ea20000000800 */
[----:B----4-:R-:W-:Y:S01]  /*11440*/  F2FP.PACK_AB R129, R230, R231 ;  /* 0x000000e7e681723e */ /* 0x010fe200000000ff */
        /* <DEDUP_REMOVED lines=13> */
[----:B------:R-:W4:Y:S06]  /*11520*/  MUFU.EX2 R236, R236 ;  /* 0x000000ec00ec7308 */ /* 0x000f2c0000000800 */
        /* <DEDUP_REMOVED lines=31> */
[----:B----4-:R-:W-:Y:S01]  /*11720*/  F2FP.PACK_AB R5, R236, R235 ;  /* 0x000000ebec05723e */ /* 0x010fe200000000ff */
        /* <DEDUP_REMOVED lines=9> */
[----:B-----5:R-:W-:Y:S01]  /*117c0*/  HMMA.16816.F32 R144, R4, R16, R144 ;  /* 0x000000100490723c */ /* 0x020fe20000001890 */
        /* <DEDUP_REMOVED lines=48> */
.L_x_2229:
[----:B------:R-:W-:Y:S02]  /*11ad0*/  UMOV UR5, 0x1 ;  /* 0x0000000100057882 */ /* 0x000fe40000000000 */
[----:B------:R-:W-:Y:S02]  /*11ae0*/  ULDC UR4, c[0x0][0x32c] ;  /* 0x0000cb0000047ab9 */ /* 0x000fe40000000800 */
[----:B------:R-:W-:-:S03]  /*11af0*/  UISETP.NE.AND UP0, UPT, UR5, UR4, UPT ;  /* 0x000000040500728c */ /* 0x000fc6000bf05270 */
[----:B------:R-:W-:Y:S02]  /*11b00*/  ULDC.64 UR4, c[0x0][0x330] ;  /* 0x0000cc0000047ab9 */ /* 0x000fe40000000a00 */
[----:B------:R-:W-:-:S07]  /*11b10*/  UIMAD.WIDE.U32 UR28, UR14, UR4, URZ ;  /* 0x000000040e1c72a5 */ /* 0x000fce000f8e003f */
[----:B------:R-:W-:Y:S02]  /*11b20*/  @UP0 UMOV UR15, UR29 ;  /* 0x0000001d000f0c82 */ /* 0x000fe40008000000 */
[----:B------:R-:W-:Y:S02]  /*11b30*/  @UP0 USHF.R.U32.HI UR14, URZ, UR5, UR15 ;  /* 0x000000053f0e0299 */ /* 0x000fe4000801160f */
.L_x_2230:
[----:B------:R-:W-:Y:S02]  /*11b40*/  ULDC UR4, c[0x0][0x32c] ;  /* 0x0000cb0000047ab9 */ /* 0x000fe40000000800 */
[----:B------:R-:W-:-:S04]  /*11b50*/  UIMAD UR4, UR14, UR4, UR4 ;  /* 0x000000040e0472a4 */ /* 0x000fc8000f8e0204 */
[----:B------:R-:W-:-:S04]  /*11b60*/  UISETP.LT.AND UP0, UPT, UR9, UR4, UPT ;  /* 0x000000040900728c */ /* 0x000fc8000bf01270 */
[----:B------:R-:W-:-:S04]  /*11b70*/  USEL UR9, UR9, UR4, UP0 ;  /* 0x0000000409097287 */ /* 0x000fc80008000000 */
.L_x_2228:
        /* <DEDUP_REMOVED lines=19> */
.L_x_2242:
        /* <DEDUP_REMOVED lines=40> */
.L_x_2232:
[C---:B--234-:R-:W-:Y:S01]  /*11f30*/  HMMA.16816.F32 R4, R148.reuse, R152, RZ ;  /* 0x000000989404723c */ /* 0x05cfe200000018ff */
[----:B------:R-:W0:Y:S01]  /*11f40*/  LDGDEPBAR ;  /* 0x00000000000079af */ /* 0x000e220000000000 */
[----:B------:R-:W-:Y:S06]  /*11f50*/  UISETP.GT.AND UP0, UPT, UR10, UR8, UPT ;  /* 0x000000080a00728c */ /* 0x000fec000bf04270 */
[C---:B------:R-:W-:Y:S01]  /*11f60*/  HMMA.16816.F32 R8, R148.reuse, R154, RZ ;  /* 0x0000009a9408723c */ /* 0x040fe200000018ff */
[----:B------:R-:W-:Y:S01]  /*11f70*/  LDSM.16.M88.4 R152, [R208+0xc080] ;  /* 0x00c08000d098783b */ /* 0x000fe20000000200 */
[----:B------:R-:W-:Y:S06]  /*11f80*/  PLOP3.LUT P0, PT, PT, PT, UP0, 0x40, 0x0 ;  /* 0x000000000000781c */ /* 0x000fec0003f0e808 */
[C---:B------:R-:W-:Y:S08]  /*11f90*/  HMMA.16816.F32 R12, R148.reuse, R156, RZ ;  /* 0x0000009c940c723c */ /* 0x040ff000000018ff */
[----:B------:R-:W-:Y:S01]  /*11fa0*/  HMMA.16816.F32 R16, R148, R158, RZ ;  /* 0x0000009e9410723c */ /* 0x000fe200000018ff */
[----:B------:R-:W2:Y:S05]  /*11fb0*/  LDSM.16.M88.4 R148, [R209+0x10080] ;  /* 0x01008000d194783b */ /* 0x000eaa0000000200 */
[----:B------:R-:W3:Y:S02]  /*11fc0*/  LDSM.16.M88.4 R156, [R208+0xc880] ;  /* 0x00c88000d09c783b */ /* 0x000ee40000000200 */
[C---:B-1----:R-:W-:Y:S08]  /*11fd0*/  HMMA.16816.F32 R4, R160.reuse, R164, R4 ;  /* 0x000000a4a004723c */ /* 0x042ff00000001804 */
[C---:B------:R-:W-:Y:S01]  /*11fe0*/  HMMA.16816.F32 R8, R160.reuse, R166, R8 ;  /* 0x000000a6a008723c */ /* 0x040fe20000001808 */
[----:B------:R-:W-:Y:S07]  /*11ff0*/  LDSM.16.M88.4 R164, [R202] ;  /* 0x00000000caa4783b */ /* 0x000fee0000000200 */
[C---:B------:R-:W-:Y:S08]  /*12000*/  HMMA.16816.F32 R12, R160.reuse, R168, R12 ;  /* 0x000000a8a00c723c */ /* 0x040ff0000000180c */
[----:B------:R-:W-:Y:S01]  /*12010*/  HMMA.16816.F32 R16, R160, R170, R16 ;  /* 0x000000aaa010723c */ /* 0x000fe20000001810 */
[----:B------:R-:W1:Y:S05]  /*12020*/  LDSM.16.M88.4 R160, [R207+0x10080] ;  /* 0x01008000cfa0783b */ /* 0x000e6a0000000200 */
[----:B------:R-:W4:Y:S02]  /*12030*/  LDSM.16.M88.4 R168, [R202+0x800] ;  /* 0x00080000caa8783b */ /* 0x000f240000000200 */
[C---:B--2---:R-:W-:Y:S08]  /*12040*/  HMMA.16816.F32 R4, R148.reuse, R152, R4 ;  /* 0x000000989404723c */ /* 0x044ff00000001804 */
[C---:B------:R-:W-:Y:S01]  /*12050*/  HMMA.16816.F32 R8, R148.reuse, R154, R8 ;  /* 0x0000009a9408723c */ /* 0x040fe20000001808 */
[----:B------:R-:W-:Y:S07]  /*12060*/  LDSM.16.M88.4 R152, [R213+0xd080] ;  /* 0x00d08000d598783b */ /* 0x000fee0000000200 */
[C---:B---3--:R-:W-:Y:S08]  /*12070*/  HMMA.16816.F32 R12, R148.reuse, R156, R12 ;  /* 0x0000009c940c723c */ /* 0x048ff0000000180c */
[----:B------:R-:W-:Y:S01]  /*12080*/  HMMA.16816.F32 R16, R148, R158, R16 ;  /* 0x0000009e9410723c */ /* 0x000fe20000001810 */
[----:B------:R-:W2:Y:S05]  /*12090*/  LDSM.16.M88.4 R148, [R214+0x14080] ;  /* 0x01408000d694783b */ /* 0x000eaa0000000200 */
[----:B------:R-:W3:Y:S02]  /*120a0*/  LDSM.16.M88.4 R156, [R213+0xd880] ;  /* 0x00d88000d59c783b */ /* 0x000ee40000000200 */
[C---:B-1----:R-:W-:Y:S08]  /*120b0*/  HMMA.16816.F32 R4, R160.reuse, R164, R4 ;  /* 0x000000a4a004723c */ /* 0x042ff00000001804 */
[C---:B------:R-:W-:Y:S01]  /*120c0*/  HMMA.16816.F32 R8, R160.reuse, R166, R8 ;  /* 0x000000a6a008723c */ /* 0x040fe20000001808 */
[----:B------:R-:W-:Y:S07]  /*120d0*/  LDSM.16.M88.4 R164, [R201] ;  /* 0x00000000c9a4783b */ /* 0x000fee0000000200 */
[C---:B----4-:R-:W-:Y:S08]  /*120e0*/  HMMA.16816.F32 R12, R160.reuse, R168, R12 ;  /* 0x000000a8a00c723c */ /* 0x050ff0000000180c */
[----:B------:R-:W-:Y:S01]  /*120f0*/  HMMA.16816.F32 R16, R160, R170, R16 ;  /* 0x000000aaa010723c */ /* 0x000fe20000001810 */
[----:B------:R-:W1:Y:S05]  /*12100*/  LDSM.16.M88.4 R160, [R210+0x14080] ;  /* 0x01408000d2a0783b */ /* 0x000e6a0000000200 */
[----:B------:R-:W4:Y:S02]  /*12110*/  LDSM.16.M88.4 R168, [R200] ;  /* 0x00000000c8a8783b */ /* 0x000f240000000200 */
        /* <DEDUP_REMOVED lines=9> */
[----:B------:R-:W-:Y:S07]  /*121b0*/  LDSM.16.M88.4 R164, [R202+0x1000] ;  /* 0x00100000caa4783b */ /* 0x000fee0000000200 */
[C---:B----4-:R-:W-:Y:S08]  /*121c0*/  HMMA.16816.F32 R12, R160.reuse, R168, R12 ;  /* 0x000000a8a00c723c */ /* 0x050ff0000000180c */
        /* <DEDUP_REMOVED lines=59> */
[----:B------:R-:W-:Y:S04]  /*12580*/  DEPBAR.LE SB0, 0x0 ;  /* 0x000080000000791a */ /* 0x000fe80000000000 */
[C---:B--2---:R-:W-:Y:S01]  /*12590*/  HMMA.16816.F32 R4, R148.reuse, R152, R4 ;  /* 0x000000989404723c */ /* 0x044fe20000001804 */
[----:B------:R-:W-:Y:S07]  /*125a0*/  BAR.SYNC.DEFER_BLOCKING 0x0 ;  /* 0x0000000000007b1d */ /* 0x000fee0000010000 */
[C---:B------:R-:W-:Y:S08]  /*125b0*/  HMMA.16816.F32 R8, R148.reuse, R154, R8 ;  /* 0x0000009a9408723c */ /* 0x040ff00000001808 */
[C---:B---3--:R-:W-:Y:S08]  /*125c0*/  HMMA.16816.F32 R12, R148.reuse, R156, R12 ;  /* 0x0000009c940c723c */ /* 0x048ff0000000180c */
[----:B------:R-:W-:Y:S08]  /*125d0*/  HMMA.16816.F32 R16, R148, R158, R16 ;  /* 0x0000009e9410723c */ /* 0x000ff00000001810 */
[C---:B-1----:R-:W-:Y:S08]  /*125e0*/  HMMA.16816.F32 R4, R160.reuse, R164, R4 ;  /* 0x000000a4a004723c */ /* 0x042ff00000001804 */
[C---:B------:R-:W-:Y:S08]  /*125f0*/  HMMA.16816.F32 R8, R160.reuse, R166, R8 ;  /* 0x000000a6a008723c */ /* 0x040ff00000001808 */
[C---:B----4-:R-:W-:Y:S08]  /*12600*/  HMMA.16816.F32 R12, R160.reuse, R168, R12 ;  /* 0x000000a8a00c723c */ /* 0x050ff0000000180c */
[----:B------:R-:W-:Y:S01]  /*12610*/  HMMA.16816.F32 R16, R160, R170, R16 ;  /* 0x000000aaa010723c */ /* 0x000fe20000001810 */
[----:B------:R-:W-:-:S07]  /*12620*/  @P0 BRA `(.L_x_2233) ;  /* 0x000002b000000947 */ /* 0x000fce0003800000 */
        /* <DEDUP_REMOVED lines=43> */
.L_x_2233:
[----:B------:R-:W-:Y:S01]  /*128e0*/  PLOP3.LUT P0, PT, PT, PT, UP3, 0x80, 0x0 ;  /* 0x000000000000781c */ /* 0x000fe20003f0f038 */
[----:B------:R-:W0:Y:S01]  /*128f0*/  LDGDEPBAR ;  /* 0x00000000000079af */ /* 0x000e220000000000 */
[----:B-1----:R-:W-:Y:S01]  /*12900*/  IMAD.MOV.U32 R155, RZ, RZ, R221 ;  /* 0x000000ffff9b7224 */ /* 0x002fe200078e00dd */
        /* <DEDUP_REMOVED lines=29> */
.L_x_2236:
[----:B------:R-:W-:Y:S04]  /*12ae0*/  MOV R150, c[0x0][0x32c] ;  /* 0x0000cb0000967a02 */ /* 0x000fe80000000f00 */
[----:B------:R-:W-:Y:S11]  /*12af0*/  ISETP.NE.AND P0, PT, R150, 0x1, PT ;  /* 0x000000019600780c */ /* 0x000ff60003f05270 */
[----:B------:R-:W-:Y:S02]  /*12b00*/  @!UPT UIADD3 URZ, URZ, URZ, URZ ;  /* 0x0000003f3f3ff290 */ /* 0x000fe4000fffe03f */
[----:B------:R-:W-:Y:S05]  /*12b10*/  @P0 IMAD.HI.U32 R150, R152, c[0x0][0x330], RZ ;  /* 0x0000cc0098960a27 */ /* 0x000fea00078e00ff */
[----:B------:R-:W-:Y:S02]  /*12b20*/  @P0 SHF.R.U32.HI R152, RZ, c[0x0][0x334], R150 ;  /* 0x0000cd00ff980a19 */ /* 0x000fe40000011696 */
.L_x_2237:
[----:B------:R-:W-:Y:S05]  /*12b30*/  BSYNC B0 ;  /* 0x0000000000007941 */ /* 0x000fea0003800000 */
.L_x_2235:
[----:B------:R-:W-:Y:S04]  /*12b40*/  IMAD R157, R152, c[0x0][0x32c], -R149 ;  /* 0x0000cb00989d7a24 */ /* 0x000fe800078e0a95 */
[----:B------:R-:W-:Y:S05]  /*12b50*/  IMAD.IADD R152, R157, 0x1, -R222 ;  /* 0x000000019d987824 */ /* 0x000fea00078e0ade */
[----:B------:R-:W-:Y:S02]  /*12b60*/  IADD3 R150, R152, c[0x0][0x32c], RZ ;  /* 0x0000cb0098967a10 */ /* 0x000fe40007ffe0ff */
[----:B------:R-:W-:Y:S02]  /*12b70*/  IMNMX R151, R151, R152, !PT ;  /* 0x0000009897977217 */ /* 0x000fe40007800200 */
[----:B------:R-:W-:Y:S02]  /*12b80*/  IMNMX R153, R153, R150, PT ;  /* 0x0000009699997217 */ /* 0x000fe40003800200 */
.L_x_2234:
[----:B------:R-:W-:Y:S06]  /*12b90*/  UISETP.GT.AND UP0, UPT, UR10, -0x1, UPT ;  /* 0xffffffff0a00788c */ /* 0x000fec000bf04270 */
        /* <DEDUP_REMOVED lines=8> */
[----:B------:R-:W-:Y:S01]  /*12c20*/  PLOP3.LUT P0, PT, PT, PT, UP0, 0x80, 0x0 ;  /* 0x000000000000781c */ /* 0x000fe20003f0f008 */
[----:B------:R-:W1:Y:S03]  /*12c30*/  SHFL.IDX PT, R5, R155, 0x1, 0x1c1f ;  /* 0x003c1f009b057f89 */ /* 0x000e6600000e0000 */
[----:B------:R-:W-:Y:S04]  /*12c40*/  ISETP.GT.AND P0, PT, R151, 0x8, P0 ;  /* 0x000000089700780c */ /* 0x000fe80000704270 */
        /* <DEDUP_REMOVED lines=41> */
.L_x_2240:
[----:B------:R-:W-:Y:S04]  /*12ee0*/  MOV R4, c[0x0][0x32c] ;  /* 0x0000cb0000047a02 */ /* 0x000fe80000000f00 */
[----:B------:R-:W-:Y:S11]  /*12ef0*/  ISETP.NE.AND P0, PT, R4, 0x1, PT ;  /* 0x000000010400780c */ /* 0x000ff60003f05270 */
[----:B------:R-:W-:Y:S02]  /*12f00*/  @!UPT UIADD3 URZ, URZ, URZ, URZ ;  /* 0x0000003f3f3ff290 */ /* 0x000fe4000fffe03f */
[----:B------:R-:W-:Y:S05]  /*12f10*/  @P0 IMAD.HI.U32 R4, R12, c[0x0][0x330], RZ ;  /* 0x0000cc000c040a27 */ /* 0x000fea00078e00ff */
[----:B------:R-:W-:Y:S02]  /*12f20*/  @P0 SHF.R.U32.HI R12, RZ, c[0x0][0x334], R4 ;  /* 0x0000cd00ff0c0a19 */ /* 0x000fe40000011604 */
.L_x_2241:
[----:B------:R-:W-:Y:S05]  /*12f30*/  BSYNC B0 ;  /* 0x0000000000007941 */ /* 0x000fea0003800000 */
.L_x_2239:
[----:B------:R-:W-:Y:S04]  /*12f40*/  IMAD R149, R12, c[0x0][0x32c], -R149 ;  /* 0x0000cb000c957a24 */ /* 0x000fe800078e0a95 */
[----:B------:R-:W-:Y:S05]  /*12f50*/  IMAD.IADD R149, R149, 0x1, -R222 ;  /* 0x0000000195957824 */ /* 0x000fea00078e0ade */
[----:B------:R-:W-:Y:S02]  /*12f60*/  IADD3 R5, R149, c[0x0][0x32c], RZ ;  /* 0x0000cb0095057a10 */ /* 0x000fe40007ffe0ff */
[----:B------:R-:W-:Y:S02]  /*12f70*/  IMNMX R0, R0, R149, !PT ;  /* 0x0000009500007217 */ /* 0x000fe40007800200 */
[----:B------:R-:W-:Y:S02]  /*12f80*/  IMNMX R148, R148, R5, PT ;  /* 0x0000000594947217 */ /* 0x000fe40003800200 */
.L_x_2238:
[----:B------:R-:W-:Y:S01]  /*12f90*/  PLOP3.LUT P0, PT, PT, PT, UP0, 0x80, 0x0 ;  /* 0x000000000000781c */ /* 0x000fe20003f0f008 */
[----:B------:R-:W-:Y:S01]  /*12fa0*/  LDSM.16.MT88.4 R156, [R206+0x8080] ;  /* 0x00808000ce9c783b */ /* 0x000fe20000004200 */
[----:B------:R-:W-:Y:S02]  /*12fb0*/  FMNMX.FTZ R5, R154, R3, !PT ;  /* 0x000000039a057209 */ /* 0x000fe40007810000 */
[----:B------:R-:W-:Y:S02]  /*12fc0*/  ISETP.GT.AND P0, PT, R0, RZ, P0 ;  /* 0x000000ff0000720c */ /* 0x000fe40000704270 */
[----:B------:R-:W-:Y:S02]  /*12fd0*/  FMNMX.FTZ R5, R152, R5, !PT ;  /* 0x0000000598057209 */ /* 0x000fe40007810000 */
[----:B------:R-:W-:Y:S01]  /*12fe0*/  ISETP.LT.OR P0, PT, R148, 0x1, P0 ;  /* 0x000000019400780c */ /* 0x000fe20000701670 */
        /* <DEDUP_REMOVED lines=20> */
[----:B------:R-:W1:Y:S01]  /*13130*/  SHFL.BFLY PT, R5, R4, 0x2, 0x1f ;  /* 0x0c401f0004057f89 */ /* 0x000e6200000e0000 */
[----:B------:R-:W-:Y:S02]  /*13140*/  PLOP3.LUT P0, PT, PT, PT, UP0, 0x80, 0x0 ;  /* 0x000000000000781c */ /* 0x000fe40003f0f008 */
[----:B------:R-:W-:Y:S02]  /*13150*/  FMNMX.FTZ R6, R13, R6, !PT ;  /* 0x000000060d067209 */ /* 0x000fe40007810000 */
[----:B------:R-:W-:Y:S02]  /*13160*/  ISETP.GT.AND P0, PT, R0, 0x9, P0 ;  /* 0x000000090000780c */ /* 0x000fe40000704270 */
[----:B------:R-:W-:Y:S01]  /*13170*/  FMNMX.FTZ R6, R9, R6, !PT ;  /* 0x0000000609067209 */ /* 0x000fe20007810000 */
[----:B------:R-:W-:Y:S01]  /*13180*/  LDSM.16.MT88.4 R188, [R206+0xb880] ;  /* 0x00b88000cebc783b */ /* 0x000fe20000004200 */
[----:B------:R-:W-:Y:S04]  /*13190*/  ISETP.LT.OR P0, PT, R148, 0xa, P0 ;  /* 0x0000000a9400780c */ /* 0x000fe80000701670 */
        /* <DEDUP_REMOVED lines=66> */
[----:B------:R-:W-:Y:S02]  /*135c0*/  FMUL.FTZ R2, R5, c[0x0][0x2d0] ;  /* 0x0000b40005027a20 */ /* 0x000fe40000410000 */
        /* <DEDUP_REMOVED lines=31> */
[----:B------:R-:W2:Y:S01]  /*137c0*/  LDSM.16.MT88.4 R132, [R204+0x8080] ;  /* 0x00808000cc84783b */ /* 0x000ea20000004200 */
[C---:B------:R-:W-:Y:S02]  /*137d0*/  FMUL.FTZ R19, R2.reuse, R143 ;  /* 0x0000008f02137220 */ /* 0x040fe40000410000 */
[----:B------:R5:W-:Y:S01]  /*137e0*/  MUFU.EX2 R149, R160 ;  /* 0x000000a000957308 */ /* 0x000be20000000800 */
[C---:B------:R-:W-:Y:S02]  /*137f0*/  FMUL.FTZ R30, R2.reuse, R30 ;  /* 0x0000001e021e7220 */ /* 0x040fe40000410000 */
[C---:B------:R-:W-:Y:S02]  /*13800*/  FMUL.FTZ R31, R2.reuse, R31 ;  /* 0x0000001f021f7220 */ /* 0x040fe40000410000 */
[----:B------:R-:W-:Y:S01]  /*13810*/  LDSM.16.MT88.4 R140, [R206+0x9080] ;  /* 0x00908000ce8c783b */ /* 0x000fe20000004200 */
[C---:B------:R-:W-:Y:S02]  /*13820*/  FMUL.FTZ R34, R2.reuse, R34 ;  /* 0x0000002202227220 */ /* 0x040fe40000410000 */
[C---:B------:R-:W-:Y:S02]  /*13830*/  FMUL.FTZ R35, R2.reuse, R35 ;  /* 0x0000002302237220 */ /* 0x040fe40000410000 */
[C---:B------:R-:W-:Y:S01]  /*13840*/  FMUL.FTZ R38, R2.reuse, R38 ;  /* 0x0000002602267220 */ /* 0x040fe20000410000 */
[----:B------:R-:W-:Y:S01]  /*13850*/  MUFU.EX2 R238, R238 ;  /* 0x000000ee00ee7308 */ /* 0x000fe20000000800 */
[----:B------:R-:W-:Y:S01]  /*13860*/  FMUL.FTZ R39, R2, R39 ;  /* 0x0000002702277220 */ /* 0x000fe20000410000 */
[----:B----4-:R-:W-:Y:S01]  /*13870*/  F2FP.PACK_AB R155, R234, R235 ;  /* 0x000000ebea9b723e */ /* 0x010fe200000000ff */
[C---:B------:R-:W-:Y:S02]  /*13880*/  FMUL.FTZ R42, R2.reuse, R42 ;  /* 0x0000002a022a7220 */ /* 0x040fe40000410000 */
[C---:B------:R-:W-:Y:S02]  /*13890*/  FMUL.FTZ R43, R2.reuse, R43 ;  /* 0x0000002b022b7220 */ /* 0x040fe40000410000 */
[C---:B------:R-:W-:Y:S02]  /*138a0*/  FMUL.FTZ R45, R3.reuse, R45 ;  /* 0x0000002d032d7220 */ /* 0x040fe40000410000 */
[C---:B---3--:R-:W-:Y:S01]  /*138b0*/  HMMA.16816.F32 R4, R152.reuse, R12, R4 ;  /* 0x0000000c9804723c */ /* 0x048fe20000001804 */
[----:B------:R-:W3:Y:S01]  /*138c0*/  MUFU.EX2 R239, R239 ;  /* 0x000000ef00ef7308 */ /* 0x000ee20000000800 */
[----:B-----5:R-:W-:Y:S03]  /*138d0*/  LDSM.16.MT88.4 R160, [R204+0x8880] ;  /* 0x00888000cca0783b */ /* 0x020fe60000004200 */
[C---:B------:R-:W-:Y:S02]  /*138e0*/  FMUL.FTZ R46, R2.reuse, R46 ;  /* 0x0000002e022e7220 */ /* 0x040fe40000410000 */
[C---:B------:R-:W-:Y:S01]  /*138f0*/  FMUL.FTZ R12, R3.reuse, R136 ;  /* 0x00000088030c7220 */ /* 0x040fe20000410000 */
[C---:B------:R-:W-:Y:S03]  /*13900*/  HMMA.16816.F32 R8, R152.reuse, R14, R8 ;  /* 0x0000000e9808723c */ /* 0x040fe60000001808 */
[----:B------:R-:W4:Y:S01]  /*13910*/  MUFU.EX2 R240, R240 ;  /* 0x000000f000f07308 */ /* 0x000f220000000800 */
[C---:B------:R-:W-:Y:S02]  /*13920*/  FMUL.FTZ R13, R3.reuse, R137 ;  /* 0x00000089030d7220 */ /* 0x040fe40000410000 */
[C---:B------:R-:W-:Y:S02]  /*13930*/  FMUL.FTZ R20, R3.reuse, R20 ;  /* 0x0000001403147220 */ /* 0x040fe40000410000 */
[C---:B------:R-:W-:Y:S04]  /*13940*/  FMUL.FTZ R14, R2.reuse, R138 ;  /* 0x0000008a020e7220 */ /* 0x040fe80000410000 */
[C---:B------:R-:W-:Y:S01]  /*13950*/  FMUL.FTZ R15, R2.reuse, R139 ;  /* 0x0000008b020f7220 */ /* 0x040fe20000410000 */
[----:B------:R-:W-:Y:S01]  /*13960*/  MUFU.EX2 R242, R242 ;  /* 0x000000f200f27308 */ /* 0x000fe20000000800 */
[----:B------:R-:W5:Y:S01]  /*13970*/  LDSM.16.MT88.4 R136, [R211+0x9080] ;  /* 0x00908000d388783b */ /* 0x000f620000004200 */
[C---:B------:R-:W-:Y:S02]  /*13980*/  FMUL.FTZ R47, R2.reuse, R47 ;  /* 0x0000002f022f7220 */ /* 0x040fe40000410000 */
[C---:B------:R-:W-:Y:S02]  /*13990*/  FMUL.FTZ R48, R3.reuse, R48 ;  /* 0x0000003003307220 */ /* 0x040fe40000410000 */
[C---:B------:R-:W-:Y:S03]  /*139a0*/  HMMA.16816.F32 R12, R152.reuse, R156, R12 ;  /* 0x0000009c980c723c */ /* 0x040fe6000000180c */
[C---:B------:R-:W-:Y:S01]  /*139b0*/  FMUL.FTZ R49, R3.reuse, R49 ;  /* 0x0000003103317220 */ /* 0x040fe20000410000 */
[----:B------:R-:W2:Y:S01]  /*139c0*/  MUFU.EX2 R243, R243 ;  /* 0x000000f300f37308 */ /* 0x000ea20000000800 */
[C---:B------:R-:W-:Y:S02]  /*139d0*/  FMUL.FTZ R50, R2.reuse, R50 ;  /* 0x0000003202327220 */ /* 0x040fe40000410000 */
[C---:B------:R-:W-:Y:S01]  /*139e0*/  FMUL.FTZ R51, R2.reuse, R51 ;  /* 0x0000003302337220 */ /* 0x040fe20000410000 */
[C---:B------:R-:W-:Y:S01]  /*139f0*/  HMMA.16816.F32 R16, R152.reuse, R158, R16 ;  /* 0x0000009e9810723c */ /* 0x040fe20000001810 */
[----:B------:R-:W-:Y:S03]  /*13a00*/  LDSM.16.MT88.4 R156, [R205+0x8880] ;  /* 0x00888000cd9c783b */ /* 0x000fe60000004200 */
[C---:B------:R-:W-:Y:S02]  /*13a10*/  FMUL.FTZ R21, R3.reuse, R21 ;  /* 0x0000001503157220 */ /* 0x040fe40000410000 */
[C---:B------:R-:W-:Y:S01]  /*13a20*/  FMUL.FTZ R22, R2.reuse, R22 ;  /* 0x0000001602167220 */ /* 0x040fe20000410000 */
[----:B------:R-:W2:Y:S01]  /*13a30*/  MUFU.EX2 R244, R244 ;  /* 0x000000f400f47308 */ /* 0x000ea20000000800 */
        /* <DEDUP_REMOVED lines=18> */
[----:B------:R-:W1:Y:S03]  /*13b60*/  LDSM.16.MT88.4 R132, [R205+0x9080] ;  /* 0x00908000cd84783b */ /* 0x000e660000004200 */
[C---:B------:R-:W-:Y:S02]  /*13b70*/  FMUL.FTZ R61, R3.reuse, R61 ;  /* 0x0000003d033d7220 */ /* 0x040fe40000410000 */
[C---:B------:R-:W-:Y:S02]  /*13b80*/  FMUL.FTZ R62, R2.reuse, R62 ;  /* 0x0000003e023e7220 */ /* 0x040fe40000410000 */
[C---:B-----5:R-:W-:Y:S04]  /*13b90*/  HMMA.16816.F32 R36, R152.reuse, R136, R36 ;  /* 0x000000889824723c */ /* 0x060fe80000001824 */
        /* <DEDUP_REMOVED lines=55> */
[C---:B-----5:R-:W-:Y:S03]  /*13f10*/  HMMA.16816.F32 R92, R152.reuse, R140, R92 ;  /* 0x0000008c985c723c */ /* 0x060fe6000000185c */
[C---:B------:R-:W-:Y:S02]  /*13f20*/  FMUL.FTZ R98, R2.reuse, R98 ;  /* 0x0000006202627220 */ /* 0x040fe40000410000 */
[C---:B------:R-:W-:Y:S02]  /*13f30*/  FMUL.FTZ R99, R2.reuse, R99 ;  /* 0x0000006302637220 */ /* 0x040fe40000410000 */
[C---:B------:R-:W-:Y:S02]  /*13f40*/  FMUL.FTZ R100, R3.reuse, R100 ;  /* 0x0000006403647220 */ /* 0x040fe40000410000 */
[C---:B------:R-:W-:Y:S03]  /*13f50*/  FMUL.FTZ R101, R3.reuse, R101 ;  /* 0x0000006503657220 */ /* 0x040fe60000410000 */
[C---:B------:R-:W-:Y:S01]  /*13f60*/  HMMA.16816.F32 R96, R152.reuse, R142, R96 ;  /* 0x0000008e9860723c */ /* 0x040fe20000001860 */
[----:B------:R-:W5:Y:S02]  /*13f70*/  LDSM.16.MT88.4 R140, [R205+0xb080] ;  /* 0x00b08000cd8c783b */ /* 0x000f640000004200 */
        /* <DEDUP_REMOVED lines=46> */
[----:B---3--:R-:W-:Y:S01]  /*14260*/  F2FP.PACK_AB R152, R239, R238 ;  /* 0x000000eeef98723e */ /* 0x008fe200000000ff */
[----:B------:R-:W-:Y:S01]  /*14270*/  FADD.FTZ R150, R150, R151 ;  /* 0x0000009796967221 */ /* 0x000fe20000010000 */
[----:B----4-:R-:W-:Y:S03]  /*14280*/  F2FP.PACK_AB R154, R241, R240 ;  /* 0x000000f0f19a723e */ /* 0x010fe600000000ff */
[----:B------:R-:W-:Y:S01]  /*14290*/  F2FP.PACK_AB R153, R243, R242 ;  /* 0x000000f2f399723e */ /* 0x000fe200000000ff */
[----:B------:R-:W-:Y:S01]  /*142a0*/  FADD.FTZ R3, R235, R236 ;  /* 0x000000eceb037221 */ /* 0x000fe20000010000 */
[----:B------:R-:W-:Y:S01]  /*142b0*/  F2FP.PACK_AB R155, R149, R244 ;  /* 0x000000f4959b723e */ /* 0x000fe200000000ff */
[----:B------:R-:W-:Y:S02]  /*142c0*/  FADD.FTZ R233, R233, R150 ;  /* 0x00000096e9e97221 */ /* 0x000fe40000010000 */
[----:B------:R-:W-:Y:S02]  /*142d0*/  FADD.FTZ R3, R234, R3 ;  /* 0x00000003ea037221 */ /* 0x000fe40000010000 */
[----:B------:R-:W-:Y:S02]  /*142e0*/  FADD.FTZ R238, R238, R233 ;  /* 0x000000e9eeee7221 */ /* 0x000fe40000010000 */
[C---:B--2---:R-:W-:Y:S01]  /*142f0*/  HMMA.16816.F32 R144, R152.reuse, R136, R4 ;  /* 0x000000889890723c */ /* 0x044fe20000001804 */
        /* <DEDUP_REMOVED lines=9> */
[C---:B-----5:R-:W-:Y:S01]  /*14390*/  HMMA.16816.F32 R136, R152.reuse, R140, R12 ;  /* 0x0000008c9888723c */ /* 0x060fe2000000180c */
[----:B------:R-:W3:Y:S03]  /*143a0*/  LDSM.16.MT88.4 R12, [R205+0xa880] ;  /* 0x00a88000cd0c783b */ /* 0x000ee60000004200 */
[----:B------:R-:W-:Y:S02]  /*143b0*/  FADD.FTZ R224, R241, R224 ;  /* 0x000000e0f1e07221 */ /* 0x000fe40000010000 */
[----:B------:R-:W-:Y:S02]  /*143c0*/  FADD.FTZ R223, R149, R244 ;  /* 0x000000f495df7221 */ /* 0x000fe40000010000 */
[C---:B------:R-:W-:Y:S01]  /*143d0*/  HMMA.16816.F32 R140, R152.reuse, R142, R16 ;  /* 0x0000008e988c723c */ /* 0x040fe20000001810 */
[----:B------:R-:W4:Y:S07]  /*143e0*/  LDSM.16.MT88.4 R16, [R205+0xb880] ;  /* 0x00b88000cd10783b */ /* 0x000f2e0000004200 */
[C---:B------:R-:W-:Y:S08]  /*143f0*/  HMMA.16816.F32 R20, R152.reuse, R156, R20 ;  /* 0x0000009c9814723c */ /* 0x040ff00000001814 */
[C---:B------:R-:W-:Y:S01]  /*14400*/  HMMA.16816.F32 R24, R152.reuse, R158, R24 ;  /* 0x0000009e9818723c */ /* 0x040fe20000001818 */
[----:B------:R-:W5:Y:S07]  /*14410*/  LDSM.16.MT88.4 R156, [R204+0xb880] ;  /* 0x00b88000cc9c783b */ /* 0x000f6e0000004200 */
[C---:B------:R-:W-:Y:S08]  /*14420*/  HMMA.16816.F32 R28, R152.reuse, R160, R28 ;  /* 0x000000a0981c723c */ /* 0x040ff0000000181c */
[C---:B------:R-:W-:Y:S08]  /*14430*/  HMMA.16816.F32 R32, R152.reuse, R162, R32 ;  /* 0x000000a29820723c */ /* 0x040ff00000001820 */
[C---:B-1----:R-:W-:Y:S08]  /*14440*/  HMMA.16816.F32 R36, R152.reuse, R4, R36 ;  /* 0x000000049824723c */ /* 0x042ff00000001824 */
[C---:B------:R-:W-:Y:S08]  /*14450*/  HMMA.16816.F32 R40, R152.reuse, R6, R40 ;  /* 0x000000069828723c */ /* 0x040ff00000001828 */
[C---:B------:R-:W-:Y:S08]  /*14460*/  HMMA.16816.F32 R44, R152.reuse, R164, R44 ;  /* 0x000000a4982c723c */ /* 0x040ff0000000182c */
[C---:B------:R-:W-:Y:S08]  /*14470*/  HMMA.16816.F32 R48, R152.reuse, R166, R48 ;  /* 0x000000a69830723c */ /* 0x040ff00000001830 */
[C---:B--2---:R-:W-:Y:S07]  /*14480*/  HMMA.16816.F32 R52, R152.reuse, R8, R52 ;  /* 0x000000089834723c */ /* 0x044fee0000001834 */
[----:B------:R-:W-:Y:S01]  /*14490*/  MOV R8, R148 ;  /* 0x0000009400087202 */ /* 0x000fe20000000f00 */
        /* <DEDUP_REMOVED lines=20> */
.L_x_2231:
        /* <DEDUP_REMOVED lines=26> */
.L_x_2244:
[----:B------:R-:W-:Y:S02]  /*14780*/  UMOV UR5, 0x1 ;  /* 0x0000000100057882 */ /* 0x000fe40000000000 */
[----:B------:R-:W-:Y:S02]  /*14790*/  ULDC UR4, c[0x0][0x32c] ;  /* 0x0000cb0000047ab9 */ /* 0x000fe40000000800 */
[----:B------:R-:W-:-:S03]  /*147a0*/  UISETP.NE.AND UP0, UPT, UR5, UR4, UPT ;  /* 0x000000040500728c */ /* 0x000fc6000bf05270 */
[----:B------:R-:W-:Y:S02]  /*147b0*/  ULDC.64 UR4, c[0x0][0x330] ;  /* 0x0000cc0000047ab9 */ /* 0x000fe40000000a00 */
[----:B------:R-:W-:-:S07]  /*147c0*/  UIMAD.WIDE.U32 UR28, UR14, UR4, URZ ;  /* 0x000000040e1c72a5 */ /* 0x000fce000f8e003f */
[----:B------:R-:W-:Y:S02]  /*147d0*/  @UP0 UMOV UR15, UR29 ;  /* 0x0000001d000f0c82 */ /* 0x000fe40008000000 */
[----:B------:R-:W-:Y:S02]  /*147e0*/  @UP0 USHF.R.U32.HI UR14, URZ, UR5, UR15 ;  /* 0x000000053f0e0299 */ /* 0x000fe4000801160f */
.L_x_2245:
[----:B------:R-:W-:Y:S02]  /*147f0*/  ULDC UR4, c[0x0][0x32c] ;  /* 0x0000cb0000047ab9 */ /* 0x000fe40000000800 */
[----:B------:R-:W-:-:S04]  /*14800*/  UIMAD UR4, UR14, UR4, URZ ;  /* 0x000000040e0472a4 */ /* 0x000fc8000f8e023f */
[----:B------:R-:W-:-:S04]  /*14810*/  UISETP.LT.AND UP0, UPT, UR9, UR4, UPT ;  /* 0x000000040900728c */ /* 0x000fc8000bf01270 */
[----:B------:R-:W-:-:S04]  /*14820*/  USEL UR9, UR9, UR4, !UP0 ;  /* 0x0000000409097287 */ /* 0x000fc8000c000000 */
.L_x_2243:
        /* <DEDUP_REMOVED lines=20> */
.L_x_2249:
        /* <DEDUP_REMOVED lines=40> */
.L_x_2247:
[C---:B--234-:R-:W-:Y:S01]  /*14bf0*/  HMMA.16816.F32 R4, R152.reuse, R156, RZ ;  /* 0x0000009c9804723c */ /* 0x05cfe200000018ff */
[----:B------:R-:W-:Y:S01]  /*14c00*/  LDSM.16.M88.4 R172, [R208+0xc880] ;  /* 0x00c88000d0ac783b */ /* 0x000fe20000000200 */
[----:B------:R-:W-:Y:S04]  /*14c10*/  UISETP.GT.AND UP0, UPT, UR10, UR8, UPT ;  /* 0x000000080a00728c */ /* 0x000fe8000bf04270 */
[----:B------:R-:W0:Y:S02]  /*14c20*/  LDGDEPBAR ;  /* 0x00000000000079af */ /* 0x000e240000000000 */
[C---:B------:R-:W-:Y:S01]  /*14c30*/  HMMA.16816.F32 R8, R152.reuse, R158, RZ ;  /* 0x0000009e9808723c */ /* 0x040fe200000018ff */
[----:B------:R-:W-:Y:S02]  /*14c40*/  PLOP3.LUT P0, PT, PT, PT, UP0, 0x40, 0x0 ;  /* 0x000000000000781c */ /* 0x000fe40003f0e808 */
[----:B------:R-:W-:Y:S05]  /*14c50*/  LDSM.16.M88.4 R156, [R208+0xc080] ;  /* 0x00c08000d09c783b */ /* 0x000fea0000000200 */
[C---:B------:R-:W-:Y:S08]  /*14c60*/  HMMA.16816.F32 R12, R152.reuse, R16, RZ ;  /* 0x00000010980c723c */ /* 0x040ff000000018ff */
[----:B------:R-:W-:Y:S01]  /*14c70*/  HMMA.16816.F32 R16, R152, R18, RZ ;  /* 0x000000129810723c */ /* 0x000fe200000018ff */
[----:B------:R-:W2:Y:S07]  /*14c80*/  LDSM.16.M88.4 R152, [R209+0x10080] ;  /* 0x01008000d198783b */ /* 0x000eae0000000200 */
[C---:B-1----:R-:W-:Y:S08]  /*14c90*/  HMMA.16816.F32 R4, R160.reuse, R164, R4 ;  /* 0x000000a4a004723c */ /* 0x042ff00000001804 */
[C---:B------:R-:W-:Y:S01]  /*14ca0*/  HMMA.16816.F32 R8, R160.reuse, R166, R8 ;  /* 0x000000a6a008723c */ /* 0x040fe20000001808 */
[----:B------:R-:W-:Y:S07]  /*14cb0*/  LDSM.16.M88.4 R164, [R202] ;  /* 0x00000000caa4783b */ /* 0x000fee0000000200 */
[C---:B------:R-:W-:Y:S08]  /*14cc0*/  HMMA.16816.F32 R12, R160.reuse, R168, R12 ;  /* 0x000000a8a00c723c */ /* 0x040ff0000000180c */
[----:B------:R-:W-:Y:S01]  /*14cd0*/  HMMA.16816.F32 R16, R160, R170, R16 ;  /* 0x000000aaa010723c */ /* 0x000fe20000001810 */
[----:B------:R-:W1:Y:S05]  /*14ce0*/  LDSM.16.M88.4 R160, [R207+0x10080] ;  /* 0x01008000cfa0783b */ /* 0x000e6a0000000200 */
[----:B------:R-:W3:Y:S02]  /*14cf0*/  LDSM.16.M88.4 R168, [R202+0x800] ;  /* 0x00080000caa8783b */ /* 0x000ee40000000200 */
[C---:B--2---:R-:W-:Y:S08]  /*14d00*/  HMMA.16816.F32 R4, R152.reuse, R156, R4 ;  /* 0x0000009c9804723c */ /* 0x044ff00000001804 */
[C---:B------:R-:W-:Y:S01]  /*14d10*/  HMMA.16816.F32 R8, R152.reuse, R158, R8 ;  /* 0x0000009e9808723c */ /* 0x040fe20000001808 */
[----:B------:R-:W-:Y:S07]  /*14d20*/  LDSM.16.M88.4 R156, [R213+0xd080] ;  /* 0x00d08000d59c783b */ /* 0x000fee0000000200 */
[C---:B------:R-:W-:Y:S08]  /*14d30*/  HMMA.16816.F32 R12, R152.reuse, R172, R12 ;  /* 0x000000ac980c723c */ /* 0x040ff0000000180c */
[----:B------:R-:W-:Y:S01]  /*14d40*/  HMMA.16816.F32 R16, R152, R174, R16 ;  /* 0x000000ae9810723c */ /* 0x000fe20000001810 */
[----:B------:R-:W2:Y:S05]  /*14d50*/  LDSM.16.M88.4 R152, [R214+0x14080] ;  /* 0x01408000d698783b */ /* 0x000eaa0000000200 */
[----:B------:R-:W4:Y:S02]  /*14d60*/  LDSM.16.M88.4 R172, [R213+0xd880] ;  /* 0x00d88000d5ac783b */ /* 0x000f240000000200 */
[C---:B-1----:R-:W-:Y:S08]  /*14d70*/  HMMA.16816.F32 R4, R160.reuse, R164, R4 ;  /* 0x000000a4a004723c */ /* 0x042ff00000001804 */
[C---:B------:R-:W-:Y:S01]  /*14d80*/  HMMA.16816.F32 R8, R160.reuse, R166, R8 ;  /* 0x000000a6a008723c */ /* 0x040fe20000001808 */
[----:B------:R-:W-:Y:S07]  /*14d90*/  LDSM.16.M88.4 R164, [R201] ;  /* 0x00000000c9a4783b */ /* 0x000fee0000000200 */
[C---:B---3--:R-:W-:Y:S08]  /*14da0*/  HMMA.16816.F32 R12, R160.reuse, R168, R12 ;  /* 0x000000a8a00c723c */ /* 0x048ff0000000180c */
[----:B------:R-:W-:Y:S01]  /*14db0*/  HMMA.16816.F32 R16, R160, R170, R16 ;  /* 0x000000aaa010723c */ /* 0x000fe20000001810 */
[----:B------:R-:W1:Y:S05]  /*14dc0*/  LDSM.16.M88.4 R160, [R210+0x14080] ;  /* 0x01408000d2a0783b */ /* 0x000e6a0000000200 */
[----:B------:R-:W3:Y:S02]  /*14dd0*/  LDSM.16.M88.4 R168, [R200] ;  /* 0x00000000c8a8783b */ /* 0x000ee40000000200 */
[C---:B--2---:R-:W-:Y:S08]  /*14de0*/  HMMA.16816.F32 R4, R152.reuse, R156, R4 ;  /* 0x0000009c9804723c */ /* 0x044ff00000001804 */
[C---:B------:R-:W-:Y:S01]  /*14df0*/  HMMA.16816.F32 R8, R152.reuse, R158, R8 ;  /* 0x0000009e9808723c */ /* 0x040fe20000001808 */
[----:B------:R-:W-:Y:S07]  /*14e00*/  LDSM.16.M88.4 R156, [R208+0xd080] ;  /* 0x00d08000d09c783b */ /* 0x000fee0000000200 */
[C---:B----4-:R-:W-:Y:S08]  /*14e10*/  HMMA.16816.F32 R12, R152.reuse, R172, R12 ;  /* 0x000000ac980c723c */ /* 0x050ff0000000180c */
[----:B------:R-:W-:Y:S01]  /*14e20*/  HMMA.16816.F32 R16, R152, R174, R16 ;  /* 0x000000ae9810723c */ /* 0x000fe20000001810 */
[----:B------:R-:W2:Y:S05]  /*14e30*/  LDSM.16.M88.4 R152, [R209+0x14080] ;  /* 0x01408000d198783b */ /* 0x000eaa0000000200 */
[----:B------:R-:W4:Y:S02]  /*14e40*/  LDSM.16.M88.4 R172, [R208+0xd880] ;  /* 0x00d88000d0ac783b */ /* 0x000f240000000200 */
[C---:B-1----:R-:W-:Y:S08]  /*14e50*/  HMMA.16816.F32 R4, R160.reuse, R164, R4 ;  /* 0x000000a4a004723c */ /* 0x042ff00000001804 */
[C---:B------:R-:W-:Y:S01]  /*14e60*/  HMMA.16816.F32 R8, R160.reuse, R166, R8 ;  /* 0x000000a6a008723c */ /* 0x040fe20000001808 */
[----:B------:R-:W-:Y:S07]  /*14e70*/  LDSM.16.M88.4 R164, [R202+0x1000] ;  /* 0x00100000caa4783b */ /* 0x000fee0000000200 */
[C---:B---3--:R-:W-:Y:S08]  /*14e80*/  HMMA.16816.F32 R12, R160.reuse, R168, R12 ;  /* 0x000000a8a00c723c */ /* 0x048ff0000000180c */
[----:B------:R-:W-:Y:S01]  /*14e90*/  HMMA.16816.F32 R16, R160, R170, R16 ;  /* 0x000000aaa010723c */ /* 0x000fe20000001810 */
[----:B------:R-:W1:Y:S05]  /*14ea0*/  LDSM.16.M88.4 R160, [R207+0x14080] ;  /* 0x01408000cfa0783b */ /* 0x000e6a0000000200 */
[----:B------:R-:W3:Y:S02]  /*14eb0*/  LDSM.16.M88.4 R168, [R202+0x1800] ;  /* 0x00180000caa8783b */ /* 0x000ee40000000200 */
        /* <DEDUP_REMOVED lines=56> */
[----:B------:R-:W-:Y:S04]  /*15240*/  DEPBAR.LE SB0, 0x0 ;  /* 0x000080000000791a */ /* 0x000fe80000000000 */
[C---:B--2---:R-:W-:Y:S01]  /*15250*/  HMMA.16816.F32 R4, R152.reuse, R156, R4 ;  /* 0x0000009c9804723c */ /* 0x044fe20000001804 */
[----:B------:R-:W-:Y:S07]  /*15260*/  BAR.SYNC.DEFER_BLOCKING 0x0 ;  /* 0x0000000000007b1d */ /* 0x000fee0000010000 */
[C---:B------:R-:W-:Y:S08]  /*15270*/  HMMA.16816.F32 R8, R152.reuse, R158, R8 ;  /* 0x0000009e9808723c */ /* 0x040ff00000001808 */
[C---:B----4-:R-:W-:Y:S08]  /*15280*/  HMMA.16816.F32 R12, R152.reuse, R172, R12 ;  /* 0x000000ac980c723c */ /* 0x050ff0000000180c */
[----:B------:R-:W-:Y:S08]  /*15290*/  HMMA.16816.F32 R16, R152, R174, R16 ;  /* 0x000000ae9810723c */ /* 0x000ff00000001810 */
[C---:B-1----:R-:W-:Y:S08]  /*152a0*/  HMMA.16816.F32 R4, R160.reuse, R164, R4 ;  /* 0x000000a4a004723c */ /* 0x042ff00000001804 */
[C---:B------:R-:W-:Y:S08]  /*152b0*/  HMMA.16816.F32 R8, R160.reuse, R166, R8 ;  /* 0x000000a6a008723c */ /* 0x040ff00000001808 */
[C---:B---3--:R-:W-:Y:S08]  /*152c0*/  HMMA.16816.F32 R12, R160.reuse, R168, R12 ;  /* 0x000000a8a00c723c */ /* 0x048ff0000000180c */
        /* <DEDUP_REMOVED lines=45> */
.L_x_2248:
[----:B------:R-:W-:Y:S01]  /*155a0*/  FMNMX.FTZ R0, R4, R3, !PT ;  /* 0x0000000304007209 */ /* 0x000fe20007810000 */
        /* <DEDUP_REMOVED lines=18> */
[----:B------:R-:W-:Y:S02]  /*156d0*/  PLOP3.LUT P0, PT, PT, PT, UP0, 0x80, 0x0 ;  /* 0x000000000000781c */ /* 0x000fe40003f0f008 */
        /* <DEDUP_REMOVED lines=15> */
[----:B-1----:R-:W-:Y:S07]  /*157d0*/  FMNMX.FTZ R0, R152, R155, !PT ;  /* 0x0000009b98007209 */ /* 0x002fee0007810000 */
[----:B------:R-:W1:Y:S01]  /*157e0*/  LDSM.16.MT88.4 R152, [R211+0x8080] ;  /* 0x00808000d398783b */ /* 0x000e620000004200 */
[C---:B------:R-:W-:Y:S02]  /*157f0*/  FADD.FTZ R2, -R0.reuse, R3 ;  /* 0x0000000300027221 */ /* 0x040fe40000010100 */
[----:B------:R-:W-:Y:S01]  /*15800*/  FMUL.FTZ R165, R0, c[0x0][0x2d0] ;  /* 0x0000b40000a57a20 */ /* 0x000fe20000410000 */
[----:B--2---:R-:W-:Y:S01]  /*15810*/  FMNMX.FTZ R148, R148, R151, !PT ;  /* 0x0000009794947209 */ /* 0x004fe20007810000 */
[----:B------:R-:W-:Y:S02]  /*15820*/  FMUL.FTZ R3, R2, c[0x0][0x2d0] ;  /* 0x0000b40002037a20 */ /* 0x000fe40000410000 */
[----:B------:R-:W-:Y:S02]  /*15830*/  FFMA.FTZ R150, R4, c[0x0][0x2d0], -R165 ;  /* 0x0000b40004967a23 */ /* 0x000fe400000108a5 */
[C---:B------:R-:W-:Y:S02]  /*15840*/  FADD.FTZ R2, -R148.reuse, R149 ;  /* 0x0000009594027221 */ /* 0x040fe40000010100 */
[----:B------:R-:W-:Y:S01]  /*15850*/  FMUL.FTZ R164, R148, c[0x0][0x2d0] ;  /* 0x0000b40094a47a20 */ /* 0x000fe20000410000 */
[----:B------:R-:W2:Y:S01]  /*15860*/  MUFU.EX2 R3, R3 ;  /* 0x0000000300037308 */ /* 0x000ea20000000800 */
[----:B------:R-:W-:Y:S02]  /*15870*/  FMUL.FTZ R149, R2, c[0x0][0x2d0] ;  /* 0x0000b40002957a20 */ /* 0x000fe40000410000 */
[--C-:B------:R-:W-:Y:S02]  /*15880*/  FFMA.FTZ R5, R5, c[0x0][0x2d0], -R165.reuse ;  /* 0x0000b40005057a23 */ /* 0x100fe400000108a5 */
[--C-:B------:R-:W-:Y:S02]  /*15890*/  FFMA.FTZ R151, R8, c[0x0][0x2d0], -R165.reuse ;  /* 0x0000b40008977a23 */ /* 0x100fe400000108a5 */
[--C-:B------:R-:W-:Y:S02]  /*158a0*/  FFMA.FTZ R236, R9, c[0x0][0x2d0], -R165.reuse ;  /* 0x0000b40009ec7a23 */ /* 0x100fe400000108a5 */
[--C-:B------:R-:W-:Y:S01]  /*158b0*/  FFMA.FTZ R6, R6, c[0x0][0x2d0], -R164.reuse ;  /* 0x0000b40006067a23 */ /* 0x100fe200000108a4 */
[----:B------:R3:W4:Y:S01]  /*158c0*/  MUFU.EX2 R2, R149 ;  /* 0x0000009500027308 */ /* 0x0007220000000800 */
[--C-:B------:R-:W-:Y:S02]  /*158d0*/  FFMA.FTZ R7, R7, c[0x0][0x2d0], -R164.reuse ;  /* 0x0000b40007077a23 */ /* 0x100fe400000108a4 */
[--C-:B------:R-:W-:Y:S02]  /*158e0*/  FFMA.FTZ R238, R11, c[0x0][0x2d0], -R164.reuse ;  /* 0x0000b4000bee7a23 */ /* 0x100fe400000108a4 */
[--C-:B------:R-:W-:Y:S02]  /*158f0*/  FFMA.FTZ R237, R12, c[0x0][0x2d0], -R165.reuse ;  /* 0x0000b4000ced7a23 */ /* 0x100fe400000108a5 */
[--C-:B------:R-:W-:Y:S02]  /*15900*/  FFMA.FTZ R240, R13, c[0x0][0x2d0], -R165.reuse ;  /* 0x0000b4000df07a23 */ /* 0x100fe400000108a5 */
[--C-:B------:R-:W-:Y:S01]  /*15910*/  FFMA.FTZ R239, R14, c[0x0][0x2d0], -R164.reuse ;  /* 0x0000b4000eef7a23 */ /* 0x100fe200000108a4 */
[----:B------:R-:W-:Y:S01]  /*15920*/  MUFU.EX2 R150, R150 ;  /* 0x0000009600967308 */ /* 0x000fe20000000800 */
[--C-:B------:R-:W-:Y:S02]  /*15930*/  FFMA.FTZ R242, R15, c[0x0][0x2d0], -R164.reuse ;  /* 0x0000b4000ff27a23 */ /* 0x100fe400000108a4 */
[----:B------:R-:W-:Y:S01]  /*15940*/  LDSM.16.MT88.4 R12, [R204+0xb080] ;  /* 0x00b08000cc0c783b */ /* 0x000fe20000004200 */
[C---:B--2---:R-:W-:Y:S02]  /*15950*/  FMUL.FTZ R8, R3.reuse, R144 ;  /* 0x0000009003087220 */ /* 0x044fe40000410000 */
[C---:B------:R-:W-:Y:S02]  /*15960*/  FMUL.FTZ R9, R3.reuse, R145 ;  /* 0x0000009103097220 */ /* 0x040fe40000410000 */
[C---:B------:R-:W-:Y:S02]  /*15970*/  FMUL.FTZ R132, R3.reuse, R132 ;  /* 0x0000008403847220 */ /* 0x040fe40000410000 */
[----:B------:R-:W2:Y:S01]  /*15980*/  MUFU.EX2 R5, R5 ;  /* 0x0000000500057308 */ /* 0x000ea20000000800 */
[C---:B------:R-:W-:Y:S02]  /*15990*/  FMUL.FTZ R133, R3.reuse, R133 ;  /* 0x0000008503857220 */ /* 0x040fe40000410000 */
[C---:B------:R-:W-:Y:S02]  /*159a0*/  FMUL.FTZ R136, R3.reuse, R136 ;  /* 0x0000008803887220 */ /* 0x040fe40000410000 */
[--C-:B---3--:R-:W-:Y:S02]  /*159b0*/  FFMA.FTZ R149, R10, c[0x0][0x2d0], -R164.reuse ;  /* 0x0000b4000a957a23 */ /* 0x108fe400000108a4 */
[C---:B----4-:R-:W-:Y:S02]  /*159c0*/  FMUL.FTZ R10, R2.reuse, R146 ;  /* 0x00000092020a7220 */ /* 0x050fe40000410000 */
        /* <DEDUP_REMOVED lines=10> */
[----:B--2---:R-:W-:Y:S01]  /*15a70*/  F2FP.PACK_AB R144, R5, R150 ;  /* 0x000000960590723e */ /* 0x004fe200000000ff */
[C---:B------:R-:W-:Y:S02]  /*15a80*/  FMUL.FTZ R142, R2.reuse, R142 ;  /* 0x0000008e028e7220 */ /* 0x040fe40000410000 */
[----:B------:R-:W-:Y:S02]  /*15a90*/  FMUL.FTZ R143, R2, R143 ;  /* 0x0000008f028f7220 */ /* 0x000fe40000410000 */
[--C-:B------:R-:W-:Y:S01]  /*15aa0*/  FFMA.FTZ R241, R16, c[0x0][0x2d0], -R165.reuse ;  /* 0x0000b40010f17a23 */ /* 0x100fe200000108a5 */
[----:B------:R-:W-:Y:S01]  /*15ab0*/  MUFU.EX2 R6, R6 ;  /* 0x0000000600067308 */ /* 0x000fe20000000800 */
[--C-:B------:R-:W-:Y:S02]  /*15ac0*/  FFMA.FTZ R243, R18, c[0x0][0x2d0], -R164.reuse ;  /* 0x0000b40012f37a23 */ /* 0x100fe400000108a4 */
[----:B------:R-:W-:Y:S02]  /*15ad0*/  FFMA.FTZ R165, R17, c[0x0][0x2d0], -R165 ;  /* 0x0000b40011a57a23 */ /* 0x000fe400000108a5 */
[----:B------:R-:W-:Y:S02]  /*15ae0*/  FFMA.FTZ R164, R19, c[0x0][0x2d0], -R164 ;  /* 0x0000b40013a47a23 */ /* 0x000fe400000108a4 */
[----:B------:R-:W-:Y:S01]  /*15af0*/  LDSM.16.MT88.4 R16, [R206+0x8880] ;  /* 0x00888000ce10783b */ /* 0x000fe20000004200 */
[C---:B------:R-:W-:Y:S02]  /*15b00*/  FMUL.FTZ R20, R3.reuse, R20 ;  /* 0x0000001403147220 */ /* 0x040fe40000410000 */
[----:B------:R-:W2:Y:S01]  /*15b10*/  MUFU.EX2 R7, R7 ;  /* 0x0000000700077308 */ /* 0x000ea20000000800 */
[C---:B------:R-:W-:Y:S02]  /*15b20*/  FMUL.FTZ R21, R3.reuse, R21 ;  /* 0x0000001503157220 */ /* 0x040fe40000410000 */
[----:B------:R-:W-:Y:S01]  /*15b30*/  FMUL.FTZ R22, R2, R22 ;  /* 0x0000001602167220 */ /* 0x000fe20000410000 */
        /* <DEDUP_REMOVED lines=35> */
[----:B------:R-:W1:Y:S01]  /*15d70*/  LDSM.16.MT88.4 R152, [R204+0x8080] ;  /* 0x00808000cc98783b */ /* 0x000e620000004200 */
[----:B------:R-:W3:Y:S02]  /*15d80*/  MUFU.EX2 R240, R240 ;  /* 0x000000f000f07308 */ /* 0x000ee40000000800 */
[C---:B------:R-:W-:Y:S02]  /*15d90*/  FMUL.FTZ R48, R3.reuse, R48 ;  /* 0x0000003003307220 */ /* 0x040fe40000410000 */
[C---:B------:R-:W-:Y:S02]  /*15da0*/  FMUL.FTZ R49, R3.reuse, R49 ;  /* 0x0000003103317220 */ /* 0x040fe40000410000 */
[C---:B------:R-:W-:Y:S01]  /*15db0*/  HMMA.16816.F32 R136, R144.reuse, R156, R136 ;  /* 0x0000009c9088723c */ /* 0x040fe20000001888 */
[----:B--2---:R-:W-:Y:S03]  /*15dc0*/  LDSM.16.MT88.4 R164, [R206+0x9880] ;  /* 0x00988000cea4783b */ /* 0x004fe60000004200 */
[C---:B------:R-:W-:Y:S01]  /*15dd0*/  FMUL.FTZ R50, R2.reuse, R50 ;  /* 0x0000003202327220 */ /* 0x040fe20000410000 */
[----:B------:R-:W-:Y:S01]  /*15de0*/  MUFU.EX2 R239, R239 ;  /* 0x000000ef00ef7308 */ /* 0x000fe20000000800 */
[C---:B------:R-:W-:Y:S02]  /*15df0*/  FMUL.FTZ R51, R2.reuse, R51 ;  /* 0x0000003302337220 */ /* 0x040fe40000410000 */
[C---:B------:R-:W-:Y:S01]  /*15e00*/  HMMA.16816.F32 R140, R144.reuse, R158, R140 ;  /* 0x0000009e908c723c */ /* 0x040fe2000000188c */
[----:B------:R-:W2:Y:S03]  /*15e10*/  LDSM.16.MT88.4 R156, [R211+0x9080] ;  /* 0x00908000d39c783b */ /* 0x000ea60000004200 */
[C---:B------:R-:W-:Y:S02]  /*15e20*/  FMUL.FTZ R52, R3.reuse, R52 ;  /* 0x0000003403347220 */ /* 0x040fe40000410000 */
[C---:B------:R-:W-:Y:S01]  /*15e30*/  FMUL.FTZ R53, R3.reuse, R53 ;  /* 0x0000003503357220 */ /* 0x040fe20000410000 */
[----:B------:R-:W4:Y:S01]  /*15e40*/  MUFU.EX2 R242, R242 ;  /* 0x000000f200f27308 */ /* 0x000f220000000800 */
[C---:B------:R-:W-:Y:S04]  /*15e50*/  HMMA.16816.F32 R20, R144.reuse, R160, R20 ;  /* 0x000000a09014723c */ /* 0x040fe80000001814 */
[C---:B------:R-:W-:Y:S02]  /*15e60*/  FMUL.FTZ R54, R2.reuse, R54 ;  /* 0x0000003602367220 */ /* 0x040fe40000410000 */
[C---:B------:R-:W-:Y:S02]  /*15e70*/  FMUL.FTZ R55, R2.reuse, R55 ;  /* 0x0000003702377220 */ /* 0x040fe40000410000 */
[C---:B------:R-:W-:Y:S01]  /*15e80*/  HMMA.16816.F32 R24, R144.reuse, R162, R24 ;  /* 0x000000a29018723c */ /* 0x040fe20000001818 */
[----:B------:R-:W5:Y:S01]  /*15e90*/  LDSM.16.MT88.4 R160, [R206+0x9080] ;  /* 0x00908000cea0783b */ /* 0x000f620000004200 */
[----:B------:R-:W3:Y:S02]  /*15ea0*/  MUFU.EX2 R241, R241 ;  /* 0x000000f100f17308 */ /* 0x000ee40000000800 */
[C---:B------:R-:W-:Y:S02]  /*15eb0*/  FMUL.FTZ R56, R3.reuse, R56 ;  /* 0x0000003803387220 */ /* 0x040fe40000410000 */
[C---:B------:R-:W-:Y:S02]  /*15ec0*/  FMUL.FTZ R57, R3.reuse, R57 ;  /* 0x0000003903397220 */ /* 0x040fe40000410000 */
[C---:B------:R-:W-:Y:S01]  /*15ed0*/  FMUL.FTZ R58, R2.reuse, R58 ;  /* 0x0000003a023a7220 */ /* 0x040fe20000410000 */
[C---:B-1----:R-:W-:Y:S03]  /*15ee0*/  HMMA.16816.F32 R28, R144.reuse, R152, R28 ;  /* 0x00000098901c723c */ /* 0x042fe6000000181c */
[C---:B------:R-:W-:Y:S01]  /*15ef0*/  FMUL.FTZ R59, R2.reuse, R59 ;  /* 0x0000003b023b7220 */ /* 0x040fe20000410000 */
[----:B------:R-:W1:Y:S01]  /*15f00*/  MUFU.EX2 R243, R243 ;  /* 0x000000f300f37308 */ /* 0x000e620000000800 */
        /* <DEDUP_REMOVED lines=59> */
[C---:B------:R-:W-:Y:S04]  /*162c0*/  FMUL.FTZ R96, R3.reuse, R96 ;  /* 0x0000006003607220 */ /* 0x040fe80000410000 */
[C---:B------:R-:W-:Y:S01]  /*162d0*/  FMUL.FTZ R97, R3.reuse, R97 ;  /* 0x0000006103617220 */ /* 0x040fe20000410000 */
        /* <DEDUP_REMOVED lines=44> */
[C---:B------:R-:W-:Y:S03]  /*165a0*/  HMMA.16816.F32 R124, R144.reuse, R12, R124 ;  /* 0x0000000c907c723c */ /* 0x040fe6000000187c */
[C---:B------:R-:W-:Y:S02]  /*165b0*/  FMUL.FTZ R130, R2.reuse, R130 ;  /* 0x0000008202827220 */ /* 0x040fe40000410000 */
[----:B------:R-:W-:Y:S02]  /*165c0*/  FMUL.FTZ R131, R2, R131 ;  /* 0x0000008302837220 */ /* 0x000fe40000410000 */
[----:B---3--:R-:W-:Y:S01]  /*165d0*/  F2FP.PACK_AB R12, R240, R237 ;  /* 0x000000edf00c723e */ /* 0x008fe200000000ff */
[----:B------:R-:W-:Y:S01]  /*165e0*/  FFMA.FTZ R150, R3, R224, R150 ;  /* 0x000000e003967223 */ /* 0x000fe20000010096 */
[----:B----4-:R-:W-:Y:S03]  /*165f0*/  F2FP.PACK_AB R13, R242, R239 ;  /* 0x000000eff20d723e */ /* 0x010fe600000000ff */
[----:B------:R-:W-:Y:S03]  /*16600*/  HMMA.16816.F32 R128, R144, R14, R128 ;  /* 0x0000000e9080723c */ /* 0x000fe60000001880 */
[----:B------:R-:W-:Y:S01]  /*16610*/  MOV R3, R0 ;  /* 0x0000000000037202 */ /* 0x000fe20000000f00 */
[----:B------:R-:W-:Y:S02]  /*16620*/  FFMA.FTZ R6, R2, R223, R6 ;  /* 0x000000df02067223 */ /* 0x000fe40000010006 */
[----:B------:R-:W-:Y:S01]  /*16630*/  FADD.FTZ R150, R5, R150 ;  /* 0x0000009605967221 */ /* 0x000fe20000010000 */
[----:B------:R-:W-:Y:S01]  /*16640*/  F2FP.PACK_AB R14, R244, R241 ;  /* 0x000000f1f40e723e */ /* 0x000fe200000000ff */
[----:B------:R-:W-:Y:S01]  /*16650*/  FADD.FTZ R6, R7, R6 ;  /* 0x0000000607067221 */ /* 0x000fe20000010000 */
[----:B------:R-:W-:Y:S03]  /*16660*/  F2FP.PACK_AB R15, R246, R243 ;  /* 0x000000f3f60f723e */ /* 0x000fe600000000ff */
[----:B------:R-:W-:Y:S02]  /*16670*/  FADD.FTZ R151, R151, R150 ;  /* 0x0000009697977221 */ /* 0x000fe40000010000 */
[----:B------:R-:W-:Y:S02]  /*16680*/  FADD.FTZ R149, R149, R6 ;  /* 0x0000000695957221 */ /* 0x000fe40000010000 */
[C---:B-1----:R-:W-:Y:S01]  /*16690*/  HMMA.16816.F32 R144, R12.reuse, R152, R8 ;  /* 0x000000980c90723c */ /* 0x042fe20000001808 */
[----:B------:R-:W1:Y:S04]  /*166a0*/  LDSM.16.MT88.4 R8, [R211+0x9880] ;  /* 0x00988000d308783b */ /* 0x000e680000004200 */
[----:B------:R-:W-:Y:S02]  /*166b0*/  FADD.FTZ R236, R236, R151 ;  /* 0x00000097ecec7221 */ /* 0x000fe40000010000 */
[----:B------:R-:W-:Y:S01]  /*166c0*/  FADD.FTZ R238, R238, R149 ;  /* 0x00000095eeee7221 */ /* 0x000fe20000010000 */
[C---:B------:R-:W-:Y:S01]  /*166d0*/  HMMA.16816.F32 R132, R12.reuse, R154, R132 ;  /* 0x0000009a0c84723c */ /* 0x040fe20000001884 */
[----:B------:R-:W3:Y:S03]  /*166e0*/  LDSM.16.MT88.4 R152, [R205+0x9880] ;  /* 0x00988000cd98783b */ /* 0x000ee60000004200 */
[-C--:B------:R-:W-:Y:S01]  /*166f0*/  MOV R149, R148.reuse ;  /* 0x0000009400957202 */ /* 0x080fe20000000f00 */
[----:B------:R-:W-:Y:S02]  /*16700*/  FADD.FTZ R237, R237, R236 ;  /* 0x000000eceded7221 */ /* 0x000fe40000010000 */
[----:B------:R-:W-:Y:S01]  /*16710*/  FADD.FTZ R239, R239, R238 ;  /* 0x000000eeefef7221 */ /* 0x000fe20000010000 */
        /* <DEDUP_REMOVED lines=10> */
[C---:B------:R-:W-:Y:S01]  /*167c0*/  HMMA.16816.F32 R24, R12.reuse, R158, R24 ;  /* 0x0000009e0c18723c */ /* 0x040fe20000001818 */
[----:B------:R-:W2:Y:S07]  /*167d0*/  LDSM.16.MT88.4 R156, [R204+0xb880] ;  /* 0x00b88000cc9c783b */ /* 0x000eae0000004200 */
[C---:B-----5:R-:W-:Y:S08]  /*167e0*/  HMMA.16816.F32 R28, R12.reuse, R160, R28 ;  /* 0x000000a00c1c723c */ /* 0x060ff0000000181c */
[C---:B------:R-:W-:Y:S08]  /*167f0*/  HMMA.16816.F32 R32, R12.reuse, R162, R32 ;  /* 0x000000a20c20723c */ /* 0x040ff00000001820 */
[C---:B-1----:R-:W-:Y:S07]  /*16800*/  HMMA.16816.F32 R36, R12.reuse, R8, R36 ;  /* 0x000000080c24723c */ /* 0x042fee0000001824 */
[----:B------:R-:W-:Y:S01]  /*16810*/  MOV R8, R148 ;  /* 0x0000009400087202 */ /* 0x000fe20000000f00 */
        /* <DEDUP_REMOVED lines=21> */
[C---:B--2---:R-:W-:Y:S08]  /*16970*/  HMMA.16816.F32 R124, R12.reuse, R156, R124 ;  /* 0x0000009c0c7c723c */ /* 0x044ff0000000187c */
[----:B------:R-:W-:Y:S01]  /*16980*/  HMMA.16816.F32 R128, R12, R158, R128 ;  /* 0x0000009e0c80723c */ /* 0x000fe20000001880 */
[----:B------:R-:W-:-:S07]  /*16990*/  @P0 BRA `(.L_x_2249) ;  /* 0xffffdfd000000947 */ /* 0x000fce000383ffff */
.L_x_2246:
[----:B------:R-:W-:-:S06]  /*169a0*/  UISETP.GE.AND UP0, UPT, UR10, UR8, UPT ;  /* 0x000000080a00728c */ /* 0x000fcc000bf06270 */
[----:B------:R-:W-:-:S13]  /*169b0*/  PLOP3.LUT P0, PT, PT, PT, UP0, 0x40, 0x0 ;  /* 0x000000000000781c */ /* 0x000fda0003f0e808 */
[----:B------:R-:W-:Y:S05]  /*169c0*/  @P0 BRA `(.L_x_2250) ;  /* 0x000029e000000947 */ /* 0x000fea0003800000 */
[----:B------:R-:W-:Y:S01]  /*169d0*/  SHF.R.S32.HI R192, RZ, 0x1f, R225 ;  /* 0x0000001fffc07819 */ /* 0x000fe200000114e1 */
[----:B------:R-:W-:Y:S01]  /*169e0*/  IMAD.MOV.U32 R2, RZ, RZ, R8 ;  /* 0x000000ffff027224 */ /* 0x000fe200078e0008 */
[----:B------:R-:W-:Y:S01]  /*169f0*/  SHF.R.S32.HI R193, RZ, 0x1f, R228 ;  /* 0x0000001fffc17819 */ /* 0x000fe200000114e4 */
[----:B------:R-:W-:Y:S01]  /*16a00*/  IMAD.MOV.U32 R3, RZ, RZ, R0 ;  /* 0x000000ffff037224 */ /* 0x000fe200078e0000 */
[----:B------:R-:W-:Y:S02]  /*16a10*/  SHF.R.S32.HI R194, RZ, 0x1f, R227 ;  /* 0x0000001fffc27819 */ /* 0x000fe400000114e3 */
[C---:B------:R-:W-:Y:S01]  /*16a20*/  SHF.L.U64.HI R192, R225.reuse, 0x1, R192 ;  /* 0x00000001e1c07819 */ /* 0x040fe200000102c0 */
[----:B------:R-:W-:Y:S01]  /*16a30*/  IMAD.SHL.U32 R225, R225, 0x2, RZ ;  /* 0x00000002e1e17824 */ /* 0x000fe200078e00ff */
[C---:B------:R-:W-:Y:S01]  /*16a40*/  SHF.L.U64.HI R229, R226.reuse, 0x1, R229 ;  /* 0x00000001e2e57819 */ /* 0x040fe200000102e5 */
[----:B------:R-:W-:Y:S01]  /*16a50*/  IMAD.SHL.U32 R226, R226, 0x2, RZ ;  /* 0x00000002e2e27824 */ /* 0x000fe200078e00ff */
[C---:B------:R-:W-:Y:S01]  /*16a60*/  SHF.L.U64.HI R193, R228.reuse, 0x1, R193 ;  /* 0x00000001e4c17819 */ /* 0x040fe200000102c1 */
[----:B------:R-:W-:Y:S01]  /*16a70*/  IMAD.SHL.U32 R228, R228, 0x2, RZ ;  /* 0x00000002e4e47824 */ /* 0x000fe200078e00ff */
[C---:B------:R-:W-:Y:S01]  /*16a80*/  SHF.L.U64.HI R194, R227.reuse, 0x1, R194 ;  /* 0x00000001e3c27819 */ /* 0x040fe200000102c2 */
[----:B------:R-:W-:-:S02]  /*16a90*/  IMAD.SHL.U32 R227, R227, 0x2, RZ ;  /* 0x00000002e3e37824 */ /* 0x000fc400078e00ff */
.L_x_2260:
[----:B------:R-:W-:Y:S04]  /*16aa0*/  DEPBAR.LE SB0, 0x0 ;  /* 0x000080000000791a */ /* 0x000fe80000000000 */
[----:B------:R-:W-:Y:S01]  /*16ab0*/  BAR.SYNC.DEFER_BLOCKING 0x0 ;  /* 0x0000000000007b1d */ /* 0x000fe20000010000 */
[----:B------:R-:W-:Y:S01]  /*16ac0*/  SHF.R.S32.HI R5, RZ, 0x1f, R218 ;  /* 0x0000001fff057819 */ /* 0x000fe200000114da */
[----:B------:R-:W-:Y:S01]  /*16ad0*/  IMAD.WIDE.U32 R6, R218, c[0x0][0x208], RZ ;  /* 0x00008200da067a25 */ /* 0x000fe200078e00ff */
[----:B------:R-:W-:Y:S01]  /*16ae0*/  SHF.R.S32.HI R4, RZ, 0x1f, R217 ;  /* 0x0000001fff047819 */ /* 0x000fe200000114d9 */
[----:B------:R-:W-:Y:S01]  /*16af0*/  UISETP.GT.AND UP0, UPT, UR10, UR8, UPT ;  /* 0x000000080a00728c */ /* 0x000fe2000bf04270 */
        /* <DEDUP_REMOVED lines=16> */
[----:B------:R-:W-:Y:S04]  /*16c00*/  LDSM.16.M88.4 R152, [R210+0x10080] ;  /* 0x01008000d298783b */ /* 0x000fe80000000200 */
[----:B------:R-:W4:Y:S04]  /*16c10*/  LDSM.16.M88.4 R156, [R212] ;  /* 0x00000000d49c783b */ /* 0x000f280000000200 */
[----:B------:R-:W5:Y:S01]  /*16c20*/  LDSM.16.M88.4 R160, [R203] ;  /* 0x00000000cba0783b */ /* 0x000f620000000200 */
[C---:B-1----:R-:W-:Y:S03]  /*16c30*/  HMMA.16816.F32 R4, R16.reuse, R8, RZ ;  /* 0x000000081004723c */ /* 0x042fe600000018ff */
[----:B--2---:R-:W-:Y:S05]  /*16c40*/  IADD3 R174, P0, R164, R225, RZ ;  /* 0x000000e1a4ae7210 */ /* 0x004fea0007f1e0ff */
[C---:B------:R-:W-:Y:S01]  /*16c50*/  HMMA.16816.F32 R8, R16.reuse, R10, RZ ;  /* 0x0000000a1008723c */ /* 0x040fe200000018ff */
[----:B---3--:R-:W-:Y:S03]  /*16c60*/  IMAD.X R175, R0, 0x1, R192, P0 ;  /* 0x0000000100af7824 */ /* 0x008fe600000e06c0 */
[----:B------:R-:W-:Y:S02]  /*16c70*/  IADD3 R172, P0, R164, R228, RZ ;  /* 0x000000e4a4ac7210 */ /* 0x000fe40007f1e0ff */
[----:B------:R-:W-:Y:S01]  /*16c80*/  @!PT LDS RZ, [RZ] ;  /* 0x00000000fffff984 */ /* 0x000fe20000000800 */
[----:B------:R-:W-:Y:S01]  /*16c90*/  @!PT LDS RZ, [RZ] ;  /* 0x00000000fffff984 */ /* 0x000fe20000000800 */
[----:B------:R-:W-:Y:S01]  /*16ca0*/  @!PT LDS RZ, [RZ] ;  /* 0x00000000fffff984 */ /* 0x000fe20000000800 */
[----:B------:R1:W-:Y:S02]  /*16cb0*/  LDGSTS.E.BYPASS.LTC128B.128 [R220+0x8080], [R174.64], !P5 ;  /* 0x08080000aedc7fae */ /* 0x0003e4000e901d58 */
[C---:B------:R-:W-:Y:S01]  /*16cc0*/  HMMA.16816.F32 R12, R16.reuse, R148, RZ ;  /* 0x00000094100c723c */ /* 0x040fe200000018ff */
[----:B------:R-:W-:Y:S03]  /*16cd0*/  IMAD.X R173, R0, 0x1, R193, P0 ;  /* 0x0000000100ad7824 */ /* 0x000fe600000e06c1 */
[----:B------:R-:W-:Y:S02]  /*16ce0*/  IADD3 R176, P0, R164, R227, RZ ;  /* 0x000000e3a4b07210 */ /* 0x000fe40007f1e0ff */
[----:B------:R1:W-:Y:S02]  /*16cf0*/  LDGSTS.E.BYPASS.LTC128B.128 [R220+0x9080], [R172.64], !P1 ;  /* 0x09080000acdc7fae */ /* 0x0003e4000c901d58 */
[----:B------:R-:W-:Y:S01]  /*16d00*/  HMMA.16816.F32 R16, R16, R150, RZ ;  /* 0x000000961010723c */ /* 0x000fe200000018ff */
[----:B------:R-:W-:Y:S03]  /*16d10*/  IMAD.X R177, R0, 0x1, R194, P0 ;  /* 0x0000000100b17824 */ /* 0x000fe600000e06c2 */
[----:B------:R-:W-:Y:S02]  /*16d20*/  IADD3 R178, P0, R164, R226, RZ ;  /* 0x000000e2a4b27210 */ /* 0x000fe40007f1e0ff */
[----:B------:R1:W-:Y:S02]  /*16d30*/  LDGSTS.E.BYPASS.LTC128B.128 [R220+0xa080], [R176.64], !P4 ;  /* 0x0a080000b0dc7fae */ /* 0x0003e4000e101d58 */
[C---:B----4-:R-:W-:Y:S05]  /*16d40*/  HMMA.16816.F32 R4, R152.reuse, R156, R4 ;  /* 0x0000009c9804723c */ /* 0x050fea0000001804 */
[----:B------:R-:W-:Y:S01]  /*16d50*/  IMAD.X R179, R0, 0x1, R229, P0 ;  /* 0x0000000100b37824 */ /* 0x000fe200000e06e5 */
[----:B------:R-:W-:Y:S02]  /*16d60*/  PLOP3.LUT P0, PT, PT, PT, UP0, 0x40, 0x0 ;  /* 0x000000000000781c */ /* 0x000fe40003f0e808 */
[C---:B------:R-:W-:Y:S02]  /*16d70*/  HMMA.16816.F32 R8, R152.reuse, R158, R8 ;  /* 0x0000009e9808723c */ /* 0x040fe40000001808 */
[----:B------:R1:W-:Y:S04]  /*16d80*/  LDGSTS.E.BYPASS.LTC128B.128 [R220+0xb080], [R178.64], !P3 ;  /* 0x0b080000b2dc7fae */ /* 0x0003e8000d901d58 */
[----:B------:R-:W-:Y:S02]  /*16d90*/  LDSM.16.M88.4 R148, [R209+0x10080] ;  /* 0x01008000d194783b */ /* 0x000fe40000000200 */
[C---:B-----5:R-:W-:Y:S02]  /*16da0*/  HMMA.16816.F32 R12, R152.reuse, R160, R12 ;  /* 0x000000a0980c723c */ /* 0x060fe4000000180c */
[----:B------:R-:W2:Y:S04]  /*16db0*/  LDSM.16.M88.4 R164, [R208+0xc080] ;  /* 0x00c08000d0a4783b */ /* 0x000ea80000000200 */
[----:B------:R-:W3:Y:S02]  /*16dc0*/  LDSM.16.M88.4 R168, [R208+0xc880] ;  /* 0x00c88000d0a8783b */ /* 0x000ee40000000200 */
[----:B------:R-:W-:Y:S02]  /*16dd0*/  HMMA.16816.F32 R16, R152, R162, R16 ;  /* 0x000000a29810723c */ /* 0x000fe40000001810 */
[----:B------:R-:W-:Y:S04]  /*16de0*/  LDSM.16.M88.4 R152, [R207+0x10080] ;  /* 0x01008000cf98783b */ /* 0x000fe80000000200 */
[----:B------:R-:W4:Y:S04]  /*16df0*/  LDSM.16.M88.4 R156, [R202] ;  /* 0x00000000ca9c783b */ /* 0x000f280000000200 */
[----:B------:R-:W0:Y:S04]  /*16e00*/  LDGDEPBAR ;  /* 0x00000000000079af */ /* 0x000e280000000000 */
[----:B------:R-:W5:Y:S01]  /*16e10*/  LDSM.16.M88.4 R160, [R202+0x800] ;  /* 0x00080000caa0783b */ /* 0x000f620000000200 */
[C---:B--2---:R-:W-:Y:S08]  /*16e20*/  HMMA.16816.F32 R4, R148.reuse, R164, R4 ;  /* 0x000000a49404723c */ /* 0x044ff00000001804 */
[C---:B------:R-:W-:Y:S01]  /*16e30*/  HMMA.16816.F32 R8, R148.reuse, R166, R8 ;  /* 0x000000a69408723c */ /* 0x040fe20000001808 */
[----:B------:R-:W-:Y:S07]  /*16e40*/  LDSM.16.M88.4 R164, [R213+0xd080] ;  /* 0x00d08000d5a4783b */ /* 0x000fee0000000200 */
[C---:B---3--:R-:W-:Y:S08]  /*16e50*/  HMMA.16816.F32 R12, R148.reuse, R168, R12 ;  /* 0x000000a8940c723c */ /* 0x048ff0000000180c */
[----:B------:R-:W-:Y:S01]  /*16e60*/  HMMA.16816.F32 R16, R148, R170, R16 ;  /* 0x000000aa9410723c */ /* 0x000fe20000001810 */
[----:B------:R-:W2:Y:S04]  /*16e70*/  LDSM.16.M88.4 R148, [R214+0x14080] ;  /* 0x01408000d694783b */ /* 0x000ea80000000200 */
        /* <DEDUP_REMOVED lines=79> */
[C---:B--2---:R-:W-:Y:S01]  /*17370*/  HMMA.16816.F32 R4, R148.reuse, R164, R4 ;  /* 0x000000a49404723c */ /* 0x044fe20000001804 */
        /* <DEDUP_REMOVED lines=8> */
[----:B------:R-:W-:-:S07]  /*17400*/  @P0 BRA `(.L_x_2251) ;  /* 0x000002b000000947 */ /* 0x000fce0003800000 */
[----:B-1----:R-:W-:Y:S01]  /*17410*/  IMAD.MOV.U32 R217, RZ, RZ, RZ ;  /* 0x000000ffffd97224 */ /* 0x002fe200078e00ff */
        /* <DEDUP_REMOVED lines=42> */
.L_x_2251:
[----:B-1----:R-:W-:Y:S01]  /*176c0*/  PLOP3.LUT P0, PT, PT, PT, UP3, 0x80, 0x0 ;  /* 0x000000000000781c */ /* 0x002fe20003f0f038 */
        /* <DEDUP_REMOVED lines=31> */
.L_x_2254:
[----:B------:R-:W-:Y:S04]  /*178c0*/  MOV R148, c[0x0][0x32c] ;  /* 0x0000cb0000947a02 */ /* 0x000fe80000000f00 */
[----:B------:R-:W-:Y:S11]  /*178d0*/  ISETP.NE.AND P0, PT, R148, 0x1, PT ;  /* 0x000000019400780c */ /* 0x000ff60003f05270 */
[----:B------:R-:W-:Y:S02]  /*178e0*/  @!UPT UIADD3 URZ, URZ, URZ, URZ ;  /* 0x0000003f3f3ff290 */ /* 0x000fe4000fffe03f */
[----:B------:R-:W-:Y:S05]  /*178f0*/  @P0 IMAD.HI.U32 R148, R150, c[0x0][0x330], RZ ;  /* 0x0000cc0096940a27 */ /* 0x000fea00078e00ff */
[----:B------:R-:W-:Y:S02]  /*17900*/  @P0 SHF.R.U32.HI R150, RZ, c[0x0][0x334], R148 ;  /* 0x0000cd00ff960a19 */ /* 0x000fe40000011694 */
.L_x_2255:
[----:B------:R-:W-:Y:S05]  /*17910*/  BSYNC B0 ;  /* 0x0000000000007941 */ /* 0x000fea0003800000 */
.L_x_2253:
[----:B------:R-:W-:Y:S04]  /*17920*/  IMAD R157, R150, c[0x0][0x32c], -R149 ;  /* 0x0000cb00969d7a24 */ /* 0x000fe800078e0a95 */
[----:B------:R-:W-:Y:S05]  /*17930*/  IMAD.IADD R148, R157, 0x1, -R222 ;  /* 0x000000019d947824 */ /* 0x000fea00078e0ade */
[----:B------:R-:W-:Y:S02]  /*17940*/  IADD3 R157, R148, c[0x0][0x32c], RZ ;  /* 0x0000cb00949d7a10 */ /* 0x000fe40007ffe0ff */
[----:B------:R-:W-:Y:S02]  /*17950*/  IMNMX R153, R153, R148, !PT ;  /* 0x0000009499997217 */ /* 0x000fe40007800200 */
[----:B------:R-:W-:Y:S02]  /*17960*/  IMNMX R154, R154, R157, PT ;  /* 0x0000009d9a9a7217 */ /* 0x000fe40003800200 */
.L_x_2252:
[----:B------:R-:W-:Y:S06]  /*17970*/  UISETP.GT.AND UP0, UPT, UR10, -0x1, UPT ;  /* 0xffffffff0a00788c */ /* 0x000fec000bf04270 */
[----:B------:R-:W-:Y:S04]  /*17980*/  PLOP3.LUT P0, PT, PT, PT, UP0, 0x80, 0x0 ;  /* 0x000000000000781c */ /* 0x000fe80003f0f008 */
[C---:B------:R-:W-:Y:S04]  /*17990*/  ISETP.GT.AND P0, PT, R153.reuse, RZ, P0 ;  /* 0x000000ff9900720c */ /* 0x040fe80000704270 */
[----:B------:R-:W-:Y:S04]  /*179a0*/  ISETP.LT.OR P0, PT, R154, 0x1, P0 ;  /* 0x000000019a00780c */ /* 0x000fe80000701670 */
[----:B------:R-:W-:Y:S02]  /*179b0*/  FSEL R162, R4, -INF , !P0 ;  /* 0xff80000004a27808 */ /* 0x000fe40004000000 */
        /* <DEDUP_REMOVED lines=48> */
.L_x_2258:
[----:B------:R-:W-:Y:S04]  /*17cc0*/  MOV R5, c[0x0][0x32c] ;  /* 0x0000cb0000057a02 */ /* 0x000fe80000000f00 */
[----:B------:R-:W-:Y:S11]  /*17cd0*/  ISETP.NE.AND P0, PT, R5, 0x1, PT ;  /* 0x000000010500780c */ /* 0x000ff60003f05270 */
[----:B------:R-:W-:Y:S02]  /*17ce0*/  @!UPT UIADD3 URZ, URZ, URZ, URZ ;  /* 0x0000003f3f3ff290 */ /* 0x000fe4000fffe03f */
[----:B------:R-:W-:Y:S05]  /*17cf0*/  @P0 IMAD.HI.U32 R5, R8, c[0x0][0x330], RZ ;  /* 0x0000cc0008050a27 */ /* 0x000fea00078e00ff */
[----:B------:R-:W-:Y:S02]  /*17d00*/  @P0 SHF.R.U32.HI R8, RZ, c[0x0][0x334], R5 ;  /* 0x0000cd00ff080a19 */ /* 0x000fe40000011605 */
.L_x_2259:
[----:B------:R-:W-:Y:S05]  /*17d10*/  BSYNC B0 ;  /* 0x0000000000007941 */ /* 0x000fea0003800000 */
.L_x_2257:
[----:B------:R-:W-:Y:S04]  /*17d20*/  IMAD R149, R8, c[0x0][0x32c], -R149 ;  /* 0x0000cb0008957a24 */ /* 0x000fe800078e0a95 */
[----:B------:R-:W-:Y:S05]  /*17d30*/  IMAD.IADD R149, R149, 0x1, -R222 ;  /* 0x0000000195957824 */ /* 0x000fea00078e0ade */
[----:B------:R-:W-:Y:S02]  /*17d40*/  IADD3 R5, R149, c[0x0][0x32c], RZ ;  /* 0x0000cb0095057a10 */ /* 0x000fe40007ffe0ff */
[----:B------:R-:W-:Y:S02]  /*17d50*/  IMNMX R0, R0, R149, !PT ;  /* 0x0000009500007217 */ /* 0x000fe40007800200 */
[----:B------:R-:W-:Y:S02]  /*17d60*/  IMNMX R4, R4, R5, PT ;  /* 0x0000000504047217 */ /* 0x000fe40003800200 */
.L_x_2256:
        /* <DEDUP_REMOVED lines=94> */
[----:B------:R-:W4:Y:S01]  /*18350*/  LDSM.16.MT88.4 R16, [R211+0x8080] ;  /* 0x00808000d310783b */ /* 0x000f220000004200 */
[----:B------:R-:W-:Y:S02]  /*18360*/  FMUL.FTZ R2, R5, c[0x0][0x2d0] ;  /* 0x0000b40005027a20 */ /* 0x000fe40000410000 */
[--C-:B------:R-:W-:Y:S02]  /*18370*/  FFMA.FTZ R234, R151, c[0x0][0x2d0], -R152.reuse ;  /* 0x0000b40097ea7a23 */ /* 0x100fe40000010898 */
[--C-:B------:R-:W-:Y:S02]  /*18380*/  FFMA.FTZ R233, R149, c[0x0][0x2d0], -R152.reuse ;  /* 0x0000b40095e97a23 */ /* 0x100fe40000010898 */
[--C-:B------:R-:W-:Y:S01]  /*18390*/  FFMA.FTZ R231, R13, c[0x0][0x2d0], -R152.reuse ;  /* 0x0000b4000de77a23 */ /* 0x100fe20000010898 */
[----:B------:R-:W5:Y:S01]  /*183a0*/  LDSM.16.MT88.4 R148, [R206+0x8080] ;  /* 0x00808000ce94783b */ /* 0x000f620000004200 */
[----:B------:R-:W2:Y:S01]  /*183b0*/  MUFU.EX2 R2, R2 ;  /* 0x0000000200027308 */ /* 0x000ea20000000800 */
[C---:B---3--:R-:W-:Y:S02]  /*183c0*/  FMUL.FTZ R4, R3.reuse, R144 ;  /* 0x0000009003047220 */ /* 0x048fe40000410000 */
        /* <DEDUP_REMOVED lines=8> */
[----:B------:R-:W-:Y:S02]  /*18450*/  FMUL.FTZ R141, R3, R141 ;  /* 0x0000008d038d7220 */ /* 0x000fe40000410000 */
[--C-:B------:R-:W-:Y:S02]  /*18460*/  FFMA.FTZ R239, R157, c[0x0][0x2d0], -R152.reuse ;  /* 0x0000b4009def7a23 */ /* 0x100fe40000010898 */
[----:B--2---:R-:W-:Y:S01]  /*18470*/  LDSM.16.MT88.4 R156, [R204+0x8880] ;  /* 0x00888000cc9c783b */ /* 0x004fe20000004200 */
[----:B------:R-:W1:Y:S01]  /*18480*/  MUFU.EX2 R233, R233 ;  /* 0x000000e900e97308 */ /* 0x000e620000000800 */
[--C-:B------:R-:W-:Y:S02]  /*18490*/  FFMA.FTZ R240, R155, c[0x0][0x2d0], -R152.reuse ;  /* 0x0000b4009bf07a23 */ /* 0x100fe40000010898 */
[--C-:B------:R-:W-:Y:S02]  /*184a0*/  FFMA.FTZ R241, R153, c[0x0][0x2d0], -R152.reuse ;  /* 0x0000b40099f17a23 */ /* 0x100fe40000010898 */
[C---:B------:R-:W-:Y:S02]  /*184b0*/  FMUL.FTZ R6, R2.reuse, R146 ;  /* 0x0000009202067220 */ /* 0x040fe40000410000 */
[C---:B------:R-:W-:Y:S02]  /*184c0*/  FMUL.FTZ R7, R2.reuse, R147 ;  /* 0x0000009302077220 */ /* 0x040fe40000410000 */
[----:B------:R-:W2:Y:S01]  /*184d0*/  LDSM.16.MT88.4 R144, [R205+0x8080] ;  /* 0x00808000cd90783b */ /* 0x000ea20000004200 */
        /* <DEDUP_REMOVED lines=8> */
[----:B------:R-:W-:Y:S01]  /*18560*/  FFMA.FTZ R152, R9, c[0x0][0x2d0], -R152 ;  /* 0x0000b40009987a23 */ /* 0x000fe20000010898 */
[----:B-1----:R-:W-:Y:S01]  /*18570*/  F2FP.PACK_AB R13, R233, R234 ;  /* 0x000000eae90d723e */ /* 0x002fe200000000ff */
        /* <DEDUP_REMOVED lines=18> */
[----:B-1----:R-:W-:Y:S04]  /*186a0*/  LDSM.16.MT88.4 R152, [R206+0x8880] ;  /* 0x00888000ce98783b */ /* 0x002fe80000004200 */
[C---:B------:R-:W-:Y:S02]  /*186b0*/  FMUL.FTZ R33, R3.reuse, R33 ;  /* 0x0000002103217220 */ /* 0x040fe40000410000 */
[C---:B------:R-:W-:Y:S01]  /*186c0*/  FMUL.FTZ R34, R2.reuse, R34 ;  /* 0x0000002202227220 */ /* 0x040fe20000410000 */
[C---:B------:R-:W-:Y:S01]  /*186d0*/  HMMA.16816.F32 R132, R12.reuse, R18, R132 ;  /* 0x000000120c84723c */ /* 0x040fe20000001884 */
[----:B------:R-:W1:Y:S01]  /*186e0*/  MUFU.EX2 R237, R237 ;  /* 0x000000ed00ed7308 */ /* 0x000e620000000800 */
[----:B------:R-:W4:Y:S02]  /*186f0*/  LDSM.16.MT88.4 R16, [R204+0x8080] ;  /* 0x00808000cc10783b */ /* 0x000f240000004200 */
[C---:B------:R-:W-:Y:S02]  /*18700*/  FMUL.FTZ R35, R2.reuse, R35 ;  /* 0x0000002302237220 */ /* 0x040fe40000410000 */
[C---:B------:R-:W-:Y:S02]  /*18710*/  FMUL.FTZ R36, R3.reuse, R36 ;  /* 0x0000002403247220 */ /* 0x040fe40000410000 */
[C---:B-----5:R-:W-:Y:S03]  /*18720*/  HMMA.16816.F32 R136, R12.reuse, R148, R136 ;  /* 0x000000940c88723c */ /* 0x060fe60000001888 */
[----:B------:R-:W-:Y:S01]  /*18730*/  MUFU.EX2 R239, R239 ;  /* 0x000000ef00ef7308 */ /* 0x000fe20000000800 */
[C---:B------:R-:W-:Y:S02]  /*18740*/  FMUL.FTZ R37, R3.reuse, R37 ;  /* 0x0000002503257220 */ /* 0x040fe40000410000 */
[C---:B------:R-:W-:Y:S02]  /*18750*/  FMUL.FTZ R38, R2.reuse, R38 ;  /* 0x0000002602267220 */ /* 0x040fe40000410000 */
[C---:B------:R-:W-:Y:S01]  /*18760*/  HMMA.16816.F32 R140, R12.reuse, R150, R140 ;  /* 0x000000960c8c723c */ /* 0x040fe2000000188c */
[----:B------:R-:W5:Y:S03]  /*18770*/  LDSM.16.MT88.4 R148, [R211+0x9080] ;  /* 0x00908000d394783b */ /* 0x000f660000004200 */
[C---:B------:R-:W-:Y:S01]  /*18780*/  FMUL.FTZ R39, R2.reuse, R39 ;  /* 0x0000002702277220 */ /* 0x040fe20000410000 */
[----:B------:R-:W1:Y:S01]  /*18790*/  MUFU.EX2 R240, R240 ;  /* 0x000000f000f07308 */ /* 0x000e620000000800 */
[C---:B------:R-:W-:Y:S02]  /*187a0*/  FMUL.FTZ R40, R3.reuse, R40 ;  /* 0x0000002803287220 */ /* 0x040fe40000410000 */
[C---:B--2---:R-:W-:Y:S04]  /*187b0*/  HMMA.16816.F32 R20, R12.reuse, R144, R20 ;  /* 0x000000900c14723c */ /* 0x044fe80000001814 */
[C---:B------:R-:W-:Y:S02]  /*187c0*/  FMUL.FTZ R41, R3.reuse, R41 ;  /* 0x0000002903297220 */ /* 0x040fe40000410000 */
[C---:B------:R-:W-:Y:S01]  /*187d0*/  FMUL.FTZ R42, R2.reuse, R42 ;  /* 0x0000002a022a7220 */ /* 0x040fe20000410000 */
[----:B------:R-:W2:Y:S01]  /*187e0*/  MUFU.EX2 R241, R241 ;  /* 0x000000f100f17308 */ /* 0x000ea20000000800 */
[C---:B------:R-:W-:Y:S01]  /*187f0*/  HMMA.16816.F32 R24, R12.reuse, R146, R24 ;  /* 0x000000920c18723c */ /* 0x040fe20000001818 */
[----:B------:R-:W1:Y:S03]  /*18800*/  LDSM.16.MT88.4 R144, [R206+0x9080] ;  /* 0x00908000ce90783b */ /* 0x000e660000004200 */
        /* <DEDUP_REMOVED lines=112> */
[C---:B------:R-:W-:Y:S02]  /*18f10*/  FMUL.FTZ R126, R2.reuse, R126 ;  /* 0x0000007e027e7220 */ /* 0x040fe40000410000 */
[C---:B------:R-:W-:Y:S02]  /*18f20*/  FMUL.FTZ R127, R2.reuse, R127 ;  /* 0x0000007f027f7220 */ /* 0x040fe40000410000 */
        /* <DEDUP_REMOVED lines=10> */
[----:B------:R-:W-:Y:S01]  /*18fd0*/  FFMA.FTZ R230, R3, R224, R230 ;  /* 0x000000e003e67223 */ /* 0x000fe200000100e6 */
[C---:B----4-:R-:W-:Y:S04]  /*18fe0*/  HMMA.16816.F32 R124, R12.reuse, R16, R124 ;  /* 0x000000100c7c723c */ /* 0x050fe8000000187c */
[----:B------:R-:W-:Y:S01]  /*18ff0*/  MOV R3, R0 ;  /* 0x0000000000037202 */ /* 0x000fe20000000f00 */
[----:B------:R-:W-:Y:S02]  /*19000*/  FFMA.FTZ R234, R2, R223, R234 ;  /* 0x000000df02ea7223 */ /* 0x000fe400000100ea */
[----:B------:R-:W-:Y:S01]  /*19010*/  FADD.FTZ R11, R11, R230 ;  /* 0x000000e60b0b7221 */ /* 0x000fe20000010000 */
[----:B------:R-:W-:Y:S01]  /*19020*/  HMMA.16816.F32 R128, R12, R18, R128 ;  /* 0x000000120c80723c */ /* 0x000fe20000001880 */
[----:B------:R-:W1:Y:S03]  /*19030*/  LDSM.16.MT88.4 R16, [R205+0x8880] ;  /* 0x00888000cd10783b */ /* 0x000e660000004200 */
[----:B------:R-:W-:Y:S02]  /*19040*/  FADD.FTZ R233, R233, R234 ;  /* 0x000000eae9e97221 */ /* 0x000fe40000010000 */
[----:B------:R-:W-:Y:S01]  /*19050*/  FADD.FTZ R10, R10, R11 ;  /* 0x0000000b0a0a7221 */ /* 0x000fe20000010000 */
[----:B---3--:R-:W-:Y:S01]  /*19060*/  F2FP.PACK_AB R12, R236, R235 ;  /* 0x000000ebec0c723e */ /* 0x008fe200000000ff */
[----:B------:R-:W-:Y:S01]  /*19070*/  FADD.FTZ R2, R232, R233 ;  /* 0x000000e9e8027221 */ /* 0x000fe20000010000 */
[----:B------:R-:W-:Y:S03]  /*19080*/  F2FP.PACK_AB R14, R238, R237 ;  /* 0x000000edee0e723e */ /* 0x000fe600000000ff */
[----:B------:R-:W-:Y:S01]  /*19090*/  F2FP.PACK_AB R13, R240, R239 ;  /* 0x000000eff00d723e */ /* 0x000fe200000000ff */
[----:B------:R-:W-:Y:S01]  /*190a0*/  FADD.FTZ R10, R195, R10 ;  /* 0x0000000ac30a7221 */ /* 0x000fe20000010000 */
[----:B--2---:R-:W-:Y:S01]  /*190b0*/  F2FP.PACK_AB R15, R242, R241 ;  /* 0x000000f1f20f723e */ /* 0x004fe200000000ff */
[----:B------:R-:W-:Y:S02]  /*190c0*/  FADD.FTZ R2, R231, R2 ;  /* 0x00000002e7027221 */ /* 0x000fe40000010000 */
[----:B------:R-:W-:Y:S02]  /*190d0*/  FADD.FTZ R235, R235, R10 ;  /* 0x0000000aebeb7221 */ /* 0x000fe40000010000 */
[----:B------:R-:W-:Y:S01]  /*190e0*/  FADD.FTZ R239, R239, R2 ;  /* 0x00000002efef7221 */ /* 0x000fe20000010000 */
[----:B------:R-:W-:Y:S01]  /*190f0*/  MOV R2, R8 ;  /* 0x0000000800027202 */ /* 0x000fe20000000f00 */
[C---:B-----5:R-:W-:Y:S01]  /*19100*/  HMMA.16816.F32 R144, R12.reuse, R148, R4 ;  /* 0x000000940c90723c */ /* 0x060fe20000001804 */
[----:B------:R-:W2:Y:S02]  /*19110*/  LDSM.16.MT88.4 R4, [R211+0x9880] ;  /* 0x00988000d304783b */ /* 0x000ea40000004200 */
[----:B------:R-:W-:Y:S02]  /*19120*/  FADD.FTZ R236, R236, R235 ;  /* 0x000000ebecec7221 */ /* 0x000fe40000010000 */
[----:B------:R-:W-:Y:S02]  /*19130*/  FADD.FTZ R240, R240, R239 ;  /* 0x000000eff0f07221 */ /* 0x000fe40000010000 */
[----:B------:R-:W-:Y:S01]  /*19140*/  FADD.FTZ R237, R237, R236 ;  /* 0x000000eceded7221 */ /* 0x000fe20000010000 */
[C---:B------:R-:W-:Y:S01]  /*19150*/  HMMA.16816.F32 R132, R12.reuse, R150, R132 ;  /* 0x000000960c84723c */ /* 0x040fe20000001884 */
[----:B------:R-:W3:Y:S03]  /*19160*/  LDSM.16.MT88.4 R148, [R205+0x9880] ;  /* 0x00988000cd94783b */ /* 0x000ee60000004200 */
[----:B------:R-:W-:Y:S02]  /*19170*/  FADD.FTZ R223, R241, R240 ;  /* 0x000000f0f1df7221 */ /* 0x000fe40000010000 */
[----:B------:R-:W-:Y:S02]  /*19180*/  FADD.FTZ R224, R238, R237 ;  /* 0x000000edeee07221 */ /* 0x000fe40000010000 */
[C---:B------:R-:W-:Y:S04]  /*19190*/  HMMA.16816.F32 R136, R12.reuse, R152, R136 ;  /* 0x000000980c88723c */ /* 0x040fe80000001888 */
[----:B------:R-:W-:Y:S04]  /*191a0*/  FADD.FTZ R223, R242, R223 ;  /* 0x000000dff2df7221 */ /* 0x000fe80000010000 */
[C---:B------:R-:W-:Y:S01]  /*191b0*/  HMMA.16816.F32 R140, R12.reuse, R154, R140 ;  /* 0x0000009a0c8c723c */ /* 0x040fe2000000188c */
[----:B------:R-:W4:Y:S07]  /*191c0*/  LDSM.16.MT88.4 R152, [R205+0xb880] ;  /* 0x00b88000cd98783b */ /* 0x000f2e0000004200 */
[C---:B-1----:R-:W-:Y:S08]  /*191d0*/  HMMA.16816.F32 R20, R12.reuse, R16, R20 ;  /* 0x000000100c14723c */ /* 0x042ff00000001814 */
[C---:B------:R-:W-:Y:S01]  /*191e0*/  HMMA.16816.F32 R24, R12.reuse, R18, R24 ;  /* 0x000000120c18723c */ /* 0x040fe20000001818 */
[----:B------:R-:W1:Y:S07]  /*191f0*/  LDSM.16.MT88.4 R16, [R204+0xb880] ;  /* 0x00b88000cc10783b */ /* 0x000e6e0000004200 */
[C---:B------:R-:W-:Y:S08]  /*19200*/  HMMA.16816.F32 R28, R12.reuse, R156, R28 ;  /* 0x0000009c0c1c723c */ /* 0x040ff0000000181c */
[C---:B------:R-:W-:Y:S08]  /*19210*/  HMMA.16816.F32 R32, R12.reuse, R158, R32 ;  /* 0x0000009e0c20723c */ /* 0x040ff00000001820 */
[C---:B--2---:R-:W-:Y:S08]  /*19220*/  HMMA.16816.F32 R36, R12.reuse, R4, R36 ;  /* 0x000000040c24723c */ /* 0x044ff00000001824 */
        /* <DEDUP_REMOVED lines=21> */
[C---:B-1----:R-:W-:Y:S08]  /*19380*/  HMMA.16816.F32 R124, R12.reuse, R16, R124 ;  /* 0x000000100c7c723c */ /* 0x042ff0000000187c */
[----:B------:R-:W-:Y:S01]  /*19390*/  HMMA.16816.F32 R128, R12, R18, R128 ;  /* 0x000000120c80723c */ /* 0x000fe20000001880 */
[----:B------:R-:W-:-:S07]  /*193a0*/  @P0 BRA `(.L_x_2260) ;  /* 0xffffd6f000000947 */ /* 0x000fce000383ffff */
.L_x_2250:
        /* <DEDUP_REMOVED lines=155> */
.L_x_2148:
        /* <DEDUP_REMOVED lines=52> */
[----:B------:R-:W-:Y:S01]  /*1a0a0*/  F2FP.PACK_AB R42, R43, R42 ;  /* 0x0000002a2b2a723e */ /* 0x000fe200000000ff */
[----:B------:R-:W-:Y:S01]  /*1a0b0*/  IMAD.U32 R12, RZ, RZ, UR4 ;  /* 0x00000004ff0c7e24 */ /* 0x000fe2000f8e00ff */
[----:B------:R-:W-:Y:S01]  /*1a0c0*/  F2FP.PACK_AB R44, R45, R44 ;  /* 0x0000002c2d2c723e */ /* 0x000fe200000000ff */
[C---:B------:R-:W-:Y:S01]  /*1a0d0*/  IMAD.IADD R17, R13.reuse, 0x1, R8 ;  /* 0x000000010d117824 */ /* 0x040fe200078e0208 */
[----:B------:R-:W-:-:S02]  /*1a0e0*/  IADD3 R10, R13, 0x80, RZ ;  /* 0x000000800d0a7810 */ /* 0x000fc40007ffe0ff */
[----:B------:R-:W-:Y:S02]  /*1a0f0*/  IADD3 R15, R13, 0x70, RZ ;  /* 0x000000700d0f7810 */ /* 0x000fe40007ffe0ff */
[----:B------:R-:W-:Y:S01]  /*1a100*/  @P0 IADD3 R15, R10, 0x10, RZ ;  /* 0x000000100a0f0810 */ /* 0x000fe20007ffe0ff */
[----:B------:R-:W-:Y:S01]  /*1a110*/  IMAD.MOV.U32 R10, RZ, RZ, 0x40 ;  /* 0x00000040ff0a7424 */ /* 0x000fe200078e00ff */
[----:B------:R-:W-:Y:S02]  /*1a120*/  F2FP.PACK_AB R46, R47, R46 ;  /* 0x0000002e2f2e723e */ /* 0x000fe400000000ff */
[----:B------:R-:W-:Y:S01]  /*1a130*/  F2FP.PACK_AB R48, R49, R48 ;  /* 0x000000303130723e */ /* 0x000fe200000000ff */
[----:B------:R-:W-:Y:S01]  /*1a140*/  IMAD.IADD R19, R8, 0x1, R15 ;  /* 0x0000000108137824 */ /* 0x000fe200078e020f */
[----:B------:R-:W-:Y:S02]  /*1a150*/  SEL R10, R10, 0xffffffc0, !P2 ;  /* 0xffffffc00a0a7807 */ /* 0x000fe40005000000 */
[----:B------:R-:W-:-:S02]  /*1a160*/  F2FP.PACK_AB R50, R51, R50 ;  /* 0x000000323332723e */ /* 0x000fc400000000ff */
[----:B------:R-:W-:Y:S01]  /*1a170*/  F2FP.PACK_AB R52, R53, R52 ;  /* 0x000000343534723e */ /* 0x000fe200000000ff */
[--C-:B------:R-:W-:Y:S01]  /*1a180*/  IMAD.IADD R21, R13, 0x1, R10.reuse ;  /* 0x000000010d157824 */ /* 0x100fe200078e020a */
[----:B------:R-:W-:Y:S01]  /*1a190*/  F2FP.PACK_AB R54, R55, R54 ;  /* 0x000000363736723e */ /* 0x000fe200000000ff */
[C---:B------:R-:W-:Y:S01]  /*1a1a0*/  IMAD.IADD R23, R10.reuse, 0x1, R15 ;  /* 0x000000010a177824 */ /* 0x040fe200078e020f */
[----:B------:R-:W-:Y:S01]  /*1a1b0*/  F2FP.PACK_AB R56, R57, R56 ;  /* 0x000000383938723e */ /* 0x000fe200000000ff */
[----:B------:R-:W-:Y:S01]  /*1a1c0*/  STS [R13+0x80], R144 ;  /* 0x000080900d007388 */ /* 0x000fe20000000800 */
[----:B------:R-:W-:Y:S01]  /*1a1d0*/  IMAD.IADD R25, R10, 0x1, R17 ;  /* 0x000000010a197824 */ /* 0x000fe200078e0211 */
[----:B------:R-:W-:Y:S01]  /*1a1e0*/  F2FP.PACK_AB R58, R59, R58 ;  /* 0x0000003a3b3a723e */ /* 0x000fe200000000ff */
[----:B------:R-:W-:Y:S01]  /*1a1f0*/  IMAD.IADD R27, R19, 0x1, R10 ;  /* 0x00000001131b7824 */ /* 0x000fe200078e020a */
        /* <DEDUP_REMOVED lines=53> */
[----:B------:R-:W-:Y:S01]  /*1a550*/  PLOP3.LUT P0, PT, PT, PT, UP1, 0x80, 0x0 ;  /* 0x000000000000781c */ /* 0x000fe20003f0f018 */
        /* <DEDUP_REMOVED lines=33> */
[----:B------:R3:W-:Y:S04]  /*1a770*/  STS [R17+0xc080], R108 ;  /* 0x00c0806c11007388 */ /* 0x0007e80000000800 */
        /* <DEDUP_REMOVED lines=35> */
.L_x_2262:
        /* <DEDUP_REMOVED lines=79> */
[----:B------:R-:W-:Y:S01]  /*1aea0*/  SHFL.IDX PT, R12, R17, RZ, 0x1c1f ;  /* 0x001c1fff110c7589 */ /* 0x000fe200000e0000 */
[----:B------:R-:W-:Y:S01]  /*1aeb0*/  UIADD3 UR7, UR17, UR7, URZ ;  /* 0x0000000711077290 */ /* 0x000fe2000fffe03f */
[--C-:B------:R-:W-:Y:S01]  /*1aec0*/  IMAD.MOV R18, RZ, RZ, -R7.reuse ;  /* 0x000000ffff127224 */ /* 0x100fe200078e0a07 */
[----:B------:R-:W-:Y:S01]  /*1aed0*/  LOP3.LUT R3, R8, R3, RZ, 0x3c, !PT ;  /* 0x0000000308037212 */ /* 0x000fe200078e3cff */
[----:B------:R-:W1:Y:S01]  /*1aee0*/  SHFL.IDX PT, R13, R14, RZ, 0x1c1f ;  /* 0x001c1fff0e0d7589 */ /* 0x000e6200000e0000 */
[----:B------:R-:W-:Y:S01]  /*1aef0*/  SHF.R.S32.HI R8, RZ, 0x1f, R7 ;  /* 0x0000001fff087819 */ /* 0x000fe20000011407 */
[----:B------:R-:W-:Y:S01]  /*1af00*/  IMAD R18, R18, c[0x0][0x4e8], R15 ;  /* 0x00013a0012127a24 */ /* 0x000fe200078e020f */
[----:B------:R-:W-:Y:S01]  /*1af10*/  MOV R20, UR16 ;  /* 0x0000001000147c02 */ /* 0x000fe20008000f00 */
[----:B------:R-:W-:Y:S01]  /*1af20*/  SHFL.IDX PT, R10, R17, 0x1, 0x1c1f ;  /* 0x003c1f00110a7f89 */ /* 0x000fe200000e0000 */
[----:B------:R-:W-:-:S02]  /*1af30*/  IMAD R15, R75, 0x80, R2 ;  /* 0x000000804b0f7824 */ /* 0x000fc400078e0202 */
[----:B-----5:R-:W-:Y:S01]  /*1af40*/  IMAD R2, R4, c[0x0][0x4e8], RZ ;  /* 0x00013a0004027a24 */ /* 0x020fe200078e02ff */
[----:B------:R2:W3:Y:S01]  /*1af50*/  SHFL.IDX PT, R11, R14, 0x1, 0x1c1f ;  /* 0x003c1f000e0b7f89 */ /* 0x0004e200000e0000 */
[----:B------:R-:W-:Y:S01]  /*1af60*/  IMAD.U32 R21, RZ, RZ, UR17 ;  /* 0x00000011ff157e24 */ /* 0x000fe2000f8e00ff */
[C---:B------:R-:W-:Y:S01]  /*1af70*/  IADD3 R19, R15.reuse, 0x8, RZ ;  /* 0x000000080f137810 */ /* 0x040fe20007ffe0ff */
[----:B------:R-:W-:Y:S01]  /*1af80*/  IMAD.U32 R21, RZ, RZ, UR7 ;  /* 0x00000007ff157e24 */ /* 0x000fe2000f8e00ff */
[-C--:B------:R-:W-:Y:S01]  /*1af90*/  ISETP.GE.OR P1, PT, R15, R2.reuse, P2 ;  /* 0x000000020f00720c */ /* 0x080fe20001726670 */
[----:B------:R-:W-:Y:S01]  /*1afa0*/  IMAD R8, R8, c[0x0][0x3e0], RZ ;  /* 0x0000f80008087a24 */ /* 0x000fe200078e02ff */
[----:B------:R-:W-:Y:S01]  /*1afb0*/  ISETP.GE.OR P0, PT, R19, R2, P2 ;  /* 0x000000021300720c */ /* 0x000fe20001706670 */
[----:B------:R-:W-:Y:S01]  /*1afc0*/  IMAD.WIDE.U32 R20, R7, c[0x0][0x3e0], R20 ;  /* 0x0000f80007147a25 */ /* 0x000fe200078e0014 */
[----:B------:R-:W-:-:S03]  /*1afd0*/  SHF.R.S32.HI R4, RZ, 0x1f, R18 ;  /* 0x0000001fff047819 */ /* 0x000fc60000011412 */
[----:B------:R-:W-:Y:S02]  /*1afe0*/  IMAD R8, R7, c[0x0][0x3e4], R8 ;  /* 0x0000f90007087a24 */ /* 0x000fe400078e0208 */
[----:B------:R-:W-:-:S03]  /*1aff0*/  IMAD R75, R75, 0x80, R16 ;  /* 0x000000804b4b7824 */ /* 0x000fc600078e0210 */
[----:B------:R-:W-:Y:S01]  /*1b000*/  IADD3 R21, R21, R8, RZ ;  /* 0x0000000815157210 */ /* 0x000fe20007ffe0ff */
        /* <DEDUP_REMOVED lines=55> */
.L_x_2264:
[----:B--234-:R-:W-:Y:S05]  /*1b380*/  BSYNC B0 ;  /* 0x0000000000007941 */ /* 0x01cfea0003800000 */
.L_x_2263:
        /* <DEDUP_REMOVED lines=30> */
.L_x_2266:
[----:B------:R-:W-:Y:S05]  /*1b570*/  BSYNC B0 ;  /* 0x0000000000007941 */ /* 0x000fea0003800000 */
.L_x_2265:
        /* <DEDUP_REMOVED lines=30> */
.L_x_2268:
[----:B------:R-:W-:Y:S05]  /*1b760*/  BSYNC B0 ;  /* 0x0000000000007941 */ /* 0x000fea0003800000 */
.L_x_2267:
        /* <DEDUP_REMOVED lines=31> */
.L_x_2261:
        /* <DEDUP_REMOVED lines=31> */
.L_x_2269:
        /* <DEDUP_REMOVED lines=43> */
.L_x_2271:
[----:B------:R-:W-:Y:S05]  /*1be00*/  BSYNC B0 ;  /* 0x0000000000007941 */ /* 0x000fea0003800000 */
.L_x_2270:
        /* <DEDUP_REMOVED lines=77> */
.L_x_2273:
[----:B------:R-:W-:Y:S05]  /*1c2e0*/  BSYNC B0 ;  /* 0x0000000000007941 */ /* 0x000fea0003800000 */
.L_x_2272:
        /* <DEDUP_REMOVED lines=27> */
.L_x_2275:
[----:B------:R-:W-:Y:S05]  /*1c4a0*/  BSYNC B0 ;  /* 0x0000000000007941 */ /* 0x000fea0003800000 */
.L_x_2274:
        /* <DEDUP_REMOVED lines=27> */
.L_x_2277:
[----:B------:R-:W-:Y:S05]  /*1c660*/  BSYNC B0 ;  /* 0x0000000000007941 */ /* 0x000fea0003800000 */
.L_x_2276:
        /* <DEDUP_REMOVED lines=28> */
.L_x_2278:
        /* <DEDUP_REMOVED lines=13> */
.L_x_3568:


//--------------------- .text._ZN7cutlass13device_kernelIN5flash19enable_sm80_to_sm89INS1_16FlashAttnFwdSm80INS1_25CollectiveMainloopFwdSm80ILi8ELi1ELb1EN4cute5tupleIJNS5_1CILi128EEENS7_ILi64EEENS7_ILi256EEEEEELi256ENS_6half_tEfNS_4arch4Sm80ELb1ELb0ELb0ELb0ELb1ELb0ELb1ELb0EEENS1_21CollectiveEpilogueFwdINS6_IJS8_SA_S9_EEENS6_IJNS7_ILi1EEESI_SI_EEESC_SE_Li256ELb0ELb1ELb0ELb0EEENS1_30DynamicPersistentTileSchedulerILi256ELi256ELb0ELb1ELb0EEEEEEEEEvNT_6ParamsE --------------------------
	.section	.text._ZN7cutlass13device_kernelIN5flash19enable_sm80_to_sm89INS1_16FlashAttnFwdSm80INS1_25CollectiveMainloopFwdSm80ILi8ELi1ELb1EN4cute5tupleIJNS5_1CILi128EEENS7_ILi64EEENS7_ILi256EEEEEELi256ENS_6half_tEfNS_4arch4Sm80ELb1ELb0ELb0ELb0ELb1ELb0ELb1ELb0EEENS1_21CollectiveEpilogueFwdINS6_IJS8_SA_S9_EEENS6_IJNS7_ILi1EEESI_SI_EEESC_SE_Li256ELb0ELb1ELb0ELb0EEENS1_30DynamicPersistentTileSchedulerILi256ELi256ELb0ELb1ELb0EEEEEEEEEvNT_6ParamsE,"ax",@progbits
	.sectioninfo	@"SHI_REGISTERS=255"
	.align	128
.text._ZN7cutlass13device_kernelIN5flash19enable_sm80_to_sm89INS1_16FlashAttnFwdSm80INS1_25CollectiveMainloopFwdSm80ILi8ELi1ELb1EN4cute5tupleIJNS5_1CILi128EEENS7_ILi64EEENS7_ILi256EEEEEELi256ENS_6half_tEfNS_4arch4Sm80ELb1ELb0ELb0ELb0ELb1ELb0ELb1ELb0EEENS1_21CollectiveEpilogueFwdINS6_IJS8_SA_S9_EEENS6_IJNS7_ILi1EEESI_SI_EEESC_SE_Li256ELb0ELb1ELb0ELb0EEENS1_30DynamicPersistentTileSchedulerILi256ELi256ELb0ELb1ELb0EEEEEEEEEvNT_6ParamsE:
        .type           _ZN7cutlass13device_kernelIN5flash19enable_sm80_to_sm89INS1_16FlashAttnFwdSm80INS1_25CollectiveMainloopFwdSm80ILi8ELi1ELb1EN4cute5tupleIJNS5_1CILi128EEENS7_ILi64EEENS7_ILi256EEEEEELi256ENS_6half_tEfNS_4arch4Sm80ELb1ELb0ELb0ELb0ELb1ELb0ELb1ELb0EEENS1_21CollectiveEpilogueFwdINS6_IJS8_SA_S9_EEENS6_IJNS7_ILi1EEESI_SI_EEESC_SE_Li256ELb0ELb1ELb0ELb0EEENS1_30DynamicPersistentTileSchedulerILi256ELi256ELb0ELb1ELb0EEEEEEEEEvNT_6ParamsE,@function
        .size           _ZN7cutlass13device_kernelIN5flash19enable_sm80_to_sm89INS1_16FlashAttnFwdSm80INS1_25CollectiveMainloopFwdSm80ILi8ELi1ELb1EN4cute5tupleIJNS5_1CILi128EEENS7_ILi64EEENS7_ILi256EEEEEELi256ENS_6half_tEfNS_4arch4Sm80ELb1ELb0ELb0ELb0ELb1ELb0ELb1ELb0EEENS1_21CollectiveEpilogueFwdINS6_IJS8_SA_S9_EEENS6_IJNS7_ILi1EEESI_SI_EEESC_SE_Li256ELb0ELb1ELb0ELb0EEENS1_30DynamicPersistentTileSchedulerILi256ELi256ELb0ELb1ELb0EEEEEEEEEvNT_6ParamsE,(.L_x_3569 - _ZN7cutlass13device_kernelIN5flash19enable_sm80_to_sm89INS1_16FlashAttnFwdSm80INS1_25CollectiveMainloopFwdSm80ILi8ELi1ELb1EN4cute5tupleIJNS5_1CILi128EEENS7_ILi64EEENS7_ILi256EEEEEELi256ENS_6half_tEfNS_4arch4Sm80ELb1ELb0ELb0ELb0ELb1ELb0ELb1ELb0EEENS1_21CollectiveEpilogueFwdINS6_IJS8_SA_S9_EEENS6_IJNS7_ILi1EEESI_SI_EEESC_SE_Li256ELb0ELb1ELb0ELb0EEENS1_30DynamicPersistentTileSchedulerILi256ELi256ELb0ELb1ELb0EEEEEEEEEvNT_6ParamsE)
        .other          _ZN7cutlass13device_kernelIN5flash19enable_sm80_to_sm89INS1_16FlashAttnFwdSm80INS1_25CollectiveMainloopFwdSm80ILi8ELi1ELb1EN4cute5tupleIJNS5_1CILi128EEENS7_ILi64EEENS7_ILi256EEEEEELi256ENS_6half_tEfNS_4arch4Sm80ELb1ELb0ELb0ELb0ELb1ELb0ELb1ELb0EEENS1_21CollectiveEpilogueFwdINS6_IJS8_SA_S9_EEENS6_IJNS7_ILi1EEESI_SI_EEESC_SE_Li256ELb0ELb1ELb0ELb0EEENS1_30DynamicPersistentTileSchedulerILi256ELi256ELb0ELb1ELb0EEEEEEEEEvNT_6ParamsE,@"STO_CUDA_ENTRY STV_DEFAULT"
_ZN7cutlass13device_kernelIN5flash19enable_sm80_to_sm89INS1_16FlashAttnFwdSm80INS1_25CollectiveMainloopFwdSm80ILi8ELi1ELb1EN4cute5tupleIJNS5_1CILi128EEENS7_ILi64EEENS7_ILi256EEEEEELi256ENS_6half_tEfNS_4arch4Sm80ELb1ELb0ELb0ELb0ELb1ELb0ELb1ELb0EEENS1_21CollectiveEpilogueFwdINS6_IJS8_SA_S9_EEENS6_IJNS7_ILi1EEESI_SI_EEESC_SE_Li256ELb0ELb1ELb0ELb0EEENS1_30DynamicPersistentTileSchedulerILi256ELi256ELb0ELb1ELb0EEEEEEEEEvNT_6ParamsE:
        /* <DEDUP_REMOVED lines=31> */
[----:B------:R-:W-:Y:S01]  /*01f0*/  IMAD.SHL.U32 R3, R23, 0x40, RZ ;  /* 0x0000004017037824 */ /* 0x000fe200078e00ff */
[----:B------:R-:W-:Y:S01]  /*0200*/  SHF.R.S32.HI R10, RZ, 0x5, R7 ;  /* 0x00000005ff0a7819 */ /* 0x000fe20000011407 */
        /* <DEDUP_REMOVED lines=19> */
[----:B------:R-:W-:Y:S02]  /*0340*/  SHF.R.S32.HI R0, RZ, 0x1f, R7 ;  /* 0x0000001fff007819 */ /* 0x000fe40000011407 */
[----:B------:R-:W-:Y:S02]  /*0350*/  LOP3.LUT R9, R4, R2, RZ, 0x3c, !PT ;  /* 0x0000000204097212 */ /* 0x000fe400078e3cff */
[----:B------:R-:W-:Y:S02]  /*0360*/  LEA.HI R0, R0, R10, RZ, 0x3 ;  /* 0x0000000a00007211 */ /* 0x000fe400078f18ff */
[----:B------:R-:W-:Y:S02]  /*0370*/  SHF.R.S32.HI R2, RZ, 0x1f, R20 ;  /* 0x0000001fff027819 */ /* 0x000fe40000011414 */
        /* <DEDUP_REMOVED lines=15> */
[C---:B------:R-:W-:Y:S01]  /*0470*/  LOP3.LUT P3, RZ, R6.reuse, 0x2, RZ, 0xc0, !PT ;  /* 0x0000000206ff7812 */ /* 0x040fe2000786c0ff */
[----:B------:R-:W-:Y:S01]  /*0480*/  IMAD.IADD R8, R3, 0x1, -R4 ;  /* 0x0000000103087824 */ /* 0x000fe200078e0a04 */
[----:B------:R-:W-:Y:S01]  /*0490*/  LOP3.LUT P0, RZ, R6, 0x4, RZ, 0xc0, !PT ;  /* 0x0000000406ff7812 */ /* 0x000fe2000780c0ff */
[C---:B------:R-:W-:Y:S01]  /*04a0*/  IMAD.SHL.U32 R6, R13.reuse, 0x8, RZ ;  /* 0x000000080d067824 */ /* 0x040fe200078e00ff */
[----:B------:R-:W-:Y:S01]  /*04b0*/  LOP3.LUT R2, R2, 0x1c0, RZ, 0xc0, !PT ;  /* 0x000001c002027812 */ /* 0x000fe200078ec0ff */
[----:B------:R-:W-:Y:S01]  /*04c0*/  IMAD R0, R13, 0x200, R9 ;  /* 0x000002000d007824 */ /* 0x000fe200078e0209 */
[----:B------:R-:W-:Y:S01]  /*04d0*/  LOP3.LUT R4, R5, 0x1c0, RZ, 0xc0, !PT ;  /* 0x000001c005047812 */ /* 0x000fe200078ec0ff */
[----:B------:R-:W-:Y:S01]  /*04e0*/  STL [R1+0x100], R19 ;  /* 0x0001001301007387 */ /* 0x000fe20000100800 */
[----:B------:R-:W-:Y:S01]  /*04f0*/  LOP3.LUT R11, R11, 0x7ffffe00, R7, 0xf8, !PT ;  /* 0x7ffffe000b0b7812 */ /* 0x000fe200078ef807 */
[----:B------:R-:W-:Y:S01]  /*0500*/  IMAD R7, R10, 0x200, R3 ;  /* 0x000002000a077824 */ /* 0x000fe200078e0203 */
[----:B------:R-:W-:Y:S01]  /*0510*/  LOP3.LUT R6, R2, 0x8, R6, 0xf8, !PT ;  /* 0x0000000802067812 */ /* 0x000fe200078ef806 */
[----:B------:R-:W-:Y:S01]  /*0520*/  STL [R1+0xc8], R18 ;  /* 0x0000c81201007387 */ /* 0x000fe20000100800 */
[----:B------:R-:W-:Y:S01]  /*0530*/  SHF.R.U32.HI R3, RZ, 0x3, R2 ;  /* 0x00000003ff037819 */ /* 0x000fe20000011602 */
[----:B------:R-:W-:Y:S01]  /*0540*/  IMAD.MOV.U32 R9, RZ, RZ, 0x40 ;  /* 0x00000040ff097424 */ /* 0x000fe200078e00ff */
[----:B------:R-:W-:-:S02]  /*0550*/  LEA.HI R2, R4, R4, RZ, 0x1d ;  /* 0x0000000404027211 */ /* 0x000fc400078fe8ff */
[----:B------:R-:W-:Y:S02]  /*0560*/  SEL R5, R17, 0xfffffff0, !P3 ;  /* 0xfffffff011057807 */ /* 0x000fe40005800000 */
[----:B------:R-:W-:Y:S01]  /*0570*/  SEL R4, R16, 0xffffffe0, !P0 ;  /* 0xffffffe010047807 */ /* 0x000fe20004000000 */
[----:B------:R-:W-:Y:S01]  /*0580*/  IMAD.U32 R7, R7, 0x2, R2 ;  /* 0x0000000207077824 */ /* 0x000fe200078e0002 */
[----:B------:R-:W-:Y:S02]  /*0590*/  LEA.HI R2, R15, R24, RZ, 0x7 ;  /* 0x000000180f027211 */ /* 0x000fe400078f38ff */
[----:B------:R-:W-:Y:S01]  /*05a0*/  LOP3.LUT R3, R6, R3, RZ, 0x3c, !PT ;  /* 0x0000000306037212 */ /* 0x000fe200078e3cff */
[----:B------:R-:W-:Y:S01]  /*05b0*/  IMAD.SHL.U32 R6, R14, 0x40, RZ ;  /* 0x000000400e067824 */ /* 0x000fe200078e00ff */
[----:B------:R-:W-:Y:S01]  /*05c0*/  IADD3 R13, R21, 0x40, RZ ;  /* 0x00000040150d7810 */ /* 0x000fe20007ffe0ff */
[----:B------:R-:W-:Y:S01]  /*05d0*/  IMAD.IADD R4, R5, 0x1, R4 ;  /* 0x0000000105047824 */ /* 0x000fe200078e0204 */
[----:B------:R-:W-:Y:S01]  /*05e0*/  SHF.R.S32.HI R5, RZ, 0x7, R2 ;  /* 0x00000007ff057819 */ /* 0x000fe20000011402 */
[----:B------:R-:W-:Y:S01]  /*05f0*/  IMAD R2, R22, 0x20, R23 ;  /* 0x0000002016027824 */ /* 0x000fe200078e0217 */
[----:B------:R-:W-:-:S02]  /*0600*/  LOP3.LUT R3, R3, 0x7ffffe00, R6, 0xf8, !PT ;  /* 0x7ffffe0003037812 */ /* 0x000fc400078ef806 */
[C---:B------:R-:W-:Y:S02]  /*0610*/  IADD3 R6, R21.reuse, 0x80, RZ ;  /* 0x0000008015067810 */ /* 0x040fe40007ffe0ff */
[----:B------:R-:W-:Y:S01]  /*0620*/  SHF.R.S32.HI R14, RZ, 0x1f, R21 ;  /* 0x0000001fff0e7819 */ /* 0x000fe20000011415 */
[----:B------:R1:W-:Y:S01]  /*0630*/  STL [R1+0x80], R2 ;  /* 0x0000800201007387 */ /* 0x0003e20000100800 */
[----:B------:R-:W-:Y:S02]  /*0640*/  IADD3 R5, R21, 0xc0, RZ ;  /* 0x000000c015057810 */ /* 0x000fe40007ffe0ff */
[----:B------:R-:W-:Y:S01]  /*0650*/  LEA R7, R7, 0x80, 0x1 ;  /* 0x0000008007077811 */ /* 0x000fe200078e08ff */
[----:B------:R2:W-:Y:S01]  /*0660*/  STL [R1+0x70], R13 ;  /* 0x0000700d01007387 */ /* 0x0005e20000100800 */
[----:B------:R-:W-:-:S03]  /*0670*/  LEA R0, R0, 0x10100, 0x1 ;  /* 0x0001010000007811 */ /* 0x000fc600078e08ff */
[----:B------:R-:W-:Y:S04]  /*0680*/  STL [R1+0xf8], R14 ;  /* 0x0000f80e01007387 */ /* 0x000fe80000100800 */
[----:B------:R3:W-:Y:S04]  /*0690*/  STL [R1+0x6c], R6 ;  /* 0x00006c0601007387 */ /* 0x0007e80000100800 */
[----:B------:R4:W-:Y:S01]  /*06a0*/  STL [R1+0x74], R5 ;  /* 0x0000740501007387 */ /* 0x0009e20000100800 */
[----:B-1----:R-:W-:Y:S02]  /*06b0*/  LOP3.LUT R2, R12, 0x7ffffffc, RZ, 0xc0, !PT ;  /* 0x7ffffffc0c027812 */ /* 0x002fe400078ec0ff */
[----:B------:R-:W-:-:S02]  /*06c0*/  SHF.R.S32.HI R12, RZ, 0x1f, R6 ;  /* 0x0000001fff0c7819 */ /* 0x000fc40000011406 */
[----:B--2---:R-:W-:Y:S01]  /*06d0*/  SHF.R.S32.HI R13, RZ, 0x1f, R13 ;  /* 0x0000001fff0d7819 */ /* 0x004fe2000001140d */
[----:B------:R-:W-:-:S04]  /*06e0*/  IMAD.IADD R2, R20, 0x1, -R2 ;  /* 0x0000000114027824 */ /* 0x000fc800078e0a02 */
[----:B------:R-:W-:Y:S01]  /*06f0*/  STL [R1+0xf4], R13 ;  /* 0x0000f40d01007387 */ /* 0x000fe20000100800 */
[----:B---3--:R-:W-:-:S03]  /*0700*/  SHF.R.S32.HI R6, RZ, 0x1f, R5 ;  /* 0x0000001fff067819 */ /* 0x008fc60000011405 */
[----:B------:R1:W-:Y:S01]  /*0710*/  STL [R1+0xf0], R12 ;  /* 0x0000f00c01007387 */ /* 0x0003e20000100800 */
[----:B----4-:R-:W-:-:S03]  /*0720*/  SEL R5, R16, 0xffffffe0, !P1 ;  /* 0xffffffe010057807 */ /* 0x010fc60004800000 */
[----:B------:R2:W-:Y:S01]  /*0730*/  STL [R1+0xec], R6 ;  /* 0x0000ec0601007387 */ /* 0x0005e20000100800 */
[----:B-1----:R-:W-:Y:S02]  /*0740*/  IMAD.SHL.U32 R12, R11, 0x2, RZ ;  /* 0x000000020b0c7824 */ /* 0x002fe400078e00ff */
[----:B------:R-:W-:Y:S02]  /*0750*/  IMAD.SHL.U32 R11, R2, 0x2, RZ ;  /* 0x00000002020b7824 */ /* 0x000fe400078e00ff */
[----:B------:R-:W-:Y:S01]  /*0760*/  IMAD R2, R8, 0x8, R19 ;  /* 0x0000000808027824 */ /* 0x000fe200078e0213 */
[----:B------:R-:W-:Y:S01]  /*0770*/  STL [R1+0x50], R12 ;  /* 0x0000500c01007387 */ /* 0x000fe20000100800 */
[----:B--2---:R-:W-:Y:S01]  /*0780*/  SEL R6, R9, 0xffffffc0, !P2 ;  /* 0xffffffc009067807 */ /* 0x004fe20005000000 */
[C---:B------:R-:W-:Y:S02]  /*0790*/  IMAD.IADD R8, R7.reuse, 0x1, R5 ;  /* 0x0000000107087824 */ /* 0x040fe400078e0205 */
[----:B------:R1:W-:Y:S04]  /*07a0*/  STL [R1+0xc4], R11 ;  /* 0x0000c40b01007387 */ /* 0x0003e80000100800 */
[----:B------:R-:W-:Y:S04]  /*07b0*/  STL [R1+0xcc], R7 ;  /* 0x0000cc0701007387 */ /* 0x000fe80000100800 */
[----:B------:R2:W-:Y:S04]  /*07c0*/  STL [R1+0xc0], R2 ;  /* 0x0000c00201007387 */ /* 0x0005e80000100800 */
[----:B------:R3:W-:Y:S04]  /*07d0*/  STL [R1+0x20], R0 ;  /* 0x0000200001007387 */ /* 0x0007e80000100800 */
[----:B------:R4:W-:Y:S01]  /*07e0*/  STL [R1+0xd8], R8 ;  /* 0x0000d80801007387 */ /* 0x0009e20000100800 */
[----:B-1----:R-:W-:-:S02]  /*07f0*/  IADD3 R11, R7, -0x10, RZ ;  /* 0xfffffff0070b7810 */ /* 0x002fc40007ffe0ff */
[----:B------:R-:W-:Y:S02]  /*0800*/  @P4 IADD3 R11, R7, 0x10, RZ ;  /* 0x00000010070b4810 */ /* 0x000fe40007ffe0ff */
[----:B--2---:R-:W-:Y:S02]  /*0810*/  SEL R2, R16, 0xffffffe0, !P3 ;  /* 0xffffffe010027807 */ /* 0x004fe40005800000 */
[----:B---3--:R-:W-:Y:S01]  /*0820*/  SEL R0, R9, 0xffffffc0, !P0 ;  /* 0xffffffc009007807 */ /* 0x008fe20004000000 */
[--C-:B------:R-:W-:Y:S01]  /*0830*/  IMAD.IADD R9, R7, 0x1, R6.reuse ;  /* 0x0000000107097824 */ /* 0x100fe200078e0206 */
[----:B------:R-:W-:Y:S01]  /*0840*/  LEA R7, R3, 0x100, 0x1 ;  /* 0x0000010003077811 */ /* 0x000fe200078e08ff */
[----:B------:R-:W-:Y:S02]  /*0850*/  IMAD.IADD R3, R8, 0x1, R6 ;  /* 0x0000000108037824 */ /* 0x000fe400078e0206 */
[----:B----4-:R-:W-:Y:S01]  /*0860*/  IMAD.IADD R8, R5, 0x1, R11 ;  /* 0x0000000105087824 */ /* 0x010fe200078e020b */
[----:B------:R1:W-:Y:S01]  /*0870*/  STL [R1+0xe8], R9 ;  /* 0x0000e80901007387 */ /* 0x0003e20000100800 */
[----:B------:R-:W-:-:S03]  /*0880*/  IMAD R5, R10, 0x800, R7 ;  /* 0x000008000a057824 */ /* 0x000fc600078e0207 */
[----:B------:R-:W-:Y:S04]  /*0890*/  STL [R1+0xd0], R11 ;  /* 0x0000d00b01007387 */ /* 0x000fe80000100800 */
[----:B------:R2:W-:Y:S04]  /*08a0*/  STL [R1+0xe4], R3 ;  /* 0x0000e40301007387 */ /* 0x0005e80000100800 */
[----:B------:R-:W-:Y:S01]  /*08b0*/  STL [R1+0x2c], R7 ;  /* 0x00002c0701007387 */ /* 0x000fe20000100800 */
[----:B-1----:R-:W-:Y:S01]  /*08c0*/  IMAD R9, R4, 0x2, R7 ;  /* 0x0000000204097824 */ /* 0x002fe200078e0207 */
[----:B------:R-:W-:Y:S01]  /*08d0*/  IADD3 R4, R0, R7, R2 ;  /* 0x0000000700047210 */ /* 0x000fe20007ffe002 */
[----:B--2---:R-:W-:-:S02]  /*08e0*/  IMAD.IADD R3, R6, 0x1, R11 ;  /* 0x0000000106037824 */ /* 0x004fc400078e020b */
        /* <DEDUP_REMOVED lines=17> */
.L_x_2340:
        /* <DEDUP_REMOVED lines=19> */
.L_x_2280:
[----:B------:R-:W-:-:S04]  /*0b30*/  MOV R0, c[0x0][0x554] ;  /* 0x0001550000007a02 */ /* 0x000fc80000000f00 */
[----:B------:R-:W-:Y:S02]  /*0b40*/  ISETP.NE.AND P0, PT, R0, 0x1, PT ;  /* 0x000000010000780c */ /* 0x000fe40003f05270 */
[----:B------:R-:W-:-:S11]  /*0b50*/  MOV R0, R2 ;  /* 0x0000000200007202 */ /* 0x000fd60000000f00 */
[----:B------:R-:W-:-:S05]  /*0b60*/  @P0 IMAD.HI.U32 R4, R2, c[0x0][0x558], RZ ;  /* 0x0001560002040a27 */ /* 0x000fca00078e00ff */
[----:B------:R-:W-:-:S05]  /*0b70*/  @P0 SHF.R.U32.HI R0, RZ, c[0x0][0x55c], R4 ;  /* 0x00015700ff000a19 */ /* 0x000fca0000011604 */
[----:B------:R-:W-:Y:S02]  /*0b80*/  IMAD R4, R0, c[0x0][0x554], RZ ;  /* 0x0001550000047a24 */ /* 0x000fe400078e02ff */
.L_x_2281:
[----:B------:R-:W-:Y:S05]  /*0b90*/  BSYNC B0 ;  /* 0x0000000000007941 */ /* 0x000fea0003800000 */
.L_x_2279:
        /* <DEDUP_REMOVED lines=33> */
[----:B------:R-:W-:Y:S01]  /*0db0*/  IMAD.MOV.U32 R114, RZ, RZ, RZ ;  /* 0x000000ffff727224 */ /* 0x000fe200078e00ff */
[----:B------:R-:W-:Y:S01]  /*0dc0*/  CS2R R112, SRZ ;  /* 0x0000000000707805 */ /* 0x000fe2000001ff00 */
[----:B------:R-:W-:Y:S01]  /*0dd0*/  CS2R R10, SRZ ;  /* 0x00000000000a7805 */ /* 0x000fe2000001ff00 */
[----:B------:R-:W-:Y:S01]  /*0de0*/  IMAD.MOV.U32 R110, RZ, RZ, RZ ;  /* 0x000000ffff6e7224 */ /* 0x000fe200078e00ff */
[----:B------:R-:W-:Y:S01]  /*0df0*/  CS2R R108, SRZ ;  /* 0x00000000006c7805 */ /* 0x000fe2000001ff00 */
[----:B------:R-:W-:Y:S01]  /*0e00*/  CS2R R12, SRZ ;  /* 0x00000000000c7805 */ /* 0x000fe2000001ff00 */
[----:B--2---:R-:W-:Y:S01]  /*0e10*/  IMAD.MOV.U32 R2, RZ, RZ, c[0x0][0x2ac] ;  /* 0x0000ab00ff027624 */ /* 0x004fe200078e00ff */
[----:B------:R-:W-:Y:S01]  /*0e20*/  CS2R R104, SRZ ;  /* 0x0000000000687805 */ /* 0x000fe2000001ff00 */
[----:B------:R-:W-:Y:S01]  /*0e30*/  @P2 IMAD.HI.U32 R3, R0, c[0x0][0x2c8], RZ ;  /* 0x0000b20000032a27 */ /* 0x000fe200078e00ff */
[----:B------:R-:W-:Y:S01]  /*0e40*/  CS2R R14, SRZ ;  /* 0x00000000000e7805 */ /* 0x000fe2000001ff00 */
[----:B------:R-:W-:Y:S01]  /*0e50*/  MOV R102, RZ ;  /* 0x000000ff00667202 */ /* 0x000fe20000000f00 */
        /* <DEDUP_REMOVED lines=13> */
[----:B------:R-:W-:Y:S01]  /*0f30*/  CS2R R20, SRZ ;  /* 0x0000000000147805 */ /* 0x000fe2000001ff00 */
[----:B------:R-:W-:Y:S01]  /*0f40*/  LEA.HI R2, R2, R5, RZ, 0x6 ;  /* 0x0000000502027211 */ /* 0x000fe200078f30ff */
[----:B------:R-:W-:Y:S01]  /*0f50*/  IMAD.MOV.U32 R90, RZ, RZ, RZ ;  /* 0x000000ffff5a7224 */ /* 0x000fe200078e00ff */
        /* <DEDUP_REMOVED lines=9> */
[----:B------:R-:W-:Y:S01]  /*0ff0*/  CS2R R22, SRZ ;  /* 0x0000000000167805 */ /* 0x000fe2000001ff00 */
[----:B------:R1:W-:Y:S01]  /*1000*/  STL [R1+0xbc], R46 ;  /* 0x0000bc2e01007387 */ /* 0x0003e20000100800 */
[----:B------:R-:W-:Y:S01]  /*1010*/  MOV R94, RZ ;  /* 0x000000ff005e7202 */ /* 0x000fe20000000f00 */
[----:B------:R-:W-:Y:S01]  /*1020*/  IMAD.MOV.U32 R86, RZ, RZ, RZ ;  /* 0x000000ffff567224 */ /* 0x000fe200078e00ff */
[----:B------:R-:W-:Y:S01]  /*1030*/  ISETP.GE.AND P0, PT, R248, 0x1, PT ;  /* 0x00000001f800780c */ /* 0x000fe20003f06270 */
[----:B------:R-:W-:Y:S01]  /*1040*/  CS2R R84, SRZ ;  /* 0x0000000000547805 */ /* 0x000fe2000001ff00 */
        /* <DEDUP_REMOVED lines=117> */
[----:B------:R-:W-:Y:S02]  /*17a0*/  LEA R17, P0, R2, c[0x0][0x160], 0x1 ;  /* 0x0000580002117a11 */ /* 0x000fe400078008ff */
        /* <DEDUP_REMOVED lines=14> */
[CC--:B----4-:R-:W-:Y:S02]  /*1890*/  @!P0 LEA.HI.X R11, R50.reuse, R4.reuse, R29, 0x1, P3 ;  /* 0x00000004320b8211 */ /* 0x0d0fe400018f0c1d */
[CC--:B------:R-:W-:Y:S02]  /*18a0*/  @!P0 LEA R6, P3, R53.reuse, R3.reuse, 0x1 ;  /* 0x0000000335068211 */ /* 0x0c0fe400078608ff */
[----:B------:R-:W-:Y:S02]  /*18b0*/  ISETP.GE.AND P4, PT, R50, c[0x0][0x198], PT ;  /* 0x0000660032007a0c */ /* 0x000fe40003f86270 */
[----:B------:R-:W-:Y:S02]  /*18c0*/  @!P0 LEA.HI.X R7, R53, R4, R32, 0x1, P3 ;  /* 0x0000000435078211 */ /* 0x000fe400018f0c20 */
[C---:B------:R-:W-:Y:S02]  /*18d0*/  ISETP.GE.AND P3, PT, R30.reuse, c[0x0][0x198], PT ;  /* 0x000066001e007a0c */ /* 0x040fe40003f66270 */
[----:B------:R-:W-:-:S02]  /*18e0*/  @!P0 LEA R12, P2, R30, R3, 0x1 ;  /* 0x000000031e0c8211 */ /* 0x000fc400078408ff */
[----:B------:R-:W-:Y:S02]  /*18f0*/  ISETP.GE.AND P5, PT, R49, c[0x0][0x198], PT ;  /* 0x0000660031007a0c */ /* 0x000fe40003fa6270 */
        /* <DEDUP_REMOVED lines=57> */
[----:B-1----:R-:W4:Y:S04]  /*1c90*/  LDL R15, [R1+0x48] ;  /* 0x00004800010f7983 */ /* 0x002f280000100800 */
[----:B------:R-:W4:Y:S01]  /*1ca0*/  LDL R101, [R1+0x20] ;  /* 0x0000200001657983 */ /* 0x000f220000100800 */
        /* <DEDUP_REMOVED lines=86> */
[----:B------:R-:W-:Y:S01]  /*2210*/  LEA.HI R15, R15, R47, RZ, 0x3 ;  /* 0x0000002f0f0f7211 */ /* 0x000fe200078f18ff */
[----:B------:R-:W2:Y:S03]  /*2220*/  LDSM.16.M88.4 R4, [R101] ;  /* 0x000000006504783b */ /* 0x000ea60000000200 */
[----:B------:R-:W-:Y:S01]  /*2230*/  LOP3.LUT R15, R15, 0xfffffff8, RZ, 0xc0, !PT ;  /* 0xfffffff80f0f7812 */ /* 0x000fe200078ec0ff */
[----:B------:R-:W-:Y:S01]  /*2240*/  IMAD R0, R11, c[0x0][0x208], RZ ;  /* 0x000082000b007a24 */ /* 0x000fe200078e02ff */
[----:B------:R-:W-:Y:S01]  /*2250*/  IADD3 R252, R101, 0x20, RZ ;  /* 0x0000002065fc7810 */ /* 0x000fe20007ffe0ff */
[----:B-1----:R-:W-:Y:S01]  /*2260*/  IMAD.WIDE.U32 R2, R25, c[0x0][0x208], RZ ;  /* 0x0000820019027a25 */ /* 0x002fe200078e00ff */
[----:B------:R-:W-:Y:S03]  /*2270*/  LDSM.16.M88.4 R40, [R101+0x1000] ;  /* 0x001000006528783b */ /* 0x000fe60000000200 */
[----:B------:R-:W-:-:S05]  /*2280*/  IMAD.IADD R15, R47, 0x1, -R15 ;  /* 0x000000012f0f7824 */ /* 0x000fca00078e0a0f */
[----:B------:R-:W-:Y:S01]  /*2290*/  R2P PR, R15, 0x6 ;  /* 0x000000060f007804 */ /* 0x000fe20000000000 */
[----:B------:R-:W-:-:S04]  /*22a0*/  IMAD R0, R25, c[0x0][0x20c], R0 ;  /* 0x0000830019007a24 */ /* 0x000fc800078e0200 */
[----:B------:R-:W-:Y:S02]  /*22b0*/  IMAD.IADD R3, R3, 0x1, R0 ;  /* 0x0000000103037824 */ /* 0x000fe400078e0200 */
[----:B------:R-:W-:-:S06]  /*22c0*/  IMAD.WIDE.U32 R8, R46, c[0x0][0x210], RZ ;  /* 0x000084002e087a25 */ /* 0x000fcc00078e00ff */
[----:B------:R-:W-:Y:S01]  /*22d0*/  @P1 IADD3 R252, R101, -0x20, RZ ;  /* 0xffffffe065fc1810 */ /* 0x000fe20007ffe0ff */
[----:B------:R-:W-:Y:S02]  /*22e0*/  IMAD R0, R14, c[0x0][0x218], RZ ;  /* 0x000086000e007a24 */ /* 0x000fe400078e02ff */
[----:B------:R-:W-:Y:S02]  /*22f0*/  IMAD.WIDE.U32 R2, R33, c[0x0][0x218], R2 ;  /* 0x0000860021027a25 */ /* 0x000fe400078e0002 */
[----:B------:R-:W1:Y:S01]  /*2300*/  LDSM.16.M88.4 R20, [R252] ;  /* 0x00000000fc14783b */ /* 0x000e620000000200 */
[----:B--2---:R-:W-:Y:S03]  /*2310*/  HMMA.16816.F32 R16, R168, R4, RZ ;  /* 0x00000004a810723c */ /* 0x004fe600000018ff */
[----:B------:R-:W-:Y:S01]  /*2320*/  STL.64 [R1+0xa0], R8 ;  /* 0x0000a00801007387 */ /* 0x000fe20000100a00 */
[----:B------:R-:W-:-:S02]  /*2330*/  IMAD.SHL.U32 R90, R50, 0x2, RZ ;  /* 0x00000002325a7824 */ /* 0x000fc400078e00ff */
[C---:B------:R-:W-:Y:S01]  /*2340*/  IMAD.SHL.U32 R91, R49.reuse, 0x2, RZ ;  /* 0x00000002315b7824 */ /* 0x040fe200078e00ff */
[----:B------:R-:W-:Y:S01]  /*2350*/  SHF.L.U64.HI R85, R50, 0x1, R29 ;  /* 0x0000000132557819 */ /* 0x000fe2000001021d */
[----:B------:R-:W-:Y:S01]  /*2360*/  IMAD.SHL.U32 R89, R30, 0x2, RZ ;  /* 0x000000021e597824 */ /* 0x000fe200078e00ff */
[----:B------:R-:W-:Y:S01]  /*2370*/  SHF.L.U64.HI R86, R49, 0x1, R28 ;  /* 0x0000000131567819 */ /* 0x000fe2000001021c */
[----:B------:R-:W-:Y:S01]  /*2380*/  IMAD R4, R24, c[0x0][0x210], RZ ;  /* 0x0000840018047a24 */ /* 0x000fe200078e02ff */
[----:B------:R-:W-:Y:S01]  /*2390*/  HMMA.16816.F32 R12, R168, R6, RZ ;  /* 0x00000006a80c723c */ /* 0x000fe200000018ff */
[----:B------:R-:W-:Y:S02]  /*23a0*/  LDSM.16.M88.4 R24, [R101+0x800] ;  /* 0x000800006518783b */ /* 0x000fe40000000200 */
[----:B------:R-:W-:Y:S01]  /*23b0*/  IMAD R4, R46, c[0x0][0x214], R4 ;  /* 0x000085002e047a24 */ /* 0x000fe200078e0204 */
[----:B------:R-:W-:Y:S01]  /*23c0*/  SHF.L.U64.HI R84, R30, 0x1, R31 ;  /* 0x000000011e547819 */ /* 0x000fe2000001021f */
[C---:B------:R-:W-:Y:S01]  /*23d0*/  IMAD.SHL.U32 R92, R53.reuse, 0x2, RZ ;  /* 0x00000002355c7824 */ /* 0x040fe200078e00ff */
[----:B------:R-:W-:Y:S01]  /*23e0*/  SHF.L.U64.HI R87, R53, 0x1, R32 ;  /* 0x0000000135577819 */ /* 0x000fe20000010220 */
[----:B------:R-:W-:Y:S01]  /*23f0*/  IMAD.IADD R5, R9, 0x1, R4 ;  /* 0x0000000109057824 */ /* 0x000fe200078e0204 */
[----:B------:R-:W-:Y:S01]  /*2400*/  LDSM.16.M88.4 R44, [R252+0x1000] ;  /* 0x00100000fc2c783b */ /* 0x000fe20000000200 */
[----:B------:R-:W-:Y:S01]  /*2410*/  IMAD R4, R33, c[0x0][0x21c], R0 ;  /* 0x0000870021047a24 */ /* 0x000fe200078e0200 */
[----:B------:R-:W-:-:S02]  /*2420*/  IADD3 R0, P0, R2, R8, RZ ;  /* 0x0000000802007210 */ /* 0x000fc40007f1e0ff */
[----:B------:R-:W-:Y:S02]  /*2430*/  STL [R1+0xb0], R5 ;  /* 0x0000b00501007387 */ /* 0x000fe40000100800 */
[----:B------:R-:W-:Y:S02]  /*2440*/  IADD3.X R3, R5, R3, R4, P0, !PT ;  /* 0x0000000305037210 */ /* 0x000fe400007fe404 */
        /* <DEDUP_REMOVED lines=8> */
[----:B------:R-:W-:-:S02]  /*24d0*/  ISETP.GE.AND P5, PT, R30, c[0x0][0x1d4], PT ;  /* 0x000075001e007a0c */ /* 0x000fc40003fa6270 */
[----:B------:R-:W1:Y:S05]  /*24e0*/  LDSM.16.M88.4 R36, [R252+0x800] ;  /* 0x00080000fc24783b */ /* 0x000e6a0000000200 */
[----:B------:R-:W-:Y:S01]  /*24f0*/  HMMA.16816.F32 R76, R172, R22, R12 ;  /* 0x00000016ac4c723c */ /* 0x000fe2000000180c */
[C---:B--2---:R-:W-:Y:S02]  /*2500*/  IADD3 R16, P0, R4.reuse, R90, RZ ;  /* 0x0000005a04107210 */ /* 0x044fe40007f1e0ff */
[----:B------:R-:W-:-:S04]  /*2510*/  IADD3 R18, P1, R4, R89, RZ ;  /* 0x0000005904127210 */ /* 0x000fc80007f3e0ff */
[----:B------:R-:W-:Y:S01]  /*2520*/  IADD3 R14, P3, R4, R91, RZ ;  /* 0x0000005b040e7210 */ /* 0x000fe20007f7e0ff */
[C-C-:B---3--:R-:W-:Y:S01]  /*2530*/  IMAD.X R17, R5.reuse, 0x1, R85.reuse, P0 ;  /* 0x0000000105117824 */ /* 0x148fe200000e0655 */
[----:B------:R-:W-:Y:S02]  /*2540*/  SEL R0, R48, 0xffffffc0, !P2 ;  /* 0xffffffc030007807 */ /* 0x000fe40005000000 */
[----:B----4-:R-:W-:Y:S01]  /*2550*/  IADD3 R8, P0, R2, R90, RZ ;  /* 0x0000005a02087210 */ /* 0x010fe20007f1e0ff */
[C---:B------:R-:W-:Y:S01]  /*2560*/  IMAD.X R15, R5.reuse, 0x1, R86, P3 ;  /* 0x00000001050f7824 */ /* 0x040fe200018e0656 */
[----:B------:R-:W-:Y:S01]  /*2570*/  IADD3 R4, P2, R4, R92, RZ ;  /* 0x0000005c04047210 */ /* 0x000fe20007f5e0ff */
[----:B------:R-:W-:Y:S01]  /*2580*/  IMAD.X R19, R5, 0x1, R84, P1 ;  /* 0x0000000105137824 */ /* 0x000fe200008e0654 */
[----:B------:R-:W-:Y:S01]  /*2590*/  ISETP.GE.AND P3, PT, R50, c[0x0][0x1d4], PT ;  /* 0x0000750032007a0c */ /* 0x000fe20003f66270 */
[----:B------:R-:W-:Y:S01]  /*25a0*/  IMAD.X R9, R3, 0x1, R85, P0 ;  /* 0x0000000103097824 */ /* 0x000fe200000e0655 */
[----:B------:R-:W-:-:S02]  /*25b0*/  IADD3 R12, P1, R2, R89, RZ ;  /* 0x00000059020c7210 */ /* 0x000fc40007f3e0ff */
[C---:B------:R-:W-:Y:S01]  /*25c0*/  ISETP.LT.OR P4, PT, R10.reuse, 0x1, P5 ;  /* 0x000000010a00780c */ /* 0x040fe20002f81670 */
[----:B------:R-:W-:Y:S01]  /*25d0*/  IMAD.X R5, R5, 0x1, R87, P2 ;  /* 0x0000000105057824 */ /* 0x000fe200010e0657 */
[----:B------:R-:W-:Y:S01]  /*25e0*/  ISETP.LT.OR P0, PT, R10, 0x1, P3 ;  /* 0x000000010a00780c */ /* 0x000fe20001f01670 */
[----:B------:R-:W-:Y:S01]  /*25f0*/  IMAD.X R13, R3, 0x1, R84, P1 ;  /* 0x00000001030d7824 */ /* 0x000fe200008e0654 */
[----:B------:R-:W-:Y:S02]  /*2600*/  IADD3 R6, P2, R2, R91, RZ ;  /* 0x0000005b02067210 */ /* 0x000fe40007f5e0ff */
[----:B------:R-:W-:Y:S01]  /*2610*/  ISETP.GE.AND P1, PT, R49, c[0x0][0x1d4], PT ;  /* 0x0000750031007a0c */ /* 0x000fe20003f26270 */
[----:B------:R-:W-:Y:S01]  /*2620*/  HMMA.16816.F32 R20, R168, R40, RZ ;  /* 0x00000028a814723c */ /* 0x000fe200000018ff */
[----:B------:R-:W2:Y:S01]  /*2630*/  LDSM.16.M88.4 R48, [R252+0x1800] ;  /* 0x00180000fc30783b */ /* 0x000ea20000000200 */
[----:B------:R-:W-:Y:S01]  /*2640*/  IMAD.X R7, R3, 0x1, R86, P2 ;  /* 0x0000000103077824 */ /* 0x000fe200010e0656 */
[----:B------:R-:W-:-:S03]  /*2650*/  ISETP.LT.OR P2, PT, R10, 0x1, P1 ;  /* 0x000000010a00780c */ /* 0x000fc60000f41670 */
[----:B------:R-:W-:Y:S01]  /*2660*/  @!PT LDS RZ, [RZ] ;  /* 0x00000000fffff984 */ /* 0x000fe20000000800 */
[----:B------:R-:W-:Y:S01]  /*2670*/  @!PT LDS RZ, [RZ] ;  /* 0x00000000fffff984 */ /* 0x000fe20000000800 */
[----:B------:R-:W-:Y:S01]  /*2680*/  @!PT LDS RZ, [RZ] ;  /* 0x00000000fffff984 */ /* 0x000fe20000000800 */
[----:B------:R3:W-:Y:S02]  /*2690*/  LDGSTS.E.BYPASS.LTC128B.128 [R52+0x100], [R18.64], !P4 ;  /* 0x0010000012347fae */ /* 0x0007e4000e101d46 */
[----:B------:R-:W-:Y:S02]  /*26a0*/  HMMA.16816.F32 R28, R168, R24, RZ ;  /* 0x00000018a81c723c */ /* 0x000fe400000018ff */
[----:B------:R3:W-:Y:S01]  /*26b0*/  LDGSTS.E.BYPASS.LTC128B.128 [R52+0x2100], [R16.64], !P0 ;  /* 0x0210000010347fae */ /* 0x0007e2000c101d46 */
[----:B------:R-:W-:-:S05]  /*26c0*/  ISETP.GE.AND P0, PT, R53, c[0x0][0x1d4], PT ;  /* 0x0000750035007a0c */ /* 0x000fca0003f06270 */
[----:B------:R-:W-:Y:S01]  /*26d0*/  HMMA.16816.F32 R24, R168, R26, RZ ;  /* 0x0000001aa818723c */ /* 0x000fe200000018ff */
[C---:B------:R-:W-:Y:S01]  /*26e0*/  ISETP.LT.OR P4, PT, R10.reuse, 0x1, P0 ;  /* 0x000000010a00780c */ /* 0x040fe20000781670 */
[----:B------:R4:W-:Y:S01]  /*26f0*/  LDGSTS.E.BYPASS.LTC128B.128 [R52+0x4100], [R14.64], !P2 ;  /* 0x041000000e347fae */ /* 0x0009e2000d101d46 */
[C---:B------:R-:W-:Y:S02]  /*2700*/  ISETP.LT.OR P5, PT, R10.reuse, 0x21, P5 ;  /* 0x000000210a00780c */ /* 0x040fe40002fa1670 */
[C---:B------:R-:W-:Y:S02]  /*2710*/  ISETP.LT.OR P3, PT, R10.reuse, 0x21, P3 ;  /* 0x000000210a00780c */ /* 0x040fe40001f61670 */
[C---:B------:R-:W-:Y:S02]  /*2720*/  ISETP.LT.OR P2, PT, R10.reuse, 0x21, P1 ;  /* 0x000000210a00780c */ /* 0x040fe40000f41670 */
[----:B------:R-:W-:Y:S02]  /*2730*/  ISETP.LT.OR P1, PT, R10, 0x21, P0 ;  /* 0x000000210a00780c */ /* 0x000fe40000721670 */
[----:B------:R-:W-:Y:S01]  /*2740*/  IADD3 R2, P0, R2, R92, RZ ;  /* 0x0000005c02027210 */ /* 0x000fe20007f1e0ff */
[----:B------:R-:W-:-:S02]  /*2750*/  IMAD.IADD R100, R101, 0x1, R0 ;  /* 0x0000000165647824 */ /* 0x000fc400078e0200 */
[----:B------:R1:W-:Y:S02]  /*2760*/  LDGSTS.E.BYPASS.LTC128B.128 [R52+0x6100], [R4.64], !P4 ;  /* 0x0610000004347fae */ /* 0x0003e4000e101d46 */
[----:B------:R-:W-:Y:S01]  /*2770*/  IMAD.X R3, R3, 0x1, R87, P0 ;  /* 0x0000000103037824 */ /* 0x000fe200000e0657 */
[----:B------:R-:W-:Y:S01]  /*2780*/  HMMA.16816.F32 R56, R172, R44, R20 ;  /* 0x0000002cac38723c */ /* 0x000fe20000001814 */
[----:B------:R4:W-:Y:S04]  /*2790*/  LDGSTS.E.BYPASS.LTC128B.128 [R52+0x1100], [R12.64], !P5 ;  /* 0x011000000c347fae */ /* 0x0009e8000e901d46 */
[----:B------:R2:W-:Y:S03]  /*27a0*/  LDGSTS.E.BYPASS.LTC128B.128 [R52+0x3100], [R8.64], !P3 ;  /* 0x0310000008347fae */ /* 0x0005e6000d901d46 */
[C---:B---3--:R-:W-:Y:S01]  /*27b0*/  HMMA.16816.F32 R16, R168.reuse, R32, RZ ;  /* 0x00000020a810723c */ /* 0x048fe200000018ff */
[----:B------:R3:W-:Y:S04]  /*27c0*/  LDGSTS.E.BYPASS.LTC128B.128 [R52+0x5100], [R6.64], !P2 ;  /* 0x0510000006347fae */ /* 0x0007e8000d101d46 */
[----:B------:R3:W-:Y:S03]  /*27d0*/  LDGSTS.E.BYPASS.LTC128B.128 [R52+0x7100], [R2.64], !P1 ;  /* 0x0710000002347fae */ /* 0x0007e6000c901d46 */
[----:B------:R-:W-:Y:S01]  /*27e0*/  HMMA.16816.F32 R20, R168, R42, RZ ;  /* 0x0000002aa814723c */ /* 0x000fe200000018ff */
[----:B------:R-:W-:Y:S04]  /*27f0*/  LDSM.16.M88.4 R40, [R100+0x1000] ;  /* 0x001000006428783b */ /* 0x000fe80000000200 */
[----:B------:R-:W0:Y:S03]  /*2800*/  LDGDEPBAR ;  /* 0x00000000000079af */ /* 0x000e260000000000 */
[----:B-1----:R-:W-:Y:S01]  /*2810*/  HMMA.16816.F32 R64, R172, R38, R24 ;  /* 0x00000026ac40723c */ /* 0x002fe20000001818 */
[----:B------:R-:W1:Y:S07]  /*2820*/  LDSM.16.M88.4 R24, [R100] ;  /* 0x000000006418783b */ /* 0x000e6e0000000200 */
[----:B--2---:R-:W-:Y:S01]  /*2830*/  HMMA.16816.F32 R8, R168, R34, RZ ;  /* 0x00000022a808723c */ /* 0x004fe200000018ff */
[----:B------:R-:W2:Y:S07]  /*2840*/  LDSM.16.M88.4 R32, [R100+0x800] ;  /* 0x000800006420783b */ /* 0x000eae0000000200 */
[----:B------:R-:W-:Y:S01]  /*2850*/  HMMA.16816.F32 R68, R172, R36, R28 ;  /* 0x00000024ac44723c */ /* 0x000fe2000000181c */
[----:B------:R-:W2:Y:S01]  /*2860*/  LDSM.16.M88.4 R36, [R100+0x1800] ;  /* 0x001800006424783b */ /* 0x000ea20000000200 */
[----:B---3--:R-:W-:-:S05]  /*2870*/  IADD3 R2, R252, 0x6000, RZ ;  /* 0x00006000fc027810 */ /* 0x008fca0007ffe0ff */
[----:B------:R-:W-:Y:S01]  /*2880*/  IMAD.IADD R0, R2, 0x1, R0 ;  /* 0x0000000102007824 */ /* 0x000fe200078e0200 */
[C---:B------:R-:W-:Y:S04]  /*2890*/  HMMA.16816.F32 R16, R172.reuse, R48, R16 ;  /* 0x00000030ac10723c */ /* 0x040fe80000001810 */
[----:B----4-:R-:W3:Y:S04]  /*28a0*/  LDSM.16.M88.4 R12, [R0+-0x6000] ;  /* 0xffa00000000c783b */ /* 0x010ee80000000200 */
[C---:B------:R-:W-:Y:S01]  /*28b0*/  HMMA.16816.F32 R28, R172.reuse, R46, R20 ;  /* 0x0000002eac1c723c */ /* 0x040fe20000001814 */
[----:B------:R-:W4:Y:S04]  /*28c0*/  LDSM.16.M88.4 R52, [R0+-0x5800] ;  /* 0xffa800000034783b */ /* 0x000f280000000200 */
[----:B------:R-:W3:Y:S03]  /*28d0*/  LDSM.16.M88.4 R60, [R0+-0x5000] ;  /* 0xffb00000003c783b */ /* 0x000ee60000000200 */
[----:B------:R-:W-:Y:S01]  /*28e0*/  HMMA.16816.F32 R8, R172, R50, R8 ;  /* 0x00000032ac08723c */ /* 0x000fe20000001808 */
[----:B------:R-:W3:Y:S07]  /*28f0*/  LDSM.16.M88.4 R72, [R0+-0x4800] ;  /* 0xffb800000048783b */ /* 0x000eee0000000200 */
[C---:B-1----:R-:W-:Y:S01]  /*2900*/  HMMA.16816.F32 R4, R192.reuse, R24, R80 ;  /* 0x00000018c004723c */ /* 0x042fe20000001850 */
[----:B------:R-:W-:Y:S07]  /*2910*/  LDSM.16.M88.4 R80, [R100+0x7800] ;  /* 0x007800006450783b */ /* 0x000fee0000000200 */
[C---:B------:R-:W-:Y:S01]  /*2920*/  HMMA.16816.F32 R20, R192.reuse, R26, R76 ;  /* 0x0000001ac014723c */ /* 0x040fe2000000184c */
[----:B------:R-:W-:Y:S07]  /*2930*/  LDSM.16.M88.4 R76, [R101+0x3800] ;  /* 0x00380000654c783b */ /* 0x000fee0000000200 */
[C---:B--2---:R-:W-:Y:S01]  /*2940*/  HMMA.16816.F32 R24, R192.reuse, R32, R68 ;  /* 0x00000020c018723c */ /* 0x044fe20000001844 */
[----:B------:R-:W-:Y:S07]  /*2950*/  LDSM.16.M88.4 R68, [R252+0x3800] ;  /* 0x00380000fc44783b */ /* 0x000fee0000000200 */
[C---:B------:R-:W-:Y:S01]  /*2960*/  HMMA.16816.F32 R32, R192.reuse, R34, R64 ;  /* 0x00000022c020723c */ /* 0x040fe20000001840 */
[----:B------:R-:W-:Y:S07]  /*2970*/  LDSM.16.M88.4 R64, [R101+0x3000] ;  /* 0x003000006540783b */ /* 0x000fee0000000200 */
[C---:B------:R-:W-:Y:S01]  /*2980*/  HMMA.16816.F32 R48, R192.reuse, R40, R56 ;  /* 0x00000028c030723c */ /* 0x040fe20000001838 */
[----:B------:R-:W-:Y:S07]  /*2990*/  LDSM.16.M88.4 R56, [R101+0x2800] ;  /* 0x002800006538783b */ /* 0x000fee0000000200 */
[C---:B------:R-:W-:Y:S08]  /*29a0*/  HMMA.16816.F32 R16, R192.reuse, R36, R16 ;  /* 0x00000024c010723c */ /* 0x040ff00000001810 */
[C---:B------:R-:W-:Y:S01]  /*29b0*/  HMMA.16816.F32 R44, R192.reuse, R42, R28 ;  /* 0x0000002ac02c723c */ /* 0x040fe2000000181c */
[----:B------:R-:W-:Y:S07]  /*29c0*/  LDSM.16.M88.4 R40, [R252+0x2800] ;  /* 0x00280000fc28783b */ /* 0x000fee0000000200 */
[----:B------:R-:W-:Y:S01]  /*29d0*/  HMMA.16816.F32 R8, R192, R38, R8 ;  /* 0x00000026c008723c */ /* 0x000fe20000001808 */
[----:B------:R-:W1:Y:S07]  /*29e0*/  LDSM.16.M88.4 R36, [R101+0x2000] ;  /* 0x002000006524783b */ /* 0x000e6e0000000200 */
[C---:B---3--:R-:W-:Y:S08]  /*29f0*/  HMMA.16816.F32 R4, R196.reuse, R12, R4 ;  /* 0x0000000cc404723c */ /* 0x048ff00000001804 */
[C---:B------:R-:W-:Y:S08]  /*2a00*/  HMMA.16816.F32 R12, R196.reuse, R14, R20 ;  /* 0x0000000ec40c723c */ /* 0x040ff00000001814 */
[C---:B----4-:R-:W-:Y:S08]  /*2a10*/  HMMA.16816.F32 R20, R196.reuse, R52, R24 ;  /* 0x00000034c414723c */ /* 0x050ff00000001818 */
        /* <DEDUP_REMOVED lines=15> */
[----:B------:R-:W-:Y:S07]  /*2b10*/  LDSM.16.M88.4 R56, [R0+-0x3000] ;  /* 0xffd000000038783b */ /* 0x000fee0000000200 */
[C---:B------:R-:W-:Y:S08]  /*2b20*/  HMMA.16816.F32 R32, R200.reuse, R64, R32 ;  /* 0x00000040c820723c */ /* 0x040ff00000001820 */
[C---:B------:R-:W-:Y:S08]  /*2b30*/  HMMA.16816.F32 R24, R200.reuse, R76, R24 ;  /* 0x0000004cc818723c */ /* 0x040ff00000001818 */
[C---:B------:R-:W-:Y:S01]  /*2b40*/  HMMA.16816.F32 R44, R200.reuse, R66, R44 ;  /* 0x00000042c82c723c */ /* 0x040fe2000000182c */
[----:B------:R-:W-:Y:S07]  /*2b50*/  LDSM.16.M88.4 R64, [R0+-0x2800] ;  /* 0xffd800000040783b */ /* 0x000fee0000000200 */
[----:B------:R-:W-:Y:S01]  /*2b60*/  HMMA.16816.F32 R16, R200, R78, R16 ;  /* 0x0000004ec810723c */ /* 0x000fe20000001810 */
[----:B------:R-:W-:Y:S07]  /*2b70*/  LDSM.16.M88.4 R76, [R252+0x7800] ;  /* 0x00780000fc4c783b */ /* 0x000fee0000000200 */
[C---:B--2---:R-:W-:Y:S08]  /*2b80*/  HMMA.16816.F32 R4, R204.reuse, R8, R4 ;  /* 0x00000008cc04723c */ /* 0x044ff00000001804 */
[C---:B------:R-:W-:Y:S01]  /*2b90*/  HMMA.16816.F32 R12, R204.reuse, R10, R12 ;  /* 0x0000000acc0c723c */ /* 0x040fe2000000180c */
[----:B------:R-:W2:Y:S07]  /*2ba0*/  LDSM.16.M88.4 R8, [R0+-0x4000] ;  /* 0xffc000000008783b */ /* 0x000eae0000000200 */
[C---:B------:R-:W-:Y:S08]  /*2bb0*/  HMMA.16816.F32 R20, R204.reuse, R40, R20 ;  /* 0x00000028cc14723c */ /* 0x040ff00000001814 */
[C---:B------:R-:W-:Y:S01]  /*2bc0*/  HMMA.16816.F32 R28, R204.reuse, R42, R28 ;  /* 0x0000002acc1c723c */ /* 0x040fe2000000181c */
[----:B------:R-:W3:Y:S07]  /*2bd0*/  LDSM.16.M88.4 R40, [R0+-0x3800] ;  /* 0xffc800000028783b */ /* 0x000eee0000000200 */
[C---:B------:R-:W-:Y:S08]  /*2be0*/  HMMA.16816.F32 R32, R204.reuse, R52, R32 ;  /* 0x00000034cc20723c */ /* 0x040ff00000001820 */
[C---:B------:R-:W-:Y:S08]  /*2bf0*/  HMMA.16816.F32 R24, R204.reuse, R68, R24 ;  /* 0x00000044cc18723c */ /* 0x040ff00000001818 */
[C---:B------:R-:W-:Y:S01]  /*2c00*/  HMMA.16816.F32 R44, R204.reuse, R54, R44 ;  /* 0x00000036cc2c723c */ /* 0x040fe2000000182c */
[----:B------:R-:W-:Y:S07]  /*2c10*/  LDSM.16.M88.4 R52, [R101+0x4800] ;  /* 0x004800006534783b */ /* 0x000fee0000000200 */
[----:B------:R-:W-:Y:S01]  /*2c20*/  HMMA.16816.F32 R16, R204, R70, R16 ;  /* 0x00000046cc10723c */ /* 0x000fe20000001810 */
        /* <DEDUP_REMOVED lines=8> */
[C---:B------:R-:W-:Y:S08]  /*2cb0*/  HMMA.16816.F32 R24, R208.reuse, R72, R24 ;  /* 0x00000048d018723c */ /* 0x040ff00000001818 */
[C---:B------:R-:W-:Y:S01]  /*2cc0*/  HMMA.16816.F32 R44, R208.reuse, R62, R44 ;  /* 0x0000003ed02c723c */ /* 0x040fe2000000182c */
[----:B------:R-:W4:Y:S07]  /*2cd0*/  LDSM.16.M88.4 R60, [R101+0x5000] ;  /* 0x00500000653c783b */ /* 0x000f2e0000000200 */
        /* <DEDUP_REMOVED lines=9> */
[C---:B------:R-:W-:Y:S08]  /*2d70*/  HMMA.16816.F32 R24, R212.reuse, R64, R24 ;  /* 0x00000040d418723c */ /* 0x040ff00000001818 */
[C---:B------:R-:W-:Y:S01]  /*2d80*/  HMMA.16816.F32 R44, R212.reuse, R58, R44 ;  /* 0x0000003ad42c723c */ /* 0x040fe2000000182c */
[----:B------:R-:W3:Y:S07]  /*2d90*/  LDSM.16.M88.4 R56, [R252+0x5000] ;  /* 0x00500000fc38783b */ /* 0x000eee0000000200 */
[----:B------:R-:W-:Y:S01]  /*2da0*/  HMMA.16816.F32 R16, R212, R66, R16 ;  /* 0x00000042d410723c */ /* 0x000fe20000001810 */
[----:B------:R-:W2:Y:S07]  /*2db0*/  LDSM.16.M88.4 R64, [R252+0x5800] ;  /* 0x00580000fc40783b */ /* 0x000eae0000000200 */
[C---:B-1----:R-:W-:Y:S08]  /*2dc0*/  HMMA.16816.F32 R4, R216.reuse, R36, R4 ;  /* 0x00000024d804723c */ /* 0x042ff00000001804 */
[C---:B------:R-:W-:Y:S01]  /*2dd0*/  HMMA.16816.F32 R12, R216.reuse, R38, R12 ;  /* 0x00000026d80c723c */ /* 0x040fe2000000180c */
[----:B------:R-:W-:Y:S07]  /*2de0*/  LDSM.16.M88.4 R36, [R0+-0x2000] ;  /* 0xffe000000024783b */ /* 0x000fee0000000200 */
[C---:B------:R-:W-:Y:S08]  /*2df0*/  HMMA.16816.F32 R20, R216.reuse, R52, R20 ;  /* 0x00000034d814723c */ /* 0x040ff00000001814 */
[C---:B------:R-:W-:Y:S01]  /*2e00*/  HMMA.16816.F32 R28, R216.reuse, R54, R28 ;  /* 0x00000036d81c723c */ /* 0x040fe2000000181c */
[----:B------:R-:W1:Y:S07]  /*2e10*/  LDSM.16.M88.4 R52, [R100+0x4800] ;  /* 0x004800006434783b */ /* 0x000e6e0000000200 */
[C---:B----4-:R-:W-:Y:S08]  /*2e20*/  HMMA.16816.F32 R32, R216.reuse, R60, R32 ;  /* 0x0000003cd820723c */ /* 0x050ff00000001820 */
[C---:B------:R-:W-:Y:S08]  /*2e30*/  HMMA.16816.F32 R24, R216.reuse, R68, R24 ;  /* 0x00000044d818723c */ /* 0x040ff00000001818 */
[C---:B------:R-:W-:Y:S01]  /*2e40*/  HMMA.16816.F32 R44, R216.reuse, R62, R44 ;  /* 0x0000003ed82c723c */ /* 0x040fe2000000182c */
[----:B------:R-:W4:Y:S07]  /*2e50*/  LDSM.16.M88.4 R60, [R100+0x5000] ;  /* 0x00500000643c783b */ /* 0x000f2e0000000200 */
[----:B------:R-:W-:Y:S01]  /*2e60*/  HMMA.16816.F32 R16, R216, R70, R16 ;  /* 0x00000046d810723c */ /* 0x000fe20000001810 */
[----:B------:R-:W1:Y:S07]  /*2e70*/  LDSM.16.M88.4 R68, [R100+0x5800] ;  /* 0x005800006444783b */ /* 0x000e6e0000000200 */
[C---:B--2---:R-:W-:Y:S08]  /*2e80*/  HMMA.16816.F32 R4, R220.reuse, R8, R4 ;  /* 0x00000008dc04723c */ /* 0x044ff00000001804 */
[C---:B------:R-:W-:Y:S08]  /*2e90*/  HMMA.16816.F32 R12, R220.reuse, R10, R12 ;  /* 0x0000000adc0c723c */ /* 0x040ff0000000180c */
[C---:B------:R-:W-:Y:S08]  /*2ea0*/  HMMA.16816.F32 R20, R220.reuse, R48, R20 ;  /* 0x00000030dc14723c */ /* 0x040ff00000001814 */
[C---:B------:R-:W-:Y:S01]  /*2eb0*/  HMMA.16816.F32 R28, R220.reuse, R50, R28 ;  /* 0x00000032dc1c723c */ /* 0x040fe2000000181c */
[----:B------:R-:W2:Y:S07]  /*2ec0*/  LDSM.16.M88.4 R48, [R0+-0x1800] ;  /* 0xffe800000030783b */ /* 0x000eae0000000200 */
[C---:B---3--:R-:W-:Y:S08]  /*2ed0*/  HMMA.16816.F32 R32, R220.reuse, R56, R32 ;  /* 0x00000038dc20723c */ /* 0x048ff00000001820 */
[C---:B------:R-:W-:Y:S08]  /*2ee0*/  HMMA.16816.F32 R24, R220.reuse, R64, R24 ;  /* 0x00000040dc18723c */ /* 0x040ff00000001818 */
[C---:B------:R-:W-:Y:S01]  /*2ef0*/  HMMA.16816.F32 R44, R220.reuse, R58, R44 ;  /* 0x0000003adc2c723c */ /* 0x040fe2000000182c */
[----:B------:R-:W3:Y:S07]  /*2f00*/  LDSM.16.M88.4 R56, [R0+-0x1000] ;  /* 0xfff000000038783b */ /* 0x000eee0000000200 */
[----:B------:R-:W-:Y:S01]  /*2f10*/  HMMA.16816.F32 R16, R220, R66, R16 ;  /* 0x00000042dc10723c */ /* 0x000fe20000001810 */
[----:B------:R-:W2:Y:S07]  /*2f20*/  LDSM.16.M88.4 R64, [R0+-0x800] ;  /* 0xfff800000040783b */ /* 0x000eae0000000200 */
[C---:B------:R-:W-:Y:S08]  /*2f30*/  HMMA.16816.F32 R8, R224.reuse, R40, R4 ;  /* 0x00000028e008723c */ /* 0x040ff00000001804 */
[C---:B------:R-:W-:Y:S01]  /*2f40*/  HMMA.16816.F32 R4, R224.reuse, R42, R12 ;  /* 0x0000002ae004723c */ /* 0x040fe2000000180c */
[----:B------:R-:W2:Y:S07]  /*2f50*/  LDSM.16.M88.4 R40, [R101+0x6000] ;  /* 0x006000006528783b */ /* 0x000eae0000000200 */
[C---:B-1----:R-:W-:Y:S08]  /*2f60*/  HMMA.16816.F32 R20, R224.reuse, R52, R20 ;  /* 0x00000034e014723c */ /* 0x042ff00000001814 */
        /* <DEDUP_REMOVED lines=8> */
[C---:B------:R-:W-:Y:S08]  /*2ff0*/  HMMA.16816.F32 R12, R228.reuse, R36, R8 ;  /* 0x00000024e40c723c */ /* 0x040ff00000001808 */
[C---:B------:R-:W-:Y:S01]  /*3000*/  HMMA.16816.F32 R8, R228.reuse, R38, R4 ;  /* 0x00000026e408723c */ /* 0x040fe20000001804 */
[----:B------:R-:W1:Y:S07]  /*3010*/  LDSM.16.M88.4 R36, [R252+0x6000] ;  /* 0x00600000fc24783b */ /* 0x000e6e0000000200 */
[C---:B--2---:R-:W-:Y:S08]  /*3020*/  HMMA.16816.F32 R4, R228.reuse, R48, R20 ;  /* 0x00000030e404723c */ /* 0x044ff00000001814 */
[C---:B------:R-:W-:Y:S01]  /*3030*/  HMMA.16816.F32 R28, R228.reuse, R50, R28 ;  /* 0x00000032e41c723c */ /* 0x040fe2000000181c */
[----:B------:R-:W2:Y:S07]  /*3040*/  LDSM.16.M88.4 R48, [R252+0x6800] ;  /* 0x00680000fc30783b */ /* 0x000eae0000000200 */
[C---:B---3--:R-:W-:Y:S08]  /*3050*/  HMMA.16816.F32 R32, R228.reuse, R56, R32 ;  /* 0x00000038e420723c */ /* 0x048ff00000001820 */
[C---:B------:R-:W-:Y:S08]  /*3060*/  HMMA.16816.F32 R24, R228.reuse, R64, R24 ;  /* 0x00000040e418723c */ /* 0x040ff00000001818 */
[C---:B------:R-:W-:Y:S01]  /*3070*/  HMMA.16816.F32 R44, R228.reuse, R58, R44 ;  /* 0x0000003ae42c723c */ /* 0x040fe2000000182c */
[----:B------:R-:W3:Y:S07]  /*3080*/  LDSM.16.M88.4 R56, [R252+0x7000] ;  /* 0x00700000fc38783b */ /* 0x000eee0000000200 */
[----:B------:R-:W-:Y:S01]  /*3090*/  HMMA.16816.F32 R20, R228, R66, R16 ;  /* 0x00000042e414723c */ /* 0x000fe20000001810 */
[----:B------:R-:W2:Y:S07]  /*30a0*/  LDSM.16.M88.4 R64, [R100+0x6000] ;  /* 0x006000006440783b */ /* 0x000eae0000000200 */
[C---:B------:R-:W-:Y:S08]  /*30b0*/  HMMA.16816.F32 R16, R232.reuse, R40, R12 ;  /* 0x00000028e810723c */ /* 0x040ff0000000180c */
[C---:B------:R-:W-:Y:S08]  /*30c0*/  HMMA.16816.F32 R12, R232.reuse, R42, R8 ;  /* 0x0000002ae80c723c */ /* 0x040ff00000001808 */
[C---:B-1----:R-:W-:Y:S08]  /*30d0*/  HMMA.16816.F32 R8, R232.reuse, R52, R4 ;  /* 0x00000034e808723c */ /* 0x042ff00000001804 */
[C---:B------:R-:W-:Y:S01]  /*30e0*/  HMMA.16816.F32 R4, R232.reuse, R54, R28 ;  /* 0x00000036e804723c */ /* 0x040fe2000000181c */
[----:B------:R-:W-:Y:S07]  /*30f0*/  LDSM.16.M88.4 R52, [R0+0x1000] ;  /* 0x001000000034783b */ /* 0x000fee0000000200 */
[C---:B----4-:R-:W-:Y:S08]  /*3100*/  HMMA.16816.F32 R32, R232.reuse, R60, R32 ;  /* 0x0000003ce820723c */ /* 0x050ff00000001820 */
[C---:B------:R-:W-:Y:S08]  /*3110*/  HMMA.16816.F32 R28, R232.reuse, R68, R24 ;  /* 0x00000044e81c723c */ /* 0x040ff00000001818 */
[C---:B------:R-:W-:Y:S01]  /*3120*/  HMMA.16816.F32 R44, R232.reuse, R62, R44 ;  /* 0x0000003ee82c723c */ /* 0x040fe2000000182c */
[----:B------:R-:W-:Y:S07]  /*3130*/  LDSM.16.M88.4 R60, [R0] ;  /* 0x00000000003c783b */ /* 0x000fee0000000200 */
[----:B------:R-:W-:Y:S01]  /*3140*/  HMMA.16816.F32 R24, R232, R70, R20 ;  /* 0x00000046e818723c */ /* 0x000fe20000001814 */
[----:B------:R-:W1:Y:S07]  /*3150*/  LDSM.16.M88.4 R68, [R100+0x6800] ;  /* 0x006800006444783b */ /* 0x000e6e0000000200 */
[C---:B------:R-:W-:Y:S08]  /*3160*/  HMMA.16816.F32 R20, R236.reuse, R36, R16 ;  /* 0x00000024ec14723c */ /* 0x040ff00000001810 */
[C---:B------:R-:W-:Y:S08]  /*3170*/  HMMA.16816.F32 R16, R236.reuse, R38, R12 ;  /* 0x00000026ec10723c */ /* 0x040ff0000000180c */
[C---:B--2---:R-:W-:Y:S08]  /*3180*/  HMMA.16816.F32 R12, R236.reuse, R48, R8 ;  /* 0x00000030ec0c723c */ /* 0x044ff00000001808 */
[C---:B------:R-:W-:Y:S01]  /*3190*/  HMMA.16816.F32 R8, R236.reuse, R50, R4 ;  /* 0x00000032ec08723c */ /* 0x040fe20000001804 */
[----:B------:R-:W-:Y:S07]  /*31a0*/  LDSM.16.M88.4 R48, [R0+0x1800] ;  /* 0x001800000030783b */ /* 0x000fee0000000200 */
[C---:B---3--:R-:W-:Y:S08]  /*31b0*/  HMMA.16816.F32 R4, R236.reuse, R56, R32 ;  /* 0x00000038ec04723c */ /* 0x048ff00000001820 */
[C---:B------:R-:W-:Y:S08]  /*31c0*/  HMMA.16816.F32 R40, R236.reuse, R76, R28 ;  /* 0x0000004cec28723c */ /* 0x040ff0000000181c */
[----:B------:R-:W-:Y:S01]  /*31d0*/  HMMA.16816.F32 R44, R236, R58, R44 ;  /* 0x0000003aec2c723c */ /* 0x000fe2000000182c */
[----:B------:R-:W2:Y:S04]  /*31e0*/  LDSM.16.M88.4 R56, [R0+0x800] ;  /* 0x000800000038783b */ /* 0x000ea80000000200 */
[----:B------:R3:W-:Y:S01]  /*31f0*/  STL [R1+0x28], R100 ;  /* 0x0000286401007387 */ /* 0x0007e20000100800 */
[----:B------:R-:W-:Y:S01]  /*3200*/  ISETP.GE.AND P0, PT, R248, 0x2, PT ;  /* 0x00000002f800780c */ /* 0x000fe20003f06270 */
[----:B------:R-:W-:-:S04]  /*3210*/  DEPBAR.LE SB0, 0x0 ;  /* 0x000080000000791a */ /* 0x000fc80000000000 */
[----:B------:R-:W-:Y:S08]  /*3220*/  HMMA.16816.F32 R36, R236, R78, R24 ;  /* 0x0000004eec24723c */ /* 0x000ff00000001818 */
[C---:B------:R-:W-:Y:S08]  /*3230*/  HMMA.16816.F32 R32, R240.reuse, R64, R20 ;  /* 0x00000040f020723c */ /* 0x040ff00000001814 */
[C---:B------:R-:W-:Y:S08]  /*3240*/  HMMA.16816.F32 R28, R240.reuse, R66, R16 ;  /* 0x00000042f01c723c */ /* 0x040ff00000001810 */
[C---:B-1----:R-:W-:Y:S08]  /*3250*/  HMMA.16816.F32 R24, R240.reuse, R68, R12 ;  /* 0x00000044f018723c */ /* 0x042ff0000000180c */
[C---:B------:R-:W-:Y:S08]  /*3260*/  HMMA.16816.F32 R20, R240.reuse, R70, R8 ;  /* 0x00000046f014723c */ /* 0x040ff00000001808 */
[C---:B------:R-:W-:Y:S08]  /*3270*/  HMMA.16816.F32 R16, R240.reuse, R72, R4 ;  /* 0x00000048f010723c */ /* 0x040ff00000001804 */
[C---:B------:R-:W-:Y:S01]  /*3280*/  HMMA.16816.F32 R8, R240.reuse, R80, R40 ;  /* 0x00000050f008723c */ /* 0x040fe20000001828 */
[----:B------:R3:W-:Y:S07]  /*3290*/  STL [R1+0x24], R0 ;  /* 0x0000240001007387 */ /* 0x0007ee0000100800 */
[C---:B------:R-:W-:Y:S08]  /*32a0*/  HMMA.16816.F32 R12, R240.reuse, R74, R44 ;  /* 0x0000004af00c723c */ /* 0x040ff0000000182c */
[----:B------:R-:W-:Y:S01]  /*32b0*/  HMMA.16816.F32 R4, R240, R82, R36 ;  /* 0x00000052f004723c */ /* 0x000fe20000001824 */
[----:B------:R-:W-:Y:S01]  /*32c0*/  BSSY B0, `(.L_x_2283) ;  /* 0x0000067000007945 */ /* 0x000fe20003800000 */
[----:B------:R-:W-:Y:S06]  /*32d0*/  BAR.SYNC.DEFER_BLOCKING 0x0 ;  /* 0x0000000000007b1d */ /* 0x000fec0000010000 */
[----:B------:R-:W-:Y:S01]  /*32e0*/  HMMA.16816.F32 R36, R244, R60, R32 ;  /* 0x0000003cf424723c */ /* 0x000fe20000001820 */
[----:B------:R-:W-:-:S07]  /*32f0*/  ISETP.GT.AND P6, PT, R103, 0x3f, PT ;  /* 0x0000003f6700780c */ /* 0x000fce0003fc4270 */
[C---:B------:R-:W-:Y:S08]  /*3300*/  HMMA.16816.F32 R60, R244.reuse, R62, R28 ;  /* 0x0000003ef43c723c */ /* 0x040ff0000000181c */
[C---:B--2---:R-:W-:Y:S08]  /*3310*/  HMMA.16816.F32 R32, R244.reuse, R56, R24 ;  /* 0x00000038f420723c */ /* 0x044ff00000001818 */
[C---:B------:R-:W-:Y:S08]  /*3320*/  HMMA.16816.F32 R28, R244.reuse, R52, R16 ;  /* 0x00000034f41c723c */ /* 0x040ff00000001810 */
[C---:B------:R-:W-:Y:S08]  /*3330*/  HMMA.16816.F32 R24, R244.reuse, R48, R8 ;  /* 0x00000030f418723c */ /* 0x040ff00000001808 */
[C---:B------:R-:W-:Y:S08]  /*3340*/  HMMA.16816.F32 R20, R244.reuse, R58, R20 ;  /* 0x0000003af414723c */ /* 0x040ff00000001814 */
[C---:B------:R-:W-:Y:S08]  /*3350*/  HMMA.16816.F32 R52, R244.reuse, R54, R12 ;  /* 0x00000036f434723c */ /* 0x040ff0000000180c */
[----:B------:R-:W-:Y:S01]  /*3360*/  HMMA.16816.F32 R48, R244, R50, R4 ;  /* 0x00000032f430723c */ /* 0x000fe20000001804 */
[----:B------:R-:W-:Y:S07]  /*3370*/  @!UPT UIADD3 URZ, URZ, URZ, URZ ;  /* 0x0000003f3f3ff290 */ /* 0x000fee000fffe03f */
[----:B------:R-:W-:Y:S11]  /*3380*/  @!P0 BRA `(.L_x_2284) ;  /* 0x000005a000008947 */ /* 0x000ff60003800000 */
[----:B---3--:R-:W-:Y:S01]  /*3390*/  ISETP.NE.AND P4, PT, R97, 0x1, PT ;  /* 0x000000016100780c */ /* 0x008fe20003f85270 */
[----:B------:R-:W-:-:S02]  /*33a0*/  IMAD R2, R248, 0x40, R107 ;  /* 0x00000040f8027824 */ /* 0x000fc400078e026b */
[----:B------:R-:W-:-:S03]  /*33b0*/  IMAD.MOV.U32 R6, RZ, RZ, RZ ;  /* 0x000000ffff067224 */ /* 0x000fc600078e00ff */
        /* <DEDUP_REMOVED lines=28> */
.L_x_2341:
        /* <DEDUP_REMOVED lines=31> */
.L_x_2342:
[----:B-12---:R-:W2:Y:S01]  /*3770*/  LDL R15, [R1+0x50] ;  /* 0x00005000010f7983 */ /* 0x006ea20000100800 */
[----:B------:R-:W-:Y:S02]  /*3780*/  IADD3 R2, -R5, 0x10, RZ ;  /* 0x0000001005027810 */ /* 0x000fe40007ffe1ff */
[----:B------:R-:W-:Y:S02]  /*3790*/  IADD3 R6, -R13, 0x10, RZ ;  /* 0x000000100d067810 */ /* 0x000fe40007ffe1ff */
[----:B------:R-:W-:Y:S02]  /*37a0*/  LOP3.LUT R2, R2, 0xf, RZ, 0xc0, !PT ;  /* 0x0000000f02027812 */ /* 0x000fe400078ec0ff */
[----:B------:R-:W-:-:S02]  /*37b0*/  IADD3 R3, -R14, 0x10, RZ ;  /* 0x000000100e037810 */ /* 0x000fc40007ffe1ff */
[----:B------:R-:W-:Y:S02]  /*37c0*/  IADD3 R10, P1, P0, R2, R0, R89 ;  /* 0x00000000020a7210 */ /* 0x000fe4000783e059 */
[----:B------:R-:W-:Y:S02]  /*37d0*/  LOP3.LUT R2, R6, 0xf, RZ, 0xc0, !PT ;  /* 0x0000000f06027812 */ /* 0x000fe400078ec0ff */
[----:B------:R-:W-:Y:S02]  /*37e0*/  IADD3 R7, -R12, 0x10, RZ ;  /* 0x000000100c077810 */ /* 0x000fe40007ffe1ff */
[----:B------:R-:W-:Y:S02]  /*37f0*/  LOP3.LUT R3, R3, 0xf, RZ, 0xc0, !PT ;  /* 0x0000000f03037812 */ /* 0x000fe400078ec0ff */
[----:B----4-:R-:W-:Y:S02]  /*3800*/  IADD3.X R11, RZ, R4, R84, P1, P0 ;  /* 0x00000004ff0b7210 */ /* 0x010fe40000fe0454 */
[----:B------:R-:W-:-:S02]  /*3810*/  IADD3 R6, P1, P0, R2, R0, R91 ;  /* 0x0000000002067210 */ /* 0x000fc4000783e05b */
[----:B------:R-:W-:Y:S02]  /*3820*/  LOP3.LUT R2, R7, 0xf, RZ, 0xc0, !PT ;  /* 0x0000000f07027812 */ /* 0x000fe400078ec0ff */
[----:B------:R-:W-:Y:S02]  /*3830*/  IADD3 R8, P3, P2, R3, R0, R90 ;  /* 0x0000000003087210 */ /* 0x000fe40007a7e05a */
        /* <DEDUP_REMOVED lines=15> */
.L_x_2284:
[----:B---3--:R-:W-:Y:S05]  /*3930*/  BSYNC B0 ;  /* 0x0000000000007941 */ /* 0x008fea0003800000 */
.L_x_2283:
[----:B-1----:R-:W2:Y:S04]  /*3940*/  LDL R3, [R1+0xb4] ;  /* 0x0000b40001037983 */ /* 0x002ea80000100800 */
[----:B------:R-:W2:Y:S01]  /*3950*/  LDL R0, [R1+0xc0] ;  /* 0x0000c00001007983 */ /* 0x000ea20000100800 */
[----:B------:R-:W-:-:S03]  /*3960*/  IMAD.MOV.U32 R4, RZ, RZ, c[0x0][0x2c4] ;  /* 0x0000b100ff047624 */ /* 0x000fc600078e00ff */
[----:B------:R-:W3:Y:S01]  /*3970*/  LDL R7, [R1+0xc4] ;  /* 0x0000c40001077983 */ /* 0x000ee20000100800 */
[----:B------:R-:W-:Y:S01]  /*3980*/  IMAD.MOV.U32 R2, RZ, RZ, -0x40 ;  /* 0xffffffc0ff027424 */ /* 0x000fe200078e00ff */
[----:B------:R-:W-:Y:S01]  /*3990*/  ISETP.NE.AND P0, PT, R4, 0x1, PT ;  /* 0x000000010400780c */ /* 0x000fe20003f05270 */
[----:B------:R-:W-:Y:S01]  /*39a0*/  IMAD.MOV.U32 R5, RZ, RZ, c[0x0][0x2ac] ;  /* 0x0000ab00ff057624 */ /* 0x000fe200078e00ff */
[----:B------:R-:W0:Y:S01]  /*39b0*/  LDGDEPBAR ;  /* 0x00000000000079af */ /* 0x000e220000000000 */
[----:B------:R-:W-:-:S04]  /*39c0*/  IMAD R2, R248, R2, 0x41 ;  /* 0x00000041f8027424 */ /* 0x000fc800078e0202 */
[----:B------:R-:W-:Y:S01]  /*39d0*/  IMAD R2, R5, c[0x0][0x1d0], R2 ;  /* 0x0000740005027a24 */ /* 0x000fe200078e0202 */
[----:B--2---:R-:W-:-:S04]  /*39e0*/  IADD3 R0, R0, R3, RZ ;  /* 0x0000000300007210 */ /* 0x004fc80007ffe0ff */
[----:B------:R-:W-:Y:S01]  /*39f0*/  MOV R4, R0 ;  /* 0x0000000000047202 */ /* 0x000fe20000000f00 */
[----:B------:R-:W-:Y:S01]  /*3a00*/  @P0 IMAD.HI.U32 R3, R0, c[0x0][0x2c8], RZ ;  /* 0x0000b20000030a27 */ /* 0x000fe200078e00ff */
[----:B---3--:R-:W-:Y:S02]  /*3a10*/  IADD3 R6, -R7, R88, RZ ;  /* 0x0000005807067210 */ /* 0x008fe40007ffe1ff */
[----:B------:R-:W-:Y:S02]  /*3a20*/  IADD3 R5, R2, -c[0x0][0x168], -R7 ;  /* 0x80005a0002057a10 */ /* 0x000fe40007ffe807 */
[----:B------:R-:W-:Y:S01]  /*3a30*/  @P0 SHF.R.U32.HI R4, RZ, c[0x0][0x2cc], R3 ;  /* 0x0000b300ff040a19 */ /* 0x000fe20000011603 */
[----:B------:R-:W-:Y:S05]  /*3a40*/  BRA.DIV ~URZ, `(.L_x_2287) ;  /* 0x0000cf827f007947 */ /* 0x000fea000b800000 */
[----:B------:R1:W2:Y:S02]  /*3a50*/  SHFL.IDX PT, R0, R4, RZ, 0x1c1f ;  /* 0x001c1fff04007589 */ /* 0x0002a400000e0000 */
.L_x_2343:
        /* <DEDUP_REMOVED lines=11> */
[----:B------:R-:W-:Y:S02]  /*3b10*/  ISETP.GT.AND P3, PT, R0, 0x18, PT ;  /* 0x000000180000780c */ /* 0x000fe40003f64270 */
[----:B------:R-:W-:Y:S02]  /*3b20*/  FSEL R15, R61, -INF , P4 ;  /* 0xff8000003d0f7808 */ /* 0x000fe40002000000 */
[----:B------:R-:W-:-:S02]  /*3b30*/  FSEL R17, R32, -INF , P1 ;  /* 0xff80000020117808 */ /* 0x000fc40000800000 */
[----:B------:R-:W-:Y:S02]  /*3b40*/  FSEL R18, R33, -INF , P0 ;  /* 0xff80000021127808 */ /* 0x000fe40000000000 */
        /* <DEDUP_REMOVED lines=34> */
[----:B-1----:R-:W-:Y:S02]  /*3d70*/  FSEL R4, R38, -INF , P1 ;  /* 0xff80000026047808 */ /* 0x002fe40000800000 */
[----:B------:R-:W-:Y:S02]  /*3d80*/  FSEL R5, R39, -INF , P0 ;  /* 0xff80000027057808 */ /* 0x000fe40000000000 */
[----:B------:R-:W-:Y:S02]  /*3d90*/  ISETP.GT.AND P0, PT, R0, 0x9, PT ;  /* 0x000000090000780c */ /* 0x000fe40003f04270 */
[----:B------:R-:W-:Y:S02]  /*3da0*/  FSEL R12, R62, -INF , P2 ;  /* 0xff8000003e0c7808 */ /* 0x000fe40001000000 */
[----:B------:R-:W-:Y:S02]  /*3db0*/  FMNMX.FTZ R3, R4, R5, !PT ;  /* 0x0000000504037209 */ /* 0x000fe40007810000 */
[----:B------:R-:W-:-:S02]  /*3dc0*/  FSEL R11, R63, -INF , P0 ;  /* 0xff8000003f0b7808 */ /* 0x000fc40000000000 */
[----:B------:R-:W-:Y:S02]  /*3dd0*/  ISETP.GT.AND P1, PT, R0, 0x10, PT ;  /* 0x000000100000780c */ /* 0x000fe40003f24270 */
[----:B------:R-:W-:Y:S02]  /*3de0*/  FMNMX.FTZ R3, R12, R3, !PT ;  /* 0x000000030c037209 */ /* 0x000fe40007810000 */
        /* <DEDUP_REMOVED lines=15> */
[----:B------:R-:W-:-:S02]  /*3ee0*/  FMNMX.FTZ R2, R98, R2, !PT ;  /* 0x0000000262027209 */ /* 0x000fc40007810000 */
[----:B------:R-:W-:Y:S02]  /*3ef0*/  FSEL R90, R31, -INF , P0 ;  /* 0xff8000001f5a7808 */ /* 0x000fe40000000000 */
[C---:B------:R-:W-:Y:S02]  /*3f00*/  ISETP.GT.AND P1, PT, R0.reuse, 0x28, PT ;  /* 0x000000280000780c */ /* 0x040fe40003f24270 */
[----:B------:R-:W-:Y:S02]  /*3f10*/  FMNMX.FTZ R3, R91, R3, !PT ;  /* 0x000000035b037209 */ /* 0x000fe40007810000 */
[----:B------:R-:W-:Y:S02]  /*3f20*/  FMNMX.FTZ R2, R97, R2, !PT ;  /* 0x0000000261027209 */ /* 0x000fe40007810000 */
[----:B------:R-:W-:Y:S02]  /*3f30*/  ISETP.GT.AND P0, PT, R0, 0x29, PT ;  /* 0x000000290000780c */ /* 0x000fe40003f04270 */
[----:B------:R-:W-:-:S02]  /*3f40*/  FSEL R89, R54, -INF , P1 ;  /* 0xff80000036597808 */ /* 0x000fc40000800000 */
[----:B------:R-:W-:Y:S02]  /*3f50*/  FMNMX.FTZ R3, R90, R3, !PT ;  /* 0x000000035a037209 */ /* 0x000fe40007810000 */
[----:B------:R-:W-:Y:S02]  /*3f60*/  FMNMX.FTZ R2, R96, R2, !PT ;  /* 0x0000000260027209 */ /* 0x000fe40007810000 */
[----:B------:R-:W-:Y:S02]  /*3f70*/  FSEL R88, R55, -INF , P0 ;  /* 0xff80000037587808 */ /* 0x000fe40000000000 */
[----:B------:R-:W-:Y:S02]  /*3f80*/  ISETP.GT.AND P1, PT, R0, 0x30, PT ;  /* 0x000000300000780c */ /* 0x000fe40003f24270 */
[----:B------:R-:W-:Y:S02]  /*3f90*/  FMNMX.FTZ R3, R89, R3, !PT ;  /* 0x0000000359037209 */ /* 0x000fe40007810000 */
[----:B------:R-:W-:-:S02]  /*3fa0*/  FMNMX.FTZ R2, R95, R2, !PT ;  /* 0x000000025f027209 */ /* 0x000fc40007810000 */
[----:B------:R-:W-:Y:S02]  /*3fb0*/  ISETP.GT.AND P0, PT, R0, 0x31, PT ;  /* 0x000000310000780c */ /* 0x000fe40003f04270 */
[----:B------:R-:W-:Y:S02]  /*3fc0*/  FSEL R87, R26, -INF , P1 ;  /* 0xff8000001a577808 */ /* 0x000fe40000800000 */
[----:B------:R-:W-:Y:S02]  /*3fd0*/  FMNMX.FTZ R3, R88, R3, !PT ;  /* 0x0000000358037209 */ /* 0x000fe40007810000 */
[----:B------:R-:W-:Y:S02]  /*3fe0*/  FMNMX.FTZ R2, R94, R2, !PT ;  /* 0x000000025e027209 */ /* 0x000fe40007810000 */
[----:B------:R-:W-:Y:S02]  /*3ff0*/  FSEL R86, R27, -INF , P0 ;  /* 0xff8000001b567808 */ /* 0x000fe40000000000 */
[----:B------:R-:W-:-:S02]  /*4000*/  ISETP.GT.AND P1, PT, R0, 0x38, PT ;  /* 0x000000380000780c */ /* 0x000fc40003f24270 */
        /* <DEDUP_REMOVED lines=8> */
[----:B------:R-:W1:Y:S02]  /*4090*/  SHFL.BFLY PT, R3, R0, 0x2, 0x1f ;  /* 0x0c401f0000037f89 */ /* 0x000e6400000e0000 */
[----:B------:R-:W-:-:S05]  /*40a0*/  FMNMX.FTZ R2, R84, R2, !PT ;  /* 0x0000000254027209 */ /* 0x000fca0007810000 */
[----:B------:R-:W2:Y:S01]  /*40b0*/  SHFL.BFLY PT, R16, R2, 0x2, 0x1f ;  /* 0x0c401f0002107f89 */ /* 0x000ea200000e0000 */
[----:B-1----:R-:W-:-:S05]  /*40c0*/  FMNMX.FTZ R0, R3, R0, !PT ;  /* 0x0000000003007209 */ /* 0x002fca0007810000 */
[----:B------:R-:W1:Y:S01]  /*40d0*/  SHFL.BFLY PT, R133, R0, 0x1, 0x1f ;  /* 0x0c201f0000857f89 */ /* 0x000e6200000e0000 */
[----:B--2---:R-:W-:-:S05]  /*40e0*/  FMNMX.FTZ R16, R2, R16, !PT ;  /* 0x0000001002107209 */ /* 0x004fca0007810000 */
[----:B------:R2:W3:Y:S01]  /*40f0*/  SHFL.BFLY PT, R3, R16, 0x1, 0x1f ;  /* 0x0c201f0010037f89 */ /* 0x0004e200000e0000 */
[----:B-1----:R-:W-:-:S03]  /*4100*/  FMNMX.FTZ R133, R0, R133, !PT ;  /* 0x0000008500857209 */ /* 0x002fc60007810000 */
.L_x_2344:
[----:B------:R-:W4:Y:S04]  /*4110*/  LDL R100, [R1+0x2c] ;  /* 0x00002c0001647983 */ /* 0x000f280000100800 */
[----:B------:R-:W5:Y:S04]  /*4120*/  LDL R251, [R1+0x30] ;  /* 0x0000300001fb7983 */ /* 0x000f680000100800 */
[----:B--2---:R-:W2:Y:S04]  /*4130*/  LDL R101, [R1+0x34] ;  /* 0x0000340001657983 */ /* 0x004ea80000100800 */
[----:B---3--:R-:W3:Y:S04]  /*4140*/  LDL R28, [R1+0x3c] ;  /* 0x00003c00011c7983 */ /* 0x008ee80000100800 */
[----:B------:R-:W3:Y:S01]  /*4150*/  LDL R250, [R1+0x38] ;  /* 0x0000380001fa7983 */ /* 0x000ee20000100800 */
        /* <DEDUP_REMOVED lines=38> */
[----:B----4-:R-:W4:Y:S01]  /*43c0*/  LDSM.16.MT88.4 R24, [R100] ;  /* 0x000000006418783b */ /* 0x010f220000004200 */
[----:B-1----:R-:W-:-:S03]  /*43d0*/  FFMA.FTZ R3, R7, c[0x0][0x2d0], -R0 ;  /* 0x0000b40007037a23 */ /* 0x002fc60000010800 */
[----:B------:R-:W1:Y:S02]  /*43e0*/  LDSM.16.MT88.4 R36, [R100+0x800] ;  /* 0x000800006424783b */ /* 0x000e640000004200 */
[----:B------:R3:W1:Y:S02]  /*43f0*/  MUFU.EX2 R131, R3 ;  /* 0x0000000300837308 */ /* 0x0006640000000800 */
[----:B-----5:R-:W5:Y:S04]  /*4400*/  LDSM.16.MT88.4 R44, [R251] ;  /* 0x00000000fb2c783b */ /* 0x020f680000004200 */
[----:B--2---:R-:W2:Y:S04]  /*4410*/  LDSM.16.MT88.4 R20, [R101] ;  /* 0x000000006514783b */ /* 0x004ea80000004200 */
[----:B------:R-:W2:Y:S04]  /*4420*/  LDSM.16.MT88.4 R60, [R251+0x800] ;  /* 0x00080000fb3c783b */ /* 0x000ea80000004200 */
[----:B------:R-:W2:Y:S01]  /*4430*/  LDSM.16.MT88.4 R40, [R101+0x800] ;  /* 0x000800006528783b */ /* 0x000ea20000004200 */
[----:B---3--:R-:W-:-:S03]  /*4440*/  FFMA.FTZ R3, R6, c[0x0][0x2d0], -R0 ;  /* 0x0000b40006037a23 */ /* 0x008fc60000010800 */
[----:B------:R-:W3:Y:S01]  /*4450*/  LDSM.16.MT88.4 R28, [R28] ;  /* 0x000000001c1c783b */ /* 0x000ee20000004200 */
[----:B------:R4:W-:Y:S03]  /*4460*/  MUFU.EX2 R132, R3 ;  /* 0x0000000300847308 */ /* 0x0009e60000000800 */
[----:B------:R-:W-:Y:S04]  /*4470*/  LDSM.16.MT88.4 R68, [R101+0x2000] ;  /* 0x002000006544783b */ /* 0x000fe80000004200 */
[----:B------:R-:W-:Y:S04]  /*4480*/  LDSM.16.MT88.4 R64, [R250+0x800] ;  /* 0x00080000fa40783b */ /* 0x000fe80000004200 */
[----:B------:R-:W-:Y:S04]  /*4490*/  LDSM.16.MT88.4 R48, [R100+0x2800] ;  /* 0x002800006430783b */ /* 0x000fe80000004200 */
[----:B------:R-:W-:Y:S01]  /*44a0*/  LDSM.16.MT88.4 R72, [R251+0x2000] ;  /* 0x00200000fb48783b */ /* 0x000fe20000004200 */
[----:B----4-:R-:W-:Y:S01]  /*44b0*/  FFMA.FTZ R3, R10, c[0x0][0x2d0], -R0 ;  /* 0x0000b4000a037a23 */ /* 0x010fe20000010800 */
[C---:B------:R-:W-:Y:S02]  /*44c0*/  HMMA.16816.F32 R4, R12.reuse, R24, RZ ;  /* 0x000000180c04723c */ /* 0x040fe400000018ff */
[----:B------:R-:W-:Y:S01]  /*44d0*/  LDSM.16.MT88.4 R56, [R250+0x2000] ;  /* 0x00200000fa38783b */ /* 0x000fe20000004200 */
[----:B------:R-:W4:Y:S03]  /*44e0*/  MUFU.EX2 R135, R3 ;  /* 0x0000000300877308 */ /* 0x000f260000000800 */
[----:B------:R-:W-:Y:S02]  /*44f0*/  LDSM.16.MT88.4 R76, [R251+0x2800] ;  /* 0x00280000fb4c783b */ /* 0x000fe40000004200 */
[----:B------:R-:W-:Y:S01]  /*4500*/  HMMA.16816.F32 R24, R12, R26, RZ ;  /* 0x0000001a0c18723c */ /* 0x000fe200000018ff */
[----:B------:R-:W-:Y:S01]  /*4510*/  F2FP.PACK_AB R8, R129, R128 ;  /* 0x000000808108723e */ /* 0x000fe200000000ff */
[----:B------:R-:W-:Y:S01]  /*4520*/  LDSM.16.MT88.4 R80, [R100+0x4000] ;  /* 0x004000006450783b */ /* 0x000fe20000004200 */
[----:B------:R-:W-:-:S02]  /*4530*/  F2FP.PACK_AB R10, R134, R130 ;  /* 0x00000082860a723e */ /* 0x000fc400000000ff */
[----:B-1----:R-:W-:Y:S02]  /*4540*/  F2FP.PACK_AB R9, R131, R119 ;  /* 0x000000778309723e */ /* 0x002fe400000000ff */
[----:B----4-:R-:W-:-:S09]  /*4550*/  F2FP.PACK_AB R11, R135, R132 ;  /* 0x00000084870b723e */ /* 0x010fd200000000ff */
[C---:B------:R-:W-:Y:S08]  /*4560*/  HMMA.16816.F32 R164, R8.reuse, R36, R4 ;  /* 0x0000002408a4723c */ /* 0x040ff00000001804 */
[----:B------:R-:W-:Y:S01]  /*4570*/  HMMA.16816.F32 R4, R8, R38, R24 ;  /* 0x000000260804723c */ /* 0x000fe20000001818 */
[----:B------:R-:W1:Y:S11]  /*4580*/  LDSM.16.MT88.4 R24, [R100+0x2000] ;  /* 0x002000006418783b */ /* 0x000e760000004200 */
[----:B------:R-:W-:Y:S11]  /*4590*/  @!UPT UIADD3 URZ, URZ, URZ, URZ ;  /* 0x0000003f3f3ff290 */ /* 0x000ff6000fffe03f */
[----:B------:R-:W-:Y:S01]  /*45a0*/  @!UPT UIADD3 URZ, URZ, URZ, URZ ;  /* 0x0000003f3f3ff290 */ /* 0x000fe2000fffe03f */
[----:B------:R-:W-:Y:S02]  /*45b0*/  MOV R115, R7 ;  /* 0x0000000700737202 */ /* 0x000fe40000000f00 */
[----:B------:R-:W-:Y:S02]  /*45c0*/  MOV R114, R4 ;  /* 0x0000000400727202 */ /* 0x000fe40000000f00 */
[----:B------:R-:W-:Y:S02]  /*45d0*/  MOV R111, R6 ;  /* 0x00000006006f7202 */ /* 0x000fe40000000f00 */
[----:B------:R-:W-:Y:S02]  /*45e0*/  MOV R110, R5 ;  /* 0x00000005006e7202 */ /* 0x000fe40000000f00 */
[C---:B-----5:R-:W-:Y:S08]  /*45f0*/  HMMA.16816.F32 R4, R12.reuse, R44, RZ ;  /* 0x0000002c0c04723c */ /* 0x060ff000000018ff */
[C---:B--2---:R-:W-:Y:S08]  /*4600*/  HMMA.16816.F32 R32, R12.reuse, R20, RZ ;  /* 0x000000140c20723c */ /* 0x044ff000000018ff */
[----:B------:R-:W-:Y:S08]  /*4610*/  HMMA.16816.F32 R20, R12, R22, RZ ;  /* 0x000000160c14723c */ /* 0x000ff000000018ff */
[----:B------:R-:W-:Y:S08]  /*4620*/  HMMA.16816.F32 R36, R8, R60, R4 ;  /* 0x0000003c0824723c */ /* 0x000ff00000001804 */
[----:B------:R-:W-:Y:S01]  /*4630*/  HMMA.16816.F32 R52, R12, R46, RZ ;  /* 0x0000002e0c34723c */ /* 0x000fe200000018ff */
[----:B------:R-:W2:Y:S07]  /*4640*/  LDSM.16.MT88.4 R44, [R101+0x2800] ;  /* 0x00280000652c783b */ /* 0x000eae0000004200 */
[C---:B------:R-:W-:Y:S08]  /*4650*/  HMMA.16816.F32 R156, R8.reuse, R40, R32 ;  /* 0x00000028089c723c */ /* 0x040ff00000001820 */
[----:B------:R-:W-:Y:S01]  /*4660*/  HMMA.16816.F32 R148, R8, R42, R20 ;  /* 0x0000002a0894723c */ /* 0x000fe20000001814 */
[----:B------:R-:W-:Y:S01]  /*4670*/  IMAD.MOV.U32 R109, RZ, RZ, R36 ;  /* 0x000000ffff6d7224 */ /* 0x000fe200078e0024 */
[----:B------:R-:W-:-:S02]  /*4680*/  MOV R108, R38 ;  /* 0x00000026006c7202 */ /* 0x000fc40000000f00 */
[----:B------:R-:W-:Y:S02]  /*4690*/  MOV R107, R39 ;  /* 0x00000027006b7202 */ /* 0x000fe40000000f00 */
[----:B------:R-:W-:Y:S02]  /*46a0*/  MOV R106, R37 ;  /* 0x00000025006a7202 */ /* 0x000fe40000000f00 */
[C---:B---3--:R-:W-:Y:S08]  /*46b0*/  HMMA.16816.F32 R40, R12.reuse, R28, RZ ;  /* 0x0000001c0c28723c */ /* 0x048ff000000018ff */
[C---:B------:R-:W-:Y:S08]  /*46c0*/  HMMA.16816.F32 R36, R12.reuse, R30, RZ ;  /* 0x0000001e0c24723c */ /* 0x040ff000000018ff */
[C---:B-1----:R-:W-:Y:S08]  /*46d0*/  HMMA.16816.F32 R32, R12.reuse, R24, RZ ;  /* 0x000000180c20723c */ /* 0x042ff000000018ff */
[C---:B------:R-:W-:Y:S08]  /*46e0*/  HMMA.16816.F32 R28, R12.reuse, R26, RZ ;  /* 0x0000001a0c1c723c */ /* 0x040ff000000018ff */
[C---:B------:R-:W-:Y:S08]  /*46f0*/  HMMA.16816.F32 R24, R12.reuse, R68, RZ ;  /* 0x000000440c18723c */ /* 0x040ff000000018ff */
[----:B------:R-:W-:Y:S08]  /*4700*/  HMMA.16816.F32 R20, R12, R70, RZ ;  /* 0x000000460c14723c */ /* 0x000ff000000018ff */
[C---:B------:R-:W-:Y:S01]  /*4710*/  HMMA.16816.F32 R140, R8.reuse, R62, R52 ;  /* 0x0000003e088c723c */ /* 0x040fe20000001834 */
[----:B------:R-:W1:Y:S04]  /*4720*/  LDSM.16.MT88.4 R52, [R250+0x2800] ;  /* 0x00280000fa34783b */ /* 0x000e680000004200 */
[----:B------:R-:W-:Y:S03]  /*4730*/  LDSM.16.MT88.4 R60, [R100+0x4800] ;  /* 0x00480000643c783b */ /* 0x000fe60000004200 */
[C---:B--2---:R-:W-:Y:S08]  /*4740*/  HMMA.16816.F32 R24, R8.reuse, R44, R24 ;  /* 0x0000002c0818723c */ /* 0x044ff00000001818 */
[C---:B------:R-:W-:Y:S01]  /*4750*/  HMMA.16816.F32 R120, R8.reuse, R64, R40 ;  /* 0x000000400878723c */ /* 0x040fe20000001828 */
[----:B------:R-:W2:Y:S07]  /*4760*/  LDSM.16.MT88.4 R40, [R101+0x4000] ;  /* 0x004000006528783b */ /* 0x000eae0000004200 */
[----:B------:R-:W-:Y:S08]  /*4770*/  HMMA.16816.F32 R32, R8, R48, R32 ;  /* 0x000000300820723c */ /* 0x000ff00000001820 */
[----:B------:R-:W-:Y:S01]  /*4780*/  HMMA.16816.F32 R4, R12, R72, RZ ;  /* 0x000000480c04723c */ /* 0x000fe200000018ff */
[----:B------:R-:W-:Y:S01]  /*4790*/  MOV R49, R27 ;  /* 0x0000001b00317202 */ /* 0x000fe20000000f00 */
[----:B------:R-:W-:-:S06]  /*47a0*/  IMAD.MOV.U32 R48, RZ, RZ, R24 ;  /* 0x000000ffff307224 */ /* 0x000fcc00078e0018 */
[C---:B------:R-:W-:Y:S07]  /*47b0*/  HMMA.16816.F32 R180, R8.reuse, R50, R28 ;  /* 0x0000003208b4723c */ /* 0x040fee000000181c */
[----:B------:R-:W-:Y:S01]  /*47c0*/  MOV R51, R25 ;  /* 0x0000001900337202 */ /* 0x000fe20000000f00 */
[----:B------:R-:W-:Y:S01]  /*47d0*/  HMMA.16816.F32 R68, R8, R46, R20 ;  /* 0x0000002e0844723c */ /* 0x000fe20000001814 */
[----:B------:R-:W-:Y:S01]  /*47e0*/  MOV R50, R26 ;  /* 0x0000001a00327202 */ /* 0x000fe20000000f00 */
[----:B------:R-:W3:Y:S06]  /*47f0*/  LDSM.16.MT88.4 R44, [R251+0x4000] ;  /* 0x00400000fb2c783b */ /* 0x000eec0000004200 */
[C---:B------:R-:W-:Y:S08]  /*4800*/  HMMA.16816.F32 R28, R12.reuse, R74, RZ ;  /* 0x0000004a0c1c723c */ /* 0x040ff000000018ff */
[C---:B------:R-:W-:Y:S08]  /*4810*/  HMMA.16816.F32 R24, R12.reuse, R56, RZ ;  /* 0x000000380c18723c */ /* 0x040ff000000018ff */
[----:B------:R-:W-:Y:S01]  /*4820*/  HMMA.16816.F32 R20, R12, R58, RZ ;  /* 0x0000003a0c14723c */ /* 0x000fe200000018ff */
[----:B------:R-:W-:Y:S01]  /*4830*/  MOV R65, R35 ;  /* 0x0000002300417202 */ /* 0x000fe20000000f00 */
[----:B------:R-:W-:Y:S01]  /*4840*/  IMAD.MOV.U32 R64, RZ, RZ, R32 ;  /* 0x000000ffff407224 */ /* 0x000fe200078e0020 */
[----:B------:R-:W-:-:S05]  /*4850*/  MOV R3, R33 ;  /* 0x0000002100037202 */ /* 0x000fca0000000f00 */
[C---:B------:R-:W-:Y:S01]  /*4860*/  HMMA.16816.F32 R184, R8.reuse, R66, R36 ;  /* 0x0000004208b8723c */ /* 0x040fe20000001824 */
[----:B------:R-:W-:Y:S06]  /*4870*/  LDSM.16.MT88.4 R36, [R251+0x4800] ;  /* 0x00480000fb24783b */ /* 0x000fec0000004200 */
[----:B------:R-:W-:Y:S02]  /*4880*/  MOV R66, R34 ;  /* 0x0000002200427202 */ /* 0x000fe40000000f00 */
[----:B------:R-:W4:Y:S01]  /*4890*/  LDSM.16.MT88.4 R32, [R101+0x4800] ;  /* 0x004800006520783b */ /* 0x000f220000004200 */
[----:B------:R-:W-:Y:S08]  /*48a0*/  HMMA.16816.F32 R188, R8, R76, R4 ;  /* 0x0000004c08bc723c */ /* 0x000ff00000001804 */
[----:B------:R-:W-:Y:S08]  /*48b0*/  HMMA.16816.F32 R4, R12, R80, RZ ;  /* 0x000000500c04723c */ /* 0x000ff000000018ff */
[C---:B------:R-:W-:Y:S08]  /*48c0*/  HMMA.16816.F32 R72, R8.reuse, R78, R28 ;  /* 0x0000004e0848723c */ /* 0x040ff0000000181c */
[C---:B-1----:R-:W-:Y:S08]  /*48d0*/  HMMA.16816.F32 R76, R8.reuse, R52, R24 ;  /* 0x00000034084c723c */ /* 0x042ff00000001818 */
[----:B------:R-:W-:Y:S08]  /*48e0*/  HMMA.16816.F32 R160, R8, R54, R20 ;  /* 0x0000003608a0723c */ /* 0x000ff00000001814 */
[C---:B--2---:R-:W-:Y:S08]  /*48f0*/  HMMA.16816.F32 R24, R12.reuse, R40, RZ ;  /* 0x000000280c18723c */ /* 0x044ff000000018ff */
[----:B------:R-:W-:Y:S01]  /*4900*/  HMMA.16816.F32 R20, R12, R42, RZ ;  /* 0x0000002a0c14723c */ /* 0x000fe200000018ff */
[----:B------:R-:W1:Y:S07]  /*4910*/  LDSM.16.MT88.4 R40, [R250+0x4000] ;  /* 0x00400000fa28783b */ /* 0x000e6e0000004200 */
[----:B------:R-:W-:Y:S08]  /*4920*/  HMMA.16816.F32 R176, R8, R60, R4 ;  /* 0x0000003c08b0723c */ /* 0x000ff00000001804 */
[C---:B---3--:R-:W-:Y:S08]  /*4930*/  HMMA.16816.F32 R4, R12.reuse, R44, RZ ;  /* 0x0000002c0c04723c */ /* 0x048ff000000018ff */
[----:B------:R-:W-:Y:S08]  /*4940*/  HMMA.16816.F32 R28, R12, R82, RZ ;  /* 0x000000520c1c723c */ /* 0x000ff000000018ff */
[----:B----4-:R-:W-:Y:S01]  /*4950*/  HMMA.16816.F32 R152, R8, R32, R24 ;  /* 0x000000200898723c */ /* 0x010fe20000001818 */
[----:B------:R-:W2:Y:S01]  /*4960*/  LDSM.16.MT88.4 R24, [R250+0x4800] ;  /* 0x00480000fa18783b */ /* 0x000ea20000004200 */
[----:B------:R-:W-:-:S02]  /*4970*/  MOV R103, R120 ;  /* 0x0000007800677202 */ /* 0x000fc40000000f00 */
[----:B------:R-:W-:-:S04]  /*4980*/  MOV R102, R121 ;  /* 0x0000007900667202 */ /* 0x000fc80000000f00 */
[----:B------:R-:W-:Y:S01]  /*4990*/  HMMA.16816.F32 R144, R8, R36, R4 ;  /* 0x000000240890723c */ /* 0x000fe20000001804 */
[----:B------:R-:W-:-:S07]  /*49a0*/  MOV R80, R103 ;  /* 0x0000006700507202 */ /* 0x000fce0000000f00 */
[----:B-1----:R-:W-:Y:S01]  /*49b0*/  HMMA.16816.F32 R4, R12, R40, RZ ;  /* 0x000000280c04723c */ /* 0x002fe200000018ff */
[----:B------:R-:W-:-:S07]  /*49c0*/  MOV R81, R102 ;  /* 0x0000006600517202 */ /* 0x000fce0000000f00 */
[C---:B------:R-:W-:Y:S07]  /*49d0*/  HMMA.16816.F32 R136, R8.reuse, R62, R28 ;  /* 0x0000003e0888723c */ /* 0x040fee000000181c */
[----:B------:R-:W-:Y:S02]  /*49e0*/  MOV R63, R100 ;  /* 0x00000064003f7202 */ /* 0x000fe40000000f00 */
[----:B------:R-:W-:Y:S02]  /*49f0*/  MOV R62, R101 ;  /* 0x00000065003e7202 */ /* 0x000fe40000000f00 */
[----:B------:R-:W-:Y:S01]  /*4a00*/  HMMA.16816.F32 R100, R8, R34, R20 ;  /* 0x000000220864723c */ /* 0x000fe20000001814 */
[----:B------:R-:W1:Y:S07]  /*4a10*/  LDSM.16.MT88.4 R28, [R63+0x6000] ;  /* 0x006000003f1c783b */ /* 0x000e6e0000004200 */
[----:B------:R-:W-:Y:S01]  /*4a20*/  HMMA.16816.F32 R20, R12, R46, RZ ;  /* 0x0000002e0c14723c */ /* 0x000fe200000018ff */
[----:B------:R-:W-:Y:S01]  /*4a30*/  MOV R59, R111 ;  /* 0x0000006f003b7202 */ /* 0x000fe20000000f00 */
[----:B------:R-:W-:Y:S01]  /*4a40*/  IMAD.MOV.U32 R60, RZ, RZ, R109 ;  /* 0x000000ffff3c7224 */ /* 0x000fe200078e006d */
[----:B------:R-:W-:-:S02]  /*4a50*/  MOV R58, R110 ;  /* 0x0000006e003a7202 */ /* 0x000fc40000000f00 */
[----:B------:R-:W-:-:S03]  /*4a60*/  MOV R44, R108 ;  /* 0x0000006c002c7202 */ /* 0x000fc60000000f00 */
[----:B--2---:R-:W-:Y:S01]  /*4a70*/  HMMA.16816.F32 R108, R8, R24, R4 ;  /* 0x00000018086c723c */ /* 0x004fe20000001804 */
[----:B------:R-:W-:Y:S01]  /*4a80*/  MOV R105, R122 ;  /* 0x0000007a00697202 */ /* 0x000fe20000000f00 */
[----:B------:R-:W-:-:S06]  /*4a90*/  IMAD.MOV.U32 R104, RZ, RZ, R123 ;  /* 0x000000ffff687224 */ /* 0x000fcc00078e007b */
[----:B------:R-:W-:Y:S01]  /*4aa0*/  HMMA.16816.F32 R4, R12, R42, RZ ;  /* 0x0000002a0c04723c */ /* 0x000fe200000018ff */
[----:B------:R-:W-:Y:S01]  /*4ab0*/  MOV R45, R107 ;  /* 0x0000006b002d7202 */ /* 0x000fe20000000f00 */
[----:B------:R-:W-:Y:S01]  /*4ac0*/  IMAD.MOV.U32 R83, RZ, RZ, R104 ;  /* 0x000000ffff537224 */ /* 0x000fe200078e0068 */
[----:B------:R-:W-:Y:S02]  /*4ad0*/  MOV R61, R106 ;  /* 0x0000006a003d7202 */ /* 0x000fe40000000f00 */
[----:B------:R-:W-:-:S03]  /*4ae0*/  MOV R82, R105 ;  /* 0x0000006900527202 */ /* 0x000fc60000000f00 */
[----:B------:R-:W-:Y:S01]  /*4af0*/  HMMA.16816.F32 R104, R8, R38, R20 ;  /* 0x000000260868723c */ /* 0x000fe20000001814 */
[----:B------:R-:W2:Y:S01]  /*4b00*/  LDSM.16.MT88.4 R20, [R63+0x6800] ;  /* 0x006800003f14783b */ /* 0x000ea20000004200 */
[----:B------:R-:W-:Y:S01]  /*4b10*/  IMAD.MOV.U32 R53, RZ, RZ, R3 ;  /* 0x000000ffff357224 */ /* 0x000fe200078e0003 */
[----:B------:R-:W-:Y:S01]  /*4b20*/  MOV R56, R115 ;  /* 0x0000007300387202 */ /* 0x000fe20000000f00 */
[----:B------:R-:W-:Y:S01]  /*4b30*/  FADD.FTZ R3, R113, R112 ;  /* 0x0000007071037221 */ /* 0x000fe20000010000 */
[----:B------:R-:W-:-:S11]  /*4b40*/  MOV R57, R114 ;  /* 0x0000007200397202 */ /* 0x000fd60000000f00 */
[----:B------:R-:W-:Y:S01]  /*4b50*/  HMMA.16816.F32 R112, R8, R26, R4 ;  /* 0x0000001a0870723c */ /* 0x000fe20000001804 */
[----:B------:R-:W-:Y:S07]  /*4b60*/  LDSM.16.MT88.4 R24, [R62+0x6800] ;  /* 0x006800003e18783b */ /* 0x000fee0000004200 */
        /* <DEDUP_REMOVED lines=8> */
[----:B------:R-:W1:Y:S01]  /*4bf0*/  LDSM.16.MT88.4 R20, [R62+0x6000] ;  /* 0x006000003e14783b */ /* 0x000e620000004200 */
[----:B------:R-:W-:-:S04]  /*4c00*/  FADD.FTZ R17, R18, R17 ;  /* 0x0000001112117221 */ /* 0x000fc80000010000 */
[----:B------:R-:W-:-:S04]  /*4c10*/  FADD.FTZ R17, R19, R17 ;  /* 0x0000001113117221 */ /* 0x000fc80000010000 */
[----:B------:R-:W-:-:S04]  /*4c20*/  FADD.FTZ R4, R117, R17 ;  /* 0x0000001175047221 */ /* 0x000fc80000010000 */
[----:B------:R-:W-:Y:S02]  /*4c30*/  FADD.FTZ R30, R119, R4 ;  /* 0x00000004771e7221 */ /* 0x000fe40000010000 */
[----:B------:R-:W-:Y:S01]  /*4c40*/  FADD.FTZ R3, R116, R3 ;  /* 0x0000000374037221 */ /* 0x000fe20000010000 */
[----:B-1----:R-:W-:Y:S03]  /*4c50*/  HMMA.16816.F32 R4, R12, R20, RZ ;  /* 0x000000140c04723c */ /* 0x002fe600000018ff */
[----:B------:R-:W-:-:S04]  /*4c60*/  FADD.FTZ R3, R118, R3 ;  /* 0x0000000376037221 */ /* 0x000fc80000010000 */
[----:B------:R-:W-:Y:S02]  /*4c70*/  FADD.FTZ R3, R128, R3 ;  /* 0x0000000380037221 */ /* 0x000fe40000010000 */
[--C-:B------:R-:W-:Y:S02]  /*4c80*/  FFMA.FTZ R28, R99, c[0x0][0x2d0], -R2.reuse ;  /* 0x0000b400631c7a23 */ /* 0x100fe40000010802 */
[----:B------:R-:W-:Y:S02]  /*4c90*/  FADD.FTZ R3, R129, R3 ;  /* 0x0000000381037221 */ /* 0x000fe40000010000 */
[--C-:B------:R-:W-:Y:S02]  /*4ca0*/  FFMA.FTZ R29, R95, c[0x0][0x2d0], -R2.reuse ;  /* 0x0000b4005f1d7a23 */ /* 0x100fe40000010802 */
[--C-:B------:R-:W-:Y:S02]  /*4cb0*/  FFMA.FTZ R31, R94, c[0x0][0x2d0], -R2.reuse ;  /* 0x0000b4005e1f7a23 */ /* 0x100fe40000010802 */
[----:B------:R-:W-:-:S07]  /*4cc0*/  FFMA.FTZ R19, R98, c[0x0][0x2d0], -R2 ;  /* 0x0000b40062137a23 */ /* 0x000fce0000010802 */
[----:B------:R-:W-:Y:S08]  /*4cd0*/  HMMA.16816.F32 R116, R8, R24, R4 ;  /* 0x000000180874723c */ /* 0x000ff00000001804 */
[----:B------:R-:W-:Y:S01]  /*4ce0*/  HMMA.16816.F32 R4, R12, R22, RZ ;  /* 0x000000160c04723c */ /* 0x000fe200000018ff */
[--C-:B------:R-:W-:Y:S02]  /*4cf0*/  FFMA.FTZ R18, R97, c[0x0][0x2d0], -R2.reuse ;  /* 0x0000b40061127a23 */ /* 0x100fe40000010802 */
[----:B------:R-:W-:-:S02]  /*4d00*/  FFMA.FTZ R17, R96, c[0x0][0x2d0], -R2 ;  /* 0x0000b40060117a23 */ /* 0x000fc40000010802 */
[--C-:B------:R-:W-:Y:S02]  /*4d10*/  FFMA.FTZ R36, R93, c[0x0][0x2d0], -R2.reuse ;  /* 0x0000b4005d247a23 */ /* 0x100fe40000010802 */
[----:B------:R-:W-:Y:S01]  /*4d20*/  FFMA.FTZ R35, R92, c[0x0][0x2d0], -R2 ;  /* 0x0000b4005c237a23 */ /* 0x000fe20000010802 */
[----:B------:R-:W1:Y:S01]  /*4d30*/  MUFU.EX2 R25, R28 ;  /* 0x0000001c00197308 */ /* 0x000e620000000800 */
[----:B------:R-:W-:Y:S02]  /*4d40*/  FADD.FTZ R2, R130, R3 ;  /* 0x0000000382027221 */ /* 0x000fe40000010000 */
[----:B------:R-:W-:-:S05]  /*4d50*/  FADD.FTZ R3, R131, R30 ;  /* 0x0000001e83037221 */ /* 0x000fca0000010000 */
        /* <DEDUP_REMOVED lines=9> */
[----:B------:R-:W-:Y:S01]  /*4df0*/  MOV R52, R64 ;  /* 0x0000004000347202 */ /* 0x000fe20000000f00 */
[--C-:B---3--:R-:W-:Y:S01]  /*4e00*/  FFMA.FTZ R19, R91, c[0x0][0x2d0], -R0.reuse ;  /* 0x0000b4005b137a23 */ /* 0x108fe20000010800 */
[----:B------:R-:W-:Y:S01]  /*4e10*/  HMMA.16816.F32 R64, R8, R26, R4 ;  /* 0x0000001a0840723c */ /* 0x000fe20000001804 */
[--C-:B------:R-:W-:Y:S02]  /*4e20*/  FFMA.FTZ R32, R86, c[0x0][0x2d0], -R0.reuse ;  /* 0x0000b40056207a23 */ /* 0x100fe40000010800 */
[--C-:B-----5:R-:W-:Y:S02]  /*4e30*/  FFMA.FTZ R18, R90, c[0x0][0x2d0], -R0.reuse ;  /* 0x0000b4005a127a23 */ /* 0x120fe40000010800 */
[----:B------:R-:W-:-:S02]  /*4e40*/  FFMA.FTZ R34, R85, c[0x0][0x2d0], -R0 ;  /* 0x0000b40055227a23 */ /* 0x000fc40000010800 */
[--C-:B------:R-:W-:Y:S02]  /*4e50*/  FFMA.FTZ R7, R88, c[0x0][0x2d0], -R0.reuse ;  /* 0x0000b40058077a23 */ /* 0x100fe40000010800 */
[--C-:B------:R-:W-:Y:S02]  /*4e60*/  FFMA.FTZ R5, R87, c[0x0][0x2d0], -R0.reuse ;  /* 0x0000b40057057a23 */ /* 0x100fe40000010800 */
[--C-:B-1----:R-:W-:Y:S02]  /*4e70*/  FFMA.FTZ R17, R89, c[0x0][0x2d0], -R0.reuse ;  /* 0x0000b40059117a23 */ /* 0x102fe40000010800 */
[----:B------:R-:W-:Y:S02]  /*4e80*/  FFMA.FTZ R33, R84, c[0x0][0x2d0], -R0 ;  /* 0x0000b40054217a23 */ /* 0x000fe40000010800 */
[----:B------:R-:W-:-:S04]  /*4e90*/  FADD.FTZ R0, R25, R2 ;  /* 0x0000000219007221 */ /* 0x000fc80000010000 */
[C---:B----4-:R-:W-:Y:S01]  /*4ea0*/  FADD.FTZ R0, R23.reuse, R0 ;  /* 0x0000000017007221 */ /* 0x050fe20000010000 */
[----:B------:R-:W-:Y:S02]  /*4eb0*/  F2FP.PACK_AB R4, R23, R25 ;  /* 0x000000191704723e */ /* 0x000fe400000000ff */
[----:B------:R-:W-:Y:S01]  /*4ec0*/  F2FP.PACK_AB R6, R22, R24 ;  /* 0x000000181606723e */ /* 0x000fe200000000ff */
[----:B------:R-:W-:Y:S02]  /*4ed0*/  FADD.FTZ R0, R24, R0 ;  /* 0x0000000018007221 */ /* 0x000fe40000010000 */
[----:B------:R-:W1:Y:S02]  /*4ee0*/  LDSM.16.MT88.4 R24, [R251+0x6800] ;  /* 0x00680000fb18783b */ /* 0x000e640000004200 */
[----:B------:R-:W-:Y:S02]  /*4ef0*/  FADD.FTZ R0, R22, R0 ;  /* 0x0000000016007221 */ /* 0x000fe40000010000 */
[----:B------:R-:W-:-:S02]  /*4f00*/  FADD.FTZ R3, R132, R3 ;  /* 0x0000000384037221 */ /* 0x000fc40000010000 */
[----:B------:R-:W-:Y:S01]  /*4f10*/  FADD.FTZ R0, R21, R0 ;  /* 0x0000000015007221 */ /* 0x000fe20000010000 */
[C---:B------:R-:W-:Y:S01]  /*4f20*/  F2FP.PACK_AB R128, R20.reuse, R21 ;  /* 0x000000151480723e */ /* 0x040fe200000000ff */
[----:B------:R-:W-:Y:S02]  /*4f30*/  FADD.FTZ R2, R135, R3 ;  /* 0x0000000387027221 */ /* 0x000fe40000010000 */
[----:B------:R-:W-:Y:S02]  /*4f40*/  FADD.FTZ R3, R20, R0 ;  /* 0x0000000014037221 */ /* 0x000fe40000010000 */
[----:B--2---:R-:W-:Y:S01]  /*4f50*/  HMMA.16816.F32 R20, R12, R28, RZ ;  /* 0x0000001c0c14723c */ /* 0x004fe200000018ff */
[----:B------:R-:W-:Y:S02]  /*4f60*/  MOV R134, R62 ;  /* 0x0000003e00867202 */ /* 0x000fe40000000f00 */
[----:B------:R-:W-:Y:S01]  /*4f70*/  MOV R132, R63 ;  /* 0x0000003f00847202 */ /* 0x000fe20000000f00 */
[----:B------:R-:W-:Y:S01]  /*4f80*/  IMAD.MOV.U32 R63, RZ, RZ, R45 ;  /* 0x000000ffff3f7224 */ /* 0x000fe200078e002d */
[----:B------:R-:W-:-:S02]  /*4f90*/  MOV R62, R44 ;  /* 0x0000002c003e7202 */ /* 0x000fc40000000f00 */
[----:B------:R-:W-:Y:S01]  /*4fa0*/  MOV R45, R58 ;  /* 0x0000003a002d7202 */ /* 0x000fe20000000f00 */
[----:B------:R-:W-:Y:S01]  /*4fb0*/  IMAD.MOV.U32 R58, RZ, RZ, R50 ;  /* 0x000000ffff3a7224 */ /* 0x000fe200078e0032 */
[----:B------:R-:W-:Y:S02]  /*4fc0*/  MOV R47, R59 ;  /* 0x0000003b002f7202 */ /* 0x000fe40000000f00 */
[----:B------:R-:W-:Y:S02]  /*4fd0*/  MOV R37, R56 ;  /* 0x0000003800257202 */ /* 0x000fe40000000f00 */
[----:B------:R-:W-:Y:S02]  /*4fe0*/  MOV R44, R57 ;  /* 0x00000039002c7202 */ /* 0x000fe40000000f00 */
[----:B------:R-:W-:Y:S02]  /*4ff0*/  MOV R57, R51 ;  /* 0x0000003300397202 */ /* 0x000fe40000000f00 */
[----:B------:R-:W-:-:S02]  /*5000*/  MOV R59, R49 ;  /* 0x00000031003b7202 */ /* 0x000fc40000000f00 */
[----:B------:R-:W-:-:S05]  /*5010*/  MOV R56, R48 ;  /* 0x0000003000387202 */ /* 0x000fca0000000f00 */
        /* <DEDUP_REMOVED lines=24> */
[----:B------:R-:W-:-:S02]  /*51a0*/  MOV R46, R47 ;  /* 0x0000002f002e7202 */ /* 0x000fc40000000f00 */
[----:B------:R-:W-:Y:S11]  /*51b0*/  MOV R47, R37 ;  /* 0x00000025002f7202 */ /* 0x000ff60000000f00 */
[----:B------:R-:W-:Y:S01]  /*51c0*/  @!UPT UIADD3 URZ, URZ, URZ, URZ ;  /* 0x0000003f3f3ff290 */ /* 0x000fe2000fffe03f */
[C---:B-1----:R-:W-:Y:S08]  /*51d0*/  HMMA.16816.F32 R24, R8.reuse, R20, R24 ;  /* 0x000000140818723c */ /* 0x042ff00000001818 */
[----:B------:R-:W-:Y:S01]  /*51e0*/  HMMA.16816.F32 R12, R8, R22, R12 ;  /* 0x00000016080c723c */ /* 0x000fe2000000180c */
[----:B------:R-:W1:Y:S07]  /*51f0*/  LDSM.16.MT88.4 R8, [R132+0x1000] ;  /* 0x001000008408783b */ /* 0x000e6e0000004200 */
        /* <DEDUP_REMOVED lines=8> */
[----:B------:R-:W-:Y:S08]  /*5280*/  MUFU.EX2 R3, R34 ;  /* 0x0000002200037308 */ /* 0x000ff00000000800 */
[----:B------:R3:W5:Y:S01]  /*5290*/  MUFU.EX2 R2, R33 ;  /* 0x0000002100027308 */ /* 0x0007620000000800 */
        /* <DEDUP_REMOVED lines=18> */
[----:B----4-:R-:W-:Y:S01]  /*53c0*/  FADD.FTZ R0, R19, R0 ;  /* 0x0000000013007221 */ /* 0x010fe20000010000 */
[----:B--2---:R-:W-:-:S02]  /*53d0*/  F2FP.PACK_AB R129, R17, R19 ;  /* 0x000000131181723e */ /* 0x004fc400000000ff */
[----:B-----5:R-:W-:Y:S01]  /*53e0*/  F2FP.PACK_AB R131, R2, R3 ;  /* 0x000000030283723e */ /* 0x020fe200000000ff */
[----:B------:R-:W-:Y:S02]  /*53f0*/  LDSM.16.MT88.4 R160, [R132+0x1800] ;  /* 0x0018000084a0783b */ /* 0x000fe40000004200 */
[C---:B-1----:R-:W-:Y:S08]  /*5400*/  HMMA.16816.F32 R84, R4.reuse, R8, R176 ;  /* 0x000000080454723c */ /* 0x042ff000000018b0 */
[----:B------:R-:W-:Y:S01]  /*5410*/  HMMA.16816.F32 R88, R4, R10, R136 ;  /* 0x0000000a0458723c */ /* 0x000fe20000001888 */
[----:B------:R-:W1:Y:S01]  /*5420*/  LDSM.16.MT88.4 R8, [R134+0x5000] ;  /* 0x005000008608783b */ /* 0x000e620000004200 */
[----:B------:R-:W-:-:S03]  /*5430*/  FADD.FTZ R0, R17, R0 ;  /* 0x0000000011007221 */ /* 0x000fc60000010000 */
[----:B------:R-:W-:Y:S03]  /*5440*/  LDSM.16.MT88.4 R136, [R250+0x1800] ;  /* 0x00180000fa88783b */ /* 0x000fe60000004200 */
        /* <DEDUP_REMOVED lines=9> */
[----:B------:R-:W-:Y:S04]  /*54e0*/  LDSM.16.MT88.4 R144, [R251+0x1800] ;  /* 0x00180000fb90783b */ /* 0x000fe80000004200 */
[----:B------:R2:W-:Y:S04]  /*54f0*/  STL [R1+0x78], R0 ;  /* 0x0000780001007387 */ /* 0x0005e80000100800 */
[----:B--2---:R-:W2:Y:S01]  /*5500*/  LDL R0, [R1+0xb4] ;  /* 0x0000b40001007983 */ /* 0x004ea20000100800 */
        /* <DEDUP_REMOVED lines=13> */
[----:B------:R-:W3:Y:S04]  /*55e0*/  LDSM.16.MT88.4 R48, [R134+0x3800] ;  /* 0x003800008630783b */ /* 0x000ee80000004200 */
[----:B------:R-:W-:Y:S03]  /*55f0*/  LDSM.16.MT88.4 R8, [R250+0x7000] ;  /* 0x00700000fa08783b */ /* 0x000fe60000004200 */
[C---:B------:R-:W-:Y:S08]  /*5600*/  HMMA.16816.F32 R140, R128.reuse, R136, R140 ;  /* 0x00000088808c723c */ /* 0x040ff0000000188c */
[C---:B------:R-:W-:Y:S08]  /*5610*/  HMMA.16816.F32 R136, R128.reuse, R138, R36 ;  /* 0x0000008a8088723c */ /* 0x040ff00000001824 */
[C---:B-1----:R-:W-:Y:S08]  /*5620*/  HMMA.16816.F32 R36, R128.reuse, R40, R44 ;  /* 0x000000288024723c */ /* 0x042ff0000000182c */
[C---:B---3--:R-:W-:Y:S01]  /*5630*/  HMMA.16816.F32 R44, R128.reuse, R48, R56 ;  /* 0x00000030802c723c */ /* 0x048fe20000001838 */
[----:B------:R-:W1:Y:S07]  /*5640*/  LDSM.16.MT88.4 R56, [R251+0x3800] ;  /* 0x00380000fb38783b */ /* 0x000e6e0000004200 */
[C---:B------:R-:W-:Y:S08]  /*5650*/  HMMA.16816.F32 R48, R128.reuse, R50, R60 ;  /* 0x000000328030723c */ /* 0x040ff0000000183c */
[C---:B------:R-:W-:Y:S08]  /*5660*/  HMMA.16816.F32 R60, R128.reuse, R64, R76 ;  /* 0x00000040803c723c */ /* 0x040ff0000000184c */
[C---:B------:R-:W-:Y:S01]  /*5670*/  HMMA.16816.F32 R64, R128.reuse, R66, R80 ;  /* 0x000000428040723c */ /* 0x040fe20000001850 */
[----:B------:R-:W3:Y:S07]  /*5680*/  LDSM.16.MT88.4 R80, [R134+0x5800] ;  /* 0x005800008650783b */ /* 0x000eee0000004200 */
[C---:B------:R-:W-:Y:S08]  /*5690*/  HMMA.16816.F32 R40, R128.reuse, R42, R52 ;  /* 0x0000002a8028723c */ /* 0x040ff00000001834 */
[C---:B-1----:R-:W-:Y:S08]  /*56a0*/  HMMA.16816.F32 R52, R128.reuse, R56, R68 ;  /* 0x000000388034723c */ /* 0x042ff00000001844 */
[C---:B---3--:R-:W-:Y:S08]  /*56b0*/  HMMA.16816.F32 R76, R128.reuse, R80, R92 ;  /* 0x00000050804c723c */ /* 0x048ff0000000185c */
[C---:B------:R-:W-:Y:S01]  /*56c0*/  HMMA.16816.F32 R80, R128.reuse, R82, R96 ;  /* 0x000000528050723c */ /* 0x040fe20000001860 */
[----:B------:R-:W1:Y:S07]  /*56d0*/  LDSM.16.MT88.4 R96, [R250+0x5800] ;  /* 0x00580000fa60783b */ /* 0x000e6e0000004200 */
[C---:B------:R-:W-:Y:S01]  /*56e0*/  HMMA.16816.F32 R56, R128.reuse, R58, R72 ;  /* 0x0000003a8038723c */ /* 0x040fe20000001848 */
[----:B------:R-:W3:Y:S07]  /*56f0*/  LDSM.16.MT88.4 R72, [R132+0x5800] ;  /* 0x005800008448783b */ /* 0x000eee0000004200 */
[C---:B-1----:R-:W-:Y:S08]  /*5700*/  HMMA.16816.F32 R92, R128.reuse, R96, R108 ;  /* 0x00000060805c723c */ /* 0x042ff0000000186c */
[C---:B------:R-:W-:Y:S01]  /*5710*/  HMMA.16816.F32 R96, R128.reuse, R98, R112 ;  /* 0x000000628060723c */ /* 0x040fe20000001870 */
[----:B------:R-:W1:Y:S07]  /*5720*/  LDSM.16.MT88.4 R112, [R134+0x7800] ;  /* 0x007800008670783b */ /* 0x000e6e0000004200 */
[C---:B---3--:R-:W-:Y:S08]  /*5730*/  HMMA.16816.F32 R68, R128.reuse, R72, R84 ;  /* 0x000000488044723c */ /* 0x048ff00000001854 */
[----:B------:R-:W-:Y:S01]  /*5740*/  HMMA.16816.F32 R72, R128, R74, R88 ;  /* 0x0000004a8048723c */ /* 0x000fe20000001858 */
[----:B------:R-:W3:Y:S01]  /*5750*/  LDSM.16.MT88.4 R88, [R251+0x5800] ;  /* 0x00580000fb58783b */ /* 0x000ee20000004200 */
[----:B------:R-:W-:-:S06]  /*5760*/  MOV R2, c[0x0][0x2c4] ;  /* 0x0000b10000027a02 */ /* 0x000fcc0000000f00 */
[----:B------:R-:W-:Y:S01]  /*5770*/  HMMA.16816.F32 R24, R4, R8, R24 ;  /* 0x000000080418723c */ /* 0x000fe20000001818 */
[----:B------:R-:W-:-:S07]  /*5780*/  ISETP.NE.AND P1, PT, R2, 0x1, PT ;  /* 0x000000010200780c */ /* 0x000fce0003f25270 */
[----:B------:R-:W-:Y:S01]  /*5790*/  HMMA.16816.F32 R12, R4, R10, R12 ;  /* 0x0000000a040c723c */ /* 0x000fe2000000180c */
[----:B------:R-:W-:Y:S07]  /*57a0*/  LDSM.16.MT88.4 R4, [R250+0x7800] ;  /* 0x00780000fa04783b */ /* 0x000fee0000004200 */
[----:B-1----:R-:W-:Y:S01]  /*57b0*/  HMMA.16816.F32 R108, R128, R112, R120 ;  /* 0x00000070806c723c */ /* 0x002fe20000001878 */
[----:B------:R-:W1:Y:S01]  /*57c0*/  LDSM.16.MT88.4 R120, [R251+0x7800] ;  /* 0x00780000fb78783b */ /* 0x000e620000004200 */
[----:B--2---:R-:W-:-:S05]  /*57d0*/  @P1 IMAD.HI.U32 R2, R0, c[0x0][0x2c8], RZ ;  /* 0x0000b20000021a27 */ /* 0x004fca00078e00ff */
[----:B------:R-:W-:Y:S01]  /*57e0*/  @P1 SHF.R.U32.HI R0, RZ, c[0x0][0x2cc], R2 ;  /* 0x0000b300ff001a19 */ /* 0x000fe20000011602 */
[----:B---3--:R-:W-:Y:S03]  /*57f0*/  HMMA.16816.F32 R84, R128, R88, R100 ;  /* 0x000000588054723c */ /* 0x008fe60000001864 */
[----:B------:R-:W-:-:S05]  /*5800*/  IADD3 R0, R0, -c[0x0][0x168], R249 ;  /* 0x80005a0000007a10 */ /* 0x000fca0007ffe0f9 */
[----:B------:R-:W-:Y:S01]  /*5810*/  HMMA.16816.F32 R88, R128, R90, R104 ;  /* 0x0000005a8058723c */ /* 0x000fe20000001868 */
[----:B------:R-:W2:Y:S01]  /*5820*/  LDSM.16.MT88.4 R104, [R132+0x7800] ;  /* 0x007800008468783b */ /* 0x000ea20000004200 */
[----:B------:R-:W-:-:S04]  /*5830*/  SHF.R.S32.HI R2, RZ, 0x1f, R0 ;  /* 0x0000001fff027819 */ /* 0x000fc80000011400 */
[----:B------:R-:W-:Y:S02]  /*5840*/  LEA.HI R0, R2, R0, RZ, 0x6 ;  /* 0x0000000002007211 */ /* 0x000fe400078f30ff */
[----:B------:R-:W-:Y:S02]  /*5850*/  HMMA.16816.F32 R112, R128, R114, R116 ;  /* 0x000000728070723c */ /* 0x000fe40000001874 */
[----:B------:R-:W-:Y:S02]  /*5860*/  SHF.R.S32.HI R0, RZ, 0x6, R0 ;  /* 0x00000006ff007819 */ /* 0x000fe40000011400 */
[----:B------:R-:W-:-:S04]  /*5870*/  IADD3 R3, R248, -0x2, RZ ;  /* 0xfffffffef8037810 */ /* 0x000fc80007ffe0ff */
[C---:B-1----:R-:W-:Y:S01]  /*5880*/  HMMA.16816.F32 R116, R128.reuse, R120, R180 ;  /* 0x000000788074723c */ /* 0x042fe200000018b4 */
[----:B------:R1:W-:Y:S07]  /*5890*/  STL [R1+0x64], R3 ;  /* 0x0000640301007387 */ /* 0x0003ee0000100800 */
[C---:B------:R-:W-:Y:S08]  /*58a0*/  HMMA.16816.F32 R120, R128.reuse, R122, R124 ;  /* 0x0000007a8078723c */ /* 0x040ff0000000187c */
[----:B------:R-:W-:Y:S07]  /*58b0*/  HMMA.16816.F32 R124, R128, R4, R24 ;  /* 0x00000004807c723c */ /* 0x000fee0000001818 */
[----:B------:R-:W-:-:S05]  /*58c0*/  IMNMX R4, RZ, R0, !PT ;  /* 0x00000000ff047217 */ /* 0x000fca0007800200 */
[----:B------:R1:W-:Y:S01]  /*58d0*/  STL [R1+0x84], R4 ;  /* 0x0000840401007387 */ /* 0x0003e20000100800 */
[----:B------:R-:W-:Y:S01]  /*58e0*/  ISETP.GE.AND P0, PT, R3, R4, PT ;  /* 0x000000040300720c */ /* 0x000fe20003f06270 */
        /* <DEDUP_REMOVED lines=13> */
[----:B------:R-:W-:-:S07]  /*59c0*/  MOV R248, R3 ;  /* 0x0000000300f87202 */ /* 0x000fce0000000f00 */
.L_x_2300:
[----:B------:R-:W2:Y:S01]  /*59d0*/  LDL R0, [R1+0x20] ;  /* 0x0000200001007983 */ /* 0x000ea20000100800 */
[----:B------:R-:W-:Y:S04]  /*59e0*/  DEPBAR.LE SB0, 0x0 ;  /* 0x000080000000791a */ /* 0x000fe80000000000 */
[----:B------:R-:W-:Y:S01]  /*59f0*/  WARPSYNC 0xffffffff ;  /* 0xffffffff00007948 */ /* 0x000fe20003800000 */
[----:B------:R-:W-:Y:S01]  /*5a00*/  BAR.SYNC.DEFER_BLOCKING 0x0 ;  /* 0x0000000000007b1d */ /* 0x000fe20000010000 */
[----:B------:R-:W-:Y:S05]  /*5a10*/  ISETP.GE.AND P0, PT, R248, RZ, PT ;  /* 0x000000fff800720c */ /* 0x000fea0003f06270 */
[----:B------:R1:W3:Y:S01]  /*5a20*/  LDSM.16.M88.4 R176, [R252] ;  /* 0x00000000fcb0783b */ /* 0x0002e20000000200 */
[----:B------:R-:W-:Y:S03]  /*5a30*/  BSSY B0, `(.L_x_2290) ;  /* 0x0000068000007945 */ /* 0x000fe60003800000 */
[----:B------:R1:W4:Y:S04]  /*5a40*/  LDSM.16.M88.4 R180, [R252+0x800] ;  /* 0x00080000fcb4783b */ /* 0x0003280000000200 */
[----:B------:R1:W1:Y:S04]  /*5a50*/  LDSM.16.M88.4 R184, [R252+0x1000] ;  /* 0x00100000fcb8783b */ /* 0x0002680000000200 */
[----:B------:R1:W1:Y:S04]  /*5a60*/  LDSM.16.M88.4 R188, [R252+0x1800] ;  /* 0x00180000fcbc783b */ /* 0x0002680000000200 */
[----:B--2---:R2:W1:Y:S04]  /*5a70*/  LDSM.16.M88.4 R8, [R0] ;  /* 0x000000000008783b */ /* 0x0044680000000200 */
[----:B------:R2:W1:Y:S04]  /*5a80*/  LDSM.16.M88.4 R16, [R0+0x800] ;  /* 0x000800000010783b */ /* 0x0004680000000200 */
[----:B------:R2:W1:Y:S04]  /*5a90*/  LDSM.16.M88.4 R24, [R0+0x1000] ;  /* 0x001000000018783b */ /* 0x0004680000000200 */
[----:B------:R2:W1:Y:S01]  /*5aa0*/  LDSM.16.M88.4 R32, [R0+0x1800] ;  /* 0x001800000020783b */ /* 0x0004620000000200 */
[----:B------:R-:W-:-:S05]  /*5ab0*/  @!P0 BRA `(.L_x_2291) ;  /* 0x000005f000008947 */ /* 0x000fca0003800000 */
[----:B---34-:R-:W3:Y:S04]  /*5ac0*/  LDL R4, [R1+0x60] ;  /* 0x0000600001047983 */ /* 0x018ee80000100800 */
[----:B------:R-:W4:Y:S04]  /*5ad0*/  LDL R28, [R1+0x5c] ;  /* 0x00005c00011c7983 */ /* 0x000f280000100800 */
[----:B------:R-:W5:Y:S04]  /*5ae0*/  LDL.64 R22, [R1+0xa0] ;  /* 0x0000a00001167983 */ /* 0x000f680000100a00 */
        /* <DEDUP_REMOVED lines=18> */
[----:B-----5:R-:W-:Y:S01]  /*5c10*/  IADD3 R0, P0, R22, R2, RZ ;  /* 0x0000000216007210 */ /* 0x020fe20007f1e0ff */
[C---:B--2---:R-:W-:Y:S01]  /*5c20*/  IMAD.SHL.U32 R30, R5.reuse, 0x2, RZ ;  /* 0x00000002051e7824 */ /* 0x044fe200078e00ff */
[----:B------:R-:W-:Y:S02]  /*5c30*/  SHF.L.U64.HI R22, R5, 0x1, R21 ;  /* 0x0000000105167819 */ /* 0x000fe40000010215 */
[----:B------:R-:W-:Y:S02]  /*5c40*/  IADD3.X R4, R12, R3, R4, P0, !PT ;  /* 0x000000030c047210 */ /* 0x000fe400007fe404 */
        /* <DEDUP_REMOVED lines=9> */
[----:B------:R2:W3:Y:S02]  /*5ce0*/  SHFL.IDX PT, R4, R5, RZ, 0x181f ;  /* 0x00181fff05047589 */ /* 0x0004e400000e0000 */
.L_x_2345:
[----:B------:R-:W-:-:S05]  /*5cf0*/  BRA.DIV ~URZ, `(.L_x_2293) ;  /* 0x0000b3627f007947 */ /* 0x000fca000b800000 */
[----:B------:R-:W4:Y:S04]  /*5d00*/  LDL R2, [R1+0x58] ;  /* 0x0000580001027983 */ /* 0x000f280000100800 */
[----:B------:R-:W5:Y:S04]  /*5d10*/  LDL R31, [R1+0x50] ;  /* 0x00005000011f7983 */ /* 0x000f680000100800 */
[----:B--2---:R-:W2:Y:S04]  /*5d20*/  LDL R7, [R1+0x70] ;  /* 0x0000700001077983 */ /* 0x004ea80000100800 */
[----:B---3--:R-:W3:Y:S04]  /*5d30*/  LDL R133, [R1+0x6c] ;  /* 0x00006c0001857983 */ /* 0x008ee80000100800 */
[----:B------:R-:W5:Y:S04]  /*5d40*/  LDL R132, [R1+0x74] ;  /* 0x0000740001847983 */ /* 0x000f680000100800 */
[----:B------:R-:W1:Y:S02]  /*5d50*/  SHFL.IDX PT, R0, R12, RZ, 0x181f ;  /* 0x00181fff0c007589 */ /* 0x000e6400000e0000 */
[----:B-1----:R-:W-:Y:S02]  /*5d60*/  IADD3 R6, P2, R0, R30, RZ ;  /* 0x0000001e00067210 */ /* 0x002fe40007f5e0ff */
[----:B----4-:R-:W-:Y:S02]  /*5d70*/  ISETP.GE.AND P4, PT, R2, c[0x0][0x1d4], PT ;  /* 0x0000750002007a0c */ /* 0x010fe40003f86270 */
[----:B------:R-:W-:Y:S05]  /*5d80*/  IADD3 R2, P0, R0, R23, RZ ;  /* 0x0000001700027210 */ /* 0x000fea0007f1e0ff */
[C---:B------:R-:W-:Y:S01]  /*5d90*/  IMAD.X R3, R4.reuse, 0x1, R13, P0 ;  /* 0x0000000104037824 */ /* 0x040fe200000e060d */
[----:B--2---:R-:W-:Y:S01]  /*5da0*/  ISETP.GE.AND P3, PT, R7, c[0x0][0x1d4], PT ;  /* 0x0000750007007a0c */ /* 0x004fe20003f66270 */
[----:B------:R-:W-:Y:S01]  /*5db0*/  IMAD.X R7, R4, 0x1, R22, P2 ;  /* 0x0000000104077824 */ /* 0x000fe200010e0616 */
[----:B---3--:R-:W-:Y:S03]  /*5dc0*/  ISETP.GE.AND P1, PT, R133, c[0x0][0x1d4], PT ;  /* 0x0000750085007a0c */ /* 0x008fe60003f26270 */
[----:B------:R-:W-:Y:S01]  /*5dd0*/  @!PT LDS RZ, [RZ] ;  /* 0x00000000fffff984 */ /* 0x000fe20000000800 */
[----:B------:R-:W-:Y:S01]  /*5de0*/  @!PT LDS RZ, [RZ] ;  /* 0x00000000fffff984 */ /* 0x000fe20000000800 */
[----:B-----5:R1:W-:Y:S01]  /*5df0*/  LDGSTS.E.BYPASS.LTC128B.128 [R31+0x100], [R2.64], !P4 ;  /* 0x00100000021f7fae */ /* 0x0203e2000e101d46 */
        /* <DEDUP_REMOVED lines=14> */
.L_x_2346:
        /* <DEDUP_REMOVED lines=29> */
.L_x_2291:
[----:B---34-:R-:W-:Y:S05]  /*60b0*/  BSYNC B0 ;  /* 0x0000000000007941 */ /* 0x018fea0003800000 */
.L_x_2290:
[----:B--2---:R-:W2:Y:S01]  /*60c0*/  LDL R2, [R1+0x28] ;  /* 0x0000280001027983 */ /* 0x004ea20000100800 */
[----:B------:R-:W-:Y:S05]  /*60d0*/  ISETP.GE.AND P0, PT, R248, 0x1, PT ;  /* 0x00000001f800780c */ /* 0x000fea0003f06270 */
[----:B------:R-:W3:Y:S06]  /*60e0*/  LDL R0, [R1+0x24] ;  /* 0x0000240001007983 */ /* 0x000eec0000100800 */
[----:B------:R-:W4:Y:S06]  /*60f0*/  LDL R3, [R1+0x20] ;  /* 0x0000200001037983 */ /* 0x000f2c0000100800 */
[----:B------:R-:W0:Y:S01]  /*6100*/  LDGDEPBAR ;  /* 0x00000000000079af */ /* 0x000e220000000000 */
[----:B------:R-:W-:Y:S01]  /*6110*/  WARPSYNC 0xffffffff ;  /* 0xffffffff00007948 */ /* 0x000fe20003800000 */
[C---:B-1----:R-:W-:Y:S01]  /*6120*/  HMMA.16816.F32 R4, R168.reuse, R8, RZ ;  /* 0x00000008a804723c */ /* 0x042fe200000018ff */
        /* <DEDUP_REMOVED lines=16> */
[----:B--2---:R-:W1:Y:S06]  /*6230*/  LDSM.16.M88.4 R176, [R2] ;  /* 0x0000000002b0783b */ /* 0x004e6c0000000200 */
[----:B------:R-:W2:Y:S06]  /*6240*/  LDSM.16.M88.4 R180, [R2+0x800] ;  /* 0x0008000002b4783b */ /* 0x000eac0000000200 */
        /* <DEDUP_REMOVED lines=18> */
[----:B----4-:R-:W1:Y:S07]  /*6370*/  LDSM.16.M88.4 R176, [R3+0x2000] ;  /* 0x0020000003b0783b */ /* 0x010e6e0000000200 */
        /* <DEDUP_REMOVED lines=140> */
[----:B------:R-:W2:Y:S01]  /*6c40*/  LDSM.16.M88.4 R180, [R0+0x1800] ;  /* 0x0018000000b4783b */ /* 0x000ea20000000200 */
[----:B------:R-:W-:Y:S05]  /*6c50*/  DEPBAR.LE SB0, 0x0 ;  /* 0x000080000000791a */ /* 0x000fea0000000000 */
[----:B------:R-:W-:Y:S01]  /*6c60*/  BAR.SYNC.DEFER_BLOCKING 0x0 ;  /* 0x0000000000007b1d */ /* 0x000fe20000010000 */
[C---:B-1----:R-:W-:Y:S08]  /*6c70*/  HMMA.16816.F32 R12, R244.reuse, R176, R12 ;  /* 0x000000b0f40c723c */ /* 0x042ff0000000180c */
[C---:B------:R-:W-:Y:S08]  /*6c80*/  HMMA.16816.F32 R16, R244.reuse, R178, R16 ;  /* 0x000000b2f410723c */ /* 0x040ff00000001810 */
[C---:B---3--:R-:W-:Y:S08]  /*6c90*/  HMMA.16816.F32 R20, R244.reuse, R184, R20 ;  /* 0x000000b8f414723c */ /* 0x048ff00000001814 */
[C---:B------:R-:W-:Y:S08]  /*6ca0*/  HMMA.16816.F32 R24, R244.reuse, R186, R24 ;  /* 0x000000baf418723c */ /* 0x040ff00000001818 */
[C---:B--2---:R-:W-:Y:S08]  /*6cb0*/  HMMA.16816.F32 R28, R244.reuse, R180, R28 ;  /* 0x000000b4f41c723c */ /* 0x044ff0000000181c */
[----:B------:R-:W-:Y:S01]  /*6cc0*/  HMMA.16816.F32 R32, R244, R182, R32 ;  /* 0x000000b6f420723c */ /* 0x000fe20000001820 */
[----:B------:R-:W-:Y:S07]  /*6cd0*/  @!UPT UIADD3 URZ, URZ, URZ, URZ ;  /* 0x0000003f3f3ff290 */ /* 0x000fee000fffe03f */
[----:B------:R-:W-:-:S11]  /*6ce0*/  @!P0 BRA `(.L_x_2295) ;  /* 0x0000072000008947 */ /* 0x000fd60003800000 */
[----:B------:R-:W2:Y:S01]  /*6cf0*/  LDL R2, [R1+0x88] ;  /* 0x0000880001027983 */ /* 0x000ea20000100800 */
[----:B------:R-:W-:Y:S02]  /*6d00*/  IMAD.MOV.U32 R181, RZ, RZ, RZ ;  /* 0x000000ffffb57224 */ /* 0x000fe400078e00ff */
[----:B------:R-:W-:Y:S01]  /*6d10*/  IMAD.MOV.U32 R3, RZ, RZ, c[0x0][0x2b8] ;  /* 0x0000ae00ff037624 */ /* 0x000fe200078e00ff */
[----:B------:R-:W3:Y:S04]  /*6d20*/  LDL R0, [R1+0x80] ;  /* 0x0000800001007983 */ /* 0x000ee80000100800 */
[----:B------:R-:W4:Y:S01]  /*6d30*/  LDL.64 R190, [R1+0x98] ;  /* 0x0000980001be7983 */ /* 0x000f220000100a00 */
[----:B------:R-:W-:Y:S03]  /*6d40*/  ISETP.NE.AND P1, PT, R3, 0x1, PT ;  /* 0x000000010300780c */ /* 0x000fe60003f25270 */
[----:B------:R-:W5:Y:S04]  /*6d50*/  LDL R132, [R1+0xac] ;  /* 0x0000ac0001847983 */ /* 0x000f680000100800 */
[----:B------:R-:W2:Y:S04]  /*6d60*/  LDL.64 R182, [R1+0x90] ;  /* 0x0000900001b67983 */ /* 0x000ea80000100a00 */
[----:B------:R-:W2:Y:S04]  /*6d70*/  LDL R178, [R1+0xa8] ;  /* 0x0000a80001b27983 */ /* 0x000ea80000100800 */
[----:B------:R-:W2:Y:S04]  /*6d80*/  LDL R180, [R1+0xec] ;  /* 0x0000ec0001b47983 */ /* 0x000ea80000100800 */
[----:B------:R-:W2:Y:S04]  /*6d90*/  LDL R189, [R1+0x74] ;  /* 0x0000740001bd7983 */ /* 0x000ea80000100800 */
[----:B------:R-:W2:Y:S04]  /*6da0*/  LDL R179, [R1+0xf0] ;  /* 0x0000f00001b37983 */ /* 0x000ea80000100800 */
[----:B------:R-:W2:Y:S04]  /*6db0*/  LDL R251, [R1+0x6c] ;  /* 0x00006c0001fb7983 */ /* 0x000ea80000100800 */
[----:B------:R-:W3:Y:S04]  /*6dc0*/  LDL R250, [R1+0x70] ;  /* 0x0000700001fa7983 */ /* 0x000ee80000100800 */
[----:B------:R-:W4:Y:S04]  /*6dd0*/  LDL R249, [R1+0x58] ;  /* 0x0000580001f97983 */ /* 0x000f280000100800 */
[----:B------:R-:W5:Y:S04]  /*6de0*/  LDL R177, [R1+0xf4] ;  /* 0x0000f40001b17983 */ /* 0x000f680000100800 */
[----:B------:R-:W5:Y:S01]  /*6df0*/  LDL R176, [R1+0xf8] ;  /* 0x0000f80001b07983 */ /* 0x000f620000100800 */
[----:B--2---:R-:W-:Y:S01]  /*6e00*/  SHF.L.U64.HI R183, R251, 0x1, R179 ;  /* 0x00000001fbb77819 */ /* 0x004fe200000102b3 */
[----:B------:R-:W-:Y:S02]  /*6e10*/  IMAD R2, R248, 0x40, R2 ;  /* 0x00000040f8027824 */ /* 0x000fe400078e0202 */
[----:B------:R-:W-:Y:S01]  /*6e20*/  IMAD.SHL.U32 R188, R189, 0x2, RZ ;  /* 0x00000002bdbc7824 */ /* 0x000fe200078e00ff */
[----:B---3--:R-:W-:Y:S01]  /*6e30*/  SHF.L.U32 R186, R250, 0x1, RZ ;  /* 0x00000001faba7819 */ /* 0x008fe200000006ff */
[----:B------:R-:W-:Y:S01]  /*6e40*/  IMAD.SHL.U32 R187, R251, 0x2, RZ ;  /* 0x00000002fbbb7824 */ /* 0x000fe200078e00ff */
[----:B------:R-:W-:Y:S01]  /*6e50*/  IADD3 R2, R2, -0x40, R0 ;  /* 0xffffffc002027810 */ /* 0x000fe20007ffe000 */
[C---:B----4-:R-:W-:Y:S04]  /*6e60*/  IMAD.SHL.U32 R185, R249.reuse, 0x2, RZ ;  /* 0x00000002f9b97824 */ /* 0x050fe800078e00ff */
[----:B------:R-:W-:Y:S04]  /*6e70*/  @P1 IMAD.HI.U32 R3, R2, c[0x0][0x2bc], RZ ;  /* 0x0000af0002031a27 */ /* 0x000fe800078e00ff */
[----:B------:R-:W-:Y:S01]  /*6e80*/  IMAD.MOV.U32 R0, RZ, RZ, R2 ;  /* 0x000000ffff007224 */ /* 0x000fe200078e0002 */
[----:B------:R-:W-:Y:S02]  /*6e90*/  @P1 SHF.R.U32.HI R0, RZ, c[0x0][0x2c0], R3 ;  /* 0x0000b000ff001a19 */ /* 0x000fe40000011603 */
[----:B-----5:R-:W-:Y:S02]  /*6ea0*/  SHF.L.U64.HI R179, R249, 0x1, R176 ;  /* 0x00000001f9b37819 */ /* 0x020fe400000102b0 */
[C---:B------:R-:W-:Y:S04]  /*6eb0*/  @!P6 IADD3 R3, P0, R0.reuse, R190, RZ ;  /* 0x000000be0003e210 */ /* 0x040fe80007f1e0ff */
[----:B------:R-:W-:Y:S01]  /*6ec0*/  @!P6 LEA.HI.X.SX32 R133, R0, R132, 0x1, P0 ;  /* 0x000000840085e211 */ /* 0x000fe200000f0eff */
[----:B------:R-:W-:Y:S01]  /*6ed0*/  IMAD.MOV R0, RZ, RZ, -R0 ;  /* 0x000000ffff007224 */ /* 0x000fe200078e0a00 */
[C---:B------:R-:W-:Y:S03]  /*6ee0*/  @!P6 LEA R132, P0, R3.reuse, c[0x0][0x2a0], 0x2 ;  /* 0x0000a8000384ea11 */ /* 0x040fe600078010ff */
[----:B------:R-:W-:Y:S01]  /*6ef0*/  IMAD R184, R0, c[0x0][0x2b8], R2 ;  /* 0x0000ae0000b87a24 */ /* 0x000fe200078e0202 */
[----:B------:R-:W-:Y:S03]  /*6f00*/  @!P6 LEA.HI.X R133, R3, c[0x0][0x2a4], R133, 0x2, P0 ;  /* 0x0000a9000385ea11 */ /* 0x000fe600000f1485 */
[----:B------:R-:W-:Y:S01]  /*6f10*/  IMAD.WIDE.U32 R2, R184, c[0x0][0x1e0], RZ ;  /* 0x00007800b8027a25 */ /* 0x000fe200078e00ff */
[----:B------:R-:W-:Y:S01]  /*6f20*/  SHF.R.S32.HI R0, RZ, 0x1f, R184 ;  /* 0x0000001fff007819 */ /* 0x000fe200000114b8 */
[----:B------:R-:W2:Y:S04]  /*6f30*/  @!P6 LDG.E R181, [R132.64] ;  /* 0x0000000684b5e981 */ /* 0x000ea8000c1e1900 */
[----:B------:R-:W-:Y:S01]  /*6f40*/  IMAD R0, R0, c[0x0][0x1e0], RZ ;  /* 0x0000780000007a24 */ /* 0x000fe200078e02ff */
[----:B------:R1:W-:Y:S03]  /*6f50*/  STL [R1+0x60], R184 ;  /* 0x000060b801007387 */ /* 0x0003e60000100800 */
[----:B------:R-:W-:Y:S05]  /*6f60*/  IMAD R0, R184, c[0x0][0x1e4], R0 ;  /* 0x00007900b8007a24 */ /* 0x000fea00078e0200 */
[----:B------:R-:W-:Y:S02]  /*6f70*/  IADD3 R3, R3, R0, RZ ;  /* 0x0000000003037210 */ /* 0x000fe40007ffe0ff */
[----:B-1----:R-:W-:Y:S02]  /*6f80*/  SHF.L.U64.HI R184, R189, 0x1, R180 ;  /* 0x00000001bdb87819 */ /* 0x002fe400000102b4 */
[----:B--2---:R-:W-:Y:S01]  /*6f90*/  SHF.R.S32.HI R133, RZ, 0x1f, R181 ;  /* 0x0000001fff857819 */ /* 0x004fe200000114b5 */
[----:B------:R1:W-:Y:S01]  /*6fa0*/  STL [R1+0x5c], R181 ;  /* 0x00005cb501007387 */ /* 0x0003e20000100800 */
[----:B------:R-:W-:Y:S04]  /*6fb0*/  IMAD.WIDE.U32 R2, R181, c[0x0][0x1f0], R2 ;  /* 0x00007c00b5027a25 */ /* 0x000fe800078e0002 */
[----:B------:R-:W-:Y:S01]  /*6fc0*/  IMAD R133, R133, c[0x0][0x1f0], RZ ;  /* 0x00007c0085857a24 */ /* 0x000fe200078e02ff */
[----:B------:R-:W-:Y:S02]  /*6fd0*/  IADD3 R0, P0, R182, R2, RZ ;  /* 0x00000002b6007210 */ /* 0x000fe40007f1e0ff */
[----:B------:R-:W-:Y:S01]  /*6fe0*/  SHF.L.U64.HI R182, R250, 0x1, R177 ;  /* 0x00000001fab67819 */ /* 0x000fe200000102b1 */
[----:B------:R-:W-:Y:S05]  /*6ff0*/  IMAD R133, R181, c[0x0][0x1f4], R133 ;  /* 0x00007d00b5857a24 */ /* 0x000fea00078e0285 */
[----:B------:R-:W-:Y:S02]  /*7000*/  IADD3.X R133, R178, R3, R133, P0, !PT ;  /* 0x00000003b2857210 */ /* 0x000fe400007fe485 */
[C---:B------:R-:W-:Y:S04]  /*7010*/  LEA R178, P0, R0.reuse, c[0x0][0x1c8], 0x1 ;  /* 0x0000720000b27a11 */ /* 0x040fe800078008ff */
[----:B------:R-:W-:Y:S01]  /*7020*/  LEA.HI.X R133, R0, c[0x0][0x1cc], R133, 0x1, P0 ;  /* 0x0000730000857a11 */ /* 0x000fe200000f0c85 */
[----:B------:R-:W-:-:S06]  /*7030*/  BRA.DIV ~URZ, `(.L_x_2296) ;  /* 0x0000a3227f007947 */ /* 0x000fcc000b800000 */
[----:B------:R2:W3:Y:S02]  /*7040*/  SHFL.IDX PT, R132, R133, RZ, 0x181f ;  /* 0x00181fff85847589 */ /* 0x0004e400000e0000 */
.L_x_2347:
        /* <DEDUP_REMOVED lines=31> */
.L_x_2348:
        /* <DEDUP_REMOVED lines=29> */
.L_x_2295:
[----:B------:R-:W-:Y:S05]  /*7410*/  BSYNC B0 ;  /* 0x0000000000007941 */ /* 0x000fea0003800000 */
.L_x_2294:
[----:B--2---:R-:W2:Y:S01]  /*7420*/  LDL R3, [R1+0xb4] ;  /* 0x0000b40001037983 */ /* 0x004ea20000100800 */
[----:B------:R-:W-:Y:S01]  /*7430*/  MOV R132, c[0x0][0x2c4] ;  /* 0x0000b10000847a02 */ /* 0x000fe20000000f00 */
[----:B------:R-:W-:Y:S02]  /*7440*/  IMAD.MOV.U32 R133, RZ, RZ, 0x1 ;  /* 0x00000001ff857424 */ /* 0x000fe400078e00ff */
[----:B------:R-:W2:Y:S01]  /*7450*/  LDL R0, [R1+0xc0] ;  /* 0x0000c00001007983 */ /* 0x000ea20000100800 */
[----:B------:R-:W-:Y:S01]  /*7460*/  ISETP.NE.AND P0, PT, R132, 0x1, PT ;  /* 0x000000018400780c */ /* 0x000fe20003f05270 */
[----:B------:R-:W-:Y:S02]  /*7470*/  IMAD R133, R248, -0x40, R133 ;  /* 0xffffffc0f8857824 */ /* 0x000fe400078e0285 */
[----:B------:R-:W3:Y:S04]  /*7480*/  LDL R2, [R1+0xc4] ;  /* 0x0000c40001027983 */ /* 0x000ee80000100800 */
[----:B------:R-:W0:Y:S01]  /*7490*/  LDGDEPBAR ;  /* 0x00000000000079af */ /* 0x000e220000000000 */
[----:B--2---:R-:W-:Y:S01]  /*74a0*/  IADD3 R132, R0, R3, RZ ;  /* 0x0000000300847210 */ /* 0x004fe20007ffe0ff */
[----:B---3--:R-:W-:Y:S04]  /*74b0*/  IMAD.IADD R133, R133, 0x1, -R2 ;  /* 0x0000000185857824 */ /* 0x008fe800078e0a02 */
[----:B------:R-:W-:Y:S05]  /*74c0*/  @P0 IMAD.HI.U32 R0, R132, c[0x0][0x2c8], RZ ;  /* 0x0000b20084000a27 */ /* 0x000fea00078e00ff */
[----:B------:R-:W-:Y:S02]  /*74d0*/  @P0 SHF.R.U32.HI R132, RZ, c[0x0][0x2cc], R0 ;  /* 0x0000b300ff840a19 */ /* 0x000fe40000011600 */
[----:B------:R-:W-:Y:S05]  /*74e0*/  MOV R0, c[0x0][0x2ac] ;  /* 0x0000ab0000007a02 */ /* 0x000fea0000000f00 */
[----:B------:R-:W-:Y:S05]  /*74f0*/  IMAD R133, R0, c[0x0][0x1d0], R133 ;  /* 0x0000740000857a24 */ /* 0x000fea00078e0285 */
[----:B------:R-:W-:Y:S01]  /*7500*/  IADD3 R133, R133, -c[0x0][0x168], RZ ;  /* 0x80005a0085857a10 */ /* 0x000fe20007ffe0ff */
[----:B------:R-:W-:-:S05]  /*7510*/  BRA.DIV ~URZ, `(.L_x_2298) ;  /* 0x0000a1b27f007947 */ /* 0x000fca000b800000 */
[----:B------:R1:W2:Y:S02]  /*7520*/  SHFL.IDX PT, R0, R132, RZ, 0x1c1f ;  /* 0x001c1fff84007589 */ /* 0x0002a400000e0000 */
.L_x_2349:
[----:B--2---:R-:W-:Y:S05]  /*7530*/  IMAD.IADD R0, R133, 0x1, R0 ;  /* 0x0000000185007824 */ /* 0x004fea00078e0200 */
[C---:B------:R-:W-:Y:S02]  /*7540*/  ISETP.GT.AND P0, PT, R0.reuse, RZ, PT ;  /* 0x000000ff0000720c */ /* 0x040fe40003f04270 */
[C---:B------:R-:W-:Y:S02]  /*7550*/  ISETP.GT.AND P2, PT, R0.reuse, 0x1, PT ;  /* 0x000000010000780c */ /* 0x040fe40003f44270 */
[C---:B------:R-:W-:Y:S02]  /*7560*/  ISETP.GT.AND P3, PT, R0.reuse, 0x8, PT ;  /* 0x000000080000780c */ /* 0x040fe40003f64270 */
[----:B------:R-:W-:Y:S02]  /*7570*/  ISETP.GT.AND P4, PT, R0, 0x9, PT ;  /* 0x000000090000780c */ /* 0x000fe40003f84270 */
        /* <DEDUP_REMOVED lines=29> */
[----:B------:R-:W2:Y:S02]  /*7750*/  SHFL.IDX PT, R0, R132, 0x1, 0x1c1f ;  /* 0x003c1f0084007f89 */ /* 0x000ea400000e0000 */
[----:B--2---:R-:W-:Y:S05]  /*7760*/  IMAD.IADD R0, R133, 0x1, R0 ;  /* 0x0000000185007824 */ /* 0x004fea00078e0200 */
[C---:B------:R-:W-:Y:S02]  /*7770*/  ISETP.GT.AND P3, PT, R0.reuse, RZ, PT ;  /* 0x000000ff0000720c */ /* 0x040fe40003f64270 */
[C---:B------:R-:W-:Y:S02]  /*7780*/  ISETP.GT.AND P2, PT, R0.reuse, 0x1, PT ;  /* 0x000000010000780c */ /* 0x040fe40003f44270 */
[C---:B------:R-:W-:Y:S02]  /*7790*/  ISETP.GT.AND P1, PT, R0.reuse, 0x8, PT ;  /* 0x000000080000780c */ /* 0x040fe40003f24270 */
[----:B------:R-:W-:Y:S02]  /*77a0*/  ISETP.GT.AND P0, PT, R0, 0x9, PT ;  /* 0x000000090000780c */ /* 0x000fe40003f04270 */
[----:B------:R-:W-:Y:S02]  /*77b0*/  FSEL R6, R6, -INF , P3 ;  /* 0xff80000006067808 */ /* 0x000fe40001800000 */
[----:B------:R-:W-:Y:S02]  /*77c0*/  FSEL R7, R7, -INF , P2 ;  /* 0xff80000007077808 */ /* 0x000fe40001000000 */
[----:B------:R-:W-:Y:S02]  /*77d0*/  FSEL R10, R10, -INF , P1 ;  /* 0xff8000000a0a7808 */ /* 0x000fe40000800000 */
[----:B------:R-:W-:Y:S02]  /*77e0*/  FSEL R11, R11, -INF , P0 ;  /* 0xff8000000b0b7808 */ /* 0x000fe40000000000 */
[C---:B------:R-:W-:Y:S02]  /*77f0*/  ISETP.GT.AND P3, PT, R0.reuse, 0x10, PT ;  /* 0x000000100000780c */ /* 0x040fe40003f64270 */
        /* <DEDUP_REMOVED lines=39> */
[----:B------:R-:W2:Y:S02]  /*7a70*/  SHFL.BFLY PT, R2, R0, 0x2, 0x1f ;  /* 0x0c401f0000027f89 */ /* 0x000ea400000e0000 */
[----:B--2---:R-:W-:Y:S06]  /*7a80*/  FMNMX.FTZ R0, R2, R0, !PT ;  /* 0x0000000002007209 */ /* 0x004fec0007810000 */
[----:B------:R-:W2:Y:S02]  /*7a90*/  SHFL.BFLY PT, R133, R0, 0x1, 0x1f ;  /* 0x0c201f0000857f89 */ /* 0x000ea400000e0000 */
[----:B--2---:R-:W-:Y:S02]  /*7aa0*/  FMNMX.FTZ R133, R0, R133, !PT ;  /* 0x0000008500857209 */ /* 0x004fe40007810000 */
        /* <DEDUP_REMOVED lines=11> */
[----:B-1----:R-:W-:Y:S04]  /*7b60*/  FMNMX.FTZ R132, R27, R0, !PT ;  /* 0x000000001b847209 */ /* 0x002fe80007810000 */
[----:B------:R-:W-:Y:S04]  /*7b70*/  FMNMX.FTZ R132, R30, R132, !PT ;  /* 0x000000841e847209 */ /* 0x000fe80007810000 */
[----:B------:R-:W-:Y:S04]  /*7b80*/  FMNMX.FTZ R132, R31, R132, !PT ;  /* 0x000000841f847209 */ /* 0x000fe80007810000 */
[----:B------:R-:W-:Y:S04]  /*7b90*/  FMNMX.FTZ R132, R34, R132, !PT ;  /* 0x0000008422847209 */ /* 0x000fe80007810000 */
[----:B------:R-:W-:Y:S05]  /*7ba0*/  FMNMX.FTZ R132, R35, R132, !PT ;  /* 0x0000008423847209 */ /* 0x000fea0007810000 */
[----:B------:R-:W1:Y:S02]  /*7bb0*/  SHFL.BFLY PT, R0, R132, 0x2, 0x1f ;  /* 0x0c401f0084007f89 */ /* 0x000e6400000e0000 */
[----:B-1----:R-:W-:Y:S06]  /*7bc0*/  FMNMX.FTZ R132, R132, R0, !PT ;  /* 0x0000000084847209 */ /* 0x002fec0007810000 */
[----:B------:R1:W2:Y:S02]  /*7bd0*/  SHFL.BFLY PT, R0, R132, 0x1, 0x1f ;  /* 0x0c201f0084007f89 */ /* 0x0002a400000e0000 */
.L_x_2350:
[----:B------:R-:W3:Y:S01]  /*7be0*/  LDL.LU R177, [R1+0x7c] ;  /* 0x00007c0001b17983 */ /* 0x000ee20000300800 */
[C---:B------:R-:W-:Y:S01]  /*7bf0*/  FMUL.FTZ R2, R133.reuse, c[0x0][0x2d0] ;  /* 0x0000b40085027a20 */ /* 0x040fe20000410000 */
[C---:B------:R-:W-:Y:S01]  /*7c00*/  FSETP.NEU.FTZ.AND P0, PT, R133.reuse, -INF , PT ;  /* 0xff8000008500780b */ /* 0x040fe20003f1d000 */
[----:B------:R-:W-:Y:S01]  /*7c10*/  WARPSYNC 0xffffffff ;  /* 0xffffffff00007948 */ /* 0x000fe20003800000 */
[----:B--2---:R-:W-:Y:S02]  /*7c20*/  FMNMX.FTZ R3, R0, R132, !PT ;  /* 0x0000008400037209 */ /* 0x004fe40007810000 */
[----:B------:R-:W-:Y:S02]  /*7c30*/  FSEL R2, R2, RZ, P0 ;  /* 0x000000ff02027208 */ /* 0x000fe40000000000 */
[----:B------:R-:W-:Y:S02]  /*7c40*/  FSEL R0, R133, RZ, P0 ;  /* 0x000000ff85007208 */ /* 0x000fe40000000000 */
[----:B------:R-:W-:Y:S01]  /*7c50*/  FSETP.NEU.FTZ.AND P0, PT, R3, -INF , PT ;  /* 0xff8000000300780b */ /* 0x000fe20003f1d000 */
[----:B------:R-:W-:Y:S02]  /*7c60*/  FFMA.FTZ R188, R12, c[0x0][0x2d0], -R2 ;  /* 0x0000b4000cbc7a23 */ /* 0x000fe40000010802 */
[----:B------:R-:W2:Y:S01]  /*7c70*/  LDL.LU R12, [R1+0x78] ;  /* 0x00007800010c7983 */ /* 0x000ea20000300800 */
        /* <DEDUP_REMOVED lines=10> */
[----:B------:R-:W4:Y:S01]  /*7d20*/  MUFU.EX2 R0, R0 ;  /* 0x0000000000007308 */ /* 0x000f220000000800 */
[--C-:B------:R-:W-:Y:S02]  /*7d30*/  FFMA.FTZ R179, R20, c[0x0][0x2d0], -R2.reuse ;  /* 0x0000b40014b37a23 */ /* 0x100fe40000010802 */
[--C-:B------:R-:W-:Y:S02]  /*7d40*/  FFMA.FTZ R21, R21, c[0x0][0x2d0], -R2.reuse ;  /* 0x0000b40015157a23 */ /* 0x100fe40000010802 */
[--C-:B------:R-:W-:Y:S02]  /*7d50*/  FFMA.FTZ R251, R24, c[0x0][0x2d0], -R2.reuse ;  /* 0x0000b40018fb7a23 */ /* 0x100fe40000010802 */
[--C-:B------:R-:W-:Y:S02]  /*7d60*/  FFMA.FTZ R250, R25, c[0x0][0x2d0], -R2.reuse ;  /* 0x0000b40019fa7a23 */ /* 0x100fe40000010802 */
[--C-:B------:R-:W-:Y:S01]  /*7d70*/  FFMA.FTZ R28, R28, c[0x0][0x2d0], -R2.reuse ;  /* 0x0000b4001c1c7a23 */ /* 0x100fe20000010802 */
[----:B------:R-:W-:Y:S01]  /*7d80*/  MUFU.EX2 R176, R5 ;  /* 0x0000000500b07308 */ /* 0x000fe20000000800 */
[--C-:B------:R-:W-:Y:S01]  /*7d90*/  FFMA.FTZ R24, R29, c[0x0][0x2d0], -R2.reuse ;  /* 0x0000b4001d187a23 */ /* 0x100fe20000010802 */
[----:B------:R-:W-:Y:S01]  /*7da0*/  MOV R29, R21 ;  /* 0x00000015001d7202 */ /* 0x000fe20000000f00 */
[--C-:B------:R-:W-:Y:S02]  /*7db0*/  FFMA.FTZ R32, R32, c[0x0][0x2d0], -R2.reuse ;  /* 0x0000b40020207a23 */ /* 0x100fe40000010802 */
[----:B------:R-:W-:Y:S05]  /*7dc0*/  FFMA.FTZ R33, R33, c[0x0][0x2d0], -R2 ;  /* 0x0000b40021217a23 */ /* 0x000fea0000010802 */
[----:B------:R-:W-:Y:S10]  /*7dd0*/  MUFU.EX2 R8, R8 ;  /* 0x0000000800087308 */ /* 0x000ff40000000800 */
[----:B------:R-:W5:Y:S01]  /*7de0*/  MUFU.EX2 R9, R9 ;  /* 0x0000000900097308 */ /* 0x000f620000000800 */
[C---:B----4-:R-:W-:Y:S01]  /*7df0*/  FMUL.FTZ R25, R0.reuse, R145 ;  /* 0x0000009100197220 */ /* 0x050fe20000410000 */
[----:B------:R-:W-:Y:S01]  /*7e00*/  MOV R145, R29 ;  /* 0x0000001d00917202 */ /* 0x000fe20000000f00 */
[C---:B------:R-:W-:Y:S02]  /*7e10*/  FMUL.FTZ R29, R0.reuse, R141 ;  /* 0x0000008d001d7220 */ /* 0x040fe40000410000 */
[----:B------:R-:W4:Y:S01]  /*7e20*/  LDL R141, [R1+0x34] ;  /* 0x00003400018d7983 */ /* 0x000f220000100800 */
[C---:B------:R-:W-:Y:S02]  /*7e30*/  FMUL.FTZ R16, R0.reuse, R152 ;  /* 0x0000009800107220 */ /* 0x040fe40000410000 */
[C---:B------:R-:W-:Y:S01]  /*7e40*/  FMUL.FTZ R21, R0.reuse, R149 ;  /* 0x0000009500157220 */ /* 0x040fe20000410000 */
[----:B------:R-:W-:Y:S01]  /*7e50*/  MOV R149, R24 ;  /* 0x0000001800957202 */ /* 0x000fe20000000f00 */
[C---:B------:R-:W-:Y:S01]  /*7e60*/  FMUL.FTZ R24, R0.reuse, R144 ;  /* 0x0000009000187220 */ /* 0x040fe20000410000 */
[----:B------:R-:W-:Y:S01]  /*7e70*/  MOV R144, R179 ;  /* 0x000000b300907202 */ /* 0x000fe20000000f00 */
[C---:B------:R-:W-:Y:S02]  /*7e80*/  FMUL.FTZ R13, R0.reuse, R157 ;  /* 0x0000009d000d7220 */ /* 0x040fe40000410000 */
[C---:B------:R-:W-:Y:S02]  /*7e90*/  FMUL.FTZ R17, R0.reuse, R153 ;  /* 0x0000009900117220 */ /* 0x040fe40000410000 */
[C---:B------:R-:W-:Y:S01]  /*7ea0*/  FMUL.FTZ R20, R0.reuse, R148 ;  /* 0x0000009400147220 */ /* 0x040fe20000410000 */
[----:B------:R-:W-:Y:S01]  /*7eb0*/  MOV R148, R28 ;  /* 0x0000001c00947202 */ /* 0x000fe20000000f00 */
[C---:B------:R-:W-:Y:S02]  /*7ec0*/  FMUL.FTZ R28, R0.reuse, R140 ;  /* 0x0000008c001c7220 */ /* 0x040fe40000410000 */
[C---:B------:R-:W-:Y:S02]  /*7ed0*/  FMUL.FTZ R36, R0.reuse, R36 ;  /* 0x0000002400247220 */ /* 0x040fe40000410000 */
[C---:B------:R-:W-:Y:S01]  /*7ee0*/  FMUL.FTZ R37, R0.reuse, R37 ;  /* 0x0000002500257220 */ /* 0x040fe20000410000 */
[----:B-----5:R-:W-:Y:S01]  /*7ef0*/  F2FP.PACK_AB R178, R9, R8 ;  /* 0x0000000809b2723e */ /* 0x020fe200000000ff */
        /* <DEDUP_REMOVED lines=46> */
[----:B---3--:R-:W-:Y:S04]  /*81e0*/  FFMA.FTZ R2, R0, R177, R4 ;  /* 0x000000b100027223 */ /* 0x008fe80000010004 */
[C---:B------:R-:W-:Y:S01]  /*81f0*/  FADD.FTZ R5, R176.reuse, R2 ;  /* 0x00000002b0057221 */ /* 0x040fe20000010000 */
[----:B------:R-:W-:Y:S01]  /*8200*/  F2FP.PACK_AB R176, R176, R4 ;  /* 0x00000004b0b0723e */ /* 0x000fe200000000ff */
[C---:B------:R-:W-:Y:S01]  /*8210*/  FMUL.FTZ R4, R3.reuse, c[0x0][0x2d0] ;  /* 0x0000b40003047a20 */ /* 0x040fe20000410000 */
[----:B------:R-:W-:Y:S04]  /*8220*/  FSEL R2, R3, RZ, P0 ;  /* 0x000000ff03027208 */ /* 0x000fe80000000000 */
[----:B------:R-:W-:Y:S01]  /*8230*/  FSEL R4, R4, RZ, P0 ;  /* 0x000000ff04047208 */ /* 0x000fe20000000000 */
[----:B------:R-:W-:Y:S02]  /*8240*/  FADD.FTZ R2, -R2, R135 ;  /* 0x0000008702027221 */ /* 0x000fe40000010100 */
[----:B------:R-:W3:Y:S02]  /*8250*/  LDL R135, [R1+0x30] ;  /* 0x0000300001877983 */ /* 0x000ee40000100800 */
[--C-:B------:R-:W-:Y:S02]  /*8260*/  FFMA.FTZ R6, R6, c[0x0][0x2d0], -R4.reuse ;  /* 0x0000b40006067a23 */ /* 0x100fe40000010804 */
[----:B------:R-:W-:Y:S02]  /*8270*/  FMUL.FTZ R2, R2, c[0x0][0x2d0] ;  /* 0x0000b40002027a20 */ /* 0x000fe40000410000 */
[--C-:B------:R-:W-:Y:S02]  /*8280*/  FFMA.FTZ R7, R7, c[0x0][0x2d0], -R4.reuse ;  /* 0x0000b40007077a23 */ /* 0x100fe40000010804 */
[----:B------:R-:W-:Y:S01]  /*8290*/  MUFU.EX2 R6, R6 ;  /* 0x0000000600067308 */ /* 0x000fe20000000800 */
[--C-:B-1----:R-:W-:Y:S02]  /*82a0*/  FFMA.FTZ R132, R10, c[0x0][0x2d0], -R4.reuse ;  /* 0x0000b4000a847a23 */ /* 0x102fe40000010804 */
[--C-:B------:R-:W-:Y:S01]  /*82b0*/  FFMA.FTZ R134, R11, c[0x0][0x2d0], -R4.reuse ;  /* 0x0000b4000b867a23 */ /* 0x100fe20000010804 */
[----:B------:R-:W-:Y:S01]  /*82c0*/  MOV R11, R33 ;  /* 0x00000021000b7202 */ /* 0x000fe20000000f00 */
[--C-:B------:R-:W-:Y:S02]  /*82d0*/  FFMA.FTZ R183, R18, c[0x0][0x2d0], -R4.reuse ;  /* 0x0000b40012b77a23 */ /* 0x100fe40000010804 */
[--C-:B------:R-:W-:Y:S01]  /*82e0*/  FFMA.FTZ R184, R19, c[0x0][0x2d0], -R4.reuse ;  /* 0x0000b40013b87a23 */ /* 0x100fe20000010804 */
[----:B------:R-:W-:Y:S01]  /*82f0*/  MOV R153, R11 ;  /* 0x0000000b00997202 */ /* 0x000fe20000000f00 */
[--C-:B------:R-:W-:Y:S01]  /*8300*/  FFMA.FTZ R190, R22, c[0x0][0x2d0], -R4.reuse ;  /* 0x0000b40016be7a23 */ /* 0x100fe20000010804 */
[----:B------:R-:W2:Y:S01]  /*8310*/  MUFU.EX2 R2, R2 ;  /* 0x0000000200027308 */ /* 0x000ea20000000800 */
[--C-:B------:R-:W-:Y:S02]  /*8320*/  FFMA.FTZ R189, R23, c[0x0][0x2d0], -R4.reuse ;  /* 0x0000b40017bd7a23 */ /* 0x100fe40000010804 */
[--C-:B------:R-:W-:Y:S02]  /*8330*/  FFMA.FTZ R191, R26, c[0x0][0x2d0], -R4.reuse ;  /* 0x0000b4001abf7a23 */ /* 0x100fe40000010804 */
        /* <DEDUP_REMOVED lines=8> */
[--C-:B------:R-:W-:Y:S02]  /*83c0*/  FFMA.FTZ R32, R35, c[0x0][0x2d0], -R4.reuse ;  /* 0x0000b40023207a23 */ /* 0x100fe40000010804 */
[----:B------:R-:W-:Y:S01]  /*83d0*/  FFMA.FTZ R181, R15, c[0x0][0x2d0], -R4 ;  /* 0x0000b4000fb57a23 */ /* 0x000fe20000010804 */
[----:B------:R-:W-:Y:S01]  /*83e0*/  MOV R140, R14 ;  /* 0x0000000e008c7202 */ /* 0x000fe20000000f00 */
[----:B------:R-:W-:Y:S01]  /*83f0*/  FADD.FTZ R4, R8, R5 ;  /* 0x0000000508047221 */ /* 0x000fe20000010000 */
[----:B------:R-:W-:Y:S01]  /*8400*/  MUFU.EX2 R152, R132 ;  /* 0x0000008400987308 */ /* 0x000fe20000000800 */
[----:B------:R-:W-:Y:S02]  /*8410*/  FMUL.FTZ R8, R0, R160 ;  /* 0x000000a000087220 */ /* 0x000fe40000410000 */
[----:B------:R-:W-:Y:S02]  /*8420*/  FADD.FTZ R180, R9, R4 ;  /* 0x0000000409b47221 */ /* 0x000fe40000010000 */
[----:B--2---:R-:W-:Y:S02]  /*8430*/  FFMA.FTZ R5, R2, R12, R6 ;  /* 0x0000000c02057223 */ /* 0x004fe40000010006 */
[C---:B------:R-:W-:Y:S01]  /*8440*/  FMUL.FTZ R4, R0.reuse, R164 ;  /* 0x000000a400047220 */ /* 0x040fe20000410000 */
[----:B------:R-:W-:Y:S01]  /*8450*/  MOV R164, R32 ;  /* 0x0000002000a47202 */ /* 0x000fe20000000f00 */
[----:B------:R-:W-:Y:S01]  /*8460*/  FMUL.FTZ R32, R0, R136 ;  /* 0x0000008800207220 */ /* 0x000fe20000410000 */
[----:B------:R-:W-:Y:S01]  /*8470*/  MUFU.EX2 R132, R188 ;  /* 0x000000bc00847308 */ /* 0x000fe20000000800 */
[C---:B------:R-:W-:Y:S02]  /*8480*/  FMUL.FTZ R34, R2.reuse, R138 ;  /* 0x0000008a02227220 */ /* 0x040fe40000410000 */
[C---:B------:R-:W-:Y:S01]  /*8490*/  FMUL.FTZ R35, R2.reuse, R139 ;  /* 0x0000008b02237220 */ /* 0x040fe20000410000 */
[C---:B-1----:R-:W-:Y:S01]  /*84a0*/  F2FP.PACK_AB R177, R7.reuse, R6 ;  /* 0x0000000607b1723e */ /* 0x042fe200000000ff */
[----:B------:R-:W-:Y:S02]  /*84b0*/  FADD.FTZ R10, R7, R5 ;  /* 0x00000005070a7221 */ /* 0x000fe40000010000 */
[C---:B------:R-:W-:Y:S02]  /*84c0*/  FMUL.FTZ R7, R2.reuse, R167 ;  /* 0x000000a702077220 */ /* 0x040fe40000410000 */
[----:B------:R-:W2:Y:S01]  /*84d0*/  LDL R167, [R1+0x2c] ;  /* 0x00002c0001a77983 */ /* 0x000ea20000100800 */
[----:B------:R-:W-:Y:S01]  /*84e0*/  FMUL.FTZ R6, R2, R166 ;  /* 0x000000a602067220 */ /* 0x000fe20000410000 */
[----:B------:R-:W-:Y:S01]  /*84f0*/  MOV R160, R10 ;  /* 0x0000000a00a07202 */ /* 0x000fe20000000f00 */
[C---:B------:R-:W-:Y:S01]  /*8500*/  FMUL.FTZ R5, R0.reuse, R165 ;  /* 0x000000a500057220 */ /* 0x040fe20000410000 */
[----:B------:R-:W5:Y:S01]  /*8510*/  LDL R166, [R1+0x3c] ;  /* 0x00003c0001a67983 */ /* 0x000f620000100800 */
[----:B------:R-:W-:Y:S01]  /*8520*/  MOV R165, R33 ;  /* 0x0000002100a57202 */ /* 0x000fe20000000f00 */
[C---:B------:R-:W-:Y:S01]  /*8530*/  FMUL.FTZ R33, R0.reuse, R137 ;  /* 0x0000008900217220 */ /* 0x040fe20000410000 */
[----:B------:R-:W-:Y:S01]  /*8540*/  MUFU.EX2 R190, R190 ;  /* 0x000000be00be7308 */ /* 0x000fe20000000800 */
[C---:B------:R-:W-:Y:S02]  /*8550*/  FMUL.FTZ R12, R0.reuse, R156 ;  /* 0x0000009c000c7220 */ /* 0x040fe40000410000 */
[----:B------:R-:W-:Y:S01]  /*8560*/  FMUL.FTZ R9, R0, R161 ;  /* 0x000000a100097220 */ /* 0x000fe20000410000 */
[----:B------:R-:W-:Y:S01]  /*8570*/  MOV R161, R31 ;  /* 0x0000001f00a17202 */ /* 0x000fe20000000f00 */
[----:B------:R-:W4:Y:S01]  /*8580*/  LDL R0, [R1+0x38] ;  /* 0x0000380001007983 */ /* 0x000f220000100800 */
[C---:B------:R-:W-:Y:S01]  /*8590*/  FMUL.FTZ R10, R2.reuse, R162 ;  /* 0x000000a2020a7220 */ /* 0x040fe20000410000 */
[----:B------:R-:W-:Y:S01]  /*85a0*/  MOV R162, R145 ;  /* 0x0000009100a27202 */ /* 0x000fe20000000f00 */
[C---:B------:R-:W-:Y:S01]  /*85b0*/  FMUL.FTZ R11, R2.reuse, R163 ;  /* 0x000000a3020b7220 */ /* 0x040fe20000410000 */
[----:B------:R-:W-:Y:S01]  /*85c0*/  MOV R163, R144 ;  /* 0x0000009000a37202 */ /* 0x000fe20000000f00 */
        /* <DEDUP_REMOVED lines=68> */
[----:B------:R3:W1:Y:S02]  /*8a10*/  MUFU.EX2 R2, R187 ;  /* 0x000000bb00027308 */ /* 0x0006640000000800 */
[----:B---3--:R-:W-:Y:S01]  /*8a20*/  MOV R187, R135 ;  /* 0x0000008700bb7202 */ /* 0x008fe20000000f00 */
[----:B--2---:R-:W2:Y:S01]  /*8a30*/  LDSM.16.MT88.4 R136, [R167] ;  /* 0x00000000a788783b */ /* 0x004ea20000004200 */
[----:B----4-:R-:W-:Y:S01]  /*8a40*/  MOV R188, R0 ;  /* 0x0000000000bc7202 */ /* 0x010fe20000000f00 */
[C---:B--2---:R-:W-:Y:S08]  /*8a50*/  HMMA.16816.F32 R4, R176.reuse, R136, R4 ;  /* 0x00000088b004723c */ /* 0x044ff00000001804 */
[C---:B------:R-:W-:Y:S01]  /*8a60*/  HMMA.16816.F32 R8, R176.reuse, R138, R8 ;  /* 0x0000008ab008723c */ /* 0x040fe20000001808 */
[----:B------:R-:W2:Y:S07]  /*8a70*/  LDSM.16.MT88.4 R136, [R141] ;  /* 0x000000008d88783b */ /* 0x000eae0000004200 */
[C---:B--2---:R-:W-:Y:S08]  /*8a80*/  HMMA.16816.F32 R12, R176.reuse, R136, R12 ;  /* 0x00000088b00c723c */ /* 0x044ff0000000180c */
[C---:B------:R-:W-:Y:S01]  /*8a90*/  HMMA.16816.F32 R16, R176.reuse, R138, R16 ;  /* 0x0000008ab010723c */ /* 0x040fe20000001810 */
[----:B------:R-:W2:Y:S07]  /*8aa0*/  LDSM.16.MT88.4 R136, [R135] ;  /* 0x000000008788783b */ /* 0x000eae0000004200 */
[C---:B--2---:R-:W-:Y:S08]  /*8ab0*/  HMMA.16816.F32 R20, R176.reuse, R136, R20 ;  /* 0x00000088b014723c */ /* 0x044ff00000001814 */
[C---:B------:R-:W-:Y:S01]  /*8ac0*/  HMMA.16816.F32 R24, R176.reuse, R138, R24 ;  /* 0x0000008ab018723c */ /* 0x040fe20000001818 */
[----:B-----5:R2:W3:Y:S03]  /*8ad0*/  LDSM.16.MT88.4 R136, [R166] ;  /* 0x00000000a688783b */ /* 0x0204e60000004200 */
[----:B--2---:R-:W-:Y:S04]  /*8ae0*/  MOV R166, R140 ;  /* 0x0000008c00a67202 */ /* 0x004fe80000000f00 */
        /* <DEDUP_REMOVED lines=32> */
[----:B------:R2:W3:Y:S02]  /*8cf0*/  LDSM.16.MT88.4 R136, [R135+0x6000] ;  /* 0x006000008788783b */ /* 0x0004e40000004200 */
[----:B--2---:R2:W4:Y:S05]  /*8d00*/  MUFU.EX2 R135, R186 ;  /* 0x000000ba00877308 */ /* 0x00452a0000000800 */
[C---:B---3--:R-:W-:Y:S04]  /*8d10*/  HMMA.16816.F32 R116, R176.reuse, R136, R116 ;  /* 0x00000088b074723c */ /* 0x048fe80000001874 */
[----:B--2---:R-:W-:Y:S04]  /*8d20*/  MOV R186, R141 ;  /* 0x0000008d00ba7202 */ /* 0x004fe80000000f00 */
[C---:B------:R-:W-:Y:S01]  /*8d30*/  HMMA.16816.F32 R120, R176.reuse, R138, R120 ;  /* 0x0000008ab078723c */ /* 0x040fe20000001878 */
[----:B------:R2:W3:Y:S08]  /*8d40*/  LDSM.16.MT88.4 R136, [R0+0x6000] ;  /* 0x006000000088783b */ /* 0x0004f00000004200 */
[----:B------:R-:W5:Y:S08]  /*8d50*/  LDSM.16.MT88.4 R140, [R167+0x800] ;  /* 0x00080000a78c783b */ /* 0x000f700000004200 */
[----:B------:R-:W5:Y:S01]  /*8d60*/  LDSM.16.MT88.4 R144, [R186+0x800] ;  /* 0x00080000ba90783b */ /* 0x000f620000004200 */
[----:B--2---:R-:W-:Y:S02]  /*8d70*/  FADD.FTZ R0, R132, R180 ;  /* 0x000000b484007221 */ /* 0x004fe40000010000 */
[----:B------:R-:W-:Y:S02]  /*8d80*/  MUFU.EX2 R180, R157 ;  /* 0x0000009d00b47308 */ /* 0x000fe40000000800 */
[----:B-1----:R-:W-:Y:S04]  /*8d90*/  FADD.FTZ R0, R2, R0 ;  /* 0x0000000002007221 */ /* 0x002fe80000010000 */
[----:B----4-:R-:W-:Y:S04]  /*8da0*/  FADD.FTZ R0, R135, R0 ;  /* 0x0000000087007221 */ /* 0x010fe80000010000 */
[----:B------:R-:W-:Y:S01]  /*8db0*/  FADD.FTZ R0, R134, R0 ;  /* 0x0000000086007221 */ /* 0x000fe20000010000 */
[C---:B---3--:R-:W-:Y:S07]  /*8dc0*/  HMMA.16816.F32 R124, R176.reuse, R136, R124 ;  /* 0x00000088b07c723c */ /* 0x048fee000000187c */
[----:B------:R-:W-:Y:S01]  /*8dd0*/  F2FP.PACK_AB R136, R2, R132 ;  /* 0x000000840288723e */ /* 0x000fe200000000ff */
[----:B------:R-:W-:Y:S01]  /*8de0*/  HMMA.16816.F32 R128, R176, R138, R128 ;  /* 0x0000008ab080723c */ /* 0x000fe20000001880 */
[----:B------:R-:W1:Y:S03]  /*8df0*/  MUFU.EX2 R132, R163 ;  /* 0x000000a300847308 */ /* 0x000e660000000800 */
[----:B------:R-:W-:Y:S03]  /*8e00*/  F2FP.PACK_AB R137, R181, R182 ;  /* 0x000000b6b589723e */ /* 0x000fe600000000ff */
[----:B------:R-:W-:Y:S02]  /*8e10*/  F2FP.PACK_AB R138, R134, R135 ;  /* 0x00000087868a723e */ /* 0x000fe400000000ff */
[----:B------:R-:W-:Y:S02]  /*8e20*/  F2FP.PACK_AB R139, R184, R183 ;  /* 0x000000b7b88b723e */ /* 0x000fe400000000ff */
[----:B------:R-:W-:Y:S05]  /*8e30*/  MUFU.EX2 R178, R153 ;  /* 0x0000009900b27308 */ /* 0x000fea0000000800 */
[C---:B-----5:R-:W-:Y:S05]  /*8e40*/  HMMA.16816.F32 R4, R136.reuse, R140, R4 ;  /* 0x0000008c8804723c */ /* 0x060fea0000001804 */
[----:B------:R2:W-:Y:S03]  /*8e50*/  MUFU.EX2 R135, R251 ;  /* 0x000000fb00877308 */ /* 0x0005e60000000800 */
[C---:B------:R-:W-:Y:S01]  /*8e60*/  HMMA.16816.F32 R8, R136.reuse, R142, R8 ;  /* 0x0000008e8808723c */ /* 0x040fe20000001808 */
[----:B------:R-:W3:Y:S03]  /*8e70*/  LDSM.16.MT88.4 R140, [R187+0x800] ;  /* 0x00080000bb8c783b */ /* 0x000ee60000004200 */
[----:B-1----:R-:W-:Y:S03]  /*8e80*/  FADD.FTZ R0, R132, R0 ;  /* 0x0000000084007221 */ /* 0x002fe60000010000 */
[----:B------:R1:W4:Y:S01]  /*8e90*/  MUFU.EX2 R2, R162 ;  /* 0x000000a200027308 */ /* 0x0003220000000800 */
[C---:B------:R-:W-:Y:S08]  /*8ea0*/  HMMA.16816.F32 R12, R136.reuse, R144, R12 ;  /* 0x00000090880c723c */ /* 0x040ff0000000180c */
[C---:B------:R-:W-:Y:S01]  /*8eb0*/  HMMA.16816.F32 R16, R136.reuse, R146, R16 ;  /* 0x000000928810723c */ /* 0x040fe20000001810 */
[----:B------:R-:W5:Y:S01]  /*8ec0*/  LDSM.16.MT88.4 R144, [R188+0x800] ;  /* 0x00080000bc90783b */ /* 0x000f620000004200 */
[----:B------:R-:W3:Y:S02]  /*8ed0*/  MUFU.EX2 R134, R250 ;  /* 0x000000fa00867308 */ /* 0x000ee40000000800 */
[----:B--2---:R-:W-:Y:S02]  /*8ee0*/  MOV R251, R167 ;  /* 0x000000a700fb7202 */ /* 0x004fe40000000f00 */
[----:B-1----:R-:W-:Y:S01]  /*8ef0*/  MOV R162, R148 ;  /* 0x0000009400a27202 */ /* 0x002fe20000000f00 */
[----:B----4-:R-:W-:Y:S05]  /*8f00*/  FADD.FTZ R0, R2, R0 ;  /* 0x0000000002007221 */ /* 0x010fea0000010000 */
[----:B------:R-:W-:Y:S01]  /*8f10*/  FADD.FTZ R0, R135, R0 ;  /* 0x0000000087007221 */ /* 0x000fe20000010000 */
[C---:B---3--:R-:W-:Y:S03]  /*8f20*/  HMMA.16816.F32 R20, R136.reuse, R140, R20 ;  /* 0x0000008c8814723c */ /* 0x048fe60000001814 */
[----:B------:R-:W-:Y:S05]  /*8f30*/  FADD.FTZ R0, R134, R0 ;  /* 0x0000000086007221 */ /* 0x000fea0000010000 */
[C---:B------:R-:W-:Y:S01]  /*8f40*/  HMMA.16816.F32 R24, R136.reuse, R142, R24 ;  /* 0x0000008e8818723c */ /* 0x040fe20000001818 */
[----:B------:R-:W1:Y:S07]  /*8f50*/  LDSM.16.MT88.4 R140, [R167+0x2800] ;  /* 0x00280000a78c783b */ /* 0x000e6e0000004200 */
[C---:B-----5:R-:W-:Y:S08]  /*8f60*/  HMMA.16816.F32 R28, R136.reuse, R144, R28 ;  /* 0x00000090881c723c */ /* 0x060ff0000000181c */
        /* <DEDUP_REMOVED lines=23> */
[C---:B--2---:R-:W-:Y:S08]  /*90e0*/  HMMA.16816.F32 R92, R136.reuse, R144, R92 ;  /* 0x00000090885c723c */ /* 0x044ff0000000185c */
[C---:B------:R-:W-:Y:S01]  /*90f0*/  HMMA.16816.F32 R96, R136.reuse, R146, R96 ;  /* 0x000000928860723c */ /* 0x040fe20000001860 */
[----:B------:R-:W2:Y:S03]  /*9100*/  LDSM.16.MT88.4 R144, [R186+0x6800] ;  /* 0x00680000ba90783b */ /* 0x000ea60000004200 */
[----:B-1----:R-:W-:Y:S05]  /*9110*/  MOV R167, R149 ;  /* 0x0000009500a77202 */ /* 0x002fea0000000f00 */
[----:B------:R-:W-:Y:S01]  /*9120*/  LDSM.16.MT88.4 R148, [R187+0x1000] ;  /* 0x00100000bb94783b */ /* 0x000fe20000004200 */
[----:B------:R-:W-:Y:S01]  /*9130*/  MUFU.EX2 R176, R167 ;  /* 0x000000a700b07308 */ /* 0x000fe20000000800 */
[C---:B---3--:R-:W-:Y:S08]  /*9140*/  HMMA.16816.F32 R100, R136.reuse, R140, R100 ;  /* 0x0000008c8864723c */ /* 0x048ff00000001864 */
        /* <DEDUP_REMOVED lines=13> */
[----:B------:R-:W3:Y:S02]  /*9220*/  MUFU.EX2 R2, R162 ;  /* 0x000000a200027308 */ /* 0x000ee40000000800 */
[----:B------:R-:W-:Y:S02]  /*9230*/  F2FP.PACK_AB R137, R189, R190 ;  /* 0x000000bebd89723e */ /* 0x000fe400000000ff */
[----:B------:R-:W-:Y:S06]  /*9240*/  F2FP.PACK_AB R139, R249, R191 ;  /* 0x000000bff98b723e */ /* 0x000fec00000000ff */
[----:B------:R-:W4:Y:S01]  /*9250*/  MUFU.EX2 R135, R161 ;  /* 0x000000a100877308 */ /* 0x000f220000000800 */
[C---:B-1----:R-:W-:Y:S09]  /*9260*/  HMMA.16816.F32 R4, R136.reuse, R140, R4 ;  /* 0x0000008c8804723c */ /* 0x042ff20000001804 */
[----:B------:R-:W1:Y:S01]  /*9270*/  MUFU.EX2 R132, R166 ;  /* 0x000000a600847308 */ /* 0x000e620000000800 */
[C---:B------:R-:W-:Y:S01]  /*9280*/  HMMA.16816.F32 R8, R136.reuse, R142, R8 ;  /* 0x0000008e8808723c */ /* 0x040fe20000001808 */
[----:B------:R-:W5:Y:S02]  /*9290*/  LDSM.16.MT88.4 R140, [R188+0x1000] ;  /* 0x00100000bc8c783b */ /* 0x000f640000004200 */
[----:B---3--:R-:W-:Y:S06]  /*92a0*/  FADD.FTZ R0, R2, R0 ;  /* 0x0000000002007221 */ /* 0x008fec0000010000 */
[----:B------:R-:W-:Y:S01]  /*92b0*/  MUFU.EX2 R134, R165 ;  /* 0x000000a500867308 */ /* 0x000fe20000000800 */
[C---:B--2---:R-:W-:Y:S03]  /*92c0*/  HMMA.16816.F32 R12, R136.reuse, R144, R12 ;  /* 0x00000090880c723c */ /* 0x044fe6000000180c */
[----:B----4-:R-:W-:Y:S01]  /*92d0*/  F2FP.PACK_AB R177, R135, R180 ;  /* 0x000000b487b1723e */ /* 0x010fe200000000ff */
[C---:B------:R-:W-:Y:S01]  /*92e0*/  FADD.FTZ R0, R176.reuse, R0 ;  /* 0x00000000b0007221 */ /* 0x040fe20000010000 */
[----:B------:R-:W-:Y:S01]  /*92f0*/  F2FP.PACK_AB R176, R176, R2 ;  /* 0x00000002b0b0723e */ /* 0x000fe200000000ff */
[----:B------:R-:W-:Y:S02]  /*9300*/  FADD.FTZ R2, R152, R160 ;  /* 0x000000a098027221 */ /* 0x000fe40000010000 */
[C---:B------:R-:W-:Y:S01]  /*9310*/  HMMA.16816.F32 R16, R136.reuse, R146, R16 ;  /* 0x000000928810723c */ /* 0x040fe20000001810 */
[----:B------:R-:W2:Y:S03]  /*9320*/  LDSM.16.MT88.4 R144, [R251+0x3000] ;  /* 0x00300000fb90783b */ /* 0x000ea60000004200 */
[----:B-1----:R-:W-:Y:S04]  /*9330*/  FADD.FTZ R0, R132, R0 ;  /* 0x0000000084007221 */ /* 0x002fe80000010000 */
[C---:B------:R-:W-:Y:S01]  /*9340*/  HMMA.16816.F32 R20, R136.reuse, R148, R20 ;  /* 0x000000948814723c */ /* 0x040fe20000001814 */
        /* <DEDUP_REMOVED lines=16> */
[C---:B---3--:R-:W-:Y:S08]  /*9450*/  HMMA.16816.F32 R44, R136.reuse, R148, R44 ;  /* 0x00000094882c723c */ /* 0x048ff0000000182c */
[C---:B------:R-:W-:Y:S01]  /*9460*/  HMMA.16816.F32 R48, R136.reuse, R150, R48 ;  /* 0x000000968830723c */ /* 0x040fe20000001830 */
[----:B------:R-:W3:Y:S03]  /*9470*/  LDSM.16.MT88.4 R148, [R251+0x5000] ;  /* 0x00500000fb94783b */ /* 0x000ee60000004200 */
[----:B-1----:R-:W-:Y:S01]  /*9480*/  FADD.FTZ R0, R156, R2 ;  /* 0x000000029c007221 */ /* 0x002fe20000010000 */
[----:B------:R-:W-:Y:S03]  /*9490*/  IADD3 R2, R248, -0x1, RZ ;  /* 0xfffffffff8027810 */ /* 0x000fe60007ffe0ff */
[----:B------:R-:W-:Y:S01]  /*94a0*/  FADD.FTZ R0, R182, R0 ;  /* 0x00000000b6007221 */ /* 0x000fe20000010000 */
[C---:B----4-:R-:W-:Y:S01]  /*94b0*/  HMMA.16816.F32 R52, R136.reuse, R140, R52 ;  /* 0x0000008c8834723c */ /* 0x050fe20000001834 */
[----:B------:R-:W-:Y:S02]  /*94c0*/  STL [R1+0x64], R2 ;  /* 0x0000640201007387 */ /* 0x000fe40000100800 */
[----:B------:R-:W-:Y:S04]  /*94d0*/  FADD.FTZ R0, R181, R0 ;  /* 0x00000000b5007221 */ /* 0x000fe80000010000 */
[----:B------:R-:W-:Y:S01]  /*94e0*/  FADD.FTZ R0, R183, R0 ;  /* 0x00000000b7007221 */ /* 0x000fe20000010000 */
[C---:B------:R-:W-:Y:S01]  /*94f0*/  HMMA.16816.F32 R56, R136.reuse, R142, R56 ;  /* 0x0000008e8838723c */ /* 0x040fe20000001838 */
[----:B------:R-:W1:Y:S03]  /*9500*/  LDSM.16.MT88.4 R140, [R186+0x5000] ;  /* 0x00500000ba8c783b */ /* 0x000e660000004200 */
[----:B------:R-:W-:Y:S04]  /*9510*/  FADD.FTZ R0, R184, R0 ;  /* 0x00000000b8007221 */ /* 0x000fe80000010000 */
[C---:B-----5:R-:W-:Y:S04]  /*9520*/  HMMA.16816.F32 R60, R136.reuse, R144, R60 ;  /* 0x00000090883c723c */ /* 0x060fe8000000183c */
[----:B------:R-:W-:Y:S04]  /*9530*/  FADD.FTZ R0, R190, R0 ;  /* 0x00000000be007221 */ /* 0x000fe80000010000 */
        /* <DEDUP_REMOVED lines=8> */
[----:B------:R-:W-:Y:S01]  /*95c0*/  FADD.FTZ R0, R180, R0 ;  /* 0x00000000b4007221 */ /* 0x000fe20000010000 */
[C---:B-1----:R-:W-:Y:S03]  /*95d0*/  HMMA.16816.F32 R76, R136.reuse, R140, R76 ;  /* 0x0000008c884c723c */ /* 0x042fe6000000184c */
[----:B------:R-:W-:Y:S01]  /*95e0*/  FADD.FTZ R0, R135, R0 ;  /* 0x0000000087007221 */ /* 0x000fe20000010000 */
[----:B------:R-:W-:Y:S03]  /*95f0*/  MOV R135, R3 ;  /* 0x0000000300877202 */ /* 0x000fe60000000f00 */
[----:B------:R-:W-:Y:S01]  /*9600*/  FADD.FTZ R0, R134, R0 ;  /* 0x0000000086007221 */ /* 0x000fe20000010000 */
[C---:B------:R-:W-:Y:S01]  /*9610*/  HMMA.16816.F32 R80, R136.reuse, R142, R80 ;  /* 0x0000008e8850723c */ /* 0x040fe20000001850 */
[----:B------:R-:W1:Y:S03]  /*9620*/  LDSM.16.MT88.4 R140, [R251+0x7000] ;  /* 0x00700000fb8c783b */ /* 0x000e660000004200 */
[----:B------:R-:W-:Y:S01]  /*9630*/  FADD.FTZ R0, R132, R0 ;  /* 0x0000000084007221 */ /* 0x000fe20000010000 */
[----:B------:R-:W-:Y:S03]  /*9640*/  MOV R134, R133 ;  /* 0x0000008500867202 */ /* 0x000fe60000000f00 */
[C---:B----4-:R-:W-:Y:S01]  /*9650*/  HMMA.16816.F32 R84, R136.reuse, R144, R84 ;  /* 0x000000908854723c */ /* 0x050fe20000001854 */
[----:B------:R-:W-:Y:S07]  /*9660*/  STL [R1+0x78], R0 ;  /* 0x0000780001007387 */ /* 0x000fee0000100800 */
        /* <DEDUP_REMOVED lines=23> */
[----:B------:R-:W2:Y:S07]  /*97e0*/  LDSM.16.MT88.4 R16, [R188+0x3800] ;  /* 0x00380000bc10783b */ /* 0x000eae0000004200 */
        /* <DEDUP_REMOVED lines=12> */
[----:B------:R-:W4:Y:S02]  /*98b0*/  LDSM.16.MT88.4 R12, [R187+0x5800] ;  /* 0x00580000bb0c783b */ /* 0x000f240000004200 */
[----:B--2---:R-:W-:Y:S02]  /*98c0*/  ISETP.GT.AND P0, PT, R248, R185, PT ;  /* 0x000000b9f800720c */ /* 0x004fe40003f04270 */
[----:B------:R-:W-:Y:S03]  /*98d0*/  MOV R248, R2 ;  /* 0x0000000200f87202 */ /* 0x000fe60000000f00 */
[C---:B------:R-:W-:Y:S08]  /*98e0*/  HMMA.16816.F32 R60, R176.reuse, R16, R60 ;  /* 0x00000010b03c723c */ /* 0x040ff0000000183c */
        /* <DEDUP_REMOVED lines=15> */
[C---:B------:R-:W-:Y:S08]  /*99e0*/  HMMA.16816.F32 R104, R176.reuse, R6, R104 ;  /* 0x00000006b068723c */ /* 0x040ff00000001868 */
[C---:B---3--:R-:W-:Y:S08]  /*99f0*/  HMMA.16816.F32 R108, R176.reuse, R8, R108 ;  /* 0x00000008b06c723c */ /* 0x048ff0000000186c */
[C---:B------:R-:W-:Y:S08]  /*9a00*/  HMMA.16816.F32 R112, R176.reuse, R10, R112 ;  /* 0x0000000ab070723c */ /* 0x040ff00000001870 */
[C---:B----4-:R-:W-:Y:S08]  /*9a10*/  HMMA.16816.F32 R116, R176.reuse, R12, R116 ;  /* 0x0000000cb074723c */ /* 0x050ff00000001874 */
[C---:B------:R-:W-:Y:S08]  /*9a20*/  HMMA.16816.F32 R120, R176.reuse, R14, R120 ;  /* 0x0000000eb078723c */ /* 0x040ff00000001878 */
[C---:B--2---:R-:W-:Y:S07]  /*9a30*/  HMMA.16816.F32 R124, R176.reuse, R16, R124 ;  /* 0x00000010b07c723c */ /* 0x044fee000000187c */
[----:B------:R-:W-:Y:S01]  /*9a40*/  MOV R16, R3 ;  /* 0x0000000300107202 */ /* 0x000fe20000000f00 */
[----:B------:R-:W-:Y:S01]  /*9a50*/  HMMA.16816.F32 R128, R176, R18, R128 ;  /* 0x00000012b080723c */ /* 0x000fe20000001880 */
[----:B------:R-:W-:-:S07]  /*9a60*/  @P0 BRA `(.L_x_2300) ;  /* 0xffffbf6000000947 */ /* 0x000fce000383ffff */
.L_x_2289:
[----:B-1----:R-:W2:Y:S02]  /*9a70*/  LDL R0, [R1+0x64] ;  /* 0x0000640001007983 */ /* 0x002ea40000100800 */
[----:B--2---:R-:W-:-:S13]  /*9a80*/  ISETP.GE.AND P0, PT, R0, RZ, PT ;  /* 0x000000ff0000720c */ /* 0x004fda0003f06270 */
[----:B------:R-:W-:Y:S05]  /*9a90*/  @!P0 BRA `(.L_x_2301) ;  /* 0x00003c0000008947 */ /* 0x000fea0003800000 */
[----:B------:R-:W-:Y:S02]  /*9aa0*/  MOV R135, R16 ;  /* 0x0000001000877202 */ /* 0x000fe40000000f00 */
[----:B------:R-:W-:Y:S02]  /*9ab0*/  MOV R134, R133 ;  /* 0x0000008500867202 */ /* 0x000fe40000000f00 */
.L_x_2308:
[----:B------:R-:W2:Y:S01]  /*9ac0*/  LDL R8, [R1+0x60] ;  /* 0x0000600001087983 */ /* 0x000ea20000100800 */
[----:B------:R-:W-:Y:S04]  /*9ad0*/  DEPBAR.LE SB0, 0x0 ;  /* 0x000080000000791a */ /* 0x000fe80000000000 */
[----:B------:R-:W3:Y:S01]  /*9ae0*/  LDL R12, [R1+0x5c] ;  /* 0x00005c00010c7983 */ /* 0x000ee20000100800 */
[----:B------:R-:W-:Y:S01]  /*9af0*/  WARPSYNC 0xffffffff ;  /* 0xffffffff00007948 */ /* 0x000fe20003800000 */
[C---:B------:R-:W-:Y:S02]  /*9b00*/  IADD3 R20, R252.reuse, 0x6000, RZ ;  /* 0x00006000fc147810 */ /* 0x040fe40007ffe0ff */
[----:B------:R-:W4:Y:S01]  /*9b10*/  LDL R13, [R1+0x20] ;  /* 0x00002000010d7983 */ /* 0x000f220000100800 */
[C---:B------:R-:W-:Y:S02]  /*9b20*/  IADD3 R21, R252.reuse, 0x5000, RZ ;  /* 0x00005000fc157810 */ /* 0x040fe40007ffe0ff */
[C---:B------:R-:W-:Y:S01]  /*9b30*/  IADD3 R248, R252.reuse, 0x3800, RZ ;  /* 0x00003800fcf87810 */ /* 0x040fe20007ffe0ff */
[----:B------:R-:W5:Y:S01]  /*9b40*/  LDL.64 R6, [R1+0xa0] ;  /* 0x0000a00001067983 */ /* 0x000f620000100a00 */
[C---:B------:R-:W-:Y:S02]  /*9b50*/  IADD3 R133, R252.reuse, 0x3000, RZ ;  /* 0x00003000fc857810 */ /* 0x040fe40007ffe0ff */
[----:B------:R-:W-:Y:S01]  /*9b60*/  IADD3 R132, R252, 0x2800, RZ ;  /* 0x00002800fc847810 */ /* 0x000fe20007ffe0ff */
[----:B------:R-:W5:Y:S04]  /*9b70*/  LDL R5, [R1+0xb0] ;  /* 0x0000b00001057983 */ /* 0x000f680000100800 */
[----:B------:R-:W5:Y:S04]  /*9b80*/  LDL R15, [R1+0xec] ;  /* 0x0000ec00010f7983 */ /* 0x000f680000100800 */
[----:B------:R-:W5:Y:S04]  /*9b90*/  LDL R14, [R1+0x74] ;  /* 0x00007400010e7983 */ /* 0x000f680000100800 */
[----:B------:R-:W-:Y:S06]  /*9ba0*/  BAR.SYNC.DEFER_BLOCKING 0x0 ;  /* 0x0000000000007b1d */ /* 0x000fec0000010000 */
[----:B------:R-:W1:Y:S04]  /*9bb0*/  LDSM.16.M88.4 R176, [R252] ;  /* 0x00000000fcb0783b */ /* 0x000e680000000200 */
[----:B------:R-:W1:Y:S04]  /*9bc0*/  LDSM.16.M88.4 R180, [R252+0x800] ;  /* 0x00080000fcb4783b */ /* 0x000e680000000200 */
[----:B------:R-:W1:Y:S04]  /*9bd0*/  LDSM.16.M88.4 R184, [R252+0x1000] ;  /* 0x00100000fcb8783b */ /* 0x000e680000000200 */
[----:B------:R-:W1:Y:S04]  /*9be0*/  LDSM.16.M88.4 R188, [R252+0x1800] ;  /* 0x00180000fcbc783b */ /* 0x000e680000000200 */
[----:B----4-:R-:W4:Y:S01]  /*9bf0*/  LDSM.16.M88.4 R16, [R13+0x800] ;  /* 0x000800000d10783b */ /* 0x010f220000000200 */
[----:B--2---:R-:W-:Y:S01]  /*9c00*/  SHF.R.S32.HI R0, RZ, 0x1f, R8 ;  /* 0x0000001fff007819 */ /* 0x004fe20000011408 */
[----:B------:R-:W-:Y:S01]  /*9c10*/  IMAD.WIDE.U32 R2, R8, c[0x0][0x208], RZ ;  /* 0x0000820008027a25 */ /* 0x000fe200078e00ff */
[----:B---3--:R-:W-:Y:S01]  /*9c20*/  SHF.R.S32.HI R4, RZ, 0x1f, R12 ;  /* 0x0000001fff047819 */ /* 0x008fe2000001140c */
[----:B-----5:R-:W2:Y:S02]  /*9c30*/  LDL R7, [R1+0x6c] ;  /* 0x00006c0001077983 */ /* 0x020ea40000100800 */
[----:B------:R-:W-:Y:S02]  /*9c40*/  IMAD R0, R0, c[0x0][0x208], RZ ;  /* 0x0000820000007a24 */ /* 0x000fe400078e02ff */
[----:B------:R-:W3:Y:S01]  /*9c50*/  LDSM.16.M88.4 R24, [R13+0x1000] ;  /* 0x001000000d18783b */ /* 0x000ee20000000200 */
[----:B------:R-:W-:Y:S02]  /*9c60*/  IMAD R4, R4, c[0x0][0x218], RZ ;  /* 0x0000860004047a24 */ /* 0x000fe400078e02ff */
[----:B------:R-:W-:Y:S01]  /*9c70*/  IMAD R0, R8, c[0x0][0x20c], R0 ;  /* 0x0000830008007a24 */ /* 0x000fe200078e0200 */
[----:B------:R-:W1:Y:S01]  /*9c80*/  LDSM.16.M88.4 R32, [R13+0x1800] ;  /* 0x001800000d20783b */ /* 0x000e620000000200 */
[----:B------:R-:W-:Y:S02]  /*9c90*/  IMAD R4, R12, c[0x0][0x21c], R4 ;  /* 0x000087000c047a24 */ /* 0x000fe400078e0204 */
[----:B------:R-:W-:Y:S01]  /*9ca0*/  IMAD.IADD R3, R3, 0x1, R0 ;  /* 0x0000000103037824 */ /* 0x000fe200078e0200 */
[----:B------:R5:W1:Y:S01]  /*9cb0*/  LDSM.16.M88.4 R8, [R13] ;  /* 0x000000000d08783b */ /* 0x000a620000000200 */
[C---:B------:R-:W-:Y:S01]  /*9cc0*/  SHF.L.U64.HI R29, R14.reuse, 0x1, R15 ;  /* 0x000000010e1d7819 */ /* 0x040fe2000001020f */
[----:B------:R-:W-:Y:S02]  /*9cd0*/  IMAD.SHL.U32 R250, R14, 0x2, RZ ;  /* 0x000000020efa7824 */ /* 0x000fe400078e00ff */
[----:B------:R-:W-:Y:S05]  /*9ce0*/  IMAD.WIDE.U32 R2, R12, c[0x0][0x218], R2 ;  /* 0x000086000c027a25 */ /* 0x000fea00078e0002 */
[----:B------:R-:W-:Y:S02]  /*9cf0*/  IADD3 R0, P0, R6, R2, RZ ;  /* 0x0000000206007210 */ /* 0x000fe40007f1e0ff */
[----:B------:R-:W3:Y:S01]  /*9d00*/  LDL R6, [R1+0xf4] ;  /* 0x0000f40001067983 */ /* 0x000ee20000100800 */
[----:B------:R-:W-:Y:S02]  /*9d10*/  IADD3 R2, R252, 0x7000, RZ ;  /* 0x00007000fc027810 */ /* 0x000fe40007ffe0ff */
[----:B------:R-:W-:Y:S02]  /*9d20*/  IADD3.X R4, R5, R3, R4, P0, !PT ;  /* 0x0000000305047210 */ /* 0x000fe400007fe404 */
[C---:B------:R-:W-:Y:S04]  /*9d30*/  LEA R12, P0, R0.reuse, c[0x0][0x1f8], 0x1 ;  /* 0x00007e00000c7a11 */ /* 0x040fe800078008ff */
[----:B------:R-:W-:Y:S02]  /*9d40*/  LEA.HI.X R4, R0, c[0x0][0x1fc], R4, 0x1, P0 ;  /* 0x00007f0000047a11 */ /* 0x000fe400000f0c04 */
[C---:B------:R-:W-:Y:S01]  /*9d50*/  IADD3 R0, R252.reuse, 0x7800, RZ ;  /* 0x00007800fc007810 */ /* 0x040fe20007ffe0ff */
[----:B-----5:R-:W5:Y:S04]  /*9d60*/  LDL R13, [R1+0xf0] ;  /* 0x0000f000010d7983 */ /* 0x020f680000100800 */
[----:B------:R1:W-:Y:S04]  /*9d70*/  STL [R1+0x1c], R0 ;  /* 0x00001c0001007387 */ /* 0x0003e80000100800 */
[----:B------:R-:W3:Y:S04]  /*9d80*/  LDL R5, [R1+0x70] ;  /* 0x0000700001057983 */ /* 0x000ee80000100800 */
[----:B------:R4:W-:Y:S04]  /*9d90*/  STL [R1+0x18], R2 ;  /* 0x0000180201007387 */ /* 0x0009e80000100800 */
[----:B------:R-:W3:Y:S01]  /*9da0*/  LDL R3, [R1+0xf8] ;  /* 0x0000f80001037983 */ /* 0x000ee20000100800 */
[C---:B-1----:R-:W-:Y:S03]  /*9db0*/  IADD3 R0, R252.reuse, 0x6800, RZ ;  /* 0x00006800fc007810 */ /* 0x042fe60007ffe0ff */
[----:B----4-:R-:W4:Y:S04]  /*9dc0*/  LDL R2, [R1+0x58] ;  /* 0x0000580001027983 */ /* 0x010f280000100800 */
[----:B------:R1:W-:Y:S04]  /*9dd0*/  STL [R1+0x14], R0 ;  /* 0x0000140001007387 */ /* 0x0003e80000100800 */
[----:B------:R1:W-:Y:S02]  /*9de0*/  STL [R1+0x10], R20 ;  /* 0x0000101401007387 */ /* 0x0003e40000100800 */
[C---:B-1----:R-:W-:Y:S02]  /*9df0*/  IADD3 R0, R252.reuse, 0x5800, RZ ;  /* 0x00005800fc007810 */ /* 0x042fe40007ffe0ff */
[C---:B------:R-:W-:Y:S03]  /*9e00*/  IADD3 R20, R252.reuse, 0x4800, RZ ;  /* 0x00004800fc147810 */ /* 0x040fe60007ffe0ff */
[----:B------:R1:W-:Y:S04]  /*9e10*/  STL [R1+0xc], R0 ;  /* 0x00000c0001007387 */ /* 0x0003e80000100800 */
[----:B------:R-:W-:Y:S04]  /*9e20*/  STL [R1+0x8], R21 ;  /* 0x0000081501007387 */ /* 0x000fe80000100800 */
[----:B------:R-:W-:Y:S01]  /*9e30*/  STL [R1+0x4], R20 ;  /* 0x0000041401007387 */ /* 0x000fe20000100800 */
[C---:B-1----:R-:W-:Y:S05]  /*9e40*/  IADD3 R0, R252.reuse, 0x4000, RZ ;  /* 0x00004000fc007810 */ /* 0x042fea0007ffe0ff */
[----:B------:R1:W-:Y:S02]  /*9e50*/  STL [R1], R0 ;  /* 0x0000000001007387 */ /* 0x0003e40000100800 */
[----:B-1----:R-:W-:Y:S01]  /*9e60*/  IADD3 R0, R252, 0x2000, RZ ;  /* 0x00002000fc007810 */ /* 0x002fe20007ffe0ff */
[C---:B--2---:R-:W-:Y:S01]  /*9e70*/  IMAD.SHL.U32 R249, R7.reuse, 0x2, RZ ;  /* 0x0000000207f97824 */ /* 0x044fe200078e00ff */
[----:B-----5:R-:W-:Y:S02]  /*9e80*/  SHF.L.U64.HI R28, R7, 0x1, R13 ;  /* 0x00000001071c7819 */ /* 0x020fe4000001020d */
[C---:B---3--:R-:W-:Y:S01]  /*9e90*/  SHF.L.U64.HI R23, R5.reuse, 0x1, R6 ;  /* 0x0000000105177819 */ /* 0x048fe20000010206 */
[----:B------:R-:W-:Y:S01]  /*9ea0*/  IMAD.SHL.U32 R31, R5, 0x2, RZ ;  /* 0x00000002051f7824 */ /* 0x000fe200078e00ff */
[C---:B----4-:R-:W-:Y:S01]  /*9eb0*/  SHF.L.U64.HI R20, R2.reuse, 0x1, R3 ;  /* 0x0000000102147819 */ /* 0x050fe20000010203 */
[----:B------:R-:W-:Y:S01]  /*9ec0*/  IMAD.SHL.U32 R30, R2, 0x2, RZ ;  /* 0x00000002021e7824 */ /* 0x000fe200078e00ff */
[----:B------:R-:W-:-:S05]  /*9ed0*/  BRA.DIV ~URZ, `(.L_x_2302) ;  /* 0x00007de27f007947 */ /* 0x000fca000b800000 */
[----:B------:R1:W2:Y:S02]  /*9ee0*/  SHFL.IDX PT, R2, R4, RZ, 0x181f ;  /* 0x00181fff04027589 */ /* 0x0002a400000e0000 */
.L_x_2351:
[----:B------:R-:W3:Y:S01]  /*9ef0*/  LDL R3, [R1+0x70] ;  /* 0x0000700001037983 */ /* 0x000ee20000100800 */
[----:B------:R-:W-:Y:S04]  /*9f00*/  BSSY B0, `(.L_x_2303) ;  /* 0x0000171000007945 */ /* 0x000fe80003800000 */
[----:B------:R-:W4:Y:S05]  /*9f10*/  LDL R6, [R1+0x58] ;  /* 0x0000580001067983 */ /* 0x000f2a0000100800 */
[----:B--2---:R-:W2:Y:S05]  /*9f20*/  LDL R13, [R1+0x6c] ;  /* 0x00006c00010d7983 */ /* 0x004eaa0000100800 */
[----:B------:R-:W2:Y:S05]  /*9f30*/  LDL R251, [R1+0x50] ;  /* 0x0000500001fb7983 */ /* 0x000eaa0000100800 */
[----:B------:R-:W2:Y:S05]  /*9f40*/  LDL R21, [R1+0x74] ;  /* 0x0000740001157983 */ /* 0x000eaa0000100800 */
[----:B------:R-:W1:Y:S05]  /*9f50*/  SHFL.IDX PT, R5, R12, RZ, 0x181f ;  /* 0x00181fff0c057589 */ /* 0x000e6a00000e0000 */
[----:B------:R-:W-:Y:S05]  /*9f60*/  STL.64 [R1+0x120], R42 ;  /* 0x0001202a01007387 */ /* 0x000fea0000100a00 */
[----:B------:R-:W-:Y:S05]  /*9f70*/  STL.64 [R1+0x118], R40 ;  /* 0x0001182801007387 */ /* 0x000fea0000100a00 */
[----:B------:R-:W-:Y:S05]  /*9f80*/  STL.64 [R1+0x110], R38 ;  /* 0x0001102601007387 */ /* 0x000fea0000100a00 */
[----:B------:R1:W-:Y:S05]  /*9f90*/  STL.64 [R1+0x108], R36 ;  /* 0x0001082401007387 */ /* 0x0003ea0000100a00 */
[----:B-1----:R-:W-:Y:S01]  /*9fa0*/  SHFL.IDX PT, R4, R4, 0x1, 0x181f ;  /* 0x00381f0004047f89 */ /* 0x002fe200000e0000 */
[----:B--2---:R-:W-:Y:S02]  /*9fb0*/  ISETP.GE.AND P3, PT, R21, c[0x0][0x1d4], PT ;  /* 0x0000750015007a0c */ /* 0x004fe40003f66270 */
[----:B---3--:R-:W-:Y:S02]  /*9fc0*/  ISETP.GE.AND P5, PT, R3, c[0x0][0x1d4], PT ;  /* 0x0000750003007a0c */ /* 0x008fe40003fa6270 */
[----:B------:R1:W2:Y:S01]  /*9fd0*/  SHFL.IDX PT, R3, R12, 0x1, 0x181f ;  /* 0x00381f000c037f89 */ /* 0x0002a200000e0000 */
[----:B----4-:R-:W-:Y:S02]  /*9fe0*/  ISETP.GE.AND P1, PT, R6, c[0x0][0x1d4], PT ;  /* 0x0000750006007a0c */ /* 0x010fe40003f26270 */
[----:B------:R-:W-:Y:S02]  /*9ff0*/  IADD3 R6, P0, R5, R30, RZ ;  /* 0x0000001e05067210 */ /* 0x000fe40007f1e0ff */
[----:B------:R-:W-:Y:S02]  /*a000*/  ISETP.GE.AND P4, PT, R13, c[0x0][0x1d4], PT ;  /* 0x000075000d007a0c */ /* 0x000fe40003f86270 */
[----:B------:R-:W-:Y:S01]  /*a010*/  SEL R36, RZ, 0x10, P1 ;  /* 0x00000010ff247807 */ /* 0x000fe20000800000 */
[C---:B------:R-:W-:Y:S01]  /*a020*/  IMAD.X R7, R2.reuse, 0x1, R20, P0 ;  /* 0x0000000102077824 */ /* 0x040fe200000e0614 */
[C---:B------:R-:W-:Y:S02]  /*a030*/  IADD3 R14, P0, R5.reuse, R31, RZ ;  /* 0x0000001f050e7210 */ /* 0x040fe40007f1e0ff */
[----:B------:R-:W-:Y:S01]  /*a040*/  SEL R21, RZ, 0x10, P4 ;  /* 0x00000010ff157807 */ /* 0x000fe20002000000 */
[----:B------:R3:W-:Y:S02]  /*a050*/  STL [R1+0x54], R36 ;  /* 0x0000542401007387 */ /* 0x0007e40000100800 */
[C---:B------:R-:W-:Y:S03]  /*a060*/  IMAD.X R15, R2.reuse, 0x1, R23, P0 ;  /* 0x00000001020f7824 */ /* 0x040fe600000e0617 */
[----:B------:R4:W-:Y:S05]  /*a070*/  LDGSTS.E.BYPASS.LTC128B.128 [R251+0x100], [R6.64], !P1 ;  /* 0x0010000006fb7fae */ /* 0x0009ea000c901d46 */
[----:B------:R2:W-:Y:S01]  /*a080*/  LDGSTS.E.BYPASS.LTC128B.128 [R251+0x2100], [R14.64], !P5 ;  /* 0x021000000efb7fae */ /* 0x0005e2000e901d46 */
[C---:B-1----:R-:W-:Y:S05]  /*a090*/  IADD3 R12, P0, R5.reuse, R249, RZ ;  /* 0x000000f9050c7210 */ /* 0x042fea0007f1e0ff */
[C---:B------:R-:W-:Y:S05]  /*a0a0*/  IMAD.X R13, R2.reuse, 0x1, R28, P0 ;  /* 0x00000001020d7824 */ /* 0x040fea00000e061c */
[----:B------:R1:W-:Y:S01]  /*a0b0*/  LDGSTS.E.BYPASS.LTC128B.128 [R251+0x4100], [R12.64], !P4 ;  /* 0x041000000cfb7fae */ /* 0x0003e2000e101d46 */
[----:B----4-:R-:W-:Y:S05]  /*a0c0*/  IADD3 R6, P0, R5, R250, RZ ;  /* 0x000000fa05067210 */ /* 0x010fea0007f1e0ff */
[----:B------:R-:W-:Y:S01]  /*a0d0*/  IMAD.X R7, R2, 0x1, R29, P0 ;  /* 0x0000000102077824 */ /* 0x000fe200000e061d */
[----:B------:R-:W-:Y:S04]  /*a0e0*/  SEL R2, RZ, 0x10, P5 ;  /* 0x00000010ff027807 */ /* 0x000fe80002800000 */
[C---:B------:R-:W-:Y:S01]  /*a0f0*/  IADD3 R22, -R2.reuse, 0x10, RZ ;  /* 0x0000001002167810 */ /* 0x040fe20007ffe1ff */
[----:B------:R4:W-:Y:S01]  /*a100*/  LDGSTS.E.BYPASS.LTC128B.128 [R251+0x6100], [R6.64], !P3 ;  /* 0x0610000006fb7fae */ /* 0x0009e2000d901d46 */
[----:B------:R-:W-:Y:S02]  /*a110*/  ISETP.NE.U32.AND P2, PT, R2, RZ, PT ;  /* 0x000000ff0200720c */ /* 0x000fe40003f45070 */
[----:B------:R-:W-:Y:S02]  /*a120*/  LOP3.LUT R22, R22, 0xf, RZ, 0xc0, !PT ;  /* 0x0000000f16167812 */ /* 0x000fe400078ec0ff */
[----:B-1----:R-:W-:Y:S04]  /*a130*/  IADD3 R12, -R36, 0x10, RZ ;  /* 0x00000010240c7810 */ /* 0x002fe80007ffe1ff */
[----:B------:R-:W-:Y:S04]  /*a140*/  LOP3.LUT R12, R12, 0xf, RZ, 0xc0, !PT ;  /* 0x0000000f0c0c7812 */ /* 0x000fe800078ec0ff */
[-C--:B--2---:R-:W-:Y:S02]  /*a150*/  IADD3 R12, P1, P0, R12, R3.reuse, R30 ;  /* 0x000000030c0c7210 */ /* 0x084fe4000783e01e */
        /* <DEDUP_REMOVED lines=11> */
[----:B------:R-:W2:Y:S02]  /*a210*/  LDL R3, [R1+0x28] ;  /* 0x0000280001037983 */ /* 0x000ea40000100800 */
[----:B------:R-:W-:Y:S02]  /*a220*/  IADD3.X R29, RZ, R4, R29, P1, P0 ;  /* 0x00000004ff1d7210 */ /* 0x000fe40000fe041d */
[C---:B----4-:R-:W-:Y:S01]  /*a230*/  HMMA.16816.F32 R4, R168.reuse, R8, RZ ;  /* 0x00000008a804723c */ /* 0x050fe200000018ff */
[----:B------:R-:W4:Y:S02]  /*a240*/  LDL.LU R40, [R1] ;  /* 0x0000000001287983 */ /* 0x000f240000300800 */
[----:B------:R-:W-:Y:S02]  /*a250*/  ISETP.NE.U32.AND P0, PT, R36, RZ, PT ;  /* 0x000000ff2400720c */ /* 0x000fe40003f05070 */
[----:B------:R-:W-:Y:S01]  /*a260*/  ISETP.NE.U32.AND P1, PT, R21, RZ, PT ;  /* 0x000000ff1500720c */ /* 0x000fe20003f25070 */
[----:B------:R-:W4:Y:S02]  /*a270*/  LDL.LU R38, [R1+0x4] ;  /* 0x0000040001267983 */ /* 0x000f240000300800 */
[C---:B------:R-:W-:Y:S03]  /*a280*/  HMMA.16816.F32 R8, R168.reuse, R10, RZ ;  /* 0x0000000aa808723c */ /* 0x040fe600000018ff */
[----:B------:R-:W4:Y:S05]  /*a290*/  LDL.LU R37, [R1+0x8] ;  /* 0x0000080001257983 */ /* 0x000f2a0000300800 */
[----:B---3--:R-:W3:Y:S05]  /*a2a0*/  LDL.LU R36, [R1+0xc] ;  /* 0x00000c0001247983 */ /* 0x008eea0000300800 */
[----:B------:R-:W3:Y:S05]  /*a2b0*/  LDL R2, [R1+0x24] ;  /* 0x0000240001027983 */ /* 0x000eea0000100800 */
[----:B------:R-:W3:Y:S05]  /*a2c0*/  LDL R39, [R1+0x20] ;  /* 0x0000200001277983 */ /* 0x000eea0000100800 */
[----:B------:R1:W-:Y:S01]  /*a2d0*/  LDGSTS.E.BYPASS.LTC128B.128.ZFILL [R251+0x1100], [R12.64], P0 ;  /* 0x011000000cfb7fae */ /* 0x0003e20008141d46 */
[----:B------:R-:W-:Y:S04]  /*a2e0*/  ISETP.NE.U32.AND P0, PT, R20, RZ, PT ;  /* 0x000000ff1400720c */ /* 0x000fe80003f05070 */
[----:B------:R1:W-:Y:S05]  /*a2f0*/  LDGSTS.E.BYPASS.LTC128B.128.ZFILL [R251+0x3100], [R22.64], P2 ;  /* 0x0310000016fb7fae */ /* 0x0003ea0009141d46 */
[----:B------:R1:W-:Y:S05]  /*a300*/  LDGSTS.E.BYPASS.LTC128B.128.ZFILL [R251+0x5100], [R30.64], P1 ;  /* 0x051000001efb7fae */ /* 0x0003ea0008941d46 */
[----:B------:R1:W-:Y:S05]  /*a310*/  LDGSTS.E.BYPASS.LTC128B.128.ZFILL [R251+0x7100], [R28.64], P0 ;  /* 0x071000001cfb7fae */ /* 0x0003ea0008141d46 */
[----:B------:R-:W0:Y:S01]  /*a320*/  LDGDEPBAR ;  /* 0x00000000000079af */ /* 0x000e220000000000 */
[C---:B-1----:R-:W-:Y:S08]  /*a330*/  HMMA.16816.F32 R12, R168.reuse, R16, RZ ;  /* 0x00000010a80c723c */ /* 0x042ff000000018ff */
[C---:B------:R-:W-:Y:S01]  /*a340*/  HMMA.16816.F32 R16, R168.reuse, R18, RZ ;  /* 0x00000012a810723c */ /* 0x040fe200000018ff */
[----:B------:R-:W-:Y:S07]  /*a350*/  LDSM.16.M88.4 R248, [R248] ;  /* 0x00000000f8f8783b */ /* 0x000fee0000000200 */
        /* <DEDUP_REMOVED lines=12> */
[----:B--2---:R-:W1:Y:S05]  /*a420*/  LDSM.16.M88.4 R176, [R3] ;  /* 0x0000000003b0783b */ /* 0x004e6a0000000200 */
[----:B------:R-:W2:Y:S05]  /*a430*/  LDSM.16.M88.4 R180, [R3+0x800] ;  /* 0x0008000003b4783b */ /* 0x000eaa0000000200 */
[----:B------:R-:W2:Y:S05]  /*a440*/  LDSM.16.M88.4 R184, [R3+0x1000] ;  /* 0x0010000003b8783b */ /* 0x000eaa0000000200 */
[----:B------:R-:W2:Y:S01]  /*a450*/  LDSM.16.M88.4 R188, [R3+0x1800] ;  /* 0x0018000003bc783b */ /* 0x000ea20000000200 */
[C---:B-1----:R-:W-:Y:S08]  /*a460*/  HMMA.16816.F32 R4, R192.reuse, R176, R4 ;  /* 0x000000b0c004723c */ /* 0x042ff00000001804 */
[C---:B------:R-:W-:Y:S01]  /*a470*/  HMMA.16816.F32 R8, R192.reuse, R178, R8 ;  /* 0x000000b2c008723c */ /* 0x040fe20000001808 */
[----:B---3--:R-:W1:Y:S07]  /*a480*/  LDSM.16.M88.4 R176, [R2+-0x6000] ;  /* 0xffa0000002b0783b */ /* 0x008e6e0000000200 */
[C---:B--2---:R-:W-:Y:S08]  /*a490*/  HMMA.16816.F32 R12, R192.reuse, R180, R12 ;  /* 0x000000b4c00c723c */ /* 0x044ff0000000180c */
[C---:B------:R-:W-:Y:S01]  /*a4a0*/  HMMA.16816.F32 R16, R192.reuse, R182, R16 ;  /* 0x000000b6c010723c */ /* 0x040fe20000001810 */
[----:B------:R-:W2:Y:S07]  /*a4b0*/  LDSM.16.M88.4 R180, [R2+-0x5800] ;  /* 0xffa8000002b4783b */ /* 0x000eae0000000200 */
[C---:B------:R-:W-:Y:S08]  /*a4c0*/  HMMA.16816.F32 R20, R192.reuse, R184, R20 ;  /* 0x000000b8c014723c */ /* 0x040ff00000001814 */
[C---:B------:R-:W-:Y:S01]  /*a4d0*/  HMMA.16816.F32 R24, R192.reuse, R186, R24 ;  /* 0x000000bac018723c */ /* 0x040fe20000001818 */
[----:B------:R-:W3:Y:S07]  /*a4e0*/  LDSM.16.M88.4 R184, [R2+-0x5000] ;  /* 0xffb0000002b8783b */ /* 0x000eee0000000200 */
[C---:B------:R-:W-:Y:S08]  /*a4f0*/  HMMA.16816.F32 R28, R192.reuse, R188, R28 ;  /* 0x000000bcc01c723c */ /* 0x040ff0000000181c */
[----:B------:R-:W-:Y:S01]  /*a500*/  HMMA.16816.F32 R32, R192, R190, R32 ;  /* 0x000000bec020723c */ /* 0x000fe20000001820 */
[----:B------:R-:W4:Y:S07]  /*a510*/  LDSM.16.M88.4 R188, [R2+-0x4800] ;  /* 0xffb8000002bc783b */ /* 0x000f2e0000000200 */
[C---:B-1----:R-:W-:Y:S08]  /*a520*/  HMMA.16816.F32 R4, R196.reuse, R176, R4 ;  /* 0x000000b0c404723c */ /* 0x042ff00000001804 */
[C---:B------:R-:W-:Y:S01]  /*a530*/  HMMA.16816.F32 R8, R196.reuse, R178, R8 ;  /* 0x000000b2c408723c */ /* 0x040fe20000001808 */
[----:B------:R-:W1:Y:S07]  /*a540*/  LDSM.16.M88.4 R176, [R39+0x2000] ;  /* 0x0020000027b0783b */ /* 0x000e6e0000000200 */
[C---:B--2---:R-:W-:Y:S08]  /*a550*/  HMMA.16816.F32 R12, R196.reuse, R180, R12 ;  /* 0x000000b4c40c723c */ /* 0x044ff0000000180c */
        /* <DEDUP_REMOVED lines=8> */
[C---:B-1----:R-:W-:Y:S08]  /*a5e0*/  HMMA.16816.F32 R4, R200.reuse, R176, R4 ;  /* 0x000000b0c804723c */ /* 0x042ff00000001804 */
[C---:B------:R-:W-:Y:S01]  /*a5f0*/  HMMA.16816.F32 R8, R200.reuse, R178, R8 ;  /* 0x000000b2c808723c */ /* 0x040fe20000001808 */
[----:B------:R-:W1:Y:S07]  /*a600*/  LDSM.16.M88.4 R176, [R0] ;  /* 0x0000000000b0783b */ /* 0x000e6e0000000200 */
[C---:B--2---:R-:W-:Y:S08]  /*a610*/  HMMA.16816.F32 R12, R200.reuse, R180, R12 ;  /* 0x000000b4c80c723c */ /* 0x044ff0000000180c */
[C---:B------:R-:W-:Y:S01]  /*a620*/  HMMA.16816.F32 R16, R200.reuse, R182, R16 ;  /* 0x000000b6c810723c */ /* 0x040fe20000001810 */
[----:B------:R-:W2:Y:S07]  /*a630*/  LDSM.16.M88.4 R180, [R132] ;  /* 0x0000000084b4783b */ /* 0x000eae0000000200 */
[C---:B---3--:R-:W-:Y:S08]  /*a640*/  HMMA.16816.F32 R20, R200.reuse, R184, R20 ;  /* 0x000000b8c814723c */ /* 0x048ff00000001814 */
[C---:B------:R-:W-:Y:S01]  /*a650*/  HMMA.16816.F32 R24, R200.reuse, R186, R24 ;  /* 0x000000bac818723c */ /* 0x040fe20000001818 */
[----:B------:R-:W3:Y:S07]  /*a660*/  LDSM.16.M88.4 R184, [R133] ;  /* 0x0000000085b8783b */ /* 0x000eee0000000200 */
[C---:B----4-:R-:W-:Y:S08]  /*a670*/  HMMA.16816.F32 R28, R200.reuse, R188, R28 ;  /* 0x000000bcc81c723c */ /* 0x050ff0000000181c */
[----:B------:R-:W-:Y:S01]  /*a680*/  HMMA.16816.F32 R32, R200, R190, R32 ;  /* 0x000000bec820723c */ /* 0x000fe20000001820 */
[----:B------:R-:W4:Y:S07]  /*a690*/  LDSM.16.M88.4 R188, [R3+0x2000] ;  /* 0x0020000003bc783b */ /* 0x000f2e0000000200 */
        /* <DEDUP_REMOVED lines=11> */
[----:B------:R-:W3:Y:S07]  /*a750*/  LDSM.16.M88.4 R248, [R2+-0x4000] ;  /* 0xffc0000002f8783b */ /* 0x000eee0000000200 */
[C---:B----4-:R-:W-:Y:S08]  /*a760*/  HMMA.16816.F32 R4, R208.reuse, R188, R4 ;  /* 0x000000bcd004723c */ /* 0x050ff00000001804 */
[C---:B------:R-:W-:Y:S01]  /*a770*/  HMMA.16816.F32 R8, R208.reuse, R190, R8 ;  /* 0x000000bed008723c */ /* 0x040fe20000001808 */
[----:B------:R-:W4:Y:S07]  /*a780*/  LDSM.16.M88.4 R188, [R2+-0x3800] ;  /* 0xffc8000002bc783b */ /* 0x000f2e0000000200 */
[C---:B-1----:R-:W-:Y:S08]  /*a790*/  HMMA.16816.F32 R12, R208.reuse, R176, R12 ;  /* 0x000000b0d00c723c */ /* 0x042ff0000000180c */
[C---:B------:R-:W-:Y:S01]  /*a7a0*/  HMMA.16816.F32 R16, R208.reuse, R178, R16 ;  /* 0x000000b2d010723c */ /* 0x040fe20000001810 */
[----:B------:R-:W1:Y:S07]  /*a7b0*/  LDSM.16.M88.4 R176, [R2+-0x3000] ;  /* 0xffd0000002b0783b */ /* 0x000e6e0000000200 */
[C---:B--2---:R-:W-:Y:S08]  /*a7c0*/  HMMA.16816.F32 R20, R208.reuse, R180, R20 ;  /* 0x000000b4d014723c */ /* 0x044ff00000001814 */
[C---:B------:R-:W-:Y:S01]  /*a7d0*/  HMMA.16816.F32 R24, R208.reuse, R182, R24 ;  /* 0x000000b6d018723c */ /* 0x040fe20000001818 */
[----:B------:R-:W2:Y:S07]  /*a7e0*/  LDSM.16.M88.4 R180, [R2+-0x2800] ;  /* 0xffd8000002b4783b */ /* 0x000eae0000000200 */
[C---:B---3--:R-:W-:Y:S08]  /*a7f0*/  HMMA.16816.F32 R28, R208.reuse, R184, R28 ;  /* 0x000000b8d01c723c */ /* 0x048ff0000000181c */
[----:B------:R-:W-:Y:S01]  /*a800*/  HMMA.16816.F32 R32, R208, R186, R32 ;  /* 0x000000bad020723c */ /* 0x000fe20000001820 */
[----:B------:R-:W3:Y:S07]  /*a810*/  LDSM.16.M88.4 R184, [R39+0x4000] ;  /* 0x0040000027b8783b */ /* 0x000eee0000000200 */
[C---:B------:R-:W-:Y:S08]  /*a820*/  HMMA.16816.F32 R4, R212.reuse, R248, R4 ;  /* 0x000000f8d404723c */ /* 0x040ff00000001804 */
[C---:B------:R-:W-:Y:S01]  /*a830*/  HMMA.16816.F32 R8, R212.reuse, R250, R8 ;  /* 0x000000fad408723c */ /* 0x040fe20000001808 */
[----:B------:R-:W3:Y:S07]  /*a840*/  LDSM.16.M88.4 R248, [R39+0x4800] ;  /* 0x0048000027f8783b */ /* 0x000eee0000000200 */
[C---:B----4-:R-:W-:Y:S08]  /*a850*/  HMMA.16816.F32 R12, R212.reuse, R188, R12 ;  /* 0x000000bcd40c723c */ /* 0x050ff0000000180c */
[C---:B------:R-:W-:Y:S01]  /*a860*/  HMMA.16816.F32 R16, R212.reuse, R190, R16 ;  /* 0x000000bed410723c */ /* 0x040fe20000001810 */
[----:B------:R-:W4:Y:S07]  /*a870*/  LDSM.16.M88.4 R188, [R39+0x5000] ;  /* 0x0050000027bc783b */ /* 0x000f2e0000000200 */
[C---:B-1----:R-:W-:Y:S08]  /*a880*/  HMMA.16816.F32 R20, R212.reuse, R176, R20 ;  /* 0x000000b0d414723c */ /* 0x042ff00000001814 */
[C---:B------:R-:W-:Y:S01]  /*a890*/  HMMA.16816.F32 R24, R212.reuse, R178, R24 ;  /* 0x000000b2d418723c */ /* 0x040fe20000001818 */
[----:B------:R-:W1:Y:S07]  /*a8a0*/  LDSM.16.M88.4 R176, [R39+0x5800] ;  /* 0x0058000027b0783b */ /* 0x000e6e0000000200 */
[C---:B--2---:R-:W-:Y:S08]  /*a8b0*/  HMMA.16816.F32 R28, R212.reuse, R180, R28 ;  /* 0x000000b4d41c723c */ /* 0x044ff0000000181c */
[----:B------:R-:W-:Y:S01]  /*a8c0*/  HMMA.16816.F32 R32, R212, R182, R32 ;  /* 0x000000b6d420723c */ /* 0x000fe20000001820 */
[----:B------:R-:W2:Y:S05]  /*a8d0*/  LDSM.16.M88.4 R180, [R40] ;  /* 0x0000000028b4783b */ /* 0x000eaa0000000200 */
[----:B------:R-:W-:Y:S02]  /*a8e0*/  LDSM.16.M88.4 R40, [R3+0x4000] ;  /* 0x004000000328783b */ /* 0x000fe40000000200 */
[C---:B---3--:R-:W-:Y:S08]  /*a8f0*/  HMMA.16816.F32 R4, R216.reuse, R184, R4 ;  /* 0x000000b8d804723c */ /* 0x048ff00000001804 */
[C---:B------:R-:W-:Y:S01]  /*a900*/  HMMA.16816.F32 R8, R216.reuse, R186, R8 ;  /* 0x000000bad808723c */ /* 0x040fe20000001808 */
[----:B------:R3:W2:Y:S07]  /*a910*/  LDSM.16.M88.4 R184, [R38] ;  /* 0x0000000026b8783b */ /* 0x0006ae0000000200 */
[C---:B------:R-:W-:Y:S08]  /*a920*/  HMMA.16816.F32 R12, R216.reuse, R248, R12 ;  /* 0x000000f8d80c723c */ /* 0x040ff0000000180c */
[C---:B------:R-:W-:Y:S01]  /*a930*/  HMMA.16816.F32 R16, R216.reuse, R250, R16 ;  /* 0x000000fad810723c */ /* 0x040fe20000001810 */
[----:B------:R1:W2:Y:S07]  /*a940*/  LDSM.16.M88.4 R248, [R37] ;  /* 0x0000000025f8783b */ /* 0x0002ae0000000200 */
[C---:B----4-:R-:W-:Y:S01]  /*a950*/  HMMA.16816.F32 R20, R216.reuse, R188, R20 ;  /* 0x000000bcd814723c */ /* 0x050fe20000001814 */
[----:B---3--:R-:W3:Y:S07]  /*a960*/  LDL.LU R38, [R1+0x10] ;  /* 0x0000100001267983 */ /* 0x008eee0000300800 */
[C---:B------:R-:W-:Y:S01]  /*a970*/  HMMA.16816.F32 R24, R216.reuse, R190, R24 ;  /* 0x000000bed818723c */ /* 0x040fe20000001818 */
[----:B------:R4:W2:Y:S07]  /*a980*/  LDSM.16.M88.4 R188, [R36] ;  /* 0x0000000024bc783b */ /* 0x0008ae0000000200 */
[C---:B-1----:R-:W-:Y:S01]  /*a990*/  HMMA.16816.F32 R28, R216.reuse, R176, R28 ;  /* 0x000000b0d81c723c */ /* 0x042fe2000000181c */
[----:B------:R-:W3:Y:S07]  /*a9a0*/  LDL.LU R37, [R1+0x14] ;  /* 0x0000140001257983 */ /* 0x000eee0000300800 */
[----:B------:R-:W-:Y:S01]  /*a9b0*/  HMMA.16816.F32 R32, R216, R178, R32 ;  /* 0x000000b2d820723c */ /* 0x000fe20000001820 */
[----:B------:R-:W1:Y:S07]  /*a9c0*/  LDSM.16.M88.4 R176, [R3+0x4800] ;  /* 0x0048000003b0783b */ /* 0x000e6e0000000200 */
[C---:B--2---:R-:W-:Y:S01]  /*a9d0*/  HMMA.16816.F32 R4, R220.reuse, R180, R4 ;  /* 0x000000b4dc04723c */ /* 0x044fe20000001804 */
[----:B----4-:R-:W2:Y:S05]  /*a9e0*/  LDL.LU R36, [R1+0x18] ;  /* 0x0000180001247983 */ /* 0x010eaa0000300800 */
[----:B------:R-:W4:Y:S02]  /*a9f0*/  LDL.LU R0, [R1+0x1c] ;  /* 0x00001c0001007983 */ /* 0x000f240000300800 */
[C---:B------:R-:W-:Y:S03]  /*aa00*/  HMMA.16816.F32 R8, R220.reuse, R182, R8 ;  /* 0x000000b6dc08723c */ /* 0x040fe60000001808 */
[----:B------:R-:W1:Y:S05]  /*aa10*/  LDSM.16.M88.4 R180, [R3+0x5000] ;  /* 0x0050000003b4783b */ /* 0x000e6a0000000200 */
[C---:B------:R-:W-:Y:S08]  /*aa20*/  HMMA.16816.F32 R12, R220.reuse, R184, R12 ;  /* 0x000000b8dc0c723c */ /* 0x040ff0000000180c */
[C---:B------:R-:W-:Y:S01]  /*aa30*/  HMMA.16816.F32 R16, R220.reuse, R186, R16 ;  /* 0x000000badc10723c */ /* 0x040fe20000001810 */
[----:B------:R-:W1:Y:S07]  /*aa40*/  LDSM.16.M88.4 R184, [R3+0x5800] ;  /* 0x0058000003b8783b */ /* 0x000e6e0000000200 */
[C---:B------:R-:W-:Y:S08]  /*aa50*/  HMMA.16816.F32 R20, R220.reuse, R248, R20 ;  /* 0x000000f8dc14723c */ /* 0x040ff00000001814 */
[C---:B------:R-:W-:Y:S01]  /*aa60*/  HMMA.16816.F32 R24, R220.reuse, R250, R24 ;  /* 0x000000fadc18723c */ /* 0x040fe20000001818 */
[----:B------:R-:W-:Y:S07]  /*aa70*/  LDSM.16.M88.4 R248, [R2+-0x1800] ;  /* 0xffe8000002f8783b */ /* 0x000fee0000000200 */
[C---:B------:R-:W-:Y:S08]  /*aa80*/  HMMA.16816.F32 R28, R220.reuse, R188, R28 ;  /* 0x000000bcdc1c723c */ /* 0x040ff0000000181c */
[----:B------:R-:W-:Y:S01]  /*aa90*/  HMMA.16816.F32 R32, R220, R190, R32 ;  /* 0x000000bedc20723c */ /* 0x000fe20000001820 */
[----:B------:R-:W1:Y:S07]  /*aaa0*/  LDSM.16.M88.4 R188, [R2+-0x2000] ;  /* 0xffe0000002bc783b */ /* 0x000e6e0000000200 */
[C---:B------:R-:W-:Y:S08]  /*aab0*/  HMMA.16816.F32 R4, R224.reuse, R40, R4 ;  /* 0x00000028e004723c */ /* 0x040ff00000001804 */
[C---:B------:R-:W-:Y:S01]  /*aac0*/  HMMA.16816.F32 R8, R224.reuse, R42, R8 ;  /* 0x0000002ae008723c */ /* 0x040fe20000001808 */
[----:B------:R-:W1:Y:S07]  /*aad0*/  LDSM.16.M88.4 R40, [R2+-0x1000] ;  /* 0xfff000000228783b */ /* 0x000e6e0000000200 */
[C---:B-1----:R-:W-:Y:S08]  /*aae0*/  HMMA.16816.F32 R12, R224.reuse, R176, R12 ;  /* 0x000000b0e00c723c */ /* 0x042ff0000000180c */
[C---:B------:R-:W-:Y:S01]  /*aaf0*/  HMMA.16816.F32 R16, R224.reuse, R178, R16 ;  /* 0x000000b2e010723c */ /* 0x040fe20000001810 */
[----:B------:R-:W1:Y:S07]  /*ab00*/  LDSM.16.M88.4 R176, [R2+-0x800] ;  /* 0xfff8000002b0783b */ /* 0x000e6e0000000200 */
[C---:B------:R-:W-:Y:S08]  /*ab10*/  HMMA.16816.F32 R20, R224.reuse, R180, R20 ;  /* 0x000000b4e014723c */ /* 0x040ff00000001814 */
        /* <DEDUP_REMOVED lines=11> */
[C---:B------:R-:W-:Y:S08]  /*abd0*/  HMMA.16816.F32 R20, R228.reuse, R40, R20 ;  /* 0x00000028e414723c */ /* 0x040ff00000001814 */
[C---:B------:R-:W-:Y:S08]  /*abe0*/  HMMA.16816.F32 R24, R228.reuse, R42, R24 ;  /* 0x0000002ae418723c */ /* 0x040ff00000001818 */
[C---:B-1----:R-:W-:Y:S08]  /*abf0*/  HMMA.16816.F32 R28, R228.reuse, R176, R28 ;  /* 0x000000b0e41c723c */ /* 0x042ff0000000181c */
[----:B------:R-:W-:Y:S08]  /*ac00*/  HMMA.16816.F32 R32, R228, R178, R32 ;  /* 0x000000b2e420723c */ /* 0x000ff00000001820 */
[C---:B------:R-:W-:Y:S08]  /*ac10*/  HMMA.16816.F32 R4, R232.reuse, R180, R4 ;  /* 0x000000b4e804723c */ /* 0x040ff00000001804 */
[C---:B------:R-:W-:Y:S08]  /*ac20*/  HMMA.16816.F32 R8, R232.reuse, R182, R8 ;  /* 0x000000b6e808723c */ /* 0x040ff00000001808 */
[C---:B------:R-:W-:Y:S08]  /*ac30*/  HMMA.16816.F32 R12, R232.reuse, R184, R12 ;  /* 0x000000b8e80c723c */ /* 0x040ff0000000180c */
[C---:B------:R-:W-:Y:S08]  /*ac40*/  HMMA.16816.F32 R16, R232.reuse, R186, R16 ;  /* 0x000000bae810723c */ /* 0x040ff00000001810 */
[C---:B------:R-:W-:Y:S08]  /*ac50*/  HMMA.16816.F32 R20, R232.reuse, R188, R20 ;  /* 0x000000bce814723c */ /* 0x040ff00000001814 */
[C---:B------:R-:W-:Y:S01]  /*ac60*/  HMMA.16816.F32 R24, R232.reuse, R190, R24 ;  /* 0x000000bee818723c */ /* 0x040fe20000001818 */
[----:B------:R-:W-:Y:S07]  /*ac70*/  LDSM.16.M88.4 R188, [R3+0x6000] ;  /* 0x0060000003bc783b */ /* 0x000fee0000000200 */
[C---:B------:R-:W-:Y:S08]  /*ac80*/  HMMA.16816.F32 R28, R232.reuse, R248, R28 ;  /* 0x000000f8e81c723c */ /* 0x040ff0000000181c */
[----:B------:R-:W-:Y:S01]  /*ac90*/  HMMA.16816.F32 R32, R232, R250, R32 ;  /* 0x000000fae820723c */ /* 0x000fe20000001820 */
[----:B------:R-:W-:Y:S05]  /*aca0*/  LDSM.16.M88.4 R248, [R3+0x7000] ;  /* 0x0070000003f8783b */ /* 0x000fea0000000200 */
[----:B---3--:R-:W1:Y:S05]  /*acb0*/  LDSM.16.M88.4 R40, [R38] ;  /* 0x000000002628783b */ /* 0x008e6a0000000200 */
[----:B------:R-:W3:Y:S05]  /*acc0*/  LDSM.16.M88.4 R176, [R37] ;  /* 0x0000000025b0783b */ /* 0x000eea0000000200 */
[----:B--2---:R-:W2:Y:S05]  /*acd0*/  LDSM.16.M88.4 R180, [R36] ;  /* 0x0000000024b4783b */ /* 0x004eaa0000000200 */
[----:B----4-:R-:W4:Y:S01]  /*ace0*/  LDSM.16.M88.4 R184, [R0] ;  /* 0x0000000000b8783b */ /* 0x010f220000000200 */
[C---:B-1----:R-:W-:Y:S04]  /*acf0*/  HMMA.16816.F32 R4, R236.reuse, R40, R4 ;  /* 0x00000028ec04723c */ /* 0x042fe80000001804 */
[----:B------:R-:W-:Y:S04]  /*ad00*/  LDSM.16.M88.4 R36, [R3+0x6800] ;  /* 0x006800000324783b */ /* 0x000fe80000000200 */
[C---:B------:R-:W-:Y:S01]  /*ad10*/  HMMA.16816.F32 R8, R236.reuse, R42, R8 ;  /* 0x0000002aec08723c */ /* 0x040fe20000001808 */
[----:B------:R-:W1:Y:S07]  /*ad20*/  LDSM.16.M88.4 R40, [R3+0x7800] ;  /* 0x007800000328783b */ /* 0x000e6e0000000200 */
[C---:B---3--:R-:W-:Y:S08]  /*ad30*/  HMMA.16816.F32 R12, R236.reuse, R176, R12 ;  /* 0x000000b0ec0c723c */ /* 0x048ff0000000180c */
[C---:B------:R-:W-:Y:S01]  /*ad40*/  HMMA.16816.F32 R16, R236.reuse, R178, R16 ;  /* 0x000000b2ec10723c */ /* 0x040fe20000001810 */
[----:B------:R-:W3:Y:S07]  /*ad50*/  LDSM.16.M88.4 R176, [R2] ;  /* 0x0000000002b0783b */ /* 0x000eee0000000200 */
[C---:B--2---:R-:W-:Y:S08]  /*ad60*/  HMMA.16816.F32 R20, R236.reuse, R180, R20 ;  /* 0x000000b4ec14723c */ /* 0x044ff00000001814 */
[C---:B------:R-:W-:Y:S01]  /*ad70*/  HMMA.16816.F32 R24, R236.reuse, R182, R24 ;  /* 0x000000b6ec18723c */ /* 0x040fe20000001818 */
[----:B------:R-:W2:Y:S07]  /*ad80*/  LDSM.16.M88.4 R180, [R2+0x800] ;  /* 0x0008000002b4783b */ /* 0x000eae0000000200 */
[C---:B----4-:R-:W-:Y:S04]  /*ad90*/  HMMA.16816.F32 R28, R236.reuse, R184, R28 ;  /* 0x000000b8ec1c723c */ /* 0x050fe8000000181c */
[----:B-1----:R-:W-:Y:S02]  /*ada0*/  IMAD.MOV.U32 R3, RZ, RZ, R42 ;  /* 0x000000ffff037224 */ /* 0x002fe400078e002a */
[----:B------:R-:W-:Y:S02]  /*adb0*/  IMAD.MOV.U32 R0, RZ, RZ, R43 ;  /* 0x000000ffff007224 */ /* 0x000fe400078e002b */
[----:B------:R-:W-:Y:S01]  /*adc0*/  HMMA.16816.F32 R32, R236, R186, R32 ;  /* 0x000000baec20723c */ /* 0x000fe20000001820 */
[----:B------:R-:W1:Y:S03]  /*add0*/  LDSM.16.M88.4 R184, [R2+0x1000] ;  /* 0x0010000002b8783b */ /* 0x000e660000000200 */
[----:B------:R-:W-:Y:S02]  /*ade0*/  IMAD.MOV.U32 R133, RZ, RZ, R40 ;  /* 0x000000ffff857224 */ /* 0x000fe400078e0028 */
[----:B------:R4:W5:Y:S01]  /*adf0*/  LDL.LU.64 R42, [R1+0x120] ;  /* 0x00012000012a7983 */ /* 0x0009620000300a00 */
[----:B------:R-:W-:Y:S01]  /*ae00*/  IMAD.MOV.U32 R132, RZ, RZ, R41 ;  /* 0x000000ffff847224 */ /* 0x000fe200078e0029 */
[C---:B------:R-:W-:Y:S03]  /*ae10*/  HMMA.16816.F32 R4, R240.reuse, R188, R4 ;  /* 0x000000bcf004723c */ /* 0x040fe60000001804 */
[----:B------:R4:W5:Y:S05]  /*ae20*/  LDL.LU.64 R40, [R1+0x118] ;  /* 0x0001180001287983 */ /* 0x00096a0000300a00 */
[C---:B------:R-:W-:Y:S01]  /*ae30*/  HMMA.16816.F32 R8, R240.reuse, R190, R8 ;  /* 0x000000bef008723c */ /* 0x040fe20000001808 */
[----:B------:R1:W1:Y:S01]  /*ae40*/  LDSM.16.M88.4 R188, [R2+0x1800] ;  /* 0x0018000002bc783b */ /* 0x0002620000000200 */
[----:B------:R-:W-:Y:S04]  /*ae50*/  DEPBAR.LE SB0, 0x0 ;  /* 0x000080000000791a */ /* 0x000fe80000000000 */
[----:B------:R-:W-:Y:S02]  /*ae60*/  BAR.SYNC.DEFER_BLOCKING 0x0 ;  /* 0x0000000000007b1d */ /* 0x000fe40000010000 */
[C---:B------:R-:W-:Y:S08]  /*ae70*/  HMMA.16816.F32 R12, R240.reuse, R36, R12 ;  /* 0x00000024f00c723c */ /* 0x040ff0000000180c */
[C---:B------:R-:W-:Y:S08]  /*ae80*/  HMMA.16816.F32 R16, R240.reuse, R38, R16 ;  /* 0x00000026f010723c */ /* 0x040ff00000001810 */
[C---:B------:R-:W-:Y:S07]  /*ae90*/  HMMA.16816.F32 R20, R240.reuse, R248, R20 ;  /* 0x000000f8f014723c */ /* 0x040fee0000001814 */
[----:B------:R-:W-:Y:S01]  /*aea0*/  IMAD.MOV.U32 R248, RZ, RZ, R133 ;  /* 0x000000fffff87224 */ /* 0x000fe200078e0085 */
[C---:B------:R-:W-:Y:S01]  /*aeb0*/  HMMA.16816.F32 R24, R240.reuse, R250, R24 ;  /* 0x000000faf018723c */ /* 0x040fe20000001818 */
[----:B------:R4:W5:Y:S03]  /*aec0*/  LDL.LU.64 R38, [R1+0x110] ;  /* 0x0001100001267983 */ /* 0x0009660000300a00 */
[----:B------:R-:W-:Y:S02]  /*aed0*/  IMAD.MOV.U32 R249, RZ, RZ, R132 ;  /* 0x000000fffff97224 */ /* 0x000fe400078e0084 */
[----:B------:R4:W5:Y:S01]  /*aee0*/  LDL.LU.64 R36, [R1+0x108] ;  /* 0x0001080001247983 */ /* 0x0009620000300a00 */
[----:B------:R-:W-:Y:S02]  /*aef0*/  IMAD.MOV.U32 R250, RZ, RZ, R3 ;  /* 0x000000fffffa7224 */ /* 0x000fe400078e0003 */
[----:B------:R-:W-:Y:S02]  /*af00*/  IMAD.MOV.U32 R251, RZ, RZ, R0 ;  /* 0x000000fffffb7224 */ /* 0x000fe400078e0000 */
[C---:B------:R-:W-:Y:S01]  /*af10*/  HMMA.16816.F32 R28, R240.reuse, R248, R28 ;  /* 0x000000f8f01c723c */ /* 0x040fe2000000181c */
[----:B-1----:R-:W4:Y:S07]  /*af20*/  LDL R2, [R1+0x64] ;  /* 0x0000640001027983 */ /* 0x002f2e0000100800 */
[----:B------:R-:W-:Y:S08]  /*af30*/  HMMA.16816.F32 R32, R240, R250, R32 ;  /* 0x000000faf020723c */ /* 0x000ff00000001820 */
[C---:B---3--:R-:W-:Y:S08]  /*af40*/  HMMA.16816.F32 R4, R244.reuse, R176, R4 ;  /* 0x000000b0f404723c */ /* 0x048ff00000001804 */
[C---:B------:R-:W-:Y:S08]  /*af50*/  HMMA.16816.F32 R8, R244.reuse, R178, R8 ;  /* 0x000000b2f408723c */ /* 0x040ff00000001808 */
[C---:B--2---:R-:W-:Y:S08]  /*af60*/  HMMA.16816.F32 R12, R244.reuse, R180, R12 ;  /* 0x000000b4f40c723c */ /* 0x044ff0000000180c */
[C---:B------:R-:W-:Y:S08]  /*af70*/  HMMA.16816.F32 R16, R244.reuse, R182, R16 ;  /* 0x000000b6f410723c */ /* 0x040ff00000001810 */
[C---:B------:R-:W-:Y:S08]  /*af80*/  HMMA.16816.F32 R20, R244.reuse, R184, R20 ;  /* 0x000000b8f414723c */ /* 0x040ff00000001814 */
[C---:B------:R-:W-:Y:S08]  /*af90*/  HMMA.16816.F32 R24, R244.reuse, R186, R24 ;  /* 0x000000baf418723c */ /* 0x040ff00000001818 */
[C---:B------:R-:W-:Y:S08]  /*afa0*/  HMMA.16816.F32 R28, R244.reuse, R188, R28 ;  /* 0x000000bcf41c723c */ /* 0x040ff0000000181c */
[----:B------:R-:W-:Y:S03]  /*afb0*/  HMMA.16816.F32 R32, R244, R190, R32 ;  /* 0x000000bef420723c */ /* 0x000fe60000001820 */
[----:B----4-:R-:W-:Y:S11]  /*afc0*/  ISETP.GE.AND P0, PT, R2, 0x1, PT ;  /* 0x000000010200780c */ /* 0x010ff60003f06270 */
[----:B------:R-:W-:Y:S02]  /*afd0*/  @!UPT UIADD3 URZ, URZ, URZ, URZ ;  /* 0x0000003f3f3ff290 */ /* 0x000fe4000fffe03f */
[----:B------:R-:W-:-:S05]  /*afe0*/  @!P0 BRA `(.L_x_2304) ;  /* 0x0000062000008947 */ /* 0x000fca0003800000 */
[----:B------:R-:W2:Y:S01]  /*aff0*/  LDL R3, [R1+0x88] ;  /* 0x0000880001037983 */ /* 0x000ea20000100800 */
[----:B------:R-:W-:Y:S02]  /*b000*/  IMAD.MOV.U32 R181, RZ, RZ, RZ ;  /* 0x000000ffffb57224 */ /* 0x000fe400078e00ff */
[----:B------:R-:W-:Y:S01]  /*b010*/  IMAD.MOV.U32 R133, RZ, RZ, c[0x0][0x2b8] ;  /* 0x0000ae00ff857624 */ /* 0x000fe200078e00ff */
[----:B------:R-:W3:Y:S04]  /*b020*/  LDL R0, [R1+0x80] ;  /* 0x0000800001007983 */ /* 0x000ee80000100800 */
[----:B------:R-:W4:Y:S01]  /*b030*/  LDL.64 R176, [R1+0x98] ;  /* 0x0000980001b07983 */ /* 0x000f220000100a00 */
[----:B------:R-:W-:Y:S03]  /*b040*/  ISETP.NE.AND P2, PT, R133, 0x1, PT ;  /* 0x000000018500780c */ /* 0x000fe60003f45270 */
[----:B------:R-:W2:Y:S04]  /*b050*/  LDL R132, [R1+0xac] ;  /* 0x0000ac0001847983 */ /* 0x000ea80000100800 */
[----:B------:R-:W2:Y:S04]  /*b060*/  LDL.64 R182, [R1+0x90] ;  /* 0x0000900001b67983 */ /* 0x000ea80000100a00 */
[----:B------:R-:W2:Y:S04]  /*b070*/  LDL R178, [R1+0xa8] ;  /* 0x0000a80001b27983 */ /* 0x000ea80000100800 */
[----:B------:R-:W2:Y:S04]  /*b080*/  LDL R180, [R1+0xec] ;  /* 0x0000ec0001b47983 */ /* 0x000ea80000100800 */
[----:B------:R-:W2:Y:S04]  /*b090*/  LDL R250, [R1+0x74] ;  /* 0x0000740001fa7983 */ /* 0x000ea80000100800 */
[----:B------:R-:W2:Y:S04]  /*b0a0*/  LDL R179, [R1+0xf0] ;  /* 0x0000f00001b37983 */ /* 0x000ea80000100800 */
[----:B------:R-:W2:Y:S04]  /*b0b0*/  LDL R251, [R1+0x6c] ;  /* 0x00006c0001fb7983 */ /* 0x000ea80000100800 */
[----:B------:R-:W2:Y:S04]  /*b0c0*/  LDL R248, [R1+0x70] ;  /* 0x0000700001f87983 */ /* 0x000ea80000100800 */
[----:B------:R-:W2:Y:S02]  /*b0d0*/  LDL R249, [R1+0x58] ;  /* 0x0000580001f97983 */ /* 0x000ea40000100800 */
[----:B--2---:R-:W-:Y:S02]  /*b0e0*/  IMAD.SHL.U32 R183, R249, 0x2, RZ ;  /* 0x00000002f9b77824 */ /* 0x004fe400078e00ff */
[----:B----4-:R-:W2:Y:S01]  /*b0f0*/  LDL R177, [R1+0xf4] ;  /* 0x0000f40001b17983 */ /* 0x010ea20000100800 */
[----:B------:R-:W-:Y:S02]  /*b100*/  IMAD R2, R2, 0x40, R3 ;  /* 0x0000004002027824 */ /* 0x000fe400078e0203 */
[----:B------:R-:W-:Y:S02]  /*b110*/  IMAD.SHL.U32 R186, R250, 0x2, RZ ;  /* 0x00000002faba7824 */ /* 0x000fe400078e00ff */
[----:B------:R-:W-:Y:S01]  /*b120*/  IMAD.SHL.U32 R185, R251, 0x2, RZ ;  /* 0x00000002fbb97824 */ /* 0x000fe200078e00ff */
[----:B---3--:R-:W-:Y:S05]  /*b130*/  IADD3 R2, R2, -0x40, R0 ;  /* 0xffffffc002027810 */ /* 0x008fea0007ffe000 */
[----:B------:R-:W-:Y:S04]  /*b140*/  @P2 IMAD.HI.U32 R3, R2, c[0x0][0x2bc], RZ ;  /* 0x0000af0002032a27 */ /* 0x000fe800078e00ff */
[----:B------:R-:W-:Y:S01]  /*b150*/  IMAD.MOV.U32 R0, RZ, RZ, R2 ;  /* 0x000000ffff007224 */ /* 0x000fe200078e0002 */
[----:B------:R-:W-:Y:S04]  /*b160*/  @P2 SHF.R.U32.HI R0, RZ, c[0x0][0x2c0], R3 ;  /* 0x0000b000ff002a19 */ /* 0x000fe80000011603 */
[C---:B------:R-:W-:Y:S02]  /*b170*/  @!P6 IADD3 R3, P0, R0.reuse, R176, RZ ;  /* 0x000000b00003e210 */ /* 0x040fe40007f1e0ff */
[----:B------:R-:W3:Y:S02]  /*b180*/  LDL R176, [R1+0xf8] ;  /* 0x0000f80001b07983 */ /* 0x000ee40000100800 */
[----:B------:R-:W-:Y:S01]  /*b190*/  @!P6 LEA.HI.X.SX32 R133, R0, R132, 0x1, P0 ;  /* 0x000000840085e211 */ /* 0x000fe200000f0eff */
[----:B------:R-:W-:Y:S01]  /*b1a0*/  IMAD.MOV R0, RZ, RZ, -R0 ;  /* 0x000000ffff007224 */ /* 0x000fe200078e0a00 */
[C---:B------:R-:W-:Y:S03]  /*b1b0*/  @!P6 LEA R132, P0, R3.reuse, c[0x0][0x2a0], 0x2 ;  /* 0x0000a8000384ea11 */ /* 0x040fe600078010ff */
[----:B------:R-:W-:Y:S01]  /*b1c0*/  IMAD R184, R0, c[0x0][0x2b8], R2 ;  /* 0x0000ae0000b87a24 */ /* 0x000fe200078e0202 */
[----:B------:R-:W-:Y:S03]  /*b1d0*/  @!P6 LEA.HI.X R133, R3, c[0x0][0x2a4], R133, 0x2, P0 ;  /* 0x0000a9000385ea11 */ /* 0x000fe600000f1485 */
[----:B------:R-:W-:Y:S01]  /*b1e0*/  IMAD.WIDE.U32 R2, R184, c[0x0][0x1e0], RZ ;  /* 0x00007800b8027a25 */ /* 0x000fe200078e00ff */
[----:B------:R-:W-:Y:S01]  /*b1f0*/  SHF.R.S32.HI R0, RZ, 0x1f, R184 ;  /* 0x0000001fff007819 */ /* 0x000fe200000114b8 */
[----:B------:R-:W4:Y:S04]  /*b200*/  @!P6 LDG.E R181, [R132.64] ;  /* 0x0000000684b5e981 */ /* 0x000f28000c1e1900 */
[----:B------:R1:W-:Y:S01]  /*b210*/  STL [R1+0x60], R184 ;  /* 0x000060b801007387 */ /* 0x0003e20000100800 */
[----:B------:R-:W-:Y:S04]  /*b220*/  IMAD R0, R0, c[0x0][0x1e0], RZ ;  /* 0x0000780000007a24 */ /* 0x000fe800078e02ff */
[----:B------:R-:W-:Y:S05]  /*b230*/  IMAD R0, R184, c[0x0][0x1e4], R0 ;  /* 0x00007900b8007a24 */ /* 0x000fea00078e0200 */
[----:B------:R-:W-:Y:S02]  /*b240*/  IADD3 R3, R3, R0, RZ ;  /* 0x0000000003037210 */ /* 0x000fe40007ffe0ff */
[----:B-1----:R-:W-:Y:S02]  /*b250*/  SHF.L.U32 R184, R248, 0x1, RZ ;  /* 0x00000001f8b87819 */ /* 0x002fe400000006ff */
[----:B----4-:R-:W-:Y:S01]  /*b260*/  SHF.R.S32.HI R133, RZ, 0x1f, R181 ;  /* 0x0000001fff857819 */ /* 0x010fe200000114b5 */
[----:B------:R1:W-:Y:S01]  /*b270*/  STL [R1+0x5c], R181 ;  /* 0x00005cb501007387 */ /* 0x0003e20000100800 */
[----:B------:R-:W-:Y:S04]  /*b280*/  IMAD.WIDE.U32 R2, R181, c[0x0][0x1f0], R2 ;  /* 0x00007c00b5027a25 */ /* 0x000fe800078e0002 */
[----:B------:R-:W-:Y:S01]  /*b290*/  IMAD R133, R133, c[0x0][0x1f0], RZ ;  /* 0x00007c0085857a24 */ /* 0x000fe200078e02ff */
[----:B------:R-:W-:Y:S02]  /*b2a0*/  IADD3 R0, P0, R182, R2, RZ ;  /* 0x00000002b6007210 */ /* 0x000fe40007f1e0ff */
[----:B------:R-:W-:Y:S01]  /*b2b0*/  SHF.L.U64.HI R182, R250, 0x1, R180 ;  /* 0x00000001fab67819 */ /* 0x000fe200000102b4 */
[----:B------:R-:W-:Y:S01]  /*b2c0*/  IMAD R133, R181, c[0x0][0x1f4], R133 ;  /* 0x00007d00b5857a24 */ /* 0x000fe200078e0285 */
[----:B--2---:R-:W-:Y:S04]  /*b2d0*/  SHF.L.U64.HI R180, R248, 0x1, R177 ;  /* 0x00000001f8b47819 */ /* 0x004fe800000102b1 */
[----:B------:R-:W-:Y:S02]  /*b2e0*/  IADD3.X R133, R178, R3, R133, P0, !PT ;  /* 0x00000003b2857210 */ /* 0x000fe400007fe485 */
[C---:B------:R-:W-:Y:S04]  /*b2f0*/  LEA R178, P0, R0.reuse, c[0x0][0x1c8], 0x1 ;  /* 0x0000720000b27a11 */ /* 0x040fe800078008ff */
[----:B------:R-:W-:Y:S02]  /*b300*/  LEA.HI.X R133, R0, c[0x0][0x1cc], R133, 0x1, P0 ;  /* 0x0000730000857a11 */ /* 0x000fe400000f0c85 */
[----:B-1----:R-:W-:Y:S02]  /*b310*/  SHF.L.U64.HI R181, R251, 0x1, R179 ;  /* 0x00000001fbb57819 */ /* 0x002fe400000102b3 */
[----:B---3--:R-:W-:Y:S01]  /*b320*/  SHF.L.U64.HI R179, R249, 0x1, R176 ;  /* 0x00000001f9b37819 */ /* 0x008fe200000102b0 */
[----:B------:R-:W-:-:S05]  /*b330*/  BRA.DIV ~URZ, `(.L_x_2305) ;  /* 0x000069f27f007947 */ /* 0x000fca000b800000 */
[----:B------:R1:W2:Y:S02]  /*b340*/  SHFL.IDX PT, R132, R133, RZ, 0x181f ;  /* 0x00181fff85847589 */ /* 0x0002a400000e0000 */
.L_x_2352:
        /* <DEDUP_REMOVED lines=24> */
.L_x_2353:
        /* <DEDUP_REMOVED lines=20> */
.L_x_2304:
[----:B------:R-:W-:Y:S05]  /*b610*/  BSYNC B0 ;  /* 0x0000000000007941 */ /* 0x000fea0003800000 */
.L_x_2303:
[----:B--2---:R-:W-:Y:S01]  /*b620*/  FMNMX.FTZ R2, R4, R134, !PT ;  /* 0x0000008604027209 */ /* 0x004fe20007810000 */
        /* <DEDUP_REMOVED lines=40> */
.L_x_2354:
[----:B------:R-:W3:Y:S01]  /*b8b0*/  LDL.LU R177, [R1+0x7c] ;  /* 0x00007c0001b17983 */ /* 0x000ee20000300800 */
[----:B--2---:R-:W-:Y:S01]  /*b8c0*/  FMNMX.FTZ R3, R0, R132, !PT ;  /* 0x0000008400037209 */ /* 0x004fe20007810000 */
[C---:B-1----:R-:W-:Y:S01]  /*b8d0*/  FMUL.FTZ R132, R133.reuse, c[0x0][0x2d0] ;  /* 0x0000b40085847a20 */ /* 0x042fe20000410000 */
[----:B------:R-:W-:Y:S01]  /*b8e0*/  WARPSYNC 0xffffffff ;  /* 0xffffffff00007948 */ /* 0x000fe20003800000 */
        /* <DEDUP_REMOVED lines=20> */
[----:B------:R-:W-:Y:S03]  /*ba30*/  FFMA.FTZ R132, R33, c[0x0][0x2d0], -R132 ;  /* 0x0000b40021847a23 */ /* 0x000fe60000010884 */
[----:B------:R-:W-:Y:S10]  /*ba40*/  MUFU.EX2 R8, R8 ;  /* 0x0000000800087308 */ /* 0x000ff40000000800 */
[----:B------:R-:W1:Y:S10]  /*ba50*/  MUFU.EX2 R9, R9 ;  /* 0x0000000900097308 */ /* 0x000e740000000800 */
[----:B------:R-:W-:Y:S01]  /*ba60*/  MUFU.EX2 R132, R132 ;  /* 0x0000008400847308 */ /* 0x000fe20000000800 */
[C---:B---3--:R-:W-:Y:S01]  /*ba70*/  FFMA.FTZ R0, R2.reuse, R177, R4 ;  /* 0x000000b102007223 */ /* 0x048fe20000010004 */
[----:B-1----:R-:W-:Y:S01]  /*ba80*/  F2FP.PACK_AB R178, R9, R8 ;  /* 0x0000000809b2723e */ /* 0x002fe200000000ff */
[----:B------:R-:W-:Y:S02]  /*ba90*/  FMUL.FTZ R16, R2, R152 ;  /* 0x0000009802107220 */ /* 0x000fe40000410000 */
[C---:B------:R-:W-:Y:S01]  /*baa0*/  FADD.FTZ R5, R176.reuse, R0 ;  /* 0x00000000b0057221 */ /* 0x040fe20000010000 */
[----:B------:R-:W-:Y:S01]  /*bab0*/  F2FP.PACK_AB R176, R176, R4 ;  /* 0x00000004b0b0723e */ /* 0x000fe200000000ff */
[C---:B------:R-:W-:Y:S02]  /*bac0*/  FMUL.FTZ R4, R3.reuse, c[0x0][0x2d0] ;  /* 0x0000b40003047a20 */ /* 0x040fe40000410000 */
[----:B------:R-:W-:Y:S02]  /*bad0*/  FADD.FTZ R0, -R3, R135 ;  /* 0x0000008703007221 */ /* 0x000fe40000010100 */
[--C-:B------:R-:W-:Y:S02]  /*bae0*/  FFMA.FTZ R180, R15, c[0x0][0x2d0], -R4.reuse ;  /* 0x0000b4000fb47a23 */ /* 0x100fe40000010804 */
[----:B------:R-:W2:Y:S01]  /*baf0*/  LDL.LU R15, [R1+0x78] ;  /* 0x00007800010f7983 */ /* 0x000ea20000300800 */
[----:B------:R-:W-:Y:S02]  /*bb00*/  FMUL.FTZ R0, R0, c[0x0][0x2d0] ;  /* 0x0000b40000007a20 */ /* 0x000fe40000410000 */
[--C-:B------:R-:W-:Y:S02]  /*bb10*/  FFMA.FTZ R6, R6, c[0x0][0x2d0], -R4.reuse ;  /* 0x0000b40006067a23 */ /* 0x100fe40000010804 */
[--C-:B------:R-:W-:Y:S02]  /*bb20*/  FFMA.FTZ R7, R7, c[0x0][0x2d0], -R4.reuse ;  /* 0x0000b40007077a23 */ /* 0x100fe40000010804 */
[----:B------:R-:W1:Y:S01]  /*bb30*/  MUFU.EX2 R0, R0 ;  /* 0x0000000000007308 */ /* 0x000e620000000800 */
[--C-:B------:R-:W-:Y:S01]  /*bb40*/  FFMA.FTZ R181, R14, c[0x0][0x2d0], -R4.reuse ;  /* 0x0000b4000eb57a23 */ /* 0x100fe20000010804 */
[----:B------:R-:W-:Y:S01]  /*bb50*/  MOV R14, R28 ;  /* 0x0000001c000e7202 */ /* 0x000fe20000000f00 */
[C---:B------:R-:W-:Y:S02]  /*bb60*/  FMUL.FTZ R28, R2.reuse, R140 ;  /* 0x0000008c021c7220 */ /* 0x040fe40000410000 */
[----:B------:R-:W3:Y:S01]  /*bb70*/  LDL R140, [R1+0x30] ;  /* 0x00003000018c7983 */ /* 0x000ee20000100800 */
[----:B------:R-:W-:Y:S02]  /*bb80*/  FMUL.FTZ R25, R2, R145 ;  /* 0x0000009102197220 */ /* 0x000fe40000410000 */
[--C-:B------:R-:W-:Y:S01]  /*bb90*/  FFMA.FTZ R34, R34, c[0x0][0x2d0], -R4.reuse ;  /* 0x0000b40022227a23 */ /* 0x100fe20000010804 */
[----:B------:R-:W4:Y:S01]  /*bba0*/  LDL R145, [R1+0x3c] ;  /* 0x00003c0001917983 */ /* 0x000f220000100800 */
[----:B------:R-:W-:Y:S01]  /*bbb0*/  MUFU.EX2 R177, R6 ;  /* 0x0000000600b17308 */ /* 0x000fe20000000800 */
[--C-:B------:R-:W-:Y:S02]  /*bbc0*/  FFMA.FTZ R35, R35, c[0x0][0x2d0], -R4.reuse ;  /* 0x0000b40023237a23 */ /* 0x100fe40000010804 */
[--C-:B------:R-:W-:Y:S01]  /*bbd0*/  FFMA.FTZ R134, R10, c[0x0][0x2d0], -R4.reuse ;  /* 0x0000b4000a867a23 */ /* 0x100fe20000010804 */
[----:B------:R-:W-:Y:S01]  /*bbe0*/  MOV R10, R32 ;  /* 0x00000020000a7202 */ /* 0x000fe20000000f00 */
        /* <DEDUP_REMOVED lines=10> */
[----:B------:R-:W-:Y:S01]  /*bc90*/  FFMA.FTZ R135, R11, c[0x0][0x2d0], -R4 ;  /* 0x0000b4000b877a23 */ /* 0x000fe20000010804 */
[----:B------:R-:W-:Y:S01]  /*bca0*/  MOV R11, R29 ;  /* 0x0000001d000b7202 */ /* 0x000fe20000000f00 */
[----:B------:R-:W-:Y:S02]  /*bcb0*/  FADD.FTZ R4, R8, R5 ;  /* 0x0000000508047221 */ /* 0x000fe40000010000 */
[C---:B------:R-:W-:Y:S02]  /*bcc0*/  FMUL.FTZ R32, R2.reuse, R136 ;  /* 0x0000008802207220 */ /* 0x040fe40000410000 */
[C---:B------:R-:W-:Y:S02]  /*bcd0*/  FMUL.FTZ R33, R2.reuse, R137 ;  /* 0x0000008902217220 */ /* 0x040fe40000410000 */
[----:B------:R-:W-:Y:S01]  /*bce0*/  FADD.FTZ R188, R9, R4 ;  /* 0x0000000409bc7221 */ /* 0x000fe20000010000 */
[----:B------:R-:W-:Y:S01]  /*bcf0*/  MUFU.EX2 R189, R189 ;  /* 0x000000bd00bd7308 */ /* 0x000fe20000000800 */
[----:B------:R-:W-:Y:S01]  /*bd00*/  FMUL.FTZ R4, R2, R164 ;  /* 0x000000a402047220 */ /* 0x000fe20000410000 */
[----:B------:R-:W-:Y:S01]  /*bd10*/  MOV R164, R35 ;  /* 0x0000002300a47202 */ /* 0x000fe20000000f00 */
[----:B-1----:R-:W-:Y:S02]  /*bd20*/  FMUL.FTZ R35, R0, R139 ;  /* 0x0000008b00237220 */ /* 0x002fe40000410000 */
[----:B------:R-:W-:Y:S01]  /*bd30*/  FMUL.FTZ R5, R2, R165 ;  /* 0x000000a502057220 */ /* 0x000fe20000410000 */
[----:B------:R-:W-:Y:S01]  /*bd40*/  MOV R165, R34 ;  /* 0x0000002200a57202 */ /* 0x000fe20000000f00 */
[----:B------:R-:W-:Y:S02]  /*bd50*/  FMUL.FTZ R34, R0, R138 ;  /* 0x0000008a00227220 */ /* 0x000fe40000410000 */
[C---:B------:R-:W-:Y:S01]  /*bd60*/  FMUL.FTZ R12, R2.reuse, R156 ;  /* 0x0000009c020c7220 */ /* 0x040fe20000410000 */
[----:B------:R-:W-:Y:S01]  /*bd70*/  MUFU.EX2 R191, R191 ;  /* 0x000000bf00bf7308 */ /* 0x000fe20000000800 */
[C---:B------:R-:W-:Y:S02]  /*bd80*/  FMUL.FTZ R17, R2.reuse, R153 ;  /* 0x0000009902117220 */ /* 0x040fe40000410000 */
[C---:B------:R-:W-:Y:S01]  /*bd90*/  FMUL.FTZ R24, R2.reuse, R144 ;  /* 0x0000009002187220 */ /* 0x040fe20000410000 */
[----:B------:R-:W-:Y:S01]  /*bda0*/  MOV R144, R179 ;  /* 0x000000b300907202 */ /* 0x000fe20000000f00 */
[C---:B------:R-:W-:Y:S02]  /*bdb0*/  FMUL.FTZ R29, R2.reuse, R141 ;  /* 0x0000008d021d7220 */ /* 0x040fe40000410000 */
[----:B------:R-:W4:Y:S01]  /*bdc0*/  LDL R141, [R1+0x38] ;  /* 0x00003800018d7983 */ /* 0x000f220000100800 */
[C---:B------:R-:W-:Y:S01]  /*bdd0*/  FMUL.FTZ R8, R2.reuse, R160 ;  /* 0x000000a002087220 */ /* 0x040fe20000410000 */
[----:B------:R-:W-:Y:S01]  /*bde0*/  MOV R160, R31 ;  /* 0x0000001f00a07202 */ /* 0x000fe20000000f00 */
[----:B------:R-:W-:Y:S01]  /*bdf0*/  MUFU.EX2 R153, R134 ;  /* 0x0000008600997308 */ /* 0x000fe20000000800 */
[C---:B------:R-:W-:Y:S01]  /*be00*/  FMUL.FTZ R9, R2.reuse, R161 ;  /* 0x000000a102097220 */ /* 0x040fe20000410000 */
[----:B------:R-:W-:Y:S01]  /*be10*/  MOV R161, R30 ;  /* 0x0000001e00a17202 */ /* 0x000fe20000000f00 */
[----:B------:R-:W-:Y:S01]  /*be20*/  FMUL.FTZ R13, R2, R157 ;  /* 0x0000009d020d7220 */ /* 0x000fe20000410000 */
[----:B------:R-:W-:Y:S01]  /*be30*/  MOV R157, R10 ;  /* 0x0000000a009d7202 */ /* 0x000fe20000000f00 */
[----:B------:R-:W-:Y:S02]  /*be40*/  FMUL.FTZ R10, R0, R162 ;  /* 0x000000a2000a7220 */ /* 0x000fe40000410000 */
[----:B------:R-:W-:Y:S01]  /*be50*/  FMUL.FTZ R21, R2, R149 ;  /* 0x0000009502157220 */ /* 0x000fe20000410000 */
[----:B------:R-:W-:Y:S01]  /*be60*/  MOV R149, R11 ;  /* 0x0000000b00957202 */ /* 0x000fe20000000f00 */
[----:B------:R-:W-:Y:S01]  /*be70*/  FMUL.FTZ R11, R0, R163 ;  /* 0x000000a3000b7220 */ /* 0x000fe20000410000 */
[----:B------:R-:W1:Y:S01]  /*be80*/  MUFU.EX2 R156, R135 ;  /* 0x00000087009c7308 */ /* 0x000e620000000800 */
[----:B------:R-:W-:Y:S01]  /*be90*/  FMUL.FTZ R20, R2, R148 ;  /* 0x0000009402147220 */ /* 0x000fe20000410000 */
[----:B------:R-:W-:Y:S01]  /*bea0*/  MOV R148, R14 ;  /* 0x0000000e00947202 */ /* 0x000fe20000000f00 */
        /* <DEDUP_REMOVED lines=9> */
[----:B------:R-:W-:Y:S01]  /*bf40*/  FMUL.FTZ R31, R0, R143 ;  /* 0x0000008f001f7220 */ /* 0x000fe20000410000 */
[----:B------:R-:W-:Y:S01]  /*bf50*/  MUFU.EX2 R135, R184 ;  /* 0x000000b800877308 */ /* 0x000fe20000000800 */
[C---:B-----5:R-:W-:Y:S02]  /*bf60*/  FMUL.FTZ R36, R2.reuse, R36 ;  /* 0x0000002402247220 */ /* 0x060fe40000410000 */
[----:B------:R-:W-:Y:S01]  /*bf70*/  FMUL.FTZ R37, R2, R37 ;  /* 0x0000002502257220 */ /* 0x000fe20000410000 */
[----:B-1----:R-:W-:Y:S01]  /*bf80*/  F2FP.PACK_AB R179, R156, R153 ;  /* 0x000000999cb3723e */ /* 0x002fe200000000ff */
        /* <DEDUP_REMOVED lines=96> */
[----:B------:R3:W1:Y:S01]  /*c590*/  MUFU.EX2 R2, R186 ;  /* 0x000000ba00027308 */ /* 0x0006620000000800 */
[C---:B------:R-:W-:Y:S02]  /*c5a0*/  FMUL.FTZ R126, R0.reuse, R126 ;  /* 0x0000007e007e7220 */ /* 0x040fe40000410000 */
[C---:B------:R-:W-:Y:S02]  /*c5b0*/  FMUL.FTZ R127, R0.reuse, R127 ;  /* 0x0000007f007f7220 */ /* 0x040fe40000410000 */
[C---:B------:R-:W-:Y:S02]  /*c5c0*/  FMUL.FTZ R130, R0.reuse, R130 ;  /* 0x0000008200827220 */ /* 0x040fe40000410000 */
[C---:B------:R-:W-:Y:S02]  /*c5d0*/  FMUL.FTZ R131, R0.reuse, R131 ;  /* 0x0000008300837220 */ /* 0x040fe40000410000 */
[C---:B--2---:R-:W-:Y:S01]  /*c5e0*/  FFMA.FTZ R6, R0.reuse, R15, R177 ;  /* 0x0000000f00067223 */ /* 0x044fe200000100b1 */
[C---:B------:R-:W-:Y:S01]  /*c5f0*/  F2FP.PACK_AB R177, R7.reuse, R177 ;  /* 0x000000b107b1723e */ /* 0x040fe200000000ff */
[C---:B------:R-:W-:Y:S02]  /*c600*/  FMUL.FTZ R15, R0.reuse, R159 ;  /* 0x0000009f000f7220 */ /* 0x040fe40000410000 */
[----:B------:R-:W-:Y:S02]  /*c610*/  FADD.FTZ R152, R7, R6 ;  /* 0x0000000607987221 */ /* 0x000fe40000010000 */
[C---:B------:R-:W-:Y:S02]  /*c620*/  FMUL.FTZ R6, R0.reuse, R166 ;  /* 0x000000a600067220 */ /* 0x040fe40000410000 */
[----:B------:R-:W2:Y:S01]  /*c630*/  LDL R166, [R1+0x2c] ;  /* 0x00002c0001a67983 */ /* 0x000ea20000100800 */
[----:B------:R-:W-:Y:S02]  /*c640*/  FMUL.FTZ R7, R0, R167 ;  /* 0x000000a700077220 */ /* 0x000fe40000410000 */
[----:B------:R-:W-:Y:S01]  /*c650*/  FADD.FTZ R0, R134, R188 ;  /* 0x000000bc86007221 */ /* 0x000fe20000010000 */
[----:B------:R-:W2:Y:S01]  /*c660*/  LDL R167, [R1+0x34] ;  /* 0x0000340001a77983 */ /* 0x000ea20000100800 */
[----:B---3--:R-:W-:Y:S02]  /*c670*/  MOV R186, R140 ;  /* 0x0000008c00ba7202 */ /* 0x008fe40000000f00 */
[----:B-1----:R-:W-:Y:S01]  /*c680*/  FADD.FTZ R0, R2, R0 ;  /* 0x0000000002007221 */ /* 0x002fe20000010000 */
[----:B----4-:R-:W-:Y:S01]  /*c690*/  MOV R187, R141 ;  /* 0x0000008d00bb7202 */ /* 0x010fe20000000f00 */
[----:B--2---:R-:W1:Y:S01]  /*c6a0*/  LDSM.16.MT88.4 R136, [R166] ;  /* 0x00000000a688783b */ /* 0x004e620000004200 */
[----:B------:R-:W-:Y:S01]  /*c6b0*/  MOV R188, R167 ;  /* 0x000000a700bc7202 */ /* 0x000fe20000000f00 */
[C---:B-1----:R-:W-:Y:S08]  /*c6c0*/  HMMA.16816.F32 R4, R176.reuse, R136, R4 ;  /* 0x00000088b004723c */ /* 0x042ff00000001804 */
[C---:B------:R-:W-:Y:S01]  /*c6d0*/  HMMA.16816.F32 R8, R176.reuse, R138, R8 ;  /* 0x0000008ab008723c */ /* 0x040fe20000001808 */
[----:B------:R-:W1:Y:S07]  /*c6e0*/  LDSM.16.MT88.4 R136, [R167] ;  /* 0x00000000a788783b */ /* 0x000e6e0000004200 */
[C---:B-1----:R-:W-:Y:S08]  /*c6f0*/  HMMA.16816.F32 R12, R176.reuse, R136, R12 ;  /* 0x00000088b00c723c */ /* 0x042ff0000000180c */
[C---:B------:R-:W-:Y:S01]  /*c700*/  HMMA.16816.F32 R16, R176.reuse, R138, R16 ;  /* 0x0000008ab010723c */ /* 0x040fe20000001810 */
[----:B------:R-:W1:Y:S07]  /*c710*/  LDSM.16.MT88.4 R136, [R140] ;  /* 0x000000008c88783b */ /* 0x000e6e0000004200 */
[C---:B-1----:R-:W-:Y:S08]  /*c720*/  HMMA.16816.F32 R20, R176.reuse, R136, R20 ;  /* 0x00000088b014723c */ /* 0x042ff00000001814 */
[C---:B------:R-:W-:Y:S01]  /*c730*/  HMMA.16816.F32 R24, R176.reuse, R138, R24 ;  /* 0x0000008ab018723c */ /* 0x040fe20000001818 */
[----:B------:R1:W2:Y:S03]  /*c740*/  LDSM.16.MT88.4 R136, [R145] ;  /* 0x000000009188783b */ /* 0x0002a60000004200 */
[----:B-1----:R-:W-:Y:S02]  /*c750*/  MOV R145, R144 ;  /* 0x0000009000917202 */ /* 0x002fe40000000f00 */
[----:B------:R-:W1:Y:S02]  /*c760*/  MUFU.EX2 R144, R185 ;  /* 0x000000b900907308 */ /* 0x000e640000000800 */
[C---:B--2---:R-:W-:Y:S08]  /*c770*/  HMMA.16816.F32 R28, R176.reuse, R136, R28 ;  /* 0x00000088b01c723c */ /* 0x044ff0000000181c */
[C---:B------:R-:W-:Y:S01]  /*c780*/  HMMA.16816.F32 R32, R176.reuse, R138, R32 ;  /* 0x0000008ab020723c */ /* 0x040fe20000001820 */
[----:B------:R-:W2:Y:S03]  /*c790*/  LDSM.16.MT88.4 R136, [R166+0x2000] ;  /* 0x00200000a688783b */ /* 0x000ea60000004200 */
[----:B-1----:R-:W-:Y:S04]  /*c7a0*/  FADD.FTZ R0, R144, R0 ;  /* 0x0000000090007221 */ /* 0x002fe80000010000 */
[----:B------:R-:W-:Y:S01]  /*c7b0*/  FADD.FTZ R0, R135, R0 ;  /* 0x0000000087007221 */ /* 0x000fe20000010000 */
        /* <DEDUP_REMOVED lines=26> */
[----:B------:R1:W2:Y:S03]  /*c960*/  LDSM.16.MT88.4 R136, [R167+0x6000] ;  /* 0x00600000a788783b */ /* 0x0002a60000004200 */
[----:B-1----:R-:W-:Y:S04]  /*c970*/  MOV R167, R145 ;  /* 0x0000009100a77202 */ /* 0x002fe80000000f00 */
[C---:B--2---:R-:W-:Y:S08]  /*c980*/  HMMA.16816.F32 R108, R176.reuse, R136, R108 ;  /* 0x00000088b06c723c */ /* 0x044ff0000000186c */
[C---:B------:R-:W-:Y:S01]  /*c990*/  HMMA.16816.F32 R112, R176.reuse, R138, R112 ;  /* 0x0000008ab070723c */ /* 0x040fe20000001870 */
[----:B------:R-:W1:Y:S07]  /*c9a0*/  LDSM.16.MT88.4 R136, [R140+0x6000] ;  /* 0x006000008c88783b */ /* 0x000e6e0000004200 */
[C---:B-1----:R-:W-:Y:S08]  /*c9b0*/  HMMA.16816.F32 R116, R176.reuse, R136, R116 ;  /* 0x00000088b074723c */ /* 0x042ff00000001874 */
[C---:B------:R-:W-:Y:S01]  /*c9c0*/  HMMA.16816.F32 R120, R176.reuse, R138, R120 ;  /* 0x0000008ab078723c */ /* 0x040fe20000001878 */
[----:B------:R-:W1:Y:S08]  /*c9d0*/  LDSM.16.MT88.4 R136, [R141+0x6000] ;  /* 0x006000008d88783b */ /* 0x000e700000004200 */
[----:B------:R-:W2:Y:S01]  /*c9e0*/  LDSM.16.MT88.4 R140, [R166+0x800] ;  /* 0x00080000a68c783b */ /* 0x000ea20000004200 */
[C---:B-1----:R-:W-:Y:S07]  /*c9f0*/  HMMA.16816.F32 R124, R176.reuse, R136, R124 ;  /* 0x00000088b07c723c */ /* 0x042fee000000187c */
[----:B------:R-:W-:Y:S01]  /*ca00*/  F2FP.PACK_AB R136, R2, R134 ;  /* 0x000000860288723e */ /* 0x000fe200000000ff */
[----:B------:R-:W-:Y:S01]  /*ca10*/  HMMA.16816.F32 R128, R176, R138, R128 ;  /* 0x0000008ab080723c */ /* 0x000fe20000001880 */
[----:B------:R1:W-:Y:S03]  /*ca20*/  MUFU.EX2 R2, R251 ;  /* 0x000000fb00027308 */ /* 0x0003e60000000800 */
[----:B------:R-:W-:Y:S03]  /*ca30*/  F2FP.PACK_AB R137, R181, R184 ;  /* 0x000000b8b589723e */ /* 0x000fe600000000ff */
[----:B------:R-:W-:Y:S02]  /*ca40*/  F2FP.PACK_AB R138, R135, R144 ;  /* 0x00000090878a723e */ /* 0x000fe400000000ff */
[----:B------:R-:W3:Y:S02]  /*ca50*/  LDSM.16.MT88.4 R144, [R188+0x800] ;  /* 0x00080000bc90783b */ /* 0x000ee40000004200 */
[----:B------:R4:W4:Y:S01]  /*ca60*/  MUFU.EX2 R134, R167 ;  /* 0x000000a700867308 */ /* 0x0009220000000800 */
[----:B------:R-:W-:Y:S07]  /*ca70*/  F2FP.PACK_AB R139, R183, R182 ;  /* 0x000000b6b78b723e */ /* 0x000fee00000000ff */
[C---:B--2---:R-:W-:Y:S02]  /*ca80*/  HMMA.16816.F32 R4, R136.reuse, R140, R4 ;  /* 0x0000008c8804723c */ /* 0x044fe40000001804 */
[----:B------:R-:W-:Y:S03]  /*ca90*/  MUFU.EX2 R135, R249 ;  /* 0x000000f900877308 */ /* 0x000fe60000000800 */
[----:B-1----:R-:W-:Y:S03]  /*caa0*/  MOV R251, R166 ;  /* 0x000000a600fb7202 */ /* 0x002fe60000000f00 */
[C---:B------:R-:W-:Y:S01]  /*cab0*/  HMMA.16816.F32 R8, R136.reuse, R142, R8 ;  /* 0x0000008e8808723c */ /* 0x040fe20000001808 */
[----:B------:R-:W1:Y:S03]  /*cac0*/  LDSM.16.MT88.4 R140, [R186+0x800] ;  /* 0x00080000ba8c783b */ /* 0x000e660000004200 */
[----:B------:R-:W-:Y:S01]  /*cad0*/  MUFU.EX2 R178, R157 ;  /* 0x0000009d00b27308 */ /* 0x000fe20000000800 */
[----:B----4-:R-:W-:Y:S01]  /*cae0*/  MOV R167, R148 ;  /* 0x0000009400a77202 */ /* 0x010fe20000000f00 */
[----:B------:R-:W-:Y:S06]  /*caf0*/  FADD.FTZ R0, R134, R0 ;  /* 0x0000000086007221 */ /* 0x000fec0000010000 */
[----:B------:R-:W-:Y:S02]  /*cb00*/  FADD.FTZ R0, R2, R0 ;  /* 0x0000000002007221 */ /* 0x000fe40000010000 */
[----:B------:R-:W2:Y:S01]  /*cb10*/  MUFU.EX2 R148, R250 ;  /* 0x000000fa00947308 */ /* 0x000ea20000000800 */
[C---:B---3--:R-:W-:Y:S08]  /*cb20*/  HMMA.16816.F32 R12, R136.reuse, R144, R12 ;  /* 0x00000090880c723c */ /* 0x048ff0000000180c */
[C---:B------:R-:W-:Y:S01]  /*cb30*/  HMMA.16816.F32 R16, R136.reuse, R146, R16 ;  /* 0x000000928810723c */ /* 0x040fe20000001810 */
[----:B------:R-:W3:Y:S03]  /*cb40*/  LDSM.16.MT88.4 R144, [R187+0x800] ;  /* 0x00080000bb90783b */ /* 0x000ee60000004200 */
[----:B--2---:R-:W-:Y:S04]  /*cb50*/  FADD.FTZ R0, R148, R0 ;  /* 0x0000000094007221 */ /* 0x004fe80000010000 */
[C---:B-1----:R-:W-:Y:S04]  /*cb60*/  HMMA.16816.F32 R20, R136.reuse, R140, R20 ;  /* 0x0000008c8814723c */ /* 0x042fe80000001814 */
[C---:B------:R-:W-:Y:S04]  /*cb70*/  FADD.FTZ R0, R135.reuse, R0 ;  /* 0x0000000087007221 */ /* 0x040fe80000010000 */
        /* <DEDUP_REMOVED lines=28> */
[----:B------:R-:W-:Y:S01]  /*cd40*/  MUFU.EX2 R176, R166 ;  /* 0x000000a600b07308 */ /* 0x000fe20000000800 */
        /* <DEDUP_REMOVED lines=20> */
[----:B------:R-:W1:Y:S03]  /*ce90*/  MUFU.EX2 R2, R167 ;  /* 0x000000a700027308 */ /* 0x000e660000000800 */
[C---:B--2---:R-:W-:Y:S07]  /*cea0*/  HMMA.16816.F32 R4, R136.reuse, R140, R4 ;  /* 0x0000008c8804723c */ /* 0x044fee0000001804 */
[----:B------:R-:W-:Y:S01]  /*ceb0*/  MUFU.EX2 R134, R165 ;  /* 0x000000a500867308 */ /* 0x000fe20000000800 */
[C---:B------:R-:W-:Y:S01]  /*cec0*/  HMMA.16816.F32 R8, R136.reuse, R142, R8 ;  /* 0x0000008e8808723c */ /* 0x040fe20000001808 */
[----:B------:R-:W2:Y:S03]  /*ced0*/  LDSM.16.MT88.4 R140, [R187+0x1000] ;  /* 0x00100000bb8c783b */ /* 0x000ea60000004200 */
[----:B----4-:R-:W-:Y:S05]  /*cee0*/  F2FP.PACK_AB R177, R135, R180 ;  /* 0x000000b487b1723e */ /* 0x010fea00000000ff */
[----:B------:R-:W-:Y:S01]  /*cef0*/  LDSM.16.MT88.4 R160, [R251+0x1800] ;  /* 0x00180000fba0783b */ /* 0x000fe20000004200 */
[C---:B-1----:R-:W-:Y:S03]  /*cf00*/  HMMA.16816.F32 R12, R136.reuse, R144, R12 ;  /* 0x00000090880c723c */ /* 0x042fe6000000180c */
[----:B------:R-:W-:Y:S04]  /*cf10*/  FADD.FTZ R0, R2, R0 ;  /* 0x0000000002007221 */ /* 0x000fe80000010000 */
[----:B------:R-:W-:Y:S01]  /*cf20*/  FADD.FTZ R0, R176, R0 ;  /* 0x00000000b0007221 */ /* 0x000fe20000010000 */
[C---:B------:R-:W-:Y:S01]  /*cf30*/  HMMA.16816.F32 R16, R136.reuse, R146, R16 ;  /* 0x000000928810723c */ /* 0x040fe20000001810 */
[----:B------:R-:W1:Y:S03]  /*cf40*/  LDSM.16.MT88.4 R144, [R251+0x3000] ;  /* 0x00300000fb90783b */ /* 0x000e660000004200 */
[----:B------:R-:W-:Y:S01]  /*cf50*/  FADD.FTZ R0, R178, R0 ;  /* 0x00000000b2007221 */ /* 0x000fe20000010000 */
[----:B------:R-:W-:Y:S02]  /*cf60*/  F2FP.PACK_AB R178, R132, R178 ;  /* 0x000000b284b2723e */ /* 0x000fe400000000ff */
[----:B------:R-:W-:Y:S01]  /*cf70*/  F2FP.PACK_AB R176, R176, R2 ;  /* 0x00000002b0b0723e */ /* 0x000fe200000000ff */
[C---:B---3--:R-:W-:Y:S04]  /*cf80*/  HMMA.16816.F32 R20, R136.reuse, R148, R20 ;  /* 0x000000948814723c */ /* 0x048fe80000001814 */
[----:B------:R-:W-:Y:S02]  /*cf90*/  FADD.FTZ R0, R132, R0 ;  /* 0x0000000084007221 */ /* 0x000fe40000010000 */
[----:B------:R-:W-:Y:S01]  /*cfa0*/  FADD.FTZ R2, R153, R152 ;  /* 0x0000009899027221 */ /* 0x000fe20000010000 */
[----:B------:R-:W3:Y:S01]  /*cfb0*/  MUFU.EX2 R132, R164 ;  /* 0x000000a400847308 */ /* 0x000ee20000000800 */
[C---:B------:R-:W-:Y:S01]  /*cfc0*/  HMMA.16816.F32 R24, R136.reuse, R150, R24 ;  /* 0x000000968818723c */ /* 0x040fe20000001818 */
[----:B------:R-:W4:Y:S07]  /*cfd0*/  LDSM.16.MT88.4 R148, [R188+0x3000] ;  /* 0x00300000bc94783b */ /* 0x000f2e0000004200 */
[C---:B--2---:R-:W-:Y:S01]  /*cfe0*/  HMMA.16816.F32 R28, R136.reuse, R140, R28 ;  /* 0x0000008c881c723c */ /* 0x044fe2000000181c */
[----:B------:R-:W-:Y:S07]  /*cff0*/  LDSM.16.MT88.4 R152, [R188+0x1800] ;  /* 0x00180000bc98783b */ /* 0x000fee0000004200 */
[C---:B------:R-:W-:Y:S01]  /*d000*/  HMMA.16816.F32 R32, R136.reuse, R142, R32 ;  /* 0x0000008e8820723c */ /* 0x040fe20000001820 */
[----:B------:R-:W2:Y:S03]  /*d010*/  LDSM.16.MT88.4 R140, [R186+0x3000] ;  /* 0x00300000ba8c783b */ /* 0x000ea60000004200 */
[----:B---3--:R-:W-:Y:S04]  /*d020*/  F2FP.PACK_AB R179, R132, R134 ;  /* 0x0000008684b3723e */ /* 0x008fe800000000ff */
[C---:B-1----:R-:W-:Y:S01]  /*d030*/  HMMA.16816.F32 R36, R136.reuse, R144, R36 ;  /* 0x000000908824723c */ /* 0x042fe20000001824 */
[----:B------:R1:W-:Y:S04]  /*d040*/  STL [R1+0x7c], R0 ;  /* 0x00007c0001007387 */ /* 0x0003e80000100800 */
[----:B------:R-:W3:Y:S03]  /*d050*/  LDL.LU R185, [R1+0x64] ;  /* 0x0000640001b97983 */ /* 0x000ee60000300800 */
[C---:B------:R-:W-:Y:S01]  /*d060*/  HMMA.16816.F32 R40, R136.reuse, R146, R40 ;  /* 0x000000928828723c */ /* 0x040fe20000001828 */
[----:B------:R-:W2:Y:S07]  /*d070*/  LDSM.16.MT88.4 R144, [R187+0x3000] ;  /* 0x00300000bb90783b */ /* 0x000eae0000004200 */
[C---:B----4-:R-:W-:Y:S08]  /*d080*/  HMMA.16816.F32 R44, R136.reuse, R148, R44 ;  /* 0x00000094882c723c */ /* 0x050ff0000000182c */
[C---:B------:R-:W-:Y:S01]  /*d090*/  HMMA.16816.F32 R48, R136.reuse, R150, R48 ;  /* 0x000000968830723c */ /* 0x040fe20000001830 */
[----:B------:R-:W4:Y:S03]  /*d0a0*/  LDSM.16.MT88.4 R148, [R251+0x5000] ;  /* 0x00500000fb94783b */ /* 0x000f260000004200 */
[----:B-1----:R-:W-:Y:S04]  /*d0b0*/  FADD.FTZ R0, R156, R2 ;  /* 0x000000029c007221 */ /* 0x002fe80000010000 */
[C---:B--2---:R-:W-:Y:S04]  /*d0c0*/  HMMA.16816.F32 R52, R136.reuse, R140, R52 ;  /* 0x0000008c8834723c */ /* 0x044fe80000001834 */
[----:B------:R-:W-:Y:S04]  /*d0d0*/  FADD.FTZ R0, R184, R0 ;  /* 0x00000000b8007221 */ /* 0x000fe80000010000 */
[C---:B------:R-:W-:Y:S01]  /*d0e0*/  HMMA.16816.F32 R56, R136.reuse, R142, R56 ;  /* 0x0000008e8838723c */ /* 0x040fe20000001838 */
[----:B------:R-:W1:Y:S03]  /*d0f0*/  LDSM.16.MT88.4 R140, [R188+0x5000] ;  /* 0x00500000bc8c783b */ /* 0x000e660000004200 */
[----:B------:R-:W-:Y:S04]  /*d100*/  FADD.FTZ R0, R181, R0 ;  /* 0x00000000b5007221 */ /* 0x000fe80000010000 */
[----:B------:R-:W-:Y:S01]  /*d110*/  FADD.FTZ R0, R182, R0 ;  /* 0x00000000b6007221 */ /* 0x000fe20000010000 */
[C---:B------:R-:W-:Y:S03]  /*d120*/  HMMA.16816.F32 R60, R136.reuse, R144, R60 ;  /* 0x00000090883c723c */ /* 0x040fe6000000183c */
[----:B------:R-:W-:Y:S04]  /*d130*/  FADD.FTZ R0, R183, R0 ;  /* 0x00000000b7007221 */ /* 0x000fe80000010000 */
[----:B------:R-:W-:Y:S01]  /*d140*/  FADD.FTZ R0, R190, R0 ;  /* 0x00000000be007221 */ /* 0x000fe20000010000 */
[C---:B------:R-:W-:Y:S01]  /*d150*/  HMMA.16816.F32 R64, R136.reuse, R146, R64 ;  /* 0x000000928840723c */ /* 0x040fe20000001840 */
[----:B------:R-:W2:Y:S03]  /*d160*/  LDSM.16.MT88.4 R144, [R186+0x5000] ;  /* 0x00500000ba90783b */ /* 0x000ea60000004200 */
[----:B------:R-:W-:Y:S04]  /*d170*/  FADD.FTZ R0, R189, R0 ;  /* 0x00000000bd007221 */ /* 0x000fe80000010000 */
[C---:B----4-:R-:W-:Y:S04]  /*d180*/  HMMA.16816.F32 R68, R136.reuse, R148, R68 ;  /* 0x000000948844723c */ /* 0x050fe80000001844 */
        /* <DEDUP_REMOVED lines=8> */
[----:B------:R-:W-:Y:S01]  /*d210*/  FADD.FTZ R0, R135, R0 ;  /* 0x0000000087007221 */ /* 0x000fe20000010000 */
[----:B------:R-:W-:Y:S03]  /*d220*/  MOV R135, R3 ;  /* 0x0000000300877202 */ /* 0x000fe60000000f00 */
[----:B------:R-:W-:Y:S01]  /*d230*/  FADD.FTZ R2, R134, R0 ;  /* 0x0000000086027221 */ /* 0x000fe20000010000 */
[C---:B--2---:R-:W-:Y:S03]  /*d240*/  HMMA.16816.F32 R84, R136.reuse, R144, R84 ;  /* 0x000000908854723c */ /* 0x044fe60000001854 */
[----:B------:R-:W-:Y:S01]  /*d250*/  FADD.FTZ R2, R132, R2 ;  /* 0x0000000284027221 */ /* 0x000fe20000010000 */
[----:B------:R-:W-:Y:S04]  /*d260*/  MOV R134, R133 ;  /* 0x0000008500867202 */ /* 0x000fe80000000f00 */
        /* <DEDUP_REMOVED lines=11> */
[C---:B----4-:R-:W-:Y:S08]  /*d320*/  HMMA.16816.F32 R116, R136.reuse, R148, R116 ;  /* 0x000000948874723c */ /* 0x050ff00000001874 */
[C---:B------:R-:W-:Y:S08]  /*d330*/  HMMA.16816.F32 R120, R136.reuse, R150, R120 ;  /* 0x000000968878723c */ /* 0x040ff00000001878 */
[C---:B-1----:R-:W-:Y:S08]  /*d340*/  HMMA.16816.F32 R124, R136.reuse, R140, R124 ;  /* 0x0000008c887c723c */ /* 0x042ff0000000187c */
[----:B------:R-:W-:Y:S01]  /*d350*/  HMMA.16816.F32 R128, R136, R142, R128 ;  /* 0x0000008e8880723c */ /* 0x000fe20000001880 */
[----:B------:R-:W1:Y:S07]  /*d360*/  LDSM.16.MT88.4 R136, [R187+0x1800] ;  /* 0x00180000bb88783b */ /* 0x000e6e0000004200 */
[C---:B------:R-:W-:Y:S01]  /*d370*/  HMMA.16816.F32 R164, R176.reuse, R160, R4 ;  /* 0x000000a0b0a4723c */ /* 0x040fe20000001804 */
[----:B------:R-:W4:Y:S07]  /*d380*/  LDSM.16.MT88.4 R4, [R251+0x3800] ;  /* 0x00380000fb04783b */ /* 0x000f2e0000004200 */
[C---:B------:R-:W-:Y:S01]  /*d390*/  HMMA.16816.F32 R160, R176.reuse, R162, R8 ;  /* 0x000000a2b0a0723c */ /* 0x040fe20000001808 */
[----:B------:R-:W4:Y:S07]  /*d3a0*/  LDSM.16.MT88.4 R8, [R188+0x3800] ;  /* 0x00380000bc08783b */ /* 0x000f2e0000004200 */
[C---:B------:R-:W-:Y:S01]  /*d3b0*/  HMMA.16816.F32 R156, R176.reuse, R152, R12 ;  /* 0x00000098b09c723c */ /* 0x040fe2000000180c */
[----:B------:R-:W4:Y:S07]  /*d3c0*/  LDSM.16.MT88.4 R12, [R186+0x3800] ;  /* 0x00380000ba0c783b */ /* 0x000f2e0000004200 */
[C---:B------:R-:W-:Y:S01]  /*d3d0*/  HMMA.16816.F32 R152, R176.reuse, R154, R16 ;  /* 0x0000009ab098723c */ /* 0x040fe20000001810 */
[----:B------:R-:W3:Y:S07]  /*d3e0*/  LDSM.16.MT88.4 R16, [R187+0x3800] ;  /* 0x00380000bb10783b */ /* 0x000eee0000004200 */
[C---:B--2---:R-:W-:Y:S08]  /*d3f0*/  HMMA.16816.F32 R148, R176.reuse, R144, R20 ;  /* 0x00000090b094723c */ /* 0x044ff00000001814 */
[C---:B------:R-:W-:Y:S08]  /*d400*/  HMMA.16816.F32 R144, R176.reuse, R146, R24 ;  /* 0x00000092b090723c */ /* 0x040ff00000001818 */
[C---:B-1----:R-:W-:Y:S08]  /*d410*/  HMMA.16816.F32 R140, R176.reuse, R136, R28 ;  /* 0x00000088b08c723c */ /* 0x042ff0000000181c */
[C---:B------:R-:W-:Y:S08]  /*d420*/  HMMA.16816.F32 R136, R176.reuse, R138, R32 ;  /* 0x0000008ab088723c */ /* 0x040ff00000001820 */
[C---:B----4-:R-:W-:Y:S08]  /*d430*/  HMMA.16816.F32 R36, R176.reuse, R4, R36 ;  /* 0x00000004b024723c */ /* 0x050ff00000001824 */
[C---:B------:R-:W-:Y:S01]  /*d440*/  HMMA.16816.F32 R40, R176.reuse, R6, R40 ;  /* 0x00000006b028723c */ /* 0x040fe20000001828 */
[----:B------:R-:W1:Y:S07]  /*d450*/  LDSM.16.MT88.4 R4, [R251+0x5800] ;  /* 0x00580000fb04783b */ /* 0x000e6e0000004200 */
[C---:B------:R-:W-:Y:S08]  /*d460*/  HMMA.16816.F32 R44, R176.reuse, R8, R44 ;  /* 0x00000008b02c723c */ /* 0x040ff0000000182c */
[C---:B------:R-:W-:Y:S01]  /*d470*/  HMMA.16816.F32 R48, R176.reuse, R10, R48 ;  /* 0x0000000ab030723c */ /* 0x040fe20000001830 */
[----:B------:R-:W2:Y:S07]  /*d480*/  LDSM.16.MT88.4 R8, [R188+0x5800] ;  /* 0x00580000bc08783b */ /* 0x000eae0000004200 */
[C---:B------:R-:W-:Y:S08]  /*d490*/  HMMA.16816.F32 R52, R176.reuse, R12, R52 ;  /* 0x0000000cb034723c */ /* 0x040ff00000001834 */
[C---:B------:R-:W-:Y:S01]  /*d4a0*/  HMMA.16816.F32 R56, R176.reuse, R14, R56 ;  /* 0x0000000eb038723c */ /* 0x040fe20000001838 */
[----:B------:R-:W4:Y:S03]  /*d4b0*/  LDSM.16.MT88.4 R12, [R186+0x5800] ;  /* 0x00580000ba0c783b */ /* 0x000f260000004200 */
[C---:B---3--:R-:W-:Y:S04]  /*d4c0*/  IADD3 R0, R185.reuse, -0x1, RZ ;  /* 0xffffffffb9007810 */ /* 0x048fe80007ffe0ff */
[C---:B------:R-:W-:Y:S01]  /*d4d0*/  HMMA.16816.F32 R60, R176.reuse, R16, R60 ;  /* 0x00000010b03c723c */ /* 0x040fe2000000183c */
[----:B------:R-:W-:Y:S02]  /*d4e0*/  STL [R1+0x64], R0 ;  /* 0x0000640001007387 */ /* 0x000fe40000100800 */
[----:B------:R-:W-:Y:S02]  /*d4f0*/  ISETP.GT.AND P0, PT, R185, RZ, PT ;  /* 0x000000ffb900720c */ /* 0x000fe40003f04270 */
[----:B------:R-:W-:Y:S03]  /*d500*/  STL [R1+0x78], R2 ;  /* 0x0000780201007387 */ /* 0x000fe60000100800 */
        /* <DEDUP_REMOVED lines=12> */
[C---:B------:R-:W-:Y:S01]  /*d5d0*/  HMMA.16816.F32 R96, R176.reuse, R18, R96 ;  /* 0x00000012b060723c */ /* 0x040fe20000001860 */
[----:B------:R-:W3:Y:S07]  /*d5e0*/  LDSM.16.MT88.4 R16, [R187+0x7800] ;  /* 0x00780000bb10783b */ /* 0x000eee0000004200 */
[C---:B-1----:R-:W-:Y:S08]  /*d5f0*/  HMMA.16816.F32 R100, R176.reuse, R4, R100 ;  /* 0x00000004b064723c */ /* 0x042ff00000001864 */
[C---:B------:R-:W-:Y:S08]  /*d600*/  HMMA.16816.F32 R104, R176.reuse, R6, R104 ;  /* 0x00000006b068723c */ /* 0x040ff00000001868 */
[C---:B--2---:R-:W-:Y:S08]  /*d610*/  HMMA.16816.F32 R108, R176.reuse, R8, R108 ;  /* 0x00000008b06c723c */ /* 0x044ff0000000186c */
[C---:B------:R-:W-:Y:S08]  /*d620*/  HMMA.16816.F32 R112, R176.reuse, R10, R112 ;  /* 0x0000000ab070723c */ /* 0x040ff00000001870 */
[C---:B----4-:R-:W-:Y:S08]  /*d630*/  HMMA.16816.F32 R116, R176.reuse, R12, R116 ;  /* 0x0000000cb074723c */ /* 0x050ff00000001874 */
[C---:B------:R-:W-:Y:S08]  /*d640*/  HMMA.16816.F32 R120, R176.reuse, R14, R120 ;  /* 0x0000000eb078723c */ /* 0x040ff00000001878 */
[C---:B---3--:R-:W-:Y:S07]  /*d650*/  HMMA.16816.F32 R124, R176.reuse, R16, R124 ;  /* 0x00000010b07c723c */ /* 0x048fee000000187c */
[----:B------:R-:W-:Y:S01]  /*d660*/  MOV R16, R3 ;  /* 0x0000000300107202 */ /* 0x000fe20000000f00 */
[----:B------:R-:W-:Y:S01]  /*d670*/  HMMA.16816.F32 R128, R176, R18, R128 ;  /* 0x00000012b080723c */ /* 0x000fe20000001880 */
[----:B------:R-:W-:Y:S07]  /*d680*/  @!UPT UIADD3 URZ, URZ, URZ, URZ ;  /* 0x0000003f3f3ff290 */ /* 0x000fee000fffe03f */
[----:B------:R-:W-:-:S11]  /*d690*/  @P0 BRA `(.L_x_2308) ;  /* 0xffffc42000000947 */ /* 0x000fd6000383ffff */
.L_x_2301:
[----:B------:R-:W-:Y:S05]  /*d6a0*/  BRA.DIV ~URZ, `(.L_x_2309) ;  /* 0x00004a927f007947 */ /* 0x000fea000b800000 */
[----:B------:R-:W2:Y:S04]  /*d6b0*/  LDL R0, [R1+0x7c] ;  /* 0x00007c0001007983 */ /* 0x000ea80000100800 */
[----:B--2---:R1:W2:Y:S02]  /*d6c0*/  SHFL.BFLY PT, R4, R0, 0x2, 0x1f ;  /* 0x0c401f0000047f89 */ /* 0x0042a400000e0000 */
.L_x_2355:
        /* <DEDUP_REMOVED lines=9> */
.L_x_2356:
[----:B------:R-:W-:Y:S01]  /*d760*/  FSETP.NE.FTZ.AND P1, PT, R4, RZ, PT ;  /* 0x000000ff0400720b */ /* 0x000fe20003f35000 */
[----:B--2---:R-:W-:Y:S01]  /*d770*/  FADD.FTZ R3, R3, R5 ;  /* 0x0000000503037221 */ /* 0x004fe20000010000 */
[----:B------:R-:W-:Y:S02]  /*d780*/  MOV R2, RZ ;  /* 0x000000ff00027202 */ /* 0x000fe40000000f00 */
[----:B------:R-:W-:Y:S02]  /*d790*/  MOV R0, RZ ;  /* 0x000000ff00007202 */ /* 0x000fe40000000f00 */
[----:B------:R-:W-:Y:S02]  /*d7a0*/  FSETP.NE.FTZ.AND P0, PT, R3, RZ, PT ;  /* 0x000000ff0300720b */ /* 0x000fe40003f15000 */
[----:B------:R-:W-:-:S05]  /*d7b0*/  MOV R173, 0xff800000 ;  /* 0xff80000000ad7802 */ /* 0x000fca0000000f00 */
[----:B------:R-:W2:Y:S01]  /*d7c0*/  @P1 MUFU.RCP R2, R4 ;  /* 0x0000000400021308 */ /* 0x000ea20000001000 */
[----:B------:R-:W-:-:S07]  /*d7d0*/  @P1 MOV R6, 0x3f317218 ;  /* 0x3f31721800061802 */ /* 0x000fce0000000f00 */
        /* <DEDUP_REMOVED lines=67> */
[----:B------:R4:W5:Y:S01]  /*dc10*/  @P0 MUFU.LG2 R2, R3 ;  /* 0x0000000300020308 */ /* 0x0009620000000c00 */
[----:B-1-3--:R-:W-:Y:S02]  /*dc20*/  @P1 FMUL.FTZ R5, R4, 0.69314718246459960938 ;  /* 0x3f31721804051820 */ /* 0x00afe40000410000 */
[----:B------:R-:W-:Y:S02]  /*dc30*/  @P1 FMUL.FTZ R4, R6, c[0x0][0x2d0] ;  /* 0x0000b40006041a20 */ /* 0x000fe40000410000 */
[----:B--2---:R-:W-:Y:S01]  /*dc40*/  FMUL.FTZ R6, R0, R46 ;  /* 0x0000002e00067220 */ /* 0x004fe20000410000 */
[----:B------:R-:W-:Y:S01]  /*dc50*/  MOV R46, 0x1 ;  /* 0x00000001002e7802 */ /* 0x000fe20000000f00 */
[----:B------:R-:W-:-:S02]  /*dc60*/  @P1 FFMA.FTZ R173, R4, R133, R5 ;  /* 0x0000008504ad1223 */ /* 0x000fc40000010005 */
[C---:B------:R-:W-:Y:S02]  /*dc70*/  FMUL.FTZ R45, R0.reuse, R43 ;  /* 0x0000002b002d7220 */ /* 0x040fe40000410000 */
[C---:B------:R-:W-:Y:S02]  /*dc80*/  FMUL.FTZ R166, R0.reuse, R166 ;  /* 0x000000a600a67220 */ /* 0x040fe40000410000 */
[C---:B------:R-:W-:Y:S02]  /*dc90*/  FMUL.FTZ R167, R0.reuse, R167 ;  /* 0x000000a700a77220 */ /* 0x040fe40000410000 */
[----:B------:R-:W-:Y:S01]  /*dca0*/  FMUL.FTZ R162, R0, R162 ;  /* 0x000000a200a27220 */ /* 0x000fe20000410000 */
[----:B----4-:R-:W-:Y:S01]  /*dcb0*/  @P0 MOV R3, 0x3f317218 ;  /* 0x3f31721800030802 */ /* 0x010fe20000000f00 */
[----:B-----5:R-:W-:Y:S02]  /*dcc0*/  @P0 FMUL.FTZ R2, R2, 0.69314718246459960938 ;  /* 0x3f31721802020820 */ /* 0x020fe40000410000 */
[----:B------:R-:W-:-:S02]  /*dcd0*/  FMUL.FTZ R61, R0, R163 ;  /* 0x000000a3003d7220 */ /* 0x000fc40000410000 */
[----:B------:R-:W-:Y:S02]  /*dce0*/  @P0 FMUL.FTZ R3, R3, c[0x0][0x2d0] ;  /* 0x0000b40003030a20 */ /* 0x000fe40000410000 */
        /* <DEDUP_REMOVED lines=60> */
.L_x_2282:
        /* <DEDUP_REMOVED lines=19> */
.L_x_2312:
[----:B--2---:R-:W-:Y:S05]  /*e1e0*/  BSYNC B0 ;  /* 0x0000000000007941 */ /* 0x004fea0003800000 */
.L_x_2311:
        /* <DEDUP_REMOVED lines=31> */
[----:B-1----:R-:W-:Y:S02]  /*e3e0*/  F2FP.PACK_AB R48, R18, R132 ;  /* 0x000000841230723e */ /* 0x002fe400000000ff */
        /* <DEDUP_REMOVED lines=120> */
[----:B--2---:R-:W-:Y:S05]  /*eb70*/  CALL.REL.NOINC `($__internal_13_$__cuda_sm70_shflsync_idx_p) ;  /* 0x00003bc000007944 */ /* 0x004fea0003c00000 */
.L_x_2315:
        /* <DEDUP_REMOVED lines=130> */
.L_x_2317:
[----:B---34-:R-:W-:Y:S05]  /*f3a0*/  BSYNC B0 ;  /* 0x0000000000007941 */ /* 0x018fea0003800000 */
.L_x_2316:
        /* <DEDUP_REMOVED lines=22> */
.L_x_2319:
[----:B------:R-:W-:Y:S05]  /*f510*/  BSYNC B0 ;  /* 0x0000000000007941 */ /* 0x000fea0003800000 */
.L_x_2318:
        /* <DEDUP_REMOVED lines=22> */
.L_x_2321:
[----:B------:R-:W-:Y:S05]  /*f680*/  BSYNC B0 ;  /* 0x0000000000007941 */ /* 0x000fea0003800000 */
.L_x_2320:
        /* <DEDUP_REMOVED lines=23> */
.L_x_2314:
        /* <DEDUP_REMOVED lines=42> */
.L_x_2324:
[----:B------:R-:W-:Y:S05]  /*faa0*/  BSYNC B0 ;  /* 0x0000000000007941 */ /* 0x000fea0003800000 */
.L_x_2323:
        /* <DEDUP_REMOVED lines=31> */
.L_x_2357:
[----:B------:R-:W-:Y:S05]  /*fca0*/  BRA.DIV ~URZ, `(.L_x_2326) ;  /* 0x000026727f007947 */ /* 0x000fea000b800000 */
[----:B------:R4:W1:Y:S02]  /*fcb0*/  SHFL.IDX PT, R0, R13, RZ, 0x181f ;  /* 0x00181fff0d007589 */ /* 0x00086400000e0000 */
.L_x_2358:
        /* <DEDUP_REMOVED lines=35> */
.L_x_2328:
[----:B------:R-:W-:Y:S05]  /*fef0*/  BSYNC B0 ;  /* 0x0000000000007941 */ /* 0x000fea0003800000 */
.L_x_2327:
[----:B------:R-:W-:Y:S05]  /*ff00*/  BRA.DIV ~URZ, `(.L_x_2329) ;  /* 0x000024827f007947 */ /* 0x000fea000b800000 */
[----:B---3--:R2:W3:Y:S04]  /*ff10*/  SHFL.IDX PT, R4, R5, 0x1, 0x181f ;  /* 0x00381f0005047f89 */ /* 0x0084e800000e0000 */
[----:B-1----:R2:W1:Y:S02]  /*ff20*/  SHFL.IDX PT, R0, R13, 0x1, 0x181f ;  /* 0x00381f000d007f89 */ /* 0x00246400000e0000 */
.L_x_2359:
        /* <DEDUP_REMOVED lines=28> */
.L_x_2331:
[----:B------:R-:W-:Y:S05]  /*100f0*/  BSYNC B0 ;  /* 0x0000000000007941 */ /* 0x000fea0003800000 */
.L_x_2330:
[----:B------:R-:W-:Y:S05]  /*10100*/  BRA.DIV ~URZ, `(.L_x_2332) ;  /* 0x000023727f007947 */ /* 0x000fea000b800000 */
[----:B---3--:R3:W2:Y:S02]  /*10110*/  SHFL.IDX PT, R4, R5, 0x2, 0x181f ;  /* 0x00581f0005047f89 */ /* 0x0086a400000e0000 */
.L_x_2360:
[----:B------:R-:W-:Y:S05]  /*10120*/  BRA.DIV ~URZ, `(.L_x_2333) ;  /* 0x000023d27f007947 */ /* 0x000fea000b800000 */
[----:B-1----:R1:W3:Y:S02]  /*10130*/  SHFL.IDX PT, R0, R13, 0x2, 0x181f ;  /* 0x00581f000d007f89 */ /* 0x0022e400000e0000 */
.L_x_2361:
        /* <DEDUP_REMOVED lines=28> */
.L_x_2335:
[----:B------:R-:W-:Y:S05]  /*10300*/  BSYNC B0 ;  /* 0x0000000000007941 */ /* 0x000fea0003800000 */
.L_x_2334:
[----:B------:R-:W-:Y:S05]  /*10310*/  BRA.DIV ~URZ, `(.L_x_2336) ;  /* 0x000022627f007947 */ /* 0x000fea000b800000 */
[----:B--2---:R2:W1:Y:S04]  /*10320*/  SHFL.IDX PT, R4, R5, 0x3, 0x181f ;  /* 0x00781f0005047f89 */ /* 0x00446800000e0000 */
[----:B---3--:R2:W3:Y:S02]  /*10330*/  SHFL.IDX PT, R0, R13, 0x3, 0x181f ;  /* 0x00781f000d007f89 */ /* 0x0084e400000e0000 */
.L_x_2362:
        /* <DEDUP_REMOVED lines=27> */
.L_x_2322:
[----:B------:R-:W-:Y:S05]  /*104f0*/  BSYNC B1 ;  /* 0x0000000000017941 */ /* 0x000fea0003800000 */
.L_x_2313:
        /* <DEDUP_REMOVED lines=10> */
.L_x_2363:
[----:B-12---:R-:W1:Y:S01]  /*105a0*/  S2R R2, SR_TID.X ;  /* 0x0000000000027919 */ /* 0x006e620000002100 */
[----:B------:R-:W-:Y:S03]  /*105b0*/  WARPSYNC 0xffffffff ;  /* 0xffffffff00007948 */ /* 0x000fe60003800000 */
[----:B------:R-:W-:Y:S06]  /*105c0*/  BAR.SYNC.DEFER_BLOCKING 0x4, 0x100 ;  /* 0x0104000000007b1d */ /* 0x000fec0000010000 */
[----:B----4-:R2:W-:Y:S01]  /*105d0*/  STL [R1+0xc8], R0 ;  /* 0x0000c80001007387 */ /* 0x0105e20000100800 */
[----:B-1----:R-:W-:-:S13]  /*105e0*/  LOP3.LUT P0, RZ, R2, 0xff, RZ, 0xc0, !PT ;  /* 0x000000ff02ff7812 */ /* 0x002fda000780c0ff */
[----:B------:R2:W-:Y:S04]  /*105f0*/  @!P0 STS [0x18100], R81 ;  /* 0x01810051ff008388 */ /* 0x0005e80000000800 */
[----:B------:R-:W-:Y:S06]  /*10600*/  BAR.ARV 0x5, 0x100 ;  /* 0x0144000000007b1d */ /* 0x000fec0000002000 */
.L_x_2337:
[----:B--23--:R-:W2:Y:S02]  /*10610*/  LDL R0, [R1+0xc8] ;  /* 0x0000c80001007983 */ /* 0x00cea40000100800 */
[----:B--2---:R-:W-:-:S13]  /*10620*/  ISETP.GE.AND P0, PT, R0, c[0x0][0x538], PT ;  /* 0x00014e0000007a0c */ /* 0x004fda0003f06270 */
[----:B-1---5:R-:W-:Y:S01]  /*10630*/  @P0 CALL.REL.NOINC `(.L_x_2339) ;  /* 0x0000001000000944 */ /* 0x022fe20003c00000 */
[----:B------:R-:W-:Y:S05]  /*10640*/  BRA `(.L_x_2340) ;  /* 0xffff03b000007947 */ /* 0x000fea000383ffff */
.L_x_2339:
[----:B------:R-:W-:Y:S05]  /*10650*/  EXIT ;  /* 0x000000000000794d */ /* 0x000fea0003800000 */
.L_x_2285:
[----:B------:R2:W-:Y:S01]  /*10660*/  STL [R1+0x68], RZ ;  /* 0x000068ff01007387 */ /* 0x0005e20000100800 */
[----:B------:R-:W-:Y:S01]  /*10670*/  IMAD.MOV.U32 R251, RZ, RZ, R5 ;  /* 0x000000fffffb7224 */ /* 0x000fe200078e0005 */
[----:B------:R-:W-:Y:S02]  /*10680*/  MOV R3, 0x181f ;  /* 0x0000181f00037802 */ /* 0x000fe40000000f00 */
[----:B------:R-:W-:Y:S02]  /*10690*/  MOV R2, 0x106b0 ;  /* 0x000106b000027802 */ /* 0x000fe40000000f00 */
[----:B-12---:R-:W-:Y:S05]  /*106a0*/  CALL.REL.NOINC `($__internal_13_$__cuda_sm70_shflsync_idx_p) ;  /* 0x0000209000007944 */ /* 0x006fea0003c00000 */
[----:B-----5:R-:W-:Y:S01]  /*106b0*/  MOV R4, R251 ;  /* 0x000000fb00047202 */ /* 0x020fe20000000f00 */
[----:B-1----:R-:W-:Y:S05]  /*106c0*/  BRA `(.L_x_2341) ;  /* 0xffff2eb000007947 */ /* 0x002fea000383ffff */
.L_x_2286:
[----:B------:R4:W-:Y:S01]  /*106d0*/  STL [R1+0x68], RZ ;  /* 0x000068ff01007387 */ /* 0x0009e20000100800 */
[----:B------:R-:W-:Y:S01]  /*106e0*/  IMAD.MOV.U32 R251, RZ, RZ, R15 ;  /* 0x000000fffffb7224 */ /* 0x000fe200078e000f */
[----:B------:R-:W-:Y:S02]  /*106f0*/  MOV R3, 0x181f ;  /* 0x0000181f00037802 */ /* 0x000fe40000000f00 */
[----:B------:R-:W-:Y:S02]  /*10700*/  MOV R2, 0x10720 ;  /* 0x0001072000027802 */ /* 0x000fe40000000f00 */
[----:B-1234-:R-:W-:Y:S05]  /*10710*/  CALL.REL.NOINC `($__internal_13_$__cuda_sm70_shflsync_idx_p) ;  /* 0x0000202000007944 */ /* 0x01efea0003c00000 */
        /* <DEDUP_REMOVED lines=9> */
[C---:B------:R-:W-:Y:S02]  /*107b0*/  IMAD.X R9, R4.reuse, 0x1, R85, P0 ;  /* 0x0000000104097824 */ /* 0x040fe400000e0655 */
[----:B------:R-:W-:Y:S01]  /*107c0*/  IMAD.X R7, R4, 0x1, R86, P5 ;  /* 0x0000000104077824 */ /* 0x000fe200028e0656 */
[----:B--2---:R-:W-:Y:S02]  /*107d0*/  ISETP.GE.AND P3, PT, R2, c[0x0][0x1d4], PT ;  /* 0x0000750002007a0c */ /* 0x004fe40003f66270 */
[----:B------:R-:W-:Y:S01]  /*107e0*/  IADD3 R2, P4, R251, R92, RZ ;  /* 0x0000005cfb027210 */ /* 0x000fe20007f9e0ff */
[----:B------:R-:W-:Y:S01]  /*107f0*/  IMAD.MOV.U32 R251, RZ, RZ, R5 ;  /* 0x000000fffffb7224 */ /* 0x000fe200078e0005 */
[----:B---3--:R-:W-:-:S02]  /*10800*/  ISETP.GE.AND P2, PT, R14, c[0x0][0x1d4], PT ;  /* 0x000075000e007a0c */ /* 0x008fc40003f46270 */
[----:B------:R-:W-:Y:S01]  /*10810*/  SEL R5, RZ, 0x10, P3 ;  /* 0x00000010ff057807 */ /* 0x000fe20001800000 */
        /* <DEDUP_REMOVED lines=12> */
[----:B------:R2:W-:Y:S02]  /*108e0*/  LDGSTS.E.BYPASS.LTC128B.128 [R0+0x16100], [R2.64], !P0 ;  /* 0x1610000002007fae */ /* 0x0005e4000c101d46 */
[----:B--2---:R-:W-:Y:S01]  /*108f0*/  IMAD.MOV.U32 R0, RZ, RZ, 0x1 ;  /* 0x00000001ff007424 */ /* 0x004fe200078e00ff */
[----:B------:R-:W-:Y:S01]  /*10900*/  MOV R2, 0x10940 ;  /* 0x0001094000027802 */ /* 0x000fe20000000f00 */
[----:B------:R-:W-:-:S03]  /*10910*/  IMAD.MOV.U32 R3, RZ, RZ, 0x181f ;  /* 0x0000181fff037424 */ /* 0x000fc600078e00ff */
[----:B------:R2:W-:Y:S04]  /*10920*/  STL [R1+0x68], R0 ;  /* 0x0000680001007387 */ /* 0x0005e80000100800 */
[----:B-12---:R-:W-:Y:S05]  /*10930*/  CALL.REL.NOINC `($__internal_13_$__cuda_sm70_shflsync_idx_p) ;  /* 0x00001e0000007944 */ /* 0x006fea0003c00000 */
[----:B-----5:R-:W-:Y:S01]  /*10940*/  MOV R0, 0x1 ;  /* 0x0000000100007802 */ /* 0x020fe20000000f00 */
[----:B------:R-:W-:Y:S01]  /*10950*/  IMAD.MOV.U32 R4, RZ, RZ, R251 ;  /* 0x000000ffff047224 */ /* 0x000fe200078e00fb */
[----:B------:R-:W-:Y:S01]  /*10960*/  MOV R3, 0x181f ;  /* 0x0000181f00037802 */ /* 0x000fe20000000f00 */
[----:B------:R-:W-:Y:S01]  /*10970*/  IMAD.MOV.U32 R251, RZ, RZ, R15 ;  /* 0x000000fffffb7224 */ /* 0x000fe200078e000f */
[----:B------:R-:W-:Y:S01]  /*10980*/  MOV R2, 0x109b0 ;  /* 0x000109b000027802 */ /* 0x000fe20000000f00 */
[----:B------:R2:W-:Y:S04]  /*10990*/  STL [R1+0x68], R0 ;  /* 0x0000680001007387 */ /* 0x0005e80000100800 */
[----:B-12---:R-:W-:Y:S05]  /*109a0*/  CALL.REL.NOINC `($__internal_13_$__cuda_sm70_shflsync_idx_p) ;  /* 0x00001d9000007944 */ /* 0x006fea0003c00000 */
[----:B-----5:R-:W-:Y:S01]  /*109b0*/  MOV R0, R251 ;  /* 0x000000fb00007202 */ /* 0x020fe20000000f00 */
[----:B-1----:R-:W-:Y:S05]  /*109c0*/  BRA `(.L_x_2342) ;  /* 0xffff2da000007947 */ /* 0x002fea000383ffff */
.L_x_2287:
[----:B------:R1:W-:Y:S01]  /*109d0*/  STL [R1+0x68], RZ ;  /* 0x000068ff01007387 */ /* 0x0003e20000100800 */
[----:B------:R-:W-:Y:S01]  /*109e0*/  IMAD.MOV.U32 R251, RZ, RZ, R4 ;  /* 0x000000fffffb7224 */ /* 0x000fe200078e0004 */
[----:B------:R-:W-:Y:S02]  /*109f0*/  MOV R3, 0x1c1f ;  /* 0x00001c1f00037802 */ /* 0x000fe40000000f00 */
[----:B------:R-:W-:-:S02]  /*10a00*/  MOV R2, 0x10a20 ;  /* 0x00010a2000027802 */ /* 0x000fc40000000f00 */
[----:B-1----:R-:W-:Y:S05]  /*10a10*/  CALL.REL.NOINC `($__internal_13_$__cuda_sm70_shflsync_idx_p) ;  /* 0x00001d2000007944 */ /* 0x002fea0003c00000 */
[----:B-----5:R-:W-:Y:S01]  /*10a20*/  MOV R0, R251 ;  /* 0x000000fb00007202 */ /* 0x020fe20000000f00 */
[----:B-1----:R-:W-:Y:S05]  /*10a30*/  BRA `(.L_x_2343) ;  /* 0xffff302000007947 */ /* 0x002fea000383ffff */
.L_x_2288:
[----:B------:R-:W-:Y:S01]  /*10a40*/  MOV R0, 0x1 ;  /* 0x0000000100007802 */ /* 0x000fe20000000f00 */
[----:B------:R-:W-:Y:S01]  /*10a50*/  IMAD.MOV.U32 R251, RZ, RZ, R4 ;  /* 0x000000fffffb7224 */ /* 0x000fe200078e0004 */
[----:B------:R-:W-:Y:S01]  /*10a60*/  MOV R2, 0x10aa0 ;  /* 0x00010aa000027802 */ /* 0x000fe20000000f00 */
[----:B------:R-:W-:-:S02]  /*10a70*/  IMAD.MOV.U32 R3, RZ, RZ, 0x1c1f ;  /* 0x00001c1fff037424 */ /* 0x000fc400078e00ff */
[----:B------:R2:W-:Y:S04]  /*10a80*/  STL [R1+0x68], R0 ;  /* 0x0000680001007387 */ /* 0x0005e80000100800 */
[----:B-12---:R-:W-:Y:S05]  /*10a90*/  CALL.REL.NOINC `($__internal_13_$__cuda_sm70_shflsync_idx_p) ;  /* 0x00001ca000007944 */ /* 0x006fea0003c00000 */
[----:B-----5:R-:W-:Y:S01]  /*10aa0*/  IMAD.IADD R0, R5, 0x1, R251 ;  /* 0x0000000105007824 */ /* 0x020fe200078e02fb */
[----:B------:R-:W-:Y:S02]  /*10ab0*/  FMNMX.FTZ R133, R9, R13, !PT ;  /* 0x0000000d09857209 */ /* 0x000fe40007810000 */
[----:B------:R-:W-:Y:S02]  /*10ac0*/  MOV R2, 0x10ee0 ;  /* 0x00010ee000027802 */ /* 0x000fe40000000f00 */
[----:B------:R-:W-:Y:S02]  /*10ad0*/  IMNMX R0, R6, R0, PT ;  /* 0x0000000006007217 */ /* 0x000fe40003800200 */
[----:B------:R-:W-:Y:S02]  /*10ae0*/  FMNMX.FTZ R133, R14, R133, !PT ;  /* 0x000000850e857209 */ /* 0x000fe40007810000 */
[C---:B------:R-:W-:Y:S02]  /*10af0*/  ISETP.GT.AND P1, PT, R0.reuse, RZ, PT ;  /* 0x000000ff0000720c */ /* 0x040fe40003f24270 */
[----:B------:R-:W-:-:S02]  /*10b00*/  ISETP.GT.AND P0, PT, R0, 0x1, PT ;  /* 0x000000010000780c */ /* 0x000fc40003f04270 */
[----:B------:R-:W-:Y:S02]  /*10b10*/  ISETP.GT.AND P2, PT, R0, 0x8, PT ;  /* 0x000000080000780c */ /* 0x000fe40003f44270 */
[----:B------:R-:W-:Y:S02]  /*10b20*/  FSEL R4, R38, -INF , P1 ;  /* 0xff80000026047808 */ /* 0x000fe40000800000 */
[----:B------:R-:W-:Y:S02]  /*10b30*/  FSEL R5, R39, -INF , P0 ;  /* 0xff80000027057808 */ /* 0x000fe40000000000 */
[----:B------:R-:W-:Y:S02]  /*10b40*/  ISETP.GT.AND P0, PT, R0, 0x9, PT ;  /* 0x000000090000780c */ /* 0x000fe40003f04270 */
[----:B------:R-:W-:Y:S02]  /*10b50*/  FSEL R12, R62, -INF , P2 ;  /* 0xff8000003e0c7808 */ /* 0x000fe40001000000 */
[----:B------:R-:W-:-:S02]  /*10b60*/  FMNMX.FTZ R3, R4, R5, !PT ;  /* 0x0000000504037209 */ /* 0x000fc40007810000 */
[----:B------:R-:W-:Y:S02]  /*10b70*/  FMNMX.FTZ R133, R15, R133, !PT ;  /* 0x000000850f857209 */ /* 0x000fe40007810000 */
[----:B------:R-:W-:Y:S02]  /*10b80*/  FSEL R11, R63, -INF , P0 ;  /* 0xff8000003f0b7808 */ /* 0x000fe40000000000 */
[----:B------:R-:W-:Y:S02]  /*10b90*/  ISETP.GT.AND P1, PT, R0, 0x10, PT ;  /* 0x000000100000780c */ /* 0x000fe40003f24270 */
[----:B------:R-:W-:Y:S02]  /*10ba0*/  FMNMX.FTZ R16, R12, R3, !PT ;  /* 0x000000030c107209 */ /* 0x000fe40007810000 */
[----:B------:R-:W-:Y:S02]  /*10bb0*/  FMNMX.FTZ R133, R17, R133, !PT ;  /* 0x0000008511857209 */ /* 0x000fe40007810000 */
[----:B------:R-:W-:-:S02]  /*10bc0*/  ISETP.GT.AND P0, PT, R0, 0x11, PT ;  /* 0x000000110000780c */ /* 0x000fc40003f04270 */
[----:B------:R-:W-:Y:S02]  /*10bd0*/  FSEL R8, R34, -INF , P1 ;  /* 0xff80000022087808 */ /* 0x000fe40000800000 */
[----:B------:R-:W-:Y:S02]  /*10be0*/  FMNMX.FTZ R16, R11, R16, !PT ;  /* 0x000000100b107209 */ /* 0x000fe40007810000 */
[----:B------:R-:W-:Y:S02]  /*10bf0*/  FMNMX.FTZ R133, R18, R133, !PT ;  /* 0x0000008512857209 */ /* 0x000fe40007810000 */
[----:B------:R-:W-:Y:S02]  /*10c00*/  FSEL R7, R35, -INF , P0 ;  /* 0xff80000023077808 */ /* 0x000fe40000000000 */
[----:B------:R-:W-:Y:S02]  /*10c10*/  ISETP.GT.AND P1, PT, R0, 0x18, PT ;  /* 0x000000180000780c */ /* 0x000fe40003f24270 */
[----:B------:R-:W-:-:S02]  /*10c20*/  FMNMX.FTZ R16, R8, R16, !PT ;  /* 0x0000001008107209 */ /* 0x000fc40007810000 */
[----:B------:R-:W-:Y:S02]  /*10c30*/  FMNMX.FTZ R133, R19, R133, !PT ;  /* 0x0000008513857209 */ /* 0x000fe40007810000 */
[----:B------:R-:W-:Y:S02]  /*10c40*/  ISETP.GT.AND P0, PT, R0, 0x19, PT ;  /* 0x000000190000780c */ /* 0x000fe40003f04270 */
[----:B------:R-:W-:Y:S02]  /*10c50*/  FSEL R6, R22, -INF , P1 ;  /* 0xff80000016067808 */ /* 0x000fe40000800000 */
[----:B------:R-:W-:Y:S02]  /*10c60*/  FMNMX.FTZ R16, R7, R16, !PT ;  /* 0x0000001007107209 */ /* 0x000fe40007810000 */
[----:B------:R-:W-:Y:S02]  /*10c70*/  FMNMX.FTZ R133, R20, R133, !PT ;  /* 0x0000008514857209 */ /* 0x000fe40007810000 */
[----:B------:R-:W-:-:S02]  /*10c80*/  FSEL R10, R23, -INF , P0 ;  /* 0xff800000170a7808 */ /* 0x000fc40000000000 */
[----:B------:R-:W-:Y:S02]  /*10c90*/  ISETP.GT.AND P1, PT, R0, 0x20, PT ;  /* 0x000000200000780c */ /* 0x000fe40003f24270 */
[----:B------:R-:W-:Y:S02]  /*10ca0*/  FMNMX.FTZ R16, R6, R16, !PT ;  /* 0x0000001006107209 */ /* 0x000fe40007810000 */
[----:B------:R-:W-:Y:S02]  /*10cb0*/  FMNMX.FTZ R133, R99, R133, !PT ;  /* 0x0000008563857209 */ /* 0x000fe40007810000 */
[----:B------:R-:W-:Y:S02]  /*10cc0*/  ISETP.GT.AND P0, PT, R0, 0x21, PT ;  /* 0x000000210000780c */ /* 0x000fe40003f04270 */
[----:B------:R-:W-:Y:S02]  /*10cd0*/  FSEL R91, R30, -INF , P1 ;  /* 0xff8000001e5b7808 */ /* 0x000fe40000800000 */
[----:B------:R-:W-:-:S02]  /*10ce0*/  FMNMX.FTZ R16, R10, R16, !PT ;  /* 0x000000100a107209 */ /* 0x000fc40007810000 */
[----:B------:R-:W-:Y:S02]  /*10cf0*/  FMNMX.FTZ R133, R98, R133, !PT ;  /* 0x0000008562857209 */ /* 0x000fe40007810000 */
[----:B------:R-:W-:Y:S02]  /*10d00*/  FSEL R90, R31, -INF , P0 ;  /* 0xff8000001f5a7808 */ /* 0x000fe40000000000 */
[C---:B------:R-:W-:Y:S02]  /*10d10*/  ISETP.GT.AND P1, PT, R0.reuse, 0x28, PT ;  /* 0x000000280000780c */ /* 0x040fe40003f24270 */
        /* <DEDUP_REMOVED lines=15> */
[C---:B------:R-:W-:Y:S02]  /*10e10*/  ISETP.GT.AND P1, PT, R0.reuse, 0x38, PT ;  /* 0x000000380000780c */ /* 0x040fe40003f24270 */
        /* <DEDUP_REMOVED lines=9> */
[----:B------:R-:W-:-:S03]  /*10eb0*/  IMAD.MOV.U32 R132, RZ, RZ, R133 ;  /* 0x000000ffff847224 */ /* 0x000fc600078e0085 */
[----:B------:R-:W-:Y:S02]  /*10ec0*/  FMNMX.FTZ R16, R84, R16, !PT ;  /* 0x0000001054107209 */ /* 0x000fe40007810000 */
[----:B-1----:R-:W-:Y:S05]  /*10ed0*/  CALL.REL.NOINC `($__internal_12_$__cuda_sm70_shflsync_bfly_p) ;  /* 0x0000180000007944 */ /* 0x002fea0003c00000 */
[----:B------:R-:W-:Y:S01]  /*10ee0*/  FMNMX.FTZ R133, R133, R0, !PT ;  /* 0x0000000085857209 */ /* 0x000fe20007810000 */
[----:B------:R-:W-:Y:S01]  /*10ef0*/  IMAD.MOV.U32 R0, RZ, RZ, 0x1 ;  /* 0x00000001ff007424 */ /* 0x000fe200078e00ff */
[----:B------:R-:W-:-:S03]  /*10f00*/  MOV R2, 0x10f30 ;  /* 0x00010f3000027802 */ /* 0x000fc60000000f00 */
[----:B------:R-:W-:Y:S02]  /*10f10*/  IMAD.MOV.U32 R132, RZ, RZ, R133 ;  /* 0x000000ffff847224 */ /* 0x000fe400078e0085 */
[----:B------:R-:W-:Y:S05]  /*10f20*/  CALL.REL.NOINC `($__internal_12_$__cuda_sm70_shflsync_bfly_p) ;  /* 0x000017b000007944 */ /* 0x000fea0003c00000 */
[----:B------:R-:W-:Y:S01]  /*10f30*/  FMNMX.FTZ R133, R133, R0, !PT ;  /* 0x0000000085857209 */ /* 0x000fe20007810000 */
[----:B------:R-:W-:Y:S01]  /*10f40*/  IMAD.MOV.U32 R132, RZ, RZ, R16 ;  /* 0x000000ffff847224 */ /* 0x000fe200078e0010 */
[----:B------:R-:W-:Y:S01]  /*10f50*/  MOV R2, 0x10f80 ;  /* 0x00010f8000027802 */ /* 0x000fe20000000f00 */
[----:B------:R-:W-:Y:S02]  /*10f60*/  IMAD.MOV.U32 R0, RZ, RZ, 0x2 ;  /* 0x00000002ff007424 */ /* 0x000fe400078e00ff */
[----:B------:R-:W-:Y:S05]  /*10f70*/  CALL.REL.NOINC `($__internal_12_$__cuda_sm70_shflsync_bfly_p) ;  /* 0x0000176000007944 */ /* 0x000fea0003c00000 */
[----:B------:R-:W-:Y:S01]  /*10f80*/  FMNMX.FTZ R16, R16, R0, !PT ;  /* 0x0000000010107209 */ /* 0x000fe20007810000 */
[----:B------:R-:W-:Y:S01]  /*10f90*/  IMAD.MOV.U32 R0, RZ, RZ, 0x1 ;  /* 0x00000001ff007424 */ /* 0x000fe200078e00ff */
[----:B------:R-:W-:-:S03]  /*10fa0*/  MOV R2, 0x10fd0 ;  /* 0x00010fd000027802 */ /* 0x000fc60000000f00 */
[----:B------:R-:W-:Y:S02]  /*10fb0*/  IMAD.MOV.U32 R132, RZ, RZ, R16 ;  /* 0x000000ffff847224 */ /* 0x000fe400078e0010 */
[----:B------:R-:W-:Y:S05]  /*10fc0*/  CALL.REL.NOINC `($__internal_12_$__cuda_sm70_shflsync_bfly_p) ;  /* 0x0000171000007944 */ /* 0x000fea0003c00000 */
[----:B------:R-:W-:Y:S01]  /*10fd0*/  MOV R3, R0 ;  /* 0x0000000000037202 */ /* 0x000fe20000000f00 */
[----:B------:R-:W-:Y:S05]  /*10fe0*/  BRA `(.L_x_2344) ;  /* 0xffff312000007947 */ /* 0x000fea000383ffff */
.L_x_2292:
[----:B------:R-:W-:Y:S01]  /*10ff0*/  MOV R3, 0x181f ;  /* 0x0000181f00037802 */ /* 0x000fe20000000f00 */
[----:B------:R2:W-:Y:S01]  /*11000*/  STL [R1+0x68], RZ ;  /* 0x000068ff01007387 */ /* 0x0005e20000100800 */
[----:B------:R-:W-:Y:S01]  /*11010*/  MOV R2, 0x11040 ;  /* 0x0001104000027802 */ /* 0x000fe20000000f00 */
[----:B------:R-:W-:Y:S02]  /*11020*/  IMAD.MOV.U32 R251, RZ, RZ, R5 ;  /* 0x000000fffffb7224 */ /* 0x000fe400078e0005 */
[----:B-12---:R-:W-:Y:S05]  /*11030*/  CALL.REL.NOINC `($__internal_13_$__cuda_sm70_shflsync_idx_p) ;  /* 0x0000170000007944 */ /* 0x006fea0003c00000 */
[----:B-----5:R-:W-:Y:S01]  /*11040*/  MOV R4, R251 ;  /* 0x000000fb00047202 */ /* 0x020fe20000000f00 */
[----:B-1----:R-:W-:-:S05]  /*11050*/  BRA `(.L_x_2345) ;  /* 0xffff4c9000007947 */ /* 0x002fca000383ffff */
.L_x_2293:
[----:B------:R-:W-:Y:S01]  /*11060*/  MOV R3, 0x181f ;  /* 0x0000181f00037802 */ /* 0x000fe20000000f00 */
[----:B------:R4:W-:Y:S01]  /*11070*/  STL [R1+0x68], RZ ;  /* 0x000068ff01007387 */ /* 0x0009e20000100800 */
[----:B------:R-:W-:Y:S01]  /*11080*/  MOV R2, 0x110b0 ;  /* 0x000110b000027802 */ /* 0x000fe20000000f00 */
[----:B------:R-:W-:Y:S02]  /*11090*/  IMAD.MOV.U32 R251, RZ, RZ, R12 ;  /* 0x000000fffffb7224 */ /* 0x000fe400078e000c */
[----:B-1234-:R-:W-:Y:S05]  /*110a0*/  CALL.REL.NOINC `($__internal_13_$__cuda_sm70_shflsync_idx_p) ;  /* 0x0000169000007944 */ /* 0x01efea0003c00000 */
        /* <DEDUP_REMOVED lines=15> */
[----:B------:R2:W-:Y:S01]  /*111a0*/  LDGSTS.E.BYPASS.LTC128B.128 [R0+0x100], [R6.64], !P3 ;  /* 0x0010000006007fae */ /* 0x0005e2000d901d46 */
[----:B------:R-:W-:Y:S03]  /*111b0*/  SEL R15, RZ, 0x10, P1 ;  /* 0x00000010ff0f7807 */ /* 0x000fe60000800000 */
        /* <DEDUP_REMOVED lines=9> */
[----:B------:R-:W-:Y:S04]  /*11250*/  ISETP.GE.AND P0, PT, R14, c[0x0][0x1d4], PT ;  /* 0x000075000e007a0c */ /* 0x000fe80003f06270 */
[----:B------:R-:W-:Y:S09]  /*11260*/  SEL R14, RZ, 0x10, P0 ;  /* 0x00000010ff0e7807 */ /* 0x000ff20000000000 */
[----:B------:R2:W-:Y:S02]  /*11270*/  LDGSTS.E.BYPASS.LTC128B.128 [R0+0x6100], [R2.64], !P0 ;  /* 0x0610000002007fae */ /* 0x0005e4000c101d46 */
[----:B--2---:R-:W-:Y:S01]  /*11280*/  IMAD.MOV.U32 R0, RZ, RZ, 0x1 ;  /* 0x00000001ff007424 */ /* 0x004fe200078e00ff */
[----:B------:R-:W-:Y:S01]  /*11290*/  MOV R2, 0x112d0 ;  /* 0x000112d000027802 */ /* 0x000fe20000000f00 */
[----:B------:R-:W-:Y:S03]  /*112a0*/  IMAD.MOV.U32 R3, RZ, RZ, 0x181f ;  /* 0x0000181fff037424 */ /* 0x000fe600078e00ff */
        /* <DEDUP_REMOVED lines=10> */
[----:B-1----:R-:W-:-:S05]  /*11350*/  BRA `(.L_x_2346) ;  /* 0xffff4b8000007947 */ /* 0x002fca000383ffff */
.L_x_2296:
[----:B------:R-:W-:Y:S01]  /*11360*/  MOV R3, 0x181f ;  /* 0x0000181f00037802 */ /* 0x000fe20000000f00 */
[----:B------:R2:W-:Y:S01]  /*11370*/  STL [R1+0x68], RZ ;  /* 0x000068ff01007387 */ /* 0x0005e20000100800 */
[----:B------:R-:W-:Y:S01]  /*11380*/  MOV R2, 0x113b0 ;  /* 0x000113b000027802 */ /* 0x000fe20000000f00 */
[----:B------:R-:W-:Y:S02]  /*11390*/  IMAD.MOV.U32 R251, RZ, RZ, R133 ;  /* 0x000000fffffb7224 */ /* 0x000fe400078e0085 */
[----:B-12---:R-:W-:Y:S05]  /*113a0*/  CALL.REL.NOINC `($__internal_13_$__cuda_sm70_shflsync_idx_p) ;  /* 0x0000139000007944 */ /* 0x006fea0003c00000 */
[----:B------:R-:W-:Y:S01]  /*113b0*/  MOV R132, R251 ;  /* 0x000000fb00847202 */ /* 0x000fe20000000f00 */
[----:B-1---5:R-:W-:-:S05]  /*113c0*/  BRA `(.L_x_2347) ;  /* 0xffff5c8000007947 */ /* 0x022fca000383ffff */
.L_x_2297:
        /* <DEDUP_REMOVED lines=8> */
[----:B------:R-:W-:Y:S02]  /*11450*/  IMAD.X R177, R132, 0x1, R179, P0 ;  /* 0x0000000184b17824 */ /* 0x000fe400000e06b3 */
[----:B-----5:R-:W4:Y:S04]  /*11460*/  LDL R0, [R1+0x50] ;  /* 0x0000500001007983 */ /* 0x020f280000100800 */
        /* <DEDUP_REMOVED lines=38> */
.L_x_2298:
[----:B------:R-:W-:Y:S01]  /*116d0*/  MOV R3, 0x1c1f ;  /* 0x00001c1f00037802 */ /* 0x000fe20000000f00 */
[----:B------:R1:W-:Y:S01]  /*116e0*/  STL [R1+0x68], RZ ;  /* 0x000068ff01007387 */ /* 0x0003e20000100800 */
[----:B------:R-:W-:Y:S01]  /*116f0*/  MOV R2, 0x11720 ;  /* 0x0001172000027802 */ /* 0x000fe20000000f00 */
[----:B------:R-:W-:Y:S02]  /*11700*/  IMAD.MOV.U32 R251, RZ, RZ, R132 ;  /* 0x000000fffffb7224 */ /* 0x000fe400078e0084 */
[----:B-1----:R-:W-:Y:S05]  /*11710*/  CALL.REL.NOINC `($__internal_13_$__cuda_sm70_shflsync_idx_p) ;  /* 0x0000102000007944 */ /* 0x002fea0003c00000 */
[----:B-----5:R-:W-:Y:S01]  /*11720*/  MOV R0, R251 ;  /* 0x000000fb00007202 */ /* 0x020fe20000000f00 */
[----:B-1----:R-:W-:-:S05]  /*11730*/  BRA `(.L_x_2349) ;  /* 0xffff5df000007947 */ /* 0x002fca000383ffff */
.L_x_2299:
[----:B------:R-:W-:Y:S01]  /*11740*/  MOV R0, 0x1 ;  /* 0x0000000100007802 */ /* 0x000fe20000000f00 */
[----:B------:R-:W-:Y:S01]  /*11750*/  IMAD.MOV.U32 R251, RZ, RZ, R132 ;  /* 0x000000fffffb7224 */ /* 0x000fe200078e0084 */
[----:B------:R-:W-:Y:S01]  /*11760*/  MOV R2, 0x117a0 ;  /* 0x000117a000027802 */ /* 0x000fe20000000f00 */
[----:B------:R-:W-:Y:S02]  /*11770*/  IMAD.MOV.U32 R3, RZ, RZ, 0x1c1f ;  /* 0x00001c1fff037424 */ /* 0x000fe400078e00ff */
[----:B------:R2:W-:Y:S04]  /*11780*/  STL [R1+0x68], R0 ;  /* 0x0000680001007387 */ /* 0x0005e80000100800 */
[----:B-12---:R-:W-:Y:S05]  /*11790*/  CALL.REL.NOINC `($__internal_13_$__cuda_sm70_shflsync_idx_p) ;  /* 0x00000fa000007944 */ /* 0x006fea0003c00000 */
        /* <DEDUP_REMOVED lines=12> */
[----:B------:R-:W-:Y:S02]  /*11860*/  FSEL R11, R11, -INF , P0 ;  /* 0xff8000000b0b7808 */ /* 0x000fe40000000000 */
[C---:B------:R-:W-:Y:S02]  /*11870*/  ISETP.GT.AND P3, PT, R133.reuse, 0x10, PT ;  /* 0x000000108500780c */ /* 0x040fe40003f64270 */
        /* <DEDUP_REMOVED lines=53> */
[----:B-1----:R-:W-:Y:S05]  /*11bd0*/  CALL.REL.NOINC `($__internal_12_$__cuda_sm70_shflsync_bfly_p) ;  /* 0x00000b0000007944 */ /* 0x002fea0003c00000 */
[----:B------:R-:W-:Y:S01]  /*11be0*/  FMNMX.FTZ R132, R132, R0, !PT ;  /* 0x0000000084847209 */ /* 0x000fe20007810000 */
[----:B------:R-:W-:Y:S01]  /*11bf0*/  IMAD.MOV.U32 R0, RZ, RZ, 0x1 ;  /* 0x00000001ff007424 */ /* 0x000fe200078e00ff */
[----:B------:R-:W-:Y:S02]  /*11c00*/  MOV R2, 0x11c20 ;  /* 0x00011c2000027802 */ /* 0x000fe40000000f00 */
        /* <DEDUP_REMOVED lines=8> */
[----:B------:R-:W-:Y:S02]  /*11c90*/  MOV R2, 0x11cb0 ;  /* 0x00011cb000027802 */ /* 0x000fe40000000f00 */
[----:B------:R-:W-:Y:S05]  /*11ca0*/  CALL.REL.NOINC `($__internal_12_$__cuda_sm70_shflsync_bfly_p) ;  /* 0x00000a3000007944 */ /* 0x000fea0003c00000 */
[----:B------:R-:W-:-:S05]  /*11cb0*/  BRA `(.L_x_2350) ;  /* 0xffff5f2000007947 */ /* 0x000fca000383ffff */
.L_x_2302:
[----:B------:R-:W-:Y:S01]  /*11cc0*/  MOV R3, 0x181f ;  /* 0x0000181f00037802 */ /* 0x000fe20000000f00 */
[----:B------:R1:W-:Y:S01]  /*11cd0*/  STL [R1+0x68], RZ ;  /* 0x000068ff01007387 */ /* 0x0003e20000100800 */
[----:B------:R-:W-:Y:S01]  /*11ce0*/  MOV R2, 0x11d10 ;  /* 0x00011d1000027802 */ /* 0x000fe20000000f00 */
[----:B------:R-:W-:Y:S02]  /*11cf0*/  IMAD.MOV.U32 R251, RZ, RZ, R4 ;  /* 0x000000fffffb7224 */ /* 0x000fe400078e0004 */
[----:B-1----:R-:W-:Y:S05]  /*11d00*/  CALL.REL.NOINC `($__internal_13_$__cuda_sm70_shflsync_idx_p) ;  /* 0x00000a3000007944 */ /* 0x002fea0003c00000 */
[----:B------:R-:W-:Y:S01]  /*11d10*/  MOV R2, R251 ;  /* 0x000000fb00027202 */ /* 0x000fe20000000f00 */
[----:B-1---5:R-:W-:-:S05]  /*11d20*/  BRA `(.L_x_2351) ;  /* 0xffff81c000007947 */ /* 0x022fca000383ffff */
.L_x_2305:
[----:B------:R-:W-:Y:S01]  /*11d30*/  MOV R3, 0x181f ;  /* 0x0000181f00037802 */ /* 0x000fe20000000f00 */
[----:B------:R1:W-:Y:S01]  /*11d40*/  STL [R1+0x68], RZ ;  /* 0x000068ff01007387 */ /* 0x0003e20000100800 */
[----:B------:R-:W-:Y:S01]  /*11d50*/  MOV R2, 0x11d80 ;  /* 0x00011d8000027802 */ /* 0x000fe20000000f00 */
[----:B------:R-:W-:Y:S02]  /*11d60*/  IMAD.MOV.U32 R251, RZ, RZ, R133 ;  /* 0x000000fffffb7224 */ /* 0x000fe400078e0085 */
[----:B-1---5:R-:W-:Y:S05]  /*11d70*/  CALL.REL.NOINC `($__internal_13_$__cuda_sm70_shflsync_idx_p) ;  /* 0x000009c000007944 */ /* 0x022fea0003c00000 */
[----:B------:R-:W-:Y:S01]  /*11d80*/  MOV R132, R251 ;  /* 0x000000fb00847202 */ /* 0x000fe20000000f00 */
[----:B-1---5:R-:W-:-:S05]  /*11d90*/  BRA `(.L_x_2352) ;  /* 0xffff95b000007947 */ /* 0x022fca000383ffff */
.L_x_2306:
[----:B------:R-:W-:Y:S01]  /*11da0*/  MOV R3, 0x181f ;  /* 0x0000181f00037802 */ /* 0x000fe20000000f00 */
[----:B------:R3:W-:Y:S01]  /*11db0*/  STL [R1+0x68], RZ ;  /* 0x000068ff01007387 */ /* 0x0007e20000100800 */
[----:B------:R-:W-:Y:S01]  /*11dc0*/  MOV R2, 0x11df0 ;  /* 0x00011df000027802 */ /* 0x000fe20000000f00 */
[----:B------:R-:W-:Y:S02]  /*11dd0*/  IMAD.MOV.U32 R251, RZ, RZ, R178 ;  /* 0x000000fffffb7224 */ /* 0x000fe400078e00b2 */
[----:B-123-5:R-:W-:Y:S05]  /*11de0*/  CALL.REL.NOINC `($__internal_13_$__cuda_sm70_shflsync_idx_p) ;  /* 0x0000095000007944 */ /* 0x02efea0003c00000 */
        /* <DEDUP_REMOVED lines=36> */
.L_x_2307:
[----:B------:R-:W-:Y:S02]  /*12030*/  MOV R0, 0x2 ;  /* 0x0000000200007802 */ /* 0x000fe40000000f00 */
[----:B------:R-:W-:Y:S02]  /*12040*/  MOV R2, 0x12060 ;  /* 0x0001206000027802 */ /* 0x000fe40000000f00 */
[----:B-----5:R-:W-:Y:S05]  /*12050*/  CALL.REL.NOINC `($__internal_12_$__cuda_sm70_shflsync_bfly_p) ;  /* 0x0000068000007944 */ /* 0x020fea0003c00000 */
        /* <DEDUP_REMOVED lines=14> */
.L_x_2309:
[----:B------:R1:W5:Y:S01]  /*12140*/  LDL R132, [R1+0x7c] ;  /* 0x00007c0001847983 */ /* 0x0003620000100800 */
[----:B------:R-:W-:-:S02]  /*12150*/  MOV R0, 0x2 ;  /* 0x0000000200007802 */ /* 0x000fc40000000f00 */
[----:B------:R-:W-:Y:S02]  /*12160*/  MOV R2, 0x12180 ;  /* 0x0001218000027802 */ /* 0x000fe40000000f00 */
[----:B-1---5:R-:W-:Y:S05]  /*12170*/  CALL.REL.NOINC `($__internal_12_$__cuda_sm70_shflsync_bfly_p) ;  /* 0x0000056000007944 */ /* 0x022fea0003c00000 */
[----:B------:R-:W-:Y:S01]  /*12180*/  MOV R4, R0 ;  /* 0x0000000000047202 */ /* 0x000fe20000000f00 */
[----:B------:R-:W-:Y:S05]  /*12190*/  BRA `(.L_x_2355) ;  /* 0xffffb53000007947 */ /* 0x000fea000383ffff */
.L_x_2310:
[----:B------:R-:W-:Y:S01]  /*121a0*/  IMAD.MOV.U32 R132, RZ, RZ, R4 ;  /* 0x000000ffff847224 */ /* 0x000fe200078e0004 */
[----:B------:R-:W-:Y:S02]  /*121b0*/  MOV R0, 0x1 ;  /* 0x0000000100007802 */ /* 0x000fe40000000f00 */
[----:B------:R-:W-:Y:S02]  /*121c0*/  MOV R2, 0x121e0 ;  /* 0x000121e000027802 */ /* 0x000fe40000000f00 */
[----:B------:R-:W-:Y:S05]  /*121d0*/  CALL.REL.NOINC `($__internal_12_$__cuda_sm70_shflsync_bfly_p) ;  /* 0x0000050000007944 */ /* 0x000fea0003c00000 */
[----:B------:R1:W5:Y:S01]  /*121e0*/  LDL R132, [R1+0x78] ;  /* 0x0000780001847983 */ /* 0x0003620000100800 */
[----:B------:R-:W-:Y:S01]  /*121f0*/  FADD.FTZ R4, R4, R0 ;  /* 0x0000000004047221 */ /* 0x000fe20000010000 */
[----:B------:R-:W-:Y:S02]  /*12200*/  MOV R0, 0x2 ;  /* 0x0000000200007802 */ /* 0x000fe40000000f00 */
[----:B------:R-:W-:Y:S02]  /*12210*/  MOV R2, 0x12230 ;  /* 0x0001223000027802 */ /* 0x000fe40000000f00 */
[----:B-1---5:R-:W-:Y:S05]  /*12220*/  CALL.REL.NOINC `($__internal_12_$__cuda_sm70_shflsync_bfly_p) ;  /* 0x000004b000007944 */ /* 0x022fea0003c00000 */
[----:B------:R-:W2:Y:S02]  /*12230*/  LDL.LU R2, [R1+0x78] ;  /* 0x0000780001027983 */ /* 0x000ea40000300800 */
[----:B--2---:R-:W-:Y:S01]  /*12240*/  FADD.FTZ R5, R2, R0 ;  /* 0x0000000002057221 */ /* 0x004fe20000010000 */
[----:B------:R-:W-:-:S02]  /*12250*/  MOV R0, 0x1 ;  /* 0x0000000100007802 */ /* 0x000fc40000000f00 */
[----:B------:R-:W-:Y:S02]  /*12260*/  MOV R2, 0x12290 ;  /* 0x0001229000027802 */ /* 0x000fe40000000f00 */
[----:B------:R-:W-:Y:S02]  /*12270*/  MOV R132, R5 ;  /* 0x0000000500847202 */ /* 0x000fe40000000f00 */
[----:B------:R-:W-:Y:S05]  /*12280*/  CALL.REL.NOINC `($__internal_12_$__cuda_sm70_shflsync_bfly_p) ;  /* 0x0000045000007944 */ /* 0x000fea0003c00000 */
[----:B------:R-:W-:Y:S01]  /*12290*/  MOV R3, R0 ;  /* 0x0000000000037202 */ /* 0x000fe20000000f00 */
[----:B------:R-:W-:Y:S05]  /*122a0*/  BRA `(.L_x_2356) ;  /* 0xffffb4b000007947 */ /* 0x000fea000383ffff */
.L_x_2325:
[----:B------:R2:W-:Y:S01]  /*122b0*/  STL [R1+0x68], RZ ;  /* 0x000068ff01007387 */ /* 0x0005e20000100800 */
[----:B------:R-:W-:Y:S01]  /*122c0*/  IMAD.MOV.U32 R251, RZ, RZ, R5 ;  /* 0x000000fffffb7224 */ /* 0x000fe200078e0005 */
[----:B------:R-:W-:Y:S02]  /*122d0*/  MOV R3, 0x181f ;  /* 0x0000181f00037802 */ /* 0x000fe40000000f00 */
[----:B------:R-:W-:Y:S02]  /*122e0*/  MOV R2, 0x12300 ;  /* 0x0001230000027802 */ /* 0x000fe40000000f00 */
[----:B-12---:R-:W-:Y:S05]  /*122f0*/  CALL.REL.NOINC `($__internal_13_$__cuda_sm70_shflsync_idx_p) ;  /* 0x0000044000007944 */ /* 0x006fea0003c00000 */
[----:B-----5:R-:W-:Y:S01]  /*12300*/  MOV R4, R251 ;  /* 0x000000fb00047202 */ /* 0x020fe20000000f00 */
[----:B-1----:R-:W-:Y:S05]  /*12310*/  BRA `(.L_x_2357) ;  /* 0xffffd98000007947 */ /* 0x002fea000383ffff */
.L_x_2326:
[----:B------:R4:W-:Y:S01]  /*12320*/  STL [R1+0x68], RZ ;  /* 0x000068ff01007387 */ /* 0x0009e20000100800 */
[----:B------:R-:W-:Y:S01]  /*12330*/  IMAD.MOV.U32 R251, RZ, RZ, R13 ;  /* 0x000000fffffb7224 */ /* 0x000fe200078e000d */
[----:B------:R-:W-:-:S02]  /*12340*/  MOV R3, 0x181f ;  /* 0x0000181f00037802 */ /* 0x000fc40000000f00 */
[----:B------:R-:W-:Y:S02]  /*12350*/  MOV R2, 0x12370 ;  /* 0x0001237000027802 */ /* 0x000fe40000000f00 */
[----:B-1234-:R-:W-:Y:S05]  /*12360*/  CALL.REL.NOINC `($__internal_13_$__cuda_sm70_shflsync_idx_p) ;  /* 0x000003d000007944 */ /* 0x01efea0003c00000 */
[----:B-----5:R-:W-:Y:S01]  /*12370*/  MOV R0, R251 ;  /* 0x000000fb00007202 */ /* 0x020fe20000000f00 */
[----:B-1----:R-:W-:Y:S05]  /*12380*/  BRA `(.L_x_2358) ;  /* 0xffffd93000007947 */ /* 0x002fea000383ffff */
.L_x_2329:
[----:B-1----:R-:W-:Y:S01]  /*12390*/  MOV R0, 0x1 ;  /* 0x0000000100007802 */ /* 0x002fe20000000f00 */
[----:B------:R-:W-:Y:S01]  /*123a0*/  IMAD.MOV.U32 R251, RZ, RZ, R5 ;  /* 0x000000fffffb7224 */ /* 0x000fe200078e0005 */
[----:B------:R-:W-:Y:S01]  /*123b0*/  MOV R2, 0x123f0 ;  /* 0x000123f000027802 */ /* 0x000fe20000000f00 */
[----:B------:R-:W-:Y:S02]  /*123c0*/  IMAD.MOV.U32 R3, RZ, RZ, 0x181f ;  /* 0x0000181fff037424 */ /* 0x000fe400078e00ff */
[----:B------:R1:W-:Y:S04]  /*123d0*/  STL [R1+0x68], R0 ;  /* 0x0000680001007387 */ /* 0x0003e80000100800 */
[----:B-1-34-:R-:W-:Y:S05]  /*123e0*/  CALL.REL.NOINC `($__internal_13_$__cuda_sm70_shflsync_idx_p) ;  /* 0x0000035000007944 */ /* 0x01afea0003c00000 */
        /* <DEDUP_REMOVED lines=9> */
.L_x_2332:
[----:B-1----:R-:W-:Y:S01]  /*12480*/  MOV R0, 0x2 ;  /* 0x0000000200007802 */ /* 0x002fe20000000f00 */
[----:B------:R-:W-:Y:S01]  /*12490*/  IMAD.MOV.U32 R251, RZ, RZ, R5 ;  /* 0x000000fffffb7224 */ /* 0x000fe200078e0005 */
[----:B------:R-:W-:Y:S01]  /*124a0*/  MOV R2, 0x124e0 ;  /* 0x000124e000027802 */ /* 0x000fe20000000f00 */
[----:B------:R-:W-:-:S02]  /*124b0*/  IMAD.MOV.U32 R3, RZ, RZ, 0x181f ;  /* 0x0000181fff037424 */ /* 0x000fc400078e00ff */
[----:B------:R1:W-:Y:S04]  /*124c0*/  STL [R1+0x68], R0 ;  /* 0x0000680001007387 */ /* 0x0003e80000100800 */
[----:B-1234-:R-:W-:Y:S05]  /*124d0*/  CALL.REL.NOINC `($__internal_13_$__cuda_sm70_shflsync_idx_p) ;  /* 0x0000026000007944 */ /* 0x01efea0003c00000 */
[----:B-----5:R-:W-:Y:S01]  /*124e0*/  MOV R4, R251 ;  /* 0x000000fb00047202 */ /* 0x020fe20000000f00 */
[----:B-1----:R-:W-:Y:S05]  /*124f0*/  BRA `(.L_x_2360) ;  /* 0xffffdc2000007947 */ /* 0x002fea000383ffff */
.L_x_2333:
[----:B-1----:R-:W-:Y:S01]  /*12500*/  MOV R0, 0x2 ;  /* 0x0000000200007802 */ /* 0x002fe20000000f00 */
[----:B------:R-:W-:Y:S01]  /*12510*/  IMAD.MOV.U32 R251, RZ, RZ, R13 ;  /* 0x000000fffffb7224 */ /* 0x000fe200078e000d */
[----:B------:R-:W-:Y:S01]  /*12520*/  MOV R2, 0x12560 ;  /* 0x0001256000027802 */ /* 0x000fe20000000f00 */
[----:B------:R-:W-:Y:S02]  /*12530*/  IMAD.MOV.U32 R3, RZ, RZ, 0x181f ;  /* 0x0000181fff037424 */ /* 0x000fe400078e00ff */
[----:B------:R1:W-:Y:S04]  /*12540*/  STL [R1+0x68], R0 ;  /* 0x0000680001007387 */ /* 0x0003e80000100800 */
[----:B-1234-:R-:W-:Y:S05]  /*12550*/  CALL.REL.NOINC `($__internal_13_$__cuda_sm70_shflsync_idx_p) ;  /* 0x000001e000007944 */ /* 0x01efea0003c00000 */
[----:B-----5:R-:W-:Y:S01]  /*12560*/  MOV R0, R251 ;  /* 0x000000fb00007202 */ /* 0x020fe20000000f00 */
[----:B-1----:R-:W-:Y:S05]  /*12570*/  BRA `(.L_x_2361) ;  /* 0xffffdbc000007947 */ /* 0x002fea000383ffff */
.L_x_2336:
[----:B---3--:R-:W-:Y:S01]  /*12580*/  MOV R0, 0x3 ;  /* 0x0000000300007802 */ /* 0x008fe20000000f00 */
[----:B------:R-:W-:Y:S01]  /*12590*/  IMAD.MOV.U32 R251, RZ, RZ, R5 ;  /* 0x000000fffffb7224 */ /* 0x000fe200078e0005 */
[----:B--2---:R-:W-:Y:S01]  /*125a0*/  MOV R2, 0x125e0 ;  /* 0x000125e000027802 */ /* 0x004fe20000000f00 */
[----:B------:R-:W-:-:S02]  /*125b0*/  IMAD.MOV.U32 R3, RZ, RZ, 0x181f ;  /* 0x0000181fff037424 */ /* 0x000fc400078e00ff */
        /* <DEDUP_REMOVED lines=11> */
.L_x_2338:
[----:B------:R4:W-:Y:S01]  /*12670*/  STL [R1+0x68], RZ ;  /* 0x000068ff01007387 */ /* 0x0009e20000100800 */
[----:B------:R-:W-:Y:S01]  /*12680*/  IMAD.MOV.U32 R251, RZ, RZ, R81 ;  /* 0x000000fffffb7224 */ /* 0x000fe200078e0051 */
[----:B-1----:R-:W-:Y:S02]  /*12690*/  MOV R3, 0x1f ;  /* 0x0000001f00037802 */ /* 0x002fe40000000f00 */
[----:B--2---:R-:W-:-:S02]  /*126a0*/  MOV R2, 0x126c0 ;  /* 0x000126c000027802 */ /* 0x004fc40000000f00 */
[----:B---345:R-:W-:Y:S05]  /*126b0*/  CALL.REL.NOINC `($__internal_13_$__cuda_sm70_shflsync_idx_p) ;  /* 0x0000008000007944 */ /* 0x038fea0003c00000 */
[----:B-----5:R-:W-:Y:S01]  /*126c0*/  MOV R0, R251 ;  /* 0x000000fb00007202 */ /* 0x020fe20000000f00 */
[----:B-1----:R-:W-:Y:S05]  /*126d0*/  BRA `(.L_x_2363) ;  /* 0xffffdec000007947 */ /* 0x002fea000383ffff */
        .weak           $__internal_12_$__cuda_sm70_shflsync_bfly_p
        .type           $__internal_12_$__cuda_sm70_shflsync_bfly_p,@function
        .size           $__internal_12_$__cuda_sm70_shflsync_bfly_p,($__internal_13_$__cuda_sm70_shflsync_idx_p - $__internal_12_$__cuda_sm70_shflsync_bfly_p)
$__internal_12_$__cuda_sm70_shflsync_bfly_p:
[----:B------:R-:W-:Y:S02]  /*126e0*/  MOV R177, 0xffffffff ;  /* 0xffffffff00b17802 */ /* 0x000fe40000000f00 */
[----:B------:R-:W-:-:S02]  /*126f0*/  MOV R3, 0x1f ;  /* 0x0000001f00037802 */ /* 0x000fc40000000f00 */
[----:B------:R-:W-:Y:S04]  /*12700*/  WARPSYNC R177 ;  /* 0x000000b100007348 */ /* 0x000fe80003800000 */
[----:B------:R1:W2:Y:S02]  /*12710*/  SHFL.BFLY PT, R0, R132, R0, R3 ;  /* 0x0c00000084007389 */ /* 0x0002a400000e0003 */
[----:B-1----:R-:W-:-:S04]  /*12720*/  MOV R3, 0x0 ;  /* 0x0000000000037802 */ /* 0x002fc80000000f00 */
[----:B--2---:R-:W-:Y:S05]  /*12730*/  RET.REL.NODEC R2 `(_ZN7cutlass13device_kernelIN5flash19enable_sm80_to_sm89INS1_16FlashAttnFwdSm80INS1_25CollectiveMainloopFwdSm80ILi8ELi1ELb1EN4cute5tupleIJNS5_1CILi128EEENS7_ILi64EEENS7_ILi256EEEEEELi256ENS_6half_tEfNS_4arch4Sm80ELb1ELb0ELb0ELb0ELb1ELb0ELb1ELb0EEENS1_21CollectiveEpilogueFwdINS6_IJS8_SA_S9_EEENS6_IJNS7_ILi1EEESI_SI_EEESC_SE_Li256ELb0ELb1ELb0ELb0EEENS1_30DynamicPersistentTileSchedulerILi256ELi256ELb0ELb1ELb0EEEEEEEEEvNT_6ParamsE) ;  /* 0xfffed8c002007950 */ /* 0x004fea0003c3ffff */
        .weak           $__internal_13_$__cuda_sm70_shflsync_idx_p
        .type           $__internal_13_$__cuda_sm70_shflsync_idx_p,@function
        .size           $__internal_13_$__cuda_sm70_shflsync_idx_p,(.L_x_3569 - $__internal_13_$__cuda_sm70_shflsync_idx_p)
$__internal_13_$__cuda_sm70_shflsync_idx_p:
        /* <DEDUP_REMOVED lines=9> */
[----:B--2---:R-:W-:Y:S05]  /*127d0*/  RET.REL.NODEC R2 `(_ZN7cutlass13device_kernelIN5flash19enable_sm80_to_sm89INS1_16FlashAttnFwdSm80INS1_25CollectiveMainloopFwdSm80ILi8ELi1ELb1EN4cute5tupleIJNS5_1CILi128EEENS7_ILi64EEENS7_ILi256EEEEEELi256ENS_6half_tEfNS_4arch4Sm80ELb1ELb0ELb0ELb0ELb1ELb0ELb1ELb0EEENS1_21CollectiveEpilogueFwdINS6_IJS8_SA_S9_EEENS6_IJNS7_ILi1EEESI_SI_EEESC_SE_Li256ELb0ELb1ELb0ELb0EEENS1_30DynamicPersistentTileSchedulerILi256ELi256ELb0ELb1ELb0EEEEEEEEEvNT_6ParamsE) ;  /* 0xfffed82002007950 */ /* 0x004fea0003c3ffff */
.L_x_2364:
        /* <DEDUP_REMOVED lines=10> */
.L_x_3569:


//--------------------- .text._ZN7cutlass13device_kernelIN5flash19enable_sm80_to_sm89INS1_16FlashAttnFwdSm80INS1_25CollectiveMainloopFwdSm80ILi8ELi1ELb1EN4cute5tupleIJNS5_1CILi128EEENS7_ILi64EEENS7_ILi256EEEEEELi256ENS_6half_tEfNS_4arch4Sm80ELb1ELb0ELb0ELb1ELb1ELb0ELb1ELb0EEENS1_21CollectiveEpilogueFwdINS6_IJS8_SA_S9_EEENS6_IJNS7_ILi1EEESI_SI_EEESC_SE_Li256ELb1ELb1ELb0ELb0EEENS1_19SingleTileSchedulerILb1ELb0ELb1ELi128EEEEEEEEEvNT_6ParamsE --------------------------
	.section	.text._ZN7cutlass13device_kernelIN5flash19enable_sm80_to_sm89INS1_16FlashAttnFwdSm80INS1_25CollectiveMainloopFwdSm80ILi8ELi1ELb1EN4cute5tupleIJNS5_1CILi128EEENS7_ILi64EEENS7_ILi256EEEEEELi256ENS_6half_tEfNS_4arch4Sm80ELb1ELb0ELb0ELb1ELb1ELb0ELb1ELb0EEENS1_21CollectiveEpilogueFwdINS6_IJS8_SA_S9_EEENS6_IJNS7_ILi1EEESI_SI_EEESC_SE_Li256ELb1ELb1ELb0ELb0EEENS1_19SingleTileSchedulerILb1ELb0ELb1ELi128EEEEEEEEEvNT_6ParamsE,"ax",@progbits
	.sectioninfo	@"SHI_REGISTERS=255"
	.align	128
.text._ZN7cutlass13device_kernelIN5flash19enable_sm80_to_sm89INS1_16FlashAttnFwdSm80INS1_25CollectiveMainloopFwdSm80ILi8ELi1ELb1EN4cute5tupleIJNS5_1CILi128EEENS7_ILi64EEENS7_ILi256EEEEEELi256ENS_6half_tEfNS_4arch4Sm80ELb1ELb0ELb0ELb1ELb1ELb0ELb1ELb0EEENS1_21CollectiveEpilogueFwdINS6_IJS8_SA_S9_EEENS6_IJNS7_ILi1EEESI_SI_EEESC_SE_Li256ELb1ELb1ELb0ELb0EEENS1_19SingleTileSchedulerILb1ELb0ELb1ELi128EEEEEEEEEvNT_6ParamsE:
        .type           _ZN7cutlass13device_kernelIN5flash19enable_sm80_to_sm89INS1_16FlashAttnFwdSm80INS1_25CollectiveMainloopFwdSm80ILi8ELi1ELb1EN4cute5tupleIJNS5_1CILi128EEENS7_ILi64EEENS7_ILi256EEEEEELi256ENS_6half_tEfNS_4arch4Sm80ELb1ELb0ELb0ELb1ELb1ELb0ELb1ELb0EEENS1_21CollectiveEpilogueFwdINS6_IJS8_SA_S9_EEENS6_IJNS7_ILi1EEESI_SI_EEESC_SE_Li256ELb1ELb1ELb0ELb0EEENS1_19SingleTileSchedulerILb1ELb0ELb1ELi128EEEEEEEEEvNT_6ParamsE,@function
        .size           _ZN7cutlass13device_kernelIN5flash19enable_sm80_to_sm89INS1_16FlashAttnFwdSm80INS1_25CollectiveMainloopFwdSm80ILi8ELi1ELb1EN4cute5tupleIJNS5_1CILi128EEENS7_ILi64EEENS7_ILi256EEEEEELi256ENS_6half_tEfNS_4arch4Sm80ELb1ELb0ELb0ELb1ELb1ELb0ELb1ELb0EEENS1_21CollectiveEpilogueFwdINS6_IJS8_SA_S9_EEENS6_IJNS7_ILi1EEESI_SI_EEESC_SE_Li256ELb1ELb1ELb0ELb0EEENS1_19SingleTileSchedulerILb1ELb0ELb1ELi128EEEEEEEEEvNT_6ParamsE,(.L_x_3572 - _ZN7cutlass13device_kernelIN5flash19enable_sm80_to_sm89INS1_16FlashAttnFwdSm80INS1_25CollectiveMainloopFwdSm80ILi8ELi1ELb1EN4cute5tupleIJNS5_1CILi128EEENS7_ILi64EEENS7_ILi256EEEEEELi256ENS_6half_tEfNS_4arch4Sm80ELb1ELb0ELb0ELb1ELb1ELb0ELb1ELb0EEENS1_21CollectiveEpilogueFwdINS6_IJS8_SA_S9_EEENS6_IJNS7_ILi1EEESI_SI_EEESC_SE_Li256ELb1ELb1ELb0ELb0EEENS1_19SingleTileSchedulerILb1ELb0ELb1ELi128EEEEEEEEEvNT_6ParamsE)
        .other          _ZN7cutlass13device_kernelIN5flash19enable_sm80_to_sm89INS1_16FlashAttnFwdSm80INS1_25CollectiveMainloopFwdSm80ILi8ELi1ELb1EN4cute5tupleIJNS5_1CILi128EEENS7_ILi64EEENS7_ILi256EEEEEELi256ENS_6half_tEfNS_4arch4Sm80ELb1ELb0ELb0ELb1ELb1ELb0ELb1ELb0EEENS1_21CollectiveEpilogueFwdINS6_IJS8_SA_S9_EEENS6_IJNS7_ILi1EEESI_SI_EEESC_SE_Li256ELb1ELb1ELb0ELb0EEENS1_19SingleTileSchedulerILb1ELb0ELb1ELi128EEEEEEEEEvNT_6ParamsE,@"STO_CUDA_ENTRY STV_DEFAULT"
_ZN7cutlass13device_kernelIN5flash19enable_sm80_to_sm89INS1_16FlashAttnFwdSm80INS1_25CollectiveMainloopFwdSm80ILi8ELi1ELb1EN4cute5tupleIJNS5_1CILi128EEENS7_ILi64EEENS7_ILi256EEEEEELi256ENS_6half_tEfNS_4arch4Sm80ELb1ELb0ELb0ELb1ELb1ELb0ELb1ELb0EEENS1_21CollectiveEpilogueFwdINS6_IJS8_SA_S9_EEENS6_IJNS7_ILi1EEESI_SI_EEESC_SE_Li256ELb1ELb1ELb0ELb0EEENS1_19SingleTileSchedulerILb1ELb0ELb1ELi128EEEEEEEEEvNT_6ParamsE:
        /* <DEDUP_REMOVED lines=21> */
.L_x_2366:
        /* <DEDUP_REMOVED lines=13> */
.L_x_2368:
[----:B------:R-:W-:Y:S02]  /*0220*/  ULDC UR5, c[0x0][0x54c] ;  /* 0x0001530000057ab9 */ /* 0x000fe40000000800 */
.L_x_2367:
[----:B------:R-:W-:Y:S02]  /*0230*/  ULDC UR4, c[0x0][0x548] ;  /* 0x0001520000047ab9 */ /* 0x000fe40000000800 */
[----:B------:R-:W-:-:S02]  /*0240*/  USHF.L.U32 UR11, UR10, 0x7, URZ ;  /* 0x000000070a0b7899 */ /* 0x000fc4000800063f */
[----:B------:R-:W-:-:S04]  /*0250*/  UIMAD UR4, UR5, UR4, URZ ;  /* 0x00000004050472a4 */ /* 0x000fc8000f8e023f */
[----:B------:R-:W-:-:S04]  /*0260*/  UISETP.GE.AND UP0, UPT, UR11, UR4, UPT ;  /* 0x000000040b00728c */ /* 0x000fc8000bf06270 */
[----:B------:R-:W-:Y:S01]  /*0270*/  USEL UR14, UR14, 0xffffffff, !UP0 ;  /* 0xffffffff0e0e7887 */ /* 0x000fe2000c000000 */
[----:B------:R-:W-:Y:S05]  /*0280*/  BRA `(.L_x_2369) ;  /* 0x000001b000007947 */ /* 0x000fea0003800000 */
.L_x_2365:
        /* <DEDUP_REMOVED lines=8> */
.L_x_2370:
        /* <DEDUP_REMOVED lines=13> */
.L_x_2372:
[----:B------:R-:W-:Y:S02]  /*03e0*/  ULDC UR5, c[0x0][0x54c] ;  /* 0x0001530000057ab9 */ /* 0x000fe40000000800 */
.L_x_2371:
[----:B------:R-:W-:Y:S02]  /*03f0*/  ULDC UR4, c[0x0][0x548] ;  /* 0x0001520000047ab9 */ /* 0x000fe40000000800 */
[----:B------:R-:W-:-:S02]  /*0400*/  USHF.L.U32 UR11, UR10, 0x7, URZ ;  /* 0x000000070a0b7899 */ /* 0x000fc4000800063f */
[----:B------:R-:W-:-:S04]  /*0410*/  UIMAD UR4, UR5, UR4, URZ ;  /* 0x00000004050472a4 */ /* 0x000fc8000f8e023f */
[----:B------:R-:W-:-:S04]  /*0420*/  UISETP.GE.AND UP0, UPT, UR11, UR4, UPT ;  /* 0x000000040b00728c */ /* 0x000fc8000bf06270 */
[----:B------:R-:W-:-:S06]  /*0430*/  USEL UR14, UR14, 0xffffffff, !UP0 ;  /* 0xffffffff0e0e7887 */ /* 0x000fcc000c000000 */
.L_x_2369:
        /* <DEDUP_REMOVED lines=47> */
.L_x_2373:
        /* <DEDUP_REMOVED lines=10> */
.L_x_2374:
        /* <DEDUP_REMOVED lines=12> */
.L_x_2375:
        /* <DEDUP_REMOVED lines=130> */
[----:B------:R-:W-:Y:S02]  /*10b0*/  UIMAD UR21, UR21, UR4, URZ ;  /* 0x00000004151572a4 */ /* 0x000fe4000f8e023f */
[----:B------:R-:W-:Y:S01]  /*10c0*/  UIMAD.WIDE.U32 UR22, UR20, UR4, URZ ;  /* 0x00000004141672a5 */ /* 0x000fe2000f8e003f */
[----:B------:R-:W-:Y:S01]  /*10d0*/  IADD3 R4, R110, UR11, RZ ;  /* 0x0000000b6e047c10 */ /* 0x000fe2000fffe0ff */
[----:B------:R-:W-:Y:S01]  /*10e0*/  IMAD.SHL.U32 R108, R19, 0x8, RZ ;  /* 0x00000008136c7824 */ /* 0x000fe200078e00ff */
[----:B------:R-:W-:Y:S01]  /*10f0*/  IADD3 R0, R0, -0x40, RZ ;  /* 0xffffffc000007810 */ /* 0x000fe20007ffe0ff */
[----:B------:R-:W-:Y:S03]  /*1100*/  STL [R1+0x84], R110 ;  /* 0x0000846e01007387 */ /* 0x000fe60000100800 */
[----:B------:R-:W-:-:S02]  /*1110*/  ISETP.GE.AND P3, PT, R0, UR7, PT ;  /* 0x0000000700007c0c */ /* 0x000fc4000bf66270 */
        /* <DEDUP_REMOVED lines=17> */
[----:B------:R-:W-:Y:S01]  /*1230*/  USHF.R.S32.HI UR21, URZ, 0x1f, UR14 ;  /* 0x0000001f3f157899 */ /* 0x000fe2000801140e */
[C---:B------:R-:W-:Y:S01]  /*1240*/  IADD3 R21, R108.reuse, 0x40, RZ ;  /* 0x000000406c157810 */ /* 0x040fe20007ffe0ff */
[----:B------:R-:W-:Y:S01]  /*1250*/  UIMAD UR20, UR8, UR4, URZ ;  /* 0x00000004081472a4 */ /* 0x000fe2000f8e023f */
[C---:B------:R-:W-:Y:S01]  /*1260*/  IADD3 R35, R108.reuse, 0x80, RZ ;  /* 0x000000806c237810 */ /* 0x040fe20007ffe0ff */
[----:B------:R-:W-:Y:S01]  /*1270*/  USEL UR21, UR21, URZ, !UP2 ;  /* 0x0000003f15157287 */ /* 0x000fe2000d000000 */
        /* <DEDUP_REMOVED lines=10> */
[----:B------:R-:W-:Y:S01]  /*1320*/  LEA.HI R97, R98, R101, RZ, 0x5 ;  /* 0x0000006562617211 */ /* 0x000fe200078f28ff */
[----:B------:R-:W-:Y:S01]  /*1330*/  UIADD3 UR25, UR25, UR20, URZ ;  /* 0x0000001419197290 */ /* 0x000fe2000fffe03f */
[----:B-1----:R-:W-:Y:S01]  /*1340*/  @P1 IMAD.HI.U32 R2, R4, c[0x0][0x2c8], RZ ;  /* 0x0000b20004021a27 */ /* 0x002fe200078e00ff */
[----:B------:R-:W-:Y:S01]  /*1350*/  UIMAD UR5, UR22, UR5, UR21 ;  /* 0x00000005160572a4 */ /* 0x000fe2000f8e0215 */
[----:B------:R-:W-:Y:S01]  /*1360*/  SHF.R.S32.HI R96, RZ, 0x5, R97 ;  /* 0x00000005ff607819 */ /* 0x000fe20000011461 */
[----:B------:R-:W-:Y:S01]  /*1370*/  UIMAD.WIDE.U32 UR22, UR22, UR4, UR24 ;  /* 0x00000004161672a5 */ /* 0x000fe2000f8e0018 */
[----:B------:R-:W-:Y:S01]  /*1380*/  SHF.R.S32.HI R109, RZ, 0x1f, R108 ;  /* 0x0000001fff6d7819 */ /* 0x000fe2000001146c */
[----:B------:R-:W-:Y:S01]  /*1390*/  ULDC UR21, c[0x0][0x2c4] ;  /* 0x0000b10000157ab9 */ /* 0x000fe20000000800 */
[----:B------:R-:W-:Y:S01]  /*13a0*/  @P0 SHF.R.U32.HI R0, RZ, c[0x0][0x2cc], R2 ;  /* 0x0000b300ff000a19 */ /* 0x000fe20000011602 */
[----:B------:R-:W-:-:S02]  /*13b0*/  UIADD3 UR5, UR23, UR5, URZ ;  /* 0x0000000517057290 */ /* 0x000fc4000fffe03f */
[----:B------:R-:W-:Y:S01]  /*13c0*/  IMAD.U32 R3, RZ, RZ, UR23 ;  /* 0x00000017ff037e24 */ /* 0x000fe2000f8e00ff */
[--C-:B------:R-:W-:Y:S01]  /*13d0*/  SHF.R.S32.HI R6, RZ, 0x1f, R0.reuse ;  /* 0x0000001fff067819 */ /* 0x100fe20000011400 */
[----:B------:R-:W-:Y:S01]  /*13e0*/  IMAD.MOV R5, RZ, RZ, -R0 ;  /* 0x000000ffff057224 */ /* 0x000fe200078e0a00 */
[----:B------:R-:W-:Y:S01]  /*13f0*/  UIMAD UR21, UR13, UR21, URZ ;  /* 0x000000150d1572a4 */ /* 0x000fe2000f8e023f */
[----:B------:R-:W-:Y:S01]  /*1400*/  IMAD.U32 R2, RZ, RZ, UR22 ;  /* 0x00000016ff027e24 */ /* 0x000fe2000f8e00ff */
[----:B------:R-:W-:Y:S01]  /*1410*/  ULEA UR24, UR6, 0xffffffc0, 0x6 ;  /* 0xffffffc006187891 */ /* 0x000fe2000f8e303f */
        /* <DEDUP_REMOVED lines=11> */
[----:B------:R-:W-:Y:S01]  /*14d0*/  IMAD.SHL.U32 R6, R20, 0x40, RZ ;  /* 0x0000004014067824 */ /* 0x000fe200078e00ff */
[----:B------:R-:W-:Y:S01]  /*14e0*/  UIADD3 UR20, UR23, UR20, URZ ;  /* 0x0000001417147290 */ /* 0x000fe2000fffe03f */
[----:B------:R-:W-:Y:S01]  /*14f0*/  IMAD.IADD R3, R3, 0x1, R5 ;  /* 0x0000000103037824 */ /* 0x000fe200078e0205 */
[----:B------:R-:W-:Y:S01]  /*1500*/  UIMAD UR8, UR8, UR4, URZ ;  /* 0x00000004080872a4 */ /* 0x000fe2000f8e023f */
[----:B------:R-:W-:Y:S01]  /*1510*/  IMAD R5, R0, c[0x0][0x1a8], RZ ;  /* 0x00006a0000057a24 */ /* 0x000fe200078e02ff */
[----:B------:R-:W-:Y:S01]  /*1520*/  LOP3.LUT R0, R6, 0x1c0, RZ, 0xc0, !PT ;  /* 0x000001c006007812 */ /* 0x000fe200078ec0ff */
[C---:B------:R-:W-:Y:S01]  /*1530*/  IMAD.WIDE.U32 R2, R4.reuse, c[0x0][0x1a8], R2 ;  /* 0x00006a0004027a25 */ /* 0x040fe200078e0002 */
[----:B------:R-:W-:Y:S02]  /*1540*/  UIMAD.WIDE.U32 UR26, UR9, UR4, URZ ;  /* 0x00000004091a72a5 */ /* 0x000fe4000f8e003f */
[----:B------:R-:W-:Y:S01]  /*1550*/  UIMAD UR8, UR9, UR5, UR8 ;  /* 0x00000005090872a4 */ /* 0x000fe2000f8e0208 */
[----:B------:R-:W-:Y:S01]  /*1560*/  IMAD R6, R4, c[0x0][0x1ac], R5 ;  /* 0x00006b0004067a24 */ /* 0x000fe200078e0205 */
[----:B------:R-:W-:Y:S01]  /*1570*/  SHF.R.U32.HI R5, RZ, 0x3, R0 ;  /* 0x00000003ff057819 */ /* 0x000fe20000011600 */
[----:B------:R-:W-:Y:S01]  /*1580*/  UIADD3 UR24, UR7, -UR24, URZ ;  /* 0x8000001807187290 */ /* 0x000fe2000fffe03f */
[----:B------:R-:W-:Y:S01]  /*1590*/  LOP3.LUT R4, R0, 0x38, R108, 0xf8, !PT ;  /* 0x0000003800047812 */ /* 0x000fe200078ef86c */
[----:B------:R-:W-:Y:S01]  /*15a0*/  IMAD.IADD R0, R3, 0x1, R6 ;  /* 0x0000000103007824 */ /* 0x000fe200078e0206 */
[----:B------:R-:W-:Y:S01]  /*15b0*/  LEA R14, P0, R2, c[0x0][0x160], 0x1 ;  /* 0x00005800020e7a11 */ /* 0x000fe200078008ff */
[----:B------:R-:W-:Y:S01]  /*15c0*/  UIADD3 UR8, UR27, UR8, URZ ;  /* 0x000000081b087290 */ /* 0x000fe2000fffe03f */
[----:B------:R-:W-:Y:S01]  /*15d0*/  LEA.HI R3, R98, R101, RZ, 0x6 ;  /* 0x0000006562037211 */ /* 0x000fe200078f30ff */
[----:B------:R-:W-:Y:S01]  /*15e0*/  UISETP.GE.AND UP0, UPT, UR6, 0x2, UPT ;  /* 0x000000020600788c */ /* 0x000fe2000bf06270 */
[----:B------:R-:W-:-:S02]  /*15f0*/  LEA.HI.X R13, R2, c[0x0][0x164], R0, 0x1, P0 ;  /* 0x00005900020d7a11 */ /* 0x000fc400000f0c00 */
[----:B------:R-:W-:Y:S01]  /*1600*/  SHFL.IDX PT, R2, R14, RZ, 0x181f ;  /* 0x00181fff0e027589 */ /* 0x000fe200000e0000 */
[----:B------:R-:W-:Y:S01]  /*1610*/  IMAD.SHL.U32 R0, R3, 0x8, RZ ;  /* 0x0000000803007824 */ /* 0x000fe200078e00ff */
[----:B------:R-:W-:Y:S02]  /*1620*/  LOP3.LUT R4, R4, R5, RZ, 0x3c, !PT ;  /* 0x0000000504047212 */ /* 0x000fe400078e3cff */
[----:B------:R-:W1:Y:S01]  /*1630*/  SHFL.IDX PT, R3, R13, RZ, 0x181f ;  /* 0x00181fff0d037589 */ /* 0x000e6200000e0000 */
[----:B------:R-:W-:Y:S02]  /*1640*/  ISETP.GE.AND P0, PT, R15, UR21, PT ;  /* 0x000000150f007c0c */ /* 0x000fe4000bf06270 */
[----:B------:R-:W-:Y:S02]  /*1650*/  LOP3.LUT R6, R4, 0xfffffe00, R0, 0xf8, !PT ;  /* 0xfffffe0004067812 */ /* 0x000fe400078ef800 */
[----:B------:R-:W-:Y:S02]  /*1660*/  SHF.R.S32.HI R5, RZ, 0x1f, R21 ;  /* 0x0000001fff057819 */ /* 0x000fe40000011415 */
[----:B------:R-:W-:Y:S01]  /*1670*/  SHF.R.S32.HI R4, RZ, 0x1f, R35 ;  /* 0x0000001fff047819 */ /* 0x000fe20000011423 */
[----:B------:R-:W-:Y:S01]  /*1680*/  IMAD.SHL.U32 R99, R6, 0x2, RZ ;  /* 0x0000000206637824 */ /* 0x000fe200078e00ff */
[----:B------:R-:W-:-:S02]  /*1690*/  SHF.R.S32.HI R0, RZ, 0x1f, R34 ;  /* 0x0000001fff007819 */ /* 0x000fc40000011422 */
[----:B------:R-:W-:Y:S02]  /*16a0*/  LEA.HI R5, R5, R21, RZ, 0x3 ;  /* 0x0000001505057211 */ /* 0x000fe400078f18ff */
        /* <DEDUP_REMOVED lines=8> */
[----:B-1----:R-:W-:Y:S01]  /*1730*/  @!P0 IMAD.WIDE R10, R108, 0x2, R2 ;  /* 0x000000026c0a8825 */ /* 0x002fe200078e0202 */
[----:B------:R-:W-:Y:S02]  /*1740*/  IADD3 R20, -R20, UR24, RZ ;  /* 0x0000001814147c10 */ /* 0x000fe4000fffe1ff */
[----:B------:R-:W-:Y:S01]  /*1750*/  SHF.R.S32.HI R107, RZ, 0x1f, R106 ;  /* 0x0000001fff6b7819 */ /* 0x000fe2000001146a */
[----:B------:R-:W-:Y:S01]  /*1760*/  @!P0 IMAD.WIDE R8, R106, 0x2, R2 ;  /* 0x000000026a088825 */ /* 0x000fe200078e0202 */
[----:B------:R1:W-:Y:S01]  /*1770*/  @!P0 LDGSTS.E.BYPASS.LTC128B.128 [R99+0x100], [R10.64], !P6 ;  /* 0x001000000a638fae */ /* 0x0003e2000f101d50 */
[----:B------:R-:W-:Y:S02]  /*1780*/  SHF.R.S32.HI R105, RZ, 0x1f, R104 ;  /* 0x0000001fff697819 */ /* 0x000fe40000011468 */
[----:B------:R-:W-:Y:S01]  /*1790*/  @!P0 IMAD.WIDE R6, R104, 0x2, R2 ;  /* 0x0000000268068825 */ /* 0x000fe200078e0202 */
[----:B------:R3:W-:Y:S01]  /*17a0*/  @!P0 LDGSTS.E.BYPASS.LTC128B.128 [R99+0x4100], [R8.64], !P5 ;  /* 0x0410000008638fae */ /* 0x0007e2000e901d50 */
[----:B------:R-:W-:-:S02]  /*17b0*/  SHF.R.S32.HI R103, RZ, 0x1f, R102 ;  /* 0x0000001fff677819 */ /* 0x000fc40000011466 */
        /* <DEDUP_REMOVED lines=30> */
[----:B------:R5:W-:Y:S01]  /*19a0*/  @!P0 LDGSTS.E.BYPASS.LTC128B.128 [R99+0xe100], [R2.64], !P3 ;  /* 0x0e10000002638fae */ /* 0x000be2000d901d50 */
[----:B-1----:R-:W-:-:S03]  /*19b0*/  IMAD R10, R12, c[0x0][0x208], RZ ;  /* 0x000082000c0a7a24 */ /* 0x002fc600078e02ff */
[----:B----4-:R-:W-:Y:S04]  /*19c0*/  SHFL.IDX PT, R6, R14, 0x3, 0x181f ;  /* 0x00781f000e067f89 */ /* 0x010fe800000e0000 */
[----:B------:R1:W4:Y:S01]  /*19d0*/  SHFL.IDX PT, R7, R13, 0x3, 0x181f ;  /* 0x00781f000d077f89 */ /* 0x00032200000e0000 */
[----:B-----5:R-:W-:Y:S01]  /*19e0*/  IMAD.WIDE.U32 R2, R18, c[0x0][0x208], RZ ;  /* 0x0000820012027a25 */ /* 0x020fe200078e00ff */
[----:B--2---:R-:W-:-:S03]  /*19f0*/  SHF.R.S32.HI R11, RZ, 0x1f, R17 ;  /* 0x0000001fff0b7819 */ /* 0x004fc60000011411 */
[----:B---3--:R-:W-:Y:S01]  /*1a00*/  IMAD.WIDE.U32 R8, R17, c[0x0][0x1f0], R4 ;  /* 0x00007c0011087a25 */ /* 0x008fe200078e0004 */
[----:B------:R-:W-:Y:S01]  /*1a10*/  IADD3 R5, R15, 0x60, RZ ;  /* 0x000000600f057810 */ /* 0x000fe20007ffe0ff */
[----:B------:R-:W-:Y:S02]  /*1a20*/  STL [R1+0x48], R17 ;  /* 0x0000481101007387 */ /* 0x000fe40000100800 */
[----:B------:R-:W-:Y:S01]  /*1a30*/  IMAD R0, R11, c[0x0][0x1f0], RZ ;  /* 0x00007c000b007a24 */ /* 0x000fe200078e02ff */
[----:B------:R-:W-:Y:S01]  /*1a40*/  ISETP.GE.AND P1, PT, R5, UR21, PT ;  /* 0x0000001505007c0c */ /* 0x000fe2000bf26270 */
[----:B------:R-:W-:Y:S01]  /*1a50*/  IMAD R4, R18, c[0x0][0x20c], R10 ;  /* 0x0000830012047a24 */ /* 0x000fe200078e020a */
[----:B------:R-:W-:Y:S01]  /*1a60*/  STL [R1+0x7c], R108 ;  /* 0x00007c6c01007387 */ /* 0x000fe20000100800 */
[----:B------:R-:W-:Y:S01]  /*1a70*/  IMAD R10, R17, c[0x0][0x1f4], R0 ;  /* 0x00007d00110a7a24 */ /* 0x000fe200078e0200 */
[----:B------:R-:W-:Y:S01]  /*1a80*/  IADD3 R0, P0, R8, UR22, RZ ;  /* 0x0000001608007c10 */ /* 0x000fe2000ff1e0ff */
[----:B------:R-:W-:Y:S01]  /*1a90*/  IMAD.IADD R5, R3, 0x1, R4 ;  /* 0x0000000103057824 */ /* 0x000fe200078e0204 */
[----:B------:R-:W-:Y:S01]  /*1aa0*/  STL [R1+0x44], R99 ;  /* 0x0000446301007387 */ /* 0x000fe20000100800 */
[----:B------:R-:W-:Y:S01]  /*1ab0*/  IMAD.MOV.U32 R4, RZ, RZ, R2 ;  /* 0x000000ffff047224 */ /* 0x000fe200078e0002 */
[----:B------:R-:W-:-:S02]  /*1ac0*/  IADD3.X R8, R9, UR20, R10, P0, !PT ;  /* 0x0000001409087c10 */ /* 0x000fc400087fe40a */
[C---:B-1----:R-:W-:Y:S01]  /*1ad0*/  LEA R13, P0, R0.reuse, c[0x0][0x1c8], 0x1 ;  /* 0x00007200000d7a11 */ /* 0x042fe200078008ff */
[----:B------:R-:W-:Y:S01]  /*1ae0*/  IMAD.WIDE.U32 R4, R17, c[0x0][0x218], R4 ;  /* 0x0000860011047a25 */ /* 0x000fe200078e0004 */
[----:B------:R-:W-:Y:S02]  /*1af0*/  STL [R1+0xb0], R106 ;  /* 0x0000b06a01007387 */ /* 0x000fe40000100800 */
[----:B------:R-:W-:Y:S01]  /*1b00*/  LEA.HI.X R12, R0, c[0x0][0x1cc], R8, 0x1, P0 ;  /* 0x00007300000c7a11 */ /* 0x000fe200000f0c08 */
[----:B------:R-:W-:Y:S01]  /*1b10*/  IMAD R0, R11, c[0x0][0x218], RZ ;  /* 0x000086000b007a24 */ /* 0x000fe200078e02ff */
[----:B------:R-:W-:Y:S01]  /*1b20*/  SHFL.IDX PT, R2, R13, RZ, 0x181f ;  /* 0x00181fff0d027589 */ /* 0x000fe200000e0000 */
[----:B----4-:R-:W-:-:S03]  /*1b30*/  @!P1 IMAD.WIDE R10, R108, 0x2, R6 ;  /* 0x000000026c0a9825 */ /* 0x010fc600078e0206 */
[----:B------:R-:W1:Y:S01]  /*1b40*/  SHFL.IDX PT, R3, R12, RZ, 0x181f ;  /* 0x00181fff0c037589 */ /* 0x000e6200000e0000 */
[----:B------:R-:W-:Y:S02]  /*1b50*/  IMAD R0, R17, c[0x0][0x21c], R0 ;  /* 0x0000870011007a24 */ /* 0x000fe400078e0200 */
[----:B------:R-:W-:Y:S01]  /*1b60*/  @!P1 IMAD.WIDE R8, R106, 0x2, R6 ;  /* 0x000000026a089825 */ /* 0x000fe200078e0206 */
[----:B------:R2:W-:Y:S01]  /*1b70*/  @!P1 LDGSTS.E.BYPASS.LTC128B.128 [R99+0x3100], [R10.64], !P6 ;  /* 0x031000000a639fae */ /* 0x0005e2000f101d50 */
[----:B------:R-:W-:-:S03]  /*1b80*/  ISETP.GE.AND P6, PT, R108, c[0x0][0x1d4], PT ;  /* 0x000075006c007a0c */ /* 0x000fc60003fc6270 */
[----:B------:R3:W-:Y:S04]  /*1b90*/  @!P1 LDGSTS.E.BYPASS.LTC128B.128 [R99+0x7100], [R8.64], !P5 ;  /* 0x0710000008639fae */ /* 0x0007e8000e901d50 */
[----:B------:R-:W-:Y:S04]  /*1ba0*/  STL [R1+0xb4], R104 ;  /* 0x0000b46801007387 */ /* 0x000fe80000100800 */
[----:B------:R-:W-:Y:S04]  /*1bb0*/  STL [R1+0x58], R102 ;  /* 0x0000586601007387 */ /* 0x000fe80000100800 */
[----:B------:R-:W-:Y:S01]  /*1bc0*/  STL [R1+0x4c], R18 ;  /* 0x00004c1201007387 */ /* 0x000fe20000100800 */
[----:B--2---:R-:W-:-:S02]  /*1bd0*/  IADD3 R10, P0, R4, UR26, RZ ;  /* 0x0000001a040a7c10 */ /* 0x004fc4000ff1e0ff */
[----:B------:R-:W-:Y:S02]  /*1be0*/  LEA.HI R11, R98, R101, RZ, 0x4 ;  /* 0x00000065620b7211 */ /* 0x000fe400078f20ff */
[----:B------:R-:W-:Y:S01]  /*1bf0*/  IADD3.X R4, R5, UR8, R0, P0, !PT ;  /* 0x0000000805047c10 */ /* 0x000fe200087fe400 */
[--C-:B---3--:R-:W-:Y:S01]  /*1c00*/  @!P1 IMAD.WIDE R8, R104, 0x2, R6.reuse ;  /* 0x0000000268089825 */ /* 0x108fe200078e0206 */
[----:B------:R-:W-:Y:S02]  /*1c10*/  ISETP.GE.AND P0, PT, R20, 0x1, PT ;  /* 0x000000011400780c */ /* 0x000fe40003f06270 */
[----:B------:R-:W-:Y:S01]  /*1c20*/  LEA R0, P5, R10, c[0x0][0x1f8], 0x1 ;  /* 0x00007e000a007a11 */ /* 0x000fe200078a08ff */
[----:B------:R-:W-:Y:S01]  /*1c30*/  @!P1 IMAD.WIDE R6, R102, 0x2, R6 ;  /* 0x0000000266069825 */ /* 0x000fe200078e0206 */
[----:B------:R2:W-:Y:S01]  /*1c40*/  @!P1 LDGSTS.E.BYPASS.LTC128B.128 [R99+0xb100], [R8.64], !P4 ;  /* 0x0b10000008639fae */ /* 0x0005e2000e101d50 */
[----:B------:R-:W-:Y:S02]  /*1c50*/  ISETP.GE.AND P4, PT, R35, c[0x0][0x1d4], PT ;  /* 0x0000750023007a0c */ /* 0x000fe40003f86270 */
[----:B------:R-:W-:Y:S01]  /*1c60*/  LEA.HI.X R10, R10, c[0x0][0x1fc], R4, 0x1, P5 ;  /* 0x00007f000a0a7a11 */ /* 0x000fe200028f0c04 */
[----:B------:R-:W3:Y:S01]  /*1c70*/  SHFL.IDX PT, R14, R0, RZ, 0x181f ;  /* 0x00181fff000e7589 */ /* 0x000ee200000e0000 */
[----:B------:R-:W-:-:S03]  /*1c80*/  ISETP.GE.AND P5, PT, R21, c[0x0][0x1d4], PT ;  /* 0x0000750015007a0c */ /* 0x000fc60003fa6270 */
[----:B------:R4:W-:Y:S01]  /*1c90*/  @!P1 LDGSTS.E.BYPASS.LTC128B.128 [R99+0xf100], [R6.64], !P3 ;  /* 0x0f10000006639fae */ /* 0x0009e2000d901d50 */
[--C-:B-1----:R-:W-:Y:S01]  /*1ca0*/  @P0 IMAD.WIDE R4, R104, 0x2, R2.reuse ;  /* 0x0000000268040825 */ /* 0x102fe200078e0202 */
[----:B------:R-:W-:Y:S02]  /*1cb0*/  ISETP.GE.AND P3, PT, R34, c[0x0][0x1d4], PT ;  /* 0x0000750022007a0c */ /* 0x000fe40003f66270 */
[----:B------:R-:W1:Y:S01]  /*1cc0*/  SHFL.IDX PT, R17, R10, RZ, 0x181f ;  /* 0x00181fff0a117589 */ /* 0x000e6200000e0000 */
[----:B------:R-:W-:Y:S02]  /*1cd0*/  ISETP.GT.AND P1, PT, R20, 0x20, PT ;  /* 0x000000201400780c */ /* 0x000fe40003f24270 */
[----:B------:R-:W-:Y:S01]  /*1ce0*/  SEL R100, RZ, 0x10, P3 ;  /* 0x00000010ff647807 */ /* 0x000fe20001800000 */
[----:B------:R-:W5:Y:S04]  /*1cf0*/  SHFL.IDX PT, R15, R0, 0x1, 0x181f ;  /* 0x00381f00000f7f89 */ /* 0x000f6800000e0000 */
[----:B------:R-:W0:Y:S04]  /*1d00*/  LDGDEPBAR ;  /* 0x00000000000079af */ /* 0x000e280000000000 */
[----:B------:R1:W3:Y:S01]  /*1d10*/  SHFL.IDX PT, R16, R10, 0x1, 0x181f ;  /* 0x00381f000a107f89 */ /* 0x0002e200000e0000 */
[----:B--2---:R-:W-:-:S05]  /*1d20*/  @P0 IMAD.WIDE R8, R108, 0x2, R2 ;  /* 0x000000026c080825 */ /* 0x004fca00078e0202 */
[----:B------:R2:W-:Y:S01]  /*1d30*/  @P0 LDGSTS.E.BYPASS.LTC128B.128 [R99+0x10100], [R8.64], !P6 ;  /* 0x1010000008630fae */ /* 0x0005e2000f101d50 */
[----:B----4-:R-:W-:-:S04]  /*1d40*/  @P0 IMAD.WIDE R6, R106, 0x2, R2 ;  /* 0x000000026a060825 */ /* 0x010fc800078e0202 */
[----:B------:R-:W-:Y:S01]  /*1d50*/  @P0 IMAD.WIDE R2, R102, 0x2, R2 ;  /* 0x0000000266020825 */ /* 0x000fe200078e0202 */
[----:B------:R4:W-:Y:S04]  /*1d60*/  @P0 LDGSTS.E.BYPASS.LTC128B.128 [R99+0x12100], [R6.64], !P5 ;  /* 0x1210000006630fae */ /* 0x0009e8000e901d50 */
[----:B------:R5:W-:Y:S01]  /*1d70*/  @P0 LDGSTS.E.BYPASS.LTC128B.128 [R99+0x14100], [R4.64], !P4 ;  /* 0x1410000004630fae */ /* 0x000be2000e101d50 */
[----:B-1----:R-:W-:-:S03]  /*1d80*/  LOP3.LUT R10, R11, 0xfffffff0, RZ, 0xc0, !PT ;  /* 0xfffffff00b0a7812 */ /* 0x002fc600078ec0ff */
[----:B------:R1:W-:Y:S02]  /*1d90*/  @P0 LDGSTS.E.BYPASS.LTC128B.128 [R99+0x16100], [R2.64], !P3 ;  /* 0x1610000002630fae */ /* 0x0003e4000d901d50 */
[----:B------:R-:W-:-:S05]  /*1da0*/  IMAD.IADD R10, R101, 0x1, -R10 ;  /* 0x00000001650a7824 */ /* 0x000fca00078e0a0a */
[----:B------:R-:W-:Y:S01]  /*1db0*/  SHF.R.S32.HI R18, RZ, 0x1f, R10 ;  /* 0x0000001fff127819 */ /* 0x000fe2000001140a */
[----:B--2---:R-:W-:-:S03]  /*1dc0*/  IMAD.WIDE R8, R108, 0x2, RZ ;  /* 0x000000026c087825 */ /* 0x004fc600078e02ff */
[----:B------:R-:W-:Y:S02]  /*1dd0*/  LEA.HI R18, R18, R10, RZ, 0x3 ;  /* 0x0000000a12127211 */ /* 0x000fe400078f18ff */
[----:B---3--:R-:W-:Y:S02]  /*1de0*/  IADD3 R32, P0, R14, R8, RZ ;  /* 0x000000080e207210 */ /* 0x008fe40007f1e0ff */
[----:B----4-:R-:W-:Y:S01]  /*1df0*/  SHF.R.S32.HI R6, RZ, 0x4, R11 ;  /* 0x00000004ff067819 */ /* 0x010fe2000001140b */
[----:B------:R-:W-:Y:S02]  /*1e00*/  IMAD.SHL.U32 R7, R19, 0x40, RZ ;  /* 0x0000004013077824 */ /* 0x000fe400078e00ff */
[----:B------:R-:W-:Y:S01]  /*1e10*/  IMAD.X R33, R17, 0x1, R9, P0 ;  /* 0x0000000111217824 */ /* 0x000fe200000e0609 */
[----:B-----5:R2:W-:Y:S01]  /*1e20*/  SHFL.IDX PT, R4, R13, 0x1, 0x181f ;  /* 0x00381f000d047f89 */ /* 0x0205e200000e0000 */
[----:B------:R-:W-:Y:S02]  /*1e30*/  LEA.HI R0, R11, R6, RZ, 0x1 ;  /* 0x000000060b007211 */ /* 0x000fe400078f08ff */
[----:B------:R-:W-:Y:S01]  /*1e40*/  IADD3 R30, P0, R8, R15, RZ ;  /* 0x0000000f081e7210 */ /* 0x000fe20007f1e0ff */
[----:B------:R3:W4:Y:S01]  /*1e50*/  SHFL.IDX PT, R5, R12, 0x1, 0x181f ;  /* 0x00381f000c057f89 */ /* 0x00072200000e0000 */
[----:B------:R-:W-:Y:S01]  /*1e60*/  LOP3.LUT R0, R0, 0xfffffffe, RZ, 0xc0, !PT ;  /* 0xfffffffe00007812 */ /* 0x000fe200078ec0ff */
[----:B-1----:R-:W-:Y:S01]  /*1e70*/  IMAD.WIDE R2, R106, 0x2, RZ ;  /* 0x000000026a027825 */ /* 0x002fe200078e02ff */
[----:B------:R-:W-:-:S03]  /*1e80*/  LOP3.LUT R11, R18, 0xfffffff8, RZ, 0xc0, !PT ;  /* 0xfffffff8120b7812 */ /* 0x000fc600078ec0ff */
[----:B------:R-:W-:Y:S01]  /*1e90*/  IMAD.X R31, R9, 0x1, R16, P0 ;  /* 0x00000001091f7824 */ /* 0x000fe200000e0610 */
[----:B------:R-:W-:Y:S01]  /*1ea0*/  IADD3 R28, P0, R14, R2, RZ ;  /* 0x000000020e1c7210 */ /* 0x000fe20007f1e0ff */
[----:B------:R-:W-:-:S04]  /*1eb0*/  IMAD.IADD R11, R10, 0x1, -R11 ;  /* 0x000000010a0b7824 */ /* 0x000fc800078e0a0b */
[----:B------:R-:W-:Y:S01]  /*1ec0*/  IMAD.X R29, R17, 0x1, R3, P0 ;  /* 0x00000001111d7824 */ /* 0x000fe200000e0603 */
[----:B------:R-:W-:-:S05]  /*1ed0*/  IADD3 R26, P0, R2, R15, RZ ;  /* 0x0000000f021a7210 */ /* 0x000fca0007f1e0ff */
[----:B------:R-:W-:Y:S02]  /*1ee0*/  IMAD.X R27, R3, 0x1, R16, P0 ;  /* 0x00000001031b7824 */ /* 0x000fe400000e0610 */
[----:B--2---:R-:W-:Y:S01]  /*1ef0*/  IMAD.IADD R13, R6, 0x1, -R0 ;  /* 0x00000001060d7824 */ /* 0x004fe200078e0a00 */
[----:B------:R-:W-:Y:S01]  /*1f00*/  LOP3.LUT R0, R7, 0x1c0, RZ, 0xc0, !PT ;  /* 0x000001c007007812 */ /* 0x000fe200078ec0ff */
[----:B------:R-:W-:-:S03]  /*1f10*/  IMAD.WIDE R2, R104, 0x2, RZ ;  /* 0x0000000268027825 */ /* 0x000fc600078e02ff */
[----:B---3--:R-:W-:Y:S01]  /*1f20*/  LOP3.LUT R12, R0, 0x8, R22, 0xf8, !PT ;  /* 0x00000008000c7812 */ /* 0x008fe200078ef816 */
[----:B----4-:R-:W-:Y:S01]  /*1f30*/  @P1 IMAD.WIDE R8, R108, 0x2, R4 ;  /* 0x000000026c081825 */ /* 0x010fe200078e0204 */
[----:B------:R-:W-:Y:S02]  /*1f40*/  SHF.R.U32.HI R0, RZ, 0x3, R0 ;  /* 0x00000003ff007819 */ /* 0x000fe40000011600 */
[----:B------:R-:W-:Y:S01]  /*1f50*/  IADD3 R22, P0, R2, R15, RZ ;  /* 0x0000000f02167210 */ /* 0x000fe20007f1e0ff */
[----:B------:R-:W-:Y:S01]  /*1f60*/  @P1 IMAD.WIDE R6, R106, 0x2, R4 ;  /* 0x000000026a061825 */ /* 0x000fe200078e0204 */
[----:B------:R1:W-:Y:S01]  /*1f70*/  @P1 LDGSTS.E.BYPASS.LTC128B.128 [R99+0x11100], [R8.64], !P6 ;  /* 0x1110000008631fae */ /* 0x0003e2000f101d50 */
[----:B------:R-:W-:Y:S02]  /*1f80*/  LOP3.LUT R0, R12, R0, RZ, 0x3c, !PT ;  /* 0x000000000c007212 */ /* 0x000fe400078e3cff */
[----:B------:R-:W-:Y:S01]  /*1f90*/  IMAD.X R23, R3, 0x1, R16, P0 ;  /* 0x0000000103177824 */ /* 0x000fe200000e0610 */
[----:B------:R2:W-:Y:S02]  /*1fa0*/  @P1 LDGSTS.E.BYPASS.LTC128B.128 [R99+0x13100], [R6.64], !P5 ;  /* 0x1310000006631fae */ /* 0x0005e4000e901d50 */
[----:B------:R-:W-:-:S04]  /*1fb0*/  IMAD R0, R13, 0x200, R0 ;  /* 0x000002000d007824 */ /* 0x000fc800078e0200 */
[----:B------:R-:W-:-:S05]  /*1fc0*/  IMAD.SHL.U32 R134, R0, 0x2, RZ ;  /* 0x0000000200867824 */ /* 0x000fca00078e00ff */
[C---:B------:R-:W-:Y:S02]  /*1fd0*/  IADD3 R0, R134.reuse, 0x10100, RZ ;  /* 0x0001010086007810 */ /* 0x040fe40007ffe0ff */
[----:B------:R-:W-:Y:S01]  /*1fe0*/  IADD3 R111, R134, 0x10120, RZ ;  /* 0x00010120866f7810 */ /* 0x000fe20007ffe0ff */
[----:B-1----:R-:W-:-:S04]  /*1ff0*/  @P1 IMAD.WIDE R8, R104, 0x2, R4 ;  /* 0x0000000268081825 */ /* 0x002fc800078e0204 */
[----:B------:R-:W-:Y:S01]  /*2000*/  @P1 IMAD.WIDE R4, R102, 0x2, R4 ;  /* 0x0000000266041825 */ /* 0x000fe200078e0204 */
[----:B------:R1:W-:Y:S03]  /*2010*/  @P1 LDGSTS.E.BYPASS.LTC128B.128 [R99+0x15100], [R8.64], !P4 ;  /* 0x1510000008631fae */ /* 0x0003e6000e101d50 */
[----:B--2---:R-:W-:Y:S01]  /*2020*/  IMAD.SHL.U32 R6, R11, 0x40, RZ ;  /* 0x000000400b067824 */ /* 0x004fe200078e00ff */
[----:B------:R2:W-:Y:S01]  /*2030*/  @P1 LDGSTS.E.BYPASS.LTC128B.128 [R99+0x17100], [R4.64], !P3 ;  /* 0x1710000004631fae */ /* 0x0005e2000d901d50 */
[----:B------:R-:W-:Y:S01]  /*2040*/  IMAD.SHL.U32 R7, R13, 0x8, RZ ;  /* 0x000000080d077824 */ /* 0x000fe200078e00ff */
[----:B------:R-:W-:Y:S01]  /*2050*/  IADD3 R24, P1, R14, R2, RZ ;  /* 0x000000020e187210 */ /* 0x000fe20007f3e0ff */
[----:B------:R-:W-:Y:S01]  /*2060*/  IMAD.SHL.U32 R2, R18, 0x40, RZ ;  /* 0x0000004012027824 */ /* 0x000fe200078e00ff */
[----:B------:R-:W0:Y:S01]  /*2070*/  LDGDEPBAR ;  /* 0x00000000000079af */ /* 0x000e220000000000 */
[----:B------:R-:W-:-:S02]  /*2080*/  LOP3.LUT R6, R6, 0x1c0, RZ, 0xc0, !PT ;  /* 0x000001c006067812 */ /* 0x000fc400078ec0ff */
[----:B------:R-:W-:Y:S01]  /*2090*/  IMAD.X R25, R17, 0x1, R3, P1 ;  /* 0x0000000111197824 */ /* 0x000fe200008e0603 */
[----:B------:R-:W-:Y:S02]  /*20a0*/  LOP3.LUT P1, RZ, R19, 0x2, RZ, 0xc0, !PT ;  /* 0x0000000213ff7812 */ /* 0x000fe4000782c0ff */
[----:B------:R-:W-:Y:S02]  /*20b0*/  LOP3.LUT R7, R6, 0x8, R7, 0xf8, !PT ;  /* 0x0000000806077812 */ /* 0x000fe400078ef807 */
[----:B------:R-:W-:Y:S02]  /*20c0*/  SHF.R.U32.HI R6, RZ, 0x3, R6 ;  /* 0x00000003ff067819 */ /* 0x000fe40000011606 */
[----:B------:R-:W-:Y:S02]  /*20d0*/  IADD3 R3, R99, 0x100, RZ ;  /* 0x0000010063037810 */ /* 0x000fe40007ffe0ff */
[----:B------:R-:W-:-:S05]  /*20e0*/  LOP3.LUT R6, R7, R6, RZ, 0x3c, !PT ;  /* 0x0000000607067212 */ /* 0x000fca00078e3cff */
[----:B------:R-:W-:Y:S02]  /*20f0*/  @P1 IADD3 R111, R0, -0x20, RZ ;  /* 0xffffffe0006f1810 */ /* 0x000fe40007ffe0ff */
[----:B------:R-:W-:-:S03]  /*2100*/  LOP3.LUT P1, RZ, R11, 0x2, RZ, 0xc0, !PT ;  /* 0x000000020bff7812 */ /* 0x000fc6000782c0ff */
[----:B------:R-:W-:Y:S01]  /*2110*/  STL [R1], R111 ;  /* 0x0000006f01007387 */ /* 0x000fe20000100800 */
[----:B--2---:R-:W-:Y:S01]  /*2120*/  IMAD.WIDE R4, R102, 0x2, RZ ;  /* 0x0000000266047825 */ /* 0x004fe200078e02ff */
[----:B------:R-:W-:-:S04]  /*2130*/  DEPBAR.LE SB0, 0x1 ;  /* 0x000080400000791a */ /* 0x000fc80000000000 */
[----:B------:R-:W-:Y:S01]  /*2140*/  BAR.SYNC.DEFER_BLOCKING 0x0 ;  /* 0x0000000000007b1d */ /* 0x000fe20000010000 */
[----:B------:R-:W-:-:S05]  /*2150*/  IADD3 R12, P0, R14, R4, RZ ;  /* 0x000000040e0c7210 */ /* 0x000fca0007f1e0ff */
[----:B------:R-:W-:Y:S01]  /*2160*/  IMAD.X R13, R17, 0x1, R5, P0 ;  /* 0x00000001110d7824 */ /* 0x000fe200000e0605 */
[----:B-1----:R-:W-:Y:S01]  /*2170*/  IADD3 R8, P0, R4, R15, RZ ;  /* 0x0000000f04087210 */ /* 0x002fe20007f1e0ff */
[----:B------:R-:W-:Y:S01]  /*2180*/  STL [R1+0xc4], R109 ;  /* 0x0000c46d01007387 */ /* 0x000fe20000100800 */
        /* <DEDUP_REMOVED lines=37> */
[----:B------:R1:W-:Y:S04]  /*23e0*/  STL [R1+0x50], R3 ;  /* 0x0000500301007387 */ /* 0x0003e80000100800 */
[----:B------:R-:W-:Y:S01]  /*23f0*/  STL [R1+0x90], R103 ;  /* 0x0000906701007387 */ /* 0x000fe20000100800 */
[----:B------:R-:W-:-:S04]  /*2400*/  DEPBAR.LE SB0, 0x0 ;  /* 0x000080000000791a */ /* 0x000fc80000000000 */
[----:B------:R-:W-:Y:S01]  /*2410*/  BAR.SYNC.DEFER_BLOCKING 0x0 ;  /* 0x0000000000007b1d */ /* 0x000fe20000010000 */
[----:B-1----:R-:W-:-:S05]  /*2420*/  IADD3 R3, R99, 0x4100, RZ ;  /* 0x0000410063037810 */ /* 0x002fca0007ffe0ff */
[----:B------:R-:W-:Y:S04]  /*2430*/  LDSM.16.M88.4 R36, [R134+0x10100] ;  /* 0x010100008624783b */ /* 0x000fe80000000200 */
[----:B------:R-:W1:Y:S04]  /*2440*/  LDSM.16.M88.4 R40, [R134+0x10900] ;  /* 0x010900008628783b */ /* 0x000e680000000200 */
[----:B------:R-:W-:Y:S04]  /*2450*/  LDSM.16.M88.4 R48, [R134+0x11100] ;  /* 0x011100008630783b */ /* 0x000fe80000000200 */
[----:B------:R-:W-:Y:S04]  /*2460*/  LDSM.16.M88.4 R56, [R134+0x11900] ;  /* 0x011900008638783b */ /* 0x000fe80000000200 */
[----:B------:R-:W-:Y:S04]  /*2470*/  LDSM.16.M88.4 R44, [R111] ;  /* 0x000000006f2c783b */ /* 0x000fe80000000200 */
[----:B------:R-:W2:Y:S04]  /*2480*/  LDSM.16.M88.4 R52, [R111+0x800] ;  /* 0x000800006f34783b */ /* 0x000ea80000000200 */
[----:B------:R-:W3:Y:S04]  /*2490*/  LDSM.16.M88.4 R72, [R111+0x1000] ;  /* 0x001000006f48783b */ /* 0x000ee80000000200 */
[----:B------:R-:W4:Y:S04]  /*24a0*/  LDSM.16.M88.4 R76, [R111+0x1800] ;  /* 0x001800006f4c783b */ /* 0x000f280000000200 */
[----:B------:R-:W-:Y:S01]  /*24b0*/  @!PT LDS RZ, [RZ] ;  /* 0x00000000fffff984 */ /* 0x000fe20000000800 */
[----:B------:R-:W-:Y:S01]  /*24c0*/  @!PT LDS RZ, [RZ] ;  /* 0x00000000fffff984 */ /* 0x000fe20000000800 */
[----:B------:R-:W-:Y:S01]  /*24d0*/  @!PT LDS RZ, [RZ] ;  /* 0x00000000fffff984 */ /* 0x000fe20000000800 */
[----:B------:R5:W-:Y:S01]  /*24e0*/  LDGSTS.E.BYPASS.LTC128B.128 [R99+0x100], [R32.64], !P0 ;  /* 0x0010000020637fae */ /* 0x000be2000c101d50 */
[----:B------:R-:W-:-:S02]  /*24f0*/  ISETP.LT.OR P0, PT, R20, 0x1, P1 ;  /* 0x000000011400780c */ /* 0x000fc40000f01670 */
        /* <DEDUP_REMOVED lines=13> */
[C---:B-1----:R-:W-:Y:S11]  /*25d0*/  HMMA.16816.F32 R12, R168.reuse, R40, RZ ;  /* 0x00000028a80c723c */ /* 0x042ff600000018ff */
        /* <DEDUP_REMOVED lines=8> */
[----:B--2---:R-:W-:Y:S01]  /*2660*/  HMMA.16816.F32 R28, R168, R42, RZ ;  /* 0x0000002aa81c723c */ /* 0x004fe200000018ff */
[----:B------:R-:W-:Y:S01]  /*2670*/  IMAD R249, R2, 0x2, R111 ;  /* 0x0000000202f97824 */ /* 0x000fe200078e026f */
[----:B------:R-:W-:-:S05]  /*2680*/  IADD3 R2, R99, 0x2100, RZ ;  /* 0x0000210063027810 */ /* 0x000fca0007ffe0ff */
[----:B------:R2:W-:Y:S01]  /*2690*/  STL [R1+0xa8], R2 ;  /* 0x0000a80201007387 */ /* 0x0005e20000100800 */
[----:B------:R-:W-:Y:S03]  /*26a0*/  HMMA.16816.F32 R60, R172, R52, R12 ;  /* 0x00000034ac3c723c */ /* 0x000fe6000000180c */
[----:B------:R3:W-:Y:S04]  /*26b0*/  STL [R1+0xa4], R3 ;  /* 0x0000a40301007387 */ /* 0x0007e80000100800 */
[----:B------:R4:W-:Y:S01]  /*26c0*/  LDGSTS.E.BYPASS.LTC128B.128 [R99+0x5100], [R22.64], !P0 ;  /* 0x0510000016637fae */ /* 0x0009e2000c101d50 */
[----:B-1----:R-:W-:Y:S01]  /*26d0*/  HMMA.16816.F32 R24, R168, R36, RZ ;  /* 0x00000024a818723c */ /* 0x002fe200000018ff */
[----:B------:R-:W-:-:S02]  /*26e0*/  PLOP3.LUT P0, PT, PT, PT, UP0, 0x40, 0x0 ;  /* 0x000000000000781c */ /* 0x000fc40003f0e808 */
[----:B------:R1:W-:Y:S01]  /*26f0*/  LDGSTS.E.BYPASS.LTC128B.128 [R99+0x7100], [R8.64], !P1 ;  /* 0x0710000008637fae */ /* 0x0003e2000c901d50 */
[----:B------:R-:W-:-:S03]  /*2700*/  ISETP.GT.AND P1, PT, R110, 0x3f, PT ;  /* 0x0000003f6e00780c */ /* 0x000fc60003f24270 */
[----:B------:R-:W1:Y:S01]  /*2710*/  LDSM.16.M88.4 R40, [R252+0x10100] ;  /* 0x01010000fc28783b */ /* 0x000e620000000200 */
[----:B------:R-:W-:Y:S03]  /*2720*/  HMMA.16816.F32 R68, R172, R46, R16 ;  /* 0x0000002eac44723c */ /* 0x000fe60000001810 */
[----:B------:R-:W-:Y:S04]  /*2730*/  LDSM.16.M88.4 R80, [R111+0x4000] ;  /* 0x004000006f50783b */ /* 0x000fe80000000200 */
[----:B------:R-:W-:Y:S01]  /*2740*/  LDSM.16.M88.4 R84, [R134+0x17100] ;  /* 0x017100008654783b */ /* 0x000fe20000000200 */
[----:B------:R-:W-:Y:S01]  /*2750*/  HMMA.16816.F32 R16, R168, R50, RZ ;  /* 0x00000032a810723c */ /* 0x000fe200000018ff */
[----:B--2---:R-:W-:-:S02]  /*2760*/  IADD3 R2, R99, 0x6100, RZ ;  /* 0x0000610063027810 */ /* 0x004fc40007ffe0ff */
[----:B------:R-:W-:Y:S01]  /*2770*/  LDSM.16.M88.4 R92, [R252+0x16900] ;  /* 0x01690000fc5c783b */ /* 0x000fe20000000200 */
[----:B---3--:R-:W-:-:S03]  /*2780*/  IADD3 R3, R111, 0x1000, RZ ;  /* 0x000010006f037810 */ /* 0x008fc60007ffe0ff */
[----:B------:R-:W-:Y:S01]  /*2790*/  LDSM.16.M88.4 R88, [R252+0x17900] ;  /* 0x01790000fc58783b */ /* 0x000fe20000000200 */
[----:B------:R-:W-:Y:S03]  /*27a0*/  HMMA.16816.F32 R64, R172, R44, R24 ;  /* 0x0000002cac40723c */ /* 0x000fe60000001818 */
[----:B------:R2:W-:Y:S04]  /*27b0*/  STL [R1+0xa0], R2 ;  /* 0x0000a00201007387 */ /* 0x0005e80000100800 */
[----:B------:R3:W-:Y:S01]  /*27c0*/  STL [R1+0x3c], R6 ;  /* 0x00003c0601007387 */ /* 0x0007e20000100800 */
[C---:B------:R-:W-:Y:S03]  /*27d0*/  HMMA.16816.F32 R24, R168.reuse, R48, RZ ;  /* 0x00000030a818723c */ /* 0x040fe600000018ff */
[----:B------:R-:W4:Y:S04]  /*27e0*/  LDSM.16.M88.4 R48, [R252+0x10900] ;  /* 0x01090000fc30783b */ /* 0x000f280000000200 */
[----:B------:R5:W-:Y:S01]  /*27f0*/  STL [R1+0x38], R3 ;  /* 0x0000380301007387 */ /* 0x000be20000100800 */
[C---:B------:R-:W-:Y:S03]  /*2800*/  HMMA.16816.F32 R12, R168.reuse, R56, RZ ;  /* 0x00000038a80c723c */ /* 0x040fe600000018ff */
[----:B------:R-:W0:Y:S05]  /*2810*/  LDGDEPBAR ;  /* 0x00000000000079af */ /* 0x000e2a0000000000 */
[----:B-1----:R-:W-:Y:S01]  /*2820*/  HMMA.16816.F32 R8, R168, R58, RZ ;  /* 0x0000003aa808723c */ /* 0x002fe200000018ff */
[----:B------:R-:W1:Y:S01]  /*2830*/  LDSM.16.M88.4 R56, [R252+0x11100] ;  /* 0x01110000fc38783b */ /* 0x000e620000000200 */
[----:B--2---:R-:W-:-:S06]  /*2840*/  IADD3 R2, R111, 0x1800, RZ ;  /* 0x000018006f027810 */ /* 0x004fcc0007ffe0ff */
[----:B------:R-:W-:Y:S01]  /*2850*/  HMMA.16816.F32 R44, R172, R54, R28 ;  /* 0x00000036ac2c723c */ /* 0x000fe2000000181c */
[----:B------:R-:W2:Y:S01]  /*2860*/  LDSM.16.M88.4 R28, [R252+0x11900] ;  /* 0x01190000fc1c783b */ /* 0x000ea20000000200 */
[----:B---3--:R-:W-:-:S03]  /*2870*/  IADD3 R6, R111, 0x2000, RZ ;  /* 0x000020006f067810 */ /* 0x008fc60007ffe0ff */
[----:B------:R-:W-:Y:S03]  /*2880*/  LDSM.16.M88.4 R52, [R249+0x1000] ;  /* 0x00100000f934783b */ /* 0x000fe60000000200 */
[C---:B------:R-:W-:Y:S01]  /*2890*/  HMMA.16816.F32 R36, R172.reuse, R72, R24 ;  /* 0x00000048ac24723c */ /* 0x040fe20000001818 */
[C---:B-----5:R-:W-:Y:S01]  /*28a0*/  IADD3 R3, R111.reuse, 0x2800, RZ ;  /* 0x000028006f037810 */ /* 0x060fe20007ffe0ff */
[----:B------:R3:W-:Y:S04]  /*28b0*/  STL [R1+0x34], R2 ;  /* 0x0000340201007387 */ /* 0x0007e80000100800 */
[----:B------:R5:W-:Y:S02]  /*28c0*/  STL [R1+0x30], R6 ;  /* 0x0000300601007387 */ /* 0x000be40000100800 */
[C---:B------:R-:W-:Y:S02]  /*28d0*/  HMMA.16816.F32 R32, R172.reuse, R74, R16 ;  /* 0x0000004aac20723c */ /* 0x040fe40000001810 */
[----:B------:R-:W1:Y:S04]  /*28e0*/  LDSM.16.M88.4 R16, [R249] ;  /* 0x00000000f910783b */ /* 0x000e680000000200 */
[----:B------:R-:W-:Y:S02]  /*28f0*/  LDSM.16.M88.4 R72, [R134+0x12100] ;  /* 0x012100008648783b */ /* 0x000fe40000000200 */
[----:B----4-:R-:W-:Y:S02]  /*2900*/  HMMA.16816.F32 R24, R172, R76, R12 ;  /* 0x0000004cac18723c */ /* 0x010fe4000000180c */
[----:B------:R4:W-:Y:S06]  /*2910*/  STL [R1+0x2c], R3 ;  /* 0x00002c0301007387 */ /* 0x0009ec0000100800 */
[----:B------:R-:W-:Y:S01]  /*2920*/  HMMA.16816.F32 R12, R192, R40, R64 ;  /* 0x00000028c00c723c */ /* 0x000fe20000001840 */
[----:B------:R-:W2:Y:S01]  /*2930*/  LDSM.16.M88.4 R64, [R249+0x800] ;  /* 0x00080000f940783b */ /* 0x000ea20000000200 */
[----:B---3--:R-:W-:-:S02]  /*2940*/  IADD3 R2, R111, 0x3000, RZ ;  /* 0x000030006f027810 */ /* 0x008fc40007ffe0ff */
[----:B-----5:R-:W-:-:S04]  /*2950*/  IADD3 R6, R111, 0x3800, RZ ;  /* 0x000038006f067810 */ /* 0x020fc80007ffe0ff */
[----:B------:R-:W-:Y:S01]  /*2960*/  HMMA.16816.F32 R20, R172, R78, R8 ;  /* 0x0000004eac14723c */ /* 0x000fe20000001808 */
[----:B------:R-:W-:Y:S04]  /*2970*/  LDSM.16.M88.4 R76, [R134+0x14100] ;  /* 0x01410000864c783b */ /* 0x000fe80000000200 */
[----:B------:R3:W-:Y:S03]  /*2980*/  STL [R1+0x28], R2 ;  /* 0x0000280201007387 */ /* 0x0007e60000100800 */
[----:B------:R-:W-:Y:S01]  /*2990*/  HMMA.16816.F32 R8, R192, R42, R68 ;  /* 0x0000002ac008723c */ /* 0x000fe20000001844 */
[----:B------:R-:W-:Y:S01]  /*29a0*/  LDSM.16.M88.4 R68, [R134+0x12900] ;  /* 0x012900008644783b */ /* 0x000fe20000000200 */
[----:B----4-:R-:W-:-:S03]  /*29b0*/  IADD3 R3, R111, 0x4000, RZ ;  /* 0x000040006f037810 */ /* 0x010fc60007ffe0ff */
[----:B------:R4:W-:Y:S03]  /*29c0*/  STL [R1+0x24], R6 ;  /* 0x0000240601007387 */ /* 0x0009e60000100800 */
[C---:B------:R-:W-:Y:S01]  /*29d0*/  HMMA.16816.F32 R60, R192.reuse, R48, R60 ;  /* 0x00000030c03c723c */ /* 0x040fe2000000183c */
[----:B------:R5:W-:Y:S07]  /*29e0*/  STL [R1+0x20], R3 ;  /* 0x0000200301007387 */ /* 0x000bee0000100800 */
[----:B------:R-:W-:Y:S01]  /*29f0*/  HMMA.16816.F32 R44, R192, R50, R44 ;  /* 0x00000032c02c723c */ /* 0x000fe2000000182c */
[----:B---3--:R-:W-:-:S07]  /*2a00*/  IADD3 R2, R111, 0x4800, RZ ;  /* 0x000048006f027810 */ /* 0x008fce0007ffe0ff */
[----:B-1----:R-:W-:Y:S01]  /*2a10*/  HMMA.16816.F32 R40, R192, R56, R36 ;  /* 0x00000038c028723c */ /* 0x002fe20000001824 */
[----:B------:R1:W-:Y:S01]  /*2a20*/  STL [R1+0x1c], R2 ;  /* 0x00001c0201007387 */ /* 0x0003e20000100800 */
[----:B----4-:R-:W-:-:S06]  /*2a30*/  IADD3 R6, R111, 0x5000, RZ ;  /* 0x000050006f067810 */ /* 0x010fcc0007ffe0ff */
[----:B------:R-:W-:Y:S01]  /*2a40*/  HMMA.16816.F32 R36, R192, R58, R32 ;  /* 0x0000003ac024723c */ /* 0x000fe20000001820 */
[----:B------:R-:W3:Y:S01]  /*2a50*/  LDSM.16.M88.4 R56, [R249+0x1800] ;  /* 0x00180000f938783b */ /* 0x000ee20000000200 */
[----:B-----5:R-:W-:-:S03]  /*2a60*/  IADD3 R3, R111, 0x5800, RZ ;  /* 0x000058006f037810 */ /* 0x020fc60007ffe0ff */
[----:B------:R4:W-:Y:S03]  /*2a70*/  STL [R1+0x18], R6 ;  /* 0x0000180601007387 */ /* 0x0009e60000100800 */
[C---:B--2---:R-:W-:Y:S01]  /*2a80*/  HMMA.16816.F32 R32, R192.reuse, R28, R24 ;  /* 0x0000001cc020723c */ /* 0x044fe20000001818 */
[----:B------:R2:W-:Y:S07]  /*2a90*/  STL [R1+0x14], R3 ;  /* 0x0000140301007387 */ /* 0x0005ee0000100800 */
[----:B------:R-:W-:Y:S01]  /*2aa0*/  HMMA.16816.F32 R28, R192, R30, R20 ;  /* 0x0000001ec01c723c */ /* 0x000fe20000001814 */
[----:B-1----:R-:W-:-:S07]  /*2ab0*/  IADD3 R2, R111, 0x6000, RZ ;  /* 0x000060006f027810 */ /* 0x002fce0007ffe0ff */
[----:B------:R-:W-:Y:S01]  /*2ac0*/  HMMA.16816.F32 R24, R196, R16, R12 ;  /* 0x00000010c418723c */ /* 0x000fe2000000180c */
[----:B------:R1:W-:Y:S01]  /*2ad0*/  STL [R1+0x10], R2 ;  /* 0x0000100201007387 */ /* 0x0003e20000100800 */
[----:B----4-:R-:W-:-:S06]  /*2ae0*/  IADD3 R6, R111, 0x6800, RZ ;  /* 0x000068006f067810 */ /* 0x010fcc0007ffe0ff */
[C---:B------:R-:W-:Y:S01]  /*2af0*/  HMMA.16816.F32 R20, R196.reuse, R18, R8 ;  /* 0x00000012c414723c */ /* 0x040fe20000001808 */
[C---:B--2---:R-:W-:Y:S01]  /*2b00*/  IADD3 R3, R111.reuse, 0x7000, RZ ;  /* 0x000070006f037810 */ /* 0x044fe20007ffe0ff */
[----:B------:R-:W-:Y:S06]  /*2b10*/  STL [R1+0xc], R6 ;  /* 0x00000c0601007387 */ /* 0x000fec0000100800 */
[C---:B------:R-:W-:Y:S01]  /*2b20*/  HMMA.16816.F32 R16, R196.reuse, R64, R60 ;  /* 0x00000040c410723c */ /* 0x040fe2000000183c */
[----:B------:R-:W-:Y:S07]  /*2b30*/  LDSM.16.M88.4 R60, [R134+0x13900] ;  /* 0x01390000863c783b */ /* 0x000fee0000000200 */
[----:B------:R-:W-:Y:S01]  /*2b40*/  HMMA.16816.F32 R12, R196, R66, R44 ;  /* 0x00000042c40c723c */ /* 0x000fe2000000182c */
[----:B------:R-:W2:Y:S01]  /*2b50*/  LDSM.16.M88.4 R64, [R134+0x13100] ;  /* 0x013100008640783b */ /* 0x000ea20000000200 */
[----:B-1----:R-:W-:-:S05]  /*2b60*/  IADD3 R2, R111, 0x7800, RZ ;  /* 0x000078006f027810 */ /* 0x002fca0007ffe0ff */
[----:B------:R-:W-:Y:S01]  /*2b70*/  STL [R1+0x4], R2 ;  /* 0x0000040201007387 */ /* 0x000fe20000100800 */
[C---:B------:R-:W-:Y:S03]  /*2b80*/  HMMA.16816.F32 R8, R196.reuse, R52, R40 ;  /* 0x00000034c408723c */ /* 0x040fe60000001828 */
[----:B------:R-:W-:Y:S05]  /*2b90*/  STL [R1+0x8], R3 ;  /* 0x0000080301007387 */ /* 0x000fea0000100800 */
[C---:B------:R-:W-:Y:S08]  /*2ba0*/  HMMA.16816.F32 R52, R196.reuse, R54, R36 ;  /* 0x00000036c434723c */ /* 0x040ff00000001824 */
[C---:B---3--:R-:W-:Y:S01]  /*2bb0*/  HMMA.16816.F32 R48, R196.reuse, R56, R32 ;  /* 0x00000038c430723c */ /* 0x048fe20000001820 */
[----:B------:R-:W-:Y:S07]  /*2bc0*/  LDSM.16.M88.4 R32, [R111+0x2800] ;  /* 0x002800006f20783b */ /* 0x000fee0000000200 */
[----:B------:R-:W-:Y:S01]  /*2bd0*/  HMMA.16816.F32 R44, R196, R58, R28 ;  /* 0x0000003ac42c723c */ /* 0x000fe2000000181c */
[----:B------:R-:W1:Y:S07]  /*2be0*/  LDSM.16.M88.4 R56, [R111+0x2000] ;  /* 0x002000006f38783b */ /* 0x000e6e0000000200 */
[C---:B------:R-:W-:Y:S08]  /*2bf0*/  HMMA.16816.F32 R40, R200.reuse, R72, R24 ;  /* 0x00000048c828723c */ /* 0x040ff00000001818 */
[C---:B------:R-:W-:Y:S01]  /*2c00*/  HMMA.16816.F32 R36, R200.reuse, R74, R20 ;  /* 0x0000004ac824723c */ /* 0x040fe20000001814 */
[----:B------:R-:W3:Y:S04]  /*2c10*/  LDSM.16.M88.4 R20, [R111+0x3000] ;  /* 0x003000006f14783b */ /* 0x000ee80000000200 */
[----:B------:R-:W-:Y:S03]  /*2c20*/  LDSM.16.M88.4 R72, [R252+0x13100] ;  /* 0x01310000fc48783b */ /* 0x000fe60000000200 */
[C---:B------:R-:W-:Y:S08]  /*2c30*/  HMMA.16816.F32 R28, R200.reuse, R68, R16 ;  /* 0x00000044c81c723c */ /* 0x040ff00000001810 */
[C---:B------:R-:W-:Y:S01]  /*2c40*/  HMMA.16816.F32 R24, R200.reuse, R70, R12 ;  /* 0x00000046c818723c */ /* 0x040fe2000000180c */
[----:B------:R-:W-:Y:S07]  /*2c50*/  LDSM.16.M88.4 R68, [R252+0x12900] ;  /* 0x01290000fc44783b */ /* 0x000fee0000000200 */
[C---:B--2---:R-:W-:Y:S08]  /*2c60*/  HMMA.16816.F32 R16, R200.reuse, R64, R8 ;  /* 0x00000040c810723c */ /* 0x044ff00000001808 */
[C---:B------:R-:W-:Y:S01]  /*2c70*/  HMMA.16816.F32 R12, R200.reuse, R66, R52 ;  /* 0x00000042c80c723c */ /* 0x040fe20000001834 */
[----:B------:R-:W2:Y:S07]  /*2c80*/  LDSM.16.M88.4 R64, [R111+0x3800] ;  /* 0x003800006f40783b */ /* 0x000eae0000000200 */
[C---:B------:R-:W-:Y:S01]  /*2c90*/  HMMA.16816.F32 R8, R200.reuse, R60, R48 ;  /* 0x0000003cc808723c */ /* 0x040fe20000001830 */
[----:B------:R-:W4:Y:S07]  /*2ca0*/  LDSM.16.M88.4 R48, [R252+0x12100] ;  /* 0x01210000fc30783b */ /* 0x000f2e0000000200 */
[----:B------:R-:W-:Y:S01]  /*2cb0*/  HMMA.16816.F32 R44, R200, R62, R44 ;  /* 0x0000003ec82c723c */ /* 0x000fe2000000182c */
[----:B------:R-:W-:Y:S07]  /*2cc0*/  LDSM.16.M88.4 R60, [R249+0x2800] ;  /* 0x00280000f93c783b */ /* 0x000fee0000000200 */
[C---:B-1----:R-:W-:Y:S08]  /*2cd0*/  HMMA.16816.F32 R40, R204.reuse, R56, R40 ;  /* 0x00000038cc28723c */ /* 0x042ff00000001828 */
[C---:B------:R-:W-:Y:S01]  /*2ce0*/  HMMA.16816.F32 R52, R204.reuse, R58, R36 ;  /* 0x0000003acc34723c */ /* 0x040fe20000001824 */
[----:B------:R-:W-:Y:S07]  /*2cf0*/  LDSM.16.M88.4 R56, [R249+0x3000] ;  /* 0x00300000f938783b */ /* 0x000fee0000000200 */
[C---:B------:R-:W-:Y:S08]  /*2d00*/  HMMA.16816.F32 R36, R204.reuse, R32, R28 ;  /* 0x00000020cc24723c */ /* 0x040ff0000000181c */
[C---:B------:R-:W-:Y:S08]  /*2d10*/  HMMA.16816.F32 R32, R204.reuse, R34, R24 ;  /* 0x00000022cc20723c */ /* 0x040ff00000001818 */
[C---:B---3--:R-:W-:Y:S08]  /*2d20*/  HMMA.16816.F32 R28, R204.reuse, R20, R16 ;  /* 0x00000014cc1c723c */ /* 0x048ff00000001810 */
[C---:B------:R-:W-:Y:S01]  /*2d30*/  HMMA.16816.F32 R24, R204.reuse, R22, R12 ;  /* 0x00000016cc18723c */ /* 0x040fe2000000180c */
[----:B------:R-:W1:Y:S07]  /*2d40*/  LDSM.16.M88.4 R20, [R252+0x13900] ;  /* 0x01390000fc14783b */ /* 0x000e6e0000000200 */
[C---:B--2---:R-:W-:Y:S08]  /*2d50*/  HMMA.16816.F32 R16, R204.reuse, R64, R8 ;  /* 0x00000040cc10723c */ /* 0x044ff00000001808 */
[----:B------:R-:W-:Y:S01]  /*2d60*/  HMMA.16816.F32 R12, R204, R66, R44 ;  /* 0x00000042cc0c723c */ /* 0x000fe2000000182c */
[----:B------:R-:W2:Y:S07]  /*2d70*/  LDSM.16.M88.4 R64, [R249+0x2000] ;  /* 0x00200000f940783b */ /* 0x000eae0000000200 */
[C---:B----4-:R-:W-:Y:S08]  /*2d80*/  HMMA.16816.F32 R8, R208.reuse, R48, R40 ;  /* 0x00000030d008723c */ /* 0x050ff00000001828 */
[C---:B------:R-:W-:Y:S08]  /*2d90*/  HMMA.16816.F32 R52, R208.reuse, R50, R52 ;  /* 0x00000032d034723c */ /* 0x040ff00000001834 */
[C---:B------:R-:W-:Y:S08]  /*2da0*/  HMMA.16816.F32 R48, R208.reuse, R68, R36 ;  /* 0x00000044d030723c */ /* 0x040ff00000001824 */
[C---:B------:R-:W-:Y:S01]  /*2db0*/  HMMA.16816.F32 R44, R208.reuse, R70, R32 ;  /* 0x00000046d02c723c */ /* 0x040fe20000001820 */
[----:B------:R-:W3:Y:S07]  /*2dc0*/  LDSM.16.M88.4 R68, [R249+0x3800] ;  /* 0x00380000f944783b */ /* 0x000eee0000000200 */
[C---:B------:R-:W-:Y:S08]  /*2dd0*/  HMMA.16816.F32 R40, R208.reuse, R72, R28 ;  /* 0x00000048d028723c */ /* 0x040ff0000000181c */
[C---:B------:R-:W-:Y:S01]  /*2de0*/  HMMA.16816.F32 R36, R208.reuse, R74, R24 ;  /* 0x0000004ad024723c */ /* 0x040fe20000001818 */
[----:B------:R-:W-:Y:S07]  /*2df0*/  LDSM.16.M88.4 R72, [R134+0x14900] ;  /* 0x014900008648783b */ /* 0x000fee0000000200 */
[----:B-1----:R-:W-:Y:S08]  /*2e00*/  HMMA.16816.F32 R28, R208, R22, R12 ;  /* 0x00000016d01c723c */ /* 0x002ff0000000180c */
[----:B--2---:R-:W-:Y:S08]  /*2e10*/  HMMA.16816.F32 R24, R212, R64, R8 ;  /* 0x00000040d418723c */ /* 0x004ff00000001808 */
[----:B------:R-:W-:Y:S08]  /*2e20*/  HMMA.16816.F32 R32, R208, R20, R16 ;  /* 0x00000014d020723c */ /* 0x000ff00000001810 */
[C---:B------:R-:W-:Y:S01]  /*2e30*/  HMMA.16816.F32 R20, R212.reuse, R66, R52 ;  /* 0x00000042d414723c */ /* 0x040fe20000001834 */
[----:B------:R-:W1:Y:S04]  /*2e40*/  LDSM.16.M88.4 R52, [R134+0x15100] ;  /* 0x015100008634783b */ /* 0x000e680000000200 */
[----:B------:R-:W2:Y:S03]  /*2e50*/  LDSM.16.M88.4 R64, [R134+0x15900] ;  /* 0x015900008640783b */ /* 0x000ea60000000200 */
[C---:B------:R-:W-:Y:S08]  /*2e60*/  HMMA.16816.F32 R8, R212.reuse, R56, R40 ;  /* 0x00000038d408723c */ /* 0x040ff00000001828 */
[C---:B---3--:R-:W-:Y:S08]  /*2e70*/  HMMA.16816.F32 R28, R212.reuse, R70, R28 ;  /* 0x00000046d41c723c */ /* 0x048ff0000000181c */
[----:B------:R-:W-:Y:S08]  /*2e80*/  HMMA.16816.F32 R16, R212, R60, R48 ;  /* 0x0000003cd410723c */ /* 0x000ff00000001830 */
[----:B------:R-:W-:Y:S08]  /*2e90*/  HMMA.16816.F32 R24, R216, R76, R24 ;  /* 0x0000004cd818723c */ /* 0x000ff00000001818 */
[C---:B------:R-:W-:Y:S01]  /*2ea0*/  HMMA.16816.F32 R12, R212.reuse, R62, R44 ;  /* 0x0000003ed40c723c */ /* 0x040fe2000000182c */
[----:B------:R-:W3:Y:S07]  /*2eb0*/  LDSM.16.M88.4 R60, [R111+0x4800] ;  /* 0x004800006f3c783b */ /* 0x000eee0000000200 */
[C---:B------:R-:W-:Y:S01]  /*2ec0*/  HMMA.16816.F32 R36, R212.reuse, R58, R36 ;  /* 0x0000003ad424723c */ /* 0x040fe20000001824 */
[----:B------:R-:W4:Y:S07]  /*2ed0*/  LDSM.16.M88.4 R56, [R111+0x5000] ;  /* 0x005000006f38783b */ /* 0x000f2e0000000200 */
[----:B------:R-:W-:Y:S01]  /*2ee0*/  HMMA.16816.F32 R32, R212, R68, R32 ;  /* 0x00000044d420723c */ /* 0x000fe20000001820 */
[----:B------:R-:W-:Y:S07]  /*2ef0*/  LDSM.16.M88.4 R68, [R252+0x15100] ;  /* 0x01510000fc44783b */ /* 0x000fee0000000200 */
[C---:B------:R-:W-:Y:S01]  /*2f00*/  HMMA.16816.F32 R48, R216.reuse, R78, R20 ;  /* 0x0000004ed830723c */ /* 0x040fe20000001814 */
[----:B------:R-:W-:Y:S07]  /*2f10*/  LDSM.16.M88.4 R76, [R252+0x15900] ;  /* 0x01590000fc4c783b */ /* 0x000fee0000000200 */
[C---:B-1----:R-:W-:Y:S08]  /*2f20*/  HMMA.16816.F32 R20, R216.reuse, R52, R8 ;  /* 0x00000034d814723c */ /* 0x042ff00000001808 */
[C---:B--2---:R-:W-:Y:S08]  /*2f30*/  HMMA.16816.F32 R8, R216.reuse, R66, R28 ;  /* 0x00000042d808723c */ /* 0x044ff0000000181c */
[----:B------:R-:W-:Y:S08]  /*2f40*/  HMMA.16816.F32 R44, R216, R72, R16 ;  /* 0x00000048d82c723c */ /* 0x000ff00000001810 */
[----:B------:R-:W-:Y:S01]  /*2f50*/  HMMA.16816.F32 R28, R220, R80, R24 ;  /* 0x00000050dc1c723c */ /* 0x000fe20000001818 */
[----:B------:R-:W1:Y:S07]  /*2f60*/  LDSM.16.M88.4 R24, [R111+0x5800] ;  /* 0x005800006f18783b */ /* 0x000e6e0000000200 */
[C---:B------:R-:W-:Y:S01]  /*2f70*/  HMMA.16816.F32 R40, R216.reuse, R74, R12 ;  /* 0x0000004ad828723c */ /* 0x040fe2000000180c */
[----:B------:R-:W2:Y:S07]  /*2f80*/  LDSM.16.M88.4 R72, [R252+0x14900] ;  /* 0x01490000fc48783b */ /* 0x000eae0000000200 */
[C---:B------:R-:W-:Y:S08]  /*2f90*/  HMMA.16816.F32 R16, R216.reuse, R54, R36 ;  /* 0x00000036d810723c */ /* 0x040ff00000001824 */
[----:B------:R-:W-:Y:S01]  /*2fa0*/  HMMA.16816.F32 R12, R216, R64, R32 ;  /* 0x00000040d80c723c */ /* 0x000fe20000001820 */
[----:B------:R-:W5:Y:S07]  /*2fb0*/  LDSM.16.M88.4 R32, [R252+0x14100] ;  /* 0x01410000fc20783b */ /* 0x000f6e0000000200 */
[C---:B---3--:R-:W-:Y:S08]  /*2fc0*/  HMMA.16816.F32 R52, R220.reuse, R60, R44 ;  /* 0x0000003cdc34723c */ /* 0x048ff0000000182c */
[C---:B------:R-:W-:Y:S01]  /*2fd0*/  HMMA.16816.F32 R36, R220.reuse, R82, R48 ;  /* 0x00000052dc24723c */ /* 0x040fe20000001830 */
[----:B------:R-:W-:Y:S07]  /*2fe0*/  LDSM.16.M88.4 R80, [R134+0x16900] ;  /* 0x016900008650783b */ /* 0x000fee0000000200 */
[C---:B------:R-:W-:Y:S01]  /*2ff0*/  HMMA.16816.F32 R44, R220.reuse, R62, R40 ;  /* 0x0000003edc2c723c */ /* 0x040fe20000001828 */
[----:B------:R-:W-:Y:S07]  /*3000*/  LDSM.16.M88.4 R60, [R249+0x4800] ;  /* 0x00480000f93c783b */ /* 0x000fee0000000200 */
[C---:B----4-:R-:W-:Y:S01]  /*3010*/  HMMA.16816.F32 R40, R220.reuse, R58, R16 ;  /* 0x0000003adc28723c */ /* 0x050fe20000001810 */
[----:B------:R-:W3:Y:S07]  /*3020*/  LDSM.16.M88.4 R16, [R249+0x4000] ;  /* 0x00400000f910783b */ /* 0x000eee0000000200 */
[C---:B------:R-:W-:Y:S01]  /*3030*/  HMMA.16816.F32 R48, R220.reuse, R56, R20 ;  /* 0x00000038dc30723c */ /* 0x040fe20000001814 */
[----:B------:R-:W-:Y:S07]  /*3040*/  LDSM.16.M88.4 R56, [R249+0x5800] ;  /* 0x00580000f938783b */ /* 0x000fee0000000200 */
[C---:B-1----:R-:W-:Y:S08]  /*3050*/  HMMA.16816.F32 R64, R220.reuse, R24, R12 ;  /* 0x00000018dc40723c */ /* 0x042ff0000000180c */
[----:B------:R-:W-:Y:S08]  /*3060*/  HMMA.16816.F32 R20, R220, R26, R8 ;  /* 0x0000001adc14723c */ /* 0x000ff00000001808 */
[C---:B--2---:R-:W-:Y:S01]  /*3070*/  HMMA.16816.F32 R24, R224.reuse, R72, R52 ;  /* 0x00000048e018723c */ /* 0x044fe20000001834 */
[----:B------:R-:W1:Y:S07]  /*3080*/  LDSM.16.M88.4 R52, [R249+0x5000] ;  /* 0x00500000f934783b */ /* 0x000e6e0000000200 */
[C---:B-----5:R-:W-:Y:S08]  /*3090*/  HMMA.16816.F32 R12, R224.reuse, R32, R28 ;  /* 0x00000020e00c723c */ /* 0x060ff0000000181c */
[C---:B------:R-:W-:Y:S08]  /*30a0*/  HMMA.16816.F32 R8, R224.reuse, R34, R36 ;  /* 0x00000022e008723c */ /* 0x040ff00000001824 */
[C---:B------:R-:W-:Y:S01]  /*30b0*/  HMMA.16816.F32 R32, R224.reuse, R74, R44 ;  /* 0x0000004ae020723c */ /* 0x040fe2000000182c */
[----:B------:R-:W-:Y:S07]  /*30c0*/  LDSM.16.M88.4 R72, [R111+0x6000] ;  /* 0x006000006f48783b */ /* 0x000fee0000000200 */
[C---:B------:R-:W-:Y:S08]  /*30d0*/  HMMA.16816.F32 R44, R224.reuse, R70, R40 ;  /* 0x00000046e02c723c */ /* 0x040ff00000001828 */
[C---:B------:R-:W-:Y:S01]  /*30e0*/  HMMA.16816.F32 R48, R224.reuse, R68, R48 ;  /* 0x00000044e030723c */ /* 0x040fe20000001830 */
[----:B------:R-:W-:Y:S07]  /*30f0*/  LDSM.16.M88.4 R68, [R134+0x17900] ;  /* 0x017900008644783b */ /* 0x000fee0000000200 */
[C---:B------:R-:W-:Y:S01]  /*3100*/  HMMA.16816.F32 R40, R224.reuse, R76, R64 ;  /* 0x0000004ce028723c */ /* 0x040fe20000001840 */
[----:B------:R-:W2:Y:S07]  /*3110*/  LDSM.16.M88.4 R64, [R134+0x16100] ;  /* 0x016100008640783b */ /* 0x000eae0000000200 */
[----:B------:R-:W-:Y:S01]  /*3120*/  HMMA.16816.F32 R36, R224, R78, R20 ;  /* 0x0000004ee024723c */ /* 0x000fe20000001814 */
[----:B------:R-:W4:Y:S07]  /*3130*/  LDSM.16.M88.4 R76, [R111+0x6800] ;  /* 0x006800006f4c783b */ /* 0x000f2e0000000200 */
[C---:B---3--:R-:W-:Y:S08]  /*3140*/  HMMA.16816.F32 R28, R228.reuse, R16, R12 ;  /* 0x00000010e41c723c */ /* 0x048ff0000000180c */
[C---:B------:R-:W-:Y:S08]  /*3150*/  HMMA.16816.F32 R20, R228.reuse, R18, R8 ;  /* 0x00000012e414723c */ /* 0x040ff00000001808 */
[C---:B------:R-:W-:Y:S08]  /*3160*/  HMMA.16816.F32 R16, R228.reuse, R60, R24 ;  /* 0x0000003ce410723c */ /* 0x040ff00000001818 */
[C---:B------:R-:W-:Y:S01]  /*3170*/  HMMA.16816.F32 R12, R228.reuse, R62, R32 ;  /* 0x0000003ee40c723c */ /* 0x040fe20000001820 */
[----:B------:R-:W-:Y:S07]  /*3180*/  LDSM.16.M88.4 R32, [R111+0x7800] ;  /* 0x007800006f20783b */ /* 0x000fee0000000200 */
[C---:B-1----:R-:W-:Y:S08]  /*3190*/  HMMA.16816.F32 R8, R228.reuse, R52, R48 ;  /* 0x00000034e408723c */ /* 0x042ff00000001830 */
[C---:B------:R-:W-:Y:S08]  /*31a0*/  HMMA.16816.F32 R60, R228.reuse, R56, R40 ;  /* 0x00000038e43c723c */ /* 0x040ff00000001828 */
[C---:B------:R-:W-:Y:S08]  /*31b0*/  HMMA.16816.F32 R24, R228.reuse, R54, R44 ;  /* 0x00000036e418723c */ /* 0x040ff0000000182c */
[----:B------:R-:W-:Y:S01]  /*31c0*/  HMMA.16816.F32 R56, R228, R58, R36 ;  /* 0x0000003ae438723c */ /* 0x000fe20000001824 */
[----:B------:R-:W1:Y:S07]  /*31d0*/  LDSM.16.M88.4 R36, [R111+0x7000] ;  /* 0x007000006f24783b */ /* 0x000e6e0000000200 */
[C---:B--2---:R-:W-:Y:S08]  /*31e0*/  HMMA.16816.F32 R52, R232.reuse, R64, R28 ;  /* 0x00000040e834723c */ /* 0x044ff0000000181c */
[C---:B------:R-:W-:Y:S08]  /*31f0*/  HMMA.16816.F32 R48, R232.reuse, R66, R20 ;  /* 0x00000042e830723c */ /* 0x040ff00000001814 */
[C---:B------:R-:W-:Y:S08]  /*3200*/  HMMA.16816.F32 R44, R232.reuse, R80, R16 ;  /* 0x00000050e82c723c */ /* 0x040ff00000001810 */
[C---:B------:R-:W-:Y:S08]  /*3210*/  HMMA.16816.F32 R28, R232.reuse, R84, R8 ;  /* 0x00000054e81c723c */ /* 0x040ff00000001808 */
[C---:B------:R-:W-:Y:S08]  /*3220*/  HMMA.16816.F32 R20, R232.reuse, R68, R60 ;  /* 0x00000044e814723c */ /* 0x040ff0000000183c */
[C---:B------:R-:W-:Y:S01]  /*3230*/  HMMA.16816.F32 R40, R232.reuse, R82, R12 ;  /* 0x00000052e828723c */ /* 0x040fe2000000180c */
[----:B------:R-:W2:Y:S07]  /*3240*/  LDSM.16.M88.4 R80, [R252+0x16100] ;  /* 0x01610000fc50783b */ /* 0x000eae0000000200 */
[C---:B------:R-:W-:Y:S01]  /*3250*/  HMMA.16816.F32 R24, R232.reuse, R86, R24 ;  /* 0x00000056e818723c */ /* 0x040fe20000001818 */
[----:B------:R-:W3:Y:S07]  /*3260*/  LDSM.16.M88.4 R84, [R252+0x17100] ;  /* 0x01710000fc54783b */ /* 0x000eee0000000200 */
[----:B------:R-:W-:Y:S08]  /*3270*/  HMMA.16816.F32 R16, R232, R70, R56 ;  /* 0x00000046e810723c */ /* 0x000ff00000001838 */
[C---:B------:R-:W-:Y:S01]  /*3280*/  HMMA.16816.F32 R12, R236.reuse, R72, R52 ;  /* 0x00000048ec0c723c */ /* 0x040fe20000001834 */
[----:B------:R-:W5:Y:S07]  /*3290*/  LDSM.16.M88.4 R52, [R249+0x6000] ;  /* 0x00600000f934783b */ /* 0x000f6e0000000200 */
[C---:B------:R-:W-:Y:S08]  /*32a0*/  HMMA.16816.F32 R8, R236.reuse, R74, R48 ;  /* 0x0000004aec08723c */ /* 0x040ff00000001830 */
[C---:B----4-:R-:W-:Y:S01]  /*32b0*/  HMMA.16816.F32 R68, R236.reuse, R76, R44 ;  /* 0x0000004cec44723c */ /* 0x050fe2000000182c */
[----:B------:R-:W4:Y:S07]  /*32c0*/  LDSM.16.M88.4 R44, [R249+0x6800] ;  /* 0x00680000f92c783b */ /* 0x000f2e0000000200 */
[C---:B-1----:R-:W-:Y:S08]  /*32d0*/  HMMA.16816.F32 R72, R236.reuse, R36, R28 ;  /* 0x00000024ec48723c */ /* 0x042ff0000000181c */
[C---:B------:R-:W-:Y:S08]  /*32e0*/  HMMA.16816.F32 R60, R236.reuse, R32, R20 ;  /* 0x00000020ec3c723c */ /* 0x040ff00000001814 */
[C---:B------:R-:W-:Y:S01]  /*32f0*/  HMMA.16816.F32 R76, R236.reuse, R78, R40 ;  /* 0x0000004eec4c723c */ /* 0x040fe20000001828 */
[----:B------:R-:W1:Y:S07]  /*3300*/  LDSM.16.M88.4 R40, [R249+0x7000] ;  /* 0x00700000f928783b */ /* 0x000e6e0000000200 */
[----:B------:R-:W-:Y:S01]  /*3310*/  HMMA.16816.F32 R64, R236, R38, R24 ;  /* 0x00000026ec40723c */ /* 0x000fe20000001818 */
[----:B------:R-:W1:Y:S01]  /*3320*/  LDSM.16.M88.4 R36, [R249+0x7800] ;  /* 0x00780000f924783b */ /* 0x000e620000000200 */
[----:B------:R-:W-:-:S06]  /*3330*/  DEPBAR.LE SB0, 0x0 ;  /* 0x000080000000791a */ /* 0x000fcc0000000000 */
[----:B------:R-:W-:Y:S08]  /*3340*/  HMMA.16816.F32 R56, R236, R34, R16 ;  /* 0x00000022ec38723c */ /* 0x000ff00000001810 */
[C---:B--2---:R-:W-:Y:S08]  /*3350*/  HMMA.16816.F32 R48, R240.reuse, R80, R12 ;  /* 0x00000050f030723c */ /* 0x044ff0000000180c */
[C---:B------:R-:W-:Y:S08]  /*3360*/  HMMA.16816.F32 R32, R240.reuse, R82, R8 ;  /* 0x00000052f020723c */ /* 0x040ff00000001808 */
[C---:B------:R-:W-:Y:S08]  /*3370*/  HMMA.16816.F32 R28, R240.reuse, R92, R68 ;  /* 0x0000005cf01c723c */ /* 0x040ff00000001844 */
[C---:B---3--:R-:W-:Y:S08]  /*3380*/  HMMA.16816.F32 R20, R240.reuse, R84, R72 ;  /* 0x00000054f014723c */ /* 0x048ff00000001848 */
[C---:B------:R-:W-:Y:S08]  /*3390*/  HMMA.16816.F32 R12, R240.reuse, R88, R60 ;  /* 0x00000058f00c723c */ /* 0x040ff0000000183c */
[C---:B------:R-:W-:Y:S08]  /*33a0*/  HMMA.16816.F32 R24, R240.reuse, R94, R76 ;  /* 0x0000005ef018723c */ /* 0x040ff0000000184c */
[C---:B------:R-:W-:Y:S08]  /*33b0*/  HMMA.16816.F32 R16, R240.reuse, R86, R64 ;  /* 0x00000056f010723c */ /* 0x040ff00000001840 */
[----:B------:R-:W-:Y:S08]  /*33c0*/  HMMA.16816.F32 R8, R240, R90, R56 ;  /* 0x0000005af008723c */ /* 0x000ff00000001838 */
[C---:B-----5:R-:W-:Y:S08]  /*33d0*/  HMMA.16816.F32 R56, R244.reuse, R52, R48 ;  /* 0x00000034f438723c */ /* 0x060ff00000001830 */
[C---:B------:R-:W-:Y:S08]  /*33e0*/  HMMA.16816.F32 R52, R244.reuse, R54, R32 ;  /* 0x00000036f434723c */ /* 0x040ff00000001820 */
[C---:B----4-:R-:W-:Y:S08]  /*33f0*/  HMMA.16816.F32 R48, R244.reuse, R44, R28 ;  /* 0x0000002cf430723c */ /* 0x050ff0000000181c */
[C---:B-1----:R-:W-:Y:S08]  /*3400*/  HMMA.16816.F32 R32, R244.reuse, R40, R20 ;  /* 0x00000028f420723c */ /* 0x042ff00000001814 */
[C---:B------:R-:W-:Y:S08]  /*3410*/  HMMA.16816.F32 R28, R244.reuse, R36, R12 ;  /* 0x00000024f41c723c */ /* 0x040ff0000000180c */
[C---:B------:R-:W-:Y:S08]  /*3420*/  HMMA.16816.F32 R44, R244.reuse, R46, R24 ;  /* 0x0000002ef42c723c */ /* 0x040ff00000001818 */
[C---:B------:R-:W-:Y:S08]  /*3430*/  HMMA.16816.F32 R40, R244.reuse, R42, R16 ;  /* 0x0000002af428723c */ /* 0x040ff00000001810 */
[----:B------:R-:W-:Y:S01]  /*3440*/  HMMA.16816.F32 R36, R244, R38, R8 ;  /* 0x00000026f424723c */ /* 0x000fe20000001808 */
[----:B------:R-:W-:Y:S06]  /*3450*/  BAR.SYNC.DEFER_BLOCKING 0x0 ;  /* 0x0000000000007b1d */ /* 0x000fec0000010000 */
[----:B------:R-:W-:Y:S05]  /*3460*/  @P0 BRA `(.L_x_2377) ;  /* 0x0000052000000947 */ /* 0x000fea0003800000 */
[----:B------:R-:W-:Y:S01]  /*3470*/  ULEA UR4, UR6, UR12, 0x6 ;  /* 0x0000000c06047291 */ /* 0x000fe2000f8e303f */
[----:B------:R-:W-:Y:S01]  /*3480*/  IMAD.MOV.U32 R9, RZ, RZ, RZ ;  /* 0x000000ffff097224 */ /* 0x000fe200078e00ff */
[----:B------:R-:W-:-:S04]  /*3490*/  P2R R11, PR, RZ, 0x8 ;  /* 0x00000008ff0b7803 */ /* 0x000fc80000000000 */
        /* <DEDUP_REMOVED lines=79> */
.L_x_2377:
[----:B-1----:R-:W-:Y:S01]  /*3990*/  LOP3.LUT R2, R97, 0xffffffe0, RZ, 0xc0, !PT ;  /* 0xffffffe061027812 */ /* 0x002fe200078ec0ff */
[----:B------:R-:W-:Y:S01]  /*39a0*/  UMOV UR4, 0xffffffc0 ;  /* 0xffffffc000047882 */ /* 0x000fe20000000000 */
[----:B------:R-:W-:Y:S01]  /*39b0*/  LEA.HI R3, R98, R101, RZ, 0x2 ;  /* 0x0000006562037211 */ /* 0x000fe200078f10ff */
[----:B------:R-:W-:Y:S01]  /*39c0*/  UIMAD UR4, UR6, UR4, 0x41 ;  /* 0x00000041060474a4 */ /* 0x000fe2000f8e0204 */
[----:B------:R-:W-:Y:S01]  /*39d0*/  SHF.R.S32.HI R7, RZ, 0x1f, R96 ;  /* 0x0000001fff077819 */ /* 0x000fe20000011460 */
[----:B------:R-:W-:Y:S01]  /*39e0*/  IMAD.IADD R2, R101, 0x1, -R2 ;  /* 0x0000000165027824 */ /* 0x000fe200078e0a02 */
[----:B------:R-:W-:Y:S01]  /*39f0*/  LOP3.LUT R3, R3, 0xfffffffc, RZ, 0xc0, !PT ;  /* 0xfffffffc03037812 */ /* 0x000fe200078ec0ff */
[----:B------:R-:W-:Y:S01]  /*3a00*/  IMAD.SHL.U32 R135, R4, 0x2, RZ ;  /* 0x0000000204877824 */ /* 0x000fe200078e00ff */
[----:B------:R-:W-:Y:S01]  /*3a10*/  LEA.HI R7, R7, R96, RZ, 0x3 ;  /* 0x0000006007077211 */ /* 0x000fe200078f18ff */
[----:B------:R-:W-:Y:S01]  /*3a20*/  @UP1 USHF.L.U32 UR10, UR10, 0x7, URZ ;  /* 0x000000070a0a1899 */ /* 0x000fe2000800063f */
[----:B------:R-:W-:Y:S01]  /*3a30*/  SHF.R.S32.HI R6, RZ, 0x1f, R2 ;  /* 0x0000001fff067819 */ /* 0x000fe20000011402 */
[----:B------:R-:W-:Y:S01]  /*3a40*/  IMAD.IADD R3, R101, 0x1, -R3 ;  /* 0x0000000165037824 */ /* 0x000fe200078e0a03 */
[----:B------:R-:W-:Y:S01]  /*3a50*/  LOP3.LUT R7, R7, 0xffffff8, RZ, 0xc0, !PT ;  /* 0x0ffffff807077812 */ /* 0x000fe200078ec0ff */
[--C-:B------:R-:W-:Y:S01]  /*3a60*/  IMAD R248, R5, 0x2, R135.reuse ;  /* 0x0000000205f87824 */ /* 0x100fe200078e0287 */
[----:B------:R-:W-:Y:S01]  /*3a70*/  LEA.HI R6, R6, R2, RZ, 0x2 ;  /* 0x0000000206067211 */ /* 0x000fe200078f10ff */
[----:B------:R-:W-:Y:S01]  /*3a80*/  IMAD R251, R0, 0x2, R135 ;  /* 0x0000000200fb7824 */ /* 0x000fe200078e0287 */
[----:B------:R-:W-:Y:S01]  /*3a90*/  LEA.HI R8, R3, R3, RZ, 0x1 ;  /* 0x0000000303087211 */ /* 0x000fe200078f08ff */
[----:B------:R-:W-:Y:S01]  /*3aa0*/  IMAD.IADD R9, R96, 0x1, -R7 ;  /* 0x0000000160097824 */ /* 0x000fe200078e0a07 */
[----:B------:R-:W-:Y:S01]  /*3ab0*/  PLOP3.LUT P0, PT, PT, PT, UP1, 0x80, 0x0 ;  /* 0x000000000000781c */ /* 0x000fe20003f0f018 */
[----:B------:R-:W-:Y:S01]  /*3ac0*/  LDSM.16.MT88.4 R24, [R135+0x100] ;  /* 0x000100008718783b */ /* 0x000fe20000004200 */
[----:B------:R-:W-:Y:S01]  /*3ad0*/  LEA.HI.SX32 R7, R6, UR11, 0x1e ;  /* 0x0000000b06077c11 */ /* 0x000fe2000f8ff2ff */
[----:B------:R-:W-:Y:S01]  /*3ae0*/  IMAD R250, R0, 0x2, R248 ;  /* 0x0000000200fa7824 */ /* 0x000fe200078e02f8 */
[----:B------:R-:W-:Y:S01]  /*3af0*/  LOP3.LUT R8, R8, 0x1ffffffe, RZ, 0xc0, !PT ;  /* 0x1ffffffe08087812 */ /* 0x000fe200078ec0ff */
[----:B------:R-:W-:Y:S01]  /*3b00*/  LDSM.16.MT88.4 R64, [R135+0x2100] ;  /* 0x002100008740783b */ /* 0x000fe20000004200 */
[----:B------:R-:W-:Y:S01]  /*3b10*/  LOP3.LUT R6, R6, 0x7ffffffc, RZ, 0xc0, !PT ;  /* 0x7ffffffc06067812 */ /* 0x000fe200078ec0ff */
[----:B------:R-:W-:-:S02]  /*3b20*/  IMAD R7, R9, 0x10, R7 ;  /* 0x0000001009077824 */ /* 0x000fc400078e0207 */
[----:B------:R-:W-:Y:S01]  /*3b30*/  IMAD.IADD R3, R3, 0x1, -R8 ;  /* 0x0000000103037824 */ /* 0x000fe200078e0a08 */
[----:B------:R-:W-:Y:S01]  /*3b40*/  LDSM.16.MT88.4 R72, [R248+0x2100] ;  /* 0x00210000f848783b */ /* 0x000fe20000004200 */
[----:B------:R-:W-:Y:S02]  /*3b50*/  IMAD.IADD R2, R2, 0x1, -R6 ;  /* 0x0000000102027824 */ /* 0x000fe400078e0a06 */
[----:B------:R-:W-:Y:S01]  /*3b60*/  IMAD R133, R3, 0x8, R7 ;  /* 0x0000000803857824 */ /* 0x000fe200078e0207 */
[----:B------:R-:W-:Y:S01]  /*3b70*/  LDSM.16.MT88.4 R68, [R250+0x900] ;  /* 0x00090000fa44783b */ /* 0x000fe20000004200 */
[----:B------:R-:W-:Y:S01]  /*3b80*/  IMAD.U32 R6, RZ, RZ, UR4 ;  /* 0x00000004ff067e24 */ /* 0x000fe2000f8e00ff */
[----:B------:R-:W-:Y:S01]  /*3b90*/  ULDC.64 UR4, c[0x0][0x2c8] ;  /* 0x0000b20000047ab9 */ /* 0x000fe20000000a00 */
[----:B------:R-:W-:Y:S01]  /*3ba0*/  @P0 IMAD.HI.U32 R7, R133, c[0x0][0x2c8], RZ ;  /* 0x0000b20085070a27 */ /* 0x000fe200078e00ff */
[----:B------:R-:W-:Y:S01]  /*3bb0*/  PLOP3.LUT P0, PT, PT, PT, UP1, 0x80, 0x0 ;  /* 0x000000000000781c */ /* 0x000fe20003f0f018 */
[----:B------:R-:W-:Y:S02]  /*3bc0*/  STL [R1+0x9c], R133 ;  /* 0x00009c8501007387 */ /* 0x000fe40000100800 */
[----:B------:R-:W-:-:S02]  /*3bd0*/  IMAD.MOV.U32 R3, RZ, RZ, R133 ;  /* 0x000000ffff037224 */ /* 0x000fc400078e0085 */
[----:B------:R-:W-:Y:S01]  /*3be0*/  IMAD.SHL.U32 R10, R2, 0x2, RZ ;  /* 0x00000002020a7824 */ /* 0x000fe200078e00ff */
[----:B------:R-:W0:Y:S04]  /*3bf0*/  LDGDEPBAR ;  /* 0x00000000000079af */ /* 0x000e280000000000 */
[----:B------:R-:W-:Y:S01]  /*3c00*/  IADD3 R2, -R10, UR7, R6 ;  /* 0x000000070a027c10 */ /* 0x000fe2000fffe106 */
[----:B------:R-:W-:Y:S02]  /*3c10*/  STL [R1+0xac], R10 ;  /* 0x0000ac0a01007387 */ /* 0x000fe40000100800 */
[----:B------:R-:W-:Y:S02]  /*3c20*/  @P0 SHF.R.U32.HI R3, RZ, c[0x0][0x2cc], R7 ;  /* 0x0000b300ff030a19 */ /* 0x000fe40000011607 */
[----:B------:R-:W-:-:S02]  /*3c30*/  IADD3 R6, R2, -UR13, RZ ;  /* 0x8000000d02067c10 */ /* 0x000fc4000fffe0ff */
[----:B------:R-:W-:Y:S01]  /*3c40*/  IADD3 R7, -R10, UR24, RZ ;  /* 0x000000180a077c10 */ /* 0x000fe2000fffe1ff */
[----:B------:R-:W1:Y:S01]  /*3c50*/  SHFL.IDX PT, R8, R3, RZ, 0x1c1f ;  /* 0x001c1fff03087589 */ /* 0x000e6200000e0000 */
[----:B------:R-:W-:Y:S02]  /*3c60*/  UIMAD.WIDE.U32 UR24, UR10, UR4, URZ ;  /* 0x000000040a1872a5 */ /* 0x000fe4000f8e003f */
[----:B------:R-:W-:Y:S01]  /*3c70*/  UIADD3 UR10, UR6, -0x2, URZ ;  /* 0xfffffffe060a7890 */ /* 0x000fe2000fffe03f */
[----:B------:R-:W2:Y:S04]  /*3c80*/  SHFL.IDX PT, R3, R3, 0x1, 0x1c1f ;  /* 0x003c1f0003037f89 */ /* 0x000ea800000e0000 */
[----:B------:R-:W-:Y:S02]  /*3c90*/  @UP1 UMOV UR21, UR25 ;  /* 0x0000001900151c82 */ /* 0x000fe40008000000 */
[----:B------:R-:W-:-:S04]  /*3ca0*/  @UP1 USHF.R.U32.HI UR11, URZ, UR5, UR21 ;  /* 0x000000053f0b1299 */ /* 0x000fc80008011615 */
[----:B------:R-:W-:-:S04]  /*3cb0*/  UIADD3 UR11, UR11, UR7, -UR13 ;  /* 0x000000070b0b7290 */ /* 0x000fc8000fffe80d */
[----:B------:R-:W-:-:S04]  /*3cc0*/  USHF.R.S32.HI UR4, URZ, 0x1f, UR11 ;  /* 0x0000001f3f047899 */ /* 0x000fc8000801140b */
[----:B------:R-:W-:Y:S01]  /*3cd0*/  ULEA.HI UR4, UR4, UR11, URZ, 0x6 ;  /* 0x0000000b04047291 */ /* 0x000fe2000f8f303f */
[----:B-1----:R-:W-:-:S03]  /*3ce0*/  IMAD.IADD R2, R6, 0x1, R8 ;  /* 0x0000000106027824 */ /* 0x002fc600078e0208 */
[----:B------:R-:W-:Y:S01]  /*3cf0*/  USHF.R.S32.HI UR4, URZ, 0x6, UR4 ;  /* 0x000000063f047899 */ /* 0x000fe20008011404 */
[----:B--2---:R-:W-:Y:S01]  /*3d00*/  IMAD.IADD R3, R6, 0x1, R3 ;  /* 0x0000000106037824 */ /* 0x004fe200078e0203 */
[----:B------:R-:W-:Y:S02]  /*3d10*/  IMNMX R2, R7, R2, PT ;  /* 0x0000000207027217 */ /* 0x000fe40003800200 */
[----:B------:R-:W-:Y:S02]  /*3d20*/  UISETP.LT.AND UP0, UPT, URZ, UR4, UPT ;  /* 0x000000043f00728c */ /* 0x000fe4000bf01270 */
[----:B------:R-:W-:Y:S02]  /*3d30*/  ISETP.GT.AND P0, PT, R2, RZ, PT ;  /* 0x000000ff0200720c */ /* 0x000fe40003f04270 */
[----:B------:R-:W-:Y:S02]  /*3d40*/  USEL UR4, URZ, UR4, !UP0 ;  /* 0x000000043f047287 */ /* 0x000fe4000c000000 */
[----:B------:R-:W-:-:S02]  /*3d50*/  FSEL R11, R56, -INF , P0 ;  /* 0xff800000380b7808 */ /* 0x000fc40000000000 */
[----:B------:R-:W-:Y:S01]  /*3d60*/  UISETP.GE.AND UP0, UPT, UR10, UR4, UPT ;  /* 0x000000040a00728c */ /* 0x000fe2000bf06270 */
[----:B------:R-:W-:-:S04]  /*3d70*/  ISETP.GT.AND P0, PT, R2, 0x1, PT ;  /* 0x000000010200780c */ /* 0x000fc80003f04270 */
[----:B------:R-:W-:Y:S02]  /*3d80*/  FSEL R10, R57, -INF , P0 ;  /* 0xff800000390a7808 */ /* 0x000fe40000000000 */
        /* <DEDUP_REMOVED lines=26> */
[----:B------:R-:W-:Y:S02]  /*3f30*/  ISETP.GT.AND P0, PT, R2, 0x39, PT ;  /* 0x000000390200780c */ /* 0x000fe40003f04270 */
[----:B------:R-:W-:Y:S02]  /*3f40*/  IMNMX R2, R7, R3, PT ;  /* 0x0000000307027217 */ /* 0x000fe40003800200 */
[----:B------:R-:W-:Y:S02]  /*3f50*/  FSEL R96, R37, -INF , P0 ;  /* 0xff80000025607808 */ /* 0x000fe40000000000 */
[----:B------:R-:W-:Y:S02]  /*3f60*/  ISETP.GT.AND P0, PT, R2, RZ, PT ;  /* 0x000000ff0200720c */ /* 0x000fe40003f04270 */
[----:B------:R-:W-:-:S02]  /*3f70*/  FMNMX.FTZ R3, R11, R10, !PT ;  /* 0x0000000a0b037209 */ /* 0x000fc40007810000 */
[----:B------:R-:W-:Y:S02]  /*3f80*/  FSEL R9, R58, -INF , P0 ;  /* 0xff8000003a097808 */ /* 0x000fe40000000000 */
[----:B------:R-:W-:Y:S02]  /*3f90*/  ISETP.GT.AND P0, PT, R2, 0x1, PT ;  /* 0x000000010200780c */ /* 0x000fe40003f04270 */
[----:B------:R-:W-:Y:S02]  /*3fa0*/  FMNMX.FTZ R3, R14, R3, !PT ;  /* 0x000000030e037209 */ /* 0x000fe40007810000 */
[----:B------:R-:W-:Y:S02]  /*3fb0*/  FSEL R8, R59, -INF , P0 ;  /* 0xff8000003b087808 */ /* 0x000fe40000000000 */
[----:B------:R-:W-:Y:S01]  /*3fc0*/  ISETP.GT.AND P0, PT, R2, 0x8, PT ;  /* 0x000000080200780c */ /* 0x000fe20003f04270 */
[----:B------:R-:W-:Y:S01]  /*3fd0*/  LDSM.16.MT88.4 R56, [R250+0x100] ;  /* 0x00010000fa38783b */ /* 0x000fe20000004200 */
[----:B------:R-:W-:-:S02]  /*3fe0*/  FMNMX.FTZ R3, R13, R3, !PT ;  /* 0x000000030d037209 */ /* 0x000fc40007810000 */
[----:B------:R-:W-:Y:S02]  /*3ff0*/  FSEL R7, R54, -INF , P0 ;  /* 0xff80000036077808 */ /* 0x000fe40000000000 */
[C---:B------:R-:W-:Y:S02]  /*4000*/  ISETP.GT.AND P0, PT, R2.reuse, 0x9, PT ;  /* 0x000000090200780c */ /* 0x040fe40003f04270 */
[----:B------:R-:W-:Y:S02]  /*4010*/  FMNMX.FTZ R3, R15, R3, !PT ;  /* 0x000000030f037209 */ /* 0x000fe40007810000 */
[----:B------:R-:W-:Y:S02]  /*4020*/  FSEL R12, R55, -INF , P0 ;  /* 0xff800000370c7808 */ /* 0x000fe40000000000 */
[----:B------:R-:W-:Y:S02]  /*4030*/  ISETP.GT.AND P0, PT, R2, 0x10, PT ;  /* 0x000000100200780c */ /* 0x000fe40003f04270 */
[----:B------:R-:W-:-:S02]  /*4040*/  FMNMX.FTZ R3, R16, R3, !PT ;  /* 0x0000000310037209 */ /* 0x000fc40007810000 */
[----:B------:R-:W-:Y:S02]  /*4050*/  FSEL R20, R50, -INF , P0 ;  /* 0xff80000032147808 */ /* 0x000fe40000000000 */
[C---:B------:R-:W-:Y:S02]  /*4060*/  ISETP.GT.AND P0, PT, R2.reuse, 0x11, PT ;  /* 0x000000110200780c */ /* 0x040fe40003f04270 */
[----:B------:R-:W-:Y:S02]  /*4070*/  FMNMX.FTZ R3, R21, R3, !PT ;  /* 0x0000000315037209 */ /* 0x000fe40007810000 */
[----:B------:R-:W-:Y:S02]  /*4080*/  FMNMX.FTZ R6, R9, R8, !PT ;  /* 0x0000000809067209 */ /* 0x000fe40007810000 */
[----:B------:R-:W-:Y:S02]  /*4090*/  FSEL R19, R51, -INF , P0 ;  /* 0xff80000033137808 */ /* 0x000fe40000000000 */
[----:B------:R-:W-:Y:S01]  /*40a0*/  ISETP.GT.AND P0, PT, R2, 0x18, PT ;  /* 0x000000180200780c */ /* 0x000fe20003f04270 */
[----:B------:R-:W-:Y:S01]  /*40b0*/  LDSM.16.MT88.4 R48, [R251+0x100] ;  /* 0x00010000fb30783b */ /* 0x000fe20000004200 */
[----:B------:R-:W-:-:S02]  /*40c0*/  FMNMX.FTZ R3, R22, R3, !PT ;  /* 0x0000000316037209 */ /* 0x000fc40007810000 */
[----:B------:R-:W-:Y:S02]  /*40d0*/  FMNMX.FTZ R6, R7, R6, !PT ;  /* 0x0000000607067209 */ /* 0x000fe40007810000 */
[----:B------:R-:W-:Y:S02]  /*40e0*/  FSEL R18, R46, -INF , P0 ;  /* 0xff8000002e127808 */ /* 0x000fe40000000000 */
[----:B------:R-:W-:Y:S02]  /*40f0*/  ISETP.GT.AND P0, PT, R2, 0x19, PT ;  /* 0x000000190200780c */ /* 0x000fe40003f04270 */
[----:B------:R-:W-:Y:S02]  /*4100*/  FMNMX.FTZ R3, R106, R3, !PT ;  /* 0x000000036a037209 */ /* 0x000fe40007810000 */
[----:B------:R-:W-:Y:S02]  /*4110*/  FMNMX.FTZ R6, R12, R6, !PT ;  /* 0x000000060c067209 */ /* 0x000fe40007810000 */
[----:B------:R-:W-:-:S02]  /*4120*/  FSEL R17, R47, -INF , P0 ;  /* 0xff8000002f117808 */ /* 0x000fc40000000000 */
[----:B------:R-:W-:Y:S02]  /*4130*/  FMNMX.FTZ R132, R105, R3, !PT ;  /* 0x0000000369847209 */ /* 0x000fe40007810000 */
[----:B------:R-:W-:Y:S02]  /*4140*/  ISETP.GT.AND P0, PT, R2, 0x20, PT ;  /* 0x000000200200780c */ /* 0x000fe40003f04270 */
[----:B------:R-:W-:Y:S02]  /*4150*/  FMNMX.FTZ R3, R20, R6, !PT ;  /* 0x0000000614037209 */ /* 0x000fe40007810000 */
[----:B------:R-:W-:Y:S02]  /*4160*/  FSEL R99, R34, -INF , P0 ;  /* 0xff80000022637808 */ /* 0x000fe40000000000 */
[----:B------:R-:W-:Y:S02]  /*4170*/  FMNMX.FTZ R3, R19, R3, !PT ;  /* 0x0000000313037209 */ /* 0x000fe40007810000 */
[----:B------:R-:W-:-:S02]  /*4180*/  ISETP.GT.AND P0, PT, R2, 0x21, PT ;  /* 0x000000210200780c */ /* 0x000fc40003f04270 */
[----:B------:R-:W-:Y:S02]  /*4190*/  FMNMX.FTZ R3, R18, R3, !PT ;  /* 0x0000000312037209 */ /* 0x000fe40007810000 */
[----:B------:R-:W-:Y:S02]  /*41a0*/  FSEL R98, R35, -INF , P0 ;  /* 0xff80000023627808 */ /* 0x000fe40000000000 */
[----:B------:R-:W-:Y:S01]  /*41b0*/  ISETP.GT.AND P0, PT, R2, 0x28, PT ;  /* 0x000000280200780c */ /* 0x000fe20003f04270 */
[----:B------:R-:W-:Y:S01]  /*41c0*/  LDSM.16.MT88.4 R32, [R251+0x900] ;  /* 0x00090000fb20783b */ /* 0x000fe20000004200 */
[----:B------:R-:W-:Y:S02]  /*41d0*/  FMNMX.FTZ R3, R17, R3, !PT ;  /* 0x0000000311037209 */ /* 0x000fe40007810000 */
[----:B------:R-:W-:Y:S02]  /*41e0*/  FSEL R95, R42, -INF , P0 ;  /* 0xff8000002a5f7808 */ /* 0x000fe40000000000 */
[----:B------:R-:W-:-:S02]  /*41f0*/  ISETP.GT.AND P0, PT, R2, 0x29, PT ;  /* 0x000000290200780c */ /* 0x000fc40003f04270 */
[----:B------:R-:W-:Y:S02]  /*4200*/  FMNMX.FTZ R3, R99, R3, !PT ;  /* 0x0000000363037209 */ /* 0x000fe40007810000 */
[----:B------:R-:W-:Y:S02]  /*4210*/  FMNMX.FTZ R132, R104, R132, !PT ;  /* 0x0000008468847209 */ /* 0x000fe40007810000 */
[----:B------:R-:W-:Y:S02]  /*4220*/  FSEL R97, R43, -INF , P0 ;  /* 0xff8000002b617808 */ /* 0x000fe40000000000 */
[----:B------:R-:W-:Y:S01]  /*4230*/  ISETP.GT.AND P0, PT, R2, 0x30, PT ;  /* 0x000000300200780c */ /* 0x000fe20003f04270 */
[----:B------:R-:W-:Y:S01]  /*4240*/  LDSM.16.MT88.4 R40, [R135+0x900] ;  /* 0x000900008728783b */ /* 0x000fe20000004200 */
[----:B------:R-:W-:Y:S02]  /*4250*/  FMNMX.FTZ R3, R98, R3, !PT ;  /* 0x0000000362037209 */ /* 0x000fe40007810000 */
[----:B------:R-:W-:-:S02]  /*4260*/  FMNMX.FTZ R132, R103, R132, !PT ;  /* 0x0000008467847209 */ /* 0x000fc40007810000 */
[----:B------:R-:W-:Y:S02]  /*4270*/  FSEL R94, R30, -INF , P0 ;  /* 0xff8000001e5e7808 */ /* 0x000fe40000000000 */
[----:B------:R-:W-:Y:S02]  /*4280*/  FMNMX.FTZ R3, R95, R3, !PT ;  /* 0x000000035f037209 */ /* 0x000fe40007810000 */
[----:B------:R-:W-:Y:S02]  /*4290*/  ISETP.GT.AND P0, PT, R2, 0x31, PT ;  /* 0x000000310200780c */ /* 0x000fe40003f04270 */
[----:B------:R-:W-:Y:S02]  /*42a0*/  FMNMX.FTZ R132, R102, R132, !PT ;  /* 0x0000008466847209 */ /* 0x000fe40007810000 */
[----:B------:R-:W-:Y:S02]  /*42b0*/  FMNMX.FTZ R3, R97, R3, !PT ;  /* 0x0000000361037209 */ /* 0x000fe40007810000 */
[----:B------:R-:W-:-:S02]  /*42c0*/  FSEL R93, R31, -INF , P0 ;  /* 0xff8000001f5d7808 */ /* 0x000fc40000000000 */
[----:B------:R-:W-:Y:S02]  /*42d0*/  ISETP.GT.AND P0, PT, R2, 0x38, PT ;  /* 0x000000380200780c */ /* 0x000fe40003f04270 */
[----:B------:R-:W-:Y:S02]  /*42e0*/  FMNMX.FTZ R132, R101, R132, !PT ;  /* 0x0000008465847209 */ /* 0x000fe40007810000 */
[----:B------:R-:W-:Y:S02]  /*42f0*/  FMNMX.FTZ R3, R94, R3, !PT ;  /* 0x000000035e037209 */ /* 0x000fe40007810000 */
[----:B------:R-:W-:Y:S02]  /*4300*/  FSEL R92, R38, -INF , P0 ;  /* 0xff800000265c7808 */ /* 0x000fe40000000000 */
[----:B------:R-:W-:Y:S02]  /*4310*/  FMNMX.FTZ R132, R100, R132, !PT ;  /* 0x0000008464847209 */ /* 0x000fe40007810000 */
[----:B------:R-:W-:-:S02]  /*4320*/  ISETP.GT.AND P0, PT, R2, 0x39, PT ;  /* 0x000000390200780c */ /* 0x000fc40003f04270 */
[----:B------:R-:W-:Y:S02]  /*4330*/  FMNMX.FTZ R2, R93, R3, !PT ;  /* 0x000000035d027209 */ /* 0x000fe40007810000 */
[----:B------:R-:W-:Y:S02]  /*4340*/  FMNMX.FTZ R132, R96, R132, !PT ;  /* 0x0000008460847209 */ /* 0x000fe40007810000 */
[----:B------:R-:W-:Y:S02]  /*4350*/  FSEL R91, R39, -INF , P0 ;  /* 0xff800000275b7808 */ /* 0x000fe40000000000 */
[----:B------:R-:W-:Y:S01]  /*4360*/  FMNMX.FTZ R2, R92, R2, !PT ;  /* 0x000000025c027209 */ /* 0x000fe20007810000 */
[----:B------:R-:W1:Y:S03]  /*4370*/  SHFL.BFLY PT, R6, R132, 0x2, 0x1f ;  /* 0x0c401f0084067f89 */ /* 0x000e6600000e0000 */
[----:B------:R-:W-:Y:S01]  /*4380*/  FMNMX.FTZ R2, R91, R2, !PT ;  /* 0x000000025b027209 */ /* 0x000fe20007810000 */
[----:B------:R-:W-:Y:S04]  /*4390*/  LDSM.16.MT88.4 R36, [R248+0x900] ;  /* 0x00090000f824783b */ /* 0x000fe80000004200 */
        /* <DEDUP_REMOVED lines=69> */
[----:B------:R-:W-:-:S02]  /*47f0*/  IMAD.MOV.U32 R129, RZ, RZ, R110 ;  /* 0x000000ffff817224 */ /* 0x000fc400078e006e */
[----:B------:R-:W-:Y:S02]  /*4800*/  IMAD.MOV.U32 R128, RZ, RZ, R111 ;  /* 0x000000ffff807224 */ /* 0x000fe400078e006f */
[----:B------:R-:W-:Y:S02]  /*4810*/  IMAD.MOV.U32 R131, RZ, RZ, R108 ;  /* 0x000000ffff837224 */ /* 0x000fe400078e006c */
[----:B------:R-:W-:Y:S01]  /*4820*/  IMAD.MOV.U32 R130, RZ, RZ, R109 ;  /* 0x000000ffff827224 */ /* 0x000fe200078e006d */
[----:B------:R-:W-:Y:S01]  /*4830*/  HMMA.16816.F32 R32, R12, R58, RZ ;  /* 0x0000003a0c20723c */ /* 0x000fe200000018ff */
[----:B------:R-:W-:Y:S01]  /*4840*/  IMAD.MOV.U32 R112, RZ, RZ, R25 ;  /* 0x000000ffff707224 */ /* 0x000fe200078e0019 */
[----:B------:R-:W-:Y:S01]  /*4850*/  LDSM.16.MT88.4 R56, [R251+0x2900] ;  /* 0x00290000fb38783b */ /* 0x000fe20000004200 */
[----:B------:R-:W-:Y:S02]  /*4860*/  IMAD.MOV.U32 R111, RZ, RZ, R26 ;  /* 0x000000ffff6f7224 */ /* 0x000fe400078e001a */
[----:B------:R-:W-:-:S02]  /*4870*/  IMAD.MOV.U32 R110, RZ, RZ, R24 ;  /* 0x000000ffff6e7224 */ /* 0x000fc400078e0018 */
        /* <DEDUP_REMOVED lines=14> */
[----:B------:R-:W-:Y:S01]  /*4960*/  LDSM.16.MT88.4 R44, [R251+0x4100] ;  /* 0x00410000fb2c783b */ /* 0x000fe20000004200 */
[----:B------:R-:W-:-:S02]  /*4970*/  IMAD.MOV.U32 R108, RZ, RZ, R53 ;  /* 0x000000ffff6c7224 */ /* 0x000fc400078e0035 */
[----:B------:R-:W-:Y:S02]  /*4980*/  IMAD.MOV.U32 R5, RZ, RZ, R54 ;  /* 0x000000ffff057224 */ /* 0x000fe400078e0036 */
[----:B------:R-:W-:Y:S01]  /*4990*/  IMAD.MOV.U32 R0, RZ, RZ, R55 ;  /* 0x000000ffff007224 */ /* 0x000fe200078e0037 */
[----:B--2---:R-:W-:Y:S01]  /*49a0*/  HMMA.16816.F32 R20, R8, R36, R20 ;  /* 0x000000240814723c */ /* 0x004fe20000001814 */
[----:B------:R-:W-:Y:S01]  /*49b0*/  IMAD.MOV.U32 R116, RZ, RZ, R28 ;  /* 0x000000ffff747224 */ /* 0x000fe200078e001c */
[----:B------:R-:W1:Y:S01]  /*49c0*/  LDSM.16.MT88.4 R52, [R250+0x2900] ;  /* 0x00290000fa34783b */ /* 0x000e620000004200 */
[----:B------:R-:W-:Y:S02]  /*49d0*/  IMAD.MOV.U32 R115, RZ, RZ, R29 ;  /* 0x000000ffff737224 */ /* 0x000fe400078e001d */
[----:B------:R-:W-:Y:S02]  /*49e0*/  IMAD.MOV.U32 R114, RZ, RZ, R30 ;  /* 0x000000ffff727224 */ /* 0x000fe400078e001e */
[----:B------:R-:W-:Y:S01]  /*49f0*/  IMAD.MOV.U32 R113, RZ, RZ, R31 ;  /* 0x000000ffff717224 */ /* 0x000fe200078e001f */
[----:B---3--:R-:W-:Y:S01]  /*4a00*/  HMMA.16816.F32 R32, R12, R40, RZ ;  /* 0x000000280c20723c */ /* 0x008fe200000018ff */
[----:B------:R-:W-:-:S02]  /*4a10*/  IMAD.MOV.U32 R178, RZ, RZ, R16 ;  /* 0x000000ffffb27224 */ /* 0x000fc400078e0010 */
[----:B------:R-:W-:Y:S02]  /*4a20*/  IMAD.MOV.U32 R177, RZ, RZ, R17 ;  /* 0x000000ffffb17224 */ /* 0x000fe400078e0011 */
[----:B------:R-:W-:Y:S02]  /*4a30*/  IMAD.MOV.U32 R176, RZ, RZ, R18 ;  /* 0x000000ffffb07224 */ /* 0x000fe400078e0012 */
[----:B------:R-:W-:Y:S01]  /*4a40*/  IMAD.MOV.U32 R4, RZ, RZ, R19 ;  /* 0x000000ffff047224 */ /* 0x000fe200078e0013 */
[----:B------:R-:W-:Y:S01]  /*4a50*/  HMMA.16816.F32 R28, R12, R42, RZ ;  /* 0x0000002a0c1c723c */ /* 0x000fe200000018ff */
[----:B------:R-:W2:Y:S01]  /*4a60*/  LDSM.16.MT88.4 R40, [R248+0x4100] ;  /* 0x00410000f828783b */ /* 0x000ea20000004200 */
[----:B------:R-:W-:Y:S02]  /*4a70*/  IMAD.MOV.U32 R120, RZ, RZ, R24 ;  /* 0x000000ffff787224 */ /* 0x000fe400078e0018 */
[----:B------:R-:W-:Y:S02]  /*4a80*/  IMAD.MOV.U32 R119, RZ, RZ, R25 ;  /* 0x000000ffff777224 */ /* 0x000fe400078e0019 */
[----:B------:R-:W-:-:S02]  /*4a90*/  IMAD.MOV.U32 R118, RZ, RZ, R26 ;  /* 0x000000ffff767224 */ /* 0x000fc400078e001a */
[C---:B------:R-:W-:Y:S01]  /*4aa0*/  HMMA.16816.F32 R16, R12.reuse, R74, RZ ;  /* 0x0000004a0c10723c */ /* 0x040fe200000018ff */
[----:B------:R-:W-:Y:S02]  /*4ab0*/  IMAD.MOV.U32 R117, RZ, RZ, R27 ;  /* 0x000000ffff757224 */ /* 0x000fe400078e001b */
[----:B------:R-:W-:Y:S02]  /*4ac0*/  IMAD.MOV.U32 R73, RZ, RZ, R20 ;  /* 0x000000ffff497224 */ /* 0x000fe400078e0014 */
[----:B------:R-:W-:Y:S02]  /*4ad0*/  IMAD.MOV.U32 R72, RZ, RZ, R21 ;  /* 0x000000ffff487224 */ /* 0x000fe400078e0015 */
[----:B------:R-:W-:Y:S01]  /*4ae0*/  IMAD.MOV.U32 R37, RZ, RZ, R22 ;  /* 0x000000ffff257224 */ /* 0x000fe200078e0016 */
[----:B------:R-:W-:Y:S01]  /*4af0*/  HMMA.16816.F32 R24, R12, R48, RZ ;  /* 0x000000300c18723c */ /* 0x000fe200000018ff */
[----:B------:R-:W-:-:S06]  /*4b00*/  IMAD.MOV.U32 R36, RZ, RZ, R23 ;  /* 0x000000ffff247224 */ /* 0x000fcc00078e0017 */
        /* <DEDUP_REMOVED lines=14> */
[C---:B-1----:R-:W-:Y:S01]  /*4bf0*/  HMMA.16816.F32 R72, R8.reuse, R52, R24 ;  /* 0x000000340848723c */ /* 0x042fe20000001818 */
[----:B------:R-:W-:Y:S02]  /*4c00*/  IMAD.MOV.U32 R59, RZ, RZ, R36 ;  /* 0x000000ffff3b7224 */ /* 0x000fe400078e0024 */
[----:B------:R-:W1:Y:S04]  /*4c10*/  LDSM.16.MT88.4 R36, [R251+0x4900] ;  /* 0x00490000fb24783b */ /* 0x000e680000004200 */
[----:B------:R-:W-:Y:S01]  /*4c20*/  IMAD.MOV.U32 R52, RZ, RZ, R120 ;  /* 0x000000ffff347224 */ /* 0x000fe200078e0078 */
[----:B------:R-:W-:Y:S01]  /*4c30*/  HMMA.16816.F32 R152, R8, R54, R20 ;  /* 0x000000360898723c */ /* 0x000fe20000001814 */
[----:B------:R-:W-:-:S06]  /*4c40*/  IMAD.MOV.U32 R53, RZ, RZ, R119 ;  /* 0x000000ffff357224 */ /* 0x000fcc00078e0077 */
[----:B------:R-:W-:Y:S01]  /*4c50*/  IMAD.MOV.U32 R54, RZ, RZ, R118 ;  /* 0x000000ffff367224 */ /* 0x000fe200078e0076 */
[----:B--2---:R-:W-:Y:S01]  /*4c60*/  HMMA.16816.F32 R24, R12, R40, RZ ;  /* 0x000000280c18723c */ /* 0x004fe200000018ff */
[----:B------:R-:W-:-:S07]  /*4c70*/  IMAD.MOV.U32 R55, RZ, RZ, R117 ;  /* 0x000000ffff377224 */ /* 0x000fce00078e0075 */
[----:B------:R-:W-:Y:S01]  /*4c80*/  HMMA.16816.F32 R20, R12, R42, RZ ;  /* 0x0000002a0c14723c */ /* 0x000fe200000018ff */
[----:B------:R-:W2:Y:S07]  /*4c90*/  LDSM.16.MT88.4 R40, [R250+0x4100] ;  /* 0x00410000fa28783b */ /* 0x000eae0000004200 */
[----:B------:R-:W-:Y:S08]  /*4ca0*/  HMMA.16816.F32 R160, R8, R64, R16 ;  /* 0x0000004008a0723c */ /* 0x000ff00000001810 */
[----:B------:R-:W-:Y:S07]  /*4cb0*/  HMMA.16816.F32 R16, R12, R44, RZ ;  /* 0x0000002c0c10723c */ /* 0x000fee00000018ff */
[----:B------:R-:W-:Y:S01]  /*4cc0*/  IMAD.MOV.U32 R44, RZ, RZ, R109 ;  /* 0x000000ffff2c7224 */ /* 0x000fe200078e006d */
        /* <DEDUP_REMOVED lines=8> */
[----:B------:R-:W-:-:S06]  /*4d50*/  IMAD.MOV.U32 R63, RZ, RZ, R113 ;  /* 0x000000ffff3f7224 */ /* 0x000fcc00078e0071 */
[--C-:B------:R-:W-:Y:S01]  /*4d60*/  FFMA.FTZ R36, R102, c[0x0][0x2d0], -R6.reuse ;  /* 0x0000b40066247a23 */ /* 0x100fe20000010806 */
[----:B--2---:R-:W-:Y:S01]  /*4d70*/  HMMA.16816.F32 R16, R12, R40, RZ ;  /* 0x000000280c10723c */ /* 0x004fe200000018ff */
[----:B------:R-:W-:Y:S02]  /*4d80*/  FFMA.FTZ R37, R101, c[0x0][0x2d0], -R6 ;  /* 0x0000b40065257a23 */ /* 0x000fe40000010806 */
[----:B------:R-:W-:Y:S02]  /*4d90*/  IMAD.MOV.U32 R101, RZ, RZ, R130 ;  /* 0x000000ffff657224 */ /* 0x000fe400078e0082 */
[----:B------:R-:W-:-:S03]  /*4da0*/  IMAD.MOV.U32 R102, RZ, RZ, R129 ;  /* 0x000000ffff667224 */ /* 0x000fc600078e0081 */
        /* <DEDUP_REMOVED lines=10> */
[----:B------:R-:W-:Y:S02]  /*4e50*/  FADD.FTZ R5, R77, R76 ;  /* 0x0000004c4d057221 */ /* 0x000fe40000010000 */
[----:B------:R-:W-:Y:S01]  /*4e60*/  IMAD.MOV.U32 R76, RZ, RZ, R178 ;  /* 0x000000ffff4c7224 */ /* 0x000fe200078e00b2 */
[----:B------:R-:W-:Y:S01]  /*4e70*/  HMMA.16816.F32 R16, R12, R42, RZ ;  /* 0x0000002a0c10723c */ /* 0x000fe200000018ff */
[----:B------:R-:W-:Y:S02]  /*4e80*/  IMAD.MOV.U32 R77, RZ, RZ, R177 ;  /* 0x000000ffff4d7224 */ /* 0x000fe400078e00b1 */
[----:B------:R-:W-:Y:S02]  /*4e90*/  IMAD.MOV.U32 R78, RZ, RZ, R176 ;  /* 0x000000ffff4e7224 */ /* 0x000fe400078e00b0 */
[----:B------:R-:W-:Y:S02]  /*4ea0*/  FADD.FTZ R0, R82, R0 ;  /* 0x0000000052007221 */ /* 0x000fe40000010000 */
[----:B------:R-:W-:Y:S01]  /*4eb0*/  IMAD.MOV.U32 R79, RZ, RZ, R4 ;  /* 0x000000ffff4f7224 */ /* 0x000fe200078e0004 */
[----:B------:R-:W-:Y:S01]  /*4ec0*/  HMMA.16816.F32 R108, R8, R38, R20 ;  /* 0x00000026086c723c */ /* 0x000fe20000001814 */
[----:B------:R-:W2:Y:S01]  /*4ed0*/  LDSM.16.MT88.4 R20, [R135+0x6900] ;  /* 0x006900008714783b */ /* 0x000ea20000004200 */
[----:B------:R-:W-:-:S02]  /*4ee0*/  FADD.FTZ R5, R80, R5 ;  /* 0x0000000550057221 */ /* 0x000fc40000010000 */
[----:B------:R-:W-:Y:S02]  /*4ef0*/  FADD.FTZ R4, R85, R0 ;  /* 0x0000000055047221 */ /* 0x000fe40000010000 */
[----:B------:R-:W-:Y:S02]  /*4f00*/  FADD.FTZ R0, R84, R5 ;  /* 0x0000000554007221 */ /* 0x000fe40000010000 */
[----:B------:R-:W-:Y:S02]  /*4f10*/  FADD.FTZ R4, R83, R4 ;  /* 0x0000000453047221 */ /* 0x000fe40000010000 */
[----:B------:R-:W-:Y:S02]  /*4f20*/  FADD.FTZ R0, R7, R0 ;  /* 0x0000000007007221 */ /* 0x000fe40000010000 */
[--C-:B------:R-:W-:Y:S02]  /*4f30*/  FFMA.FTZ R24, R106, c[0x0][0x2d0], -R6.reuse ;  /* 0x0000b4006a187a23 */ /* 0x100fe40000010806 */
[----:B------:R-:W-:-:S02]  /*4f40*/  FFMA.FTZ R38, R100, c[0x0][0x2d0], -R6 ;  /* 0x0000b40064267a23 */ /* 0x000fc40000010806 */
[----:B------:R-:W-:Y:S01]  /*4f50*/  HMMA.16816.F32 R112, R8, R26, R16 ;  /* 0x0000001a0870723c */ /* 0x000fe20000001810 */
[----:B------:R-:W-:Y:S02]  /*4f60*/  FFMA.FTZ R39, R96, c[0x0][0x2d0], -R6 ;  /* 0x0000b40060277a23 */ /* 0x000fe40000010806 */
[----:B------:R-:W-:Y:S02]  /*4f70*/  FADD.FTZ R25, R88, R4 ;  /* 0x0000000458197221 */ /* 0x000fe40000010000 */
[----:B------:R-:W-:Y:S02]  /*4f80*/  IMAD.MOV.U32 R106, RZ, RZ, R49 ;  /* 0x000000ffff6a7224 */ /* 0x000fe400078e0031 */
[----:B------:R-:W-:Y:S01]  /*4f90*/  FFMA.FTZ R26, R105, c[0x0][0x2d0], -R6 ;  /* 0x0000b400691a7a23 */ /* 0x000fe20000010806 */
[----:B-1----:R-:W-:Y:S01]  /*4fa0*/  HMMA.16816.F32 R16, R12, R28, RZ ;  /* 0x0000001c0c10723c */ /* 0x002fe200000018ff */
[----:B------:R-:W-:Y:S02]  /*4fb0*/  FADD.FTZ R27, R81, R0 ;  /* 0x00000000511b7221 */ /* 0x000fe40000010000 */
[----:B------:R-:W-:Y:S01]  /*4fc0*/  MUFU.EX2 R0, R26 ;  /* 0x0000001a00007308 */ /* 0x000fe20000000800 */
[----:B------:R-:W-:-:S02]  /*4fd0*/  IMAD.MOV.U32 R105, RZ, RZ, R48 ;  /* 0x000000ffff697224 */ /* 0x000fc400078e0030 */
[----:B------:R-:W-:Y:S02]  /*4fe0*/  IMAD.MOV.U32 R100, RZ, RZ, R131 ;  /* 0x000000ffff647224 */ /* 0x000fe400078e0083 */
[--C-:B------:R-:W-:Y:S02]  /*4ff0*/  FFMA.FTZ R28, R104, c[0x0][0x2d0], -R6.reuse ;  /* 0x0000b400681c7a23 */ /* 0x100fe40000010806 */
[----:B------:R-:W-:Y:S02]  /*5000*/  FFMA.FTZ R29, R103, c[0x0][0x2d0], -R6 ;  /* 0x0000b400671d7a23 */ /* 0x000fe40000010806 */
[----:B------:R-:W-:Y:S02]  /*5010*/  IMAD.MOV.U32 R104, RZ, RZ, R51 ;  /* 0x000000ffff687224 */ /* 0x000fe400078e0033 */
[----:B------:R-:W-:-:S10]  /*5020*/  IMAD.MOV.U32 R103, RZ, RZ, R128 ;  /* 0x000000ffff677224 */ /* 0x000fd400078e0080 */
        /* <DEDUP_REMOVED lines=200> */
.L_x_2381:
        /* <DEDUP_REMOVED lines=92> */
.L_x_2379:
[C---:B-12---:R-:W-:Y:S01]  /*6270*/  HMMA.16816.F32 R4, R168.reuse, R8, RZ ;  /* 0x00000008a804723c */ /* 0x046fe200000018ff */
[----:B------:R-:W2:Y:S01]  /*6280*/  LDL R3, [R1+0x28] ;  /* 0x0000280001037983 */ /* 0x000ea20000100800 */
[----:B------:R-:W-:Y:S05]  /*6290*/  UISETP.GE.AND UP0, UPT, UR10, 0x1, UPT ;  /* 0x000000010a00788c */ /* 0x000fea000bf06270 */
[----:B------:R-:W0:Y:S01]  /*62a0*/  LDGDEPBAR ;  /* 0x00000000000079af */ /* 0x000e220000000000 */
        /* <DEDUP_REMOVED lines=19> */
[----:B------:R-:W4:Y:S06]  /*63e0*/  LDL R188, [R1+0x30] ;  /* 0x0000300001bc7983 */ /* 0x000f2c0000100800 */
[----:B------:R-:W4:Y:S01]  /*63f0*/  LDL R189, [R1+0x2c] ;  /* 0x00002c0001bd7983 */ /* 0x000f220000100800 */
        /* <DEDUP_REMOVED lines=34> */
[----:B------:R1:W-:Y:S06]  /*6620*/  LDSM.16.M88.4 R176, [R3] ;  /* 0x0000000003b0783b */ /* 0x0003ec0000000200 */
[----:B-1----:R-:W2:Y:S06]  /*6630*/  LDL R3, [R1+0x18] ;  /* 0x0000180001037983 */ /* 0x002eac0000100800 */
[----:B----4-:R1:W3:Y:S06]  /*6640*/  LDSM.16.M88.4 R184, [R188] ;  /* 0x00000000bcb8783b */ /* 0x0102ec0000000200 */
[----:B------:R4:W3:Y:S06]  /*6650*/  LDSM.16.M88.4 R180, [R189] ;  /* 0x00000000bdb4783b */ /* 0x0008ec0000000200 */
[----:B-1----:R-:W2:Y:S06]  /*6660*/  LDL R188, [R1+0x1c] ;  /* 0x00001c0001bc7983 */ /* 0x002eac0000100800 */
        /* <DEDUP_REMOVED lines=47> */
[----:B--2---:R1:W-:Y:S06]  /*6960*/  LDSM.16.M88.4 R184, [R3] ;  /* 0x0000000003b8783b */ /* 0x0043ec0000000200 */
[----:B-1----:R-:W2:Y:S06]  /*6970*/  LDL R3, [R1+0x8] ;  /* 0x0000080001037983 */ /* 0x002eac0000100800 */
[----:B------:R1:W-:Y:S06]  /*6980*/  LDSM.16.M88.4 R176, [R188] ;  /* 0x00000000bcb0783b */ /* 0x0003ec0000000200 */
[----:B----4-:R3:W4:Y:S06]  /*6990*/  LDSM.16.M88.4 R180, [R189] ;  /* 0x00000000bdb4783b */ /* 0x01072c0000000200 */
[----:B-1----:R-:W2:Y:S06]  /*69a0*/  LDL R188, [R1+0xc] ;  /* 0x00000c0001bc7983 */ /* 0x002eac0000100800 */
        /* <DEDUP_REMOVED lines=47> */
[----:B--2---:R-:W-:Y:S06]  /*6ca0*/  LDSM.16.M88.4 R180, [R3] ;  /* 0x0000000003b4783b */ /* 0x004fec0000000200 */
[----:B------:R-:W-:Y:S06]  /*6cb0*/  LDSM.16.M88.4 R184, [R188] ;  /* 0x00000000bcb8783b */ /* 0x000fec0000000200 */
[----:B---3--:R1:W2:Y:S02]  /*6cc0*/  LDSM.16.M88.4 R176, [R189] ;  /* 0x00000000bdb0783b */ /* 0x0082a40000000200 */
[----:B-1---5:R-:W-:Y:S01]  /*6cd0*/  MOV R189, R132 ;  /* 0x0000008400bd7202 */ /* 0x022fe20000000f00 */
[C---:B--2---:R-:W-:Y:S08]  /*6ce0*/  HMMA.16816.F32 R4, R236.reuse, R176, R4 ;  /* 0x000000b0ec04723c */ /* 0x044ff00000001804 */
        /* <DEDUP_REMOVED lines=26> */
[----:B------:R-:W-:Y:S05]  /*6e90*/  DEPBAR.LE SB0, 0x0 ;  /* 0x000080000000791a */ /* 0x000fea0000000000 */
[----:B------:R-:W-:Y:S01]  /*6ea0*/  BAR.SYNC.DEFER_BLOCKING 0x0 ;  /* 0x0000000000007b1d */ /* 0x000fe20000010000 */
[C---:B-1----:R-:W-:Y:S08]  /*6eb0*/  HMMA.16816.F32 R12, R244.reuse, R176, R12 ;  /* 0x000000b0f40c723c */ /* 0x042ff0000000180c */
[C---:B------:R-:W-:Y:S08]  /*6ec0*/  HMMA.16816.F32 R16, R244.reuse, R178, R16 ;  /* 0x000000b2f410723c */ /* 0x040ff00000001810 */
[C---:B--2---:R-:W-:Y:S08]  /*6ed0*/  HMMA.16816.F32 R20, R244.reuse, R184, R20 ;  /* 0x000000b8f414723c */ /* 0x044ff00000001814 */
[C---:B------:R-:W-:Y:S08]  /*6ee0*/  HMMA.16816.F32 R24, R244.reuse, R186, R24 ;  /* 0x000000baf418723c */ /* 0x040ff00000001818 */
[C---:B---3--:R-:W-:Y:S08]  /*6ef0*/  HMMA.16816.F32 R28, R244.reuse, R180, R28 ;  /* 0x000000b4f41c723c */ /* 0x048ff0000000181c */
[----:B------:R-:W-:Y:S01]  /*6f00*/  HMMA.16816.F32 R32, R244, R182, R32 ;  /* 0x000000b6f420723c */ /* 0x000fe20000001820 */
[----:B------:R-:W-:-:S07]  /*6f10*/  @P0 BRA `(.L_x_2380) ;  /* 0x000005e000000947 */ /* 0x000fce0003800000 */
[----:B------:R-:W2:Y:S01]  /*6f20*/  LDL R0, [R1+0x84] ;  /* 0x0000840001007983 */ /* 0x000ea20000100800 */
[----:B------:R-:W-:Y:S01]  /*6f30*/  ULEA UR6, UR10, UR12, 0x6 ;  /* 0x0000000c0a067291 */ /* 0x000fe2000f8e303f */
[----:B------:R-:W-:Y:S01]  /*6f40*/  IMAD.MOV.U32 R178, RZ, RZ, RZ ;  /* 0x000000ffffb27224 */ /* 0x000fe200078e00ff */
[----:B------:R-:W-:Y:S01]  /*6f50*/  LOP3.LUT R189, R189, 0xffffbfff, RZ, 0xc0, !PT ;  /* 0xffffbfffbdbd7812 */ /* 0x000fe200078ec0ff */
[----:B------:R1:W-:Y:S03]  /*6f60*/  STL [R1+0xc8], R2 ;  /* 0x0000c80201007387 */ /* 0x0003e60000100800 */
[----:B------:R-:W-:Y:S01]  /*6f70*/  IMAD.U32 R3, RZ, RZ, UR6 ;  /* 0x00000006ff037e24 */ /* 0x000fe2000f8e00ff */
[----:B------:R-:W3:Y:S01]  /*6f80*/  LDL R183, [R1+0x78] ;  /* 0x0000780001b77983 */ /* 0x000ee20000100800 */
[----:B------:R-:W-:Y:S03]  /*6f90*/  @P2 LOP3.LUT R189, R189, 0x4000, RZ, 0xfc, !PT ;  /* 0x00004000bdbd2812 */ /* 0x000fe600078efcff */
[----:B------:R-:W4:Y:S01]  /*6fa0*/  LDL R182, [R1+0x44] ;  /* 0x0000440001b67983 */ /* 0x000f220000100800 */
        /* <DEDUP_REMOVED lines=8> */
[----:B-1----:R-:W3:Y:S01]  /*7030*/  LDL R2, [R1+0xb8] ;  /* 0x0000b80001027983 */ /* 0x002ee20000100800 */
        /* <DEDUP_REMOVED lines=29> */
[----:B------:R-:W3:Y:S04]  /*7210*/  SHFL.IDX PT, R132, R177, RZ, 0x181f ;  /* 0x00181fffb1847589 */ /* 0x000ee800000e0000 */
[----:B------:R-:W1:Y:S04]  /*7220*/  SHFL.IDX PT, R176, R3, RZ, 0x181f ;  /* 0x00181fff03b07589 */ /* 0x000e6800000e0000 */
[----:B------:R-:W2:Y:S04]  /*7230*/  SHFL.IDX PT, R0, R177, 0x1, 0x181f ;  /* 0x00381f00b1007f89 */ /* 0x000ea800000e0000 */
[----:B------:R-:W2:Y:S01]  /*7240*/  SHFL.IDX PT, R3, R3, 0x1, 0x181f ;  /* 0x00381f0003037f89 */ /* 0x000ea200000e0000 */
[----:B---3--:R-:W-:Y:S05]  /*7250*/  IADD3 R178, P0, R132, R2, RZ ;  /* 0x0000000284b27210 */ /* 0x008fea0007f1e0ff */
[----:B-1----:R-:W-:Y:S05]  /*7260*/  IMAD.X R179, R176, 0x1, R183, P0 ;  /* 0x00000001b0b37824 */ /* 0x002fea00000e06b7 */
[----:B----4-:R1:W-:Y:S02]  /*7270*/  LDGSTS.E.BYPASS.LTC128B.128 [R182+0x10100], [R178.64], !P6 ;  /* 0x10100000b2b67fae */ /* 0x0103e4000f101d50 */
[----:B-1----:R-:W-:Y:S05]  /*7280*/  IADD3 R178, P0, R132, R186, RZ ;  /* 0x000000ba84b27210 */ /* 0x002fea0007f1e0ff */
[----:B------:R-:W-:Y:S01]  /*7290*/  IMAD.X R179, R176, 0x1, R187, P0 ;  /* 0x00000001b0b37824 */ /* 0x000fe200000e06bb */
[----:B------:R-:W-:Y:S04]  /*72a0*/  IADD3 R180, P0, R132, R185, RZ ;  /* 0x000000b984b47210 */ /* 0x000fe80007f1e0ff */
[----:B------:R1:W-:Y:S01]  /*72b0*/  LDGSTS.E.BYPASS.LTC128B.128 [R182+0x12100], [R178.64], !P5 ;  /* 0x12100000b2b67fae */ /* 0x0003e2000e901d50 */
[----:B------:R-:W-:Y:S05]  /*72c0*/  IMAD.X R181, R176, 0x1, R190, P0 ;  /* 0x00000001b0b57824 */ /* 0x000fea00000e06be */
[----:B------:R3:W-:Y:S04]  /*72d0*/  LDGSTS.E.BYPASS.LTC128B.128 [R182+0x14100], [R180.64], !P4 ;  /* 0x14100000b4b67fae */ /* 0x0007e8000e101d50 */
[----:B-1----:R-:W3:Y:S04]  /*72e0*/  LDL R179, [R1+0x58] ;  /* 0x0000580001b37983 */ /* 0x002ee80000100800 */
[----:B------:R-:W4:Y:S04]  /*72f0*/  LDL R178, [R1+0x90] ;  /* 0x0000900001b27983 */ /* 0x000f280000100800 */
[----:B------:R1:W-:Y:S01]  /*7300*/  STL [R1+0x40], R189 ;  /* 0x000040bd01007387 */ /* 0x0003e20000100800 */
[C---:B---3--:R-:W-:Y:S01]  /*7310*/  IMAD.SHL.U32 R180, R179.reuse, 0x2, RZ ;  /* 0x00000002b3b47824 */ /* 0x048fe200078e00ff */
[----:B----4-:R-:W-:Y:S04]  /*7320*/  SHF.L.U64.HI R181, R179, 0x1, R178 ;  /* 0x00000001b3b57819 */ /* 0x010fe800000102b2 */
[----:B------:R-:W-:Y:S05]  /*7330*/  IADD3 R178, P0, R132, R180, RZ ;  /* 0x000000b484b27210 */ /* 0x000fea0007f1e0ff */
[----:B------:R-:W-:Y:S01]  /*7340*/  IMAD.X R179, R176, 0x1, R181, P0 ;  /* 0x00000001b0b37824 */ /* 0x000fe200000e06b5 */
[----:B--2---:R-:W-:Y:S02]  /*7350*/  IADD3 R176, P0, R0, R2, RZ ;  /* 0x0000000200b07210 */ /* 0x004fe40007f1e0ff */
[----:B------:R1:W5:Y:S03]  /*7360*/  LDL.LU R2, [R1+0xc8] ;  /* 0x0000c80001027983 */ /* 0x0003660000300800 */
[----:B------:R-:W-:Y:S01]  /*7370*/  IMAD.X R177, R3, 0x1, R183, P0 ;  /* 0x0000000103b17824 */ /* 0x000fe200000e06b7 */
[----:B------:R2:W-:Y:S04]  /*7380*/  LDGSTS.E.BYPASS.LTC128B.128 [R182+0x16100], [R178.64], !P3 ;  /* 0x16100000b2b67fae */ /* 0x0005e8000d901d50 */
[----:B------:R3:W-:Y:S01]  /*7390*/  LDGSTS.E.BYPASS.LTC128B.128 [R182+0x11100], [R176.64], !P6 ;  /* 0x11100000b0b67fae */ /* 0x0007e2000f101d50 */
[----:B--2---:R-:W-:Y:S02]  /*73a0*/  IADD3 R178, -R191, 0x10, RZ ;  /* 0x00000010bfb27810 */ /* 0x004fe40007ffe1ff */
[----:B---3--:R-:W-:Y:S02]  /*73b0*/  IADD3 R176, -R184, 0x10, RZ ;  /* 0x00000010b8b07810 */ /* 0x008fe40007ffe1ff */
[----:B------:R-:W-:Y:S02]  /*73c0*/  LOP3.LUT R178, R178, 0xf, RZ, 0xc0, !PT ;  /* 0x0000000fb2b27812 */ /* 0x000fe400078ec0ff */
[----:B------:R-:W-:Y:S04]  /*73d0*/  LOP3.LUT R176, R176, 0xf, RZ, 0xc0, !PT ;  /* 0x0000000fb0b07812 */ /* 0x000fe800078ec0ff */
[-C--:B------:R-:W-:Y:S04]  /*73e0*/  IADD3 R176, P2, P0, R176, R0.reuse, R186 ;  /* 0x00000000b0b07210 */ /* 0x080fe8000785e0ba */
[-C--:B------:R-:W-:Y:S02]  /*73f0*/  IADD3.X R177, RZ, R3.reuse, R187, P2, P0 ;  /* 0x00000003ffb17210 */ /* 0x080fe400017e04bb */
[----:B------:R-:W-:Y:S02]  /*7400*/  ISETP.NE.U32.AND P0, PT, R184, RZ, PT ;  /* 0x000000ffb800720c */ /* 0x000fe40003f05070 */
[-C--:B------:R-:W-:Y:S04]  /*7410*/  IADD3 R178, P2, P1, R178, R0.reuse, R185 ;  /* 0x00000000b2b27210 */ /* 0x080fe8000795e0b9 */
[-C--:B------:R-:W-:Y:S02]  /*7420*/  IADD3.X R179, RZ, R3.reuse, R190, P2, P1 ;  /* 0x00000003ffb37210 */ /* 0x080fe400017e24be */
[C---:B------:R-:W-:Y:S02]  /*7430*/  LOP3.LUT P1, RZ, R189.reuse, 0x8000, RZ, 0xc0, !PT ;  /* 0x00008000bdff7812 */ /* 0x040fe4000782c0ff */
[----:B------:R-:W-:Y:S03]  /*7440*/  LOP3.LUT P2, RZ, R189, 0x4000, RZ, 0xc0, !PT ;  /* 0x00004000bdff7812 */ /* 0x000fe6000784c0ff */
[----:B------:R2:W-:Y:S02]  /*7450*/  LDGSTS.E.BYPASS.LTC128B.128.ZFILL [R182+0x13100], [R176.64], P0 ;  /* 0x13100000b0b67fae */ /* 0x0005e40008141d50 */
[----:B--2---:R-:W-:Y:S04]  /*7460*/  IADD3 R176, -R188, 0x10, RZ ;  /* 0x00000010bcb07810 */ /* 0x004fe80007ffe1ff */
[----:B------:R-:W-:Y:S04]  /*7470*/  LOP3.LUT R176, R176, 0xf, RZ, 0xc0, !PT ;  /* 0x0000000fb0b07812 */ /* 0x000fe800078ec0ff */
[----:B------:R-:W-:Y:S04]  /*7480*/  IADD3 R176, P5, P0, R176, R0, R180 ;  /* 0x00000000b0b07210 */ /* 0x000fe800078be0b4 */
[----:B------:R-:W-:Y:S02]  /*7490*/  IADD3.X R177, RZ, R3, R181, P5, P0 ;  /* 0x00000003ffb17210 */ /* 0x000fe40002fe04b5 */
[----:B------:R-:W-:Y:S02]  /*74a0*/  ISETP.NE.U32.AND P0, PT, R191, RZ, PT ;  /* 0x000000ffbf00720c */ /* 0x000fe40003f05070 */
[----:B------:R-:W-:Y:S11]  /*74b0*/  LOP3.LUT P5, RZ, R189, 0x10000, RZ, 0xc0, !PT ;  /* 0x00010000bdff7812 */ /* 0x000ff600078ac0ff */
[----:B------:R1:W-:Y:S01]  /*74c0*/  LDGSTS.E.BYPASS.LTC128B.128.ZFILL [R182+0x15100], [R178.64], P0 ;  /* 0x15100000b2b67fae */ /* 0x0003e20008141d50 */
[----:B------:R-:W-:Y:S11]  /*74d0*/  ISETP.NE.U32.AND P0, PT, R188, RZ, PT ;  /* 0x000000ffbc00720c */ /* 0x000ff60003f05070 */
[----:B------:R-:W-:Y:S02]  /*74e0*/  @!UPT UIADD3 URZ, URZ, URZ, URZ ;  /* 0x0000003f3f3ff290 */ /* 0x000fe4000fffe03f */
[----:B------:R1:W-:Y:S02]  /*74f0*/  LDGSTS.E.BYPASS.LTC128B.128.ZFILL [R182+0x17100], [R176.64], P0 ;  /* 0x17100000b0b67fae */ /* 0x0003e40008141d50 */
.L_x_2380:
[----:B------:R-:W2:Y:S01]  /*7500*/  LDL R132, [R1+0x98] ;  /* 0x0000980001847983 */ /* 0x000ea20000100800 */
[----:B------:R-:W-:Y:S01]  /*7510*/  PLOP3.LUT P0, PT, PT, PT, UP1, 0x80, 0x0 ;  /* 0x000000000000781c */ /* 0x000fe20003f0f018 */
[----:B------:R-:W-:Y:S01]  /*7520*/  UIMAD UR6, UR10, -0x40, UR5 ;  /* 0xffffffc00a0678a4 */ /* 0x000fe2000f8e0205 */
[----:B-1----:R-:W-:Y:S01]  /*7530*/  MOV R178, R189 ;  /* 0x000000bd00b27202 */ /* 0x002fe20000000f00 */
[----:B------:R1:W2:Y:S01]  /*7540*/  LDL R0, [R1+0x9c] ;  /* 0x00009c0001007983 */ /* 0x0002a20000100800 */
[----:B------:R-:W-:Y:S02]  /*7550*/  UISETP.GT.AND UP0, UPT, UR10, UR4, UPT ;  /* 0x000000040a00728c */ /* 0x000fe4000bf04270 */
[----:B------:R-:W-:Y:S01]  /*7560*/  LOP3.LUT R178, R178, 0xfff7ffff, RZ, 0xc0, !PT ;  /* 0xfff7ffffb2b27812 */ /* 0x000fe200078ec0ff */
[----:B------:R-:W3:Y:S01]  /*7570*/  LDL R3, [R1+0xac] ;  /* 0x0000ac0001037983 */ /* 0x000ee20000100800 */
[----:B------:R-:W-:Y:S02]  /*7580*/  UIADD3 UR10, UR10, -0x1, URZ ;  /* 0xffffffff0a0a7890 */ /* 0x000fe4000fffe03f */
[----:B------:R-:W-:Y:S01]  /*7590*/  @P6 LOP3.LUT R178, R178, 0x80000, RZ, 0xfc, !PT ;  /* 0x00080000b2b26812 */ /* 0x000fe200078efcff */
[----:B------:R-:W4:Y:S03]  /*75a0*/  LDL.LU R177, [R1+0x54] ;  /* 0x0000540001b17983 */ /* 0x000f260000300800 */
[----:B------:R-:W-:Y:S01]  /*75b0*/  LOP3.LUT R178, R178, 0xfffbffff, RZ, 0xc0, !PT ;  /* 0xfffbffffb2b27812 */ /* 0x000fe200078ec0ff */
[----:B------:R-:W0:Y:S03]  /*75c0*/  LDGDEPBAR ;  /* 0x00000000000079af */ /* 0x000e260000000000 */
[----:B------:R-:W-:Y:S04]  /*75d0*/  @P5 LOP3.LUT R178, R178, 0x40000, RZ, 0xfc, !PT ;  /* 0x00040000b2b25812 */ /* 0x000fe800078efcff */
[----:B------:R-:W-:Y:S04]  /*75e0*/  LOP3.LUT R178, R178, 0xfffdffff, RZ, 0xc0, !PT ;  /* 0xfffdffffb2b27812 */ /* 0x000fe800078ec0ff */
[----:B------:R-:W-:Y:S04]  /*75f0*/  @P4 LOP3.LUT R178, R178, 0x20000, RZ, 0xfc, !PT ;  /* 0x00020000b2b24812 */ /* 0x000fe800078efcff */
[----:B------:R-:W-:Y:S04]  /*7600*/  LOP3.LUT R178, R178, 0xfffeffff, RZ, 0xc0, !PT ;  /* 0xfffeffffb2b27812 */ /* 0x000fe800078ec0ff */
[----:B------:R-:W-:Y:S04]  /*7610*/  @P3 LOP3.LUT R178, R178, 0x10000, RZ, 0xfc, !PT ;  /* 0x00010000b2b23812 */ /* 0x000fe800078efcff */
[----:B------:R-:W-:Y:S04]  /*7620*/  LOP3.LUT R178, R178, 0xffff7fff, RZ, 0xc0, !PT ;  /* 0xffff7fffb2b27812 */ /* 0x000fe800078ec0ff */
[----:B------:R-:W-:Y:S04]  /*7630*/  @P2 LOP3.LUT R178, R178, 0x8000, RZ, 0xfc, !PT ;  /* 0x00008000b2b22812 */ /* 0x000fe800078efcff */
[----:B------:R-:W-:Y:S04]  /*7640*/  LOP3.LUT R178, R178, 0xffffbfff, RZ, 0xc0, !PT ;  /* 0xffffbfffb2b27812 */ /* 0x000fe800078ec0ff */
[----:B------:R-:W-:Y:S04]  /*7650*/  @P1 LOP3.LUT R178, R178, 0x4000, RZ, 0xfc, !PT ;  /* 0x00004000b2b21812 */ /* 0x000fe800078efcff */
[----:B------:R-:W-:Y:S02]  /*7660*/  LOP3.LUT R178, R178, 0xffefffff, RZ, 0xc0, !PT ;  /* 0xffefffffb2b27812 */ /* 0x000fe400078ec0ff */
[----:B--2---:R-:W-:Y:S05]  /*7670*/  @P0 MOV R0, R132 ;  /* 0x0000008400000202 */ /* 0x004fea0000000f00 */
[----:B------:R-:W2:Y:S08]  /*7680*/  SHFL.IDX PT, R176, R0, RZ, 0x1c1f ;  /* 0x001c1fff00b07589 */ /* 0x000eb000000e0000 */
[----:B------:R1:W2:Y:S02]  /*7690*/  SHFL.IDX PT, R132, R0, 0x1, 0x1c1f ;  /* 0x003c1f0000847f89 */ /* 0x0002a400000e0000 */
[----:B-1----:R-:W-:Y:S04]  /*76a0*/  MOV R0, UR7 ;  /* 0x0000000700007c02 */ /* 0x002fe80008000f00 */
[----:B---3--:R-:W-:Y:S04]  /*76b0*/  IADD3 R0, R0, UR6, -R3 ;  /* 0x0000000600007c10 */ /* 0x008fe8000fffe803 */
[----:B------:R-:W-:Y:S04]  /*76c0*/  IADD3 R3, R0, -UR13, RZ ;  /* 0x8000000d00037c10 */ /* 0x000fe8000fffe0ff */
[C---:B--2---:R-:W-:Y:S02]  /*76d0*/  IADD3 R0, R3.reuse, R176, RZ ;  /* 0x000000b003007210 */ /* 0x044fe40007ffe0ff */
[----:B------:R-:W-:Y:S02]  /*76e0*/  IADD3 R3, R3, R132, RZ ;  /* 0x0000008403037210 */ /* 0x000fe40007ffe0ff */
[C---:B------:R-:W-:Y:S02]  /*76f0*/  ISETP.GT.AND P0, PT, R0.reuse, RZ, PT ;  /* 0x000000ff0000720c */ /* 0x040fe40003f04270 */
[----:B------:R-:W-:Y:S02]  /*7700*/  ISETP.GT.AND P6, PT, R0, 0x20, PT ;  /* 0x000000200000780c */ /* 0x000fe40003fc4270 */
[----:B------:R-:W-:Y:S02]  /*7710*/  FSEL R4, R4, -INF , P0 ;  /* 0xff80000004047808 */ /* 0x000fe40000000000 */
[C---:B------:R-:W-:Y:S02]  /*7720*/  ISETP.GT.AND P0, PT, R0.reuse, 0x1, PT ;  /* 0x000000010000780c */ /* 0x040fe40003f04270 */
[C---:B------:R-:W-:Y:S02]  /*7730*/  ISETP.GT.AND P5, PT, R0.reuse, 0x28, PT ;  /* 0x000000280000780c */ /* 0x040fe40003fa4270 */
[----:B------:R-:W-:Y:S02]  /*7740*/  FSEL R5, R5, -INF , P0 ;  /* 0xff80000005057808 */ /* 0x000fe40000000000 */
[C---:B------:R-:W-:Y:S02]  /*7750*/  ISETP.GT.AND P0, PT, R3.reuse, RZ, PT ;  /* 0x000000ff0300720c */ /* 0x040fe40003f04270 */
[----:B------:R-:W-:Y:S02]  /*7760*/  ISETP.GT.AND P4, PT, R0, 0x29, PT ;  /* 0x000000290000780c */ /* 0x000fe40003f84270 */
[----:B------:R-:W-:Y:S02]  /*7770*/  FSEL R6, R6, -INF , P0 ;  /* 0xff80000006067808 */ /* 0x000fe40000000000 */
[----:B------:R-:W-:Y:S02]  /*7780*/  ISETP.GT.AND P0, PT, R3, 0x1, PT ;  /* 0x000000010300780c */ /* 0x000fe40003f04270 */
[----:B------:R-:W-:Y:S02]  /*7790*/  @P6 LOP3.LUT R178, R178, 0x100000, RZ, 0xfc, !PT ;  /* 0x00100000b2b26812 */ /* 0x000fe400078efcff */
[----:B------:R-:W-:Y:S02]  /*77a0*/  FSEL R7, R7, -INF , P0 ;  /* 0xff80000007077808 */ /* 0x000fe40000000000 */
[C---:B------:R-:W-:Y:S01]  /*77b0*/  ISETP.GT.AND P0, PT, R0.reuse, 0x8, PT ;  /* 0x000000080000780c */ /* 0x040fe20003f04270 */
[----:B------:R-:W-:Y:S01]  /*77c0*/  STL [R1+0x40], R178 ;  /* 0x000040b201007387 */ /* 0x000fe20000100800 */
[----:B------:R-:W-:Y:S02]  /*77d0*/  ISETP.GT.AND P6, PT, R0, 0x9, PT ;  /* 0x000000090000780c */ /* 0x000fe40003fc4270 */
[----:B------:R-:W-:Y:S02]  /*77e0*/  FSEL R8, R8, -INF , P0 ;  /* 0xff80000008087808 */ /* 0x000fe40000000000 */
[----:B------:R-:W-:Y:S02]  /*77f0*/  ISETP.GT.AND P0, PT, R3, 0x8, PT ;  /* 0x000000080300780c */ /* 0x000fe40003f04270 */
[----:B------:R-:W-:Y:S02]  /*7800*/  FSEL R9, R9, -INF , P6 ;  /* 0xff80000009097808 */ /* 0x000fe40003000000 */
[----:B------:R-:W-:Y:S02]  /*7810*/  FSEL R10, R10, -INF , P0 ;  /* 0xff8000000a0a7808 */ /* 0x000fe40000000000 */
[----:B------:R-:W-:Y:S02]  /*7820*/  ISETP.GT.AND P0, PT, R3, 0x9, PT ;  /* 0x000000090300780c */ /* 0x000fe40003f04270 */
[C---:B------:R-:W-:Y:S02]  /*7830*/  ISETP.GT.AND P6, PT, R0.reuse, 0x11, PT ;  /* 0x000000110000780c */ /* 0x040fe40003fc4270 */
[----:B------:R-:W-:Y:S02]  /*7840*/  FSEL R11, R11, -INF , P0 ;  /* 0xff8000000b0b7808 */ /* 0x000fe40000000000 */
[----:B------:R-:W-:Y:S02]  /*7850*/  ISETP.GT.AND P0, PT, R0, 0x10, PT ;  /* 0x000000100000780c */ /* 0x000fe40003f04270 */
[----:B------:R-:W-:Y:S02]  /*7860*/  FSEL R13, R13, -INF , P6 ;  /* 0xff8000000d0d7808 */ /* 0x000fe40003000000 */
[----:B------:R-:W-:Y:S02]  /*7870*/  FSEL R12, R12, -INF , P0 ;  /* 0xff8000000c0c7808 */ /* 0x000fe40000000000 */
[C---:B------:R-:W-:Y:S02]  /*7880*/  ISETP.GT.AND P0, PT, R3.reuse, 0x10, PT ;  /* 0x000000100300780c */ /* 0x040fe40003f04270 */
[----:B------:R-:W-:Y:S02]  /*7890*/  ISETP.GT.AND P1, PT, R0, 0x31, PT ;  /* 0x000000310000780c */ /* 0x000fe40003f24270 */
[----:B------:R-:W-:Y:S02]  /*78a0*/  FSEL R14, R14, -INF , P0 ;  /* 0xff8000000e0e7808 */ /* 0x000fe40000000000 */
[----:B------:R-:W-:Y:S02]  /*78b0*/  ISETP.GT.AND P0, PT, R3, 0x11, PT ;  /* 0x000000110300780c */ /* 0x000fe40003f04270 */
[C---:B------:R-:W-:Y:S02]  /*78c0*/  ISETP.GT.AND P2, PT, R0.reuse, 0x38, PT ;  /* 0x000000380000780c */ /* 0x040fe40003f44270 */
[----:B------:R-:W-:Y:S02]  /*78d0*/  FSEL R15, R15, -INF , P0 ;  /* 0xff8000000f0f7808 */ /* 0x000fe40000000000 */
[C---:B------:R-:W-:Y:S02]  /*78e0*/  ISETP.GT.AND P0, PT, R0.reuse, 0x19, PT ;  /* 0x000000190000780c */ /* 0x040fe40003f04270 */
[C---:B------:R-:W-:Y:S02]  /*78f0*/  ISETP.GT.AND P3, PT, R0.reuse, 0x39, PT ;  /* 0x000000390000780c */ /* 0x040fe40003f64270 */
[----:B------:R-:W-:Y:S02]  /*7900*/  FSEL R17, R17, -INF , P0 ;  /* 0xff80000011117808 */ /* 0x000fe40000000000 */
[C---:B------:R-:W-:Y:S02]  /*7910*/  ISETP.GT.AND P0, PT, R3.reuse, 0x18, PT ;  /* 0x000000180300780c */ /* 0x040fe40003f04270 */
[----:B------:R-:W-:Y:S02]  /*7920*/  ISETP.GT.AND P6, PT, R0, 0x18, PT ;  /* 0x000000180000780c */ /* 0x000fe40003fc4270 */
[----:B------:R-:W-:Y:S02]  /*7930*/  FSEL R18, R18, -INF , P0 ;  /* 0xff80000012127808 */ /* 0x000fe40000000000 */
[----:B------:R-:W-:Y:S02]  /*7940*/  ISETP.GT.AND P0, PT, R3, 0x19, PT ;  /* 0x000000190300780c */ /* 0x000fe40003f04270 */
[----:B------:R-:W-:Y:S02]  /*7950*/  FSEL R16, R16, -INF , P6 ;  /* 0xff80000010107808 */ /* 0x000fe40003000000 */
[----:B------:R-:W-:Y:S02]  /*7960*/  FSEL R19, R19, -INF , P0 ;  /* 0xff80000013137808 */ /* 0x000fe40000000000 */
[----:B------:R-:W-:Y:S02]  /*7970*/  ISETP.GT.AND P0, PT, R0, 0x21, PT ;  /* 0x000000210000780c */ /* 0x000fe40003f04270 */
[----:B------:R-:W-:Y:S02]  /*7980*/  LOP3.LUT P6, RZ, R178, 0x100000, RZ, 0xc0, !PT ;  /* 0x00100000b2ff7812 */ /* 0x000fe400078cc0ff */
[----:B------:R-:W-:Y:S02]  /*7990*/  FSEL R21, R21, -INF , P0 ;  /* 0xff80000015157808 */ /* 0x000fe40000000000 */
[C---:B------:R-:W-:Y:S02]  /*79a0*/  ISETP.GT.AND P0, PT, R3.reuse, 0x20, PT ;  /* 0x000000200300780c */ /* 0x040fe40003f04270 */
[----:B------:R-:W-:Y:S02]  /*79b0*/  FSEL R20, R20, -INF , P6 ;  /* 0xff80000014147808 */ /* 0x000fe40003000000 */
[----:B------:R-:W-:Y:S02]  /*79c0*/  FSEL R22, R22, -INF , P0 ;  /* 0xff80000016167808 */ /* 0x000fe40000000000 */
[----:B------:R-:W-:Y:S02]  /*79d0*/  ISETP.GT.AND P0, PT, R3, 0x21, PT ;  /* 0x000000210300780c */ /* 0x000fe40003f04270 */
[----:B------:R-:W-:Y:S02]  /*79e0*/  FSEL R24, R24, -INF , P5 ;  /* 0xff80000018187808 */ /* 0x000fe40002800000 */
[----:B------:R-:W-:Y:S02]  /*79f0*/  FSEL R23, R23, -INF , P0 ;  /* 0xff80000017177808 */ /* 0x000fe40000000000 */
[----:B------:R-:W-:Y:S02]  /*7a00*/  ISETP.GT.AND P0, PT, R0, 0x30, PT ;  /* 0x000000300000780c */ /* 0x000fe40003f04270 */
[----:B-----5:R-:W-:Y:S02]  /*7a10*/  FMNMX.FTZ R0, R4, R2, !PT ;  /* 0x0000000204007209 */ /* 0x020fe40007810000 */
[----:B------:R-:W-:Y:S02]  /*7a20*/  FSEL R25, R25, -INF , P4 ;  /* 0xff80000019197808 */ /* 0x000fe40002000000 */
        /* <DEDUP_REMOVED lines=25> */
[----:B------:R-:W-:Y:S02]  /*7bc0*/  LOP3.LUT P6, RZ, R178, 0x80000, RZ, 0xc0, !PT ;  /* 0x00080000b2ff7812 */ /* 0x000fe400078cc0ff */
[----:B------:R-:W-:Y:S02]  /*7bd0*/  FMNMX.FTZ R0, R32, R0, !PT ;  /* 0x0000000020007209 */ /* 0x000fe40007810000 */
[C---:B------:R-:W-:Y:S02]  /*7be0*/  LOP3.LUT P5, RZ, R178.reuse, 0x40000, RZ, 0xc0, !PT ;  /* 0x00040000b2ff7812 */ /* 0x040fe400078ac0ff */
[----:B------:R-:W-:Y:S02]  /*7bf0*/  FMNMX.FTZ R0, R33, R0, !PT ;  /* 0x0000000021007209 */ /* 0x000fe40007810000 */
[C---:B------:R-:W-:Y:S02]  /*7c00*/  LOP3.LUT P4, RZ, R178.reuse, 0x20000, RZ, 0xc0, !PT ;  /* 0x00020000b2ff7812 */ /* 0x040fe4000788c0ff */
[C---:B------:R-:W-:Y:S01]  /*7c10*/  LOP3.LUT P3, RZ, R178.reuse, 0x10000, RZ, 0xc0, !PT ;  /* 0x00010000b2ff7812 */ /* 0x040fe2000786c0ff */
[----:B------:R-:W1:Y:S01]  /*7c20*/  SHFL.BFLY PT, R132, R0, 0x2, 0x1f ;  /* 0x0c401f0000847f89 */ /* 0x000e6200000e0000 */
[C---:B------:R-:W-:Y:S02]  /*7c30*/  LOP3.LUT P2, RZ, R178.reuse, 0x8000, RZ, 0xc0, !PT ;  /* 0x00008000b2ff7812 */ /* 0x040fe4000784c0ff */
[----:B------:R-:W-:Y:S02]  /*7c40*/  LOP3.LUT P1, RZ, R178, 0x4000, RZ, 0xc0, !PT ;  /* 0x00004000b2ff7812 */ /* 0x000fe4000782c0ff */
        /* <DEDUP_REMOVED lines=29> */
[----:B------:R-:W-:Y:S05]  /*7e20*/  FFMA.FTZ R25, R25, c[0x0][0x2d0], -R2 ;  /* 0x0000b40019197a23 */ /* 0x000fea0000010802 */
[----:B------:R-:W4:Y:S10]  /*7e30*/  MUFU.EX2 R2, R0 ;  /* 0x0000000000027308 */ /* 0x000f340000000800 */
[----:B------:R-:W1:Y:S10]  /*7e40*/  MUFU.EX2 R8, R8 ;  /* 0x0000000800087308 */ /* 0x000e740000000800 */
[----:B------:R-:W2:Y:S01]  /*7e50*/  MUFU.EX2 R9, R9 ;  /* 0x0000000900097308 */ /* 0x000ea20000000800 */
[C---:B----4-:R-:W-:Y:S02]  /*7e60*/  FFMA.FTZ R0, R2.reuse, R177, R4 ;  /* 0x000000b102007223 */ /* 0x050fe40000010004 */
[----:B------:R-:W-:Y:S02]  /*7e70*/  FMUL.FTZ R12, R2, R156 ;  /* 0x0000009c020c7220 */ /* 0x000fe40000410000 */
[C---:B------:R-:W-:Y:S01]  /*7e80*/  FADD.FTZ R0, R176.reuse, R0 ;  /* 0x00000000b0007221 */ /* 0x040fe20000010000 */
[----:B------:R-:W-:Y:S01]  /*7e90*/  F2FP.PACK_AB R176, R176, R4 ;  /* 0x00000004b0b0723e */ /* 0x000fe200000000ff */
[C---:B------:R-:W-:Y:S01]  /*7ea0*/  FMUL.FTZ R13, R2.reuse, R157 ;  /* 0x0000009d020d7220 */ /* 0x040fe20000410000 */
[----:B------:R-:W-:Y:S01]  /*7eb0*/  FSEL R4, R35, -INF , P0 ;  /* 0xff80000023047808 */ /* 0x000fe20000000000 */
[----:B------:R-:W-:Y:S01]  /*7ec0*/  FMUL.FTZ R16, R2, R152 ;  /* 0x0000009802107220 */ /* 0x000fe20000410000 */
[----:B------:R-:W-:Y:S01]  /*7ed0*/  MOV R35, R20 ;  /* 0x0000001400237202 */ /* 0x000fe20000000f00 */
[----:B-1----:R-:W-:Y:S02]  /*7ee0*/  FADD.FTZ R0, R8, R0 ;  /* 0x0000000008007221 */ /* 0x002fe40000010000 */
[C---:B------:R-:W-:Y:S02]  /*7ef0*/  FMUL.FTZ R17, R2.reuse, R153 ;  /* 0x0000009902117220 */ /* 0x040fe40000410000 */
[C---:B------:R-:W-:Y:S02]  /*7f00*/  FMUL.FTZ R20, R2.reuse, R148 ;  /* 0x0000009402147220 */ /* 0x040fe40000410000 */
[C---:B------:R-:W-:Y:S02]  /*7f10*/  FMUL.FTZ R36, R2.reuse, R36 ;  /* 0x0000002402247220 */ /* 0x040fe40000410000 */
[----:B------:R-:W-:Y:S02]  /*7f20*/  FMUL.FTZ R37, R2, R37 ;  /* 0x0000002502257220 */ /* 0x000fe40000410000 */
[C---:B--2---:R-:W-:Y:S01]  /*7f30*/  FADD.FTZ R181, R9.reuse, R0 ;  /* 0x0000000009b57221 */ /* 0x044fe20000010000 */
[----:B------:R-:W-:Y:S01]  /*7f40*/  FMNMX.FTZ R0, R6, R133, !PT ;  /* 0x0000008506007209 */ /* 0x000fe20007810000 */
[C---:B------:R-:W-:Y:S01]  /*7f50*/  FMUL.FTZ R40, R2.reuse, R40 ;  /* 0x0000002802287220 */ /* 0x040fe20000410000 */
[----:B------:R-:W-:Y:S01]  /*7f60*/  F2FP.PACK_AB R178, R9, R8 ;  /* 0x0000000809b2723e */ /* 0x000fe200000000ff */
        /* <DEDUP_REMOVED lines=64> */
[----:B------:R-:W-:Y:S01]  /*8370*/  FMUL.FTZ R129, R2, R129 ;  /* 0x0000008102817220 */ /* 0x000fe20000410000 */
[----:B-1----:R-:W-:Y:S04]  /*8380*/  FMNMX.FTZ R3, R3, R0, !PT ;  /* 0x0000000003037209 */ /* 0x002fe80007810000 */
[C---:B------:R-:W-:Y:S01]  /*8390*/  FSETP.NEU.FTZ.AND P0, PT, R3.reuse, -INF , PT ;  /* 0xff8000000300780b */ /* 0x040fe20003f1d000 */
[C---:B------:R-:W-:Y:S03]  /*83a0*/  FMUL.FTZ R5, R3.reuse, c[0x0][0x2d0] ;  /* 0x0000b40003057a20 */ /* 0x040fe60000410000 */
[----:B------:R-:W-:Y:S02]  /*83b0*/  FSEL R0, R3, RZ, P0 ;  /* 0x000000ff03007208 */ /* 0x000fe40000000000 */
[----:B------:R-:W-:Y:S02]  /*83c0*/  FSEL R5, R5, RZ, P0 ;  /* 0x000000ff05057208 */ /* 0x000fe40000000000 */
[----:B------:R-:W-:Y:S01]  /*83d0*/  PLOP3.LUT P0, PT, PT, PT, UP0, 0x80, 0x0 ;  /* 0x000000000000781c */ /* 0x000fe20003f0f008 */
[----:B------:R-:W-:Y:S02]  /*83e0*/  FADD.FTZ R0, -R0, R133 ;  /* 0x0000008500007221 */ /* 0x000fe40000010100 */
[--C-:B------:R-:W-:Y:S02]  /*83f0*/  FFMA.FTZ R177, R6, c[0x0][0x2d0], -R5.reuse ;  /* 0x0000b40006b17a23 */ /* 0x100fe40000010805 */
[----:B------:R-:W2:Y:S01]  /*8400*/  LDL.LU R6, [R1+0x80] ;  /* 0x0000800001067983 */ /* 0x000ea20000300800 */
[----:B------:R-:W-:Y:S02]  /*8410*/  FMUL.FTZ R0, R0, c[0x0][0x2d0] ;  /* 0x0000b40000007a20 */ /* 0x000fe40000410000 */
[--C-:B------:R-:W-:Y:S01]  /*8420*/  FFMA.FTZ R34, R34, c[0x0][0x2d0], -R5.reuse ;  /* 0x0000b40022227a23 */ /* 0x100fe20000010805 */
[----:B------:R-:W-:Y:S01]  /*8430*/  MUFU.EX2 R177, R177 ;  /* 0x000000b100b17308 */ /* 0x000fe20000000800 */
[--C-:B------:R-:W-:Y:S01]  /*8440*/  FFMA.FTZ R186, R15, c[0x0][0x2d0], -R5.reuse ;  /* 0x0000b4000fba7a23 */ /* 0x100fe20000010805 */
[----:B------:R-:W-:Y:S01]  /*8450*/  MOV R15, R24 ;  /* 0x00000018000f7202 */ /* 0x000fe20000000f00 */
[--C-:B------:R-:W-:Y:S01]  /*8460*/  FFMA.FTZ R183, R18, c[0x0][0x2d0], -R5.reuse ;  /* 0x0000b40012b77a23 */ /* 0x100fe20000010805 */
[----:B------:R-:W-:Y:S01]  /*8470*/  MOV R18, R21 ;  /* 0x0000001500127202 */ /* 0x000fe20000000f00 */
[--C-:B------:R-:W-:Y:S02]  /*8480*/  FFMA.FTZ R179, R10, c[0x0][0x2d0], -R5.reuse ;  /* 0x0000b4000ab37a23 */ /* 0x100fe40000010805 */
[--C-:B------:R-:W-:Y:S01]  /*8490*/  FFMA.FTZ R190, R23, c[0x0][0x2d0], -R5.reuse ;  /* 0x0000b40017be7a23 */ /* 0x100fe20000010805 */
[----:B------:R-:W-:Y:S01]  /*84a0*/  MOV R23, R32 ;  /* 0x0000002000177202 */ /* 0x000fe20000000f00 */
[----:B------:R-:W-:Y:S01]  /*84b0*/  FMUL.FTZ R32, R2, R136 ;  /* 0x0000008802207220 */ /* 0x000fe20000410000 */
[----:B------:R-:W1:Y:S01]  /*84c0*/  MUFU.EX2 R0, R0 ;  /* 0x0000000000007308 */ /* 0x000e620000000800 */
[--C-:B------:R-:W-:Y:S02]  /*84d0*/  FFMA.FTZ R26, R26, c[0x0][0x2d0], -R5.reuse ;  /* 0x0000b4001a1a7a23 */ /* 0x100fe40000010805 */
[--C-:B------:R-:W-:Y:S02]  /*84e0*/  FFMA.FTZ R30, R30, c[0x0][0x2d0], -R5.reuse ;  /* 0x0000b4001e1e7a23 */ /* 0x100fe40000010805 */
[--C-:B------:R-:W-:Y:S02]  /*84f0*/  FFMA.FTZ R31, R31, c[0x0][0x2d0], -R5.reuse ;  /* 0x0000b4001f1f7a23 */ /* 0x100fe40000010805 */
[----:B------:R-:W-:Y:S01]  /*8500*/  FMUL.FTZ R21, R2, R149 ;  /* 0x0000009502157220 */ /* 0x000fe20000410000 */
[----:B------:R-:W-:Y:S01]  /*8510*/  MOV R149, R15 ;  /* 0x0000000f00957202 */ /* 0x000fe20000000f00 */
[--C-:B------:R-:W-:Y:S01]  /*8520*/  FFMA.FTZ R7, R7, c[0x0][0x2d0], -R5.reuse ;  /* 0x0000b40007077a23 */ /* 0x100fe20000010805 */
[----:B------:R-:W-:Y:S01]  /*8530*/  MUFU.EX2 R152, R179 ;  /* 0x000000b300987308 */ /* 0x000fe20000000800 */
[--C-:B------:R-:W-:Y:S01]  /*8540*/  FFMA.FTZ R180, R11, c[0x0][0x2d0], -R5.reuse ;  /* 0x0000b4000bb47a23 */ /* 0x100fe20000010805 */
[----:B------:R-:W-:Y:S01]  /*8550*/  MOV R161, R30 ;  /* 0x0000001e00a17202 */ /* 0x000fe20000000f00 */
        /* <DEDUP_REMOVED lines=8> */
[----:B------:R-:W-:Y:S01]  /*85e0*/  FMUL.FTZ R33, R2, R137 ;  /* 0x0000008902217220 */ /* 0x000fe20000410000 */
[----:B------:R-:W3:Y:S01]  /*85f0*/  MUFU.EX2 R156, R180 ;  /* 0x000000b4009c7308 */ /* 0x000ee20000000800 */
[----:B------:R-:W-:Y:S01]  /*8600*/  FFMA.FTZ R11, R4, c[0x0][0x2d0], -R5 ;  /* 0x0000b400040b7a23 */ /* 0x000fe20000010805 */
[----:B------:R-:W-:Y:S01]  /*8610*/  MOV R148, R19 ;  /* 0x0000001300947202 */ /* 0x000fe20000000f00 */
[----:B------:R-:W-:Y:S01]  /*8620*/  FMUL.FTZ R5, R2, R165 ;  /* 0x000000a502057220 */ /* 0x000fe20000410000 */
[----:B------:R-:W-:Y:S01]  /*8630*/  MOV R165, R34 ;  /* 0x0000002200a57202 */ /* 0x000fe20000000f00 */
[C---:B-1----:R-:W-:Y:S01]  /*8640*/  FMUL.FTZ R34, R0.reuse, R138 ;  /* 0x0000008a00227220 */ /* 0x042fe20000410000 */
[----:B------:R-:W-:Y:S01]  /*8650*/  MOV R157, R22 ;  /* 0x00000016009d7202 */ /* 0x000fe20000000f00 */
[C---:B------:R-:W-:Y:S01]  /*8660*/  FMUL.FTZ R15, R0.reuse, R159 ;  /* 0x0000009f000f7220 */ /* 0x040fe20000410000 */
[----:B------:R-:W-:Y:S01]  /*8670*/  MOV R159, R18 ;  /* 0x00000012009f7202 */ /* 0x000fe20000000f00 */
[C---:B------:R-:W-:Y:S01]  /*8680*/  FMUL.FTZ R18, R0.reuse, R154 ;  /* 0x0000009a00127220 */ /* 0x040fe20000410000 */
[----:B------:R-:W-:Y:S01]  /*8690*/  MOV R154, R35 ;  /* 0x00000023009a7202 */ /* 0x000fe20000000f00 */
[----:B------:R-:W-:Y:S01]  /*86a0*/  FMUL.FTZ R35, R0, R139 ;  /* 0x0000008b00237220 */ /* 0x000fe20000410000 */
[----:B------:R-:W-:Y:S01]  /*86b0*/  MUFU.EX2 R149, R149 ;  /* 0x0000009500957308 */ /* 0x000fe20000000800 */
[----:B------:R-:W1:Y:S01]  /*86c0*/  LDSM.16.MT88.4 R136, [R135+0x100] ;  /* 0x000100008788783b */ /* 0x000e620000004200 */
[C---:B------:R-:W-:Y:S02]  /*86d0*/  FMUL.FTZ R29, R2.reuse, R141 ;  /* 0x0000008d021d7220 */ /* 0x040fe40000410000 */
[C---:B------:R-:W-:Y:S01]  /*86e0*/  FMUL.FTZ R4, R2.reuse, R164 ;  /* 0x000000a402047220 */ /* 0x040fe20000410000 */
[----:B------:R-:W-:Y:S01]  /*86f0*/  MOV R164, R28 ;  /* 0x0000001c00a47202 */ /* 0x000fe20000000f00 */
[C---:B------:R-:W-:Y:S02]  /*8700*/  FMUL.FTZ R28, R2.reuse, R140 ;  /* 0x0000008c021c7220 */ /* 0x040fe40000410000 */
[C---:B------:R-:W-:Y:S02]  /*8710*/  FMUL.FTZ R24, R2.reuse, R144 ;  /* 0x0000009002187220 */ /* 0x040fe40000410000 */
[----:B------:R-:W-:Y:S01]  /*8720*/  FMUL.FTZ R25, R2, R145 ;  /* 0x0000009102197220 */ /* 0x000fe20000410000 */
[----:B------:R-:W-:Y:S01]  /*8730*/  MUFU.EX2 R144, R182 ;  /* 0x000000b600907308 */ /* 0x000fe20000000800 */
[----:B---3--:R-:W-:Y:S01]  /*8740*/  F2FP.PACK_AB R179, R156, R152 ;  /* 0x000000989cb3723e */ /* 0x008fe200000000ff */
        /* <DEDUP_REMOVED lines=8> */
[----:B------:R3:W4:Y:S01]  /*87d0*/  MUFU.EX2 R2, R7 ;  /* 0x0000000700027308 */ /* 0x0007220000000800 */
[C---:B------:R-:W-:Y:S02]  /*87e0*/  FMUL.FTZ R22, R0.reuse, R150 ;  /* 0x0000009600167220 */ /* 0x040fe40000410000 */
[C---:B------:R-:W-:Y:S02]  /*87f0*/  FMUL.FTZ R26, R0.reuse, R146 ;  /* 0x00000092001a7220 */ /* 0x040fe40000410000 */
[C---:B------:R-:W-:Y:S02]  /*8800*/  FMUL.FTZ R30, R0.reuse, R142 ;  /* 0x0000008e001e7220 */ /* 0x040fe40000410000 */
[C---:B------:R-:W-:Y:S02]  /*8810*/  FMUL.FTZ R31, R0.reuse, R143 ;  /* 0x0000008f001f7220 */ /* 0x040fe40000410000 */
[C---:B------:R-:W-:Y:S01]  /*8820*/  FMUL.FTZ R38, R0.reuse, R38 ;  /* 0x0000002600267220 */ /* 0x040fe20000410000 */
[----:B------:R-:W-:Y:S01]  /*8830*/  LDSM.16.MT88.4 R140, [R135+0x900] ;  /* 0x00090000878c783b */ /* 0x000fe20000004200 */
        /* <DEDUP_REMOVED lines=9> */
[C---:B---3--:R-:W-:Y:S01]  /*88d0*/  FMUL.FTZ R7, R0.reuse, R167 ;  /* 0x000000a700077220 */ /* 0x048fe20000410000 */
[----:B------:R-:W-:Y:S01]  /*88e0*/  MOV R167, R27 ;  /* 0x0000001b00a77202 */ /* 0x000fe20000000f00 */
        /* <DEDUP_REMOVED lines=49> */
[----:B--2---:R-:W-:Y:S01]  /*8c00*/  FFMA.FTZ R133, R0, R6, R177 ;  /* 0x0000000600857223 */ /* 0x004fe200000100b1 */
[----:B----4-:R-:W-:Y:S01]  /*8c10*/  F2FP.PACK_AB R177, R2, R177 ;  /* 0x000000b102b1723e */ /* 0x010fe200000000ff */
[C---:B------:R-:W-:Y:S01]  /*8c20*/  FMUL.FTZ R6, R0.reuse, R166 ;  /* 0x000000a600067220 */ /* 0x040fe20000410000 */
[----:B------:R-:W-:Y:S01]  /*8c30*/  MOV R166, R23 ;  /* 0x0000001700a67202 */ /* 0x000fe20000000f00 */
[----:B------:R-:W-:Y:S02]  /*8c40*/  FMUL.FTZ R23, R0, R151 ;  /* 0x0000009700177220 */ /* 0x000fe40000410000 */
[----:B------:R-:W-:Y:S02]  /*8c50*/  FADD.FTZ R153, R2, R133 ;  /* 0x0000008502997221 */ /* 0x000fe40000010000 */
[----:B------:R-:W2:Y:S01]  /*8c60*/  MUFU.EX2 R133, R189 ;  /* 0x000000bd00857308 */ /* 0x000ea20000000800 */
[C---:B-1----:R-:W-:Y:S08]  /*8c70*/  HMMA.16816.F32 R4, R176.reuse, R136, R4 ;  /* 0x00000088b004723c */ /* 0x042ff00000001804 */
[C---:B------:R-:W-:Y:S01]  /*8c80*/  HMMA.16816.F32 R8, R176.reuse, R138, R8 ;  /* 0x0000008ab008723c */ /* 0x040fe20000001808 */
[----:B------:R-:W1:Y:S01]  /*8c90*/  LDSM.16.MT88.4 R136, [R248+0x100] ;  /* 0x00010000f888783b */ /* 0x000e620000004200 */
[----:B------:R-:W-:Y:S10]  /*8ca0*/  MUFU.EX2 R189, R161 ;  /* 0x000000a100bd7308 */ /* 0x000ff40000000800 */
[----:B------:R-:W3:Y:S01]  /*8cb0*/  MUFU.EX2 R2, R188 ;  /* 0x000000bc00027308 */ /* 0x000ee20000000800 */
[----:B--2---:R-:W-:Y:S09]  /*8cc0*/  FADD.FTZ R0, R133, R181 ;  /* 0x000000b585007221 */ /* 0x004ff20000010000 */
[----:B------:R-:W2:Y:S10]  /*8cd0*/  MUFU.EX2 R188, R160 ;  /* 0x000000a000bc7308 */ /* 0x000eb40000000800 */
[----:B------:R-:W-:Y:S01]  /*8ce0*/  MUFU.EX2 R181, R191 ;  /* 0x000000bf00b57308 */ /* 0x000fe20000000800 */
[----:B---3--:R-:W-:Y:S04]  /*8cf0*/  FADD.FTZ R0, R2, R0 ;  /* 0x0000000002007221 */ /* 0x008fe80000010000 */
[----:B------:R-:W-:Y:S01]  /*8d00*/  FADD.FTZ R0, R145, R0 ;  /* 0x0000000091007221 */ /* 0x000fe20000010000 */
[C---:B-1----:R-:W-:Y:S03]  /*8d10*/  HMMA.16816.F32 R12, R176.reuse, R136, R12 ;  /* 0x00000088b00c723c */ /* 0x042fe6000000180c */
[----:B------:R-:W-:Y:S05]  /*8d20*/  FADD.FTZ R0, R144, R0 ;  /* 0x0000000090007221 */ /* 0x000fea0000010000 */
        /* <DEDUP_REMOVED lines=47> */
[----:B------:R-:W3:Y:S02]  /*9020*/  LDSM.16.MT88.4 R144, [R248+0x900] ;  /* 0x00090000f890783b */ /* 0x000ee40000004200 */
[----:B------:R-:W4:Y:S01]  /*9030*/  MUFU.EX2 R2, R159 ;  /* 0x0000009f00027308 */ /* 0x000f220000000800 */
[----:B------:R-:W-:Y:S02]  /*9040*/  F2FP.PACK_AB R139, R184, R183 ;  /* 0x000000b7b88b723e */ /* 0x000fe400000000ff */
[----:B--2---:R-:W-:Y:S05]  /*9050*/  F2FP.PACK_AB R177, R188, R189 ;  /* 0x000000bdbcb1723e */ /* 0x004fea00000000ff */
[C---:B------:R-:W-:Y:S02]  /*9060*/  HMMA.16816.F32 R4, R136.reuse, R140, R4 ;  /* 0x0000008c8804723c */ /* 0x040fe40000001804 */
[----:B------:R-:W-:Y:S03]  /*9070*/  MUFU.EX2 R176, R167 ;  /* 0x000000a700b07308 */ /* 0x000fe60000000800 */
[----:B-1----:R-:W-:Y:S03]  /*9080*/  FADD.FTZ R0, R133, R0 ;  /* 0x0000000085007221 */ /* 0x002fe60000010000 */
[C---:B------:R-:W-:Y:S01]  /*9090*/  HMMA.16816.F32 R8, R136.reuse, R142, R8 ;  /* 0x0000008e8808723c */ /* 0x040fe20000001808 */
[----:B------:R-:W1:Y:S03]  /*90a0*/  LDSM.16.MT88.4 R140, [R251+0x900] ;  /* 0x00090000fb8c783b */ /* 0x000e660000004200 */
[----:B------:R-:W-:Y:S01]  /*90b0*/  MUFU.EX2 R178, R157 ;  /* 0x0000009d00b27308 */ /* 0x000fe20000000800 */
[----:B----4-:R-:W-:Y:S04]  /*90c0*/  FADD.FTZ R0, R2, R0 ;  /* 0x0000000002007221 */ /* 0x010fe80000010000 */
[----:B------:R-:W-:Y:S04]  /*90d0*/  FADD.FTZ R0, R149, R0 ;  /* 0x0000000095007221 */ /* 0x000fe80000010000 */
[C---:B------:R-:W-:Y:S01]  /*90e0*/  FADD.FTZ R0, R148.reuse, R0 ;  /* 0x0000000094007221 */ /* 0x040fe20000010000 */
        /* <DEDUP_REMOVED lines=51> */
[C---:B-1----:R-:W-:Y:S02]  /*9420*/  HMMA.16816.F32 R4, R136.reuse, R140, R4 ;  /* 0x0000008c8804723c */ /* 0x042fe40000001804 */
[----:B------:R-:W1:Y:S06]  /*9430*/  MUFU.EX2 R133, R166 ;  /* 0x000000a600857308 */ /* 0x000e6c0000000800 */
[C---:B------:R-:W-:Y:S01]  /*9440*/  HMMA.16816.F32 R8, R136.reuse, R142, R8 ;  /* 0x0000008e8808723c */ /* 0x040fe20000001808 */
[----:B------:R-:W3:Y:S03]  /*9450*/  LDSM.16.MT88.4 R140, [R250+0x1100] ;  /* 0x00110000fa8c783b */ /* 0x000ee60000004200 */
[----:B----4-:R-:W-:Y:S05]  /*9460*/  FADD.FTZ R0, R2, R0 ;  /* 0x0000000002007221 */ /* 0x010fea0000010000 */
[----:B------:R-:W-:Y:S01]  /*9470*/  LDSM.16.MT88.4 R160, [R135+0x1900] ;  /* 0x0019000087a0783b */ /* 0x000fe20000004200 */
[C---:B--2---:R-:W-:Y:S03]  /*9480*/  HMMA.16816.F32 R12, R136.reuse, R144, R12 ;  /* 0x00000090880c723c */ /* 0x044fe6000000180c */
[C---:B------:R-:W-:Y:S01]  /*9490*/  FADD.FTZ R0, R176.reuse, R0 ;  /* 0x00000000b0007221 */ /* 0x040fe20000010000 */
[----:B------:R-:W-:Y:S01]  /*94a0*/  F2FP.PACK_AB R176, R176, R2 ;  /* 0x00000002b0b0723e */ /* 0x000fe200000000ff */
[----:B------:R-:W-:Y:S02]  /*94b0*/  FADD.FTZ R2, R152, R153 ;  /* 0x0000009998027221 */ /* 0x000fe40000010000 */
[----:B------:R-:W-:Y:S01]  /*94c0*/  LDSM.16.MT88.4 R152, [R248+0x1900] ;  /* 0x00190000f898783b */ /* 0x000fe20000004200 */
[C---:B------:R-:W-:Y:S04]  /*94d0*/  HMMA.16816.F32 R16, R136.reuse, R146, R16 ;  /* 0x000000928810723c */ /* 0x040fe80000001810 */
[----:B-1----:R-:W-:Y:S03]  /*94e0*/  FADD.FTZ R0, R133, R0 ;  /* 0x0000000085007221 */ /* 0x002fe60000010000 */
[----:B------:R-:W1:Y:S01]  /*94f0*/  LDSM.16.MT88.4 R144, [R135+0x3100] ;  /* 0x003100008790783b */ /* 0x000e620000004200 */
[C---:B---3--:R-:W-:Y:S04]  /*9500*/  HMMA.16816.F32 R20, R136.reuse, R148, R20 ;  /* 0x000000948814723c */ /* 0x048fe80000001814 */
[C---:B------:R-:W-:Y:S01]  /*9510*/  FADD.FTZ R0, R178.reuse, R0 ;  /* 0x00000000b2007221 */ /* 0x040fe20000010000 */
[----:B------:R-:W-:Y:S02]  /*9520*/  F2FP.PACK_AB R178, R178, R133 ;  /* 0x00000085b2b2723e */ /* 0x000fe400000000ff */
[----:B------:R-:W2:Y:S01]  /*9530*/  MUFU.EX2 R133, R164 ;  /* 0x000000a400857308 */ /* 0x000ea20000000800 */
[C---:B------:R-:W-:Y:S01]  /*9540*/  HMMA.16816.F32 R24, R136.reuse, R150, R24 ;  /* 0x000000968818723c */ /* 0x040fe20000001818 */
[----:B------:R-:W3:Y:S07]  /*9550*/  LDSM.16.MT88.4 R148, [R248+0x3100] ;  /* 0x00310000f894783b */ /* 0x000eee0000004200 */
[C---:B------:R-:W-:Y:S01]  /*9560*/  HMMA.16816.F32 R28, R136.reuse, R140, R28 ;  /* 0x0000008c881c723c */ /* 0x040fe2000000181c */
[----:B------:R4:W-:Y:S07]  /*9570*/  STL [R1+0x54], R0 ;  /* 0x0000540001007387 */ /* 0x0009ee0000100800 */
[C---:B------:R-:W-:Y:S01]  /*9580*/  HMMA.16816.F32 R32, R136.reuse, R142, R32 ;  /* 0x0000008e8820723c */ /* 0x040fe20000001820 */
[----:B------:R-:W3:Y:S03]  /*9590*/  LDSM.16.MT88.4 R140, [R251+0x3100] ;  /* 0x00310000fb8c783b */ /* 0x000ee60000004200 */
[----:B--2---:R-:W-:Y:S04]  /*95a0*/  F2FP.PACK_AB R179, R133, R187 ;  /* 0x000000bb85b3723e */ /* 0x004fe800000000ff */
[C---:B-1----:R-:W-:Y:S04]  /*95b0*/  HMMA.16816.F32 R36, R136.reuse, R144, R36 ;  /* 0x000000908824723c */ /* 0x042fe80000001824 */
[----:B----4-:R-:W-:Y:S01]  /*95c0*/  FADD.FTZ R0, R156, R2 ;  /* 0x000000029c007221 */ /* 0x010fe20000010000 */
[----:B------:R-:W-:Y:S03]  /*95d0*/  MOV R2, R132 ;  /* 0x0000008400027202 */ /* 0x000fe60000000f00 */
[----:B------:R-:W-:Y:S01]  /*95e0*/  FADD.FTZ R0, R185, R0 ;  /* 0x00000000b9007221 */ /* 0x000fe20000010000 */
[C---:B------:R-:W-:Y:S01]  /*95f0*/  HMMA.16816.F32 R40, R136.reuse, R146, R40 ;  /* 0x000000928828723c */ /* 0x040fe20000001828 */
[----:B------:R-:W1:Y:S02]  /*9600*/  LDSM.16.MT88.4 R144, [R250+0x3100] ;  /* 0x00310000fa90783b */ /* 0x000e640000004200 */
[----:B------:R-:W-:Y:S05]  /*9610*/  FADD.FTZ R0, R186, R0 ;  /* 0x00000000ba007221 */ /* 0x000fea0000010000 */
[C---:B---3--:R-:W-:Y:S04]  /*9620*/  HMMA.16816.F32 R44, R136.reuse, R148, R44 ;  /* 0x00000094882c723c */ /* 0x048fe8000000182c */
[----:B------:R-:W-:Y:S04]  /*9630*/  FADD.FTZ R0, R183, R0 ;  /* 0x00000000b7007221 */ /* 0x000fe80000010000 */
[C---:B------:R-:W-:Y:S01]  /*9640*/  HMMA.16816.F32 R48, R136.reuse, R150, R48 ;  /* 0x000000968830723c */ /* 0x040fe20000001830 */
[----:B------:R-:W2:Y:S03]  /*9650*/  LDSM.16.MT88.4 R148, [R135+0x5100] ;  /* 0x005100008794783b */ /* 0x000ea60000004200 */
[----:B------:R-:W-:Y:S04]  /*9660*/  FADD.FTZ R0, R184, R0 ;  /* 0x00000000b8007221 */ /* 0x000fe80000010000 */
[C---:B------:R-:W-:Y:S04]  /*9670*/  HMMA.16816.F32 R52, R136.reuse, R140, R52 ;  /* 0x0000008c8834723c */ /* 0x040fe80000001834 */
        /* <DEDUP_REMOVED lines=15> */
[----:B------:R-:W-:Y:S01]  /*9770*/  FADD.FTZ R0, R133, R0 ;  /* 0x0000000085007221 */ /* 0x000fe20000010000 */
[----:B------:R-:W-:Y:S03]  /*9780*/  MOV R133, R3 ;  /* 0x0000000300857202 */ /* 0x000fe60000000f00 */
[C---:B---3--:R-:W-:Y:S01]  /*9790*/  HMMA.16816.F32 R76, R136.reuse, R140, R76 ;  /* 0x0000008c884c723c */ /* 0x048fe2000000184c */
[----:B------:R-:W-:Y:S07]  /*97a0*/  STL [R1+0x80], R0 ;  /* 0x0000800001007387 */ /* 0x000fee0000100800 */
        /* <DEDUP_REMOVED lines=24> */
[----:B------:R-:W3:Y:S07]  /*9930*/  LDSM.16.MT88.4 R12, [R251+0x3900] ;  /* 0x00390000fb0c783b */ /* 0x000eee0000004200 */
        /* <DEDUP_REMOVED lines=39> */
.L_x_2378:
[----:B------:R-:W-:-:S13]  /*9bb0*/  ISETP.LE.AND P0, PT, RZ, UR10, PT ;  /* 0x0000000aff007c0c */ /* 0x000fda000bf03270 */
[----:B------:R-:W-:Y:S05]  /*9bc0*/  @!P0 BRA `(.L_x_2382) ;  /* 0x000037c000008947 */ /* 0x000fea0003800000 */
[----:B------:R-:W2:Y:S04]  /*9bd0*/  LDL.LU R4, [R1+0xc4] ;  /* 0x0000c40001047983 */ /* 0x000ea80000300800 */
[----:B------:R-:W2:Y:S01]  /*9be0*/  LDL.LU R0, [R1+0x7c] ;  /* 0x00007c0001007983 */ /* 0x000ea20000300800 */
[----:B------:R-:W-:Y:S01]  /*9bf0*/  IMAD.MOV.U32 R133, RZ, RZ, R3 ;  /* 0x000000ffff857224 */ /* 0x000fe200078e0003 */
[C---:B--2---:R-:W-:Y:S01]  /*9c00*/  SHF.L.U64.HI R4, R0.reuse, 0x1, R4 ;  /* 0x0000000100047819 */ /* 0x044fe20000010204 */
[----:B------:R-:W-:Y:S02]  /*9c10*/  IMAD.SHL.U32 R2, R0, 0x2, RZ ;  /* 0x0000000200027824 */ /* 0x000fe400078e00ff */
[----:B------:R-:W-:Y:S02]  /*9c20*/  IMAD.MOV.U32 R0, RZ, RZ, R132 ;  /* 0x000000ffff007224 */ /* 0x000fe400078e0084 */
[----:B------:R1:W-:Y:S04]  /*9c30*/  STL [R1+0x74], R4 ;  /* 0x0000740401007387 */ /* 0x0003e80000100800 */
[----:B------:R2:W-:Y:S04]  /*9c40*/  STL [R1+0x70], R2 ;  /* 0x0000700201007387 */ /* 0x0005e80000100800 */
[----:B------:R-:W3:Y:S04]  /*9c50*/  LDL.LU R9, [R1+0xbc] ;  /* 0x0000bc0001097983 */ /* 0x000ee80000300800 */
[----:B------:R-:W3:Y:S04]  /*9c60*/  LDL.LU R8, [R1+0xb0] ;  /* 0x0000b00001087983 */ /* 0x000ee80000300800 */
[----:B------:R-:W2:Y:S04]  /*9c70*/  LDL.LU R7, [R1+0xc0] ;  /* 0x0000c00001077983 */ /* 0x000ea80000300800 */
[----:B------:R-:W2:Y:S04]  /*9c80*/  LDL.LU R6, [R1+0xb4] ;  /* 0x0000b40001067983 */ /* 0x000ea80000300800 */
[----:B------:R-:W4:Y:S04]  /*9c90*/  LDL.LU R5, [R1+0x90] ;  /* 0x0000900001057983 */ /* 0x000f280000300800 */
[----:B-1----:R-:W4:Y:S01]  /*9ca0*/  LDL.LU R4, [R1+0x58] ;  /* 0x0000580001047983 */ /* 0x002f220000300800 */
[----:B---3--:R-:W-:-:S02]  /*9cb0*/  SHF.L.U64.HI R9, R8, 0x1, R9 ;  /* 0x0000000108097819 */ /* 0x008fc40000010209 */
[----:B------:R-:W-:-:S03]  /*9cc0*/  SHF.L.U32 R3, R8, 0x1, RZ ;  /* 0x0000000108037819 */ /* 0x000fc600000006ff */
[----:B------:R-:W-:Y:S01]  /*9cd0*/  STL [R1+0x6c], R9 ;  /* 0x00006c0901007387 */ /* 0x000fe20000100800 */
[----:B--2---:R-:W-:-:S03]  /*9ce0*/  SHF.L.U64.HI R2, R6, 0x1, R7 ;  /* 0x0000000106027819 */ /* 0x004fc60000010207 */
[----:B------:R4:W-:Y:S01]  /*9cf0*/  STL [R1+0x68], R3 ;  /* 0x0000680301007387 */ /* 0x0009e20000100800 */
[----:B------:R-:W-:-:S03]  /*9d00*/  IMAD.SHL.U32 R6, R6, 0x2, RZ ;  /* 0x0000000206067824 */ /* 0x000fc600078e00ff */
[----:B------:R1:W-:Y:S04]  /*9d10*/  STL [R1+0x64], R2 ;  /* 0x0000640201007387 */ /* 0x0003e80000100800 */
[----:B------:R2:W-:Y:S01]  /*9d20*/  STL [R1+0x60], R6 ;  /* 0x0000600601007387 */ /* 0x0005e20000100800 */
[C---:B----4-:R-:W-:Y:S02]  /*9d30*/  SHF.L.U64.HI R3, R4.reuse, 0x1, R5 ;  /* 0x0000000104037819 */ /* 0x050fe40000010205 */
[----:B-1----:R-:W-:-:S05]  /*9d40*/  SHF.L.U32 R2, R4, 0x1, RZ ;  /* 0x0000000104027819 */ /* 0x002fca00000006ff */
[----:B------:R2:W-:Y:S04]  /*9d50*/  STL [R1+0x58], R2 ;  /* 0x0000580201007387 */ /* 0x0005e80000100800 */
[----:B------:R2:W-:Y:S01]  /*9d60*/  STL [R1+0x5c], R3 ;  /* 0x00005c0301007387 */ /* 0x0005e20000100800 */
[----:B------:R-:W-:Y:S05]  /*9d70*/  BRA `(.L_x_2383) ;  /* 0x0000045000007947 */ /* 0x000fea0003800000 */
.L_x_2385:
        /* <DEDUP_REMOVED lines=69> */
.L_x_2383:
        /* <DEDUP_REMOVED lines=10> */
[----:B--2---:R-:W2:Y:S04]  /*a270*/  LDL R6, [R1] ;  /* 0x0000000001067983 */ /* 0x004ea80000100800 */
[----:B-1----:R-:W2:Y:S04]  /*a280*/  LDL R40, [R1+0x70] ;  /* 0x0000700001287983 */ /* 0x002ea80000100800 */
[----:B------:R-:W2:Y:S04]  /*a290*/  LDL R39, [R1+0x74] ;  /* 0x0000740001277983 */ /* 0x000ea80000100800 */
        /* <DEDUP_REMOVED lines=27> */
[----:B--2---:R1:W-:Y:S03]  /*a450*/  LDSM.16.M88.4 R176, [R6] ;  /* 0x0000000006b0783b */ /* 0x0043e60000000200 */
[----:B------:R-:W-:Y:S02]  /*a460*/  LEA.HI.X R28, R2, c[0x0][0x1fc], R28, 0x1, P0 ;  /* 0x00007f00021c7a11 */ /* 0x000fe400000f0c1c */
[----:B------:R-:W2:Y:S04]  /*a470*/  SHFL.IDX PT, R2, R20, RZ, 0x181f ;  /* 0x00181fff14027589 */ /* 0x000ea800000e0000 */
[----:B------:R-:W3:Y:S04]  /*a480*/  SHFL.IDX PT, R3, R28, RZ, 0x181f ;  /* 0x00181fff1c037589 */ /* 0x000ee800000e0000 */
[----:B------:R-:W-:Y:S04]  /*a490*/  LDSM.16.M88.4 R180, [R30] ;  /* 0x000000001eb4783b */ /* 0x000fe80000000200 */
[----:B------:R-:W-:Y:S04]  /*a4a0*/  LDSM.16.M88.4 R184, [R23] ;  /* 0x0000000017b8783b */ /* 0x000fe80000000200 */
[----:B------:R4:W-:Y:S01]  /*a4b0*/  LDSM.16.M88.4 R188, [R22] ;  /* 0x0000000016bc783b */ /* 0x0009e20000000200 */
[C---:B-1----:R-:W-:Y:S03]  /*a4c0*/  HMMA.16816.F32 R4, R168.reuse, R8, RZ ;  /* 0x00000008a804723c */ /* 0x042fe600000018ff */
[----:B------:R-:W1:Y:S01]  /*a4d0*/  SHFL.IDX PT, R20, R20, 0x1, 0x181f ;  /* 0x00381f0014147f89 */ /* 0x000e6200000e0000 */
[C---:B--2---:R-:W-:Y:S03]  /*a4e0*/  IADD3 R12, P0, R2.reuse, R40, RZ ;  /* 0x00000028020c7210 */ /* 0x044fe60007f1e0ff */
[----:B------:R-:W2:Y:S01]  /*a4f0*/  SHFL.IDX PT, R28, R28, 0x1, 0x181f ;  /* 0x00381f001c1c7f89 */ /* 0x000ea200000e0000 */
[C---:B------:R-:W-:Y:S01]  /*a500*/  HMMA.16816.F32 R8, R168.reuse, R10, RZ ;  /* 0x0000000aa808723c */ /* 0x040fe200000018ff */
[C---:B---3--:R-:W-:Y:S05]  /*a510*/  IMAD.X R13, R3.reuse, 0x1, R39, P0 ;  /* 0x00000001030d7824 */ /* 0x048fea00000e0627 */
[----:B------:R-:W-:Y:S01]  /*a520*/  @!PT LDS RZ, [RZ] ;  /* 0x00000000fffff984 */ /* 0x000fe20000000800 */
[----:B------:R3:W-:Y:S04]  /*a530*/  LDGSTS.E.BYPASS.LTC128B.128 [R29], [R12.64], !P6 ;  /* 0x000000000c1d7fae */ /* 0x0007e8000f101d50 */
[----:B---3--:R-:W3:Y:S02]  /*a540*/  LDL R12, [R1+0xa8] ;  /* 0x0000a800010c7983 */ /* 0x008ee40000100800 */
[C---:B------:R-:W-:Y:S02]  /*a550*/  IADD3 R14, P0, R2.reuse, R38, RZ ;  /* 0x00000026020e7210 */ /* 0x040fe40007f1e0ff */
[----:B------:R-:W3:Y:S03]  /*a560*/  LDL R13, [R1+0xa4] ;  /* 0x0000a400010d7983 */ /* 0x000ee60000100800 */
[C---:B------:R-:W-:Y:S01]  /*a570*/  IMAD.X R15, R3.reuse, 0x1, R37, P0 ;  /* 0x00000001030f7824 */ /* 0x040fe200000e0625 */
[C---:B----4-:R-:W-:Y:S05]  /*a580*/  IADD3 R22, P0, R2.reuse, R36, RZ ;  /* 0x0000002402167210 */ /* 0x050fea0007f1e0ff */
[C---:B------:R-:W-:Y:S01]  /*a590*/  IMAD.X R23, R3.reuse, 0x1, R0, P0 ;  /* 0x0000000103177824 */ /* 0x040fe200000e0600 */
[-C--:B------:R-:W-:Y:S05]  /*a5a0*/  IADD3 R30, P0, R2, R21.reuse, RZ ;  /* 0x00000015021e7210 */ /* 0x080fea0007f1e0ff */
[----:B------:R-:W-:Y:S01]  /*a5b0*/  IMAD.X R31, R3, 0x1, R132, P0 ;  /* 0x00000001031f7824 */ /* 0x000fe200000e0684 */
[----:B-1----:R-:W-:Y:S02]  /*a5c0*/  IADD3 R2, P0, R20, R40, RZ ;  /* 0x0000002814027210 */ /* 0x002fe40007f1e0ff */
[----:B------:R1:W5:Y:S03]  /*a5d0*/  LDL.LU R40, [R1+0xdc] ;  /* 0x0000dc0001287983 */ /* 0x0003660000300800 */
[----:B--2---:R-:W-:Y:S01]  /*a5e0*/  IMAD.X R3, R28, 0x1, R39, P0 ;  /* 0x000000011c037824 */ /* 0x004fe200000e0627 */
[----:B---3--:R2:W-:Y:S04]  /*a5f0*/  LDGSTS.E.BYPASS.LTC128B.128 [R12], [R14.64], !P5 ;  /* 0x000000000e0c7fae */ /* 0x0085e8000e901d50 */
[----:B------:R2:W-:Y:S02]  /*a600*/  LDGSTS.E.BYPASS.LTC128B.128 [R13], [R22.64], !P4 ;  /* 0x00000000160d7fae */ /* 0x0005e4000e101d50 */
[C---:B--2---:R-:W-:Y:S02]  /*a610*/  HMMA.16816.F32 R12, R168.reuse, R16, RZ ;  /* 0x00000010a80c723c */ /* 0x044fe400000018ff */
[----:B------:R-:W2:Y:S01]  /*a620*/  LDL R17, [R1+0xa0] ;  /* 0x0000a00001117983 */ /* 0x000ea20000100800 */
[----:B------:R-:W-:Y:S03]  /*a630*/  IADD3 R22, P0, R20, R38, RZ ;  /* 0x0000002614167210 */ /* 0x000fe60007f1e0ff */
[----:B------:R1:W5:Y:S02]  /*a640*/  LDL.LU R39, [R1+0xd8] ;  /* 0x0000d80001277983 */ /* 0x0003640000300800 */
[----:B------:R-:W-:Y:S02]  /*a650*/  IMAD.X R23, R28, 0x1, R37, P0 ;  /* 0x000000011c177824 */ /* 0x000fe400000e0625 */
[----:B------:R1:W5:Y:S04]  /*a660*/  LDL.LU R38, [R1+0xd4] ;  /* 0x0000d40001267983 */ /* 0x0003680000300800 */
[----:B------:R1:W5:Y:S04]  /*a670*/  LDL.LU R37, [R1+0xd0] ;  /* 0x0000d00001257983 */ /* 0x0003680000300800 */
[----:B--2---:R2:W-:Y:S04]  /*a680*/  LDGSTS.E.BYPASS.LTC128B.128 [R17], [R30.64], !P3 ;  /* 0x000000001e117fae */ /* 0x0045e8000d901d50 */
[----:B------:R3:W-:Y:S04]  /*a690*/  LDGSTS.E.BYPASS.LTC128B.128 [R29+0x1000], [R2.64], !P6 ;  /* 0x01000000021d7fae */ /* 0x0007e8000f101d50 */
[----:B------:R4:W-:Y:S01]  /*a6a0*/  LDGSTS.E.BYPASS.LTC128B.128 [R29+0x3000], [R22.64], !P5 ;  /* 0x03000000161d7fae */ /* 0x0009e2000e901d50 */
[C---:B--2---:R-:W-:Y:S01]  /*a6b0*/  HMMA.16816.F32 R16, R168.reuse, R18, RZ ;  /* 0x00000012a810723c */ /* 0x044fe200000018ff */
[----:B---3--:R-:W-:Y:S02]  /*a6c0*/  IADD3 R2, P0, R20, R36, RZ ;  /* 0x0000002414027210 */ /* 0x008fe40007f1e0ff */
[----:B------:R1:W5:Y:S03]  /*a6d0*/  LDL.LU R36, [R1+0xcc] ;  /* 0x0000cc0001247983 */ /* 0x0003660000300800 */
[----:B------:R-:W-:Y:S02]  /*a6e0*/  IMAD.X R3, R28, 0x1, R0, P0 ;  /* 0x000000011c037824 */ /* 0x000fe400000e0600 */
        /* <DEDUP_REMOVED lines=202> */
.L_x_2384:
        /* <DEDUP_REMOVED lines=435> */
[-C--:B------:R-:W-:Y:S01]  /*cec0*/  MOV R3, R2.reuse ;  /* 0x0000000200037202 */ /* 0x080fe20000000f00 */
[C---:B------:R-:W-:Y:S01]  /*ced0*/  HMMA.16816.F32 R56, R136.reuse, R142, R56 ;  /* 0x0000008e8838723c */ /* 0x040fe20000001838 */
[----:B------:R-:W1:Y:S03]  /*cee0*/  LDSM.16.MT88.4 R140, [R248+0x5100] ;  /* 0x00510000f88c783b */ /* 0x000e660000004200 */
[----:B------:R-:W-:Y:S04]  /*cef0*/  MOV R133, R2 ;  /* 0x0000000200857202 */ /* 0x000fe80000000f00 */
        /* <DEDUP_REMOVED lines=73> */
.L_x_2382:
        /* <DEDUP_REMOVED lines=157> */
.L_x_2376:
        /* <DEDUP_REMOVED lines=197> */
.L_x_2387:
        /* <DEDUP_REMOVED lines=98> */
[----:B------:R-:W-:Y:S02]  /*efd0*/  IMAD R0, R0, c[0x0][0x3d8], RZ ;  /* 0x0000f60000007a24 */ /* 0x000fe400078e02ff */
[----:B------:R-:W-:Y:S01]  /*efe0*/  IMAD R28, R28, 0x80, R14 ;  /* 0x000000801c1c7824 */ /* 0x000fe200078e020e */
[C---:B------:R-:W-:Y:S01]  /*eff0*/  IADD3 R8, R5.reuse, 0x8, RZ ;  /* 0x0000000805087810 */ /* 0x040fe20007ffe0ff */
[----:B------:R-:W-:Y:S01]  /*f000*/  IMAD.WIDE.U32 R2, R6, c[0x0][0x3d8], R2 ;  /* 0x0000f60006027a25 */ /* 0x000fe200078e0002 */
[-C--:B------:R-:W-:Y:S02]  /*f010*/  ISETP.GE.OR P0, PT, R5, R29.reuse, P2 ;  /* 0x0000001d0500720c */ /* 0x080fe40001706670 */
[----:B------:R-:W-:Y:S01]  /*f020*/  ISETP.GE.OR P2, PT, R8, R29, P2 ;  /* 0x0000001d0800720c */ /* 0x000fe20001746670 */
[----:B------:R-:W-:-:S05]  /*f030*/  IMAD.SHL.U32 R5, R18, 0x8, RZ ;  /* 0x0000000812057824 */ /* 0x000fca00078e00ff */
[----:B------:R-:W-:Y:S01]  /*f040*/  LOP3.LUT R7, R17, 0x7ffffe00, R5, 0xf8, !PT ;  /* 0x7ffffe0011077812 */ /* 0x000fe200078ef805 */
[----:B------:R-:W-:-:S04]  /*f050*/  IMAD R5, R6, c[0x0][0x3dc], R0 ;  /* 0x0000f70006057a24 */ /* 0x000fc800078e0200 */
[----:B------:R-:W-:Y:S01]  /*f060*/  IMAD.SHL.U32 R0, R7, 0x2, RZ ;  /* 0x0000000207007824 */ /* 0x000fe200078e00ff */
        /* <DEDUP_REMOVED lines=49> */
.L_x_2389:
[----:B--234-:R-:W-:Y:S05]  /*f380*/  BSYNC B0 ;  /* 0x0000000000007941 */ /* 0x01cfea0003800000 */
.L_x_2388:
        /* <DEDUP_REMOVED lines=30> */
.L_x_2391:
[----:B------:R-:W-:Y:S05]  /*f570*/  BSYNC B0 ;  /* 0x0000000000007941 */ /* 0x000fea0003800000 */
.L_x_2390:
        /* <DEDUP_REMOVED lines=30> */
.L_x_2393:
[----:B------:R-:W-:Y:S05]  /*f760*/  BSYNC B0 ;  /* 0x0000000000007941 */ /* 0x000fea0003800000 */
.L_x_2392:
        /* <DEDUP_REMOVED lines=31> */
.L_x_2386:
        /* <DEDUP_REMOVED lines=31> */
.L_x_2394:
        /* <DEDUP_REMOVED lines=13> */
[----:B------:R-:W-:Y:S02]  /*fc20*/  ULDC.64 UR4, c[0x0][0x490] ;  /* 0x0001240000047ab9 */ /* 0x000fe40000000a00 */
[----:B------:R-:W-:Y:S02]  /*fc30*/  UIMAD UR7, UR8, UR4, URZ ;  /* 0x00000004080772a4 */ /* 0x000fe4000f8e023f */
[----:B------:R-:W-:Y:S01]  /*fc40*/  ISETP.NE.AND P0, PT, R0, 0x1, PT ;  /* 0x000000010000780c */ /* 0x000fe20003f05270 */
[----:B------:R-:W-:Y:S01]  /*fc50*/  UMOV UR12, UR10 ;  /* 0x0000000a000c7c82 */ /* 0x000fe20008000000 */
[----:B------:R-:W-:Y:S01]  /*fc60*/  IMAD.MOV.U32 R0, RZ, RZ, R3 ;  /* 0x000000ffff007224 */ /* 0x000fe200078e0003 */
        /* <DEDUP_REMOVED lines=25> */
.L_x_2396:
[----:B------:R-:W-:Y:S05]  /*fe00*/  BSYNC B0 ;  /* 0x0000000000007941 */ /* 0x000fea0003800000 */
.L_x_2395:
        /* <DEDUP_REMOVED lines=77> */
.L_x_2398:
[----:B------:R-:W-:Y:S05]  /*102e0*/  BSYNC B0 ;  /* 0x0000000000007941 */ /* 0x000fea0003800000 */
.L_x_2397:
        /* <DEDUP_REMOVED lines=27> */
.L_x_2400:
[----:B------:R-:W-:Y:S05]  /*104a0*/  BSYNC B0 ;  /* 0x0000000000007941 */ /* 0x000fea0003800000 */
.L_x_2399:
        /* <DEDUP_REMOVED lines=27> */
.L_x_2402:
[----:B------:R-:W-:Y:S05]  /*10660*/  BSYNC B0 ;  /* 0x0000000000007941 */ /* 0x000fea0003800000 */
.L_x_2401:
        /* <DEDUP_REMOVED lines=28> */
.L_x_2403:
        /* <DEDUP_REMOVED lines=13> */
.L_x_3572:


//--------------------- .text._ZN7cutlass13device_kernelIN5flash19enable_sm80_to_sm89INS1_16FlashAttnFwdSm80INS1_25CollectiveMainloopFwdSm80ILi8ELi1ELb0EN4cute5tupleIJNS5_1CILi128EEENS7_ILi32EEENS7_ILi256EEEEEELi256ENS_6half_tEfNS_4arch4Sm80ELb1ELb0ELb0ELb1ELb1ELb1ELb1ELb0EEENS1_21CollectiveEpilogueFwdINS6_IJS8_SA_S9_EEENS6_IJNS7_ILi1EEESI_SI_EEESC_SE_Li256ELb1ELb1ELb0ELb0EEENS1_19SingleTileSchedulerILb1ELb0ELb1ELi128EEEEEEEEEvNT_6ParamsE --------------------------
	.section	.text._ZN7cutlass13device_kernelIN5flash19enable_sm80_to_sm89INS1_16FlashAttnFwdSm80INS1_25CollectiveMainloopFwdSm80ILi8ELi1ELb0EN4cute5tupleIJNS5_1CILi128EEENS7_ILi32EEENS7_ILi256EEEEEELi256ENS_6half_tEfNS_4arch4Sm80ELb1ELb0ELb0ELb1ELb1ELb1ELb1ELb0EEENS1_21CollectiveEpilogueFwdINS6_IJS8_SA_S9_EEENS6_IJNS7_ILi1EEESI_SI_EEESC_SE_Li256ELb1ELb1ELb0ELb0EEENS1_19SingleTileSchedulerILb1ELb0ELb1ELi128EEEEEEEEEvNT_6ParamsE,"ax",@progbits
	.sectioninfo	@"SHI_REGISTERS=251"
	.align	128
.text._ZN7cutlass13device_kernelIN5flash19enable_sm80_to_sm89INS1_16FlashAttnFwdSm80INS1_25CollectiveMainloopFwdSm80ILi8ELi1ELb0EN4cute5tupleIJNS5_1CILi128EEENS7_ILi32EEENS7_ILi256EEEEEELi256ENS_6half_tEfNS_4arch4Sm80ELb1ELb0ELb0ELb1ELb1ELb1ELb1ELb0EEENS1_21CollectiveEpilogueFwdINS6_IJS8_SA_S9_EEENS6_IJNS7_ILi1EEESI_SI_EEESC_SE_Li256ELb1ELb1ELb0ELb0EEENS1_19SingleTileSchedulerILb1ELb0ELb1ELi128EEEEEEEEEvNT_6ParamsE:
        .type           _ZN7cutlass13device_kernelIN5flash19enable_sm80_to_sm89INS1_16FlashAttnFwdSm80INS1_25CollectiveMainloopFwdSm80ILi8ELi1ELb0EN4cute5tupleIJNS5_1CILi128EEENS7_ILi32EEENS7_ILi256EEEEEELi256ENS_6half_tEfNS_4arch4Sm80ELb1ELb0ELb0ELb1ELb1ELb1ELb1ELb0EEENS1_21CollectiveEpilogueFwdINS6_IJS8_SA_S9_EEENS6_IJNS7_ILi1EEESI_SI_EEESC_SE_Li256ELb1ELb1ELb0ELb0EEENS1_19SingleTileSchedulerILb1ELb0ELb1ELi128EEEEEEEEEvNT_6ParamsE,@function
        .size           _ZN7cutlass13device_kernelIN5flash19enable_sm80_to_sm89INS1_16FlashAttnFwdSm80INS1_25CollectiveMainloopFwdSm80ILi8ELi1ELb0EN4cute5tupleIJNS5_1CILi128EEENS7_ILi32EEENS7_ILi256EEEEEELi256ENS_6half_tEfNS_4arch4Sm80ELb1ELb0ELb0ELb1ELb1ELb1ELb1ELb0EEENS1_21CollectiveEpilogueFwdINS6_IJS8_SA_S9_EEENS6_IJNS7_ILi1EEESI_SI_EEESC_SE_Li256ELb1ELb1ELb0ELb0EEENS1_19SingleTileSchedulerILb1ELb0ELb1ELi128EEEEEEEEEvNT_6ParamsE,(.L_x_3573 - _ZN7cutlass13device_kernelIN5flash19enable_sm80_to_sm89INS1_16FlashAttnFwdSm80INS1_25CollectiveMainloopFwdSm80ILi8ELi1ELb0EN4cute5tupleIJNS5_1CILi128EEENS7_ILi32EEENS7_ILi256EEEEEELi256ENS_6half_tEfNS_4arch4Sm80ELb1ELb0ELb0ELb1ELb1ELb1ELb1ELb0EEENS1_21CollectiveEpilogueFwdINS6_IJS8_SA_S9_EEENS6_IJNS7_ILi1EEESI_SI_EEESC_SE_Li256ELb1ELb1ELb0ELb0EEENS1_19SingleTileSchedulerILb1ELb0ELb1ELi128EEEEEEEEEvNT_6ParamsE)
        .other          _ZN7cutlass13device_kernelIN5flash19enable_sm80_to_sm89INS1_16FlashAttnFwdSm80INS1_25CollectiveMainloopFwdSm80ILi8ELi1ELb0EN4cute5tupleIJNS5_1CILi128EEENS7_ILi32EEENS7_ILi256EEEEEELi256ENS_6half_tEfNS_4arch4Sm80ELb1ELb0ELb0ELb1ELb1ELb1ELb1ELb0EEENS1_21CollectiveEpilogueFwdINS6_IJS8_SA_S9_EEENS6_IJNS7_ILi1EEESI_SI_EEESC_SE_Li256ELb1ELb1ELb0ELb0EEENS1_19SingleTileSchedulerILb1ELb0ELb1ELi128EEEEEEEEEvNT_6ParamsE,@"STO_CUDA_ENTRY STV_DEFAULT"
_ZN7cutlass13device_kernelIN5flash19enable_sm80_to_sm89INS1_16FlashAttnFwdSm80INS1_25CollectiveMainloopFwdSm80ILi8ELi1ELb0EN4cute5tupleIJNS5_1CILi128EEENS7_ILi32EEENS7_ILi256EEEEEELi256ENS_6half_tEfNS_4arch4Sm80ELb1ELb0ELb0ELb1ELb1ELb1ELb1ELb0EEENS1_21CollectiveEpilogueFwdINS6_IJS8_SA_S9_EEENS6_IJNS7_ILi1EEESI_SI_EEESC_SE_Li256ELb1ELb1ELb0ELb0EEENS1_19SingleTileSchedulerILb1ELb0ELb1ELi128EEEEEEEEEvNT_6ParamsE:
        /* <DEDUP_REMOVED lines=20> */
.L_x_2405:
        /* <DEDUP_REMOVED lines=13> */
.L_x_2407:
[----:B------:R-:W-:Y:S02]  /*0210*/  ULDC UR5, c[0x0][0x54c] ;  /* 0x0001530000057ab9 */ /* 0x000fe40000000800 */
.L_x_2406:
[----:B------:R-:W-:Y:S02]  /*0220*/  ULDC UR4, c[0x0][0x548] ;  /* 0x0001520000047ab9 */ /* 0x000fe40000000800 */
[----:B------:R-:W-:-:S02]  /*0230*/  USHF.L.U32 UR15, UR14, 0x7, URZ ;  /* 0x000000070e0f7899 */ /* 0x000fc4000800063f */
[----:B------:R-:W-:-:S04]  /*0240*/  UIMAD UR4, UR5, UR4, URZ ;  /* 0x00000004050472a4 */ /* 0x000fc8000f8e023f */
[----:B------:R-:W-:-:S04]  /*0250*/  UISETP.GE.AND UP0, UPT, UR15, UR4, UPT ;  /* 0x000000040f00728c */ /* 0x000fc8000bf06270 */
[----:B------:R-:W-:Y:S01]  /*0260*/  USEL UR21, UR21, 0xffffffff, !UP0 ;  /* 0xffffffff15157887 */ /* 0x000fe2000c000000 */
[----:B------:R-:W-:Y:S05]  /*0270*/  BRA `(.L_x_2408) ;  /* 0x000001b000007947 */ /* 0x000fea0003800000 */
.L_x_2404:
        /* <DEDUP_REMOVED lines=8> */
.L_x_2409:
        /* <DEDUP_REMOVED lines=13> */
.L_x_2411:
[----:B------:R-:W-:Y:S02]  /*03d0*/  ULDC UR5, c[0x0][0x54c] ;  /* 0x0001530000057ab9 */ /* 0x000fe40000000800 */
.L_x_2410:
[----:B------:R-:W-:Y:S02]  /*03e0*/  ULDC UR4, c[0x0][0x548] ;  /* 0x0001520000047ab9 */ /* 0x000fe40000000800 */
[----:B------:R-:W-:-:S02]  /*03f0*/  USHF.L.U32 UR15, UR14, 0x7, URZ ;  /* 0x000000070e0f7899 */ /* 0x000fc4000800063f */
[----:B------:R-:W-:-:S04]  /*0400*/  UIMAD UR4, UR5, UR4, URZ ;  /* 0x00000004050472a4 */ /* 0x000fc8000f8e023f */
[----:B------:R-:W-:-:S04]  /*0410*/  UISETP.GE.AND UP0, UPT, UR15, UR4, UPT ;  /* 0x000000040f00728c */ /* 0x000fc8000bf06270 */
[----:B------:R-:W-:-:S06]  /*0420*/  USEL UR21, UR21, 0xffffffff, !UP0 ;  /* 0xffffffff15157887 */ /* 0x000fcc000c000000 */
.L_x_2408:
        /* <DEDUP_REMOVED lines=64> */
.L_x_2412:
        /* <DEDUP_REMOVED lines=10> */
.L_x_2413:
[----:B------:R-:W-:Y:S05]  /*08d0*/  @!P4 BRA `(.L_x_2414) ;  /* 0x000000500000c947 */ /* 0x000fea0003800000 */
[----:B-1--4-:R-:W4:Y:S04]  /*08e0*/  LDG.E R0, [R8.64] ;  /* 0x0000001808007981 */ /* 0x012f28000c1e1900 */
[----:B---3--:R-:W3:Y:S01]  /*08f0*/  LDG.E R3, [R8.64+0x4] ;  /* 0x0000041808037981 */ /* 0x008ee2000c1e1900 */
[----:B----4-:R-:W1:Y:S08]  /*0900*/  R2UR UR19, R0 ;  /* 0x00000000001373c2 */ /* 0x010e7000000e0000 */
[----:B---3--:R-:W1:Y:S02]  /*0910*/  R2UR UR4, R3 ;  /* 0x00000000030473c2 */ /* 0x008e6400000e0000 */
[----:B-1----:R-:W-:-:S06]  /*0920*/  UIADD3 UR19, -UR19, UR4, URZ ;  /* 0x0000000413137290 */ /* 0x002fcc000fffe13f */
.L_x_2414:
        /* <DEDUP_REMOVED lines=154> */
.L_x_2417:
[----:B------:R-:W-:Y:S05]  /*12d0*/  BSYNC B0 ;  /* 0x0000000000007941 */ /* 0x000fea0003800000 */
.L_x_2416:
        /* <DEDUP_REMOVED lines=128> */
.L_x_2436:
        /* <DEDUP_REMOVED lines=85> */
.L_x_2422:
[----:B------:R-:W-:Y:S05]  /*2030*/  BSYNC B0 ;  /* 0x0000000000007941 */ /* 0x000fea0003800000 */
.L_x_2421:
        /* <DEDUP_REMOVED lines=81> */
.L_x_2425:
[----:B------:R-:W-:Y:S05]  /*2550*/  BSYNC B0 ;  /* 0x0000000000007941 */ /* 0x000fea0003800000 */
.L_x_2424:
        /* <DEDUP_REMOVED lines=57> */
.L_x_2427:
[----:B------:R-:W-:Y:S05]  /*28f0*/  BSYNC B0 ;  /* 0x0000000000007941 */ /* 0x000fea0003800000 */
.L_x_2426:
        /* <DEDUP_REMOVED lines=57> */
.L_x_2429:
[----:B------:R-:W-:Y:S05]  /*2c90*/  BSYNC B0 ;  /* 0x0000000000007941 */ /* 0x000fea0003800000 */
.L_x_2428:
        /* <DEDUP_REMOVED lines=57> */
.L_x_2420:
        /* <DEDUP_REMOVED lines=29> */
.L_x_2431:
[----:B------:R-:W-:Y:S05]  /*3200*/  BSYNC B0 ;  /* 0x0000000000007941 */ /* 0x000fea0003800000 */
.L_x_2430:
        /* <DEDUP_REMOVED lines=145> */
.L_x_2433:
[----:B------:R-:W-:Y:S05]  /*3b20*/  BSYNC B0 ;  /* 0x0000000000007941 */ /* 0x000fea0003800000 */
.L_x_2432:
        /* <DEDUP_REMOVED lines=124> */
.L_x_2419:
        /* <DEDUP_REMOVED lines=27> */
.L_x_2423:
[----:B------:R-:W-:Y:S05]  /*44a0*/  BSYNC B1 ;  /* 0x0000000000017941 */ /* 0x000fea0003800000 */
.L_x_2418:
        /* <DEDUP_REMOVED lines=61> */
.L_x_2435:
[----:B-12---:R-:W-:Y:S05]  /*4880*/  BSYNC B0 ;  /* 0x0000000000007941 */ /* 0x006fea0003800000 */
.L_x_2434:
        /* <DEDUP_REMOVED lines=25> */
.L_x_2415:
        /* <DEDUP_REMOVED lines=201> */
.L_x_2439:
[----:B-1-34-:R-:W-:Y:S05]  /*56b0*/  BSYNC B0 ;  /* 0x0000000000007941 */ /* 0x01afea0003800000 */
.L_x_2438:
        /* <DEDUP_REMOVED lines=26> */
.L_x_2441:
[----:B------:R-:W-:Y:S05]  /*5860*/  BSYNC B0 ;  /* 0x0000000000007941 */ /* 0x000fea0003800000 */
.L_x_2440:
        /* <DEDUP_REMOVED lines=26> */
.L_x_2443:
[----:B------:R-:W-:Y:S05]  /*5a10*/  BSYNC B0 ;  /* 0x0000000000007941 */ /* 0x000fea0003800000 */
.L_x_2442:
        /* <DEDUP_REMOVED lines=116> */
.L_x_2444:
        /* <DEDUP_REMOVED lines=91> */
.L_x_2448:
[----:B------:R-:W-:Y:S05]  /*6710*/  BSYNC B0 ;  /* 0x0000000000007941 */ /* 0x000fea0003800000 */
.L_x_2447:
        /* <DEDUP_REMOVED lines=78> */
.L_x_2450:
[----:B------:R-:W-:Y:S05]  /*6c00*/  BSYNC B0 ;  /* 0x0000000000007941 */ /* 0x000fea0003800000 */
.L_x_2449:
        /* <DEDUP_REMOVED lines=80> */
.L_x_2452:
[----:B------:R-:W-:Y:S05]  /*7110*/  BSYNC B0 ;  /* 0x0000000000007941 */ /* 0x000fea0003800000 */
.L_x_2451:
        /* <DEDUP_REMOVED lines=77> */
.L_x_2454:
[----:B------:R-:W-:Y:S05]  /*75f0*/  BSYNC B0 ;  /* 0x0000000000007941 */ /* 0x000fea0003800000 */
.L_x_2453:
        /* <DEDUP_REMOVED lines=79> */
.L_x_2458:
[----:B------:R-:W-:Y:S05]  /*7af0*/  BSYNC B0 ;  /* 0x0000000000007941 */ /* 0x000fea0003800000 */
.L_x_2457:
        /* <DEDUP_REMOVED lines=46> */
.L_x_2460:
[----:B------:R-:W-:Y:S05]  /*7de0*/  BSYNC B0 ;  /* 0x0000000000007941 */ /* 0x000fea0003800000 */
.L_x_2459:
        /* <DEDUP_REMOVED lines=46> */
.L_x_2462:
[----:B------:R-:W-:Y:S05]  /*80d0*/  BSYNC B0 ;  /* 0x0000000000007941 */ /* 0x000fea0003800000 */
.L_x_2461:
        /* <DEDUP_REMOVED lines=45> */
.L_x_2456:
[----:B------:R-:W-:Y:S05]  /*83b0*/  BSYNC B1 ;  /* 0x0000000000017941 */ /* 0x000fea0003800000 */
.L_x_2455:
        /* <DEDUP_REMOVED lines=49> */
.L_x_2466:
[----:B------:R-:W-:Y:S05]  /*86d0*/  BSYNC B0 ;  /* 0x0000000000007941 */ /* 0x000fea0003800000 */
.L_x_2465:
        /* <DEDUP_REMOVED lines=46> */
.L_x_2468:
[----:B------:R-:W-:Y:S05]  /*89c0*/  BSYNC B0 ;  /* 0x0000000000007941 */ /* 0x000fea0003800000 */
.L_x_2467:
        /* <DEDUP_REMOVED lines=46> */
.L_x_2470:
[----:B------:R-:W-:Y:S05]  /*8cb0*/  BSYNC B0 ;  /* 0x0000000000007941 */ /* 0x000fea0003800000 */
.L_x_2469:
        /* <DEDUP_REMOVED lines=45> */
.L_x_2464:
[----:B------:R-:W-:Y:S05]  /*8f90*/  BSYNC B1 ;  /* 0x0000000000017941 */ /* 0x000fea0003800000 */
.L_x_2463:
        /* <DEDUP_REMOVED lines=49> */
.L_x_2474:
[----:B------:R-:W-:Y:S05]  /*92b0*/  BSYNC B0 ;  /* 0x0000000000007941 */ /* 0x000fea0003800000 */
.L_x_2473:
        /* <DEDUP_REMOVED lines=46> */
.L_x_2476:
[----:B------:R-:W-:Y:S05]  /*95a0*/  BSYNC B0 ;  /* 0x0000000000007941 */ /* 0x000fea0003800000 */
.L_x_2475:
        /* <DEDUP_REMOVED lines=46> */
.L_x_2478:
[----:B------:R-:W-:Y:S05]  /*9890*/  BSYNC B0 ;  /* 0x0000000000007941 */ /* 0x000fea0003800000 */
.L_x_2477:
        /* <DEDUP_REMOVED lines=45> */
.L_x_2472:
[----:B------:R-:W-:Y:S05]  /*9b70*/  BSYNC B1 ;  /* 0x0000000000017941 */ /* 0x000fea0003800000 */
.L_x_2471:
        /* <DEDUP_REMOVED lines=48> */
.L_x_2481:
[----:B------:R-:W-:Y:S05]  /*9e80*/  BSYNC B0 ;  /* 0x0000000000007941 */ /* 0x000fea0003800000 */
.L_x_2480:
        /* <DEDUP_REMOVED lines=46> */
.L_x_2483:
[----:B------:R-:W-:Y:S05]  /*a170*/  BSYNC B0 ;  /* 0x0000000000007941 */ /* 0x000fea0003800000 */
.L_x_2482:
        /* <DEDUP_REMOVED lines=46> */
.L_x_2485:
[----:B------:R-:W-:Y:S05]  /*a460*/  BSYNC B0 ;  /* 0x0000000000007941 */ /* 0x000fea0003800000 */
.L_x_2484:
        /* <DEDUP_REMOVED lines=46> */
.L_x_2446:
        /* <DEDUP_REMOVED lines=56> */
.L_x_2487:
[----:B------:R-:W-:Y:S05]  /*aad0*/  BSYNC B0 ;  /* 0x0000000000007941 */ /* 0x000fea0003800000 */
.L_x_2486:
        /* <DEDUP_REMOVED lines=59> */
.L_x_2489:
[----:B------:R-:W-:Y:S05]  /*ae90*/  BSYNC B0 ;  /* 0x0000000000007941 */ /* 0x000fea0003800000 */
.L_x_2488:
        /* <DEDUP_REMOVED lines=61> */
.L_x_2491:
[----:B----4-:R-:W-:Y:S05]  /*b270*/  BSYNC B0 ;  /* 0x0000000000007941 */ /* 0x010fea0003800000 */
.L_x_2490:
        /* <DEDUP_REMOVED lines=58> */
.L_x_2493:
[----:B------:R-:W-:Y:S05]  /*b620*/  BSYNC B0 ;  /* 0x0000000000007941 */ /* 0x000fea0003800000 */
.L_x_2492:
        /* <DEDUP_REMOVED lines=133> */
.L_x_2497:
[----:B------:R-:W-:Y:S05]  /*be80*/  BSYNC B0 ;  /* 0x0000000000007941 */ /* 0x000fea0003800000 */
.L_x_2496:
        /* <DEDUP_REMOVED lines=105> */
.L_x_2495:
[----:B------:R-:W-:Y:S05]  /*c520*/  BSYNC B1 ;  /* 0x0000000000017941 */ /* 0x000fea0003800000 */
.L_x_2494:
        /* <DEDUP_REMOVED lines=114> */
.L_x_2501:
[----:B------:R-:W-:Y:S05]  /*cc50*/  BSYNC B0 ;  /* 0x0000000000007941 */ /* 0x000fea0003800000 */
.L_x_2500:
        /* <DEDUP_REMOVED lines=105> */
.L_x_2499:
[----:B------:R-:W-:Y:S05]  /*d2f0*/  BSYNC B1 ;  /* 0x0000000000017941 */ /* 0x000fea0003800000 */
.L_x_2498:
        /* <DEDUP_REMOVED lines=114> */
.L_x_2505:
[----:B------:R-:W-:Y:S05]  /*da20*/  BSYNC B0 ;  /* 0x0000000000007941 */ /* 0x000fea0003800000 */
.L_x_2504:
        /* <DEDUP_REMOVED lines=105> */
.L_x_2503:
[----:B------:R-:W-:Y:S05]  /*e0c0*/  BSYNC B1 ;  /* 0x0000000000017941 */ /* 0x000fea0003800000 */
.L_x_2502:
        /* <DEDUP_REMOVED lines=113> */
.L_x_2507:
[----:B------:R-:W-:Y:S05]  /*e7e0*/  BSYNC B0 ;  /* 0x0000000000007941 */ /* 0x000fea0003800000 */
.L_x_2506:
        /* <DEDUP_REMOVED lines=105> */
.L_x_2479:
[----:B------:R-:W-:Y:S05]  /*ee80*/  BSYNC B2 ;  /* 0x0000000000027941 */ /* 0x000fea0003800000 */
.L_x_2445:
        /* <DEDUP_REMOVED lines=19> */
[----:B------:R-:W-:Y:S01]  /*efc0*/  SHF.R.S32.HI R9, RZ, 0x1f, R60 ;  /* 0x0000001fff097819 */ /* 0x000fe2000001143c */
[----:B------:R-:W-:Y:S01]  /*efd0*/  IMAD R4, R45, c[0x0][0x218], RZ ;  /* 0x000086002d047a24 */ /* 0x000fe200078e02ff */
[----:B------:R-:W-:Y:S01]  /*efe0*/  UISETP.GE.AND UP0, UPT, UR10, 0x2, UPT ;  /* 0x000000020a00788c */ /* 0x000fe2000bf06270 */
[----:B------:R-:W-:Y:S01]  /*eff0*/  IMAD R217, R11, 0x200, R8 ;  /* 0x000002000bd97824 */ /* 0x000fe200078e0208 */
[----:B------:R-:W-:Y:S01]  /*f000*/  LEA.HI R198, R9, R60, RZ, 0x3 ;  /* 0x0000003c09c67211 */ /* 0x000fe200078f18ff */
[----:B------:R-:W-:Y:S01]  /*f010*/  IMAD.WIDE.U32 R6, R221, c[0x0][0x218], R6 ;  /* 0x00008600dd067a25 */ /* 0x000fe200078e0006 */
[----:B------:R-:W-:-:S02]  /*f020*/  SHF.R.S32.HI R8, RZ, 0x1f, R51 ;  /* 0x0000001fff087819 */ /* 0x000fc40000011433 */
[----:B------:R-:W-:Y:S01]  /*f030*/  LOP3.LUT R198, R198, 0xfffffff8, RZ, 0xc0, !PT ;  /* 0xfffffff8c6c67812 */ /* 0x000fe200078ec0ff */
[----:B------:R-:W-:Y:S01]  /*f040*/  IMAD.SHL.U32 R217, R217, 0x2, RZ ;  /* 0x00000002d9d97824 */ /* 0x000fe200078e00ff */
[----:B------:R-:W-:Y:S01]  /*f050*/  BAR.SYNC.DEFER_BLOCKING 0x0 ;  /* 0x0000000000007b1d */ /* 0x000fe20000010000 */
[----:B------:R-:W-:Y:S01]  /*f060*/  IMAD R4, R221, c[0x0][0x21c], R4 ;  /* 0x00008700dd047a24 */ /* 0x000fe200078e0204 */
[----:B------:R-:W-:Y:S01]  /*f070*/  SHF.R.S32.HI R9, RZ, 0x1f, R50 ;  /* 0x0000001fff097819 */ /* 0x000fe20000011432 */
[----:B------:R-:W-:Y:S01]  /*f080*/  IMAD.SHL.U32 R11, R11, 0x8, RZ ;  /* 0x000000080b0b7824 */ /* 0x000fe200078e00ff */
[C---:B------:R-:W-:Y:S01]  /*f090*/  IADD3 R5, R217.reuse, 0xc080, RZ ;  /* 0x0000c080d9057810 */ /* 0x040fe20007ffe0ff */
[----:B------:R-:W-:Y:S01]  /*f0a0*/  IMAD.SHL.U32 R45, R44, 0x40, RZ ;  /* 0x000000402c2d7824 */ /* 0x000fe200078e00ff */
[----:B------:R-:W-:Y:S02]  /*f0b0*/  IADD3 R216, R217, 0xc0a0, RZ ;  /* 0x0000c0a0d9d87810 */ /* 0x000fe40007ffe0ff */
[----:B------:R-:W-:-:S02]  /*f0c0*/  @P0 IADD3 R216, R5, -0x20, RZ ;  /* 0xffffffe005d80810 */ /* 0x000fc40007ffe0ff */
[----:B------:R-:W-:Y:S02]  /*f0d0*/  IADD3 R5, P0, R6, UR26, RZ ;  /* 0x0000001a06057c10 */ /* 0x000fe4000ff1e0ff */
[----:B------:R-:W-:Y:S02]  /*f0e0*/  LOP3.LUT R11, R0, 0x8, R11, 0xf8, !PT ;  /* 0x00000008000b7812 */ /* 0x000fe400078ef80b */
[----:B------:R-:W-:Y:S02]  /*f0f0*/  IADD3.X R6, R7, UR12, R4, P0, !PT ;  /* 0x0000000c07067c10 */ /* 0x000fe400087fe404 */
[----:B------:R-:W-:Y:S02]  /*f100*/  LEA R4, P0, R5, c[0x0][0x1f8], 0x1 ;  /* 0x00007e0005047a11 */ /* 0x000fe400078008ff */
[----:B------:R-:W-:Y:S01]  /*f110*/  SHF.R.U32.HI R44, RZ, 0x3, R0 ;  /* 0x00000003ff2c7819 */ /* 0x000fe20000011600 */
[----:B------:R-:W-:Y:S01]  /*f120*/  IMAD.MOV.U32 R0, RZ, RZ, 0x40 ;  /* 0x00000040ff007424 */ /* 0x000fe200078e00ff */
[----:B------:R-:W-:Y:S01]  /*f130*/  LOP3.LUT R45, R45, 0xfffffe00, RZ, 0xc0, !PT ;  /* 0xfffffe002d2d7812 */ /* 0x000fe200078ec0ff */
[----:B------:R-:W-:Y:S01]  /*f140*/  SHFL.IDX PT, R24, R4, RZ, 0x181f ;  /* 0x00181fff04187589 */ /* 0x000fe200000e0000 */
[----:B------:R-:W-:-:S02]  /*f150*/  LEA.HI.X R5, R5, c[0x0][0x1fc], R6, 0x1, P0 ;  /* 0x00007f0005057a11 */ /* 0x000fc400000f0c06 */
[----:B------:R-:W-:Y:S01]  /*f160*/  LOP3.LUT R44, R11, R44, RZ, 0x3c, !PT ;  /* 0x0000002c0b2c7212 */ /* 0x000fe200078e3cff */
[----:B------:R-:W-:Y:S01]  /*f170*/  IMAD R7, R48, 0x400, R45 ;  /* 0x0000040030077824 */ /* 0x000fe200078e022d */
[----:B------:R-:W-:Y:S01]  /*f180*/  LOP3.LUT P0, RZ, R65, 0x4, RZ, 0xc0, !PT ;  /* 0x0000000441ff7812 */ /* 0x000fe2000780c0ff */
[----:B------:R-:W1:Y:S01]  /*f190*/  SHFL.IDX PT, R25, R5, RZ, 0x181f ;  /* 0x00181fff05197589 */ /* 0x000e6200000e0000 */
[----:B------:R-:W-:Y:S01]  /*f1a0*/  LEA.HI R197, R8, R51, RZ, 0x3 ;  /* 0x0000003308c57211 */ /* 0x000fe200078f18ff */
[----:B------:R-:W-:Y:S01]  /*f1b0*/  IMAD.IADD R218, R44, 0x1, R7 ;  /* 0x000000012cda7824 */ /* 0x000fe200078e0207 */
[----:B------:R-:W-:Y:S01]  /*f1c0*/  SEL R0, R0, 0xffffffc0, !P0 ;  /* 0xffffffc000007807 */ /* 0x000fe20004000000 */
[----:B------:R-:W-:Y:S01]  /*f1d0*/  LDSM.16.M88.4 R12, [R217+0xc080] ;  /* 0x00c08000d90c783b */ /* 0x000fe20000000200 */
[----:B------:R-:W-:Y:S01]  /*f1e0*/  ISETP.LT.AND P0, PT, R64, UR22, PT ;  /* 0x0000001640007c0c */ /* 0x000fe2000bf01270 */
[----:B------:R-:W-:Y:S01]  /*f1f0*/  IMAD.SHL.U32 R218, R218, 0x2, RZ ;  /* 0x00000002dada7824 */ /* 0x000fe200078e00ff */
[----:B------:R-:W-:Y:S01]  /*f200*/  LEA.HI R196, R9, R50, RZ, 0x3 ;  /* 0x0000003209c47211 */ /* 0x000fe200078f18ff */
[----:B------:R-:W-:Y:S01]  /*f210*/  LDSM.16.M88.4 R20, [R217+0xc880] ;  /* 0x00c88000d914783b */ /* 0x000fe20000000200 */
[----:B------:R-:W-:Y:S01]  /*f220*/  ISETP.GE.OR P6, PT, R46, c[0x0][0x1d4], !P0 ;  /* 0x000075002e007a0c */ /* 0x000fe200047c6670 */
[--C-:B------:R-:W-:Y:S01]  /*f230*/  IMAD R214, R2, 0x2, R218.reuse ;  /* 0x0000000202d67824 */ /* 0x100fe200078e02da */
[----:B------:R-:W-:Y:S01]  /*f240*/  LOP3.LUT R197, R197, 0xfffffff8, RZ, 0xc0, !PT ;  /* 0xfffffff8c5c57812 */ /* 0x000fe200078ec0ff */
[----:B------:R-:W2:Y:S01]  /*f250*/  LDSM.16.M88.4 R4, [R218+0x10080] ;  /* 0x01008000da04783b */ /* 0x000ea20000000200 */
[----:B------:R-:W-:Y:S01]  /*f260*/  LOP3.LUT R196, R196, 0xfffffff8, RZ, 0xc0, !PT ;  /* 0xfffffff8c4c47812 */ /* 0x000fe200078ec0ff */
[----:B------:R-:W-:Y:S01]  /*f270*/  IMAD R213, R3, 0x2, R218 ;  /* 0x0000000203d57824 */ /* 0x000fe200078e02da */
[----:B------:R-:W-:Y:S01]  /*f280*/  IADD3 R207, R216, 0x800, RZ ;  /* 0x00000800d8cf7810 */ /* 0x000fe20007ffe0ff */
[----:B------:R-:W-:Y:S01]  /*f290*/  LDSM.16.M88.4 R40, [R216] ;  /* 0x00000000d828783b */ /* 0x000fe20000000200 */
[----:B------:R-:W-:Y:S01]  /*f2a0*/  IMAD.IADD R212, R217, 0x1, R0 ;  /* 0x00000001d9d47824 */ /* 0x000fe200078e0200 */
[----:B------:R-:W-:Y:S01]  /*f2b0*/  SHF.R.S32.HI R199, RZ, 0x1f, R196 ;  /* 0x0000001fffc77819 */ /* 0x000fe200000114c4 */
[----:B------:R-:W-:Y:S01]  /*f2c0*/  IMAD R211, R3, 0x2, R214 ;  /* 0x0000000203d37824 */ /* 0x000fe200078e02d6 */
[----:B------:R-:W-:Y:S01]  /*f2d0*/  LDSM.16.M88.4 R36, [R216+0x800] ;  /* 0x00080000d824783b */ /* 0x000fe20000000200 */
[----:B------:R-:W-:Y:S01]  /*f2e0*/  IMAD.IADD R206, R0, 0x1, R216 ;  /* 0x0000000100ce7824 */ /* 0x000fe200078e02d8 */
[----:B------:R-:W-:Y:S01]  /*f2f0*/  SHF.R.S32.HI R0, RZ, 0x1f, R197 ;  /* 0x0000001fff007819 */ /* 0x000fe200000114c5 */
[----:B-1----:R-:W-:Y:S01]  /*f300*/  IMAD.WIDE R16, R46, 0x2, R24 ;  /* 0x000000022e107825 */ /* 0x002fe200078e0218 */
[----:B------:R-:W1:Y:S01]  /*f310*/  LDSM.16.M88.4 R32, [R214+0x10080] ;  /* 0x01008000d620783b */ /* 0x000e620000000200 */
[----:B------:R-:W-:-:S02]  /*f320*/  IADD3 R205, R216, 0x1000, RZ ;  /* 0x00001000d8cd7810 */ /* 0x000fc40007ffe0ff */
        /* <DEDUP_REMOVED lines=8> */
[C---:B------:R-:W-:Y:S02]  /*f3b0*/  IADD3 R203, R216.reuse, 0x2000, RZ ;  /* 0x00002000d8cb7810 */ /* 0x040fe40007ffe0ff */
[C---:B------:R-:W-:Y:S02]  /*f3c0*/  IADD3 R202, R216.reuse, 0x2800, RZ ;  /* 0x00002800d8ca7810 */ /* 0x040fe40007ffe0ff */
[----:B------:R-:W-:-:S02]  /*f3d0*/  IADD3 R201, R216, 0x3000, RZ ;  /* 0x00003000d8c97810 */ /* 0x000fc40007ffe0ff */
[----:B------:R-:W-:Y:S02]  /*f3e0*/  IADD3 R200, R216, 0x3800, RZ ;  /* 0x00003800d8c87810 */ /* 0x000fe40007ffe0ff */
[----:B------:R3:W-:Y:S01]  /*f3f0*/  LDGSTS.E.BYPASS.LTC128B.128 [R223+0x9080], [R10.64], !P6 ;  /* 0x090800000adf7fae */ /* 0x0007e2000f101d58 */
[----:B------:R-:W-:Y:S02]  /*f400*/  ISETP.GE.OR P6, PT, R51, c[0x0][0x1d4], !P0 ;  /* 0x0000750033007a0c */ /* 0x000fe400047c6670 */
[----:B------:R-:W-:Y:S01]  /*f410*/  ISETP.GE.OR P0, PT, R50, c[0x0][0x1d4], !P0 ;  /* 0x0000750032007a0c */ /* 0x000fe20004706670 */
[----:B------:R-:W-:Y:S01]  /*f420*/  IMAD.WIDE R50, R196, 0x2, R24 ;  /* 0x00000002c4327825 */ /* 0x000fe200078e0218 */
[C---:B--2---:R-:W-:Y:S09]  /*f430*/  HMMA.16816.F32 R16, R4.reuse, R12, RZ ;  /* 0x0000000c0410723c */ /* 0x044ff200000018ff */
[----:B------:R2:W-:Y:S04]  /*f440*/  LDGSTS.E.BYPASS.LTC128B.128 [R223+0xa080], [R26.64], !P6 ;  /* 0x0a0800001adf7fae */ /* 0x0005e8000f101d58 */
        /* <DEDUP_REMOVED lines=107> */
[C---:B---3--:R-:W-:Y:S07]  /*fb00*/  HMMA.16816.F32 R4, R36.reuse, R28, R8 ;  /* 0x0000001c2404723c */ /* 0x048fee0000001808 */
[----:B------:R-:W-:Y:S01]  /*fb10*/  SHF.R.S32.HI R9, RZ, 0x1f, R46 ;  /* 0x0000001fff097819 */ /* 0x000fe2000001142e */
[----:B------:R-:W-:Y:S01]  /*fb20*/  HMMA.16816.F32 R40, R36, R30, R40 ;  /* 0x0000001e2428723c */ /* 0x000fe20000001828 */
[----:B------:R-:W-:Y:S01]  /*fb30*/  SHF.R.S32.HI R11, RZ, 0x1f, R198 ;  /* 0x0000001fff0b7819 */ /* 0x000fe200000114c6 */
[----:B------:R-:W-:Y:S06]  /*fb40*/  BAR.SYNC.DEFER_BLOCKING 0x0 ;  /* 0x0000000000007b1d */ /* 0x000fec0000010000 */
[----:B------:R-:W-:Y:S05]  /*fb50*/  @P0 BRA `(.L_x_2508) ;  /* 0x000002b000000947 */ /* 0x000fea0003800000 */
[----:B----4-:R-:W-:Y:S01]  /*fb60*/  ULEA UR4, UR10, UR16, 0x5 ;  /* 0x000000100a047291 */ /* 0x010fe2000f8e283f */
        /* <DEDUP_REMOVED lines=42> */
.L_x_2508:
[----:B----4-:R-:W-:Y:S01]  /*fe10*/  LOP3.LUT R49, R49, 0xffffffe0, RZ, 0xc0, !PT ;  /* 0xffffffe031317812 */ /* 0x010fe200078ec0ff */
[----:B------:R-:W-:Y:S01]  /*fe20*/  UMOV UR4, 0xffffffe0 ;  /* 0xffffffe000047882 */ /* 0x000fe20000000000 */
[----:B------:R-:W-:Y:S01]  /*fe30*/  LEA.HI R21, R47, R62, RZ, 0x2 ;  /* 0x0000003e2f157211 */ /* 0x000fe200078f10ff */
[----:B------:R-:W-:Y:S01]  /*fe40*/  UIMAD UR4, UR10, UR4, 0x21 ;  /* 0x000000210a0474a4 */ /* 0x000fe2000f8e0204 */
[----:B-1----:R-:W-:Y:S01]  /*fe50*/  SHF.R.S32.HI R11, RZ, 0x1f, R48 ;  /* 0x0000001fff0b7819 */ /* 0x002fe20000011430 */
[C---:B------:R-:W-:Y:S01]  /*fe60*/  IMAD.IADD R0, R62.reuse, 0x1, -R49 ;  /* 0x000000013e007824 */ /* 0x040fe200078e0a31 */
[----:B------:R-:W-:Y:S01]  /*fe70*/  LOP3.LUT R21, R21, 0xfffffffc, RZ, 0xc0, !PT ;  /* 0xfffffffc15157812 */ /* 0x000fe200078ec0ff */
[----:B------:R-:W-:Y:S01]  /*fe80*/  IMAD.IADD R215, R45, 0x1, R44 ;  /* 0x000000012dd77824 */ /* 0x000fe200078e022c */
[----:B------:R-:W-:Y:S01]  /*fe90*/  LEA.HI R11, R11, R48, RZ, 0x3 ;  /* 0x000000300b0b7211 */ /* 0x000fe200078f18ff */
[----:B------:R-:W-:Y:S01]  /*fea0*/  @UP2 USHF.L.U32 UR14, UR14, 0x7, URZ ;  /* 0x000000070e0e2899 */ /* 0x000fe2000800063f */
[----:B------:R-:W-:Y:S01]  /*feb0*/  SHF.R.S32.HI R9, RZ, 0x1f, R0 ;  /* 0x0000001fff097819 */ /* 0x000fe20000011400 */
[----:B------:R-:W-:Y:S01]  /*fec0*/  IMAD.IADD R62, R62, 0x1, -R21 ;  /* 0x000000013e3e7824 */ /* 0x000fe200078e0a15 */
[----:B------:R-:W-:Y:S01]  /*fed0*/  LOP3.LUT R11, R11, 0xffffff8, RZ, 0xc0, !PT ;  /* 0x0ffffff80b0b7812 */ /* 0x000fe200078ec0ff */
[----:B------:R-:W-:Y:S01]  /*fee0*/  IMAD.SHL.U32 R215, R215, 0x2, RZ ;  /* 0x00000002d7d77824 */ /* 0x000fe200078e00ff */
[----:B------:R-:W-:Y:S01]  /*fef0*/  LEA.HI R8, R9, R0, RZ, 0x2 ;  /* 0x0000000009087211 */ /* 0x000fe200078f10ff */
[----:B------:R-:W0:Y:S01]  /*ff00*/  LDGDEPBAR ;  /* 0x00000000000079af */ /* 0x000e220000000000 */
[----:B------:R-:W-:Y:S01]  /*ff10*/  LEA.HI R9, R62, R62, RZ, 0x1 ;  /* 0x0000003e3e097211 */ /* 0x000fe200078f08ff */
[----:B------:R-:W-:Y:S01]  /*ff20*/  IMAD.IADD R11, R48, 0x1, -R11 ;  /* 0x00000001300b7824 */ /* 0x000fe200078e0a0b */
[----:B------:R-:W-:Y:S01]  /*ff30*/  PLOP3.LUT P0, PT, PT, PT, UP2, 0x80, 0x0 ;  /* 0x000000000000781c */ /* 0x000fe20003f0f028 */
[--C-:B------:R-:W-:Y:S01]  /*ff40*/  IMAD R210, R2, 0x2, R215.reuse ;  /* 0x0000000202d27824 */ /* 0x100fe200078e02d7 */
[C---:B------:R-:W-:Y:S01]  /*ff50*/  LEA.HI.SX32 R10, R8.reuse, UR15, 0x1e ;  /* 0x0000000f080a7c11 */ /* 0x040fe2000f8ff2ff */
[----:B------:R-:W-:Y:S01]  /*ff60*/  LDSM.16.MT88.4 R132, [R215+0x8080] ;  /* 0x00808000d784783b */ /* 0x000fe20000004200 */
[----:B------:R-:W-:Y:S01]  /*ff70*/  LOP3.LUT R9, R9, 0x1ffffffe, RZ, 0xc0, !PT ;  /* 0x1ffffffe09097812 */ /* 0x000fe200078ec0ff */
[----:B------:R-:W-:Y:S01]  /*ff80*/  IMAD R209, R3, 0x2, R215 ;  /* 0x0000000203d17824 */ /* 0x000fe200078e02d7 */
[----:B------:R-:W-:Y:S01]  /*ff90*/  LOP3.LUT R227, R8, 0x7ffffffc, RZ, 0xc0, !PT ;  /* 0x7ffffffc08e37812 */ /* 0x000fe200078ec0ff */
[----:B------:R-:W-:Y:S01]  /*ffa0*/  IMAD R10, R11, 0x10, R10 ;  /* 0x000000100b0a7824 */ /* 0x000fe200078e020a */
[----:B------:R-:W-:Y:S01]  /*ffb0*/  LDSM.16.MT88.4 R140, [R210+0x8080] ;  /* 0x00808000d28c783b */ /* 0x000fe20000004200 */
[----:B------:R-:W-:-:S02]  /*ffc0*/  IMAD.IADD R9, R62, 0x1, -R9 ;  /* 0x000000013e097824 */ /* 0x000fc400078e0a09 */
[----:B------:R-:W-:Y:S01]  /*ffd0*/  IMAD.IADD R227, R0, 0x1, -R227 ;  /* 0x0000000100e37824 */ /* 0x000fe200078e0ae3 */
[----:B------:R-:W-:Y:S01]  /*ffe0*/  LDSM.16.MT88.4 R48, [R210+0x9080] ;  /* 0x00908000d230783b */ /* 0x000fe20000004200 */
[----:B------:R-:W-:Y:S02]  /*fff0*/  IMAD R226, R9, 0x8, R10 ;  /* 0x0000000809e27824 */ /* 0x000fe400078e020a */
[----:B------:R-:W-:Y:S01]  /*10000*/  IMAD.U32 R0, RZ, RZ, UR4 ;  /* 0x00000004ff007e24 */ /* 0x000fe2000f8e00ff */
[----:B------:R-:W-:Y:S01]  /*10010*/  LDSM.16.MT88.4 R72, [R215+0xa080] ;  /* 0x00a08000d748783b */ /* 0x000fe20000004200 */
[----:B------:R-:W-:Y:S01]  /*10020*/  @P0 IMAD.HI.U32 R9, R226, c[0x0][0x2c8], RZ ;  /* 0x0000b200e2090a27 */ /* 0x000fe200078e00ff */
[----:B------:R-:W-:Y:S01]  /*10030*/  PLOP3.LUT P0, PT, PT, PT, UP2, 0x80, 0x0 ;  /* 0x000000000000781c */ /* 0x000fe20003f0f028 */
[----:B------:R-:W-:Y:S01]  /*10040*/  ULDC.64 UR4, c[0x0][0x2c8] ;  /* 0x0000b20000047ab9 */ /* 0x000fe20000000a00 */
[----:B------:R-:W-:Y:S01]  /*10050*/  LDSM.16.MT88.4 R56, [R209+0x9080] ;  /* 0x00908000d138783b */ /* 0x000fe20000004200 */
[----:B------:R-:W-:-:S02]  /*10060*/  IMAD.MOV.U32 R11, RZ, RZ, R226 ;  /* 0x000000ffff0b7224 */ /* 0x000fc400078e00e2 */
[----:B------:R-:W-:Y:S01]  /*10070*/  IMAD.SHL.U32 R227, R227, 0x2, RZ ;  /* 0x00000002e3e37824 */ /* 0x000fe200078e00ff */
[----:B------:R-:W-:Y:S01]  /*10080*/  LDSM.16.MT88.4 R80, [R210+0xa080] ;  /* 0x00a08000d250783b */ /* 0x000fe20000004200 */
[----:B------:R-:W-:-:S03]  /*10090*/  IMAD R208, R3, 0x2, R210 ;  /* 0x0000000203d07824 */ /* 0x000fc600078e02d2 */
[C---:B------:R-:W-:Y:S01]  /*100a0*/  IADD3 R0, -R227.reuse, UR11, R0 ;  /* 0x0000000be3007c10 */ /* 0x040fe2000fffe100 */
[----:B------:R-:W-:Y:S02]  /*100b0*/  LDSM.16.MT88.4 R88, [R209+0xa080] ;  /* 0x00a08000d158783b */ /* 0x000fe40000004200 */
[----:B------:R-:W-:Y:S02]  /*100c0*/  @P0 SHF.R.U32.HI R11, RZ, c[0x0][0x2cc], R9 ;  /* 0x0000b300ff0b0a19 */ /* 0x000fe40000011609 */
[----:B------:R-:W-:Y:S01]  /*100d0*/  IADD3 R10, R0, -UR20, RZ ;  /* 0x80000014000a7c10 */ /* 0x000fe2000fffe0ff */
[----:B------:R-:W-:Y:S01]  /*100e0*/  LDSM.16.MT88.4 R32, [R208+0x8080] ;  /* 0x00808000d020783b */ /* 0x000fe20000004200 */
[----:B------:R-:W-:Y:S01]  /*100f0*/  IADD3 R0, -R227, UR22, RZ ;  /* 0x00000016e3007c10 */ /* 0x000fe2000fffe1ff */
[----:B------:R-:W-:Y:S02]  /*10100*/  UIMAD.WIDE.U32 UR22, UR14, UR4, URZ ;  /* 0x000000040e1672a5 */ /* 0x000fe4000f8e003f */
[----:B------:R-:W1:Y:S04]  /*10110*/  SHFL.IDX PT, R9, R11, RZ, 0x1c1f ;  /* 0x001c1fff0b097589 */ /* 0x000e6800000e0000 */
[----:B------:R-:W2:Y:S01]  /*10120*/  SHFL.IDX PT, R11, R11, 0x1, 0x1c1f ;  /* 0x003c1f000b0b7f89 */ /* 0x000ea200000e0000 */
        /* <DEDUP_REMOVED lines=11> */
[C---:B-1----:R-:W-:Y:S01]  /*101e0*/  IMAD.IADD R9, R10.reuse, 0x1, R9 ;  /* 0x000000010a097824 */ /* 0x042fe200078e0209 */
[----:B------:R-:W-:Y:S01]  /*101f0*/  LDSM.16.MT88.4 R120, [R209+0xb080] ;  /* 0x00b08000d178783b */ /* 0x000fe20000004200 */
[----:B--2---:R-:W-:-:S03]  /*10200*/  IMAD.IADD R11, R10, 0x1, R11 ;  /* 0x000000010a0b7824 */ /* 0x004fc600078e020b */
[C---:B------:R-:W-:Y:S01]  /*10210*/  IMNMX R9, R0.reuse, R9, PT ;  /* 0x0000000900097217 */ /* 0x040fe20003800200 */
[----:B------:R-:W-:Y:S01]  /*10220*/  LDSM.16.MT88.4 R188, [R209+0x8880] ;  /* 0x00888000d1bc783b */ /* 0x000fe20000004200 */
[----:B------:R-:W-:Y:S02]  /*10230*/  IMNMX R235, RZ, UR4, !PT ;  /* 0x00000004ffeb7c17 */ /* 0x000fe4000f800200 */
[C---:B------:R-:W-:Y:S01]  /*10240*/  ISETP.GT.AND P0, PT, R9.reuse, RZ, PT ;  /* 0x000000ff0900720c */ /* 0x040fe20003f04270 */
[----:B------:R-:W-:Y:S01]  /*10250*/  LDSM.16.MT88.4 R184, [R208+0x8880] ;  /* 0x00888000d0b8783b */ /* 0x000fe20000004200 */
[----:B------:R-:W-:Y:S02]  /*10260*/  IMNMX R0, R0, R11, PT ;  /* 0x0000000b00007217 */ /* 0x000fe40003800200 */
        /* <DEDUP_REMOVED lines=19> */
[----:B------:R-:W-:Y:S02]  /*103a0*/  ISETP.GT.AND P0, PT, R9, 0x18, PT ;  /* 0x000000180900780c */ /* 0x000fe40003f04270 */
[----:B------:R-:W-:Y:S02]  /*103b0*/  FMNMX.FTZ R5, R23, R22, !PT ;  /* 0x0000001617057209 */ /* 0x000fe40007810000 */
[----:B------:R-:W-:Y:S02]  /*103c0*/  FSEL R12, R40, -INF , P0 ;  /* 0xff800000280c7808 */ /* 0x000fe40000000000 */
[----:B------:R-:W-:Y:S02]  /*103d0*/  ISETP.GT.AND P0, PT, R9, 0x19, PT ;  /* 0x000000190900780c */ /* 0x000fe40003f04270 */
[----:B------:R-:W-:-:S02]  /*103e0*/  FMNMX.FTZ R5, R20, R5, !PT ;  /* 0x0000000514057209 */ /* 0x000fc40007810000 */
[----:B------:R-:W-:Y:S02]  /*103f0*/  FSEL R10, R41, -INF , P0 ;  /* 0xff800000290a7808 */ /* 0x000fe40000000000 */
[----:B------:R-:W-:Y:S02]  /*10400*/  ISETP.GT.AND P0, PT, R0, RZ, PT ;  /* 0x000000ff0000720c */ /* 0x000fe40003f04270 */
[----:B------:R-:W-:Y:S02]  /*10410*/  FMNMX.FTZ R5, R8, R5, !PT ;  /* 0x0000000508057209 */ /* 0x000fe40007810000 */
[----:B------:R-:W-:Y:S02]  /*10420*/  FSEL R18, R18, -INF , P0 ;  /* 0xff80000012127808 */ /* 0x000fe40000000000 */
[----:B------:R-:W-:Y:S02]  /*10430*/  ISETP.GT.AND P0, PT, R0, 0x1, PT ;  /* 0x000000010000780c */ /* 0x000fe40003f04270 */
[----:B------:R-:W-:-:S02]  /*10440*/  FMNMX.FTZ R5, R16, R5, !PT ;  /* 0x0000000510057209 */ /* 0x000fc40007810000 */
[----:B------:R-:W-:Y:S02]  /*10450*/  FSEL R21, R19, -INF , P0 ;  /* 0xff80000013157808 */ /* 0x000fe40000000000 */
[----:B------:R-:W-:Y:S02]  /*10460*/  ISETP.GT.AND P0, PT, R0, 0x8, PT ;  /* 0x000000080000780c */ /* 0x000fe40003f04270 */
        /* <DEDUP_REMOVED lines=8> */
[----:B------:R-:W-:Y:S02]  /*104f0*/  FMNMX.FTZ R6, R19, R24, !PT ;  /* 0x0000001813067209 */ /* 0x000fe40007810000 */
        /* <DEDUP_REMOVED lines=38> */
[----:B------:R-:W-:Y:S01]  /*10760*/  MUFU.EX2 R192, R192 ;  /* 0x000000c000c07308 */ /* 0x000fe20000000800 */
[--C-:B------:R-:W-:Y:S02]  /*10770*/  FFMA.FTZ R224, R4, c[0x0][0x2d0], -R17.reuse ;  /* 0x0000b40004e07a23 */ /* 0x100fe40000010811 */
[----:B------:R-:W2:Y:S01]  /*10780*/  LDSM.16.MT88.4 R4, [R208+0xb080] ;  /* 0x00b08000d004783b */ /* 0x000ea20000004200 */
[--C-:B------:R-:W-:Y:S02]  /*10790*/  FFMA.FTZ R3, R16, c[0x0][0x2d0], -R17.reuse ;  /* 0x0000b40010037a23 */ /* 0x100fe40000010811 */
[----:B------:R-:W-:-:S02]  /*107a0*/  FFMA.FTZ R225, R12, c[0x0][0x2d0], -R17 ;  /* 0x0000b4000ce17a23 */ /* 0x000fc40000010811 */
[----:B------:R-:W3:Y:S01]  /*107b0*/  MUFU.EX2 R151, R151 ;  /* 0x0000009700977308 */ /* 0x000ee20000000800 */
[----:B------:R-:W-:Y:S02]  /*107c0*/  FFMA.FTZ R228, R10, c[0x0][0x2d0], -R17 ;  /* 0x0000b4000ae47a23 */ /* 0x000fe40000010811 */
[--C-:B------:R-:W-:Y:S01]  /*107d0*/  FFMA.FTZ R229, R15, c[0x0][0x2d0], -R8.reuse ;  /* 0x0000b4000fe57a23 */ /* 0x100fe20000010808 */
[----:B------:R-:W4:Y:S01]  /*107e0*/  LDSM.16.MT88.4 R16, [R215+0x8880] ;  /* 0x00888000d710783b */ /* 0x000f220000004200 */
[--C-:B------:R-:W-:Y:S02]  /*107f0*/  FFMA.FTZ R230, R13, c[0x0][0x2d0], -R8.reuse ;  /* 0x0000b4000de67a23 */ /* 0x100fe40000010808 */
[--C-:B------:R-:W-:Y:S01]  /*10800*/  FFMA.FTZ R231, R11, c[0x0][0x2d0], -R8.reuse ;  /* 0x0000b4000be77a23 */ /* 0x100fe20000010808 */
[----:B------:R-:W5:Y:S01]  /*10810*/  MUFU.EX2 R150, R150 ;  /* 0x0000009600967308 */ /* 0x000f620000000800 */
[----:B------:R-:W-:Y:S01]  /*10820*/  FFMA.FTZ R232, R9, c[0x0][0x2d0], -R8 ;  /* 0x0000b40009e87a23 */ /* 0x000fe20000010808 */
[----:B------:R-:W1:Y:S04]  /*10830*/  LDSM.16.MT88.4 R12, [R210+0x8880] ;  /* 0x00888000d20c783b */ /* 0x000e680000004200 */
[----:B------:R-:W1:Y:S02]  /*10840*/  LDSM.16.MT88.4 R8, [R215+0x9880] ;  /* 0x00988000d708783b */ /* 0x000e640000004200 */
[----:B------:R-:W-:Y:S01]  /*10850*/  MUFU.EX2 R193, R193 ;  /* 0x000000c100c17308 */ /* 0x000fe20000000800 */
[----:B---3--:R-:W-:Y:S01]  /*10860*/  F2FP.PACK_AB R128, R151, R192 ;  /* 0x000000c09780723e */ /* 0x008fe200000000ff */
[----:B------:R-:W-:-:S06]  /*10870*/  FADD.FTZ R151, R192, R151 ;  /* 0x00000097c0977221 */ /* 0x000fcc0000010000 */
        /* <DEDUP_REMOVED lines=49> */
[C---:B--2---:R-:W-:Y:S07]  /*10b90*/  HMMA.16816.F32 R124, R128.reuse, R4, RZ ;  /* 0x00000004807c723c */ /* 0x044fee00000018ff */
        /* <DEDUP_REMOVED lines=8> */
[----:B------:R-:W-:Y:S01]  /*10c20*/  F2FP.PACK_AB R7, R232, R231 ;  /* 0x000000e7e807723e */ /* 0x000fe200000000ff */
        /* <DEDUP_REMOVED lines=62> */
.L_x_2512:
        /* <DEDUP_REMOVED lines=38> */
.L_x_2510:
[C---:B--234-:R-:W-:Y:S01]  /*11270*/  HMMA.16816.F32 R4, R148.reuse, R152, RZ ;  /* 0x000000989404723c */ /* 0x05cfe200000018ff */
[----:B------:R-:W0:Y:S01]  /*11280*/  LDGDEPBAR ;  /* 0x00000000000079af */ /* 0x000e220000000000 */
[----:B------:R-:W-:Y:S06]  /*11290*/  UISETP.GE.AND UP0, UPT, UR7, 0x1, UPT ;  /* 0x000000010700788c */ /* 0x000fec000bf06270 */
        /* <DEDUP_REMOVED lines=152> */
.L_x_2511:
[----:B------:R-:W-:Y:S01]  /*11c20*/  PLOP3.LUT P0, PT, PT, PT, UP2, 0x80, 0x0 ;  /* 0x000000000000781c */ /* 0x000fe20003f0f028 */
[----:B------:R-:W-:Y:S01]  /*11c30*/  UIMAD UR5, UR7, -0x20, UR4 ;  /* 0xffffffe0070578a4 */ /* 0x000fe2000f8e0204 */
[----:B-1----:R-:W-:Y:S01]  /*11c40*/  MOV R152, R226 ;  /* 0x000000e200987202 */ /* 0x002fe20000000f00 */
[----:B------:R-:W-:Y:S04]  /*11c50*/  LDSM.16.MT88.4 R156, [R210+0x8080] ;  /* 0x00808000d29c783b */ /* 0x000fe80000004200 */
[----:B------:R-:W-:Y:S04]  /*11c60*/  MOV R0, UR5 ;  /* 0x0000000500007c02 */ /* 0x000fe80008000f00 */
[----:B------:R-:W-:Y:S01]  /*11c70*/  IADD3 R0, R0, UR11, -R227 ;  /* 0x0000000b00007c10 */ /* 0x000fe2000fffe8e3 */
[----:B------:R-:W-:Y:S01]  /*11c80*/  LDSM.16.MT88.4 R172, [R215+0xa880] ;  /* 0x00a88000d7ac783b */ /* 0x000fe20000004200 */
[----:B------:R-:W-:Y:S02]  /*11c90*/  @P0 MOV R152, R234 ;  /* 0x000000ea00980202 */ /* 0x000fe40000000f00 */
[----:B------:R-:W-:Y:S05]  /*11ca0*/  IADD3 R0, R0, -UR20, RZ ;  /* 0x8000001400007c10 */ /* 0x000fea000fffe0ff */
[----:B------:R-:W1:Y:S08]  /*11cb0*/  SHFL.IDX PT, R151, R152, RZ, 0x1c1f ;  /* 0x001c1fff98977589 */ /* 0x000e7000000e0000 */
[----:B------:R-:W2:Y:S08]  /*11cc0*/  SHFL.IDX PT, R149, R152, 0x1, 0x1c1f ;  /* 0x003c1f0098957f89 */ /* 0x000eb000000e0000 */
[----:B------:R-:W-:Y:S08]  /*11cd0*/  LDSM.16.MT88.4 R176, [R210+0xa880] ;  /* 0x00a88000d2b0783b */ /* 0x000ff00000004200 */
[----:B------:R-:W-:Y:S08]  /*11ce0*/  LDSM.16.MT88.4 R180, [R208+0xa880] ;  /* 0x00a88000d0b4783b */ /* 0x000ff00000004200 */
[----:B------:R-:W-:Y:S08]  /*11cf0*/  LDSM.16.MT88.4 R184, [R215+0xb880] ;  /* 0x00b88000d7b8783b */ /* 0x000ff00000004200 */
[----:B------:R-:W-:Y:S08]  /*11d00*/  LDSM.16.MT88.4 R188, [R210+0xb880] ;  /* 0x00b88000d2bc783b */ /* 0x000ff00000004200 */
[----:B------:R-:W-:Y:S08]  /*11d10*/  LDSM.16.MT88.4 R192, [R208+0xb880] ;  /* 0x00b88000d0c0783b */ /* 0x000ff00000004200 */
[----:B------:R-:W0:Y:S01]  /*11d20*/  LDGDEPBAR ;  /* 0x00000000000079af */ /* 0x000e220000000000 */
[C---:B-1----:R-:W-:Y:S02]  /*11d30*/  IADD3 R148, R0.reuse, R151, RZ ;  /* 0x0000009700947210 */ /* 0x042fe40007ffe0ff */
[----:B--2---:R-:W-:Y:S02]  /*11d40*/  IADD3 R0, R0, R149, RZ ;  /* 0x0000009500007210 */ /* 0x004fe40007ffe0ff */
[----:B------:R-:W-:Y:S04]  /*11d50*/  ISETP.GT.AND P0, PT, R148, RZ, PT ;  /* 0x000000ff9400720c */ /* 0x000fe80003f04270 */
[----:B------:R-:W-:Y:S02]  /*11d60*/  FSEL R150, R4, -INF , P0 ;  /* 0xff80000004967808 */ /* 0x000fe40000000000 */
[----:B------:R-:W-:Y:S04]  /*11d70*/  ISETP.GT.AND P0, PT, R148, 0x1, PT ;  /* 0x000000019400780c */ /* 0x000fe80003f04270 */
[----:B------:R-:W-:Y:S02]  /*11d80*/  FSEL R4, R5, -INF , P0 ;  /* 0xff80000005047808 */ /* 0x000fe40000000000 */
[----:B------:R-:W-:Y:S02]  /*11d90*/  ISETP.GT.AND P0, PT, R0, RZ, PT ;  /* 0x000000ff0000720c */ /* 0x000fe40003f04270 */
[----:B------:R-:W-:Y:S02]  /*11da0*/  FMNMX.FTZ R5, R150, R3, !PT ;  /* 0x0000000396057209 */ /* 0x000fe40007810000 */
        /* <DEDUP_REMOVED lines=24> */
[----:B------:R-:W-:Y:S02]  /*11f30*/  FMNMX.FTZ R10, R155, R2, !PT ;  /* 0x000000029b0a7209 */ /* 0x000fe40007810000 */
[C---:B------:R-:W-:Y:S02]  /*11f40*/  ISETP.GT.AND P0, PT, R0.reuse, 0x9, PT ;  /* 0x000000090000780c */ /* 0x040fe40003f04270 */
[----:B------:R-:W-:Y:S02]  /*11f50*/  FMNMX.FTZ R10, R153, R10, !PT ;  /* 0x0000000a990a7209 */ /* 0x000fe40007810000 */
[----:B------:R-:W-:Y:S02]  /*11f60*/  FSEL R11, R11, -INF , P0 ;  /* 0xff8000000b0b7808 */ /* 0x000fe40000000000 */
[----:B------:R-:W-:Y:S02]  /*11f70*/  ISETP.GT.AND P0, PT, R0, 0x10, PT ;  /* 0x000000100000780c */ /* 0x000fe40003f04270 */
[----:B------:R-:W-:Y:S02]  /*11f80*/  FMNMX.FTZ R12, R9, R10, !PT ;  /* 0x0000000a090c7209 */ /* 0x000fe40007810000 */
[----:B------:R-:W-:Y:S01]  /*11f90*/  FSEL R167, R14, -INF , P0 ;  /* 0xff8000000ea77808 */ /* 0x000fe20000000000 */
[----:B------:R-:W1:Y:S01]  /*11fa0*/  SHFL.BFLY PT, R10, R5, 0x2, 0x1f ;  /* 0x0c401f00050a7f89 */ /* 0x000e6200000e0000 */
[C---:B------:R-:W-:Y:S02]  /*11fb0*/  ISETP.GT.AND P0, PT, R0.reuse, 0x11, PT ;  /* 0x000000110000780c */ /* 0x040fe40003f04270 */
[----:B------:R-:W-:Y:S02]  /*11fc0*/  FMNMX.FTZ R12, R11, R12, !PT ;  /* 0x0000000c0b0c7209 */ /* 0x000fe40007810000 */
[----:B------:R-:W-:Y:S02]  /*11fd0*/  FSEL R165, R15, -INF , P0 ;  /* 0xff8000000fa57808 */ /* 0x000fe40000000000 */
[----:B------:R-:W-:Y:S02]  /*11fe0*/  FMNMX.FTZ R12, R167, R12, !PT ;  /* 0x0000000ca70c7209 */ /* 0x000fe40007810000 */
[----:B------:R-:W-:Y:S04]  /*11ff0*/  ISETP.GT.AND P0, PT, R0, 0x18, PT ;  /* 0x000000180000780c */ /* 0x000fe80003f04270 */
[----:B------:R-:W-:Y:S02]  /*12000*/  FSEL R161, R18, -INF , P0 ;  /* 0xff80000012a17808 */ /* 0x000fe40000000000 */
[----:B------:R-:W-:Y:S02]  /*12010*/  ISETP.GT.AND P0, PT, R0, 0x19, PT ;  /* 0x000000190000780c */ /* 0x000fe40003f04270 */
[----:B------:R-:W-:Y:S02]  /*12020*/  FMNMX.FTZ R0, R165, R12, !PT ;  /* 0x0000000ca5007209 */ /* 0x000fe40007810000 */
[----:B------:R-:W-:Y:S02]  /*12030*/  FSEL R149, R19, -INF , P0 ;  /* 0xff80000013957808 */ /* 0x000fe40000000000 */
[----:B------:R-:W-:Y:S02]  /*12040*/  FMNMX.FTZ R0, R161, R0, !PT ;  /* 0x00000000a1007209 */ /* 0x000fe40007810000 */
[----:B-1----:R-:W-:Y:S02]  /*12050*/  FMNMX.FTZ R13, R10, R5, !PT ;  /* 0x000000050a0d7209 */ /* 0x002fe40007810000 */
[----:B------:R-:W-:Y:S03]  /*12060*/  FMNMX.FTZ R7, R149, R0, !PT ;  /* 0x0000000095077209 */ /* 0x000fe60007810000 */
[----:B------:R-:W-:Y:S08]  /*12070*/  SHFL.BFLY PT, R10, R13, 0x1, 0x1f ;  /* 0x0c201f000d0a7f89 */ /* 0x000ff000000e0000 */
[----:B------:R-:W1:Y:S02]  /*12080*/  SHFL.BFLY PT, R0, R7, 0x2, 0x1f ;  /* 0x0c401f0007007f89 */ /* 0x000e6400000e0000 */
[----:B-1----:R-:W-:Y:S02]  /*12090*/  FMNMX.FTZ R5, R7, R0, !PT ;  /* 0x0000000007057209 */ /* 0x002fe40007810000 */
[----:B------:R-:W-:Y:S04]  /*120a0*/  FMNMX.FTZ R0, R13, R10, !PT ;  /* 0x0000000a0d007209 */ /* 0x000fe80007810000 */
[----:B------:R-:W-:Y:S01]  /*120b0*/  LDSM.16.MT88.4 R12, [R215+0x8080] ;  /* 0x00808000d70c783b */ /* 0x000fe20000004200 */
[C---:B------:R-:W-:Y:S01]  /*120c0*/  FSETP.NEU.FTZ.AND P0, PT, R0.reuse, -INF , PT ;  /* 0xff8000000000780b */ /* 0x040fe20003f1d000 */
[----:B------:R-:W-:Y:S06]  /*120d0*/  FMUL.FTZ R163, R0, c[0x0][0x2d0] ;  /* 0x0000b40000a37a20 */ /* 0x000fec0000410000 */
[----:B------:R-:W1:Y:S01]  /*120e0*/  SHFL.BFLY PT, R148, R5, 0x1, 0x1f ;  /* 0x0c201f0005947f89 */ /* 0x000e6200000e0000 */
[----:B------:R-:W-:Y:S05]  /*120f0*/  FSEL R163, R163, RZ, P0 ;  /* 0x000000ffa3a37208 */ /* 0x000fea0000000000 */
[--C-:B------:R-:W-:Y:S02]  /*12100*/  FFMA.FTZ R151, R150, c[0x0][0x2d0], -R163.reuse ;  /* 0x0000b40096977a23 */ /* 0x100fe400000108a3 */
[--C-:B------:R-:W-:Y:S01]  /*12110*/  FFMA.FTZ R150, R4, c[0x0][0x2d0], -R163.reuse ;  /* 0x0000b40004967a23 */ /* 0x100fe200000108a3 */
[----:B------:R-:W-:Y:S01]  /*12120*/  FSEL R4, R0, RZ, P0 ;  /* 0x000000ff00047208 */ /* 0x000fe20000000000 */
[--C-:B------:R-:W-:Y:S02]  /*12130*/  FFMA.FTZ R241, R8, c[0x0][0x2d0], -R163.reuse ;  /* 0x0000b40008f17a23 */ /* 0x100fe400000108a3 */
[----:B------:R-:W-:Y:S01]  /*12140*/  FFMA.FTZ R240, R6, c[0x0][0x2d0], -R163 ;  /* 0x0000b40006f07a23 */ /* 0x000fe200000108a3 */
[----:B------:R-:W-:Y:S01]  /*12150*/  MUFU.EX2 R151, R151 ;  /* 0x0000009700977308 */ /* 0x000fe20000000800 */
[----:B------:R-:W-:Y:S02]  /*12160*/  FADD.FTZ R4, -R4, R3 ;  /* 0x0000000304047221 */ /* 0x000fe40000010100 */
[--C-:B------:R-:W-:Y:S02]  /*12170*/  FFMA.FTZ R242, R168, c[0x0][0x2d0], -R163.reuse ;  /* 0x0000b400a8f27a23 */ /* 0x100fe400000108a3 */
[----:B------:R-:W-:Y:S01]  /*12180*/  FMUL.FTZ R3, R4, c[0x0][0x2d0] ;  /* 0x0000b40004037a20 */ /* 0x000fe20000410000 */
[----:B------:R-:W-:Y:S01]  /*12190*/  LDSM.16.MT88.4 R168, [R208+0x9880] ;  /* 0x00988000d0a8783b */ /* 0x000fe20000004200 */
[--C-:B------:R-:W-:Y:S02]  /*121a0*/  FFMA.FTZ R243, R166, c[0x0][0x2d0], -R163.reuse ;  /* 0x0000b400a6f37a23 */ /* 0x100fe400000108a3 */
[--C-:B------:R-:W-:Y:S01]  /*121b0*/  FFMA.FTZ R246, R164, c[0x0][0x2d0], -R163.reuse ;  /* 0x0000b400a4f67a23 */ /* 0x100fe200000108a3 */
[----:B------:R-:W2:Y:S01]  /*121c0*/  MUFU.EX2 R150, R150 ;  /* 0x0000009600967308 */ /* 0x000ea20000000800 */
[----:B-1----:R-:W-:Y:S01]  /*121d0*/  FMNMX.FTZ R148, R148, R5, !PT ;  /* 0x0000000594947209 */ /* 0x002fe20007810000 */
[----:B------:R-:W-:Y:S03]  /*121e0*/  FFMA.FTZ R163, R162, c[0x0][0x2d0], -R163 ;  /* 0x0000b400a2a37a23 */ /* 0x000fe600000108a3 */
[C---:B------:R-:W-:Y:S01]  /*121f0*/  FSETP.NEU.FTZ.AND P0, PT, R148.reuse, -INF , PT ;  /* 0xff8000009400780b */ /* 0x040fe20003f1d000 */
[C---:B------:R-:W-:Y:S03]  /*12200*/  FMUL.FTZ R160, R148.reuse, c[0x0][0x2d0] ;  /* 0x0000b40094a07a20 */ /* 0x040fe60000410000 */
[----:B------:R-:W-:Y:S01]  /*12210*/  FSEL R5, R148, RZ, P0 ;  /* 0x000000ff94057208 */ /* 0x000fe20000000000 */
[----:B------:R-:W1:Y:S01]  /*12220*/  MUFU.EX2 R3, R3 ;  /* 0x0000000300037308 */ /* 0x000e620000000800 */
[----:B------:R-:W-:Y:S02]  /*12230*/  FSEL R160, R160, RZ, P0 ;  /* 0x000000ffa0a07208 */ /* 0x000fe40000000000 */
[----:B------:R-:W-:Y:S01]  /*12240*/  ISETP.LT.AND P0, PT, R235, UR7, PT ;  /* 0x00000007eb007c0c */ /* 0x000fe2000bf01270 */
[----:B------:R-:W-:Y:S01]  /*12250*/  FADD.FTZ R5, -R5, R2 ;  /* 0x0000000205057221 */ /* 0x000fe20000010100 */
[----:B------:R-:W-:Y:S01]  /*12260*/  UIADD3 UR7, UR7, -0x1, URZ ;  /* 0xffffffff07077890 */ /* 0x000fe2000fffe03f */
[--C-:B------:R-:W-:Y:S02]  /*12270*/  FFMA.FTZ R239, R155, c[0x0][0x2d0], -R160.reuse ;  /* 0x0000b4009bef7a23 */ /* 0x100fe400000108a0 */
[--C-:B------:R-:W-:Y:S02]  /*12280*/  FFMA.FTZ R238, R153, c[0x0][0x2d0], -R160.reuse ;  /* 0x0000b40099ee7a23 */ /* 0x100fe400000108a0 */
[--C-:B------:R-:W-:Y:S01]  /*12290*/  FFMA.FTZ R237, R9, c[0x0][0x2d0], -R160.reuse ;  /* 0x0000b40009ed7a23 */ /* 0x100fe200000108a0 */
[----:B------:R-:W-:Y:S01]  /*122a0*/  MUFU.EX2 R241, R241 ;  /* 0x000000f100f17308 */ /* 0x000fe20000000800 */
[--C-:B------:R-:W-:Y:S02]  /*122b0*/  FFMA.FTZ R236, R11, c[0x0][0x2d0], -R160.reuse ;  /* 0x0000b4000bec7a23 */ /* 0x100fe400000108a0 */
[----:B------:R-:W-:Y:S01]  /*122c0*/  FMUL.FTZ R2, R5, c[0x0][0x2d0] ;  /* 0x0000b40005027a20 */ /* 0x000fe20000410000 */
[----:B--2---:R-:W-:Y:S01]  /*122d0*/  F2FP.PACK_AB R152, R150, R151 ;  /* 0x000000979698723e */ /* 0x004fe200000000ff */
[--C-:B------:R-:W-:Y:S02]  /*122e0*/  FFMA.FTZ R244, R167, c[0x0][0x2d0], -R160.reuse ;  /* 0x0000b400a7f47a23 */ /* 0x100fe400000108a0 */
[--C-:B------:R-:W-:Y:S02]  /*122f0*/  FFMA.FTZ R245, R165, c[0x0][0x2d0], -R160.reuse ;  /* 0x0000b400a5f57a23 */ /* 0x100fe400000108a0 */
[----:B------:R-:W-:Y:S01]  /*12300*/  LDSM.16.MT88.4 R164, [R210+0x9880] ;  /* 0x00988000d2a4783b */ /* 0x000fe20000004200 */
[----:B------:R-:W2:Y:S01]  /*12310*/  MUFU.EX2 R2, R2 ;  /* 0x0000000200027308 */ /* 0x000ea20000000800 */
[--C-:B------:R-:W-:Y:S02]  /*12320*/  FFMA.FTZ R248, R161, c[0x0][0x2d0], -R160.reuse ;  /* 0x0000b400a1f87a23 */ /* 0x100fe400000108a0 */
[C---:B-1----:R-:W-:Y:S02]  /*12330*/  FMUL.FTZ R4, R3.reuse, R144 ;  /* 0x0000009003047220 */ /* 0x042fe40000410000 */
[C---:B------:R-:W-:Y:S02]  /*12340*/  FMUL.FTZ R5, R3.reuse, R145 ;  /* 0x0000009103057220 */ /* 0x040fe40000410000 */
[C---:B------:R-:W-:Y:S02]  /*12350*/  FMUL.FTZ R8, R3.reuse, R132 ;  /* 0x0000008403087220 */ /* 0x040fe40000410000 */
[C---:B------:R-:W-:Y:S01]  /*12360*/  FMUL.FTZ R9, R3.reuse, R133 ;  /* 0x0000008503097220 */ /* 0x040fe20000410000 */
[----:B------:R-:W1:Y:S01]  /*12370*/  MUFU.EX2 R240, R240 ;  /* 0x000000f000f07308 */ /* 0x000e620000000800 */
[C---:B------:R-:W-:Y:S02]  /*12380*/  FMUL.FTZ R16, R3.reuse, R140 ;  /* 0x0000008c03107220 */ /* 0x040fe40000410000 */
[----:B------:R-:W-:Y:S02]  /*12390*/  FMUL.FTZ R17, R3, R141 ;  /* 0x0000008d03117220 */ /* 0x000fe40000410000 */
[----:B------:R-:W-:Y:S02]  /*123a0*/  FFMA.FTZ R160, R149, c[0x0][0x2d0], -R160 ;  /* 0x0000b40095a07a23 */ /* 0x000fe400000108a0 */
[C---:B------:R-:W-:Y:S02]  /*123b0*/  FMUL.FTZ R28, R3.reuse, R28 ;  /* 0x0000001c031c7220 */ /* 0x040fe40000410000 */
[C---:B------:R-:W-:Y:S01]  /*123c0*/  FMUL.FTZ R29, R3.reuse, R29 ;  /* 0x0000001d031d7220 */ /* 0x040fe20000410000 */
[----:B------:R-:W-:Y:S01]  /*123d0*/  MUFU.EX2 R239, R239 ;  /* 0x000000ef00ef7308 */ /* 0x000fe20000000800 */
[C---:B------:R-:W-:Y:S02]  /*123e0*/  FMUL.FTZ R32, R3.reuse, R32 ;  /* 0x0000002003207220 */ /* 0x040fe40000410000 */
[C---:B------:R-:W-:Y:S02]  /*123f0*/  FMUL.FTZ R33, R3.reuse, R33 ;  /* 0x0000002103217220 */ /* 0x040fe40000410000 */
[C---:B--2---:R-:W-:Y:S02]  /*12400*/  FMUL.FTZ R6, R2.reuse, R146 ;  /* 0x0000009202067220 */ /* 0x044fe40000410000 */
[C---:B------:R-:W-:Y:S02]  /*12410*/  FMUL.FTZ R7, R2.reuse, R147 ;  /* 0x0000009302077220 */ /* 0x040fe40000410000 */
[----:B------:R-:W2:Y:S01]  /*12420*/  LDSM.16.MT88.4 R144, [R209+0x8080] ;  /* 0x00808000d190783b */ /* 0x000ea20000004200 */
[----:B------:R-:W3:Y:S01]  /*12430*/  MUFU.EX2 R238, R238 ;  /* 0x000000ee00ee7308 */ /* 0x000ee20000000800 */
[C---:B------:R-:W-:Y:S02]  /*12440*/  FMUL.FTZ R10, R2.reuse, R134 ;  /* 0x00000086020a7220 */ /* 0x040fe40000410000 */
[----:B------:R-:W-:Y:S01]  /*12450*/  FMUL.FTZ R11, R2, R135 ;  /* 0x00000087020b7220 */ /* 0x000fe20000410000 */
[----:B-1----:R-:W-:Y:S01]  /*12460*/  F2FP.PACK_AB R154, R240, R241 ;  /* 0x000000f1f09a723e */ /* 0x002fe200000000ff */
[C---:B------:R-:W-:Y:S02]  /*12470*/  FMUL.FTZ R18, R2.reuse, R142 ;  /* 0x0000008e02127220 */ /* 0x040fe40000410000 */
[----:B------:R-:W1:Y:S01]  /*12480*/  LDSM.16.MT88.4 R132, [R208+0x8080] ;  /* 0x00808000d084783b */ /* 0x000e620000004200 */
[C---:B------:R-:W-:Y:S02]  /*12490*/  FMUL.FTZ R19, R2.reuse, R143 ;  /* 0x0000008f02137220 */ /* 0x040fe40000410000 */
[----:B------:R-:W-:Y:S01]  /*124a0*/  MUFU.EX2 R237, R237 ;  /* 0x000000ed00ed7308 */ /* 0x000fe20000000800 */
[C---:B------:R-:W-:Y:S02]  /*124b0*/  FMUL.FTZ R30, R2.reuse, R30 ;  /* 0x0000001e021e7220 */ /* 0x040fe40000410000 */
[C---:B------:R-:W-:Y:S02]  /*124c0*/  FMUL.FTZ R31, R2.reuse, R31 ;  /* 0x0000001f021f7220 */ /* 0x040fe40000410000 */
[----:B------:R-:W-:Y:S01]  /*124d0*/  LDSM.16.MT88.4 R140, [R210+0x9080] ;  /* 0x00908000d28c783b */ /* 0x000fe20000004200 */
[C---:B------:R-:W-:Y:S02]  /*124e0*/  FMUL.FTZ R34, R2.reuse, R34 ;  /* 0x0000002202227220 */ /* 0x040fe40000410000 */
[----:B------:R-:W-:Y:S02]  /*124f0*/  FMUL.FTZ R35, R2, R35 ;  /* 0x0000002302237220 */ /* 0x000fe40000410000 */
[----:B------:R-:W4:Y:S01]  /*12500*/  MUFU.EX2 R236, R236 ;  /* 0x000000ec00ec7308 */ /* 0x000f220000000800 */
        /* <DEDUP_REMOVED lines=15> */
[----:B----4-:R-:W-:Y:S01]  /*12600*/  F2FP.PACK_AB R155, R236, R237 ;  /* 0x000000edec9b723e */ /* 0x010fe200000000ff */
        /* <DEDUP_REMOVED lines=8> */
[----:B------:R-:W4:Y:S03]  /*12690*/  MUFU.EX2 R243, R243 ;  /* 0x000000f300f37308 */ /* 0x000f260000000800 */
[C---:B------:R-:W-:Y:S01]  /*126a0*/  FMUL.FTZ R13, R3.reuse, R137 ;  /* 0x00000089030d7220 */ /* 0x040fe20000410000 */
[----:B---3--:R-:W-:Y:S01]  /*126b0*/  LDSM.16.MT88.4 R160, [R215+0x9880] ;  /* 0x00988000d7a0783b */ /* 0x008fe20000004200 */
        /* <DEDUP_REMOVED lines=15> */
[----:B------:R-:W1:Y:S01]  /*127b0*/  MUFU.EX2 R246, R246 ;  /* 0x000000f600f67308 */ /* 0x000e620000000800 */
[C---:B------:R-:W-:Y:S02]  /*127c0*/  FMUL.FTZ R22, R2.reuse, R22 ;  /* 0x0000001602167220 */ /* 0x040fe40000410000 */
[C---:B------:R-:W-:Y:S04]  /*127d0*/  FMUL.FTZ R23, R2.reuse, R23 ;  /* 0x0000001702177220 */ /* 0x040fe80000410000 */
[C---:B------:R-:W-:Y:S02]  /*127e0*/  FMUL.FTZ R57, R3.reuse, R57 ;  /* 0x0000003903397220 */ /* 0x040fe40000410000 */
[C---:B------:R-:W-:Y:S01]  /*127f0*/  FMUL.FTZ R58, R2.reuse, R58 ;  /* 0x0000003a023a7220 */ /* 0x040fe20000410000 */
[C---:B--2---:R-:W-:Y:S01]  /*12800*/  HMMA.16816.F32 R20, R152.reuse, R144, R20 ;  /* 0x000000909814723c */ /* 0x044fe20000001814 */
[----:B------:R-:W2:Y:S02]  /*12810*/  MUFU.EX2 R248, R248 ;  /* 0x000000f800f87308 */ /* 0x000ea40000000800 */
        /* <DEDUP_REMOVED lines=123> */
[----:B-----5:R-:W-:Y:S03]  /*12fd0*/  F2FP.PACK_AB R153, R245, R244 ;  /* 0x000000f4f599723e */ /* 0x020fe600000000ff */
[----:B------:R-:W-:Y:S01]  /*12fe0*/  F2FP.PACK_AB R154, R247, R246 ;  /* 0x000000f6f79a723e */ /* 0x000fe200000000ff */
[----:B------:R-:W-:Y:S01]  /*12ff0*/  FADD.FTZ R3, R240, R3 ;  /* 0x00000003f0037221 */ /* 0x000fe20000010000 */
[----:B------:R-:W-:Y:S03]  /*13000*/  F2FP.PACK_AB R155, R149, R248 ;  /* 0x000000f8959b723e */ /* 0x000fe600000000ff */
[----:B------:R-:W-:Y:S01]  /*13010*/  FADD.FTZ R242, R242, R3 ;  /* 0x00000003f2f27221 */ /* 0x000fe20000010000 */
[----:B------:R-:W-:Y:S03]  /*13020*/  MOV R3, R0 ;  /* 0x0000000000037202 */ /* 0x000fe60000000f00 */
[C---:B---3--:R-:W-:Y:S01]  /*13030*/  HMMA.16816.F32 R144, R152.reuse, R136, R4 ;  /* 0x000000889890723c */ /* 0x048fe20000001804 */
[----:B------:R-:W1:Y:S02]  /*13040*/  LDSM.16.MT88.4 R4, [R208+0x8880] ;  /* 0x00888000d004783b */ /* 0x000e640000004200 */
[----:B------:R-:W-:Y:S04]  /*13050*/  FADD.FTZ R243, R243, R242 ;  /* 0x000000f2f3f37221 */ /* 0x000fe80000010000 */
[----:B------:R-:W-:Y:S01]  /*13060*/  FADD.FTZ R224, R246, R243 ;  /* 0x000000f3f6e07221 */ /* 0x000fe20000010000 */
[C---:B------:R-:W-:Y:S01]  /*13070*/  HMMA.16816.F32 R132, R152.reuse, R138, R8 ;  /* 0x0000008a9884723c */ /* 0x040fe20000001808 */
[----:B------:R-:W3:Y:S03]  /*13080*/  LDSM.16.MT88.4 R8, [R209+0x9880] ;  /* 0x00988000d108783b */ /* 0x000ee60000004200 */
[----:B------:R-:W-:Y:S04]  /*13090*/  FADD.FTZ R224, R247, R224 ;  /* 0x000000e0f7e07221 */ /* 0x000fe80000010000 */
[C---:B--2---:R-:W-:Y:S01]  /*130a0*/  HMMA.16816.F32 R136, R152.reuse, R140, R12 ;  /* 0x0000008c9888723c */ /* 0x044fe2000000180c */
[----:B------:R-:W2:Y:S07]  /*130b0*/  LDSM.16.MT88.4 R12, [R209+0xa880] ;  /* 0x00a88000d10c783b */ /* 0x000eae0000004200 */
[C---:B------:R-:W-:Y:S01]  /*130c0*/  HMMA.16816.F32 R140, R152.reuse, R142, R16 ;  /* 0x0000008e988c723c */ /* 0x040fe20000001810 */
[----:B------:R-:W4:Y:S07]  /*130d0*/  LDSM.16.MT88.4 R16, [R209+0xb880] ;  /* 0x00b88000d110783b */ /* 0x000f2e0000004200 */
[C---:B------:R-:W-:Y:S08]  /*130e0*/  HMMA.16816.F32 R20, R152.reuse, R156, R20 ;  /* 0x0000009c9814723c */ /* 0x040ff00000001814 */
        /* <DEDUP_REMOVED lines=34> */
.L_x_2509:
[----:B------:R-:W-:-:S13]  /*13310*/  ISETP.LE.AND P0, PT, RZ, UR7, PT ;  /* 0x00000007ff007c0c */ /* 0x000fda000bf03270 */
[----:B------:R-:W-:Y:S05]  /*13320*/  @!P0 BRA `(.L_x_2513) ;  /* 0x0000214000008947 */ /* 0x000fea0003800000 */
[----:B------:R-:W1:Y:S01]  /*13330*/  S2R R3, SR_TID.X ;  /* 0x0000000000037919 */ /* 0x000e620000002100 */
[----:B------:R-:W-:Y:S01]  /*13340*/  SHF.R.S32.HI R229, RZ, 0x1f, R198 ;  /* 0x0000001fffe57819 */ /* 0x000fe200000114c6 */
[----:B------:R-:W-:Y:S01]  /*13350*/  IMAD.MOV.U32 R149, RZ, RZ, R148 ;  /* 0x000000ffff957224 */ /* 0x000fe200078e0094 */
[C---:B------:R-:W-:Y:S01]  /*13360*/  SHF.L.U64.HI R228, R196.reuse, 0x1, R199 ;  /* 0x00000001c4e47819 */ /* 0x040fe200000102c7 */
[----:B------:R-:W-:Y:S01]  /*13370*/  IMAD.SHL.U32 R230, R196, 0x2, RZ ;  /* 0x00000002c4e67824 */ /* 0x000fe200078e00ff */
[C---:B------:R-:W-:Y:S01]  /*13380*/  SHF.L.U64.HI R229, R198.reuse, 0x1, R229 ;  /* 0x00000001c6e57819 */ /* 0x040fe200000102e5 */
[----:B------:R-:W-:Y:S02]  /*13390*/  IMAD.SHL.U32 R232, R198, 0x2, RZ ;  /* 0x00000002c6e87824 */ /* 0x000fe400078e00ff */
[----:B------:R-:W-:Y:S01]  /*133a0*/  IMAD.SHL.U32 R233, R197, 0x2, RZ ;  /* 0x00000002c5e97824 */ /* 0x000fe200078e00ff */
[----:B-1----:R-:W-:-:S04]  /*133b0*/  SHF.R.S32.HI R2, RZ, 0x1f, R3 ;  /* 0x0000001fff027819 */ /* 0x002fc80000011403 */
[----:B------:R-:W-:-:S04]  /*133c0*/  LEA.HI R2, R2, R3, RZ, 0x3 ;  /* 0x0000000302027211 */ /* 0x000fc800078f18ff */
[----:B------:R-:W-:-:S05]  /*133d0*/  LOP3.LUT R2, R2, 0xfffffff8, RZ, 0xc0, !PT ;  /* 0xfffffff802027812 */ /* 0x000fca00078ec0ff */
[----:B------:R-:W-:Y:S02]  /*133e0*/  IMAD.IADD R2, R3, 0x1, -R2 ;  /* 0x0000000103027824 */ /* 0x000fe400078e0a02 */
[----:B------:R-:W-:Y:S01]  /*133f0*/  IMAD.MOV.U32 R3, RZ, RZ, R0 ;  /* 0x000000ffff037224 */ /* 0x000fe200078e0000 */
[----:B------:R-:W-:Y:S01]  /*13400*/  SHF.R.S32.HI R0, RZ, 0x1f, R197 ;  /* 0x0000001fff007819 */ /* 0x000fe200000114c5 */
[----:B------:R-:W-:-:S03]  /*13410*/  IMAD.SHL.U32 R226, R2, 0x8, RZ ;  /* 0x0000000802e27824 */ /* 0x000fc600078e00ff */
[----:B------:R-:W-:Y:S02]  /*13420*/  SHF.L.U64.HI R231, R197, 0x1, R0 ;  /* 0x00000001c5e77819 */ /* 0x000fe40000010200 */
[----:B------:R-:W-:-:S04]  /*13430*/  SHF.R.S32.HI R227, RZ, 0x1f, R226 ;  /* 0x0000001fffe37819 */ /* 0x000fc800000114e2 */
[C---:B------:R-:W-:Y:S01]  /*13440*/  SHF.L.U64.HI R227, R226.reuse, 0x1, R227 ;  /* 0x00000001e2e37819 */ /* 0x040fe200000102e3 */
[----:B------:R-:W-:Y:S01]  /*13450*/  IMAD.SHL.U32 R226, R226, 0x2, RZ ;  /* 0x00000002e2e27824 */ /* 0x000fe200078e00ff */
[----:B------:R-:W-:Y:S05]  /*13460*/  BRA `(.L_x_2514) ;  /* 0x000002c000007947 */ /* 0x000fea0003800000 */
.L_x_2516:
        /* <DEDUP_REMOVED lines=42> */
[----:B------:R1:W-:Y:S01]  /*13710*/  LDGSTS.E.BYPASS.LTC128B.128 [R223+0xf080], [R150.64], !P2 ;  /* 0x0f08000096df7fae */ /* 0x0003e2000d101d58 */
[----:B------:R-:W-:-:S05]  /*13720*/  BRA `(.L_x_2515) ;  /* 0x0000096000007947 */ /* 0x000fca0003800000 */
.L_x_2514:
        /* <DEDUP_REMOVED lines=25> */
[C---:B--2---:R-:W-:Y:S05]  /*138c0*/  IADD3 R178, P0, R151.reuse, R226, RZ ;  /* 0x000000e297b27210 */ /* 0x044fea0007f1e0ff */
[C---:B------:R-:W-:Y:S01]  /*138d0*/  HMMA.16816.F32 R8, R16.reuse, R10, RZ ;  /* 0x0000000a1008723c */ /* 0x040fe200000018ff */
[C---:B---3--:R-:W-:Y:S03]  /*138e0*/  IMAD.X R179, R0.reuse, 0x1, R227, P0 ;  /* 0x0000000100b37824 */ /* 0x048fe600000e06e3 */
[C---:B------:R-:W-:Y:S02]  /*138f0*/  IADD3 R176, P0, R151.reuse, R232, RZ ;  /* 0x000000e897b07210 */ /* 0x040fe40007f1e0ff */
[----:B------:R-:W-:Y:S01]  /*13900*/  @!PT LDS RZ, [RZ] ;  /* 0x00000000fffff984 */ /* 0x000fe20000000800 */
[----:B------:R-:W-:Y:S01]  /*13910*/  @!PT LDS RZ, [RZ] ;  /* 0x00000000fffff984 */ /* 0x000fe20000000800 */
[----:B------:R-:W-:Y:S01]  /*13920*/  @!PT LDS RZ, [RZ] ;  /* 0x00000000fffff984 */ /* 0x000fe20000000800 */
[----:B------:R1:W-:Y:S02]  /*13930*/  LDGSTS.E.BYPASS.LTC128B.128 [R223+0x8080], [R178.64], !P4 ;  /* 0x08080000b2df7fae */ /* 0x0003e4000e101d58 */
[C---:B------:R-:W-:Y:S01]  /*13940*/  HMMA.16816.F32 R12, R16.reuse, R152, RZ ;  /* 0x00000098100c723c */ /* 0x040fe200000018ff */
[C---:B------:R-:W-:Y:S03]  /*13950*/  IMAD.X R177, R0.reuse, 0x1, R229, P0 ;  /* 0x0000000100b17824 */ /* 0x040fe600000e06e5 */
[C---:B------:R-:W-:Y:S02]  /*13960*/  IADD3 R180, P0, R151.reuse, R233, RZ ;  /* 0x000000e997b47210 */ /* 0x040fe40007f1e0ff */
[----:B------:R1:W-:Y:S02]  /*13970*/  LDGSTS.E.BYPASS.LTC128B.128 [R223+0x9080], [R176.64], !P5 ;  /* 0x09080000b0df7fae */ /* 0x0003e4000e901d58 */
[----:B------:R-:W-:Y:S01]  /*13980*/  HMMA.16816.F32 R16, R16, R154, RZ ;  /* 0x0000009a1010723c */ /* 0x000fe200000018ff */
[C---:B------:R-:W-:Y:S03]  /*13990*/  IMAD.X R181, R0.reuse, 0x1, R231, P0 ;  /* 0x0000000100b57824 */ /* 0x040fe600000e06e7 */
        /* <DEDUP_REMOVED lines=110> */
[----:B-1----:R-:W-:-:S07]  /*14080*/  @P0 BRA `(.L_x_2516) ;  /* 0xfffff3e000000947 */ /* 0x002fce000383ffff */
.L_x_2515:
[----:B------:R-:W-:Y:S01]  /*14090*/  FMNMX.FTZ R0, R4, R3, !PT ;  /* 0x0000000304007209 */ /* 0x000fe20007810000 */
[----:B------:R-:W-:Y:S01]  /*140a0*/  LDSM.16.MT88.4 R160, [R209+0x8080] ;  /* 0x00808000d1a0783b */ /* 0x000fe20000004200 */
[----:B------:R-:W-:Y:S02]  /*140b0*/  FMNMX.FTZ R2, R6, R149, !PT ;  /* 0x0000009506027209 */ /* 0x000fe40007810000 */
[----:B-1----:R-:W-:Y:S02]  /*140c0*/  FMNMX.FTZ R151, R5, R0, !PT ;  /* 0x0000000005977209 */ /* 0x002fe40007810000 */
        /* <DEDUP_REMOVED lines=30> */
[----:B------:R-:W-:Y:S01]  /*142b0*/  LDSM.16.MT88.4 R156, [R210+0x8080] ;  /* 0x00808000d29c783b */ /* 0x000fe20000004200 */
        /* <DEDUP_REMOVED lines=216> */
[----:B------:R-:W-:Y:S02]  /*15040*/  LDSM.16.MT88.4 R160, [R215+0x9880] ;  /* 0x00988000d7a0783b */ /* 0x000fe40000004200 */
        /* <DEDUP_REMOVED lines=25> */
[----:B------:R-:W-:Y:S01]  /*151e0*/  MOV R149, R148 ;  /* 0x0000009400957202 */ /* 0x000fe20000000f00 */
        /* <DEDUP_REMOVED lines=40> */
.L_x_2513:
        /* <DEDUP_REMOVED lines=155> */
.L_x_2437:
        /* <DEDUP_REMOVED lines=197> */
.L_x_2518:
        /* <DEDUP_REMOVED lines=157> */
.L_x_2520:
[----:B--234-:R-:W-:Y:S05]  /*17440*/  BSYNC B0 ;  /* 0x0000000000007941 */ /* 0x01cfea0003800000 */
.L_x_2519:
        /* <DEDUP_REMOVED lines=30> */
.L_x_2522:
[----:B------:R-:W-:Y:S05]  /*17630*/  BSYNC B0 ;  /* 0x0000000000007941 */ /* 0x000fea0003800000 */
.L_x_2521:
        /* <DEDUP_REMOVED lines=30> */
.L_x_2524:
[----:B------:R-:W-:Y:S05]  /*17820*/  BSYNC B0 ;  /* 0x0000000000007941 */ /* 0x000fea0003800000 */
.L_x_2523:
        /* <DEDUP_REMOVED lines=31> */
.L_x_2517:
        /* <DEDUP_REMOVED lines=31> */
.L_x_2525:
        /* <DEDUP_REMOVED lines=43> */
.L_x_2527:
[----:B------:R-:W-:Y:S05]  /*17ec0*/  BSYNC B0 ;  /* 0x0000000000007941 */ /* 0x000fea0003800000 */
.L_x_2526:
        /* <DEDUP_REMOVED lines=77> */
.L_x_2529:
[----:B------:R-:W-:Y:S05]  /*183a0*/  BSYNC B0 ;  /* 0x0000000000007941 */ /* 0x000fea0003800000 */
.L_x_2528:
        /* <DEDUP_REMOVED lines=27> */
.L_x_2531:
[----:B------:R-:W-:Y:S05]  /*18560*/  BSYNC B0 ;  /* 0x0000000000007941 */ /* 0x000fea0003800000 */
.L_x_2530:
        /* <DEDUP_REMOVED lines=27> */
.L_x_2533:
[----:B------:R-:W-:Y:S05]  /*18720*/  BSYNC B0 ;  /* 0x0000000000007941 */ /* 0x000fea0003800000 */
.L_x_2532:
        /* <DEDUP_REMOVED lines=28> */
.L_x_2534:
        /* <DEDUP_REMOVED lines=9> */
.L_x_3573:


//--------------------- .text._ZN7cutlass13device_kernelIN5flash19enable_sm80_to_sm89INS1_16FlashAttnFwdSm80INS1_25CollectiveMainloopFwdSm80ILi8ELi1ELb0EN4cute5tupleIJNS5_1CILi128EEENS7_ILi96EEENS7_ILi256EEEEEELi256ENS_6half_tEfNS_4arch4Sm80ELb0ELb0ELb0ELb0ELb1ELb0ELb1ELb0EEENS1_21CollectiveEpilogueFwdINS6_IJS8_SA_S9_EEENS6_IJNS7_ILi1EEESI_SI_EEESC_SE_Li256ELb0ELb1ELb0ELb0EEENS1_19SingleTileSchedulerILb0ELb0ELb1ELi128EEEEEEEEEvNT_6ParamsE --------------------------
	.section	.text._ZN7cutlass13device_kernelIN5flash19enable_sm80_to_sm89INS1_16FlashAttnFwdSm80INS1_25CollectiveMainloopFwdSm80ILi8ELi1ELb0EN4cute5tupleIJNS5_1CILi128EEENS7_ILi96EEENS7_ILi256EEEEEELi256ENS_6half_tEfNS_4arch4Sm80ELb0ELb0ELb0ELb0ELb1ELb0ELb1ELb0EEENS1_21CollectiveEpilogueFwdINS6_IJS8_SA_S9_EEENS6_IJNS7_ILi1EEESI_SI_EEESC_SE_Li256ELb0ELb1ELb0ELb0EEENS1_19SingleTileSchedulerILb0ELb0ELb1ELi128EEEEEEEEEvNT_6ParamsE,"ax",@progbits
	.sectioninfo	@"SHI_REGISTERS=255"
	.align	128
.text._ZN7cutlass13device_kernelIN5flash19enable_sm80_to_sm89INS1_16FlashAttnFwdSm80INS1_25CollectiveMainloopFwdSm80ILi8ELi1ELb0EN4cute5tupleIJNS5_1CILi128EEENS7_ILi96EEENS7_ILi256EEEEEELi256ENS_6half_tEfNS_4arch4Sm80ELb0ELb0ELb0ELb0ELb1ELb0ELb1ELb0EEENS1_21CollectiveEpilogueFwdINS6_IJS8_SA_S9_EEENS6_IJNS7_ILi1EEESI_SI_EEESC_SE_Li256ELb0ELb1ELb0ELb0EEENS1_19SingleTileSchedulerILb0ELb0ELb1ELi128EEEEEEEEEvNT_6ParamsE:
        .type           _ZN7cutlass13device_kernelIN5flash19enable_sm80_to_sm89INS1_16FlashAttnFwdSm80INS1_25CollectiveMainloopFwdSm80ILi8ELi1ELb0EN4cute5tupleIJNS5_1CILi128EEENS7_ILi96EEENS7_ILi256EEEEEELi256ENS_6half_tEfNS_4arch4Sm80ELb0ELb0ELb0ELb0ELb1ELb0ELb1ELb0EEENS1_21CollectiveEpilogueFwdINS6_IJS8_SA_S9_EEENS6_IJNS7_ILi1EEESI_SI_EEESC_SE_Li256ELb0ELb1ELb0ELb0EEENS1_19SingleTileSchedulerILb0ELb0ELb1ELi128EEEEEEEEEvNT_6ParamsE,@function
        .size           _ZN7cutlass13device_kernelIN5flash19enable_sm80_to_sm89INS1_16FlashAttnFwdSm80INS1_25CollectiveMainloopFwdSm80ILi8ELi1ELb0EN4cute5tupleIJNS5_1CILi128EEENS7_ILi96EEENS7_ILi256EEEEEELi256ENS_6half_tEfNS_4arch4Sm80ELb0ELb0ELb0ELb0ELb1ELb0ELb1ELb0EEENS1_21CollectiveEpilogueFwdINS6_IJS8_SA_S9_EEENS6_IJNS7_ILi1EEESI_SI_EEESC_SE_Li256ELb0ELb1ELb0ELb0EEENS1_19SingleTileSchedulerILb0ELb0ELb1ELi128EEEEEEEEEvNT_6ParamsE,(.L_x_3574 - _ZN7cutlass13device_kernelIN5flash19enable_sm80_to_sm89INS1_16FlashAttnFwdSm80INS1_25CollectiveMainloopFwdSm80ILi8ELi1ELb0EN4cute5tupleIJNS5_1CILi128EEENS7_ILi96EEENS7_ILi256EEEEEELi256ENS_6half_tEfNS_4arch4Sm80ELb0ELb0ELb0ELb0ELb1ELb0ELb1ELb0EEENS1_21CollectiveEpilogueFwdINS6_IJS8_SA_S9_EEENS6_IJNS7_ILi1EEESI_SI_EEESC_SE_Li256ELb0ELb1ELb0ELb0EEENS1_19SingleTileSchedulerILb0ELb0ELb1ELi128EEEEEEEEEvNT_6ParamsE)
        .other          _ZN7cutlass13device_kernelIN5flash19enable_sm80_to_sm89INS1_16FlashAttnFwdSm80INS1_25CollectiveMainloopFwdSm80ILi8ELi1ELb0EN4cute5tupleIJNS5_1CILi128EEENS7_ILi96EEENS7_ILi256EEEEEELi256ENS_6half_tEfNS_4arch4Sm80ELb0ELb0ELb0ELb0ELb1ELb0ELb1ELb0EEENS1_21CollectiveEpilogueFwdINS6_IJS8_SA_S9_EEENS6_IJNS7_ILi1EEESI_SI_EEESC_SE_Li256ELb0ELb1ELb0ELb0EEENS1_19SingleTileSchedulerILb0ELb0ELb1ELi128EEEEEEEEEvNT_6ParamsE,@"STO_CUDA_ENTRY STV_DEFAULT"
_ZN7cutlass13device_kernelIN5flash19enable_sm80_to_sm89INS1_16FlashAttnFwdSm80INS1_25CollectiveMainloopFwdSm80ILi8ELi1ELb0EN4cute5tupleIJNS5_1CILi128EEENS7_ILi96EEENS7_ILi256EEEEEELi256ENS_6half_tEfNS_4arch4Sm80ELb0ELb0ELb0ELb0ELb1ELb0ELb1ELb0EEENS1_21CollectiveEpilogueFwdINS6_IJS8_SA_S9_EEENS6_IJNS7_ILi1EEESI_SI_EEESC_SE_Li256ELb0ELb1ELb0ELb0EEENS1_19SingleTileSchedulerILb0ELb0ELb1ELi128EEEEEEEEEvNT_6ParamsE:
        /* <DEDUP_REMOVED lines=31> */
[----:B------:R-:W-:Y:S01]  /*01f0*/  ISETP.NE.AND P0, PT, R11, 0x1, PT ;  /* 0x000000010b00780c */ /* 0x000fe20003f05270 */
        /* <DEDUP_REMOVED lines=9> */
[----:B------:R-:W-:-:S04]  /*0290*/  UIMAD UR5, UR14, UR5, UR9 ;  /* 0x000000050e0572a4 */ /* 0x000fc8000f8e0209 */
[----:B------:R-:W-:Y:S01]  /*02a0*/  UIADD3 UR5, UR11, UR5, URZ ;  /* 0x000000050b057290 */ /* 0x000fe2000fffe03f */
[----:B------:R-:W-:Y:S02]  /*02b0*/  IMAD.U32 R13, RZ, RZ, UR11 ;  /* 0x0000000bff0d7e24 */ /* 0x000fe4000f8e00ff */
[----:B------:R-:W-:-:S03]  /*02c0*/  IMAD.U32 R12, RZ, RZ, UR10 ;  /* 0x0000000aff0c7e24 */ /* 0x000fc6000f8e00ff */
[----:B------:R-:W-:Y:S01]  /*02d0*/  IMAD.U32 R13, RZ, RZ, UR5 ;  /* 0x00000005ff0d7e24 */ /* 0x000fe2000f8e00ff */
[----:B---3--:R-:W-:-:S04]  /*02e0*/  SHF.R.S32.HI R17, RZ, 0x1f, R2 ;  /* 0x0000001fff117819 */ /* 0x008fc80000011402 */
[----:B------:R-:W-:-:S04]  /*02f0*/  LEA.HI R7, R17, R2, RZ, 0x3 ;  /* 0x0000000211077211 */ /* 0x000fc800078f18ff */
[----:B------:R-:W-:Y:S02]  /*0300*/  LOP3.LUT R0, R7, 0xfffffff8, RZ, 0xc0, !PT ;  /* 0xfffffff807007812 */ /* 0x000fe400078ec0ff */
[----:B------:R-:W-:-:S03]  /*0310*/  SHF.R.S32.HI R7, RZ, 0x3, R7 ;  /* 0x00000003ff077819 */ /* 0x000fc60000011407 */
[----:B------:R-:W-:-:S04]  /*0320*/  IMAD.IADD R0, R2, 0x1, -R0 ;  /* 0x0000000102007824 */ /* 0x000fc800078e0a00 */
[----:B------:R-:W-:-:S04]  /*0330*/  IMAD R113, R0, 0x20, R7 ;  /* 0x0000002000717824 */ /* 0x000fc800078e0207 */
[----:B----4-:R-:W-:Y:S01]  /*0340*/  IMAD R9, R251, 0x80, R113 ;  /* 0x00000080fb097824 */ /* 0x010fe200078e0271 */
[----:B------:R-:W-:Y:S03]  /*0350*/  STL [R1+0x4], R113 ;  /* 0x0000047101007387 */ /* 0x000fe60000100800 */
[----:B-1----:R-:W-:Y:S01]  /*0360*/  @P0 IMAD.HI.U32 R5, R9, c[0x0][0x2c8], RZ ;  /* 0x0000b20009050a27 */ /* 0x002fe200078e00ff */
[----:B------:R1:W-:Y:S03]  /*0370*/  STL [R1], R9 ;  /* 0x0000000901007387 */ /* 0x0003e60000100800 */
[----:B------:R-:W-:Y:S01]  /*0380*/  IMAD.MOV.U32 R6, RZ, RZ, R9 ;  /* 0x000000ffff067224 */ /* 0x000fe200078e0009 */
[----:B------:R-:W-:Y:S01]  /*0390*/  @P0 SHF.R.U32.HI R6, RZ, c[0x0][0x2cc], R5 ;  /* 0x0000b300ff060a19 */ /* 0x000fe20000011605 */
[----:B------:R-:W-:-:S02]  /*03a0*/  IMAD.SHL.U32 R252, R7, 0x40, RZ ;  /* 0x0000004007fc7824 */ /* 0x000fc400078e00ff */
[----:B------:R-:W-:Y:S01]  /*03b0*/  IMAD R11, R11, c[0x0][0x168], RZ ;  /* 0x00005a000b0b7a24 */ /* 0x000fe200078e02ff */
[--C-:B------:R-:W-:Y:S01]  /*03c0*/  SHF.R.S32.HI R5, RZ, 0x1f, R6.reuse ;  /* 0x0000001fff057819 */ /* 0x100fe20000011406 */
[----:B------:R-:W-:Y:S01]  /*03d0*/  IMAD.MOV R8, RZ, RZ, -R6 ;  /* 0x000000ffff087224 */ /* 0x000fe200078e0a06 */
[----:B------:R-:W-:Y:S01]  /*03e0*/  UMOV UR11, URZ ;  /* 0x0000003f000b7c82 */ /* 0x000fe20008000000 */
[----:B------:R-:W-:Y:S01]  /*03f0*/  IMAD R251, R251, 0x80, R7 ;  /* 0x00000080fbfb7824 */ /* 0x000fe200078e0207 */
[----:B------:R-:W-:Y:S01]  /*0400*/  ULDC UR4, c[0x0][0x2ac] ;  /* 0x0000ab0000047ab9 */ /* 0x000fe20000000800 */
[----:B------:R-:W-:Y:S01]  /*0410*/  IMAD R5, R5, c[0x0][0x1b0], RZ ;  /* 0x00006c0005057a24 */ /* 0x000fe200078e02ff */
[----:B------:R-:W-:Y:S01]  /*0420*/  ULDC UR10, c[0x0][0x1d0] ;  /* 0x00007400000a7ab9 */ /* 0x000fe20000000800 */
[----:B------:R-:W-:Y:S01]  /*0430*/  IMAD R8, R8, c[0x0][0x2c4], R9 ;  /* 0x0000b10008087a24 */ /* 0x000fe200078e0209 */
[----:B------:R-:W-:Y:S01]  /*0440*/  UMOV UR8, 0x60 ;  /* 0x0000006000087882 */ /* 0x000fe20000000000 */
[----:B------:R-:W-:Y:S01]  /*0450*/  IMAD.WIDE.U32 R12, R6, c[0x0][0x1b0], R12 ;  /* 0x00006c00060c7a25 */ /* 0x000fe200078e000c */
[----:B------:R-:W3:Y:S01]  /*0460*/  LDL.LU R214, [R1+0x10] ;  /* 0x0000100001d67983 */ /* 0x000ee20000300800 */
[----:B------:R-:W-:Y:S01]  /*0470*/  LOP3.LUT R252, R252, 0x1c0, RZ, 0xc0, !PT ;  /* 0x000001c0fcfc7812 */ /* 0x000fe200078ec0ff */
[----:B------:R-:W-:Y:S01]  /*0480*/  UIMAD UR10, UR4, UR10, URZ ;  /* 0x0000000a040a72a4 */ /* 0x000fe2000f8e023f */
[----:B------:R-:W-:Y:S01]  /*0490*/  IMAD R6, R6, c[0x0][0x1b4], R5 ;  /* 0x00006d0006067a24 */ /* 0x000fe200078e0205 */
[----:B------:R-:W-:Y:S01]  /*04a0*/  SHF.R.S32.HI R5, RZ, 0x1f, R8 ;  /* 0x0000001fff057819 */ /* 0x000fe20000011408 */
[----:B------:R-:W-:Y:S01]  /*04b0*/  IMAD.SHL.U32 R215, R0, 0x8, RZ ;  /* 0x0000000800d77824 */ /* 0x000fe200078e00ff */
[----:B------:R-:W-:Y:S01]  /*04c0*/  UIADD3 UR16, UR10, 0x5f, URZ ;  /* 0x0000005f0a107890 */ /* 0x000fe2000fffe03f */
[----:B------:R-:W-:Y:S01]  /*04d0*/  IMAD.IADD R13, R13, 0x1, R6 ;  /* 0x000000010d0d7824 */ /* 0x000fe200078e0206 */
[----:B------:R-:W-:Y:S01]  /*04e0*/  SHF.R.U32.HI R6, RZ, 0x3, R252 ;  /* 0x00000003ff067819 */ /* 0x000fe200000116fc */
[----:B------:R-:W-:Y:S01]  /*04f0*/  IMAD R5, R5, c[0x0][0x1a8], RZ ;  /* 0x00006a0005057a24 */ /* 0x000fe200078e02ff */
[----:B------:R-:W-:Y:S01]  /*0500*/  LOP3.LUT R252, R252, 0x38, R215, 0xf8, !PT ;  /* 0x00000038fcfc7812 */ /* 0x000fe200078ef8d7 */
[----:B------:R-:W-:Y:S01]  /*0510*/  UIMAD.WIDE UR16, UR16, 0x2aaaaaab, URZ ;  /* 0x2aaaaaab101078a5 */ /* 0x000fe2000f8e023f */
[C---:B------:R-:W-:Y:S01]  /*0520*/  IADD3 R29, R215.reuse, 0x40, RZ ;  /* 0x00000040d71d7810 */ /* 0x040fe20007ffe0ff */
[----:B------:R-:W-:Y:S01]  /*0530*/  IMAD R5, R8, c[0x0][0x1ac], R5 ;  /* 0x00006b0008057a24 */ /* 0x000fe200078e0205 */
[----:B------:R-:W-:Y:S01]  /*0540*/  LOP3.LUT R252, R252, R6, RZ, 0x3c, !PT ;  /* 0x00000006fcfc7212 */ /* 0x000fe200078e3cff */
[----:B-1----:R-:W-:Y:S01]  /*0550*/  IMAD.WIDE.U32 R8, R8, c[0x0][0x1a8], R12 ;  /* 0x00006a0008087a25 */ /* 0x002fe200078e000c */
[C---:B------:R-:W-:Y:S01]  /*0560*/  IADD3 R28, R215.reuse, 0x80, RZ ;  /* 0x00000080d71c7810 */ /* 0x040fe20007ffe0ff */
[----:B------:R-:W-:Y:S01]  /*0570*/  ULDC UR4, c[0x0][0x2b8] ;  /* 0x0000ae0000047ab9 */ /* 0x000fe20000000800 */
[----:B------:R-:W-:Y:S01]  /*0580*/  IADD3 R112, R215, 0xc0, RZ ;  /* 0x000000c0d7707810 */ /* 0x000fe20007ffe0ff */
[----:B------:R-:W-:Y:S01]  /*0590*/  IMAD.IADD R9, R9, 0x1, R5 ;  /* 0x0000000109097824 */ /* 0x000fe200078e0205 */
[C---:B------:R-:W-:Y:S01]  /*05a0*/  LEA R10, P0, R8.reuse, c[0x0][0x160], 0x1 ;  /* 0x00005800080a7a11 */ /* 0x040fe200078008ff */
[----:B------:R-:W-:Y:S01]  /*05b0*/  UMOV UR5, UR17 ;  /* 0x0000001100057c82 */ /* 0x000fe20008000000 */
[----:B------:R-:W-:Y:S01]  /*05c0*/  LEA.HI R5, R17, R2, RZ, 0x6 ;  /* 0x0000000211057211 */ /* 0x000fe200078f30ff */
[----:B------:R-:W-:Y:S01]  /*05d0*/  USHF.R.U32.HI UR9, URZ, 0x1f, UR5 ;  /* 0x0000001f3f097899 */ /* 0x000fe20008011605 */
[----:B------:R-:W-:Y:S01]  /*05e0*/  LEA.HI.X R9, R8, c[0x0][0x164], R9, 0x1, P0 ;  /* 0x0000590008097a11 */ /* 0x000fe200000f0c09 */
[----:B------:R-:W-:Y:S01]  /*05f0*/  SHFL.IDX PT, R12, R10, RZ, 0x181f ;  /* 0x00181fff0a0c7589 */ /* 0x000fe200000e0000 */
[-C--:B------:R-:W-:Y:S01]  /*0600*/  ISETP.GE.AND P0, PT, R251, R11.reuse, PT ;  /* 0x0000000bfb00720c */ /* 0x080fe20003f06270 */
[----:B------:R-:W-:Y:S01]  /*0610*/  IMAD.SHL.U32 R6, R5, 0x8, RZ ;  /* 0x0000000805067824 */ /* 0x000fe200078e00ff */
[----:B------:R-:W-:Y:S01]  /*0620*/  IADD3 R5, R251, 0x20, RZ ;  /* 0x00000020fb057810 */ /* 0x000fe20007ffe0ff */
[----:B------:R-:W1:Y:S01]  /*0630*/  SHFL.IDX PT, R13, R9, RZ, 0x181f ;  /* 0x00181fff090d7589 */ /* 0x000e6200000e0000 */
[----:B------:R-:W-:Y:S01]  /*0640*/  ISETP.GE.AND P5, PT, R29, c[0x0][0x198], PT ;  /* 0x000066001d007a0c */ /* 0x000fe20003fa6270 */
[----:B------:R-:W-:Y:S01]  /*0650*/  UISETP.NE.AND UP0, UPT, UR4, 0x1, UPT ;  /* 0x000000010400788c */ /* 0x000fe2000bf05270 */
[----:B------:R-:W-:Y:S01]  /*0660*/  LOP3.LUT R252, R252, 0xfffffe00, R6, 0xf8, !PT ;  /* 0xfffffe00fcfc7812 */ /* 0x000fe200078ef806 */
[----:B------:R-:W-:Y:S01]  /*0670*/  SHFL.IDX PT, R22, R10, 0x1, 0x181f ;  /* 0x00381f000a167f89 */ /* 0x000fe200000e0000 */
[----:B------:R-:W-:Y:S01]  /*0680*/  ISETP.GE.AND P1, PT, R5, R11, PT ;  /* 0x0000000b0500720c */ /* 0x000fe20003f26270 */
[----:B------:R-:W-:Y:S01]  /*0690*/  ULEA.HI.SX32 UR9, UR5, UR9, 0x1c ;  /* 0x0000000905097291 */ /* 0x000fe2000f8fe23f */
[----:B------:R-:W-:Y:S01]  /*06a0*/  ISETP.GE.AND P4, PT, R28, c[0x0][0x198], PT ;  /* 0x000066001c007a0c */ /* 0x000fe20003f86270 */
[----:B------:R-:W4:Y:S01]  /*06b0*/  SHFL.IDX PT, R23, R9, 0x1, 0x181f ;  /* 0x00381f0009177f89 */ /* 0x000f2200000e0000 */
[----:B------:R-:W-:Y:S01]  /*06c0*/  ISETP.GE.AND P3, PT, R112, c[0x0][0x198], PT ;  /* 0x0000660070007a0c */ /* 0x000fe20003f66270 */
[----:B------:R-:W-:Y:S01]  /*06d0*/  @!P0 IMAD.SHL.U32 R8, R252, 0x2, RZ ;  /* 0x00000002fc088824 */ /* 0x000fe200078e00ff */
[----:B------:R-:W-:Y:S01]  /*06e0*/  @!P0 SHF.R.S32.HI R6, RZ, 0x1f, R29 ;  /* 0x0000001fff068819 */ /* 0x000fe2000001141d */
[----:B------:R-:W-:Y:S01]  /*06f0*/  UIMAD UR8, UR9, UR8, -0x60 ;  /* 0xffffffa0090874a4 */ /* 0x000fe2000f8e0208 */
[----:B------:R-:W-:Y:S01]  /*0700*/  @!P0 SHF.R.S32.HI R5, RZ, 0x1f, R28 ;  /* 0x0000001fff058819 */ /* 0x000fe2000001141c */
[----:B------:R-:W-:Y:S01]  /*0710*/  ULDC.64 UR4, c[0x0][0x2b0] ;  /* 0x0000ac0000047ab9 */ /* 0x000fe20000000a00 */
[----:B------:R-:W-:Y:S01]  /*0720*/  @!P0 LEA.HI R6, R6, R29, RZ, 0x3 ;  /* 0x0000001d06068211 */ /* 0x000fe200078f18ff */
[----:B------:R-:W-:Y:S01]  /*0730*/  IMAD.MOV.U32 R249, RZ, RZ, RZ ;  /* 0x000000fffff97224 */ /* 0x000fe200078e00ff */
[----:B------:R-:W-:Y:S01]  /*0740*/  @!P0 LEA.HI R5, R5, R28, RZ, 0x3 ;  /* 0x0000001c05058211 */ /* 0x000fe200078f18ff */
[----:B--2---:R2:W5:Y:S01]  /*0750*/  @P6 R2UR UR15, R3 ;  /* 0x00000000030f63c2 */ /* 0x00456200000e0000 */
[----:B------:R-:W-:Y:S01]  /*0760*/  @!P0 LOP3.LUT R6, R6, 0xfffffff8, RZ, 0xc0, !PT ;  /* 0xfffffff806068812 */ /* 0x000fe200078ec0ff */
[--C-:B-1----:R-:W-:Y:S01]  /*0770*/  @!P0 IMAD.WIDE R14, R215, 0x2, R12.reuse ;  /* 0x00000002d70e8825 */ /* 0x102fe200078e020c */
[----:B------:R-:W-:Y:S01]  /*0780*/  @!P0 LOP3.LUT R5, R5, 0xfffffff8, RZ, 0xc0, !PT ;  /* 0xfffffff805058812 */ /* 0x000fe200078ec0ff */
[----:B-----5:R-:W-:Y:S01]  /*0790*/  @!UP1 UMOV UR15, UR14 ;  /* 0x0000000e000f9c82 */ /* 0x020fe20008000000 */
[----:B------:R-:W-:Y:S01]  /*07a0*/  PLOP3.LUT P6, PT, PT, PT, UP0, 0x80, 0x0 ;  /* 0x000000000000781c */ /* 0x000fe20003fcf008 */
[--C-:B------:R-:W-:Y:S01]  /*07b0*/  @!P0 IMAD.WIDE R18, R6, 0x2, R12.reuse ;  /* 0x0000000206128825 */ /* 0x100fe200078e020c */
[----:B------:R-:W-:Y:S01]  /*07c0*/  USHF.R.S32.HI UR14, URZ, 0x1f, UR15 ;  /* 0x0000001f3f0e7899 */ /* 0x000fe2000801140f */
[----:B------:R1:W5:Y:S01]  /*07d0*/  @P2 R2UR UR11, R4 ;  /* 0x00000000040b23c2 */ /* 0x00036200000e0000 */
[----:B------:R-:W-:Y:S01]  /*07e0*/  ISETP.GE.AND P2, PT, R215, c[0x0][0x198], PT ;  /* 0x00006600d7007a0c */ /* 0x000fe20003f46270 */
[----:B------:R-:W-:Y:S01]  /*07f0*/  @!P0 IMAD.WIDE R20, R5, 0x2, R12 ;  /* 0x0000000205148825 */ /* 0x000fe200078e020c */
[----:B------:R-:W-:Y:S01]  /*0800*/  UIMAD UR14, UR14, UR4, URZ ;  /* 0x000000040e0e72a4 */ /* 0x000fe2000f8e023f */
[----:B------:R-:W-:Y:S01]  /*0810*/  STL [R1+0xc], R215 ;  /* 0x00000cd701007387 */ /* 0x000fe20000100800 */
[----:B------:R-:W-:-:S02]  /*0820*/  UIMAD.WIDE.U32 UR16, UR15, UR4, URZ ;  /* 0x000000040f1072a5 */ /* 0x000fc4000f8e003f */
[----:B------:R-:W-:Y:S01]  /*0830*/  UIMAD UR14, UR15, UR5, UR14 ;  /* 0x000000050f0e72a4 */ /* 0x000fe2000f8e020e */
[----:B------:R-:W-:Y:S01]  /*0840*/  IMAD.SHL.U32 R247, R0, 0x40, RZ ;  /* 0x0000004000f77824 */ /* 0x000fe200078e00ff */
[----:B------:R-:W-:Y:S01]  /*0850*/  UIADD3 UR18, UR9, -0x1, URZ ;  /* 0xffffffff09127890 */ /* 0x000fe2000fffe03f */
[----:B------:R-:W-:Y:S01]  /*0860*/  STL [R1+0x8], R112 ;  /* 0x0000087001007387 */ /* 0x000fe20000100800 */
[----:B------:R-:W-:Y:S02]  /*0870*/  UIADD3 UR14, UR17, UR14, URZ ;  /* 0x0000000e110e7290 */ /* 0x000fe4000fffe03f */
[----:B------:R-:W-:Y:S01]  /*0880*/  ULDC.64 UR4, c[0x0][0x1e8] ;  /* 0x00007a0000047ab9 */ /* 0x000fe20000000a00 */
[----:B------:R2:W-:Y:S04]  /*0890*/  @!P0 LDGSTS.E.BYPASS.LTC128B.128 [R8+0x18100], [R14.64], !P2 ;  /* 0x181000000e088fae */ /* 0x0005e8000d101d4c */
[----:B------:R2:W-:Y:S04]  /*08a0*/  @!P0 LDGSTS.E.BYPASS.LTC128B.128 [R8+0x1c100], [R18.64], !P5 ;  /* 0x1c10000012088fae */ /* 0x0005e8000e901d4c */
[----:B------:R4:W-:Y:S01]  /*08b0*/  @!P0 LDGSTS.E.BYPASS.LTC128B.128 [R8+0x20100], [R20.64], !P4 ;  /* 0x2010000014088fae */ /* 0x0009e2000e101d4c */
[----:B-1----:R-:W-:-:S04]  /*08c0*/  @!P0 SHF.R.S32.HI R4, RZ, 0x1f, R112 ;  /* 0x0000001fff048819 */ /* 0x002fc80000011470 */
[----:B------:R-:W-:-:S04]  /*08d0*/  @!P0 LEA.HI R4, R4, R112, RZ, 0x3 ;  /* 0x0000007004048211 */ /* 0x000fc800078f18ff */
[----:B------:R-:W-:-:S05]  /*08e0*/  @!P0 LOP3.LUT R4, R4, 0xfffffff8, RZ, 0xc0, !PT ;  /* 0xfffffff804048812 */ /* 0x000fca00078ec0ff */
[----:B------:R-:W-:Y:S01]  /*08f0*/  @!P0 IMAD.WIDE R12, R4, 0x2, R12 ;  /* 0x00000002040c8825 */ /* 0x000fe200078e020c */
[----:B------:R-:W-:-:S04]  /*0900*/  IADD3 R4, R251, 0x40, RZ ;  /* 0x00000040fb047810 */ /* 0x000fc80007ffe0ff */
[----:B------:R1:W-:Y:S01]  /*0910*/  @!P0 LDGSTS.E.BYPASS.LTC128B.128 [R8+0x24100], [R12.64], !P3 ;  /* 0x241000000c088fae */ /* 0x0003e2000d901d4c */
[----:B------:R-:W-:Y:S02]  /*0920*/  ISETP.GE.AND P0, PT, R4, R11, PT ;  /* 0x0000000b0400720c */ /* 0x000fe40003f06270 */
[----:B------:R-:W-:Y:S02]  /*0930*/  @!P1 SHF.R.S32.HI R4, RZ, 0x1f, R29 ;  /* 0x0000001fff049819 */ /* 0x000fe4000001141d */
[----:B--2---:R-:W-:Y:S02]  /*0940*/  @!P1 SHF.R.S32.HI R18, RZ, 0x1f, R28 ;  /* 0x0000001fff129819 */ /* 0x004fe4000001141c */
[----:B------:R-:W-:Y:S01]  /*0950*/  @!P1 LEA.HI R4, R4, R29, RZ, 0x3 ;  /* 0x0000001d04049211 */ /* 0x000fe200078f18ff */
[----:B----4-:R-:W-:Y:S01]  /*0960*/  @!P1 IMAD.WIDE R20, R215, 0x2, R22 ;  /* 0x00000002d7149825 */ /* 0x010fe200078e0216 */
[----:B------:R-:W-:Y:S02]  /*0970*/  @!P1 SHF.R.S32.HI R14, RZ, 0x1f, R112 ;  /* 0x0000001fff0e9819 */ /* 0x000fe40000011470 */
[----:B------:R-:W-:-:S02]  /*0980*/  @!P1 LOP3.LUT R4, R4, 0xfffffff8, RZ, 0xc0, !PT ;  /* 0xfffffff804049812 */ /* 0x000fc400078ec0ff */
[----:B------:R-:W-:Y:S01]  /*0990*/  @!P1 LEA.HI R18, R18, R28, RZ, 0x3 ;  /* 0x0000001c12129211 */ /* 0x000fe200078f18ff */
[----:B------:R-:W-:Y:S01]  /*09a0*/  @!P0 IMAD.SHL.U32 R6, R252, 0x2, RZ ;  /* 0x00000002fc068824 */ /* 0x000fe200078e00ff */
[----:B------:R-:W-:Y:S01]  /*09b0*/  @!P0 SHF.R.S32.HI R3, RZ, 0x1f, R112 ;  /* 0x0000001fff038819 */ /* 0x000fe20000011470 */
[----:B------:R-:W-:Y:S01]  /*09c0*/  @!P1 IMAD.WIDE R4, R4, 0x2, R22 ;  /* 0x0000000204049825 */ /* 0x000fe200078e0216 */
[-C--:B------:R-:W-:Y:S02]  /*09d0*/  @!P1 LEA.HI R14, R14, R112.reuse, RZ, 0x3 ;  /* 0x000000700e0e9211 */ /* 0x080fe400078f18ff */
[----:B------:R-:W-:Y:S02]  /*09e0*/  @!P0 LEA.HI R3, R3, R112, RZ, 0x3 ;  /* 0x0000007003038211 */ /* 0x000fe400078f18ff */
[----:B------:R-:W-:Y:S02]  /*09f0*/  @!P1 LOP3.LUT R18, R18, 0xfffffff8, RZ, 0xc0, !PT ;  /* 0xfffffff812129812 */ /* 0x000fe400078ec0ff */
[----:B------:R-:W-:-:S02]  /*0a00*/  @!P1 LOP3.LUT R14, R14, 0xfffffff8, RZ, 0xc0, !PT ;  /* 0xfffffff80e0e9812 */ /* 0x000fc400078ec0ff */
[----:B------:R-:W-:Y:S01]  /*0a10*/  @!P0 LOP3.LUT R3, R3, 0xfffffff8, RZ, 0xc0, !PT ;  /* 0xfffffff803038812 */ /* 0x000fe200078ec0ff */
[--C-:B------:R-:W-:Y:S01]  /*0a20*/  @!P1 IMAD.WIDE R18, R18, 0x2, R22.reuse ;  /* 0x0000000212129825 */ /* 0x100fe200078e0216 */
[----:B-1----:R-:W-:Y:S03]  /*0a30*/  SHFL.IDX PT, R12, R10, 0x2, 0x181f ;  /* 0x00581f000a0c7f89 */ /* 0x002fe600000e0000 */
[----:B------:R-:W-:Y:S01]  /*0a40*/  @!P1 IMAD.SHL.U32 R8, R252, 0x2, RZ ;  /* 0x00000002fc089824 */ /* 0x000fe200078e00ff */
[----:B------:R-:W1:Y:S01]  /*0a50*/  SHFL.IDX PT, R13, R9, 0x2, 0x181f ;  /* 0x00581f00090d7f89 */ /* 0x000e6200000e0000 */
[----:B------:R-:W-:-:S03]  /*0a60*/  @!P1 IMAD.WIDE R14, R14, 0x2, R22 ;  /* 0x000000020e0e9825 */ /* 0x000fc600078e0216 */
[----:B------:R2:W-:Y:S04]  /*0a70*/  @!P1 LDGSTS.E.BYPASS.LTC128B.128 [R8+0x19100], [R20.64], !P2 ;  /* 0x1910000014089fae */ /* 0x0005e8000d101d4c */
[----:B------:R4:W-:Y:S04]  /*0a80*/  @!P1 LDGSTS.E.BYPASS.LTC128B.128 [R8+0x1d100], [R4.64], !P5 ;  /* 0x1d10000004089fae */ /* 0x0009e8000e901d4c */
[----:B------:R2:W-:Y:S04]  /*0a90*/  @!P1 LDGSTS.E.BYPASS.LTC128B.128 [R8+0x21100], [R18.64], !P4 ;  /* 0x2110000012089fae */ /* 0x0005e8000e101d4c */
[----:B------:R2:W-:Y:S01]  /*0aa0*/  @!P1 LDGSTS.E.BYPASS.LTC128B.128 [R8+0x25100], [R14.64], !P3 ;  /* 0x251000000e089fae */ /* 0x0005e2000d901d4c */
[----:B------:R-:W-:-:S03]  /*0ab0*/  PLOP3.LUT P1, PT, PT, PT, UP0, 0x80, 0x0 ;  /* 0x000000000000781c */ /* 0x000fc60003f2f008 */
[----:B------:R-:W-:Y:S01]  /*0ac0*/  SHFL.IDX PT, R10, R10, 0x3, 0x181f ;  /* 0x00781f000a0a7f89 */ /* 0x000fe200000e0000 */
[----:B-1----:R-:W-:Y:S01]  /*0ad0*/  @!P0 IMAD.WIDE R22, R3, 0x2, R12 ;  /* 0x0000000203168825 */ /* 0x002fe200078e020c */
[----:B------:R-:W-:-:S04]  /*0ae0*/  IADD3 R3, R113, UR8, RZ ;  /* 0x0000000871037c10 */ /* 0x000fc8000fffe0ff */
[----:B-----5:R-:W-:Y:S02]  /*0af0*/  IADD3 R250, R3, UR11, RZ ;  /* 0x0000000b03fa7c10 */ /* 0x020fe4000fffe0ff */
[----:B----4-:R-:W-:Y:S02]  /*0b00*/  @!P0 SHF.R.S32.HI R5, RZ, 0x1f, R29 ;  /* 0x0000001fff058819 */ /* 0x010fe4000001141d */
[----:B------:R-:W-:Y:S02]  /*0b10*/  @!P0 SHF.R.S32.HI R4, RZ, 0x1f, R28 ;  /* 0x0000001fff048819 */ /* 0x000fe4000001141c */
[----:B------:R-:W-:Y:S02]  /*0b20*/  @!P0 LEA.HI R5, R5, R29, RZ, 0x3 ;  /* 0x0000001d05058211 */ /* 0x000fe400078f18ff */
[----:B------:R-:W-:Y:S02]  /*0b30*/  @!P0 LEA.HI R4, R4, R28, RZ, 0x3 ;  /* 0x0000001c04048211 */ /* 0x000fe400078f18ff */
[----:B------:R-:W-:-:S02]  /*0b40*/  @!P0 LOP3.LUT R5, R5, 0xfffffff8, RZ, 0xc0, !PT ;  /* 0xfffffff805058812 */ /* 0x000fc400078ec0ff */
[----:B------:R-:W-:Y:S02]  /*0b50*/  @!P0 LOP3.LUT R4, R4, 0xfffffff8, RZ, 0xc0, !PT ;  /* 0xfffffff804048812 */ /* 0x000fe400078ec0ff */
[----:B--2---:R-:W-:Y:S01]  /*0b60*/  IADD3 R8, R251, 0x60, RZ ;  /* 0x00000060fb087810 */ /* 0x004fe20007ffe0ff */
[----:B------:R-:W-:-:S04]  /*0b70*/  @!P0 IMAD.WIDE R20, R5, 0x2, R12 ;  /* 0x0000000205148825 */ /* 0x000fc800078e020c */
[----:B------:R-:W-:-:S04]  /*0b80*/  @!P0 IMAD.WIDE R4, R4, 0x2, R12 ;  /* 0x0000000204048825 */ /* 0x000fc800078e020c */
[----:B------:R-:W-:-:S05]  /*0b90*/  @!P0 IMAD.WIDE R12, R215, 0x2, R12 ;  /* 0x00000002d70c8825 */ /* 0x000fca00078e020c */
[----:B------:R1:W-:Y:S04]  /*0ba0*/  @!P0 LDGSTS.E.BYPASS.LTC128B.128 [R6+0x1a100], [R12.64], !P2 ;  /* 0x1a1000000c068fae */ /* 0x0003e8000d101d4c */
[----:B------:R1:W-:Y:S04]  /*0bb0*/  @!P0 LDGSTS.E.BYPASS.LTC128B.128 [R6+0x1e100], [R20.64], !P5 ;  /* 0x1e10000014068fae */ /* 0x0003e8000e901d4c */
[----:B------:R2:W-:Y:S04]  /*0bc0*/  @!P0 LDGSTS.E.BYPASS.LTC128B.128 [R6+0x22100], [R4.64], !P4 ;  /* 0x2210000004068fae */ /* 0x0005e8000e101d4c */
[----:B------:R1:W-:Y:S01]  /*0bd0*/  @!P0 LDGSTS.E.BYPASS.LTC128B.128 [R6+0x26100], [R22.64], !P3 ;  /* 0x2610000016068fae */ /* 0x0003e2000d901d4c */
[----:B------:R-:W-:-:S03]  /*0be0*/  ISETP.GE.AND P0, PT, R8, R11, PT ;  /* 0x0000000b0800720c */ /* 0x000fc60003f06270 */
[----:B------:R-:W4:Y:S10]  /*0bf0*/  SHFL.IDX PT, R11, R9, 0x3, 0x181f ;  /* 0x00781f00090b7f89 */ /* 0x000f3400000e0000 */
[----:B------:R-:W-:-:S04]  /*0c00*/  @!P0 SHF.R.S32.HI R8, RZ, 0x1f, R29 ;  /* 0x0000001fff088819 */ /* 0x000fc8000001141d */
[----:B------:R-:W-:-:S04]  /*0c10*/  @!P0 LEA.HI R8, R8, R29, RZ, 0x3 ;  /* 0x0000001d08088211 */ /* 0x000fc800078f18ff */
[----:B------:R-:W-:Y:S01]  /*0c20*/  @!P0 LOP3.LUT R8, R8, 0xfffffff8, RZ, 0xc0, !PT ;  /* 0xfffffff808088812 */ /* 0x000fe200078ec0ff */
[----:B--2---:R-:W-:Y:S01]  /*0c30*/  @P1 IMAD.HI.U32 R5, R250, c[0x0][0x2bc], RZ ;  /* 0x0000af00fa051a27 */ /* 0x004fe200078e00ff */
[----:B------:R-:W-:-:S03]  /*0c40*/  ISETP.GE.AND P1, PT, R3, UR10, PT ;  /* 0x0000000a03007c0c */ /* 0x000fc6000bf26270 */
[----:B------:R-:W-:Y:S01]  /*0c50*/  IMAD.MOV.U32 R4, RZ, RZ, R250 ;  /* 0x000000ffff047224 */ /* 0x000fe200078e00fa */
[----:B------:R-:W-:Y:S01]  /*0c60*/  @P6 SHF.R.U32.HI R4, RZ, c[0x0][0x2c0], R5 ;  /* 0x0000b000ff046a19 */ /* 0x000fe20000011605 */
[----:B------:R-:W-:Y:S01]  /*0c70*/  @!P0 IMAD.SHL.U32 R3, R252, 0x2, RZ ;  /* 0x00000002fc038824 */ /* 0x000fe200078e00ff */
[----:B-1----:R-:W-:Y:S01]  /*0c80*/  @!P0 SHF.R.S32.HI R6, RZ, 0x1f, R28 ;  /* 0x0000001fff068819 */ /* 0x002fe2000001141c */
[----:B----4-:R-:W-:Y:S01]  /*0c90*/  @!P0 IMAD.WIDE R18, R215, 0x2, R10 ;  /* 0x00000002d7128825 */ /* 0x010fe200078e020a */
[----:B------:R-:W-:Y:S02]  /*0ca0*/  @!P0 SHF.R.S32.HI R5, RZ, 0x1f, R112 ;  /* 0x0000001fff058819 */ /* 0x000fe40000011470 */
[----:B------:R-:W-:Y:S01]  /*0cb0*/  @!P0 LEA.HI R6, R6, R28, RZ, 0x3 ;  /* 0x0000001c06068211 */ /* 0x000fe200078f18ff */
[----:B------:R-:W-:Y:S01]  /*0cc0*/  @!P0 IMAD.WIDE R20, R8, 0x2, R10 ;  /* 0x0000000208148825 */ /* 0x000fe200078e020a */
[----:B------:R-:W-:Y:S01]  /*0cd0*/  @!P0 LEA.HI R5, R5, R112, RZ, 0x3 ;  /* 0x0000007005058211 */ /* 0x000fe200078f18ff */
[----:B------:R1:W-:Y:S01]  /*0ce0*/  @!P0 LDGSTS.E.BYPASS.LTC128B.128 [R3+0x1b100], [R18.64], !P2 ;  /* 0x1b10000012038fae */ /* 0x0003e2000d101d4c */
[----:B------:R-:W-:-:S02]  /*0cf0*/  @!P0 LOP3.LUT R6, R6, 0xfffffff8, RZ, 0xc0, !PT ;  /* 0xfffffff806068812 */ /* 0x000fc400078ec0ff */
[----:B------:R-:W-:Y:S01]  /*0d00*/  @!P0 LOP3.LUT R5, R5, 0xfffffff8, RZ, 0xc0, !PT ;  /* 0xfffffff805058812 */ /* 0x000fe200078ec0ff */
[----:B------:R1:W-:Y:S01]  /*0d10*/  @!P0 LDGSTS.E.BYPASS.LTC128B.128 [R3+0x1f100], [R20.64], !P5 ;  /* 0x1f10000014038fae */ /* 0x0003e2000e901d4c */
[----:B------:R-:W-:Y:S01]  /*0d20*/  ISETP.GT.OR P1, PT, R113, 0x5f, P1 ;  /* 0x0000005f7100780c */ /* 0x000fe20000f24670 */
[----:B------:R-:W-:-:S04]  /*0d30*/  @!P0 IMAD.WIDE R22, R6, 0x2, R10 ;  /* 0x0000000206168825 */ /* 0x000fc800078e020a */
[----:B------:R-:W-:Y:S01]  /*0d40*/  @!P0 IMAD.WIDE R10, R5, 0x2, R10 ;  /* 0x00000002050a8825 */ /* 0x000fe200078e020a */
[----:B------:R1:W-:Y:S04]  /*0d50*/  @!P0 LDGSTS.E.BYPASS.LTC128B.128 [R3+0x23100], [R22.64], !P4 ;  /* 0x2310000016038fae */ /* 0x0003e8000e101d4c */
[----:B------:R1:W-:Y:S03]  /*0d60*/  @!P0 LDGSTS.E.BYPASS.LTC128B.128 [R3+0x27100], [R10.64], !P3 ;  /* 0x271000000a038fae */ /* 0x0003e6000d901d4c */
[C---:B------:R-:W-:Y:S01]  /*0d70*/  @!P1 IADD3 R12, P6, R4.reuse, UR16, RZ ;  /* 0x00000010040c9c10 */ /* 0x040fe2000ffde0ff */
[----:B------:R-:W0:Y:S03]  /*0d80*/  LDGDEPBAR ;  /* 0x00000000000079af */ /* 0x000e260000000000 */
[----:B------:R-:W-:-:S02]  /*0d90*/  @!P1 LEA.HI.X.SX32 R9, R4, UR14, 0x1, P6 ;  /* 0x0000000e04099c11 */ /* 0x000fc4000b0f0eff */
[----:B------:R-:W-:-:S04]  /*0da0*/  @!P1 LEA R14, P6, R12, c[0x0][0x2a0], 0x2 ;  /* 0x0000a8000c0e9a11 */ /* 0x000fc800078c10ff */
[----:B------:R-:W-:Y:S01]  /*0db0*/  @!P1 LEA.HI.X R15, R12, c[0x0][0x2a4], R9, 0x2, P6 ;  /* 0x0000a9000c0f9a11 */ /* 0x000fe200030f1409 */
[----:B------:R-:W-:Y:S06]  /*0dc0*/  BAR.SYNC.DEFER_BLOCKING 0x0 ;  /* 0x0000000000007b1d */ /* 0x000fec0000010000 */
[----:B------:R-:W2:Y:S01]  /*0dd0*/  @!P1 LDG.E R249, [R14.64] ;  /* 0x0000000c0ef99981 */ /* 0x000ea2000c1e1900 */
[----:B-1----:R-:W-:Y:S01]  /*0de0*/  IMAD.MOV R3, RZ, RZ, -R4 ;  /* 0x000000ffff037224 */ /* 0x002fe200078e0a04 */
[----:B------:R-:W-:Y:S01]  /*0df0*/  UIMAD UR15, UR6, UR4, URZ ;  /* 0x00000004060f72a4 */ /* 0x000fe2000f8e023f */
[----:B------:R-:W-:Y:S01]  /*0e00*/  LOP3.LUT R247, R247, 0x1c0, RZ, 0xc0, !PT ;  /* 0x000001c0f7f77812 */ /* 0x000fe200078ec0ff */
[----:B------:R-:W-:Y:S01]  /*0e10*/  UIMAD.WIDE.U32 UR20, UR7, UR4, URZ ;  /* 0x00000004071472a5 */ /* 0x000fe2000f8e003f */
[----:B------:R-:W-:Y:S01]  /*0e20*/  IMAD R250, R3, c[0x0][0x2b8], R250 ;  /* 0x0000ae0003fa7a24 */ /* 0x000fe200078e02fa */
[----:B------:R-:W-:Y:S01]  /*0e30*/  UIMAD UR15, UR7, UR5, UR15 ;  /* 0x00000005070f72a4 */ /* 0x000fe2000f8e020f */
[----:B------:R-:W-:Y:S01]  /*0e40*/  ISETP.GE.AND P6, PT, R215, c[0x0][0x1d4], PT ;  /* 0x00007500d7007a0c */ /* 0x000fe20003fc6270 */
[----:B------:R-:W-:Y:S01]  /*0e50*/  UIMAD UR18, UR18, -0x60, UR10 ;  /* 0xffffffa0121278a4 */ /* 0x000fe2000f8e020a */
[C---:B------:R-:W-:Y:S01]  /*0e60*/  IMAD.WIDE.U32 R4, R250.reuse, c[0x0][0x1e0], RZ ;  /* 0x00007800fa047a25 */ /* 0x040fe200078e00ff */
[----:B------:R-:W-:Y:S01]  /*0e70*/  SHF.R.S32.HI R13, RZ, 0x1f, R250 ;  /* 0x0000001fff0d7819 */ /* 0x000fe200000114fa */
[----:B------:R-:W-:Y:S01]  /*0e80*/  UIADD3 UR15, UR21, UR15, URZ ;  /* 0x0000000f150f7290 */ /* 0x000fe2000fffe03f */
[----:B------:R-:W-:Y:S01]  /*0e90*/  ISETP.GE.AND P5, PT, R29, c[0x0][0x1d4], PT ;  /* 0x000075001d007a0c */ /* 0x000fe20003fa6270 */
[----:B------:R-:W-:Y:S01]  /*0ea0*/  IMAD R18, R250, c[0x0][0x1e0], RZ ;  /* 0x00007800fa127a24 */ /* 0x000fe200078e02ff */
[----:B------:R-:W-:Y:S01]  /*0eb0*/  ISETP.GE.AND P4, PT, R28, c[0x0][0x1d4], PT ;  /* 0x000075001c007a0c */ /* 0x000fe20003f86270 */
[----:B------:R-:W-:Y:S01]  /*0ec0*/  IMAD R3, R13, c[0x0][0x1e0], RZ ;  /* 0x000078000d037a24 */ /* 0x000fe200078e02ff */
[----:B------:R-:W-:Y:S01]  /*0ed0*/  ISETP.GE.AND P3, PT, R112, c[0x0][0x1d4], PT ;  /* 0x0000750070007a0c */ /* 0x000fe20003f66270 */
[----:B------:R-:W-:Y:S01]  /*0ee0*/  UISETP.GE.AND UP1, UPT, UR10, 0x1, UPT ;  /* 0x000000010a00788c */ /* 0x000fe2000bf26270 */
[----:B---3--:R-:W-:Y:S01]  /*0ef0*/  LOP3.LUT R214, R214, 0xfffffffe, RZ, 0xc0, !PT ;  /* 0xfffffffed6d67812 */ /* 0x008fe200078ec0ff */
[----:B------:R-:W-:Y:S01]  /*0f00*/  IMAD R3, R250, c[0x0][0x1e4], R3 ;  /* 0x00007900fa037a24 */ /* 0x000fe200078e0203 */
[----:B------:R-:W-:-:S02]  /*0f10*/  ULDC.64 UR4, c[0x0][0x210] ;  /* 0x0000840000047ab9 */ /* 0x000fc40000000a00 */
[----:B------:R-:W-:Y:S01]  /*0f20*/  UIMAD UR6, UR6, UR4, URZ ;  /* 0x00000004060672a4 */ /* 0x000fe2000f8e023f */
[----:B------:R-:W-:Y:S01]  /*0f30*/  IMAD.IADD R5, R5, 0x1, R3 ;  /* 0x0000000105057824 */ /* 0x000fe200078e0203 */
[----:B------:R-:W-:Y:S01]  /*0f40*/  LEA.HI R3, R17, R2, RZ, 0x4 ;  /* 0x0000000211037211 */ /* 0x000fe200078f20ff */
[----:B------:R-:W-:Y:S02]  /*0f50*/  UIMAD.WIDE.U32 UR22, UR7, UR4, URZ ;  /* 0x00000004071672a5 */ /* 0x000fe4000f8e003f */
[----:B------:R-:W-:Y:S01]  /*0f60*/  UIMAD UR5, UR7, UR5, UR6 ;  /* 0x00000005070572a4 */ /* 0x000fe2000f8e0206 */
[----:B------:R-:W-:Y:S02]  /*0f70*/  SHF.R.S32.HI R10, RZ, 0x4, R3 ;  /* 0x00000004ff0a7819 */ /* 0x000fe40000011403 */
[C---:B------:R-:W-:Y:S01]  /*0f80*/  LOP3.LUT R9, R3.reuse, 0xfffffff0, RZ, 0xc0, !PT ;  /* 0xfffffff003097812 */ /* 0x040fe200078ec0ff */
[----:B------:R-:W-:Y:S01]  /*0f90*/  UIADD3 UR5, UR23, UR5, URZ ;  /* 0x0000000517057290 */ /* 0x000fe2000fffe03f */
[----:B------:R-:W-:-:S02]  /*0fa0*/  LEA.HI R3, R3, R10, RZ, 0x1 ;  /* 0x0000000a03037211 */ /* 0x000fc400078f08ff */
[----:B------:R-:W-:Y:S01]  /*0fb0*/  @P3 LOP3.LUT R214, R214, 0x1, RZ, 0xfc, !PT ;  /* 0x00000001d6d63812 */ /* 0x000fe200078efcff */
[----:B------:R-:W-:Y:S01]  /*0fc0*/  IMAD.IADD R9, R2, 0x1, -R9 ;  /* 0x0000000102097824 */ /* 0x000fe200078e0a09 */
[----:B------:R-:W-:-:S03]  /*0fd0*/  LOP3.LUT R3, R3, 0xfffffffe, RZ, 0xc0, !PT ;  /* 0xfffffffe03037812 */ /* 0x000fc600078ec0ff */
[----:B------:R-:W-:Y:S02]  /*0fe0*/  STL [R1+0x10], R214 ;  /* 0x000010d601007387 */ /* 0x000fe40000100800 */
[----:B------:R-:W-:Y:S01]  /*0ff0*/  IMAD.IADD R3, R10, 0x1, -R3 ;  /* 0x000000010a037824 */ /* 0x000fe200078e0a03 */
[----:B--2---:R-:W-:Y:S01]  /*1000*/  SHF.R.S32.HI R12, RZ, 0x1f, R249 ;  /* 0x0000001fff0c7819 */ /* 0x004fe200000114f9 */
[----:B------:R-:W-:-:S04]  /*1010*/  IMAD.WIDE.U32 R4, R249, c[0x0][0x1f0], R4 ;  /* 0x00007c00f9047a25 */ /* 0x000fc800078e0004 */
[----:B------:R-:W-:Y:S01]  /*1020*/  IMAD R6, R12, c[0x0][0x1f0], RZ ;  /* 0x00007c000c067a24 */ /* 0x000fe200078e02ff */
[----:B------:R-:W-:Y:S01]  /*1030*/  IADD3 R8, P1, R4, UR20, RZ ;  /* 0x0000001404087c10 */ /* 0x000fe2000ff3e0ff */
[C---:B------:R-:W-:Y:S02]  /*1040*/  IMAD R18, R249.reuse, c[0x0][0x1f0], R18 ;  /* 0x00007c00f9127a24 */ /* 0x040fe400078e0212 */
[----:B------:R-:W-:Y:S01]  /*1050*/  IMAD R4, R249, c[0x0][0x1f4], R6 ;  /* 0x00007d00f9047a24 */ /* 0x000fe200078e0206 */
[----:B------:R-:W-:Y:S01]  /*1060*/  LEA R20, P0, R8, c[0x0][0x1c8], 0x1 ;  /* 0x0000720008147a11 */ /* 0x000fe200078008ff */
[C---:B------:R-:W-:Y:S01]  /*1070*/  IMAD.SHL.U32 R6, R7.reuse, 0x8, RZ ;  /* 0x0000000807067824 */ /* 0x040fe200078e00ff */
[----:B------:R-:W-:Y:S02]  /*1080*/  IADD3 R7, -R7, UR18, RZ ;  /* 0x0000001207077c10 */ /* 0x000fe4000fffe1ff */
[----:B------:R-:W-:Y:S01]  /*1090*/  IADD3.X R4, R5, UR15, R4, P1, !PT ;  /* 0x0000000f05047c10 */ /* 0x000fe20008ffe404 */
[----:B------:R-:W-:Y:S01]  /*10a0*/  SHFL.IDX PT, R26, R20, RZ, 0x181f ;  /* 0x00181fff141a7589 */ /* 0x000fe200000e0000 */
[----:B------:R-:W-:-:S02]  /*10b0*/  ISETP.GE.AND P2, PT, R7, 0x1, PT ;  /* 0x000000010700780c */ /* 0x000fc40003f46270 */
[----:B------:R-:W-:Y:S01]  /*10c0*/  LEA.HI.X R8, R8, c[0x0][0x1cc], R4, 0x1, P0 ;  /* 0x0000730008087a11 */ /* 0x000fe200000f0c04 */
[----:B------:R-:W-:Y:S01]  /*10d0*/  SHFL.IDX PT, R20, R20, 0x1, 0x181f ;  /* 0x00381f0014147f89 */ /* 0x000fe200000e0000 */
[----:B------:R-:W-:Y:S02]  /*10e0*/  IADD3 R18, R18, UR20, RZ ;  /* 0x0000001412127c10 */ /* 0x000fe4000fffe0ff */
[----:B------:R-:W-:Y:S01]  /*10f0*/  LOP3.LUT R6, R247, 0x8, R6, 0xf8, !PT ;  /* 0x00000008f7067812 */ /* 0x000fe200078ef806 */
[----:B------:R-:W1:Y:S01]  /*1100*/  SHFL.IDX PT, R27, R8, RZ, 0x181f ;  /* 0x00181fff081b7589 */ /* 0x000e6200000e0000 */
[----:B------:R-:W-:Y:S02]  /*1110*/  SHF.R.U32.HI R247, RZ, 0x3, R247 ;  /* 0x00000003fff77819 */ /* 0x000fe400000116f7 */
[----:B------:R-:W-:Y:S01]  /*1120*/  ISETP.GE.AND P1, PT, R7, 0x21, PT ;  /* 0x000000210700780c */ /* 0x000fe20003f26270 */
[----:B------:R-:W-:Y:S01]  /*1130*/  SHFL.IDX PT, R21, R8, 0x1, 0x181f ;  /* 0x00381f0008157f89 */ /* 0x000fe200000e0000 */
[----:B------:R-:W-:-:S02]  /*1140*/  LEA R18, R18, c[0x0][0x1c8], 0x1 ;  /* 0x0000720012127a11 */ /* 0x000fc400078e08ff */
[----:B------:R-:W-:Y:S01]  /*1150*/  @P2 SHF.R.S32.HI R22, RZ, 0x1f, R29 ;  /* 0x0000001fff162819 */ /* 0x000fe2000001141d */
[----:B------:R2:W-:Y:S01]  /*1160*/  SHFL.IDX PT, R19, R8, 0x2, 0x181f ;  /* 0x00581f0008137f89 */ /* 0x0005e200000e0000 */
[----:B------:R-:W-:Y:S02]  /*1170*/  @P2 SHF.R.S32.HI R14, RZ, 0x1f, R28 ;  /* 0x0000001fff0e2819 */ /* 0x000fe4000001141c */
[----:B------:R-:W-:Y:S01]  /*1180*/  @P2 SHF.R.S32.HI R10, RZ, 0x1f, R112 ;  /* 0x0000001fff0a2819 */ /* 0x000fe20000011470 */
[----:B------:R-:W3:Y:S01]  /*1190*/  SHFL.IDX PT, R18, R18, 0x2, 0x181f ;  /* 0x00581f0012127f89 */ /* 0x000ee200000e0000 */
[----:B------:R-:W-:Y:S02]  /*11a0*/  @P2 LEA.HI R22, R22, R29, RZ, 0x3 ;  /* 0x0000001d16162211 */ /* 0x000fe400078f18ff */
[----:B------:R-:W-:Y:S01]  /*11b0*/  @P2 LEA.HI R14, R14, R28, RZ, 0x3 ;  /* 0x0000001c0e0e2211 */ /* 0x000fe200078f18ff */
[----:B------:R-:W-:Y:S01]  /*11c0*/  @P1 IMAD.SHL.U32 R16, R252, 0x2, RZ ;  /* 0x00000002fc101824 */ /* 0x000fe200078e00ff */
[----:B------:R-:W-:-:S02]  /*11d0*/  @P2 LEA.HI R10, R10, R112, RZ, 0x3 ;  /* 0x000000700a0a2211 */ /* 0x000fc400078f18ff */
[----:B------:R-:W-:Y:S02]  /*11e0*/  @P2 LOP3.LUT R22, R22, 0xfffffff8, RZ, 0xc0, !PT ;  /* 0xfffffff816162812 */ /* 0x000fe400078ec0ff */
[----:B------:R-:W-:Y:S02]  /*11f0*/  @P2 LOP3.LUT R14, R14, 0xfffffff8, RZ, 0xc0, !PT ;  /* 0xfffffff80e0e2812 */ /* 0x000fe400078ec0ff */
[----:B------:R-:W-:Y:S01]  /*1200*/  SHF.R.S32.HI R5, RZ, 0x1f, R9 ;  /* 0x0000001fff057819 */ /* 0x000fe20000011409 */
[--C-:B-1----:R-:W-:Y:S01]  /*1210*/  @P2 IMAD.WIDE R24, R215, 0x2, R26.reuse ;  /* 0x00000002d7182825 */ /* 0x102fe200078e021a */
[----:B------:R-:W-:Y:S02]  /*1220*/  @P2 LOP3.LUT R10, R10, 0xfffffff8, RZ, 0xc0, !PT ;  /* 0xfffffff80a0a2812 */ /* 0x000fe400078ec0ff */
[----:B------:R-:W-:Y:S01]  /*1230*/  LOP3.LUT R247, R6, R247, RZ, 0x3c, !PT ;  /* 0x000000f706f77212 */ /* 0x000fe200078e3cff */
[----:B------:R-:W-:Y:S01]  /*1240*/  @P2 IMAD.SHL.U32 R6, R252, 0x2, RZ ;  /* 0x00000002fc062824 */ /* 0x000fe200078e00ff */
[----:B------:R-:W-:Y:S01]  /*1250*/  ISETP.GE.AND P0, PT, R7, 0x41, PT ;  /* 0x000000410700780c */ /* 0x000fe20003f06270 */
[----:B------:R-:W-:Y:S01]  /*1260*/  @P2 IMAD.WIDE R22, R22, 0x2, R26 ;  /* 0x0000000216162825 */ /* 0x000fe200078e021a */
[----:B------:R-:W-:-:S02]  /*1270*/  LEA.HI R5, R5, R9, RZ, 0x3 ;  /* 0x0000000905057211 */ /* 0x000fc400078f18ff */
[----:B------:R1:W-:Y:S01]  /*1280*/  @P2 LDGSTS.E.BYPASS.LTC128B.128 [R6+0xc100], [R24.64], !P6 ;  /* 0x0c10000018062fae */ /* 0x0003e2000f101d4c */
[--C-:B------:R-:W-:Y:S01]  /*1290*/  @P2 IMAD.WIDE R14, R14, 0x2, R26.reuse ;  /* 0x000000020e0e2825 */ /* 0x100fe200078e021a */
[----:B------:R-:W-:Y:S02]  /*12a0*/  LOP3.LUT R4, R5, 0xfffffff8, RZ, 0xc0, !PT ;  /* 0xfffffff805047812 */ /* 0x000fe400078ec0ff */
[----:B------:R1:W-:Y:S01]  /*12b0*/  @P2 LDGSTS.E.BYPASS.LTC128B.128 [R6+0xf100], [R22.64], !P5 ;  /* 0x0f10000016062fae */ /* 0x0003e2000e901d4c */
[----:B------:R-:W-:-:S03]  /*12c0*/  @P2 IMAD.WIDE R10, R10, 0x2, R26 ;  /* 0x000000020a0a2825 */ /* 0x000fc600078e021a */
[----:B------:R4:W-:Y:S01]  /*12d0*/  @P2 LDGSTS.E.BYPASS.LTC128B.128 [R6+0x12100], [R14.64], !P4 ;  /* 0x121000000e062fae */ /* 0x0009e2000e101d4c */
[----:B------:R-:W-:Y:S01]  /*12e0*/  IMAD.IADD R4, R9, 0x1, -R4 ;  /* 0x0000000109047824 */ /* 0x000fe200078e0a04 */
[----:B------:R-:W-:Y:S01]  /*12f0*/  @P0 SHF.R.S32.HI R9, RZ, 0x1f, R28 ;  /* 0x0000001fff090819 */ /* 0x000fe2000001141c */
[C---:B------:R-:W-:Y:S01]  /*1300*/  IMAD R247, R3.reuse, 0x200, R247 ;  /* 0x0000020003f77824 */ /* 0x040fe200078e02f7 */
[----:B------:R5:W-:Y:S01]  /*1310*/  @P2 LDGSTS.E.BYPASS.LTC128B.128 [R6+0x15100], [R10.64], !P3 ;  /* 0x151000000a062fae */ /* 0x000be2000d901d4c */
[----:B--2---:R-:W-:Y:S01]  /*1320*/  @P0 SHF.R.S32.HI R8, RZ, 0x1f, R112 ;  /* 0x0000001fff080819 */ /* 0x004fe20000011470 */
[----:B------:R-:W-:Y:S01]  /*1330*/  IMAD.SHL.U32 R3, R3, 0x8, RZ ;  /* 0x0000000803037824 */ /* 0x000fe200078e00ff */
[----:B------:R-:W-:Y:S01]  /*1340*/  @P0 LEA.HI R9, R9, R28, RZ, 0x3 ;  /* 0x0000001c09090211 */ /* 0x000fe200078f18ff */
[----:B------:R-:W-:Y:S01]  /*1350*/  IMAD.SHL.U32 R247, R247, 0x2, RZ ;  /* 0x00000002f7f77824 */ /* 0x000fe200078e00ff */
[----:B------:R-:W-:Y:S02]  /*1360*/  @P0 LEA.HI R8, R8, R112, RZ, 0x3 ;  /* 0x0000007008080211 */ /* 0x000fe400078f18ff */
[----:B------:R-:W-:-:S02]  /*1370*/  @P0 LOP3.LUT R9, R9, 0xfffffff8, RZ, 0xc0, !PT ;  /* 0xfffffff809090812 */ /* 0x000fc400078ec0ff */
[----:B------:R-:W-:Y:S02]  /*1380*/  @P0 LOP3.LUT R8, R8, 0xfffffff8, RZ, 0xc0, !PT ;  /* 0xfffffff808080812 */ /* 0x000fe400078ec0ff */
[----:B------:R-:W-:Y:S01]  /*1390*/  IADD3 R245, R247, 0xc120, RZ ;  /* 0x0000c120f7f57810 */ /* 0x000fe20007ffe0ff */
[----:B---3--:R-:W-:-:S04]  /*13a0*/  @P0 IMAD.WIDE R26, R9, 0x2, R18 ;  /* 0x00000002091a0825 */ /* 0x008fc800078e0212 */
[----:B------:R-:W-:Y:S01]  /*13b0*/  @P0 IMAD.WIDE R8, R8, 0x2, R18 ;  /* 0x0000000208080825 */ /* 0x000fe200078e0212 */
[--C-:B----4-:R-:W-:Y:S02]  /*13c0*/  @P1 SHF.R.S32.HI R15, RZ, 0x1f, R29.reuse ;  /* 0x0000001fff0f1819 */ /* 0x110fe4000001141d */
[----:B------:R-:W-:Y:S02]  /*13d0*/  @P1 SHF.R.S32.HI R14, RZ, 0x1f, R28 ;  /* 0x0000001fff0e1819 */ /* 0x000fe4000001141c */
[----:B-----5:R-:W-:Y:S01]  /*13e0*/  @P1 SHF.R.S32.HI R11, RZ, 0x1f, R112 ;  /* 0x0000001fff0b1819 */ /* 0x020fe20000011470 */
[----:B-1----:R-:W-:Y:S01]  /*13f0*/  @P0 IMAD.SHL.U32 R6, R252, 0x2, RZ ;  /* 0x00000002fc060824 */ /* 0x002fe200078e00ff */
[----:B------:R-:W-:Y:S02]  /*1400*/  @P1 LEA.HI R15, R15, R29, RZ, 0x3 ;  /* 0x0000001d0f0f1211 */ /* 0x000fe400078f18ff */
[----:B------:R-:W-:Y:S02]  /*1410*/  @P0 SHF.R.S32.HI R10, RZ, 0x1f, R29 ;  /* 0x0000001fff0a0819 */ /* 0x000fe4000001141d */
[----:B------:R-:W-:-:S02]  /*1420*/  @P1 LEA.HI R14, R14, R28, RZ, 0x3 ;  /* 0x0000001c0e0e1211 */ /* 0x000fc400078f18ff */
[----:B------:R-:W-:Y:S02]  /*1430*/  @P1 LEA.HI R11, R11, R112, RZ, 0x3 ;  /* 0x000000700b0b1211 */ /* 0x000fe400078f18ff */
[----:B------:R-:W-:Y:S02]  /*1440*/  @P1 LOP3.LUT R15, R15, 0xfffffff8, RZ, 0xc0, !PT ;  /* 0xfffffff80f0f1812 */ /* 0x000fe400078ec0ff */
[----:B------:R-:W-:Y:S02]  /*1450*/  @P0 LEA.HI R10, R10, R29, RZ, 0x3 ;  /* 0x0000001d0a0a0211 */ /* 0x000fe400078f18ff */
[----:B------:R-:W-:Y:S01]  /*1460*/  @P1 LOP3.LUT R14, R14, 0xfffffff8, RZ, 0xc0, !PT ;  /* 0xfffffff80e0e1812 */ /* 0x000fe200078ec0ff */
[--C-:B------:R-:W-:Y:S01]  /*1470*/  @P1 IMAD.WIDE R22, R15, 0x2, R20.reuse ;  /* 0x000000020f161825 */ /* 0x100fe200078e0214 */
[----:B------:R-:W-:Y:S02]  /*1480*/  @P1 LOP3.LUT R11, R11, 0xfffffff8, RZ, 0xc0, !PT ;  /* 0xfffffff80b0b1812 */ /* 0x000fe400078ec0ff */
[----:B------:R-:W-:Y:S01]  /*1490*/  @P0 LOP3.LUT R10, R10, 0xfffffff8, RZ, 0xc0, !PT ;  /* 0xfffffff80a0a0812 */ /* 0x000fe200078ec0ff */
[----:B------:R-:W-:-:S04]  /*14a0*/  @P1 IMAD.WIDE R14, R14, 0x2, R20 ;  /* 0x000000020e0e1825 */ /* 0x000fc800078e0214 */
[----:B------:R-:W-:-:S04]  /*14b0*/  @P1 IMAD.WIDE R24, R11, 0x2, R20 ;  /* 0x000000020b181825 */ /* 0x000fc800078e0214 */
[----:B------:R-:W-:-:S04]  /*14c0*/  @P1 IMAD.WIDE R20, R215, 0x2, R20 ;  /* 0x00000002d7141825 */ /* 0x000fc800078e0214 */
[--C-:B------:R-:W-:Y:S01]  /*14d0*/  @P0 IMAD.WIDE R10, R10, 0x2, R18.reuse ;  /* 0x000000020a0a0825 */ /* 0x100fe200078e0212 */
[----:B------:R1:W-:Y:S03]  /*14e0*/  @P1 LDGSTS.E.BYPASS.LTC128B.128 [R16+0xd100], [R20.64], !P6 ;  /* 0x0d10000014101fae */ /* 0x0003e6000f101d4c */
[----:B------:R-:W-:Y:S01]  /*14f0*/  @P0 IMAD.WIDE R18, R215, 0x2, R18 ;  /* 0x00000002d7120825 */ /* 0x000fe200078e0212 */
[----:B------:R1:W-:Y:S04]  /*1500*/  @P1 LDGSTS.E.BYPASS.LTC128B.128 [R16+0x10100], [R22.64], !P5 ;  /* 0x1010000016101fae */ /* 0x0003e8000e901d4c */
[----:B------:R2:W-:Y:S04]  /*1510*/  @P1 LDGSTS.E.BYPASS.LTC128B.128 [R16+0x13100], [R14.64], !P4 ;  /* 0x131000000e101fae */ /* 0x0005e8000e101d4c */
[----:B------:R3:W-:Y:S01]  /*1520*/  @P1 LDGSTS.E.BYPASS.LTC128B.128 [R16+0x16100], [R24.64], !P3 ;  /* 0x1610000018101fae */ /* 0x0007e2000d901d4c */
[C---:B------:R-:W-:Y:S01]  /*1530*/  R2P PR, R4.reuse, 0x6 ;  /* 0x0000000604007804 */ /* 0x040fe20000000000 */
[----:B------:R-:W-:-:S02]  /*1540*/  IMAD.SHL.U32 R4, R4, 0x40, RZ ;  /* 0x0000004004047824 */ /* 0x000fc400078e00ff */
[----:B------:R4:W-:Y:S04]  /*1550*/  @P0 LDGSTS.E.BYPASS.LTC128B.128 [R6+0xe100], [R18.64], !P6 ;  /* 0x0e10000012060fae */ /* 0x0009e8000f101d4c */
[----:B------:R4:W-:Y:S04]  /*1560*/  @P0 LDGSTS.E.BYPASS.LTC128B.128 [R6+0x11100], [R10.64], !P5 ;  /* 0x111000000a060fae */ /* 0x0009e8000e901d4c */
[----:B------:R4:W-:Y:S04]  /*1570*/  @P0 LDGSTS.E.BYPASS.LTC128B.128 [R6+0x14100], [R26.64], !P4 ;  /* 0x141000001a060fae */ /* 0x0009e8000e101d4c */
[----:B------:R5:W-:Y:S04]  /*1580*/  @P0 LDGSTS.E.BYPASS.LTC128B.128 [R6+0x17100], [R8.64], !P3 ;  /* 0x1710000008060fae */ /* 0x000be8000d901d4c */
[----:B------:R-:W0:Y:S01]  /*1590*/  LDGDEPBAR ;  /* 0x00000000000079af */ /* 0x000e220000000000 */
[----:B--2---:R-:W-:Y:S01]  /*15a0*/  LEA.HI R15, R17, R2, RZ, 0x5 ;  /* 0x00000002110f7211 */ /* 0x004fe200078f28ff */
[----:B------:R-:W-:-:S02]  /*15b0*/  IMAD.MOV.U32 R14, RZ, RZ, 0x20 ;  /* 0x00000020ff0e7424 */ /* 0x000fc400078e00ff */
[----:B-----5:R-:W-:Y:S01]  /*15c0*/  IMAD.MOV.U32 R9, RZ, RZ, 0x10 ;  /* 0x00000010ff097424 */ /* 0x020fe200078e00ff */
[----:B------:R-:W-:-:S04]  /*15d0*/  DEPBAR.LE SB0, 0x1 ;  /* 0x000080400000791a */ /* 0x000fc80000000000 */
[----:B----4-:R-:W-:Y:S01]  /*15e0*/  IMAD.SHL.U32 R6, R5, 0x40, RZ ;  /* 0x0000004005067824 */ /* 0x010fe200078e00ff */
[----:B------:R-:W-:Y:S01]  /*15f0*/  LOP3.LUT R5, R4, 0x1c0, RZ, 0xc0, !PT ;  /* 0x000001c004057812 */ /* 0x000fe200078ec0ff */
[----:B------:R-:W-:-:S04]  /*1600*/  DEPBAR.LE SB0, 0x0 ;  /* 0x000080000000791a */ /* 0x000fc80000000000 */
[----:B------:R-:W-:Y:S01]  /*1610*/  SEL R4, R9, 0xfffffff0, !P1 ;  /* 0xfffffff009047807 */ /* 0x000fe20004800000 */
[----:B------:R-:W-:Y:S01]  /*1620*/  BAR.SYNC.DEFER_BLOCKING 0x0 ;  /* 0x0000000000007b1d */ /* 0x000fe20000010000 */
[----:B------:R-:W-:Y:S02]  /*1630*/  LOP3.LUT R9, R5, 0x8, R3, 0xf8, !PT ;  /* 0x0000000805097812 */ /* 0x000fe400078ef803 */
[----:B------:R-:W-:Y:S02]  /*1640*/  SHF.R.S32.HI R8, RZ, 0x5, R15 ;  /* 0x00000005ff087819 */ /* 0x000fe4000001140f */
[----:B------:R-:W-:Y:S02]  /*1650*/  LOP3.LUT R6, R6, 0xfffffe00, RZ, 0xc0, !PT ;  /* 0xfffffe0006067812 */ /* 0x000fe400078ec0ff */
[----:B------:R-:W-:Y:S02]  /*1660*/  SHF.R.U32.HI R5, RZ, 0x3, R5 ;  /* 0x00000003ff057819 */ /* 0x000fe40000011605 */
[----:B------:R-:W-:-:S02]  /*1670*/  SEL R3, R14, 0xffffffe0, !P2 ;  /* 0xffffffe00e037807 */ /* 0x000fc40005000000 */
[----:B------:R-:W-:Y:S01]  /*1680*/  R2P PR, R0, 0x6 ;  /* 0x0000000600007804 */ /* 0x000fe20000000000 */
[----:B------:R-:W-:Y:S01]  /*1690*/  IMAD R0, R8, 0x400, R6 ;  /* 0x0000040008007824 */ /* 0x000fe200078e0206 */
[----:B------:R-:W-:Y:S02]  /*16a0*/  LOP3.LUT R5, R9, R5, RZ, 0x3c, !PT ;  /* 0x0000000509057212 */ /* 0x000fe400078e3cff */
[----:B------:R-:W-:Y:S02]  /*16b0*/  PLOP3.LUT P0, PT, PT, PT, UP1, 0x80, 0x0 ;  /* 0x000000000000781c */ /* 0x000fe40003f0f018 */
[----:B------:R-:W-:Y:S01]  /*16c0*/  IADD3 R8, R247, 0xc100, RZ ;  /* 0x0000c100f7087810 */ /* 0x000fe20007ffe0ff */
[----:B------:R-:W-:Y:S01]  /*16d0*/  IMAD.IADD R0, R5, 0x1, R0 ;  /* 0x0000000105007824 */ /* 0x000fe200078e0200 */
[----:B------:R-:W-:Y:S02]  /*16e0*/  LOP3.LUT R15, R15, 0xffffffe0, RZ, 0xc0, !PT ;  /* 0xffffffe00f0f7812 */ /* 0x000fe400078ec0ff */
[----:B------:R-:W-:Y:S01]  /*16f0*/  LOP3.LUT R5, R5, R6, RZ, 0xfc, !PT ;  /* 0x0000000605057212 */ /* 0x000fe200078efcff */
[C---:B------:R-:W-:Y:S01]  /*1700*/  IMAD.SHL.U32 R48, R0.reuse, 0x2, RZ ;  /* 0x0000000200307824 */ /* 0x040fe200078e00ff */
[----:B------:R-:W-:Y:S01]  /*1710*/  LEA R248, R0, 0x18100, 0x1 ;  /* 0x0001810000f87811 */ /* 0x000fe200078e08ff */
[----:B------:R2:W4:Y:S01]  /*1720*/  LDSM.16.M88.4 R80, [R247+0xc900] ;  /* 0x00c90000f750783b */ /* 0x0005220000000200 */
[----:B------:R-:W-:Y:S01]  /*1730*/  @P1 IADD3 R245, R8, -0x20, RZ ;  /* 0xffffffe008f51810 */ /* 0x000fe20007ffe0ff */
[----:B------:R-:W-:Y:S01]  /*1740*/  IMAD.IADD R2, R2, 0x1, -R15 ;  /* 0x0000000102027824 */ /* 0x000fe200078e0a0f */
[----:B------:R-:W-:Y:S01]  /*1750*/  ISETP.GE.AND P1, PT, R112, c[0x0][0x1d4], PT ;  /* 0x0000750070007a0c */ /* 0x000fe20003f26270 */
[----:B------:R-:W-:Y:S01]  /*1760*/  IMAD R246, R4, 0x2, R248 ;  /* 0x0000000204f67824 */ /* 0x000fe200078e02f8 */
[----:B------:R-:W2:Y:S01]  /*1770*/  LDSM.16.M88.4 R48, [R48+0x18100] ;  /* 0x018100003030783b */ /* 0x000ea20000000200 */
[----:B------:R-:W-:-:S02]  /*1780*/  ISETP.GT.AND P3, PT, R113, 0x5f, PT ;  /* 0x0000005f7100780c */ /* 0x000fc40003f64270 */
[----:B------:R-:W-:Y:S01]  /*1790*/  SEL R6, RZ, 0x10, P1 ;  /* 0x00000010ff067807 */ /* 0x000fe20000800000 */
[----:B------:R2:W2:Y:S01]  /*17a0*/  LDSM.16.M88.4 R8, [R247+0xc100] ;  /* 0x00c10000f708783b */ /* 0x0004a20000000200 */
[----:B------:R-:W-:Y:S02]  /*17b0*/  SEL R0, R14, 0xffffffe0, !P2 ;  /* 0xffffffe00e007807 */ /* 0x000fe40005000000 */
[C---:B------:R-:W-:Y:S01]  /*17c0*/  IADD3 R237, R245.reuse, 0x800, RZ ;  /* 0x00000800f5ed7810 */ /* 0x040fe20007ffe0ff */
[----:B------:R2:W2:Y:S01]  /*17d0*/  LDSM.16.M88.4 R72, [R247+0xd100] ;  /* 0x00d10000f748783b */ /* 0x0004a20000000200 */
[C---:B------:R-:W-:Y:S02]  /*17e0*/  IADD3 R236, R245.reuse, 0x1000, RZ ;  /* 0x00001000f5ec7810 */ /* 0x040fe40007ffe0ff */
[C---:B------:R-:W-:Y:S01]  /*17f0*/  IADD3 R235, R245.reuse, 0x1800, RZ ;  /* 0x00001800f5eb7810 */ /* 0x040fe20007ffe0ff */
[----:B------:R2:W2:Y:S01]  /*1800*/  LDSM.16.M88.4 R64, [R247+0xd900] ;  /* 0x00d90000f740783b */ /* 0x0004a20000000200 */
[----:B------:R-:W-:-:S02]  /*1810*/  IADD3 R234, R245, 0x2000, RZ ;  /* 0x00002000f5ea7810 */ /* 0x000fc40007ffe0ff */
[----:B------:R-:W-:Y:S01]  /*1820*/  IADD3 R233, R245, 0x2800, RZ ;  /* 0x00002800f5e97810 */ /* 0x000fe20007ffe0ff */
[----:B------:R2:W2:Y:S04]  /*1830*/  LDSM.16.M88.4 R56, [R247+0xe100] ;  /* 0x00e10000f738783b */ /* 0x0004a80000000200 */
[----:B------:R2:W2:Y:S04]  /*1840*/  LDSM.16.M88.4 R92, [R247+0xe900] ;  /* 0x00e90000f75c783b */ /* 0x0004a80000000200 */
[----:B-1----:R1:W1:Y:S04]  /*1850*/  LDSM.16.M88.4 R20, [R246] ;  /* 0x00000000f614783b */ /* 0x0022680000000200 */
[----:B------:R1:W1:Y:S04]  /*1860*/  LDSM.16.M88.4 R88, [R245] ;  /* 0x00000000f558783b */ /* 0x0002680000000200 */
[----:B------:R1:W1:Y:S04]  /*1870*/  LDSM.16.M88.4 R44, [R245+0x800] ;  /* 0x00080000f52c783b */ /* 0x0002680000000200 */
[----:B---3--:R3:W1:Y:S04]  /*1880*/  LDSM.16.M88.4 R24, [R245+0x1000] ;  /* 0x00100000f518783b */ /* 0x0086680000000200 */
[----:B------:R3:W1:Y:S04]  /*1890*/  LDSM.16.M88.4 R40, [R245+0x1800] ;  /* 0x00180000f528783b */ /* 0x0006680000000200 */
[----:B------:R3:W1:Y:S04]  /*18a0*/  LDSM.16.M88.4 R16, [R245+0x2000] ;  /* 0x00200000f510783b */ /* 0x0006680000000200 */
[----:B------:R3:W1:Y:S01]  /*18b0*/  LDSM.16.M88.4 R32, [R245+0x2800] ;  /* 0x00280000f520783b */ /* 0x0006620000000200 */
[----:B------:R-:W-:Y:S05]  /*18c0*/  @!P0 BRA `(.L_x_2535) ;  /* 0x0000059000008947 */ /* 0x000fea0003800000 */
[----:B----4-:R-:W-:Y:S01]  /*18d0*/  IMAD R13, R13, c[0x0][0x208], RZ ;  /* 0x000082000d0d7a24 */ /* 0x010fe200078e02ff */
[----:B------:R-:W-:Y:S01]  /*18e0*/  P2R R38, PR, RZ, 0x8 ;  /* 0x00000008ff267803 */ /* 0x000fe20000000000 */
        /* <DEDUP_REMOVED lines=24> */
[----:B------:R-:W4:Y:S01]  /*1a70*/  SHFL.IDX PT, R36, R15, RZ, 0x181f ;  /* 0x00181fff0f247589 */ /* 0x000f2200000e0000 */
[----:B------:R-:W-:-:S03]  /*1a80*/  SHF.R.S32.HI R12, RZ, 0x1f, R112 ;  /* 0x0000001fff0c7819 */ /* 0x000fc60000011470 */
[----:B------:R-:W5:Y:S01]  /*1a90*/  SHFL.IDX PT, R37, R14, RZ, 0x181f ;  /* 0x00181fff0e257589 */ /* 0x000f6200000e0000 */
[----:B------:R-:W-:-:S03]  /*1aa0*/  LEA.HI R12, R12, R112, RZ, 0x3 ;  /* 0x000000700c0c7211 */ /* 0x000fc600078f18ff */
[----:B------:R-:W3:Y:S01]  /*1ab0*/  SHFL.IDX PT, R30, R15, 0x1, 0x181f ;  /* 0x00381f000f1e7f89 */ /* 0x000ee200000e0000 */
[----:B------:R-:W-:-:S03]  /*1ac0*/  LOP3.LUT R12, R12, 0xfffffff8, RZ, 0xc0, !PT ;  /* 0xfffffff80c0c7812 */ /* 0x000fc600078ec0ff */
[----:B------:R-:W2:Y:S02]  /*1ad0*/  SHFL.IDX PT, R31, R14, 0x1, 0x181f ;  /* 0x00381f000e1f7f89 */ /* 0x000ea400000e0000 */
[----:B------:R-:W-:Y:S01]  /*1ae0*/  IMAD.WIDE R70, R12, 0x2, RZ ;  /* 0x000000020c467825 */ /* 0x000fe200078e02ff */
[----:B------:R-:W-:Y:S01]  /*1af0*/  P2R R12, PR, RZ, 0x10 ;  /* 0x00000010ff0c7803 */ /* 0x000fe20000000000 */
[----:B------:R-:W1:Y:S01]  /*1b00*/  SHFL.IDX PT, R15, R15, 0x2, 0x181f ;  /* 0x00581f000f0f7f89 */ /* 0x000e6200000e0000 */
[----:B------:R-:W-:-:S03]  /*1b10*/  ISETP.LT.OR P4, PT, R7, 0x21, P2 ;  /* 0x000000210700780c */ /* 0x000fc60001781670 */
[----:B------:R-:W1:Y:S01]  /*1b20*/  SHFL.IDX PT, R14, R14, 0x2, 0x181f ;  /* 0x00581f000e0e7f89 */ /* 0x000e6200000e0000 */
[----:B----4-:R-:W-:-:S05]  /*1b30*/  IADD3 R52, P0, R36, R62, RZ ;  /* 0x0000003e24347210 */ /* 0x010fca0007f1e0ff */
[----:B-----5:R-:W-:Y:S01]  /*1b40*/  IMAD.X R53, R37, 0x1, R63, P0 ;  /* 0x0000000125357824 */ /* 0x020fe200000e063f */
[----:B------:R-:W-:-:S13]  /*1b50*/  ISETP.LT.OR P0, PT, R7, 0x1, P3 ;  /* 0x000000010700780c */ /* 0x000fda0001f01670 */
[----:B------:R4:W-:Y:S02]  /*1b60*/  LDGSTS.E.BYPASS.LTC128B.128 [R13+0x100], [R52.64], !P0 ;  /* 0x00100000340d7fae */ /* 0x0009e4000c101d4c */
[----:B----4-:R-:W-:-:S05]  /*1b70*/  IADD3 R52, P0, R36, R60, RZ ;  /* 0x0000003c24347210 */ /* 0x010fca0007f1e0ff */
[----:B------:R-:W-:Y:S01]  /*1b80*/  IMAD.X R53, R37, 0x1, R61, P0 ;  /* 0x0000000125357824 */ /* 0x000fe200000e063d */
[----:B------:R-:W-:-:S05]  /*1b90*/  IADD3 R68, P0, R36, R54, RZ ;  /* 0x0000003624447210 */ /* 0x000fca0007f1e0ff */
[----:B------:R-:W-:Y:S01]  /*1ba0*/  IMAD.X R69, R37, 0x1, R55, P0 ;  /* 0x0000000125457824 */ /* 0x000fe200000e0637 */
[----:B------:R-:W-:-:S05]  /*1bb0*/  IADD3 R36, P0, R36, R70, RZ ;  /* 0x0000004624247210 */ /* 0x000fca0007f1e0ff */
[----:B------:R-:W-:Y:S01]  /*1bc0*/  IMAD.X R37, R37, 0x1, R71, P0 ;  /* 0x0000000125257824 */ /* 0x000fe200000e0647 */
[----:B---3--:R-:W-:-:S05]  /*1bd0*/  IADD3 R84, P0, R62, R30, RZ ;  /* 0x0000001e3e547210 */ /* 0x008fca0007f1e0ff */
[----:B--2---:R-:W-:Y:S01]  /*1be0*/  IMAD.X R85, R63, 0x1, R31, P0 ;  /* 0x000000013f557824 */ /* 0x004fe200000e061f */
[----:B------:R-:W-:-:S05]  /*1bf0*/  IADD3 R78, P0, R60, R30, RZ ;  /* 0x0000001e3c4e7210 */ /* 0x000fca0007f1e0ff */
[----:B------:R-:W-:Y:S01]  /*1c00*/  IMAD.X R79, R61, 0x1, R31, P0 ;  /* 0x000000013d4f7824 */ /* 0x000fe200000e061f */
[----:B------:R-:W-:-:S05]  /*1c10*/  IADD3 R76, P0, R54, R30, RZ ;  /* 0x0000001e364c7210 */ /* 0x000fca0007f1e0ff */
[----:B------:R-:W-:Y:S01]  /*1c20*/  IMAD.X R77, R55, 0x1, R31, P0 ;  /* 0x00000001374d7824 */ /* 0x000fe200000e061f */
[----:B------:R-:W-:-:S05]  /*1c30*/  IADD3 R30, P0, R70, R30, RZ ;  /* 0x0000001e461e7210 */ /* 0x000fca0007f1e0ff */
[----:B------:R-:W-:Y:S01]  /*1c40*/  IMAD.X R31, R71, 0x1, R31, P0 ;  /* 0x00000001471f7824 */ /* 0x000fe200000e061f */
[----:B-1----:R-:W-:-:S05]  /*1c50*/  IADD3 R62, P0, R62, R15, RZ ;  /* 0x0000000f3e3e7210 */ /* 0x002fca0007f1e0ff */
        /* <DEDUP_REMOVED lines=32> */
.L_x_2535:
[C---:B-12-4-:R-:W-:Y:S01]  /*1e60*/  HMMA.16816.F32 R12, R48.reuse, R8, RZ ;  /* 0x00000008300c723c */ /* 0x056fe200000018ff */
[C---:B------:R-:W-:Y:S01]  /*1e70*/  IMAD R244, R3.reuse, 0x2, R248 ;  /* 0x0000000203f47824 */ /* 0x040fe200078e02f8 */
[----:B------:R-:W0:Y:S01]  /*1e80*/  LDGDEPBAR ;  /* 0x00000000000079af */ /* 0x000e220000000000 */
[C---:B------:R-:W-:Y:S01]  /*1e90*/  IMAD R241, R0.reuse, 0x2, R247 ;  /* 0x0000000200f17824 */ /* 0x040fe200078e02f7 */
[----:B------:R-:W-:Y:S01]  /*1ea0*/  UISETP.GE.AND UP1, UPT, UR10, 0x61, UPT ;  /* 0x000000610a00788c */ /* 0x000fe2000bf26270 */
[----:B------:R-:W-:Y:S01]  /*1eb0*/  IMAD R243, R3, 0x2, R246 ;  /* 0x0000000203f37824 */ /* 0x000fe200078e02f6 */
[----:B------:R-:W-:Y:S01]  /*1ec0*/  LDSM.16.M88.4 R96, [R244] ;  /* 0x00000000f460783b */ /* 0x000fe20000000200 */
[----:B------:R-:W-:Y:S01]  /*1ed0*/  IMAD R232, R0, 0x2, R245 ;  /* 0x0000000200e87824 */ /* 0x000fe200078e02f5 */
[----:B------:R-:W-:Y:S01]  /*1ee0*/  HMMA.16816.F32 R76, R48, R72, RZ ;  /* 0x00000048304c723c */ /* 0x000fe200000018ff */
[----:B------:R-:W-:Y:S01]  /*1ef0*/  IADD3 R231, R245, 0x3000, RZ ;  /* 0x00003000f5e77810 */ /* 0x000fe20007ffe0ff */
[----:B------:R-:W1:Y:S01]  /*1f00*/  LDSM.16.M88.4 R36, [R241+0xc100] ;  /* 0x00c10000f124783b */ /* 0x000e620000000200 */
[----:B------:R-:W-:-:S02]  /*1f10*/  PLOP3.LUT P0, PT, PT, PT, UP1, 0x40, 0x0 ;  /* 0x000000000000781c */ /* 0x000fc40003f0e818 */
[C---:B------:R-:W-:Y:S01]  /*1f20*/  IADD3 R230, R245.reuse, 0x3800, RZ ;  /* 0x00003800f5e67810 */ /* 0x040fe20007ffe0ff */
[----:B------:R-:W-:Y:S01]  /*1f30*/  LDSM.16.M88.4 R104, [R241+0xe100] ;  /* 0x00e10000f168783b */ /* 0x000fe20000000200 */
[C---:B------:R-:W-:Y:S01]  /*1f40*/  IADD3 R229, R245.reuse, 0x4000, RZ ;  /* 0x00004000f5e57810 */ /* 0x040fe20007ffe0ff */
[C---:B------:R-:W-:Y:S01]  /*1f50*/  HMMA.16816.F32 R8, R48.reuse, R10, RZ ;  /* 0x0000000a3008723c */ /* 0x040fe200000018ff */
[C---:B------:R-:W-:Y:S01]  /*1f60*/  IADD3 R228, R245.reuse, 0x4800, RZ ;  /* 0x00004800f5e47810 */ /* 0x040fe20007ffe0ff */
[----:B------:R-:W-:Y:S01]  /*1f70*/  LDSM.16.M88.4 R100, [R241+0xe900] ;  /* 0x00e90000f164783b */ /* 0x000fe20000000200 */
[C---:B------:R-:W-:Y:S02]  /*1f80*/  IADD3 R227, R245.reuse, 0x5000, RZ ;  /* 0x00005000f5e37810 */ /* 0x040fe40007ffe0ff */
[C---:B------:R-:W-:Y:S01]  /*1f90*/  IADD3 R226, R245.reuse, 0x5800, RZ ;  /* 0x00005800f5e27810 */ /* 0x040fe20007ffe0ff */
[----:B------:R-:W-:Y:S01]  /*1fa0*/  LDSM.16.M88.4 R108, [R244+0xc000] ;  /* 0x00c00000f46c783b */ /* 0x000fe20000000200 */
[C---:B------:R-:W-:Y:S01]  /*1fb0*/  IADD3 R225, R245.reuse, 0x6000, RZ ;  /* 0x00006000f5e17810 */ /* 0x040fe20007ffe0ff */
[----:B------:R-:W-:Y:S01]  /*1fc0*/  HMMA.16816.F32 R72, R48, R74, RZ ;  /* 0x0000004a3048723c */ /* 0x000fe200000018ff */
[----:B------:R-:W-:-:S02]  /*1fd0*/  IADD3 R224, R245, 0x6800, RZ ;  /* 0x00006800f5e07810 */ /* 0x000fc40007ffe0ff */
[C---:B------:R-:W-:Y:S02]  /*1fe0*/  IADD3 R223, R245.reuse, 0x7000, RZ ;  /* 0x00007000f5df7810 */ /* 0x040fe40007ffe0ff */
[C---:B------:R-:W-:Y:S02]  /*1ff0*/  IADD3 R222, R245.reuse, 0x7800, RZ ;  /* 0x00007800f5de7810 */ /* 0x040fe40007ffe0ff */
[C---:B------:R-:W-:Y:S01]  /*2000*/  IADD3 R221, R245.reuse, 0x8000, RZ ;  /* 0x00008000f5dd7810 */ /* 0x040fe20007ffe0ff */
[----:B------:R-:W-:Y:S01]  /*2010*/  HMMA.16816.F32 R84, R48, R80, RZ ;  /* 0x000000503054723c */ /* 0x000fe200000018ff */
[C---:B------:R-:W-:Y:S02]  /*2020*/  IADD3 R220, R245.reuse, 0x8800, RZ ;  /* 0x00008800f5dc7810 */ /* 0x040fe40007ffe0ff */
[C---:B------:R-:W-:Y:S02]  /*2030*/  IADD3 R219, R245.reuse, 0x9000, RZ ;  /* 0x00009000f5db7810 */ /* 0x040fe40007ffe0ff */
[----:B------:R-:W-:-:S02]  /*2040*/  IADD3 R218, R245, 0x9800, RZ ;  /* 0x00009800f5da7810 */ /* 0x000fc40007ffe0ff */
[C---:B------:R-:W-:Y:S01]  /*2050*/  IADD3 R217, R245.reuse, 0xa000, RZ ;  /* 0x0000a000f5d97810 */ /* 0x040fe20007ffe0ff */
[----:B------:R-:W-:Y:S01]  /*2060*/  HMMA.16816.F32 R68, R48, R64, RZ ;  /* 0x000000403044723c */ /* 0x000fe200000018ff */
[C---:B------:R-:W-:Y:S02]  /*2070*/  IADD3 R216, R245.reuse, 0xa800, RZ ;  /* 0x0000a800f5d87810 */ /* 0x040fe40007ffe0ff */
[C---:B------:R-:W-:Y:S02]  /*2080*/  IADD3 R183, R245.reuse, 0xb000, RZ ;  /* 0x0000b000f5b77810 */ /* 0x040fe40007ffe0ff */
[----:B------:R-:W-:-:S03]  /*2090*/  IADD3 R182, R245, 0xb800, RZ ;  /* 0x0000b800f5b67810 */ /* 0x000fc60007ffe0ff */
        /* <DEDUP_REMOVED lines=16> */
[C---:B------:R-:W-:Y:S08]  /*21a0*/  HMMA.16816.F32 R68, R20.reuse, R40, R68 ;  /* 0x000000281444723c */ /* 0x040ff00000001844 */
[C---:B------:R-:W-:Y:S01]  /*21b0*/  HMMA.16816.F32 R64, R20.reuse, R42, R64 ;  /* 0x0000002a1440723c */ /* 0x040fe20000001840 */
[----:B------:R-:W4:Y:S07]  /*21c0*/  LDSM.16.M88.4 R40, [R241+0xd100] ;  /* 0x00d10000f128783b */ /* 0x000f2e0000000200 */
[C---:B------:R-:W-:Y:S08]  /*21d0*/  HMMA.16816.F32 R60, R20.reuse, R16, R60 ;  /* 0x00000010143c723c */ /* 0x040ff0000000183c */
[C---:B------:R-:W-:Y:S01]  /*21e0*/  HMMA.16816.F32 R56, R20.reuse, R18, R56 ;  /* 0x000000121438723c */ /* 0x040fe20000001838 */
[----:B------:R-:W5:Y:S07]  /*21f0*/  LDSM.16.M88.4 R16, [R241+0xd900] ;  /* 0x00d90000f110783b */ /* 0x000f6e0000000200 */
[C---:B------:R-:W-:Y:S08]  /*2200*/  HMMA.16816.F32 R52, R20.reuse, R32, R52 ;  /* 0x000000201434723c */ /* 0x040ff00000001834 */
[----:B------:R-:W-:Y:S01]  /*2210*/  HMMA.16816.F32 R48, R20, R34, R48 ;  /* 0x000000221430723c */ /* 0x000fe20000001830 */
[----:B------:R-:W-:Y:S04]  /*2220*/  LDSM.16.M88.4 R20, [R243] ;  /* 0x00000000f314783b */ /* 0x000fe80000000200 */
[----:B------:R-:W3:Y:S03]  /*2230*/  LDSM.16.M88.4 R32, [R232] ;  /* 0x00000000e820783b */ /* 0x000ee60000000200 */
[C---:B-1----:R-:W-:Y:S08]  /*2240*/  HMMA.16816.F32 R12, R96.reuse, R36, R12 ;  /* 0x00000024600c723c */ /* 0x042ff0000000180c */
[C---:B------:R-:W-:Y:S01]  /*2250*/  HMMA.16816.F32 R8, R96.reuse, R38, R8 ;  /* 0x000000266008723c */ /* 0x040fe20000001808 */
[----:B------:R-:W1:Y:S07]  /*2260*/  LDSM.16.M88.4 R36, [R232+0x800] ;  /* 0x00080000e824783b */ /* 0x000e6e0000000200 */
[C---:B--2---:R-:W-:Y:S08]  /*2270*/  HMMA.16816.F32 R84, R96.reuse, R24, R84 ;  /* 0x000000186054723c */ /* 0x044ff00000001854 */
[C---:B------:R-:W-:Y:S01]  /*2280*/  HMMA.16816.F32 R80, R96.reuse, R26, R80 ;  /* 0x0000001a6050723c */ /* 0x040fe20000001850 */
[----:B------:R-:W2:Y:S07]  /*2290*/  LDSM.16.M88.4 R24, [R232+0x1000] ;  /* 0x00100000e818783b */ /* 0x000eae0000000200 */
[C---:B----4-:R-:W-:Y:S08]  /*22a0*/  HMMA.16816.F32 R76, R96.reuse, R40, R76 ;  /* 0x00000028604c723c */ /* 0x050ff0000000184c */
[C---:B------:R-:W-:Y:S01]  /*22b0*/  HMMA.16816.F32 R72, R96.reuse, R42, R72 ;  /* 0x0000002a6048723c */ /* 0x040fe20000001848 */
[----:B------:R-:W-:Y:S07]  /*22c0*/  LDSM.16.M88.4 R40, [R247+0xf100] ;  /* 0x00f10000f728783b */ /* 0x000fee0000000200 */
        /* <DEDUP_REMOVED lines=27> */
[----:B------:R-:W5:Y:S04]  /*2480*/  LDSM.16.M88.4 R20, [R247+0x11100] ;  /* 0x01110000f714783b */ /* 0x000f680000000200 */
[----:B------:R-:W2:Y:S03]  /*2490*/  LDSM.16.M88.4 R44, [R247+0x11900] ;  /* 0x01190000f72c783b */ /* 0x000ea60000000200 */
[C---:B----4-:R-:W-:Y:S08]  /*24a0*/  HMMA.16816.F32 R12, R16.reuse, R40, R12 ;  /* 0x00000028100c723c */ /* 0x050ff0000000180c */
[C---:B------:R-:W-:Y:S01]  /*24b0*/  HMMA.16816.F32 R8, R16.reuse, R42, R8 ;  /* 0x0000002a1008723c */ /* 0x040fe20000001808 */
[----:B------:R-:W-:Y:S07]  /*24c0*/  LDSM.16.M88.4 R40, [R245+0x3000] ;  /* 0x00300000f528783b */ /* 0x000fee0000000200 */
        /* <DEDUP_REMOVED lines=8> */
[----:B------:R-:W-:Y:S07]  /*2550*/  LDSM.16.M88.4 R24, [R241+0xf100] ;  /* 0x00f10000f118783b */ /* 0x000fee0000000200 */
[C---:B-----5:R-:W-:Y:S08]  /*2560*/  HMMA.16816.F32 R60, R16.reuse, R20, R60 ;  /* 0x00000014103c723c */ /* 0x060ff0000000183c */
[C---:B------:R-:W-:Y:S01]  /*2570*/  HMMA.16816.F32 R56, R16.reuse, R22, R56 ;  /* 0x000000161038723c */ /* 0x040fe20000001838 */
[----:B------:R-:W2:Y:S07]  /*2580*/  LDSM.16.M88.4 R20, [R244+0x4000] ;  /* 0x00400000f414783b */ /* 0x000eae0000000200 */
[C---:B------:R-:W-:Y:S08]  /*2590*/  HMMA.16816.F32 R52, R16.reuse, R44, R52 ;  /* 0x0000002c1034723c */ /* 0x040ff00000001834 */
[----:B------:R-:W-:Y:S01]  /*25a0*/  HMMA.16816.F32 R48, R16, R46, R48 ;  /* 0x0000002e1030723c */ /* 0x000fe20000001830 */
[----:B------:R-:W4:Y:S04]  /*25b0*/  LDSM.16.M88.4 R16, [R241+0xf900] ;  /* 0x00f90000f110783b */ /* 0x000f280000000200 */
[----:B------:R-:W5:Y:S03]  /*25c0*/  LDSM.16.M88.4 R44, [R241+0x10100] ;  /* 0x01010000f12c783b */ /* 0x000f660000000200 */
        /* <DEDUP_REMOVED lines=17> */
[----:B------:R-:W1:Y:S04]  /*26e0*/  LDSM.16.M88.4 R32, [R241+0x11900] ;  /* 0x01190000f120783b */ /* 0x000e680000000200 */
[----:B------:R-:W-:Y:S03]  /*26f0*/  LDSM.16.M88.4 R88, [R232+0x4800] ;  /* 0x00480000e858783b */ /* 0x000fe60000000200 */
[C---:B--2---:R-:W-:Y:S08]  /*2700*/  HMMA.16816.F32 R12, R20.reuse, R24, R12 ;  /* 0x00000018140c723c */ /* 0x044ff0000000180c */
        /* <DEDUP_REMOVED lines=9> */
[C---:B------:R-:W-:Y:S01]  /*27a0*/  HMMA.16816.F32 R64, R20.reuse, R42, R64 ;  /* 0x0000002a1440723c */ /* 0x040fe20000001840 */
[----:B------:R-:W3:Y:S07]  /*27b0*/  LDSM.16.M88.4 R40, [R232+0x5800] ;  /* 0x00580000e828783b */ /* 0x000eee0000000200 */
[C---:B-1----:R-:W-:Y:S08]  /*27c0*/  HMMA.16816.F32 R60, R20.reuse, R36, R60 ;  /* 0x00000024143c723c */ /* 0x042ff0000000183c */
        /* <DEDUP_REMOVED lines=19> */
[C---:B------:R-:W-:Y:S01]  /*2900*/  HMMA.16816.F32 R56, R24.reuse, R46, R56 ;  /* 0x0000002e1838723c */ /* 0x040fe20000001838 */
[----:B------:R-:W-:Y:S07]  /*2910*/  LDSM.16.M88.4 R44, [R245+0x7800] ;  /* 0x00780000f52c783b */ /* 0x000fee0000000200 */
[C---:B---3--:R-:W-:Y:S08]  /*2920*/  HMMA.16816.F32 R52, R24.reuse, R40, R52 ;  /* 0x000000281834723c */ /* 0x048ff00000001834 */
[----:B------:R-:W-:Y:S01]  /*2930*/  HMMA.16816.F32 R48, R24, R42, R48 ;  /* 0x0000002a1830723c */ /* 0x000fe20000001830 */
[----:B------:R-:W3:Y:S04]  /*2940*/  LDSM.16.M88.4 R24, [R247+0x14100] ;  /* 0x01410000f718783b */ /* 0x000ee80000000200 */
[----:B------:R-:W-:Y:S03]  /*2950*/  LDSM.16.M88.4 R40, [R245+0x8800] ;  /* 0x00880000f528783b */ /* 0x000fe60000000200 */
        /* <DEDUP_REMOVED lines=16> */
[----:B------:R-:W-:Y:S01]  /*2a60*/  HMMA.16816.F32 R48, R100, R106, R48 ;  /* 0x0000006a6430723c */ /* 0x000fe20000001830 */
[----:B------:R-:W-:Y:S04]  /*2a70*/  LDSM.16.M88.4 R100, [R247+0x16100] ;  /* 0x01610000f764783b */ /* 0x000fe80000000200 */
[----:B------:R-:W-:Y:S03]  /*2a80*/  LDSM.16.M88.4 R104, [R241+0x15900] ;  /* 0x01590000f168783b */ /* 0x000fe60000000200 */
        /* <DEDUP_REMOVED lines=15> */
[C---:B------:R-:W-:Y:S08]  /*2b80*/  HMMA.16816.F32 R52, R20.reuse, R40, R52 ;  /* 0x000000281434723c */ /* 0x040ff00000001834 */
[----:B------:R-:W-:Y:S01]  /*2b90*/  HMMA.16816.F32 R48, R20, R42, R48 ;  /* 0x0000002a1430723c */ /* 0x000fe20000001830 */
[----:B------:R-:W2:Y:S04]  /*2ba0*/  LDSM.16.M88.4 R20, [R241+0x13900] ;  /* 0x01390000f114783b */ /* 0x000ea80000000200 */
[----:B------:R-:W4:Y:S03]  /*2bb0*/  LDSM.16.M88.4 R40, [R241+0x14900] ;  /* 0x01490000f128783b */ /* 0x000f260000000200 */
[C---:B---3--:R-:W-:Y:S08]  /*2bc0*/  HMMA.16816.F32 R84, R36.reuse, R24, R84 ;  /* 0x000000182454723c */ /* 0x048ff00000001854 */
[C---:B------:R-:W-:Y:S01]  /*2bd0*/  HMMA.16816.F32 R80, R36.reuse, R26, R80 ;  /* 0x0000001a2450723c */ /* 0x040fe20000001850 */
[----:B------:R-:W-:Y:S07]  /*2be0*/  LDSM.16.M88.4 R24, [R243+0x8000] ;  /* 0x00800000f318783b */ /* 0x000fee0000000200 */
[C---:B------:R-:W-:Y:S08]  /*2bf0*/  HMMA.16816.F32 R12, R36.reuse, R32, R12 ;  /* 0x00000020240c723c */ /* 0x040ff0000000180c */
[C---:B-1----:R-:W-:Y:S08]  /*2c00*/  HMMA.16816.F32 R76, R36.reuse, R16, R76 ;  /* 0x00000010244c723c */ /* 0x042ff0000000184c */
[C---:B------:R-:W-:Y:S01]  /*2c10*/  HMMA.16816.F32 R72, R36.reuse, R18, R72 ;  /* 0x000000122448723c */ /* 0x040fe20000001848 */
[----:B------:R-:W1:Y:S07]  /*2c20*/  LDSM.16.M88.4 R16, [R232+0x6800] ;  /* 0x00680000e810783b */ /* 0x000e6e0000000200 */
[C---:B--2---:R-:W-:Y:S08]  /*2c30*/  HMMA.16816.F32 R68, R36.reuse, R20, R68 ;  /* 0x000000142444723c */ /* 0x044ff00000001844 */
[C---:B------:R-:W-:Y:S01]  /*2c40*/  HMMA.16816.F32 R64, R36.reuse, R22, R64 ;  /* 0x000000162440723c */ /* 0x040fe20000001840 */
[----:B------:R-:W2:Y:S07]  /*2c50*/  LDSM.16.M88.4 R20, [R232+0x7000] ;  /* 0x00700000e814783b */ /* 0x000eae0000000200 */
[C---:B------:R-:W-:Y:S01]  /*2c60*/  HMMA.16816.F32 R8, R36.reuse, R34, R8 ;  /* 0x000000222408723c */ /* 0x040fe20000001808 */
[----:B------:R-:W3:Y:S07]  /*2c70*/  LDSM.16.M88.4 R32, [R232+0x6000] ;  /* 0x00600000e820783b */ /* 0x000eee0000000200 */
[C---:B------:R-:W-:Y:S08]  /*2c80*/  HMMA.16816.F32 R60, R36.reuse, R44, R60 ;  /* 0x0000002c243c723c */ /* 0x040ff0000000183c */
[C---:B------:R-:W-:Y:S01]  /*2c90*/  HMMA.16816.F32 R56, R36.reuse, R46, R56 ;  /* 0x0000002e2438723c */ /* 0x040fe20000001838 */
[----:B------:R-:W5:Y:S07]  /*2ca0*/  LDSM.16.M88.4 R44, [R232+0x7800] ;  /* 0x00780000e82c783b */ /* 0x000f6e0000000200 */
[C---:B----4-:R-:W-:Y:S08]  /*2cb0*/  HMMA.16816.F32 R52, R36.reuse, R40, R52 ;  /* 0x000000282434723c */ /* 0x050ff00000001834 */
[----:B------:R-:W-:Y:S01]  /*2cc0*/  HMMA.16816.F32 R48, R36, R42, R48 ;  /* 0x0000002a2430723c */ /* 0x000fe20000001830 */
[----:B------:R-:W4:Y:S04]  /*2cd0*/  LDSM.16.M88.4 R40, [R232+0x8000] ;  /* 0x00800000e828783b */ /* 0x000f280000000200 */
[----:B------:R-:W4:Y:S03]  /*2ce0*/  LDSM.16.M88.4 R36, [R232+0x8800] ;  /* 0x00880000e824783b */ /* 0x000f260000000200 */
        /* <DEDUP_REMOVED lines=9> */
[C---:B-----5:R-:W-:Y:S08]  /*2d80*/  HMMA.16816.F32 R68, R24.reuse, R44, R68 ;  /* 0x0000002c1844723c */ /* 0x060ff00000001844 */
[C---:B------:R-:W-:Y:S01]  /*2d90*/  HMMA.16816.F32 R64, R24.reuse, R46, R64 ;  /* 0x0000002e1840723c */ /* 0x040fe20000001840 */
[----:B------:R-:W-:Y:S07]  /*2da0*/  LDSM.16.M88.4 R44, [R245+0x9800] ;  /* 0x00980000f52c783b */ /* 0x000fee0000000200 */
[C---:B----4-:R-:W-:Y:S08]  /*2db0*/  HMMA.16816.F32 R60, R24.reuse, R40, R60 ;  /* 0x00000028183c723c */ /* 0x050ff0000000183c */
        /* <DEDUP_REMOVED lines=13> */
[C---:B---3--:R-:W-:Y:S08]  /*2e90*/  HMMA.16816.F32 R60, R16.reuse, R24, R60 ;  /* 0x00000018103c723c */ /* 0x048ff0000000183c */
[C---:B------:R-:W-:Y:S01]  /*2ea0*/  HMMA.16816.F32 R56, R16.reuse, R26, R56 ;  /* 0x0000001a1038723c */ /* 0x040fe20000001838 */
[----:B------:R-:W3:Y:S07]  /*2eb0*/  LDSM.16.M88.4 R24, [R245+0xb800] ;  /* 0x00b80000f518783b */ /* 0x000eee0000000200 */
        /* <DEDUP_REMOVED lines=8> */
[----:B------:R-:W5:Y:S03]  /*2f40*/  LDSM.16.M88.4 R92, [R241+0x17100] ;  /* 0x01710000f15c783b */ /* 0x000f660000000200 */
        /* <DEDUP_REMOVED lines=16> */
[----:B------:R-:W-:Y:S01]  /*3050*/  HMMA.16816.F32 R48, R20, R26, R48 ;  /* 0x0000001a1430723c */ /* 0x000fe20000001830 */
[----:B------:R-:W3:Y:S04]  /*3060*/  LDSM.16.M88.4 R24, [R232+0xa800] ;  /* 0x00a80000e818783b */ /* 0x000ee80000000200 */
[----:B------:R-:W1:Y:S03]  /*3070*/  LDSM.16.M88.4 R20, [R232+0xb000] ;  /* 0x00b00000e814783b */ /* 0x000e660000000200 */
[C---:B----4-:R-:W-:Y:S08]  /*3080*/  HMMA.16816.F32 R12, R108.reuse, R16, R12 ;  /* 0x000000106c0c723c */ /* 0x050ff0000000180c */
[----:B------:R-:W-:Y:S01]  /*3090*/  HMMA.16816.F32 R8, R108, R18, R8 ;  /* 0x000000126c08723c */ /* 0x000fe20000001808 */
[----:B------:R-:W4:Y:S01]  /*30a0*/  LDSM.16.M88.4 R16, [R232+0xb800] ;  /* 0x00b80000e810783b */ /* 0x000f220000000200 */
[----:B------:R-:W-:-:S06]  /*30b0*/  DEPBAR.LE SB0, 0x0 ;  /* 0x000080000000791a */ /* 0x000fcc0000000000 */
        /* <DEDUP_REMOVED lines=9> */
[----:B------:R-:W-:Y:S08]  /*3150*/  HMMA.16816.F32 R48, R108, R90, R48 ;  /* 0x0000005a6c30723c */ /* 0x000ff00000001830 */
        /* <DEDUP_REMOVED lines=8> */
[C---:B------:R-:W-:Y:S08]  /*31e0*/  HMMA.16816.F32 R60, R44.reuse, R20, R60 ;  /* 0x000000142c3c723c */ /* 0x040ff0000000183c */
[C---:B------:R-:W-:Y:S08]  /*31f0*/  HMMA.16816.F32 R56, R44.reuse, R22, R56 ;  /* 0x000000162c38723c */ /* 0x040ff00000001838 */
[C---:B----4-:R-:W-:Y:S08]  /*3200*/  HMMA.16816.F32 R52, R44.reuse, R16, R52 ;  /* 0x000000102c34723c */ /* 0x050ff00000001834 */
[----:B------:R-:W-:Y:S01]  /*3210*/  HMMA.16816.F32 R48, R44, R18, R48 ;  /* 0x000000122c30723c */ /* 0x000fe20000001830 */
[----:B------:R-:W-:Y:S06]  /*3220*/  BAR.SYNC.DEFER_BLOCKING 0x0 ;  /* 0x0000000000007b1d */ /* 0x000fec0000010000 */
[----:B------:R-:W-:Y:S05]  /*3230*/  @P0 BRA `(.L_x_2536) ;  /* 0x0000065000000947 */ /* 0x000fea0003800000 */
[----:B------:R-:W-:Y:S01]  /*3240*/  IMAD.U32 R0, RZ, RZ, UR8 ;  /* 0x00000008ff007e24 */ /* 0x000fe2000f8e00ff */
        /* <DEDUP_REMOVED lines=32> */
[----:B-1----:R-:W-:Y:S01]  /*3450*/  IMAD.WIDE.U32 R16, R250, c[0x0][0x1e0], RZ ;  /* 0x00007800fa107a25 */ /* 0x002fe200078e00ff */
[----:B------:R-:W-:Y:S02]  /*3460*/  LOP3.LUT R20, R20, 0xf, RZ, 0xc0, !PT ;  /* 0x0000000f14147812 */ /* 0x000fe400078ec0ff */
[----:B------:R-:W-:Y:S01]  /*3470*/  IADD3 R19, -R23, 0x10, RZ ;  /* 0x0000001017137810 */ /* 0x000fe20007ffe1ff */
[----:B------:R-:W-:Y:S01]  /*3480*/  IMAD.IADD R17, R17, 0x1, R0 ;  /* 0x0000000111117824 */ /* 0x000fe200078e0200 */
[----:B------:R-:W-:Y:S01]  /*3490*/  IADD3 R18, -R6, 0x10, RZ ;  /* 0x0000001006127810 */ /* 0x000fe20007ffe1ff */
[----:B------:R-:W-:Y:S01]  /*34a0*/  IMAD.WIDE R36, R7, 0x2, RZ ;  /* 0x0000000207247825 */ /* 0x000fe200078e02ff */
[----:B------:R-:W-:Y:S02]  /*34b0*/  LOP3.LUT R19, R19, 0xf, RZ, 0xc0, !PT ;  /* 0x0000000f13137812 */ /* 0x000fe400078ec0ff */
[----:B------:R-:W-:-:S02]  /*34c0*/  LOP3.LUT R18, R18, 0xf, RZ, 0xc0, !PT ;  /* 0x0000000f12127812 */ /* 0x000fc400078ec0ff */
[----:B--2---:R-:W-:Y:S01]  /*34d0*/  SHF.R.S32.HI R0, RZ, 0x1f, R249 ;  /* 0x0000001fff007819 */ /* 0x004fe200000114f9 */
[----:B------:R-:W-:-:S04]  /*34e0*/  IMAD.WIDE.U32 R16, R249, c[0x0][0x1f0], R16 ;  /* 0x00007c00f9107a25 */ /* 0x000fc800078e0010 */
[----:B------:R-:W-:Y:S01]  /*34f0*/  IMAD R0, R0, c[0x0][0x1f0], RZ ;  /* 0x00007c0000007a24 */ /* 0x000fe200078e02ff */
[----:B------:R-:W-:-:S03]  /*3500*/  IADD3 R16, P0, R16, UR20, RZ ;  /* 0x0000001410107c10 */ /* 0x000fc6000ff1e0ff */
[----:B------:R-:W-:-:S05]  /*3510*/  IMAD R0, R249, c[0x0][0x1f4], R0 ;  /* 0x00007d00f9007a24 */ /* 0x000fca00078e0200 */
[----:B------:R-:W-:Y:S02]  /*3520*/  IADD3.X R0, R17, UR15, R0, P0, !PT ;  /* 0x0000000f11007c10 */ /* 0x000fe400087fe400 */
[----:B------:R-:W-:-:S04]  /*3530*/  LEA R17, P0, R16, c[0x0][0x1c8], 0x1 ;  /* 0x0000720010117a11 */ /* 0x000fc800078008ff */
[----:B------:R-:W-:Y:S01]  /*3540*/  LEA.HI.X R16, R16, c[0x0][0x1cc], R0, 0x1, P0 ;  /* 0x0000730010107a11 */ /* 0x000fe200000f0c00 */
[----:B------:R-:W1:Y:S01]  /*3550*/  SHFL.IDX PT, R21, R17, 0x2, 0x181f ;  /* 0x00581f0011157f89 */ /* 0x000e6200000e0000 */
[----:B------:R-:W-:-:S03]  /*3560*/  SHF.R.S32.HI R0, RZ, 0x1f, R112 ;  /* 0x0000001fff007819 */ /* 0x000fc60000011470 */
[----:B------:R-:W2:Y:S01]  /*3570*/  SHFL.IDX PT, R22, R16, 0x2, 0x181f ;  /* 0x00581f0010167f89 */ /* 0x000ea200000e0000 */
[----:B------:R-:W-:-:S03]  /*3580*/  LEA.HI R0, R0, R112, RZ, 0x3 ;  /* 0x0000007000007211 */ /* 0x000fc600078f18ff */
[----:B------:R-:W3:Y:S01]  /*3590*/  SHFL.IDX PT, R26, R17, RZ, 0x181f ;  /* 0x00181fff111a7589 */ /* 0x000ee200000e0000 */
[----:B------:R-:W-:-:S03]  /*35a0*/  LOP3.LUT R0, R0, 0xfffffff8, RZ, 0xc0, !PT ;  /* 0xfffffff800007812 */ /* 0x000fc600078ec0ff */
[----:B------:R-:W-:Y:S02]  /*35b0*/  SHFL.IDX PT, R27, R16, RZ, 0x181f ;  /* 0x00181fff101b7589 */ /* 0x000fe400000e0000 */
[----:B------:R-:W-:Y:S02]  /*35c0*/  IMAD.WIDE R40, R0, 0x2, RZ ;  /* 0x0000000200287825 */ /* 0x000fe400078e02ff */
[----:B------:R-:W4:Y:S02]  /*35d0*/  SHFL.IDX PT, R17, R17, 0x1, 0x181f ;  /* 0x00381f0011117f89 */ /* 0x000f2400000e0000 */
[----:B------:R-:W-:Y:S02]  /*35e0*/  IMAD.SHL.U32 R0, R252, 0x2, RZ ;  /* 0x00000002fc007824 */ /* 0x000fe400078e00ff */
[----:B------:R-:W5:Y:S01]  /*35f0*/  SHFL.IDX PT, R16, R16, 0x1, 0x181f ;  /* 0x00381f0010107f89 */ /* 0x000f6200000e0000 */
[----:B-1----:R-:W-:-:S04]  /*3600*/  IADD3 R34, P1, P0, R34, R21, R32 ;  /* 0x0000001522227210 */ /* 0x002fc8000783e020 */
[----:B--2---:R-:W-:Y:S02]  /*3610*/  IADD3.X R35, RZ, R22, R33, P1, P0 ;  /* 0x00000016ff237210 */ /* 0x004fe40000fe0421 */
[----:B------:R-:W-:-:S04]  /*3620*/  IADD3 R38, P1, P0, R20, R21, R30 ;  /* 0x0000001514267210 */ /* 0x000fc8000783e01e */
[----:B------:R-:W-:Y:S02]  /*3630*/  IADD3.X R39, RZ, R22, R31, P1, P0 ;  /* 0x00000016ff277210 */ /* 0x000fe40000fe041f */
[----:B------:R-:W-:-:S04]  /*3640*/  IADD3 R42, P1, P0, R19, R21, R36 ;  /* 0x00000015132a7210 */ /* 0x000fc8000783e024 */
[----:B------:R-:W-:Y:S02]  /*3650*/  IADD3.X R43, RZ, R22, R37, P1, P0 ;  /* 0x00000016ff2b7210 */ /* 0x000fe40000fe0425 */
[----:B------:R-:W-:-:S04]  /*3660*/  IADD3 R18, P1, P0, R18, R21, R40 ;  /* 0x0000001512127210 */ /* 0x000fc8000783e028 */
[----:B------:R-:W-:Y:S02]  /*3670*/  IADD3.X R19, RZ, R22, R41, P1, P0 ;  /* 0x00000016ff137210 */ /* 0x000fe40000fe0429 */
[-C--:B---3--:R-:W-:Y:S02]  /*3680*/  IADD3 R46, P0, R32, R26.reuse, RZ ;  /* 0x0000001a202e7210 */ /* 0x088fe40007f1e0ff */
[CC--:B------:R-:W-:Y:S02]  /*3690*/  IADD3 R44, P1, R30.reuse, R26.reuse, RZ ;  /* 0x0000001a1e2c7210 */ /* 0x0c0fe40007f3e0ff */
[-C--:B----4-:R-:W-:Y:S01]  /*36a0*/  IADD3 R30, P2, R30, R17.reuse, RZ ;  /* 0x000000111e1e7210 */ /* 0x090fe20007f5e0ff */
[--C-:B------:R-:W-:Y:S01]  /*36b0*/  IMAD.X R47, R33, 0x1, R27.reuse, P0 ;  /* 0x00000001212f7824 */ /* 0x100fe200000e061b */
[-C--:B------:R-:W-:Y:S01]  /*36c0*/  IADD3 R20, P0, R36, R26.reuse, RZ ;  /* 0x0000001a24147210 */ /* 0x080fe20007f1e0ff */
[C-C-:B------:R-:W-:Y:S01]  /*36d0*/  IMAD.X R45, R31.reuse, 0x1, R27.reuse, P1 ;  /* 0x000000011f2d7824 */ /* 0x140fe200008e061b */
[----:B------:R-:W-:Y:S01]  /*36e0*/  IADD3 R26, P1, R40, R26, RZ ;  /* 0x0000001a281a7210 */ /* 0x000fe20007f3e0ff */
[--C-:B-----5:R-:W-:Y:S01]  /*36f0*/  IMAD.X R31, R31, 0x1, R16.reuse, P2 ;  /* 0x000000011f1f7824 */ /* 0x120fe200010e0610 */
[----:B------:R-:W-:Y:S01]  /*3700*/  ISETP.GE.AND P2, PT, R112, c[0x0][0x1d4], PT ;  /* 0x0000750070007a0c */ /* 0x000fe20003f46270 */
[--C-:B------:R-:W-:Y:S01]  /*3710*/  IMAD.X R21, R37, 0x1, R27.reuse, P0 ;  /* 0x0000000125157824 */ /* 0x100fe200000e061b */
[-C--:B------:R-:W-:Y:S01]  /*3720*/  IADD3 R32, P0, R32, R17.reuse, RZ ;  /* 0x0000001120207210 */ /* 0x080fe20007f1e0ff */
[----:B------:R-:W-:Y:S01]  /*3730*/  IMAD.X R27, R41, 0x1, R27, P1 ;  /* 0x00000001291b7824 */ /* 0x000fe200008e061b */
[-C--:B------:R-:W-:Y:S01]  /*3740*/  IADD3 R36, P1, R36, R17.reuse, RZ ;  /* 0x0000001124247210 */ /* 0x080fe20007f3e0ff */
[----:B------:R1:W-:Y:S02]  /*3750*/  LDGSTS.E.BYPASS.LTC128B.128 [R0+0xc100], [R46.64], !P6 ;  /* 0x0c1000002e007fae */ /* 0x0003e4000f101d4c */
[--C-:B------:R-:W-:Y:S01]  /*3760*/  IMAD.X R33, R33, 0x1, R16.reuse, P0 ;  /* 0x0000000121217824 */ /* 0x100fe200000e0610 */
[----:B------:R-:W-:Y:S01]  /*3770*/  IADD3 R40, P0, R40, R17, RZ ;  /* 0x0000001128287210 */ /* 0x000fe20007f1e0ff */
[--C-:B------:R-:W-:Y:S01]  /*3780*/  IMAD.X R37, R37, 0x1, R16.reuse, P1 ;  /* 0x0000000125257824 */ /* 0x100fe200008e0610 */
[----:B------:R-:W-:Y:S01]  /*3790*/  ISETP.NE.U32.AND P1, PT, R25, RZ, PT ;  /* 0x000000ff1900720c */ /* 0x000fe20003f25070 */
[----:B------:R1:W-:Y:S02]  /*37a0*/  LDGSTS.E.BYPASS.LTC128B.128 [R0+0xf100], [R44.64], !P5 ;  /* 0x0f1000002c007fae */ /* 0x0003e4000e901d4c */
[----:B------:R-:W-:Y:S01]  /*37b0*/  IMAD.X R41, R41, 0x1, R16, P0 ;  /* 0x0000000129297824 */ /* 0x000fe200000e0610 */
[----:B------:R-:W-:Y:S01]  /*37c0*/  ISETP.NE.U32.AND P0, PT, R24, RZ, PT ;  /* 0x000000ff1800720c */ /* 0x000fe20003f05070 */
        /* <DEDUP_REMOVED lines=12> */
.L_x_2536:
[----:B-1----:R-:W-:Y:S01]  /*3890*/  SHF.R.S32.HI R0, RZ, 0x1f, R2 ;  /* 0x0000001fff007819 */ /* 0x002fe20000011402 */
[----:B------:R-:W-:Y:S01]  /*38a0*/  IMAD.SHL.U32 R242, R5, 0x2, RZ ;  /* 0x0000000205f27824 */ /* 0x000fe200078e00ff */
[----:B------:R-:W0:Y:S02]  /*38b0*/  LDGDEPBAR ;  /* 0x00000000000079af */ /* 0x000e240000000000 */
[----:B------:R-:W-:Y:S01]  /*38c0*/  LEA.HI R6, R0, R2, RZ, 0x2 ;  /* 0x0000000200067211 */ /* 0x000fe200078f10ff */
        /* <DEDUP_REMOVED lines=77> */
[----:B------:R-:W-:Y:S02]  /*3da0*/  FSEL R213, R75, -INF , P1 ;  /* 0xff8000004bd57808 */ /* 0x000fe40000800000 */
[----:B------:R-:W-:Y:S01]  /*3db0*/  ISETP.GT.AND P1, PT, R0, 0x38, PT ;  /* 0x000000380000780c */ /* 0x000fe20003f24270 */
[----:B------:R-:W-:Y:S01]  /*3dc0*/  LDSM.16.MT88.4 R72, [R238+0x100] ;  /* 0x00010000ee48783b */ /* 0x000fe20000004200 */
        /* <DEDUP_REMOVED lines=35> */
[----:B------:R-:W-:Y:S01]  /*4000*/  ISETP.GT.AND P0, PT, R0, 0x51, PT ;  /* 0x000000510000780c */ /* 0x000fe20003f04270 */
[----:B------:R-:W-:Y:S01]  /*4010*/  LDSM.16.MT88.4 R56, [R240+0x100] ;  /* 0x00010000f038783b */ /* 0x000fe20000004200 */
[----:B------:R-:W-:Y:S02]  /*4020*/  FSEL R191, R52, -INF , P1 ;  /* 0xff80000034bf7808 */ /* 0x000fe40000800000 */
[----:B------:R-:W-:-:S02]  /*4030*/  FMNMX.FTZ R2, R204, R2, !PT ;  /* 0x00000002cc027209 */ /* 0x000fc40007810000 */
[----:B------:R-:W-:Y:S02]  /*4040*/  FSEL R198, R71, -INF , P2 ;  /* 0xff80000047c67808 */ /* 0x000fe40001000000 */
[----:B------:R-:W-:Y:S02]  /*4050*/  FMNMX.FTZ R6, R209, R6, !PT ;  /* 0x00000006d1067209 */ /* 0x000fe40007810000 */
[----:B------:R-:W-:Y:S02]  /*4060*/  FSEL R196, R54, -INF , P1 ;  /* 0xff80000036c47808 */ /* 0x000fe40000800000 */
[----:B------:R-:W-:Y:S02]  /*4070*/  FSEL R190, R53, -INF , P0 ;  /* 0xff80000035be7808 */ /* 0x000fe40000000000 */
[----:B------:R-:W-:Y:S02]  /*4080*/  ISETP.GT.AND P1, PT, R0, 0x58, PT ;  /* 0x000000580000780c */ /* 0x000fe40003f24270 */
        /* <DEDUP_REMOVED lines=10> */
[----:B------:R-:W-:Y:S02]  /*4130*/  FMNMX.FTZ R0, R188, R0, !PT ;  /* 0x00000000bc007209 */ /* 0x000fe40007810000 */
[----:B------:R-:W-:Y:S02]  /*4140*/  FMNMX.FTZ R2, R205, R2, !PT ;  /* 0x00000002cd027209 */ /* 0x000fe40007810000 */
[----:B------:R-:W-:Y:S01]  /*4150*/  FSEL R185, R50, -INF , P1 ;  /* 0xff80000032b97808 */ /* 0x000fe20000800000 */
[----:B------:R-:W1:Y:S01]  /*4160*/  SHFL.BFLY PT, R7, R0, 0x2, 0x1f ;  /* 0x0c401f0000077f89 */ /* 0x000e6200000e0000 */
[----:B------:R-:W-:-:S02]  /*4170*/  FMNMX.FTZ R2, R203, R2, !PT ;  /* 0x00000002cb027209 */ /* 0x000fc40007810000 */
[----:B------:R-:W-:Y:S02]  /*4180*/  FSEL R184, R51, -INF , P0 ;  /* 0xff80000033b87808 */ /* 0x000fe40000000000 */
        /* <DEDUP_REMOVED lines=25> */
[--C-:B------:R-:W-:Y:S01]  /*4320*/  FFMA.FTZ R38, R38, c[0x0][0x2d0], -R187.reuse ;  /* 0x0000b40026267a23 */ /* 0x100fe200000108bb */
[----:B-1----:R-:W-:Y:S01]  /*4330*/  FMNMX.FTZ R0, R6, R0, !PT ;  /* 0x0000000006007209 */ /* 0x002fe20007810000 */
[--C-:B------:R-:W-:Y:S02]  /*4340*/  FFMA.FTZ R34, R34, c[0x0][0x2d0], -R187.reuse ;  /* 0x0000b40022227a23 */ /* 0x100fe400000108bb */
[--C-:B------:R-:W-:Y:S01]  /*4350*/  FFMA.FTZ R33, R33, c[0x0][0x2d0], -R187.reuse ;  /* 0x0000b40021217a23 */ /* 0x100fe200000108bb */
[C---:B------:R-:W-:Y:S01]  /*4360*/  FSETP.NEU.FTZ.AND P0, PT, R0.reuse, -INF , PT ;  /* 0xff8000000000780b */ /* 0x040fe20003f1d000 */
[----:B------:R-:W-:Y:S01]  /*4370*/  FMUL.FTZ R181, R0, c[0x0][0x2d0] ;  /* 0x0000b40000b57a20 */ /* 0x000fe20000410000 */
[----:B------:R-:W-:Y:S01]  /*4380*/  MUFU.EX2 R46, R46 ;  /* 0x0000002e002e7308 */ /* 0x000fe20000000800 */
[----:B------:R-:W-:-:S02]  /*4390*/  FFMA.FTZ R30, R30, c[0x0][0x2d0], -R187 ;  /* 0x0000b4001e1e7a23 */ /* 0x000fc400000108bb */
[--C-:B------:R-:W-:Y:S01]  /*43a0*/  FFMA.FTZ R197, R197, c[0x0][0x2d0], -R187.reuse ;  /* 0x0000b400c5c57a23 */ /* 0x100fe200000108bb */
[----:B------:R-:W-:Y:S01]  /*43b0*/  FSEL R181, R181, RZ, P0 ;  /* 0x000000ffb5b57208 */ /* 0x000fe20000000000 */
[--C-:B------:R-:W-:Y:S01]  /*43c0*/  FFMA.FTZ R208, R208, c[0x0][0x2d0], -R187.reuse ;  /* 0x0000b400d0d07a23 */ /* 0x100fe200000108bb */
[----:B------:R-:W-:Y:S01]  /*43d0*/  PLOP3.LUT P0, PT, PT, PT, UP1, 0x40, 0x0 ;  /* 0x000000000000781c */ /* 0x000fe20003f0e818 */
[----:B------:R-:W-:Y:S01]  /*43e0*/  FFMA.FTZ R207, R207, c[0x0][0x2d0], -R187 ;  /* 0x0000b400cfcf7a23 */ /* 0x000fe200000108bb */
[----:B------:R-:W1:Y:S01]  /*43f0*/  MUFU.EX2 R45, R45 ;  /* 0x0000002d002d7308 */ /* 0x000e620000000800 */
[--C-:B------:R-:W-:Y:S01]  /*4400*/  FFMA.FTZ R180, R14, c[0x0][0x2d0], -R181.reuse ;  /* 0x0000b4000eb47a23 */ /* 0x100fe200000108b5 */
[----:B--2---:R-:W-:Y:S01]  /*4410*/  F2FP.PACK_AB R164, R49, R50 ;  /* 0x0000003231a4723e */ /* 0x004fe200000000ff */
[--C-:B------:R-:W-:Y:S02]  /*4420*/  FFMA.FTZ R51, R15, c[0x0][0x2d0], -R181.reuse ;  /* 0x0000b4000f337a23 */ /* 0x100fe400000108b5 */
[--C-:B------:R-:W-:Y:S01]  /*4430*/  FFMA.FTZ R48, R10, c[0x0][0x2d0], -R181.reuse ;  /* 0x0000b4000a307a23 */ /* 0x100fe200000108b5 */
[----:B------:R-:W2:Y:S01]  /*4440*/  LDSM.16.MT88.4 R12, [R239+0x900] ;  /* 0x00090000ef0c783b */ /* 0x000ea20000004200 */
[--C-:B------:R-:W-:Y:S01]  /*4450*/  FFMA.FTZ R47, R11, c[0x0][0x2d0], -R181.reuse ;  /* 0x0000b4000b2f7a23 */ /* 0x100fe200000108b5 */
[----:B------:R-:W-:Y:S01]  /*4460*/  MUFU.EX2 R180, R180 ;  /* 0x000000b400b47308 */ /* 0x000fe20000000800 */
[--C-:B------:R-:W-:Y:S01]  /*4470*/  FFMA.FTZ R44, R86, c[0x0][0x2d0], -R181.reuse ;  /* 0x0000b400562c7a23 */ /* 0x100fe200000108b5 */
[----:B------:R-:W3:Y:S01]  /*4480*/  LDSM.16.MT88.4 R8, [R240+0x900] ;  /* 0x00090000f008783b */ /* 0x000ee20000004200 */
[----:B------:R-:W-:-:S02]  /*4490*/  FFMA.FTZ R41, R87, c[0x0][0x2d0], -R181 ;  /* 0x0000b40057297a23 */ /* 0x000fc400000108b5 */
[--C-:B------:R-:W-:Y:S02]  /*44a0*/  FFMA.FTZ R40, R82, c[0x0][0x2d0], -R181.reuse ;  /* 0x0000b40052287a23 */ /* 0x100fe400000108b5 */
[--C-:B------:R-:W-:Y:S01]  /*44b0*/  FFMA.FTZ R37, R83, c[0x0][0x2d0], -R181.reuse ;  /* 0x0000b40053257a23 */ /* 0x100fe200000108b5 */
[----:B------:R-:W4:Y:S01]  /*44c0*/  MUFU.EX2 R51, R51 ;  /* 0x0000003300337308 */ /* 0x000f220000000800 */
[----:B-1----:R-:W-:Y:S01]  /*44d0*/  F2FP.PACK_AB R166, R45, R46 ;  /* 0x0000002e2da6723e */ /* 0x002fe200000000ff */
[----:B------:R-:W1:Y:S01]  /*44e0*/  LDSM.16.MT88.4 R80, [R242+0x3100] ;  /* 0x00310000f250783b */ /* 0x000e620000004200 */
[--C-:B------:R-:W-:Y:S02]  /*44f0*/  FFMA.FTZ R36, R36, c[0x0][0x2d0], -R181.reuse ;  /* 0x0000b40024247a23 */ /* 0x100fe400000108b5 */
[--C-:B------:R-:W-:Y:S02]  /*4500*/  FFMA.FTZ R32, R32, c[0x0][0x2d0], -R181.reuse ;  /* 0x0000b40020207a23 */ /* 0x100fe400000108b5 */
[--C-:B------:R-:W-:Y:S01]  /*4510*/  FFMA.FTZ R31, R31, c[0x0][0x2d0], -R181.reuse ;  /* 0x0000b4001f1f7a23 */ /* 0x100fe200000108b5 */
[----:B------:R-:W-:Y:S01]  /*4520*/  MUFU.EX2 R48, R48 ;  /* 0x0000003000307308 */ /* 0x000fe20000000800 */
[----:B------:R-:W-:-:S02]  /*4530*/  FFMA.FTZ R3, R213, c[0x0][0x2d0], -R181 ;  /* 0x0000b400d5037a23 */ /* 0x000fc400000108b5 */
[--C-:B------:R-:W-:Y:S02]  /*4540*/  FFMA.FTZ R198, R198, c[0x0][0x2d0], -R181.reuse ;  /* 0x0000b400c6c67a23 */ /* 0x100fe400000108b5 */
[--C-:B------:R-:W-:Y:S02]  /*4550*/  FFMA.FTZ R200, R200, c[0x0][0x2d0], -R181.reuse ;  /* 0x0000b400c8c87a23 */ /* 0x100fe400000108b5 */
[----:B------:R-:W-:Y:S01]  /*4560*/  FFMA.FTZ R199, R199, c[0x0][0x2d0], -R181 ;  /* 0x0000b400c7c77a23 */ /* 0x000fe200000108b5 */
[----:B------:R-:W5:Y:S01]  /*4570*/  MUFU.EX2 R47, R47 ;  /* 0x0000002f002f7308 */ /* 0x000f620000000800 */
[----:B----4-:R-:W-:Y:S01]  /*4580*/  F2FP.PACK_AB R165, R51, R180 ;  /* 0x000000b433a5723e */ /* 0x010fe200000000ff */
[--C-:B------:R-:W-:Y:S02]  /*4590*/  FFMA.FTZ R206, R206, c[0x0][0x2d0], -R187.reuse ;  /* 0x0000b400cece7a23 */ /* 0x100fe400000108bb */
[----:B------:R-:W-:Y:S02]  /*45a0*/  FFMA.FTZ R204, R204, c[0x0][0x2d0], -R187 ;  /* 0x0000b400cccc7a23 */ /* 0x000fe400000108bb */
[----:B------:R-:W-:-:S02]  /*45b0*/  FFMA.FTZ R205, R205, c[0x0][0x2d0], -R181 ;  /* 0x0000b400cdcd7a23 */ /* 0x000fc400000108b5 */
[----:B------:R-:W-:Y:S01]  /*45c0*/  MUFU.EX2 R43, R43 ;  /* 0x0000002b002b7308 */ /* 0x000fe20000000800 */
[--C-:B------:R-:W-:Y:S02]  /*45d0*/  FFMA.FTZ R203, R203, c[0x0][0x2d0], -R181.reuse ;  /* 0x0000b400cbcb7a23 */ /* 0x100fe400000108b5 */
[--C-:B------:R-:W-:Y:S02]  /*45e0*/  FFMA.FTZ R202, R202, c[0x0][0x2d0], -R181.reuse ;  /* 0x0000b400caca7a23 */ /* 0x100fe400000108b5 */
[----:B------:R-:W-:Y:S02]  /*45f0*/  FFMA.FTZ R201, R201, c[0x0][0x2d0], -R181 ;  /* 0x0000b400c9c97a23 */ /* 0x000fe400000108b5 */
[--C-:B------:R-:W-:Y:S01]  /*4600*/  FFMA.FTZ R191, R191, c[0x0][0x2d0], -R187.reuse ;  /* 0x0000b400bfbf7a23 */ /* 0x100fe200000108bb */
[----:B-----5:R-:W-:Y:S01]  /*4610*/  F2FP.PACK_AB R167, R47, R48 ;  /* 0x000000302fa7723e */ /* 0x020fe200000000ff */
[----:B------:R-:W4:Y:S01]  /*4620*/  MUFU.EX2 R39, R39 ;  /* 0x0000002700277308 */ /* 0x000f220000000800 */
[----:B------:R-:W-:-:S02]  /*4630*/  FFMA.FTZ R190, R190, c[0x0][0x2d0], -R187 ;  /* 0x0000b400bebe7a23 */ /* 0x000fc400000108bb */
[----:B------:R-:W-:Y:S02]  /*4640*/  FFMA.FTZ R189, R189, c[0x0][0x2d0], -R187 ;  /* 0x0000b400bdbd7a23 */ /* 0x000fe400000108bb */
[--C-:B------:R-:W-:Y:S01]  /*4650*/  FFMA.FTZ R186, R186, c[0x0][0x2d0], -R181.reuse ;  /* 0x0000b400baba7a23 */ /* 0x100fe200000108b5 */
[C---:B------:R-:W-:Y:S01]  /*4660*/  HMMA.16816.F32 R60, R164.reuse, R64, RZ ;  /* 0x00000040a43c723c */ /* 0x040fe200000018ff */
[----:B------:R-:W-:Y:S01]  /*4670*/  FFMA.FTZ R185, R185, c[0x0][0x2d0], -R181 ;  /* 0x0000b400b9b97a23 */ /* 0x000fe200000108b5 */
[----:B------:R-:W-:Y:S01]  /*4680*/  MUFU.EX2 R42, R42 ;  /* 0x0000002a002a7308 */ /* 0x000fe20000000800 */
[----:B------:R-:W-:Y:S02]  /*4690*/  FADD.FTZ R51, R180, R51 ;  /* 0x00000033b4337221 */ /* 0x000fe40000010000 */
[----:B------:R-:W-:Y:S02]  /*46a0*/  FADD.FTZ R49, R50, R49 ;  /* 0x0000003132317221 */ /* 0x000fe40000010000 */
[----:B------:R-:W-:Y:S01]  /*46b0*/  FADD.FTZ R51, R48, R51 ;  /* 0x0000003330337221 */ /* 0x000fe20000010000 */
[----:B------:R-:W-:Y:S01]  /*46c0*/  HMMA.16816.F32 R64, R164, R66, RZ ;  /* 0x00000042a440723c */ /* 0x000fe200000018ff */
[----:B------:R-:W-:Y:S01]  /*46d0*/  FADD.FTZ R49, R46, R49 ;  /* 0x000000312e317221 */ /* 0x000fe20000010000 */
[----:B------:R-:W5:Y:S01]  /*46e0*/  MUFU.EX2 R35, R35 ;  /* 0x0000002300237308 */ /* 0x000f620000000800 */
[----:B----4-:R-:W-:Y:S01]  /*46f0*/  F2FP.PACK_AB R4, R39, R43 ;  /* 0x0000002b2704723e */ /* 0x010fe200000000ff */
[----:B------:R-:W-:-:S02]  /*4700*/  FADD.FTZ R47, R47, R51 ;  /* 0x000000332f2f7221 */ /* 0x000fc40000010000 */
[----:B------:R-:W-:Y:S02]  /*4710*/  FADD.FTZ R45, R45, R49 ;  /* 0x000000312d2d7221 */ /* 0x000fe40000010000 */
[----:B------:R-:W-:Y:S02]  /*4720*/  HMMA.16816.F32 R52, R164, R56, RZ ;  /* 0x00000038a434723c */ /* 0x000fe400000018ff */
[----:B------:R-:W4:Y:S01]  /*4730*/  MUFU.EX2 R44, R44 ;  /* 0x0000002c002c7308 */ /* 0x000f220000000800 */
[----:B------:R-:W-:-:S04]  /*4740*/  FADD.FTZ R45, R43, R45 ;  /* 0x0000002d2b2d7221 */ /* 0x000fc80000010000 */
[----:B------:R-:W-:Y:S01]  /*4750*/  FADD.FTZ R45, R39, R45 ;  /* 0x0000002d272d7221 */ /* 0x000fe20000010000 */
[----:B------:R-:W-:Y:S02]  /*4760*/  HMMA.16816.F32 R56, R164, R58, RZ ;  /* 0x0000003aa438723c */ /* 0x000fe400000018ff */
[----:B------:R-:W1:Y:S01]  /*4770*/  MUFU.EX2 R41, R41 ;  /* 0x0000002900297308 */ /* 0x000e620000000800 */
[----:B-----5:R-:W-:Y:S01]  /*4780*/  F2FP.PACK_AB R6, R35, R42 ;  /* 0x0000002a2306723e */ /* 0x020fe200000000ff */
[----:B------:R-:W-:-:S04]  /*4790*/  FADD.FTZ R42, R42, R45 ;  /* 0x0000002d2a2a7221 */ /* 0x000fc80000010000 */
[----:B------:R-:W-:Y:S01]  /*47a0*/  HMMA.16816.F32 R108, R164, R112, RZ ;  /* 0x00000070a46c723c */ /* 0x000fe200000018ff */
[----:B------:R-:W-:Y:S01]  /*47b0*/  FADD.FTZ R42, R35, R42 ;  /* 0x0000002a232a7221 */ /* 0x000fe20000010000 */
[----:B------:R-:W-:Y:S01]  /*47c0*/  MUFU.EX2 R40, R40 ;  /* 0x0000002800287308 */ /* 0x000fe20000000800 */
[----:B----4-:R-:W-:-:S05]  /*47d0*/  FADD.FTZ R47, R44, R47 ;  /* 0x0000002f2c2f7221 */ /* 0x010fca0000010000 */
[----:B------:R-:W-:Y:S02]  /*47e0*/  HMMA.16816.F32 R112, R164, R114, RZ ;  /* 0x00000072a470723c */ /* 0x000fe400000018ff */
[----:B------:R-:W4:Y:S01]  /*47f0*/  MUFU.EX2 R37, R37 ;  /* 0x0000002500257308 */ /* 0x000f220000000800 */
[C---:B-1----:R-:W-:Y:S01]  /*4800*/  F2FP.PACK_AB R5, R41.reuse, R44 ;  /* 0x0000002c2905723e */ /* 0x042fe200000000ff */
[----:B------:R-:W-:-:S04]  /*4810*/  FADD.FTZ R47, R41, R47 ;  /* 0x0000002f292f7221 */ /* 0x000fc80000010000 */
[C---:B------:R-:W-:Y:S02]  /*4820*/  HMMA.16816.F32 R68, R164.reuse, R72, RZ ;  /* 0x00000048a444723c */ /* 0x040fe400000018ff */
[----:B------:R-:W-:Y:S06]  /*4830*/  MUFU.EX2 R38, R38 ;  /* 0x0000002600267308 */ /* 0x000fec0000000800 */
[----:B------:R-:W-:Y:S01]  /*4840*/  HMMA.16816.F32 R72, R164, R74, RZ ;  /* 0x0000004aa448723c */ /* 0x000fe200000018ff */
[----:B----4-:R-:W-:Y:S01]  /*4850*/  F2FP.PACK_AB R7, R37, R40 ;  /* 0x000000282507723e */ /* 0x010fe200000000ff */
[----:B------:R-:W1:Y:S01]  /*4860*/  MUFU.EX2 R34, R34 ;  /* 0x0000002200227308 */ /* 0x000e620000000800 */
[----:B------:R-:W-:-:S05]  /*4870*/  FADD.FTZ R40, R40, R47 ;  /* 0x0000002f28287221 */ /* 0x000fca0000010000 */
[----:B------:R-:W-:Y:S01]  /*4880*/  HMMA.16816.F32 R84, R164, R88, RZ ;  /* 0x00000058a454723c */ /* 0x000fe200000018ff */
[----:B------:R-:W-:Y:S01]  /*4890*/  FADD.FTZ R40, R37, R40 ;  /* 0x0000002825287221 */ /* 0x000fe20000010000 */
[----:B------:R-:W-:Y:S06]  /*48a0*/  MUFU.EX2 R33, R33 ;  /* 0x0000002100217308 */ /* 0x000fec0000000800 */
[C---:B--2---:R-:W-:Y:S02]  /*48b0*/  HMMA.16816.F32 R60, R4.reuse, R12, R60 ;  /* 0x0000000c043c723c */ /* 0x044fe4000000183c */
[----:B------:R-:W2:Y:S06]  /*48c0*/  MUFU.EX2 R30, R30 ;  /* 0x0000001e001e7308 */ /* 0x000eac0000000800 */
[C---:B------:R-:W-:Y:S01]  /*48d0*/  HMMA.16816.F32 R64, R4.reuse, R14, R64 ;  /* 0x0000000e0440723c */ /* 0x040fe20000001840 */
[----:B------:R-:W4:Y:S01]  /*48e0*/  LDSM.16.MT88.4 R12, [R242+0x6900] ;  /* 0x00690000f20c783b */ /* 0x000f220000004200 */
[----:B------:R-:W-:Y:S06]  /*48f0*/  MUFU.EX2 R36, R36 ;  /* 0x0000002400247308 */ /* 0x000fec0000000800 */
[C---:B---3--:R-:W-:Y:S02]  /*4900*/  HMMA.16816.F32 R52, R4.reuse, R8, R52 ;  /* 0x000000080434723c */ /* 0x048fe40000001834 */
[----:B------:R-:W3:Y:S06]  /*4910*/  MUFU.EX2 R32, R32 ;  /* 0x0000002000207308 */ /* 0x000eec0000000800 */
        /* <DEDUP_REMOVED lines=9> */
[C---:B----4-:R-:W-:Y:S02]  /*49b0*/  HMMA.16816.F32 R108, R4.reuse, R12, R108 ;  /* 0x0000000c046c723c */ /* 0x050fe4000000186c */
[----:B------:R-:W-:Y:S06]  /*49c0*/  MUFU.EX2 R200, R200 ;  /* 0x000000c800c87308 */ /* 0x000fec0000000800 */
[----:B------:R-:W-:Y:S01]  /*49d0*/  HMMA.16816.F32 R112, R4, R14, R112 ;  /* 0x0000000e0470723c */ /* 0x000fe20000001870 */
[----:B------:R-:W4:Y:S01]  /*49e0*/  LDSM.16.MT88.4 R12, [R240+0x9900] ;  /* 0x00990000f00c783b */ /* 0x000f220000004200 */
        /* <DEDUP_REMOVED lines=31> */
[C---:B----4-:R-:W-:Y:S08]  /*4be0*/  HMMA.16816.F32 R148, R4.reuse, R12, R148 ;  /* 0x0000000c0494723c */ /* 0x050ff00000001894 */
[----:B------:R-:W-:Y:S01]  /*4bf0*/  HMMA.16816.F32 R152, R4, R14, R152 ;  /* 0x0000000e0498723c */ /* 0x000fe20000001898 */
[----:B------:R-:W4:Y:S07]  /*4c00*/  LDSM.16.MT88.4 R12, [R238+0x9900] ;  /* 0x00990000ee0c783b */ /* 0x000f2e0000004200 */
        /* <DEDUP_REMOVED lines=53> */
[----:B---3--:R-:W-:Y:S01]  /*4f60*/  F2FP.PACK_AB R5, R32, R36 ;  /* 0x000000242005723e */ /* 0x008fe200000000ff */
[----:B------:R-:W-:Y:S01]  /*4f70*/  FADD.FTZ R36, R36, R40 ;  /* 0x0000002824247221 */ /* 0x000fe20000010000 */
[----:B------:R-:W-:Y:S01]  /*4f80*/  F2FP.PACK_AB R7, R3, R31 ;  /* 0x0000001f0307723e */ /* 0x000fe200000000ff */
[----:B------:R-:W2:Y:S01]  /*4f90*/  MUFU.EX2 R188, R188 ;  /* 0x000000bc00bc7308 */ /* 0x000ea20000000800 */
[----:B------:R-:W-:Y:S02]  /*4fa0*/  FADD.FTZ R38, R34, R38 ;  /* 0x0000002622267221 */ /* 0x000fe40000010000 */
[----:B------:R-:W-:Y:S02]  /*4fb0*/  FADD.FTZ R36, R32, R36 ;  /* 0x0000002420247221 */ /* 0x000fe40000010000 */
[----:B------:R-:W-:Y:S01]  /*4fc0*/  FADD.FTZ R33, R33, R38 ;  /* 0x0000002621217221 */ /* 0x000fe20000010000 */
[----:B----4-:R-:W-:Y:S01]  /*4fd0*/  HMMA.16816.F32 R176, R4, R12, R176 ;  /* 0x0000000c04b0723c */ /* 0x010fe200000018b0 */
[----:B------:R-:W-:Y:S01]  /*4fe0*/  FADD.FTZ R31, R31, R36 ;  /* 0x000000241f1f7221 */ /* 0x000fe20000010000 */
[----:B------:R-:W3:Y:S01]  /*4ff0*/  MUFU.EX2 R181, R181 ;  /* 0x000000b500b57308 */ /* 0x000ee20000000800 */
[----:B------:R-:W-:-:S02]  /*5000*/  FADD.FTZ R33, R30, R33 ;  /* 0x000000211e217221 */ /* 0x000fc40000010000 */
[----:B------:R-:W-:-:S03]  /*5010*/  FADD.FTZ R31, R3, R31 ;  /* 0x0000001f031f7221 */ /* 0x000fc60000010000 */
        /* <DEDUP_REMOVED lines=59> */
[----:B------:R-:W-:-:S03]  /*53d0*/  FADD.FTZ R200, R199, R200 ;  /* 0x000000c8c7c87221 */ /* 0x000fc60000010000 */
        /* <DEDUP_REMOVED lines=68> */
[----:B------:R-:W-:-:S04]  /*5820*/  FADD.FTZ R202, R185, R202 ;  /* 0x000000cab9ca7221 */ /* 0x000fc80000010000 */
[----:B---3--:R-:W-:Y:S01]  /*5830*/  FADD.FTZ R3, R181, R202 ;  /* 0x000000cab5037221 */ /* 0x008fe20000010000 */
        /* <DEDUP_REMOVED lines=36> */
[C---:B----4-:R-:W-:Y:S08]  /*5a80*/  HMMA.16816.F32 R140, R4.reuse, R12, R140 ;  /* 0x0000000c048c723c */ /* 0x050ff0000000188c */
[C---:B------:R-:W-:Y:S01]  /*5a90*/  HMMA.16816.F32 R144, R4.reuse, R14, R144 ;  /* 0x0000000e0490723c */ /* 0x040fe20000001890 */
[----:B------:R-:W4:Y:S07]  /*5aa0*/  LDSM.16.MT88.4 R12, [R242+0x2900] ;  /* 0x00290000f20c783b */ /* 0x000f2e0000004200 */
[C---:B---3--:R-:W-:Y:S08]  /*5ab0*/  HMMA.16816.F32 R156, R4.reuse, R20, R156 ;  /* 0x00000014049c723c */ /* 0x048ff0000000189c */
        /* <DEDUP_REMOVED lines=8> */
[----:B------:R-:W-:-:S07]  /*5b40*/  F2FP.PACK_AB R7, R181, R185 ;  /* 0x000000b9b507723e */ /* 0x000fce00000000ff */
        /* <DEDUP_REMOVED lines=42> */
[----:B------:R-:W-:Y:S07]  /*5df0*/  HMMA.16816.F32 R164, R4, R10, R164 ;  /* 0x0000000a04a4723c */ /* 0x000fee00000018a4 */
[----:B------:R-:W-:-:S05]  /*5e00*/  FADD.FTZ R4, R187, R206 ;  /* 0x000000cebb047221 */ /* 0x000fca0000010000 */
[----:B------:R1:W-:Y:S01]  /*5e10*/  STL [R1+0x5c], R4 ;  /* 0x00005c0401007387 */ /* 0x0003e20000100800 */
[----:B------:R-:W-:Y:S05]  /*5e20*/  @P0 BRA `(.L_x_2537) ;  /* 0x00004b0000000947 */ /* 0x000fea0003800000 */
[----:B------:R-:W-:Y:S01]  /*5e30*/  IADD3 R213, R215, 0xc0, RZ ;  /* 0x000000c0d7d57810 */ /* 0x000fe20007ffe0ff */
[----:B------:R-:W-:Y:S01]  /*5e40*/  IMAD.MOV.U32 R3, RZ, RZ, R0 ;  /* 0x000000ffff037224 */ /* 0x000fe200078e0000 */
[----:B------:R-:W-:Y:S01]  /*5e50*/  SHF.R.S32.HI R5, RZ, 0x1f, R29 ;  /* 0x0000001fff057819 */ /* 0x000fe2000001141d */
[----:B------:R-:W-:Y:S01]  /*5e60*/  IMAD.MOV.U32 R180, RZ, RZ, R2 ;  /* 0x000000ffffb47224 */ /* 0x000fe200078e0002 */
[----:B-1----:R-:W-:Y:S01]  /*5e70*/  SHF.R.S32.HI R4, RZ, 0x1f, R28 ;  /* 0x0000001fff047819 */ /* 0x002fe2000001141c */
[----:B------:R-:W-:Y:S01]  /*5e80*/  UIADD3 UR9, UR9, -0x2, URZ ;  /* 0xfffffffe09097890 */ /* 0x000fe2000fffe03f */
[----:B------:R-:W-:Y:S02]  /*5e90*/  SHF.R.S32.HI R6, RZ, 0x1f, R213 ;  /* 0x0000001fff067819 */ /* 0x000fe400000114d5 */
[----:B------:R-:W-:Y:S02]  /*5ea0*/  LEA.HI R5, R5, R29, RZ, 0x3 ;  /* 0x0000001d05057211 */ /* 0x000fe400078f18ff */
[----:B------:R-:W-:-:S02]  /*5eb0*/  LEA.HI R4, R4, R28, RZ, 0x3 ;  /* 0x0000001c04047211 */ /* 0x000fc400078f18ff */
[----:B------:R-:W-:Y:S02]  /*5ec0*/  LEA.HI R6, R6, R213, RZ, 0x3 ;  /* 0x000000d506067211 */ /* 0x000fe400078f18ff */
[----:B------:R-:W-:Y:S02]  /*5ed0*/  LOP3.LUT R5, R5, 0xfffffff8, RZ, 0xc0, !PT ;  /* 0xfffffff805057812 */ /* 0x000fe400078ec0ff */
[----:B------:R-:W-:Y:S02]  /*5ee0*/  LOP3.LUT R4, R4, 0xfffffff8, RZ, 0xc0, !PT ;  /* 0xfffffff804047812 */ /* 0x000fe400078ec0ff */
[----:B------:R-:W-:Y:S02]  /*5ef0*/  LOP3.LUT R0, R6, 0xfffffff8, RZ, 0xc0, !PT ;  /* 0xfffffff806007812 */ /* 0x000fe400078ec0ff */
[----:B------:R-:W-:Y:S02]  /*5f00*/  SHF.R.S32.HI R7, RZ, 0x1f, R5 ;  /* 0x0000001fff077819 */ /* 0x000fe40000011405 */
[----:B------:R-:W-:-:S02]  /*5f10*/  SHF.R.S32.HI R6, RZ, 0x1f, R4 ;  /* 0x0000001fff067819 */ /* 0x000fc40000011404 */
[----:B------:R-:W-:Y:S02]  /*5f20*/  SHF.R.S32.HI R2, RZ, 0x1f, R0 ;  /* 0x0000001fff027819 */ /* 0x000fe40000011400 */
[C---:B------:R-:W-:Y:S01]  /*5f30*/  SHF.L.U64.HI R8, R5.reuse, 0x1, R7 ;  /* 0x0000000105087819 */ /* 0x040fe20000010207 */
[----:B------:R-:W-:Y:S01]  /*5f40*/  IMAD.SHL.U32 R7, R5, 0x2, RZ ;  /* 0x0000000205077824 */ /* 0x000fe200078e00ff */
[C---:B------:R-:W-:Y:S01]  /*5f50*/  SHF.L.U64.HI R5, R4.reuse, 0x1, R6 ;  /* 0x0000000104057819 */ /* 0x040fe20000010206 */
[----:B------:R-:W-:Y:S01]  /*5f60*/  IMAD.SHL.U32 R4, R4, 0x2, RZ ;  /* 0x0000000204047824 */ /* 0x000fe200078e00ff */
[----:B------:R-:W-:Y:S01]  /*5f70*/  SEL R6, RZ, 0x10, P6 ;  /* 0x00000010ff067807 */ /* 0x000fe20003000000 */
[----:B------:R-:W-:Y:S01]  /*5f80*/  STL [R1+0x38], R8 ;  /* 0x0000380801007387 */ /* 0x000fe20000100800 */
[C---:B------:R-:W-:Y:S01]  /*5f90*/  SHF.L.U64.HI R2, R0.reuse, 0x1, R2 ;  /* 0x0000000100027819 */ /* 0x040fe20000010202 */
[----:B------:R-:W-:Y:S01]  /*5fa0*/  IMAD.SHL.U32 R0, R0, 0x2, RZ ;  /* 0x0000000200007824 */ /* 0x000fe200078e00ff */
[----:B------:R-:W-:Y:S01]  /*5fb0*/  ISETP.NE.U32.AND P1, PT, R6, RZ, PT ;  /* 0x000000ff0600720c */ /* 0x000fe20003f25070 */
[----:B------:R1:W-:Y:S01]  /*5fc0*/  STL [R1+0x3c], R7 ;  /* 0x00003c0701007387 */ /* 0x0003e20000100800 */
[----:B------:R-:W-:-:S02]  /*5fd0*/  LOP3.LUT R214, R214, 0xfffffff7, RZ, 0xc0, !PT ;  /* 0xfffffff7d6d67812 */ /* 0x000fc400078ec0ff */
[----:B------:R-:W-:Y:S01]  /*5fe0*/  ISETP.GE.AND P2, PT, R213, c[0x0][0x1d4], PT ;  /* 0x00007500d5007a0c */ /* 0x000fe20003f46270 */
[----:B------:R2:W-:Y:S04]  /*5ff0*/  STL [R1+0x40], R5 ;  /* 0x0000400501007387 */ /* 0x0005e80000100800 */
[----:B------:R3:W-:Y:S04]  /*6000*/  STL [R1+0x44], R4 ;  /* 0x0000440401007387 */ /* 0x0007e80000100800 */
[----:B------:R4:W-:Y:S01]  /*6010*/  STL [R1+0x48], R2 ;  /* 0x0000480201007387 */ /* 0x0009e20000100800 */
[----:B------:R-:W-:-:S03]  /*6020*/  @P1 LOP3.LUT R214, R214, 0x8, RZ, 0xfc, !PT ;  /* 0x00000008d6d61812 */ /* 0x000fc600078efcff */
[----:B------:R5:W-:Y:S01]  /*6030*/  STL [R1+0x4c], R0 ;  /* 0x00004c0001007387 */ /* 0x000be20000100800 */
[----:B------:R-:W-:-:S03]  /*6040*/  LOP3.LUT R214, R214, 0xfffffffb, RZ, 0xc0, !PT ;  /* 0xfffffffbd6d67812 */ /* 0x000fc600078ec0ff */
[----:B------:R5:W-:Y:S01]  /*6050*/  STL [R1+0x30], R6 ;  /* 0x0000300601007387 */ /* 0x000be20000100800 */
[----:B-1----:R-:W-:Y:S01]  /*6060*/  SEL R7, RZ, 0x10, P4 ;  /* 0x00000010ff077807 */ /* 0x002fe20002000000 */
[----:B--2---:R-:W-:Y:S01]  /*6070*/  IMAD.SHL.U32 R5, R252, 0x2, RZ ;  /* 0x00000002fc057824 */ /* 0x004fe200078e00ff */
[C---:B---3--:R-:W-:Y:S02]  /*6080*/  LEA R4, P0, R215.reuse, RZ, 0x1 ;  /* 0x000000ffd7047211 */ /* 0x048fe400078008ff */
[----:B----4-:R-:W-:Y:S02]  /*6090*/  SEL R2, RZ, 0x10, P5 ;  /* 0x00000010ff027807 */ /* 0x010fe40002800000 */
[----:B------:R-:W-:Y:S02]  /*60a0*/  LEA.HI.X.SX32 R5, R215, RZ, 0x1, P0 ;  /* 0x000000ffd7057211 */ /* 0x000fe400000f0eff */
[----:B------:R-:W-:Y:S01]  /*60b0*/  ISETP.NE.U32.AND P0, PT, R2, RZ, PT ;  /* 0x000000ff0200720c */ /* 0x000fe20003f05070 */
[----:B------:R-:W-:Y:S01]  /*60c0*/  STL [R1+0x2c], R2 ;  /* 0x00002c0201007387 */ /* 0x000fe20000100800 */
[----:B-----5:R-:W-:-:S02]  /*60d0*/  SEL R0, RZ, 0x10, P2 ;  /* 0x00000010ff007807 */ /* 0x020fc40001000000 */
[----:B------:R-:W-:Y:S01]  /*60e0*/  IADD3 R6, -R6, 0x10, RZ ;  /* 0x0000001006067810 */ /* 0x000fe20007ffe1ff */
[----:B------:R-:W-:Y:S01]  /*60f0*/  STL [R1+0x28], R7 ;  /* 0x0000280701007387 */ /* 0x000fe20000100800 */
[----:B------:R-:W-:Y:S02]  /*6100*/  ISETP.NE.U32.AND P2, PT, R0, RZ, PT ;  /* 0x000000ff0000720c */ /* 0x000fe40003f45070 */
[----:B------:R-:W-:Y:S01]  /*6110*/  LOP3.LUT R6, R6, 0xf, RZ, 0xc0, !PT ;  /* 0x0000000f06067812 */ /* 0x000fe200078ec0ff */
[----:B------:R1:W-:Y:S04]  /*6120*/  STL.64 [R1+0x50], R4 ;  /* 0x0000500401007387 */ /* 0x0003e80000100a00 */
[----:B------:R-:W-:Y:S01]  /*6130*/  @P0 LOP3.LUT R214, R214, 0x4, RZ, 0xfc, !PT ;  /* 0x00000004d6d60812 */ /* 0x000fe200078efcff */
[----:B------:R2:W-:Y:S01]  /*6140*/  STL [R1+0x24], R6 ;  /* 0x0000240601007387 */ /* 0x0005e20000100800 */
[----:B------:R-:W-:-:S02]  /*6150*/  ISETP.NE.U32.AND P0, PT, R7, RZ, PT ;  /* 0x000000ff0700720c */ /* 0x000fc40003f05070 */
        /* <DEDUP_REMOVED lines=13> */
.L_x_2540:
[----:B------:R-:W2:Y:S01]  /*6230*/  LDL R0, [R1+0x4] ;  /* 0x0000040001007983 */ /* 0x000ea20000100800 */
[----:B------:R-:W-:Y:S01]  /*6240*/  UIMAD UR4, UR9, 0x60, UR11 ;  /* 0x00000060090478a4 */ /* 0x000fe2000f8e020b */
[----:B------:R-:W-:Y:S01]  /*6250*/  PLOP3.LUT P0, PT, PT, PT, UP0, 0x80, 0x0 ;  /* 0x000000000000781c */ /* 0x000fe20003f0f008 */
[----:B------:R-:W-:Y:S01]  /*6260*/  IMAD.MOV.U32 R249, RZ, RZ, RZ ;  /* 0x000000fffff97224 */ /* 0x000fe200078e00ff */
[----:B------:R-:W3:Y:S01]  /*6270*/  LDL.64 R204, [R1+0x50] ;  /* 0x0000500001cc7983 */ /* 0x000ee20000100a00 */
[----:B------:R-:W-:Y:S02]  /*6280*/  IMAD.SHL.U32 R213, R252, 0x2, RZ ;  /* 0x00000002fcd57824 */ /* 0x000fe400078e00ff */
[----:B------:R-:W-:Y:S01]  /*6290*/  IMAD.U32 R250, RZ, RZ, UR4 ;  /* 0x00000004fffa7e24 */ /* 0x000fe2000f8e00ff */
[----:B------:R-:W4:Y:S04]  /*62a0*/  LDL R203, [R1+0x3c] ;  /* 0x00003c0001cb7983 */ /* 0x000f280000100800 */
[----:B------:R-:W5:Y:S04]  /*62b0*/  LDL R200, [R1+0x38] ;  /* 0x0000380001c87983 */ /* 0x000f680000100800 */
        /* <DEDUP_REMOVED lines=34> */
[----:B-1----:R-:W-:Y:S01]  /*64e0*/  IMAD.X R187, R205, 0x1, R181, P0 ;  /* 0x00000001cdbb7824 */ /* 0x002fe200000e06b5 */
[C---:B----4-:R-:W-:Y:S04]  /*64f0*/  IADD3 R198, P0, R192.reuse, R203, RZ ;  /* 0x000000cbc0c67210 */ /* 0x050fe80007f1e0ff */
[----:B------:R1:W-:Y:S01]  /*6500*/  LDGSTS.E.BYPASS.LTC128B.128 [R213+0xc100], [R186.64], !P6 ;  /* 0x0c100000bad57fae */ /* 0x0003e2000f101d4c */
[C---:B-----5:R-:W-:Y:S01]  /*6510*/  IMAD.X R199, R181.reuse, 0x1, R200, P0 ;  /* 0x00000001b5c77824 */ /* 0x060fe200000e06c8 */
[C---:B------:R-:W-:Y:S04]  /*6520*/  IADD3 R194, P0, R192.reuse, R201, RZ ;  /* 0x000000c9c0c27210 */ /* 0x040fe80007f1e0ff */
[----:B------:R2:W-:Y:S01]  /*6530*/  LDGSTS.E.BYPASS.LTC128B.128 [R213+0xf100], [R198.64], !P5 ;  /* 0x0f100000c6d57fae */ /* 0x0005e2000e901d4c */
[C---:B------:R-:W-:Y:S01]  /*6540*/  IMAD.X R195, R181.reuse, 0x1, R214, P0 ;  /* 0x00000001b5c37824 */ /* 0x040fe200000e06d6 */
[----:B------:R-:W-:Y:S04]  /*6550*/  IADD3 R192, P0, R192, R215, RZ ;  /* 0x000000d7c0c07210 */ /* 0x000fe80007f1e0ff */
[----:B------:R3:W-:Y:S01]  /*6560*/  LDGSTS.E.BYPASS.LTC128B.128 [R213+0x12100], [R194.64], !P4 ;  /* 0x12100000c2d57fae */ /* 0x0007e2000e101d4c */
[----:B------:R-:W-:Y:S03]  /*6570*/  IMAD.X R193, R181, 0x1, R212, P0 ;  /* 0x00000001b5c17824 */ /* 0x000fe600000e06d4 */
[----:B------:R-:W4:Y:S04]  /*6580*/  SHFL.IDX PT, R181, R2, 0x1, 0x181f ;  /* 0x00381f0002b57f89 */ /* 0x000f2800000e0000 */
[----:B------:R-:W5:Y:S04]  /*6590*/  SHFL.IDX PT, R2, R2, 0x2, 0x181f ;  /* 0x00581f0002027f89 */ /* 0x000f6800000e0000 */
        /* <DEDUP_REMOVED lines=12> */
[----:B-----5:R-:W-:Y:S04]  /*6660*/  IADD3 R184, P0, R204, R2, RZ ;  /* 0x00000002ccb87210 */ /* 0x020fe80007f1e0ff */
[----:B------:R4:W-:Y:S01]  /*6670*/  LDGSTS.E.BYPASS.LTC128B.128 [R213+0x16100], [R196.64], !P1 ;  /* 0x16100000c4d57fae */ /* 0x0009e2000c901d4c */
[----:B------:R-:W-:Y:S01]  /*6680*/  IMAD.X R185, R205, 0x1, R0, P0 ;  /* 0x00000001cdb97824 */ /* 0x000fe200000e0600 */
[----:B---3--:R-:W-:Y:S04]  /*6690*/  IADD3 R194, P0, R2, R203, RZ ;  /* 0x000000cb02c27210 */ /* 0x008fe80007f1e0ff */
[----:B------:R4:W-:Y:S01]  /*66a0*/  LDGSTS.E.BYPASS.LTC128B.128 [R213+0xe100], [R184.64], !P6 ;  /* 0x0e100000b8d57fae */ /* 0x0009e2000f101d4c */
[----:B------:R-:W-:Y:S01]  /*66b0*/  IMAD.X R195, R0, 0x1, R200, P0 ;  /* 0x0000000100c37824 */ /* 0x000fe200000e06c8 */
[----:B------:R-:W-:Y:S04]  /*66c0*/  IADD3 R192, P0, R2, R201, RZ ;  /* 0x000000c902c07210 */ /* 0x000fe80007f1e0ff */
[----:B------:R4:W-:Y:S01]  /*66d0*/  LDGSTS.E.BYPASS.LTC128B.128 [R213+0x11100], [R194.64], !P5 ;  /* 0x11100000c2d57fae */ /* 0x0009e2000e901d4c */
[----:B------:R-:W-:Y:S01]  /*66e0*/  IMAD.X R193, R0, 0x1, R214, P0 ;  /* 0x0000000100c17824 */ /* 0x000fe200000e06d6 */
[----:B--2---:R-:W-:Y:S04]  /*66f0*/  IADD3 R198, P0, R2, R215, RZ ;  /* 0x000000d702c67210 */ /* 0x004fe80007f1e0ff */
[----:B------:R4:W-:Y:S01]  /*6700*/  LDGSTS.E.BYPASS.LTC128B.128 [R213+0x14100], [R192.64], !P4 ;  /* 0x14100000c0d57fae */ /* 0x0009e2000e101d4c */
[----:B------:R-:W-:Y:S05]  /*6710*/  IMAD.X R199, R0, 0x1, R212, P0 ;  /* 0x0000000100c77824 */ /* 0x000fea00000e06d4 */
[----:B------:R4:W-:Y:S01]  /*6720*/  LDGSTS.E.BYPASS.LTC128B.128 [R213+0x17100], [R198.64], !P1 ;  /* 0x17100000c6d57fae */ /* 0x0009e2000c901d4c */
[----:B------:R-:W-:-:S05]  /*6730*/  BRA `(.L_x_2539) ;  /* 0x000018c000007947 */ /* 0x000fca0003800000 */
.L_x_2538:
[----:B------:R-:W3:Y:S01]  /*6740*/  LDL R13, [R1+0x24] ;  /* 0x00002400010d7983 */ /* 0x000ee20000100800 */
[----:B------:R-:W-:Y:S01]  /*6750*/  SHF.R.S32.HI R0, RZ, 0x1f, R250 ;  /* 0x0000001fff007819 */ /* 0x000fe200000114fa */
[----:B--2---:R-:W-:Y:S01]  /*6760*/  IMAD.WIDE.U32 R4, R250, c[0x0][0x208], RZ ;  /* 0x00008200fa047a25 */ /* 0x004fe200078e00ff */
[----:B------:R-:W-:Y:S01]  /*6770*/  SHF.R.S32.HI R2, RZ, 0x1f, R249 ;  /* 0x0000001fff027819 */ /* 0x000fe200000114f9 */
[----:B------:R-:W3:Y:S01]  /*6780*/  LDL.64 R18, [R1+0x50] ;  /* 0x0000500001127983 */ /* 0x000ee20000100a00 */
[----:B------:R-:W-:Y:S04]  /*6790*/  DEPBAR.LE SB0, 0x0 ;  /* 0x000080000000791a */ /* 0x000fe80000000000 */
[----:B------:R-:W2:Y:S01]  /*67a0*/  LDL R12, [R1+0x20] ;  /* 0x00002000010c7983 */ /* 0x000ea20000100800 */
[----:B------:R-:W-:Y:S01]  /*67b0*/  IMAD R0, R0, c[0x0][0x208], RZ ;  /* 0x0000820000007a24 */ /* 0x000fe200078e02ff */
[----:B------:R-:W-:Y:S01]  /*67c0*/  UISETP.GE.AND UP1, UPT, UR9, 0x1, UPT ;  /* 0x000000010900788c */ /* 0x000fe2000bf26270 */
[----:B------:R-:W-:Y:S01]  /*67d0*/  IMAD R2, R2, c[0x0][0x218], RZ ;  /* 0x0000860002027a24 */ /* 0x000fe200078e02ff */
[----:B------:R-:W2:Y:S01]  /*67e0*/  LDL R17, [R1+0x3c] ;  /* 0x00003c0001117983 */ /* 0x000ea20000100800 */
[----:B------:R-:W-:Y:S02]  /*67f0*/  IMAD R0, R250, c[0x0][0x20c], R0 ;  /* 0x00008300fa007a24 */ /* 0x000fe400078e0200 */
[----:B------:R-:W-:Y:S01]  /*6800*/  IMAD R2, R249, c[0x0][0x21c], R2 ;  /* 0x00008700f9027a24 */ /* 0x000fe200078e0202 */
[----:B------:R-:W4:Y:S01]  /*6810*/  LDL R7, [R1+0x1c] ;  /* 0x00001c0001077983 */ /* 0x000f220000100800 */
[----:B------:R-:W-:Y:S03]  /*6820*/  IMAD.IADD R5, R5, 0x1, R0 ;  /* 0x0000000105057824 */ /* 0x000fe600078e0200 */
[----:B------:R-:W5:Y:S01]  /*6830*/  LDL R16, [R1+0x38] ;  /* 0x0000380001107983 */ /* 0x000f620000100800 */
[----:B------:R-:W-:Y:S03]  /*6840*/  IMAD.WIDE.U32 R4, R249, c[0x0][0x218], R4 ;  /* 0x00008600f9047a25 */ /* 0x000fe600078e0004 */
[----:B------:R-:W4:Y:S04]  /*6850*/  LDL R11, [R1+0x44] ;  /* 0x00004400010b7983 */ /* 0x000f280000100800 */
[----:B------:R-:W-:Y:S01]  /*6860*/  BAR.SYNC.DEFER_BLOCKING 0x0 ;  /* 0x0000000000007b1d */ /* 0x000fe20000010000 */
[----:B------:R-:W-:Y:S04]  /*6870*/  IADD3 R0, P0, R4, UR22, RZ ;  /* 0x0000001604007c10 */ /* 0x000fe8000ff1e0ff */
[----:B------:R-:W-:Y:S02]  /*6880*/  IADD3.X R2, R5, UR5, R2, P0, !PT ;  /* 0x0000000505027c10 */ /* 0x000fe400087fe402 */
[C---:B------:R-:W-:Y:S04]  /*6890*/  LEA R30, P0, R0.reuse, c[0x0][0x1f8], 0x1 ;  /* 0x00007e00001e7a11 */ /* 0x040fe800078008ff */
[----:B------:R-:W-:Y:S01]  /*68a0*/  LEA.HI.X R0, R0, c[0x0][0x1fc], R2, 0x1, P0 ;  /* 0x00007f0000007a11 */ /* 0x000fe200000f0c02 */
[----:B------:R-:W-:Y:S04]  /*68b0*/  LDSM.16.M88.4 R48, [R248] ;  /* 0x00000000f830783b */ /* 0x000fe80000000200 */
[----:B------:R-:W2:Y:S04]  /*68c0*/  LDL R6, [R1+0x18] ;  /* 0x0000180001067983 */ /* 0x000ea80000100800 */
[----:B------:R-:W2:Y:S04]  /*68d0*/  LDL R10, [R1+0x40] ;  /* 0x00004000010a7983 */ /* 0x000ea80000100800 */
[----:B------:R-:W2:Y:S04]  /*68e0*/  LDL R9, [R1+0x4c] ;  /* 0x00004c0001097983 */ /* 0x000ea80000100800 */
[----:B------:R-:W2:Y:S04]  /*68f0*/  LDL R8, [R1+0x48] ;  /* 0x0000480001087983 */ /* 0x000ea80000100800 */
[----:B------:R-:W2:Y:S04]  /*6900*/  LDL.LU R181, [R1+0x10] ;  /* 0x0000100001b57983 */ /* 0x000ea80000300800 */
[----:B------:R-:W3:Y:S04]  /*6910*/  SHFL.IDX PT, R44, R30, 0x2, 0x181f ;  /* 0x00581f001e2c7f89 */ /* 0x000ee800000e0000 */
[----:B------:R-:W1:Y:S04]  /*6920*/  SHFL.IDX PT, R2, R0, 0x2, 0x181f ;  /* 0x00581f0000027f89 */ /* 0x000e6800000e0000 */
[----:B------:R-:W1:Y:S04]  /*6930*/  SHFL.IDX PT, R14, R30, RZ, 0x181f ;  /* 0x00181fff1e0e7589 */ /* 0x000e6800000e0000 */
[----:B------:R-:W-:Y:S04]  /*6940*/  SHFL.IDX PT, R30, R30, 0x1, 0x181f ;  /* 0x00381f001e1e7f89 */ /* 0x000fe800000e0000 */
[----:B------:R-:W-:Y:S04]  /*6950*/  LDSM.16.M88.4 R24, [R247+0xd100] ;  /* 0x00d10000f718783b */ /* 0x000fe80000000200 */
[----:B------:R-:W-:Y:S04]  /*6960*/  LDSM.16.M88.4 R32, [R247+0xd900] ;  /* 0x00d90000f720783b */ /* 0x000fe80000000200 */
[----:B------:R-:W-:Y:S04]  /*6970*/  LDSM.16.M88.4 R40, [R247+0xe100] ;  /* 0x00e10000f728783b */ /* 0x000fe80000000200 */
[----:B------:R-:W-:Y:S04]  /*6980*/  LDSM.16.M88.4 R184, [R247+0xe900] ;  /* 0x00e90000f7b8783b */ /* 0x000fe80000000200 */
[----:B------:R-:W-:Y:S04]  /*6990*/  LDSM.16.M88.4 R188, [R246] ;  /* 0x00000000f6bc783b */ /* 0x000fe80000000200 */
[----:B------:R-:W-:Y:S04]  /*69a0*/  LDSM.16.M88.4 R192, [R245] ;  /* 0x00000000f5c0783b */ /* 0x000fe80000000200 */
[----:B------:R-:W-:Y:S04]  /*69b0*/  LDSM.16.M88.4 R196, [R237] ;  /* 0x00000000edc4783b */ /* 0x000fe80000000200 */
[----:B------:R-:W-:Y:S04]  /*69c0*/  LDSM.16.M88.4 R200, [R236] ;  /* 0x00000000ecc8783b */ /* 0x000fe80000000200 */
[----:B------:R-:W-:Y:S04]  /*69d0*/  LDSM.16.M88.4 R204, [R235] ;  /* 0x00000000ebcc783b */ /* 0x000fe80000000200 */
[----:B------:R-:W-:Y:S04]  /*69e0*/  LDSM.16.M88.4 R208, [R234] ;  /* 0x00000000ead0783b */ /* 0x000fe80000000200 */
        /* <DEDUP_REMOVED lines=8> */
[----:B----4-:R-:W-:Y:S04]  /*6a70*/  IADD3 R36, P1, P0, R7, R44, R11 ;  /* 0x0000002c07247210 */ /* 0x010fe8000783e00b */
[----:B------:R-:W-:Y:S02]  /*6a80*/  IADD3.X R37, RZ, R2, R10, P1, P0 ;  /* 0x00000002ff257210 */ /* 0x000fe40000fe040a */
[----:B------:R-:W-:Y:S04]  /*6a90*/  IADD3 R44, P1, P0, R6, R44, R9 ;  /* 0x0000002c062c7210 */ /* 0x000fe8000783e009 */
[----:B------:R-:W-:Y:S02]  /*6aa0*/  IADD3.X R45, RZ, R2, R8, P1, P0 ;  /* 0x00000002ff2d7210 */ /* 0x000fe40000fe0408 */
[----:B------:R-:W1:Y:S01]  /*6ab0*/  SHFL.IDX PT, R2, R0, RZ, 0x181f ;  /* 0x00181fff00027589 */ /* 0x000e6200000e0000 */
[----:B------:R-:W-:Y:S03]  /*6ac0*/  IADD3 R46, P0, R18, R14, RZ ;  /* 0x0000000e122e7210 */ /* 0x000fe60007f1e0ff */
[----:B------:R-:W2:Y:S02]  /*6ad0*/  SHFL.IDX PT, R0, R0, 0x1, 0x181f ;  /* 0x00381f0000007f89 */ /* 0x000ea400000e0000 */
[C---:B-1----:R-:W-:Y:S01]  /*6ae0*/  IMAD.X R47, R19.reuse, 0x1, R2, P0 ;  /* 0x00000001132f7824 */ /* 0x042fe200000e0602 */
[----:B------:R-:W-:Y:S05]  /*6af0*/  IADD3 R6, P0, R14, R17, RZ ;  /* 0x000000110e067210 */ /* 0x000fea0007f1e0ff */
[----:B------:R-:W-:Y:S01]  /*6b00*/  IMAD.X R7, R2, 0x1, R16, P0 ;  /* 0x0000000102077824 */ /* 0x000fe200000e0610 */
[----:B------:R-:W-:Y:S05]  /*6b10*/  IADD3 R4, P0, R14, R11, RZ ;  /* 0x0000000b0e047210 */ /* 0x000fea0007f1e0ff */
[----:B------:R-:W-:Y:S01]  /*6b20*/  IMAD.X R5, R2, 0x1, R10, P0 ;  /* 0x0000000102057824 */ /* 0x000fe200000e060a */
[----:B------:R-:W-:Y:S05]  /*6b30*/  IADD3 R14, P0, R14, R9, RZ ;  /* 0x000000090e0e7210 */ /* 0x000fea0007f1e0ff */
[----:B------:R-:W-:Y:S01]  /*6b40*/  IMAD.X R15, R2, 0x1, R8, P0 ;  /* 0x00000001020f7824 */ /* 0x000fe200000e0608 */
[----:B------:R-:W-:Y:S01]  /*6b50*/  IADD3 R12, P0, R18, R30, RZ ;  /* 0x0000001e120c7210 */ /* 0x000fe20007f1e0ff */
[----:B------:R-:W-:Y:S04]  /*6b60*/  IMAD.SHL.U32 R2, R252, 0x2, RZ ;  /* 0x00000002fc027824 */ /* 0x000fe800078e00ff */
[----:B--2---:R-:W-:Y:S01]  /*6b70*/  IMAD.X R13, R19, 0x1, R0, P0 ;  /* 0x00000001130d7824 */ /* 0x004fe200000e0600 */
[----:B------:R-:W-:Y:S05]  /*6b80*/  IADD3 R22, P0, R30, R17, RZ ;  /* 0x000000111e167210 */ /* 0x000fea0007f1e0ff */
[----:B------:R-:W-:Y:S01]  /*6b90*/  IMAD.X R23, R0, 0x1, R16, P0 ;  /* 0x0000000100177824 */ /* 0x000fe200000e0610 */
[----:B------:R-:W-:Y:S01]  /*6ba0*/  IADD3 R20, P0, R30, R11, RZ ;  /* 0x0000000b1e147210 */ /* 0x000fe20007f1e0ff */
[----:B------:R-:W-:Y:S04]  /*6bb0*/  LDSM.16.M88.4 R16, [R247+0xc900] ;  /* 0x00c90000f710783b */ /* 0x000fe80000000200 */
[----:B------:R-:W-:Y:S01]  /*6bc0*/  IMAD.X R21, R0, 0x1, R10, P0 ;  /* 0x0000000100157824 */ /* 0x000fe200000e060a */
[----:B------:R-:W-:Y:S05]  /*6bd0*/  IADD3 R30, P0, R30, R9, RZ ;  /* 0x000000091e1e7210 */ /* 0x000fea0007f1e0ff */
[----:B------:R-:W-:Y:S02]  /*6be0*/  IMAD.X R31, R0, 0x1, R8, P0 ;  /* 0x00000001001f7824 */ /* 0x000fe400000e0608 */
[----:B------:R-:W2:Y:S04]  /*6bf0*/  LDL R0, [R1+0x8] ;  /* 0x0000080001007983 */ /* 0x000ea80000100800 */
[----:B------:R-:W1:Y:S04]  /*6c00*/  LDSM.16.M88.4 R8, [R247+0xc100] ;  /* 0x00c10000f708783b */ /* 0x000e680000000200 */
[----:B------:R-:W-:Y:S01]  /*6c10*/  @!PT LDS RZ, [RZ] ;  /* 0x00000000fffff984 */ /* 0x000fe20000000800 */
[----:B------:R-:W-:Y:S01]  /*6c20*/  @!PT LDS RZ, [RZ] ;  /* 0x00000000fffff984 */ /* 0x000fe20000000800 */
[----:B------:R-:W-:Y:S01]  /*6c30*/  @!PT LDS RZ, [RZ] ;  /* 0x00000000fffff984 */ /* 0x000fe20000000800 */
[----:B------:R3:W-:Y:S04]  /*6c40*/  LDGSTS.E.BYPASS.LTC128B.128 [R2+0x100], [R46.64], !P6 ;  /* 0x001000002e027fae */ /* 0x0007e8000f101d4c */
[----:B------:R1:W-:Y:S04]  /*6c50*/  LDGSTS.E.BYPASS.LTC128B.128 [R2+0x3100], [R6.64], !P5 ;  /* 0x0310000006027fae */ /* 0x0003e8000e901d4c */
[----:B------:R1:W-:Y:S04]  /*6c60*/  LDGSTS.E.BYPASS.LTC128B.128 [R2+0x6100], [R4.64], !P4 ;  /* 0x0610000004027fae */ /* 0x0003e8000e101d4c */
[----:B---3--:R-:W3:Y:S04]  /*6c70*/  LDL R46, [R1+0x30] ;  /* 0x00003000012e7983 */ /* 0x008ee80000100800 */
[----:B------:R-:W4:Y:S01]  /*6c80*/  LDL R47, [R1+0x2c] ;  /* 0x00002c00012f7983 */ /* 0x000f220000100800 */
[C---:B-1----:R-:W-:Y:S08]  /*6c90*/  HMMA.16816.F32 R4, R48.reuse, R8, RZ ;  /* 0x000000083004723c */ /* 0x042ff000000018ff */
[C---:B------:R-:W-:Y:S01]  /*6ca0*/  HMMA.16816.F32 R8, R48.reuse, R10, RZ ;  /* 0x0000000a3008723c */ /* 0x040fe200000018ff */
[----:B--2---:R-:W-:Y:S02]  /*6cb0*/  ISETP.GE.AND P1, PT, R0, c[0x0][0x1d4], PT ;  /* 0x0000750000007a0c */ /* 0x004fe40003f26270 */
[----:B------:R-:W2:Y:S11]  /*6cc0*/  LDL R0, [R1+0x28] ;  /* 0x0000280001007983 */ /* 0x000eb60000100800 */
[----:B------:R1:W-:Y:S04]  /*6cd0*/  LDGSTS.E.BYPASS.LTC128B.128 [R2+0x9100], [R14.64], !P1 ;  /* 0x091000000e027fae */ /* 0x0003e8000c901d4c */
[----:B------:R1:W-:Y:S04]  /*6ce0*/  LDGSTS.E.BYPASS.LTC128B.128 [R2+0x1100], [R12.64], !P6 ;  /* 0x011000000c027fae */ /* 0x0003e8000f101d4c */
[----:B------:R5:W-:Y:S04]  /*6cf0*/  LDGSTS.E.BYPASS.LTC128B.128 [R2+0x4100], [R22.64], !P5 ;  /* 0x0410000016027fae */ /* 0x000be8000e901d4c */
[----:B------:R5:W-:Y:S04]  /*6d00*/  LDGSTS.E.BYPASS.LTC128B.128 [R2+0x7100], [R20.64], !P4 ;  /* 0x0710000014027fae */ /* 0x000be8000e101d4c */
[----:B------:R5:W-:Y:S01]  /*6d10*/  LDGSTS.E.BYPASS.LTC128B.128 [R2+0xa100], [R30.64], !P1 ;  /* 0x0a1000001e027fae */ /* 0x000be2000c901d4c */
[----:B---3--:R-:W-:Y:S02]  /*6d20*/  ISETP.NE.U32.AND P0, PT, R46, RZ, PT ;  /* 0x000000ff2e00720c */ /* 0x008fe40003f05070 */
[----:B----4-:R-:W-:Y:S01]  /*6d30*/  ISETP.NE.U32.AND P3, PT, R47, RZ, PT ;  /* 0x000000ff2f00720c */ /* 0x010fe20003f65070 */
[C---:B-1----:R-:W-:Y:S10]  /*6d40*/  HMMA.16816.F32 R12, R48.reuse, R16, RZ ;  /* 0x00000010300c723c */ /* 0x042ff400000018ff */
[----:B------:R1:W-:Y:S01]  /*6d50*/  LDGSTS.E.BYPASS.LTC128B.128.ZFILL [R2+0x2100], [R28.64], P0 ;  /* 0x021000001c027fae */ /* 0x0003e20008141d4c */
[C---:B------:R-:W-:Y:S03]  /*6d60*/  HMMA.16816.F32 R16, R48.reuse, R18, RZ ;  /* 0x000000123010723c */ /* 0x040fe600000018ff */
[----:B------:R3:W-:Y:S01]  /*6d70*/  LDGSTS.E.BYPASS.LTC128B.128.ZFILL [R2+0x5100], [R38.64], P3 ;  /* 0x0510000026027fae */ /* 0x0007e20009941d4c */
[----:B------:R-:W-:Y:S04]  /*6d80*/  LOP3.LUT P3, RZ, R181, 0x10, RZ, 0xc0, !PT ;  /* 0x00000010b5ff7812 */ /* 0x000fe8000786c0ff */
[C---:B-----5:R-:W-:Y:S08]  /*6d90*/  HMMA.16816.F32 R20, R48.reuse, R24, RZ ;  /* 0x000000183014723c */ /* 0x060ff000000018ff */
[C---:B------:R-:W-:Y:S08]  /*6da0*/  HMMA.16816.F32 R24, R48.reuse, R26, RZ ;  /* 0x0000001a3018723c */ /* 0x040ff000000018ff */
[C---:B-1----:R-:W-:Y:S08]  /*6db0*/  HMMA.16816.F32 R28, R48.reuse, R32, RZ ;  /* 0x00000020301c723c */ /* 0x042ff000000018ff */
[C---:B------:R-:W-:Y:S01]  /*6dc0*/  HMMA.16816.F32 R32, R48.reuse, R34, RZ ;  /* 0x000000223020723c */ /* 0x040fe200000018ff */
[----:B--2---:R-:W-:Y:S11]  /*6dd0*/  ISETP.NE.U32.AND P0, PT, R0, RZ, PT ;  /* 0x000000ff0000720c */ /* 0x004ff60003f05070 */
[----:B------:R-:W-:Y:S02]  /*6de0*/  @!UPT UIADD3 URZ, URZ, URZ, URZ ;  /* 0x0000003f3f3ff290 */ /* 0x000fe4000fffe03f */
[----:B------:R3:W-:Y:S01]  /*6df0*/  LDGSTS.E.BYPASS.LTC128B.128.ZFILL [R2+0x8100], [R36.64], P0 ;  /* 0x0810000024027fae */ /* 0x0007e20008141d4c */
[----:B------:R-:W-:Y:S03]  /*6e00*/  PLOP3.LUT P0, PT, PT, PT, UP1, 0x80, 0x0 ;  /* 0x000000000000781c */ /* 0x000fe60003f0f018 */
[----:B------:R1:W-:Y:S04]  /*6e10*/  LDGSTS.E.BYPASS.LTC128B.128.ZFILL [R2+0xb100], [R44.64], P2 ;  /* 0x0b1000002c027fae */ /* 0x0003e80009141d4c */
[----:B------:R-:W0:Y:S01]  /*6e20*/  LDGDEPBAR ;  /* 0x00000000000079af */ /* 0x000e220000000000 */
[C---:B---3--:R-:W-:Y:S08]  /*6e30*/  HMMA.16816.F32 R36, R48.reuse, R40, RZ ;  /* 0x000000283024723c */ /* 0x048ff000000018ff */
        /* <DEDUP_REMOVED lines=39> */
[----:B------:R-:W2:Y:S04]  /*70b0*/  LDSM.16.M88.4 R184, [R232+0x2000] ;  /* 0x00200000e8b8783b */ /* 0x000ea80000000200 */
[----:B------:R-:W3:Y:S03]  /*70c0*/  LDSM.16.M88.4 R208, [R232+0x2800] ;  /* 0x00280000e8d0783b */ /* 0x000ee60000000200 */
        /* <DEDUP_REMOVED lines=17> */
[----:B------:R-:W2:Y:S04]  /*71e0*/  LDSM.16.M88.4 R188, [R247+0x11100] ;  /* 0x01110000f7bc783b */ /* 0x000ea80000000200 */
[----:B------:R-:W3:Y:S03]  /*71f0*/  LDSM.16.M88.4 R208, [R247+0x11900] ;  /* 0x01190000f7d0783b */ /* 0x000ee60000000200 */
        /* <DEDUP_REMOVED lines=17> */
[----:B------:R-:W2:Y:S04]  /*7310*/  LDSM.16.M88.4 R184, [R227] ;  /* 0x00000000e3b8783b */ /* 0x000ea80000000200 */
[----:B------:R-:W3:Y:S03]  /*7320*/  LDSM.16.M88.4 R208, [R226] ;  /* 0x00000000e2d0783b */ /* 0x000ee60000000200 */
        /* <DEDUP_REMOVED lines=190> */
[----:B------:R-:W-:Y:S04]  /*7f10*/  DEPBAR.LE SB0, 0x0 ;  /* 0x000080000000791a */ /* 0x000fe80000000000 */
[----:B------:R-:W-:Y:S01]  /*7f20*/  BAR.SYNC.DEFER_BLOCKING 0x0 ;  /* 0x0000000000007b1d */ /* 0x000fe20000010000 */
        /* <DEDUP_REMOVED lines=11> */
[----:B------:R-:W-:Y:S01]  /*7fe0*/  HMMA.16816.F32 R48, R188, R210, R48 ;  /* 0x000000d2bc30723c */ /* 0x000fe20000001830 */
[----:B------:R-:W-:-:S07]  /*7ff0*/  @P0 BRA `(.L_x_2540) ;  /* 0xffffe23000000947 */ /* 0x000fce000383ffff */
.L_x_2539:
[----:B----4-:R-:W-:Y:S01]  /*8000*/  FMNMX.FTZ R184, R4, R180, !PT ;  /* 0x000000b404b87209 */ /* 0x010fe20007810000 */
[----:B------:R-:W2:Y:S01]  /*8010*/  LDL.LU R204, [R1+0x5c] ;  /* 0x00005c0001cc7983 */ /* 0x000ea20000300800 */
[----:B------:R-:W-:Y:S01]  /*8020*/  FMNMX.FTZ R0, R6, R3, !PT ;  /* 0x0000000306007209 */ /* 0x000fe20007810000 */
[----:B------:R-:W-:Y:S01]  /*8030*/  UIADD3 UR4, UR9, -0x1, URZ ;  /* 0xffffffff09047890 */ /* 0x000fe2000fffe03f */
[----:B------:R-:W-:Y:S01]  /*8040*/  FMNMX.FTZ R184, R5, R184, !PT ;  /* 0x000000b805b87209 */ /* 0x000fe20007810000 */
[----:B------:R-:W3:Y:S01]  /*8050*/  LDL.LU R201, [R1+0x58] ;  /* 0x0000580001c97983 */ /* 0x000ee20000300800 */
        /* <DEDUP_REMOVED lines=47> */
[----:B------:R-:W1:Y:S01]  /*8350*/  SHFL.BFLY PT, R2, R184, 0x2, 0x1f ;  /* 0x0c401f00b8027f89 */ /* 0x000e6200000e0000 */
[----:B------:R-:W-:Y:S07]  /*8360*/  UMOV UR9, UR4 ;  /* 0x0000000400097c82 */ /* 0x000fee0008000000 */
[----:B------:R-:W4:Y:S01]  /*8370*/  SHFL.BFLY PT, R181, R0, 0x2, 0x1f ;  /* 0x0c401f0000b57f89 */ /* 0x000f2200000e0000 */
[----:B-1----:R-:W-:Y:S07]  /*8380*/  FMNMX.FTZ R184, R184, R2, !PT ;  /* 0x00000002b8b87209 */ /* 0x002fee0007810000 */
[----:B------:R-:W1:Y:S01]  /*8390*/  SHFL.BFLY PT, R2, R184, 0x1, 0x1f ;  /* 0x0c201f00b8027f89 */ /* 0x000e6200000e0000 */
[----:B----4-:R-:W-:Y:S07]  /*83a0*/  FMNMX.FTZ R181, R0, R181, !PT ;  /* 0x000000b500b57209 */ /* 0x010fee0007810000 */
[----:B------:R-:W4:Y:S01]  /*83b0*/  SHFL.BFLY PT, R0, R181, 0x1, 0x1f ;  /* 0x0c201f00b5007f89 */ /* 0x000f2200000e0000 */
[----:B-1----:R-:W-:Y:S07]  /*83c0*/  FMNMX.FTZ R2, R184, R2, !PT ;  /* 0x00000002b8027209 */ /* 0x002fee0007810000 */
[----:B------:R-:W1:Y:S01]  /*83d0*/  LDSM.16.MT88.4 R184, [R242+0x100] ;  /* 0x00010000f2b8783b */ /* 0x000e620000004200 */
[C---:B------:R-:W-:Y:S02]  /*83e0*/  FADD.FTZ R180, -R2.reuse, R180 ;  /* 0x000000b402b47221 */ /* 0x040fe40000010100 */
[----:B------:R-:W-:Y:S01]  /*83f0*/  FMUL.FTZ R199, R2, c[0x0][0x2d0] ;  /* 0x0000b40002c77a20 */ /* 0x000fe20000410000 */
[----:B----4-:R-:W-:Y:S01]  /*8400*/  FMNMX.FTZ R0, R181, R0, !PT ;  /* 0x00000000b5007209 */ /* 0x010fe20007810000 */
[----:B------:R-:W-:Y:S02]  /*8410*/  FMUL.FTZ R180, R180, c[0x0][0x2d0] ;  /* 0x0000b400b4b47a20 */ /* 0x000fe40000410000 */
[----:B------:R-:W-:Y:S02]  /*8420*/  FFMA.FTZ R192, R8, c[0x0][0x2d0], -R199 ;  /* 0x0000b40008c07a23 */ /* 0x000fe400000108c7 */
[C---:B------:R-:W-:Y:S02]  /*8430*/  FADD.FTZ R3, -R0.reuse, R3 ;  /* 0x0000000300037221 */ /* 0x040fe40000010100 */
[----:B------:R-:W4:Y:S01]  /*8440*/  MUFU.EX2 R180, R180 ;  /* 0x000000b400b47308 */ /* 0x000f220000000800 */
[----:B------:R-:W-:Y:S02]  /*8450*/  FMUL.FTZ R188, R0, c[0x0][0x2d0] ;  /* 0x0000b40000bc7a20 */ /* 0x000fe40000410000 */
[----:B------:R-:W-:Y:S02]  /*8460*/  FMUL.FTZ R3, R3, c[0x0][0x2d0] ;  /* 0x0000b40003037a20 */ /* 0x000fe40000410000 */
        /* <DEDUP_REMOVED lines=12> */
[C---:B----4-:R-:W-:Y:S02]  /*8530*/  FMUL.FTZ R8, R180.reuse, R172 ;  /* 0x000000acb4087220 */ /* 0x050fe40000410000 */
[C---:B------:R-:W-:Y:S02]  /*8540*/  FMUL.FTZ R9, R180.reuse, R173 ;  /* 0x000000adb4097220 */ /* 0x040fe40000410000 */
[C---:B------:R-:W-:Y:S01]  /*8550*/  FMUL.FTZ R4, R180.reuse, R176 ;  /* 0x000000b0b4047220 */ /* 0x040fe20000410000 */
[----:B------:R-:W4:Y:S01]  /*8560*/  MUFU.EX2 R193, R193 ;  /* 0x000000c100c17308 */ /* 0x000f220000000800 */
[C---:B------:R-:W-:Y:S02]  /*8570*/  FMUL.FTZ R5, R180.reuse, R177 ;  /* 0x000000b1b4057220 */ /* 0x040fe40000410000 */
[C---:B------:R-:W-:Y:S02]  /*8580*/  FMUL.FTZ R52, R180.reuse, R52 ;  /* 0x00000034b4347220 */ /* 0x040fe40000410000 */
[C---:B-----5:R-:W-:Y:S02]  /*8590*/  FMUL.FTZ R10, R3.reuse, R174 ;  /* 0x000000ae030a7220 */ /* 0x060fe40000410000 */
[C---:B------:R-:W-:Y:S02]  /*85a0*/  FMUL.FTZ R11, R3.reuse, R175 ;  /* 0x000000af030b7220 */ /* 0x040fe40000410000 */
[----:B------:R-:W5:Y:S01]  /*85b0*/  LDSM.16.MT88.4 R172, [R240+0x100] ;  /* 0x00010000f0ac783b */ /* 0x000f620000004200 */
        /* <DEDUP_REMOVED lines=9> */
[----:B----4-:R-:W-:Y:S01]  /*8650*/  F2FP.PACK_AB R176, R193, R198 ;  /* 0x000000c6c1b0723e */ /* 0x010fe200000000ff */
[C---:B------:R-:W-:Y:S02]  /*8660*/  FMUL.FTZ R58, R3.reuse, R58 ;  /* 0x0000003a033a7220 */ /* 0x040fe40000410000 */
[C---:B------:R-:W-:Y:S02]  /*8670*/  FMUL.FTZ R59, R3.reuse, R59 ;  /* 0x0000003b033b7220 */ /* 0x040fe40000410000 */
[C---:B------:R-:W-:Y:S01]  /*8680*/  FMUL.FTZ R60, R180.reuse, R60 ;  /* 0x0000003cb43c7220 */ /* 0x040fe20000410000 */
[----:B------:R-:W4:Y:S01]  /*8690*/  MUFU.EX2 R195, R195 ;  /* 0x000000c300c37308 */ /* 0x000f220000000800 */
        /* <DEDUP_REMOVED lines=12> */
[----:B------:R-:W-:Y:S02]  /*8760*/  FMUL.FTZ R71, R3, R71 ;  /* 0x0000004703477220 */ /* 0x000fe40000410000 */
        /* <DEDUP_REMOVED lines=20> */
[----:B------:R-:W-:Y:S01]  /*88b0*/  FMUL.FTZ R87, R3, R87 ;  /* 0x0000005703577220 */ /* 0x000fe20000410000 */
[----:B----4-:R-:W-:Y:S01]  /*88c0*/  F2FP.PACK_AB R178, R189, R192 ;  /* 0x000000c0bdb2723e */ /* 0x010fe200000000ff */
[----:B------:R-:W-:Y:S02]  /*88d0*/  FMUL.FTZ R12, R180, R168 ;  /* 0x000000a8b40c7220 */ /* 0x000fe40000410000 */
[----:B------:R-:W-:Y:S02]  /*88e0*/  FMUL.FTZ R14, R3, R170 ;  /* 0x000000aa030e7220 */ /* 0x000fe40000410000 */
[--C-:B------:R-:W-:Y:S01]  /*88f0*/  FFMA.FTZ R20, R20, c[0x0][0x2d0], -R199.reuse ;  /* 0x0000b40014147a23 */ /* 0x100fe200000108c7 */
[----:B------:R-:W-:Y:S01]  /*8900*/  MUFU.EX2 R181, R181 ;  /* 0x000000b500b57308 */ /* 0x000fe20000000800 */
[C---:B------:R-:W-:Y:S05]  /*8910*/  HMMA.16816.F32 R4, R176.reuse, R184, R4 ;  /* 0x000000b8b004723c */ /* 0x040fea0000001804 */
[--C-:B------:R-:W-:Y:S02]  /*8920*/  FFMA.FTZ R21, R21, c[0x0][0x2d0], -R199.reuse ;  /* 0x0000b40015157a23 */ /* 0x100fe400000108c7 */
[--C-:B------:R-:W-:Y:S01]  /*8930*/  FFMA.FTZ R24, R24, c[0x0][0x2d0], -R199.reuse ;  /* 0x0000b40018187a23 */ /* 0x100fe200000108c7 */
[C---:B------:R-:W-:Y:S04]  /*8940*/  HMMA.16816.F32 R8, R176.reuse, R186, R8 ;  /* 0x000000bab008723c */ /* 0x040fe80000001808 */
[--C-:B------:R-:W-:Y:S02]  /*8950*/  FFMA.FTZ R25, R25, c[0x0][0x2d0], -R199.reuse ;  /* 0x0000b40019197a23 */ /* 0x100fe400000108c7 */
[--C-:B------:R-:W-:Y:S02]  /*8960*/  FFMA.FTZ R26, R26, c[0x0][0x2d0], -R188.reuse ;  /* 0x0000b4001a1a7a23 */ /* 0x100fe400000108bc */
[C---:B-----5:R-:W-:Y:S04]  /*8970*/  HMMA.16816.F32 R52, R176.reuse, R172, R52 ;  /* 0x000000acb034723c */ /* 0x060fe80000001834 */
[--C-:B------:R-:W-:Y:S02]  /*8980*/  FFMA.FTZ R27, R27, c[0x0][0x2d0], -R188.reuse ;  /* 0x0000b4001b1b7a23 */ /* 0x100fe400000108bc */
[--C-:B------:R-:W-:Y:S02]  /*8990*/  FFMA.FTZ R29, R29, c[0x0][0x2d0], -R199.reuse ;  /* 0x0000b4001d1d7a23 */ /* 0x100fe400000108c7 */
[C---:B------:R-:W-:Y:S01]  /*89a0*/  HMMA.16816.F32 R56, R176.reuse, R174, R56 ;  /* 0x000000aeb038723c */ /* 0x040fe20000001838 */
[----:B------:R-:W1:Y:S03]  /*89b0*/  LDSM.16.MT88.4 R172, [R239+0x100] ;  /* 0x00010000efac783b */ /* 0x000e660000004200 */
        /* <DEDUP_REMOVED lines=85> */
[--C-:B------:R-:W-:Y:S02]  /*8f10*/  FFMA.FTZ R187, R13, c[0x0][0x2d0], -R199.reuse ;  /* 0x0000b4000dbb7a23 */ /* 0x100fe400000108c7 */
[C---:B------:R-:W-:Y:S02]  /*8f20*/  FMUL.FTZ R13, R180.reuse, R169 ;  /* 0x000000a9b40d7220 */ /* 0x040fe40000410000 */
[----:B------:R-:W-:Y:S02]  /*8f30*/  FFMA.FTZ R186, R15, c[0x0][0x2d0], -R188 ;  /* 0x0000b4000fba7a23 */ /* 0x000fe400000108bc */
[C---:B------:R-:W-:Y:S01]  /*8f40*/  FMUL.FTZ R15, R3.reuse, R171 ;  /* 0x000000ab030f7220 */ /* 0x040fe20000410000 */
[----:B------:R-:W4:Y:S01]  /*8f50*/  MUFU.EX2 R187, R187 ;  /* 0x000000bb00bb7308 */ /* 0x000f220000000800 */
[----:B------:R-:W-:Y:S01]  /*8f60*/  LDSM.16.MT88.4 R168, [R242+0x900] ;  /* 0x00090000f2a8783b */ /* 0x000fe20000004200 */
[C---:B-1----:R-:W-:Y:S03]  /*8f70*/  HMMA.16816.F32 R84, R176.reuse, R172, R84 ;  /* 0x000000acb054723c */ /* 0x042fe60000001854 */
[C---:B------:R-:W-:Y:S02]  /*8f80*/  FMUL.FTZ R164, R180.reuse, R164 ;  /* 0x000000a4b4a47220 */ /* 0x040fe40000410000 */
[----:B------:R-:W-:Y:S02]  /*8f90*/  FMUL.FTZ R165, R180, R165 ;  /* 0x000000a5b4a57220 */ /* 0x000fe40000410000 */
[C---:B------:R-:W-:Y:S01]  /*8fa0*/  FMUL.FTZ R166, R3.reuse, R166 ;  /* 0x000000a603a67220 */ /* 0x040fe20000410000 */
[C---:B------:R-:W-:Y:S01]  /*8fb0*/  HMMA.16816.F32 R88, R176.reuse, R174, R88 ;  /* 0x000000aeb058723c */ /* 0x040fe20000001858 */
[----:B------:R-:W1:Y:S01]  /*8fc0*/  LDSM.16.MT88.4 R172, [R239+0x3100] ;  /* 0x00310000efac783b */ /* 0x000e620000004200 */
[----:B------:R-:W5:Y:S02]  /*8fd0*/  MUFU.EX2 R186, R186 ;  /* 0x000000ba00ba7308 */ /* 0x000f640000000800 */
[----:B------:R-:W-:Y:S02]  /*8fe0*/  FMUL.FTZ R167, R3, R167 ;  /* 0x000000a703a77220 */ /* 0x000fe40000410000 */
[--C-:B------:R-:W-:Y:S02]  /*8ff0*/  FFMA.FTZ R203, R45, c[0x0][0x2d0], -R199.reuse ;  /* 0x0000b4002dcb7a23 */ /* 0x100fe400000108c7 */
[--C-:B------:R-:W-:Y:S04]  /*9000*/  FFMA.FTZ R200, R28, c[0x0][0x2d0], -R199.reuse ;  /* 0x0000b4001cc87a23 */ /* 0x100fe800000108c7 */
[----:B------:R-:W-:Y:S01]  /*9010*/  MUFU.EX2 R45, R20 ;  /* 0x00000014002d7308 */ /* 0x000fe20000000800 */
[--C-:B------:R-:W-:Y:S02]  /*9020*/  FFMA.FTZ R28, R32, c[0x0][0x2d0], -R199.reuse ;  /* 0x0000b400201c7a23 */ /* 0x100fe400000108c7 */
[----:B--2---:R-:W-:Y:S02]  /*9030*/  FFMA.FTZ R32, R180, R204, R198 ;  /* 0x000000ccb4207223 */ /* 0x004fe400000100c6 */
[--C-:B------:R-:W-:Y:S02]  /*9040*/  FFMA.FTZ R204, R34, c[0x0][0x2d0], -R188.reuse ;  /* 0x0000b40022cc7a23 */ /* 0x100fe400000108bc */
[----:B------:R-:W-:Y:S02]  /*9050*/  FFMA.FTZ R202, R33, c[0x0][0x2d0], -R199 ;  /* 0x0000b40021ca7a23 */ /* 0x000fe400000108c7 */
[----:B---3--:R-:W-:Y:S01]  /*9060*/  FFMA.FTZ R33, R3, R201, R197 ;  /* 0x000000c903217223 */ /* 0x008fe200000100c5 */
        /* <DEDUP_REMOVED lines=8> */
[----:B----4-:R-:W-:Y:S01]  /*90f0*/  F2FP.PACK_AB R16, R187, R196 ;  /* 0x000000c4bb10723e */ /* 0x010fe200000000ff */
[--C-:B------:R-:W-:Y:S01]  /*9100*/  FFMA.FTZ R184, R17, c[0x0][0x2d0], -R199.reuse ;  /* 0x0000b40011b87a23 */ /* 0x100fe200000108c7 */
[----:B-----5:R-:W-:Y:S01]  /*9110*/  F2FP.PACK_AB R17, R186, R191 ;  /* 0x000000bfba11723e */ /* 0x020fe200000000ff */
[--C-:B------:R-:W-:Y:S02]  /*9120*/  FFMA.FTZ R18, R18, c[0x0][0x2d0], -R188.reuse ;  /* 0x0000b40012127a23 */ /* 0x100fe400000108bc */
[--C-:B------:R-:W-:Y:S01]  /*9130*/  FFMA.FTZ R42, R42, c[0x0][0x2d0], -R188.reuse ;  /* 0x0000b4002a2a7a23 */ /* 0x100fe200000108bc */
[C---:B-1----:R-:W-:Y:S02]  /*9140*/  HMMA.16816.F32 R92, R176.reuse, R172, R92 ;  /* 0x000000acb05c723c */ /* 0x042fe4000000185c */
[----:B------:R-:W-:Y:S01]  /*9150*/  MUFU.EX2 R40, R25 ;  /* 0x0000001900287308 */ /* 0x000fe20000000800 */
[--C-:B------:R-:W-:Y:S02]  /*9160*/  FFMA.FTZ R43, R43, c[0x0][0x2d0], -R188.reuse ;  /* 0x0000b4002b2b7a23 */ /* 0x100fe400000108bc */
[--C-:B------:R-:W-:Y:S03]  /*9170*/  FFMA.FTZ R47, R47, c[0x0][0x2d0], -R188.reuse ;  /* 0x0000b4002f2f7a23 */ /* 0x100fe600000108bc */
[C---:B------:R-:W-:Y:S01]  /*9180*/  HMMA.16816.F32 R96, R176.reuse, R174, R96 ;  /* 0x000000aeb060723c */ /* 0x040fe20000001860 */
[----:B------:R-:W1:Y:S03]  /*9190*/  LDSM.16.MT88.4 R172, [R238+0x3100] ;  /* 0x00310000eeac783b */ /* 0x000e660000004200 */
[----:B------:R2:W-:Y:S10]  /*91a0*/  MUFU.EX2 R3, R27 ;  /* 0x0000001b00037308 */ /* 0x0005f40000000800 */
[----:B------:R-:W-:Y:S10]  /*91b0*/  MUFU.EX2 R198, R29 ;  /* 0x0000001d00c67308 */ /* 0x000ff40000000800 */
[----:B------:R-:W-:Y:S01]  /*91c0*/  MUFU.EX2 R197, R28 ;  /* 0x0000001c00c57308 */ /* 0x000fe20000000800 */
[----:B--2---:R-:W-:Y:S09]  /*91d0*/  LDSM.16.MT88.4 R24, [R240+0x1100] ;  /* 0x00110000f018783b */ /* 0x004ff20000004200 */
[----:B------:R-:W-:Y:S01]  /*91e0*/  MUFU.EX2 R185, R185 ;  /* 0x000000b900b97308 */ /* 0x000fe20000000800 */
[C---:B-1----:R-:W-:Y:S09]  /*91f0*/  HMMA.16816.F32 R100, R176.reuse, R172, R100 ;  /* 0x000000acb064723c */ /* 0x042ff20000001864 */
[----:B------:R-:W1:Y:S01]  /*9200*/  MUFU.EX2 R184, R184 ;  /* 0x000000b800b87308 */ /* 0x000e620000000800 */
[C---:B------:R-:W-:Y:S01]  /*9210*/  HMMA.16816.F32 R104, R176.reuse, R174, R104 ;  /* 0x000000aeb068723c */ /* 0x040fe20000001868 */
[----:B------:R-:W2:Y:S08]  /*9220*/  LDSM.16.MT88.4 R172, [R242+0x6100] ;  /* 0x00610000f2ac783b */ /* 0x000eb00000004200 */
[----:B------:R-:W-:Y:S10]  /*9230*/  MUFU.EX2 R201, R201 ;  /* 0x000000c900c97308 */ /* 0x000ff40000000800 */
[----:B------:R-:W-:Y:S10]  /*9240*/  MUFU.EX2 R202, R202 ;  /* 0x000000ca00ca7308 */ /* 0x000ff40000000800 */
[----:B------:R-:W-:Y:S10]  /*9250*/  MUFU.EX2 R204, R204 ;  /* 0x000000cc00cc7308 */ /* 0x000ff40000000800 */
[----:B------:R-:W-:Y:S01]  /*9260*/  MUFU.EX2 R42, R42 ;  /* 0x0000002a002a7308 */ /* 0x000fe20000000800 */
[C---:B--2---:R-:W-:Y:S09]  /*9270*/  HMMA.16816.F32 R108, R176.reuse, R172, R108 ;  /* 0x000000acb06c723c */ /* 0x044ff2000000186c */
[----:B------:R-:W-:Y:S01]  /*9280*/  MUFU.EX2 R43, R43 ;  /* 0x0000002b002b7308 */ /* 0x000fe20000000800 */
[C---:B------:R-:W-:Y:S01]  /*9290*/  HMMA.16816.F32 R112, R176.reuse, R174, R112 ;  /* 0x000000aeb070723c */ /* 0x040fe20000001870 */
[----:B------:R-:W2:Y:S08]  /*92a0*/  LDSM.16.MT88.4 R172, [R240+0x6100] ;  /* 0x00610000f0ac783b */ /* 0x000eb00000004200 */
[----:B------:R-:W-:Y:S10]  /*92b0*/  MUFU.EX2 R203, R203 ;  /* 0x000000cb00cb7308 */ /* 0x000ff40000000800 */
[----:B------:R-:W-:Y:S01]  /*92c0*/  MUFU.EX2 R47, R47 ;  /* 0x0000002f002f7308 */ /* 0x000fe20000000800 */
        /* <DEDUP_REMOVED lines=19> */
[----:B------:R-:W-:Y:S01]  /*9400*/  HMMA.16816.F32 R164, R176, R174, R164 ;  /* 0x000000aeb0a4723c */ /* 0x000fe200000018a4 */
[----:B------:R1:W2:Y:S01]  /*9410*/  MUFU.EX2 R176, R18 ;  /* 0x0000001200b07308 */ /* 0x0002a20000000800 */
[----:B------:R-:W-:Y:S05]  /*9420*/  LDSM.16.MT88.4 R172, [R238+0x9900] ;  /* 0x00990000eeac783b */ /* 0x000fea0000004200 */
[--C-:B------:R-:W-:Y:S02]  /*9430*/  FFMA.FTZ R179, R44, c[0x0][0x2d0], -R199.reuse ;  /* 0x0000b4002cb37a23 */ /* 0x100fe400000108c7 */
[--C-:B------:R-:W-:Y:S02]  /*9440*/  FFMA.FTZ R178, R48, c[0x0][0x2d0], -R199.reuse ;  /* 0x0000b40030b27a23 */ /* 0x100fe400000108c7 */
[----:B------:R3:W4:Y:S01]  /*9450*/  MUFU.EX2 R44, R21 ;  /* 0x00000015002c7308 */ /* 0x0007220000000800 */
[--C-:B------:R-:W-:Y:S02]  /*9460*/  FFMA.FTZ R48, R22, c[0x0][0x2d0], -R188.reuse ;  /* 0x0000b40016307a23 */ /* 0x100fe400000108bc */
[----:B------:R-:W-:Y:S02]  /*9470*/  FFMA.FTZ R177, R49, c[0x0][0x2d0], -R199 ;  /* 0x0000b40031b17a23 */ /* 0x000fe400000108c7 */
[--C-:B------:R-:W-:Y:S05]  /*9480*/  FFMA.FTZ R49, R23, c[0x0][0x2d0], -R188.reuse ;  /* 0x0000b40017317a23 */ /* 0x100fea00000108bc */
[----:B------:R5:W-:Y:S01]  /*9490*/  MUFU.EX2 R199, R200 ;  /* 0x000000c800c77308 */ /* 0x000be20000000800 */
[----:B-1----:R-:W-:Y:S02]  /*94a0*/  F2FP.PACK_AB R18, R184, R185 ;  /* 0x000000b9b812723e */ /* 0x002fe400000000ff */
[----:B--2---:R-:W-:Y:S07]  /*94b0*/  F2FP.PACK_AB R19, R181, R176 ;  /* 0x000000b0b513723e */ /* 0x004fee00000000ff */
[----:B------:R-:W-:Y:S01]  /*94c0*/  MUFU.EX2 R48, R48 ;  /* 0x0000003000307308 */ /* 0x000fe20000000800 */
[C---:B------:R-:W-:Y:S01]  /*94d0*/  HMMA.16816.F32 R4, R16.reuse, R168, R4 ;  /* 0x000000a81004723c */ /* 0x040fe20000001804 */
[----:B---3--:R-:W-:Y:S08]  /*94e0*/  LDSM.16.MT88.4 R20, [R242+0x1100] ;  /* 0x00110000f214783b */ /* 0x008ff00000004200 */
[----:B------:R-:W1:Y:S01]  /*94f0*/  MUFU.EX2 R49, R49 ;  /* 0x0000003100317308 */ /* 0x000e620000000800 */
[C---:B------:R-:W-:Y:S01]  /*9500*/  HMMA.16816.F32 R8, R16.reuse, R170, R8 ;  /* 0x000000aa1008723c */ /* 0x040fe20000001808 */
[----:B------:R-:W2:Y:S02]  /*9510*/  LDSM.16.MT88.4 R168, [R240+0x900] ;  /* 0x00090000f0a8783b */ /* 0x000ea40000004200 */
[----:B-----5:R-:W-:Y:S06]  /*9520*/  FFMA.FTZ R200, R30, c[0x0][0x2d0], -R188 ;  /* 0x0000b4001ec87a23 */ /* 0x020fec00000108bc */
[----:B------:R-:W-:Y:S01]  /*9530*/  LDSM.16.MT88.4 R28, [R239+0x1900] ;  /* 0x00190000ef1c783b */ /* 0x000fe20000004200 */
[----:B------:R-:W3:Y:S01]  /*9540*/  MUFU.EX2 R200, R200 ;  /* 0x000000c800c87308 */ /* 0x000ee20000000800 */
        /* <DEDUP_REMOVED lines=42> */
[C---:B------:R-:W-:Y:S07]  /*97f0*/  HMMA.16816.F32 R12, R16.reuse, R172, R12 ;  /* 0x000000ac100c723c */ /* 0x040fee000000180c */
[----:B------:R-:W-:Y:S01]  /*9800*/  FADD.FTZ R172, R193, R32 ;  /* 0x00000020c1ac7221 */ /* 0x000fe20000010000 */
[----:B------:R-:W-:Y:S04]  /*9810*/  HMMA.16816.F32 R164, R16, R174, R164 ;  /* 0x000000ae10a4723c */ /* 0x000fe800000018a4 */
[----:B------:R-:W-:Y:S02]  /*9820*/  FADD.FTZ R173, R195, R33 ;  /* 0x00000021c3ad7221 */ /* 0x000fe40000010000 */
[--C-:B------:R-:W-:Y:S01]  /*9830*/  FFMA.FTZ R193, R39, c[0x0][0x2d0], -R188.reuse ;  /* 0x0000b40027c17a23 */ /* 0x100fe200000108bc */
[----:B----4-:R-:W-:Y:S01]  /*9840*/  F2FP.PACK_AB R16, R44, R45 ;  /* 0x0000002d2c10723e */ /* 0x010fe200000000ff */
[----:B------:R-:W-:Y:S01]  /*9850*/  FADD.FTZ R173, R194, R173 ;  /* 0x000000adc2ad7221 */ /* 0x000fe20000010000 */
[----:B-1----:R-:W-:Y:S01]  /*9860*/  F2FP.PACK_AB R17, R49, R48 ;  /* 0x000000303111723e */ /* 0x002fe200000000ff */
[----:B------:R-:W-:Y:S02]  /*9870*/  MUFU.EX2 R194, R36 ;  /* 0x0000002400c27308 */ /* 0x000fe40000000800 */
[----:B------:R-:W-:Y:S01]  /*9880*/  F2FP.PACK_AB R18, R40, R41 ;  /* 0x000000292812723e */ /* 0x000fe200000000ff */
[----:B------:R-:W-:Y:S01]  /*9890*/  FFMA.FTZ R174, R46, c[0x0][0x2d0], -R188 ;  /* 0x0000b4002eae7a23 */ /* 0x000fe200000108bc */
[----:B------:R-:W-:Y:S01]  /*98a0*/  F2FP.PACK_AB R19, R3, R180 ;  /* 0x000000b40313723e */ /* 0x000fe200000000ff */
[----:B------:R-:W-:Y:S02]  /*98b0*/  FADD.FTZ R195, R190, R173 ;  /* 0x000000adbec37221 */ /* 0x000fe40000010000 */
[----:B------:R-:W-:Y:S02]  /*98c0*/  FADD.FTZ R172, R192, R172 ;  /* 0x000000acc0ac7221 */ /* 0x000fe40000010000 */
[----:B------:R-:W-:Y:S01]  /*98d0*/  FFMA.FTZ R192, R38, c[0x0][0x2d0], -R188 ;  /* 0x0000b40026c07a23 */ /* 0x000fe200000108bc */
[----:B------:R-:W-:Y:S01]  /*98e0*/  MUFU.EX2 R46, R179 ;  /* 0x000000b3002e7308 */ /* 0x000fe20000000800 */
[C---:B------:R-:W-:Y:S03]  /*98f0*/  HMMA.16816.F32 R4, R16.reuse, R20, R4 ;  /* 0x000000141004723c */ /* 0x040fe60000001804 */
[----:B------:R-:W-:Y:S02]  /*9900*/  FADD.FTZ R189, R189, R172 ;  /* 0x000000acbdbd7221 */ /* 0x000fe40000010000 */
[----:B------:R-:W-:Y:S02]  /*9910*/  FFMA.FTZ R172, R50, c[0x0][0x2d0], -R188 ;  /* 0x0000b40032ac7a23 */ /* 0x000fe400000108bc */
[----:B------:R-:W-:Y:S01]  /*9920*/  FADD.FTZ R196, R196, R189 ;  /* 0x000000bdc4c47221 */ /* 0x000fe20000010000 */
[C---:B------:R-:W-:Y:S01]  /*9930*/  HMMA.16816.F32 R8, R16.reuse, R22, R8 ;  /* 0x000000161008723c */ /* 0x040fe20000001808 */
[----:B------:R-:W1:Y:S01]  /*9940*/  LDSM.16.MT88.4 R20, [R238+0x1100] ;  /* 0x00110000ee14783b */ /* 0x000e620000004200 */
[----:B------:R-:W-:Y:S02]  /*9950*/  MUFU.EX2 R50, R174 ;  /* 0x000000ae00327308 */ /* 0x000fe40000000800 */
[----:B------:R-:W-:Y:S04]  /*9960*/  FADD.FTZ R195, R191, R195 ;  /* 0x000000c3bfc37221 */ /* 0x000fe80000010000 */
[C---:B------:R-:W-:Y:S04]  /*9970*/  HMMA.16816.F32 R52, R16.reuse, R24, R52 ;  /* 0x000000181034723c */ /* 0x040fe80000001834 */
[----:B------:R4:W-:Y:S01]  /*9980*/  MUFU.EX2 R190, R172 ;  /* 0x000000ac00be7308 */ /* 0x0009e20000000800 */
[----:B------:R-:W-:Y:S03]  /*9990*/  FADD.FTZ R186, R186, R195 ;  /* 0x000000c3baba7221 */ /* 0x000fe60000010000 */
[C---:B------:R-:W-:Y:S01]  /*99a0*/  HMMA.16816.F32 R56, R16.reuse, R26, R56 ;  /* 0x0000001a1038723c */ /* 0x040fe20000001838 */
[----:B------:R-:W5:Y:S05]  /*99b0*/  LDSM.16.MT88.4 R24, [R242+0x4100] ;  /* 0x00410000f218783b */ /* 0x000f6a0000004200 */
[----:B------:R3:W-:Y:S02]  /*99c0*/  MUFU.EX2 R189, R177 ;  /* 0x000000b100bd7308 */ /* 0x0007e40000000800 */
[C---:B--2---:R-:W-:Y:S08]  /*99d0*/  HMMA.16816.F32 R60, R16.reuse, R168, R60 ;  /* 0x000000a8103c723c */ /* 0x044ff0000000183c */
[C---:B------:R-:W-:Y:S01]  /*99e0*/  HMMA.16816.F32 R64, R16.reuse, R170, R64 ;  /* 0x000000aa1040723c */ /* 0x040fe20000001840 */
[----:B------:R-:W2:Y:S01]  /*99f0*/  LDSM.16.MT88.4 R168, [R240+0x4100] ;  /* 0x00410000f0a8783b */ /* 0x000ea20000004200 */
[----:B------:R-:W-:Y:S06]  /*9a00*/  MUFU.EX2 R192, R192 ;  /* 0x000000c000c07308 */ /* 0x000fec0000000800 */
[C---:B-1----:R-:W-:Y:S01]  /*9a10*/  HMMA.16816.F32 R68, R16.reuse, R20, R68 ;  /* 0x000000141044723c */ /* 0x042fe20000001844 */
[----:B----4-:R-:W-:Y:S03]  /*9a20*/  LDSM.16.MT88.4 R172, [R242+0x2900] ;  /* 0x00290000f2ac783b */ /* 0x010fe60000004200 */
[----:B------:R-:W-:Y:S01]  /*9a30*/  MUFU.EX2 R193, R193 ;  /* 0x000000c100c17308 */ /* 0x000fe20000000800 */
[----:B---3--:R-:W-:Y:S03]  /*9a40*/  FADD.FTZ R177, R187, R196 ;  /* 0x000000c4bbb17221 */ /* 0x008fe60000010000 */
[C---:B------:R-:W-:Y:S01]  /*9a50*/  HMMA.16816.F32 R72, R16.reuse, R22, R72 ;  /* 0x000000161048723c */ /* 0x040fe20000001848 */
[----:B------:R-:W1:Y:S03]  /*9a60*/  LDSM.16.MT88.4 R20, [R239+0x4100] ;  /* 0x00410000ef14783b */ /* 0x000e660000004200 */
        /* <DEDUP_REMOVED lines=9> */
[C---:B--2---:R-:W-:Y:S04]  /*9b00*/  HMMA.16816.F32 R84, R16.reuse, R168, R84 ;  /* 0x000000a81054723c */ /* 0x044fe80000001854 */
[----:B------:R-:W-:Y:S02]  /*9b10*/  FADD.FTZ R49, R49, R185 ;  /* 0x000000b931317221 */ /* 0x000fe40000010000 */
[----:B------:R-:W-:Y:S02]  /*9b20*/  FADD.FTZ R44, R44, R184 ;  /* 0x000000b82c2c7221 */ /* 0x000fe40000010000 */
[C---:B------:R-:W-:Y:S01]  /*9b30*/  HMMA.16816.F32 R88, R16.reuse, R170, R88 ;  /* 0x000000aa1058723c */ /* 0x040fe20000001858 */
[----:B------:R-:W2:Y:S03]  /*9b40*/  LDSM.16.MT88.4 R168, [R242+0x7100] ;  /* 0x00710000f2a8783b */ /* 0x000ea60000004200 */
[----:B------:R-:W-:Y:S01]  /*9b50*/  FADD.FTZ R49, R180, R49 ;  /* 0x00000031b4317221 */ /* 0x000fe20000010000 */
[----:B------:R-:W-:Y:S01]  /*9b60*/  MOV R180, R2 ;  /* 0x0000000200b47202 */ /* 0x000fe20000000f00 */
[----:B------:R-:W-:Y:S02]  /*9b70*/  FADD.FTZ R44, R41, R44 ;  /* 0x0000002c292c7221 */ /* 0x000fe40000010000 */
[----:B------:R-:W-:Y:S01]  /*9b80*/  FADD.FTZ R3, R3, R49 ;  /* 0x0000003103037221 */ /* 0x000fe20000010000 */
[C---:B-1----:R-:W-:Y:S03]  /*9b90*/  HMMA.16816.F32 R92, R16.reuse, R20, R92 ;  /* 0x00000014105c723c */ /* 0x042fe6000000185c */
[----:B------:R-:W-:Y:S02]  /*9ba0*/  FADD.FTZ R3, R200, R3 ;  /* 0x00000003c8037221 */ /* 0x000fe40000010000 */
[----:B------:R-:W-:Y:S03]  /*9bb0*/  FADD.FTZ R40, R40, R44 ;  /* 0x0000002c28287221 */ /* 0x000fe60000010000 */
[C---:B------:R-:W-:Y:S01]  /*9bc0*/  HMMA.16816.F32 R96, R16.reuse, R22, R96 ;  /* 0x000000161060723c */ /* 0x040fe20000001860 */
[----:B------:R-:W1:Y:S03]  /*9bd0*/  LDSM.16.MT88.4 R20, [R240+0x7100] ;  /* 0x00710000f014783b */ /* 0x000e660000004200 */
[----:B------:R-:W-:Y:S04]  /*9be0*/  FADD.FTZ R40, R199, R40 ;  /* 0x00000028c7287221 */ /* 0x000fe80000010000 */
        /* <DEDUP_REMOVED lines=24> */
[C---:B------:R-:W-:Y:S01]  /*9d70*/  HMMA.16816.F32 R12, R16.reuse, R168, R12 ;  /* 0x000000a8100c723c */ /* 0x040fe2000000180c */
[----:B------:R-:W2:Y:S06]  /*9d80*/  MUFU.EX2 R169, R206 ;  /* 0x000000ce00a97308 */ /* 0x000eac0000000800 */
[--C-:B------:R-:W-:Y:S01]  /*9d90*/  FFMA.FTZ R168, R35, c[0x0][0x2d0], -R188.reuse ;  /* 0x0000b40023a87a23 */ /* 0x100fe200000108bc */
[----:B------:R-:W-:Y:S01]  /*9da0*/  HMMA.16816.F32 R164, R16, R170, R164 ;  /* 0x000000aa10a4723c */ /* 0x000fe200000018a4 */
[----:B------:R-:W3:Y:S02]  /*9db0*/  LDSM.16.MT88.4 R32, [R238+0x1900] ;  /* 0x00190000ee20783b */ /* 0x000ee40000004200 */
[----:B------:R4:W-:Y:S01]  /*9dc0*/  MUFU.EX2 R170, R37 ;  /* 0x0000002500aa7308 */ /* 0x0009e20000000800 */
[----:B------:R-:W-:Y:S03]  /*9dd0*/  FFMA.FTZ R188, R51, c[0x0][0x2d0], -R188 ;  /* 0x0000b40033bc7a23 */ /* 0x000fe600000108bc */
[C---:B------:R-:W-:Y:S01]  /*9de0*/  F2FP.PACK_AB R16, R198.reuse, R199 ;  /* 0x000000c7c610723e */ /* 0x040fe200000000ff */
[----:B------:R-:W-:Y:S01]  /*9df0*/  FADD.FTZ R198, R198, R40 ;  /* 0x00000028c6c67221 */ /* 0x000fe20000010000 */
[C---:B------:R-:W-:Y:S03]  /*9e00*/  F2FP.PACK_AB R17, R201.reuse, R200 ;  /* 0x000000c8c911723e */ /* 0x040fe600000000ff */
[----:B------:R-:W-:Y:S01]  /*9e10*/  F2FP.PACK_AB R18, R202, R197 ;  /* 0x000000c5ca12723e */ /* 0x000fe200000000ff */
[----:B------:R-:W5:Y:S01]  /*9e20*/  MUFU.EX2 R168, R168 ;  /* 0x000000a800a87308 */ /* 0x000f620000000800 */
[----:B------:R-:W-:Y:S02]  /*9e30*/  FADD.FTZ R201, R201, R3 ;  /* 0x00000003c9c97221 */ /* 0x000fe40000010000 */
[----:B------:R-:W-:Y:S02]  /*9e40*/  FADD.FTZ R198, R197, R198 ;  /* 0x000000c6c5c67221 */ /* 0x000fe40000010000 */
[----:B------:R-:W-:Y:S02]  /*9e50*/  FADD.FTZ R201, R204, R201 ;  /* 0x000000c9ccc97221 */ /* 0x000fe40000010000 */
[----:B------:R-:W-:Y:S03]  /*9e60*/  FADD.FTZ R202, R202, R198 ;  /* 0x000000c6caca7221 */ /* 0x000fe60000010000 */
[----:B------:R-:W-:Y:S01]  /*9e70*/  MUFU.EX2 R51, R178 ;  /* 0x000000b200337308 */ /* 0x000fe20000000800 */
[----:B--2---:R-:W-:Y:S01]  /*9e80*/  FADD.FTZ R202, R169, R202 ;  /* 0x000000caa9ca7221 */ /* 0x004fe20000010000 */
[----:B----4-:R-:W-:Y:S08]  /*9e90*/  LDSM.16.MT88.4 R36, [R240+0x5100] ;  /* 0x00510000f024783b */ /* 0x010ff00000004200 */
[----:B------:R-:W-:Y:S01]  /*9ea0*/  MUFU.EX2 R188, R188 ;  /* 0x000000bc00bc7308 */ /* 0x000fe20000000800 */
[C---:B-----5:R-:W-:Y:S01]  /*9eb0*/  F2FP.PACK_AB R19, R168.reuse, R204 ;  /* 0x000000cca813723e */ /* 0x060fe200000000ff */
[----:B------:R-:W-:Y:S04]  /*9ec0*/  FADD.FTZ R168, R168, R201 ;  /* 0x000000c9a8a87221 */ /* 0x000fe80000010000 */
[----:B------:R-:W-:Y:S04]  /*9ed0*/  FADD.FTZ R168, R192, R168 ;  /* 0x000000a8c0a87221 */ /* 0x000fe80000010000 */
[----:B------:R-:W2:Y:S01]  /*9ee0*/  MUFU.EX2 R171, R205 ;  /* 0x000000cd00ab7308 */ /* 0x000ea20000000800 */
[C---:B-1----:R-:W-:Y:S08]  /*9ef0*/  HMMA.16816.F32 R4, R16.reuse, R20, R4 ;  /* 0x000000141004723c */ /* 0x042ff00000001804 */
[C---:B------:R-:W-:Y:S01]  /*9f00*/  HMMA.16816.F32 R8, R16.reuse, R22, R8 ;  /* 0x000000161008723c */ /* 0x040fe20000001808 */
[----:B------:R-:W1:Y:S07]  /*9f10*/  LDSM.16.MT88.4 R20, [R242+0x4900] ;  /* 0x00490000f214783b */ /* 0x000e6e0000004200 */
[C---:B------:R-:W-:Y:S08]  /*9f20*/  HMMA.16816.F32 R52, R16.reuse, R24, R52 ;  /* 0x000000181034723c */ /* 0x040ff00000001834 */
[C---:B------:R-:W-:Y:S01]  /*9f30*/  HMMA.16816.F32 R56, R16.reuse, R26, R56 ;  /* 0x0000001a1038723c */ /* 0x040fe20000001838 */
[----:B------:R-:W4:Y:S07]  /*9f40*/  LDSM.16.MT88.4 R24, [R240+0x4900] ;  /* 0x00490000f018783b */ /* 0x000f2e0000004200 */
[C---:B------:R-:W-:Y:S08]  /*9f50*/  HMMA.16816.F32 R60, R16.reuse, R28, R60 ;  /* 0x0000001c103c723c */ /* 0x040ff0000000183c */
[C---:B------:R-:W-:Y:S01]  /*9f60*/  HMMA.16816.F32 R64, R16.reuse, R30, R64 ;  /* 0x0000001e1040723c */ /* 0x040fe20000001840 */
[----:B------:R-:W5:Y:S07]  /*9f70*/  LDSM.16.MT88.4 R28, [R239+0x4900] ;  /* 0x00490000ef1c783b */ /* 0x000f6e0000004200 */
[C---:B---3--:R-:W-:Y:S08]  /*9f80*/  HMMA.16816.F32 R68, R16.reuse, R32, R68 ;  /* 0x000000201044723c */ /* 0x048ff00000001844 */
[C---:B------:R-:W-:Y:S01]  /*9f90*/  HMMA.16816.F32 R72, R16.reuse, R34, R72 ;  /* 0x000000221048723c */ /* 0x040fe20000001848 */
[----:B------:R-:W-:Y:S07]  /*9fa0*/  LDSM.16.MT88.4 R32, [R242+0x7900] ;  /* 0x00790000f220783b */ /* 0x000fee0000004200 */
[C---:B-1----:R-:W-:Y:S08]  /*9fb0*/  HMMA.16816.F32 R76, R16.reuse, R20, R76 ;  /* 0x00000014104c723c */ /* 0x042ff0000000184c */
[C---:B------:R-:W-:Y:S01]  /*9fc0*/  HMMA.16816.F32 R80, R16.reuse, R22, R80 ;  /* 0x000000161050723c */ /* 0x040fe20000001850 */
[----:B------:R-:W1:Y:S07]  /*9fd0*/  LDSM.16.MT88.4 R20, [R238+0x4900] ;  /* 0x00490000ee14783b */ /* 0x000e6e0000004200 */
[C---:B----4-:R-:W-:Y:S08]  /*9fe0*/  HMMA.16816.F32 R84, R16.reuse, R24, R84 ;  /* 0x000000181054723c */ /* 0x050ff00000001854 */
[C---:B------:R-:W-:Y:S01]  /*9ff0*/  HMMA.16816.F32 R88, R16.reuse, R26, R88 ;  /* 0x0000001a1058723c */ /* 0x040fe20000001858 */
[----:B------:R-:W3:Y:S07]  /*a000*/  LDSM.16.MT88.4 R24, [R240+0x7900] ;  /* 0x00790000f018783b */ /* 0x000eee0000004200 */
[C---:B-----5:R-:W-:Y:S08]  /*a010*/  HMMA.16816.F32 R92, R16.reuse, R28, R92 ;  /* 0x0000001c105c723c */ /* 0x060ff0000000185c */
        /* <DEDUP_REMOVED lines=27> */
[----:B------:R-:W-:Y:S01]  /*a1d0*/  HMMA.16816.F32 R164, R16, R30, R164 ;  /* 0x0000001e10a4723c */ /* 0x000fe200000018a4 */
[----:B------:R-:W3:Y:S06]  /*a1e0*/  LDSM.16.MT88.4 R28, [R238+0x2100] ;  /* 0x00210000ee1c783b */ /* 0x000eec0000004200 */
[C---:B--2---:R-:W-:Y:S01]  /*a1f0*/  F2FP.PACK_AB R16, R171.reuse, R169 ;  /* 0x000000a9ab10723e */ /* 0x044fe200000000ff */
[----:B------:R-:W-:Y:S01]  /*a200*/  FADD.FTZ R171, R171, R202 ;  /* 0x000000caabab7221 */ /* 0x000fe20000010000 */
[C---:B------:R-:W-:Y:S03]  /*a210*/  F2FP.PACK_AB R17, R193.reuse, R192 ;  /* 0x000000c0c111723e */ /* 0x040fe600000000ff */
[----:B------:R-:W-:Y:S01]  /*a220*/  F2FP.PACK_AB R18, R194, R170 ;  /* 0x000000aac212723e */ /* 0x000fe200000000ff */
[----:B------:R-:W-:Y:S01]  /*a230*/  FADD.FTZ R193, R193, R168 ;  /* 0x000000a8c1c17221 */ /* 0x000fe20000010000 */
[C---:B------:R-:W-:Y:S01]  /*a240*/  F2FP.PACK_AB R19, R43.reuse, R42 ;  /* 0x0000002a2b13723e */ /* 0x040fe200000000ff */
[----:B------:R-:W-:Y:S02]  /*a250*/  FADD.FTZ R171, R170, R171 ;  /* 0x000000abaaab7221 */ /* 0x000fe40000010000 */
[----:B------:R-:W-:Y:S02]  /*a260*/  FADD.FTZ R193, R42, R193 ;  /* 0x000000c12ac17221 */ /* 0x000fe40000010000 */
[----:B------:R-:W-:Y:S02]  /*a270*/  FADD.FTZ R194, R194, R171 ;  /* 0x000000abc2c27221 */ /* 0x000fe40000010000 */
[C---:B-1----:R-:W-:Y:S03]  /*a280*/  HMMA.16816.F32 R4, R16.reuse, R20, R4 ;  /* 0x000000141004723c */ /* 0x042fe60000001804 */
[----:B------:R-:W-:Y:S02]  /*a290*/  FADD.FTZ R194, R46, R194 ;  /* 0x000000c22ec27221 */ /* 0x000fe40000010000 */
[----:B------:R-:W-:Y:S03]  /*a2a0*/  FADD.FTZ R43, R43, R193 ;  /* 0x000000c12b2b7221 */ /* 0x000fe60000010000 */
[C---:B------:R-:W-:Y:S01]  /*a2b0*/  HMMA.16816.F32 R8, R16.reuse, R22, R8 ;  /* 0x000000161008723c */ /* 0x040fe20000001808 */
[----:B------:R-:W1:Y:S03]  /*a2c0*/  LDSM.16.MT88.4 R20, [R242+0x5100] ;  /* 0x00510000f214783b */ /* 0x000e660000004200 */
[----:B------:R-:W-:Y:S04]  /*a2d0*/  FADD.FTZ R43, R50, R43 ;  /* 0x0000002b322b7221 */ /* 0x000fe80000010000 */
[C---:B------:R-:W-:Y:S08]  /*a2e0*/  HMMA.16816.F32 R52, R16.reuse, R32, R52 ;  /* 0x000000201034723c */ /* 0x040ff00000001834 */
[C---:B------:R-:W-:Y:S01]  /*a2f0*/  HMMA.16816.F32 R56, R16.reuse, R34, R56 ;  /* 0x000000221038723c */ /* 0x040fe20000001838 */
[----:B------:R-:W2:Y:S07]  /*a300*/  LDSM.16.MT88.4 R32, [R239+0x5100] ;  /* 0x00510000ef20783b */ /* 0x000eae0000004200 */
[C---:B----4-:R-:W-:Y:S08]  /*a310*/  HMMA.16816.F32 R60, R16.reuse, R24, R60 ;  /* 0x00000018103c723c */ /* 0x050ff0000000183c */
        /* <DEDUP_REMOVED lines=35> */
[C---:B----4-:R-:W-:Y:S08]  /*a550*/  HMMA.16816.F32 R156, R16.reuse, R28, R156 ;  /* 0x0000001c109c723c */ /* 0x050ff0000000189c */
[C---:B------:R-:W-:Y:S01]  /*a560*/  HMMA.16816.F32 R160, R16.reuse, R30, R160 ;  /* 0x0000001e10a0723c */ /* 0x040fe200000018a0 */
[----:B------:R-:W4:Y:S07]  /*a570*/  LDSM.16.MT88.4 R28, [R238+0x2900] ;  /* 0x00290000ee1c783b */ /* 0x000f2e0000004200 */
[C---:B---3--:R-:W-:Y:S08]  /*a580*/  HMMA.16816.F32 R12, R16.reuse, R36, R12 ;  /* 0x00000024100c723c */ /* 0x048ff0000000180c */
[----:B------:R-:W-:Y:S01]  /*a590*/  HMMA.16816.F32 R164, R16, R38, R164 ;  /* 0x0000002610a4723c */ /* 0x000fe200000018a4 */
[----:B------:R-:W3:Y:S06]  /*a5a0*/  LDSM.16.MT88.4 R36, [R240+0x5900] ;  /* 0x00590000f024783b */ /* 0x000eec0000004200 */
[C---:B------:R-:W-:Y:S01]  /*a5b0*/  F2FP.PACK_AB R16, R203.reuse, R46 ;  /* 0x0000002ecb10723e */ /* 0x040fe200000000ff */
[----:B------:R-:W-:Y:S01]  /*a5c0*/  FADD.FTZ R203, R203, R194 ;  /* 0x000000c2cbcb7221 */ /* 0x000fe20000010000 */
[----:B------:R-:W-:Y:S03]  /*a5d0*/  F2FP.PACK_AB R17, R47, R50 ;  /* 0x000000322f11723e */ /* 0x000fe600000000ff */
[----:B------:R-:W-:Y:S01]  /*a5e0*/  F2FP.PACK_AB R18, R189, R51 ;  /* 0x00000033bd12723e */ /* 0x000fe200000000ff */
[----:B------:R-:W-:Y:S01]  /*a5f0*/  FADD.FTZ R203, R51, R203 ;  /* 0x000000cb33cb7221 */ /* 0x000fe20000010000 */
[----:B------:R-:W-:Y:S01]  /*a600*/  F2FP.PACK_AB R19, R188, R190 ;  /* 0x000000bebc13723e */ /* 0x000fe200000000ff */
[----:B------:R-:W-:Y:S04]  /*a610*/  FADD.FTZ R47, R47, R43 ;  /* 0x0000002b2f2f7221 */ /* 0x000fe80000010000 */
[----:B------:R-:W-:Y:S02]  /*a620*/  FADD.FTZ R47, R190, R47 ;  /* 0x0000002fbe2f7221 */ /* 0x000fe40000010000 */
[C---:B------:R-:W-:Y:S01]  /*a630*/  HMMA.16816.F32 R176, R16.reuse, R172, R4 ;  /* 0x000000ac10b0723c */ /* 0x040fe20000001804 */
[----:B------:R-:W5:Y:S02]  /*a640*/  LDSM.16.MT88.4 R4, [R239+0x5900] ;  /* 0x00590000ef04783b */ /* 0x000f640000004200 */
[----:B------:R-:W-:Y:S05]  /*a650*/  FADD.FTZ R3, R188, R47 ;  /* 0x0000002fbc037221 */ /* 0x000fea0000010000 */
        /* <DEDUP_REMOVED lines=11> */
[C---:B------:R-:W-:Y:S08]  /*a710*/  HMMA.16816.F32 R76, R16.reuse, R32, R76 ;  /* 0x00000020104c723c */ /* 0x040ff0000000184c */
[C---:B------:R-:W-:Y:S01]  /*a720*/  HMMA.16816.F32 R80, R16.reuse, R34, R80 ;  /* 0x000000221050723c */ /* 0x040fe20000001850 */
[----:B------:R-:W1:Y:S07]  /*a730*/  LDSM.16.MT88.4 R32, [R238+0x8900] ;  /* 0x00890000ee20783b */ /* 0x000e6e0000004200 */
[C---:B---3--:R-:W-:Y:S08]  /*a740*/  HMMA.16816.F32 R84, R16.reuse, R36, R84 ;  /* 0x000000241054723c */ /* 0x048ff00000001854 */
[C---:B------:R-:W-:Y:S08]  /*a750*/  HMMA.16816.F32 R88, R16.reuse, R38, R88 ;  /* 0x000000261058723c */ /* 0x040ff00000001858 */
[C---:B-----5:R-:W-:Y:S08]  /*a760*/  HMMA.16816.F32 R92, R16.reuse, R4, R92 ;  /* 0x00000004105c723c */ /* 0x060ff0000000185c */
[C---:B------:R-:W-:Y:S01]  /*a770*/  HMMA.16816.F32 R96, R16.reuse, R6, R96 ;  /* 0x000000061060723c */ /* 0x040fe20000001860 */
[----:B------:R-:W3:Y:S07]  /*a780*/  LDSM.16.MT88.4 R4, [R242+0xb900] ;  /* 0x00b90000f204783b */ /* 0x000eee0000004200 */
[C---:B------:R-:W-:Y:S08]  /*a790*/  HMMA.16816.F32 R100, R16.reuse, R8, R100 ;  /* 0x000000081064723c */ /* 0x040ff00000001864 */
[C---:B------:R-:W-:Y:S01]  /*a7a0*/  HMMA.16816.F32 R104, R16.reuse, R10, R104 ;  /* 0x0000000a1068723c */ /* 0x040fe20000001868 */
[----:B------:R-:W5:Y:S07]  /*a7b0*/  LDSM.16.MT88.4 R8, [R240+0xb900] ;  /* 0x00b90000f008783b */ /* 0x000f6e0000004200 */
[C---:B-1----:R-:W-:Y:S08]  /*a7c0*/  HMMA.16816.F32 R108, R16.reuse, R20, R108 ;  /* 0x00000014106c723c */ /* 0x042ff0000000186c */
[C---:B------:R-:W-:Y:S01]  /*a7d0*/  HMMA.16816.F32 R112, R16.reuse, R22, R112 ;  /* 0x000000161070723c */ /* 0x040fe20000001870 */
[----:B------:R-:W1:Y:S07]  /*a7e0*/  LDSM.16.MT88.4 R20, [R239+0xb900] ;  /* 0x00b90000ef14783b */ /* 0x000e6e0000004200 */
[C---:B--2---:R-:W-:Y:S08]  /*a7f0*/  HMMA.16816.F32 R116, R16.reuse, R24, R116 ;  /* 0x000000181074723c */ /* 0x044ff00000001874 */
[C---:B------:R-:W-:Y:S08]  /*a800*/  HMMA.16816.F32 R120, R16.reuse, R26, R120 ;  /* 0x0000001a1078723c */ /* 0x040ff00000001878 */
[C---:B----4-:R-:W-:Y:S08]  /*a810*/  HMMA.16816.F32 R124, R16.reuse, R28, R124 ;  /* 0x0000001c107c723c */ /* 0x050ff0000000187c */
[C---:B------:R-:W-:Y:S08]  /*a820*/  HMMA.16816.F32 R128, R16.reuse, R30, R128 ;  /* 0x0000001e1080723c */ /* 0x040ff00000001880 */
[C---:B------:R-:W-:Y:S08]  /*a830*/  HMMA.16816.F32 R132, R16.reuse, R32, R132 ;  /* 0x000000201084723c */ /* 0x040ff00000001884 */
[C---:B------:R-:W-:Y:S08]  /*a840*/  HMMA.16816.F32 R136, R16.reuse, R34, R136 ;  /* 0x000000221088723c */ /* 0x040ff00000001888 */
[C---:B---3--:R-:W-:Y:S08]  /*a850*/  HMMA.16816.F32 R140, R16.reuse, R4, R140 ;  /* 0x00000004108c723c */ /* 0x048ff0000000188c */
[C---:B------:R-:W-:Y:S01]  /*a860*/  HMMA.16816.F32 R144, R16.reuse, R6, R144 ;  /* 0x000000061090723c */ /* 0x040fe20000001890 */
[----:B------:R-:W2:Y:S07]  /*a870*/  LDSM.16.MT88.4 R4, [R238+0xb900] ;  /* 0x00b90000ee04783b */ /* 0x000eae0000004200 */
[C---:B-----5:R-:W-:Y:S08]  /*a880*/  HMMA.16816.F32 R148, R16.reuse, R8, R148 ;  /* 0x000000081094723c */ /* 0x060ff00000001894 */
[C---:B------:R-:W-:Y:S08]  /*a890*/  HMMA.16816.F32 R152, R16.reuse, R10, R152 ;  /* 0x0000000a1098723c */ /* 0x040ff00000001898 */
[C---:B-1----:R-:W-:Y:S08]  /*a8a0*/  HMMA.16816.F32 R156, R16.reuse, R20, R156 ;  /* 0x00000014109c723c */ /* 0x042ff0000000189c */
[C---:B------:R-:W-:Y:S08]  /*a8b0*/  HMMA.16816.F32 R160, R16.reuse, R22, R160 ;  /* 0x0000001610a0723c */ /* 0x040ff000000018a0 */
[C---:B--2---:R-:W-:Y:S07]  /*a8c0*/  HMMA.16816.F32 R168, R16.reuse, R4, R12 ;  /* 0x0000000410a8723c */ /* 0x044fee000000180c */
[----:B------:R-:W-:Y:S01]  /*a8d0*/  FADD.FTZ R4, R189, R203 ;  /* 0x000000cbbd047221 */ /* 0x000fe20000010000 */
[----:B------:R-:W-:Y:S04]  /*a8e0*/  HMMA.16816.F32 R164, R16, R6, R164 ;  /* 0x0000000610a4723c */ /* 0x000fe800000018a4 */
[----:B------:R-:W-:Y:S04]  /*a8f0*/  STL [R1+0x5c], R4 ;  /* 0x00005c0401007387 */ /* 0x000fe80000100800 */
[----:B------:R1:W-:Y:S04]  /*a900*/  STL [R1+0x58], R3 ;  /* 0x0000580301007387 */ /* 0x0003e80000100800 */
[----:B-1----:R-:W-:Y:S01]  /*a910*/  MOV R3, R0 ;  /* 0x0000000000037202 */ /* 0x002fe20000000f00 */
[----:B------:R-:W-:-:S05]  /*a920*/  @P0 BRA `(.L_x_2538) ;  /* 0xffffbe1000000947 */ /* 0x000fca000383ffff */
.L_x_2537:
[----:B------:R-:W2:Y:S01]  /*a930*/  LDL.LU R5, [R1+0x5c] ;  /* 0x00005c0001057983 */ /* 0x000ea20000300800 */
[----:B------:R-:W-:-:S03]  /*a940*/  MOV R11, RZ ;  /* 0x000000ff000b7202 */ /* 0x000fc60000000f00 */
[----:B------:R-:W3:Y:S01]  /*a950*/  S2R R8, SR_TID.X ;  /* 0x0000000000087919 */ /* 0x000ee20000002100 */
[----:B------:R-:W4:Y:S01]  /*a960*/  S2UR UR7, SR_CTAID.Y ;  /* 0x00000000000779c3 */ /* 0x000f220000002600 */
[----:B------:R-:W-:Y:S02]  /*a970*/  ULDC.64 UR4, c[0x0][0x490] ;  /* 0x0001240000047ab9 */ /* 0x000fe40000000a00 */
[----:B-1----:R-:W2:Y:S04]  /*a980*/  LDL.LU R4, [R1+0x58] ;  /* 0x0000580001047983 */ /* 0x002ea80000300800 */
[----:B------:R-:W2:Y:S04]  /*a990*/  LDL.LU R15, [R1] ;  /* 0x00000000010f7983 */ /* 0x000ea80000300800 */
[----:B------:R-:W2:Y:S01]  /*a9a0*/  LDL.LU R17, [R1+0x14] ;  /* 0x0000140001117983 */ /* 0x000ea20000300800 */
[----:B---3--:R-:W-:Y:S01]  /*a9b0*/  SHF.R.S32.HI R9, RZ, 0x1f, R8 ;  /* 0x0000001fff097819 */ /* 0x008fe20000011408 */
[----:B----4-:R-:W-:Y:S01]  /*a9c0*/  USHF.R.S32.HI UR6, URZ, 0x1f, UR7 ;  /* 0x0000001f3f067899 */ /* 0x010fe20008011407 */
[----:B------:R-:W-:-:S03]  /*a9d0*/  MOV R16, 0xff800000 ;  /* 0xff80000000107802 */ /* 0x000fc60000000f00 */
[----:B------:R-:W-:Y:S02]  /*a9e0*/  UIMAD UR8, UR6, UR4, URZ ;  /* 0x00000004060872a4 */ /* 0x000fe4000f8e023f */
[----:B------:R-:W-:Y:S02]  /*a9f0*/  UIMAD.WIDE.U32 UR10, UR7, UR4, URZ ;  /* 0x00000004070a72a5 */ /* 0x000fe4000f8e003f */
[----:B------:R-:W-:-:S03]  /*aa00*/  UIMAD UR8, UR7, UR5, UR8 ;  /* 0x00000005070872a4 */ /* 0x000fc6000f8e0208 */
[----:B------:R-:W-:Y:S02]  /*aa10*/  ULDC.64 UR4, c[0x0][0x3e8] ;  /* 0x0000fa0000047ab9 */ /* 0x000fe40000000a00 */
[----:B------:R-:W-:Y:S02]  /*aa20*/  UIMAD UR6, UR6, UR4, URZ ;  /* 0x00000004060672a4 */ /* 0x000fe4000f8e023f */
[----:B------:R-:W-:Y:S02]  /*aa30*/  UIMAD.WIDE.U32 UR14, UR7, UR4, URZ ;  /* 0x00000004070e72a5 */ /* 0x000fe4000f8e003f */
[----:B------:R-:W-:Y:S02]  /*aa40*/  UIMAD UR5, UR7, UR5, UR6 ;  /* 0x00000005070572a4 */ /* 0x000fe4000f8e0206 */
[----:B------:R-:W-:Y:S02]  /*aa50*/  UIADD3 UR8, UR11, UR8, URZ ;  /* 0x000000080b087290 */ /* 0x000fe4000fffe03f */
[----:B------:R-:W-:Y:S01]  /*aa60*/  UIADD3 UR5, UR15, UR5, URZ ;  /* 0x000000050f057290 */ /* 0x000fe2000fffe03f */
[----:B------:R-:W-:Y:S06]  /*aa70*/  BAR.SYNC.DEFER_BLOCKING 0x1, 0x100 ;  /* 0x0044000000007b1d */ /* 0x000fec0000010000 */
[----:B--2---:R-:W1:Y:S04]  /*aa80*/  SHFL.BFLY PT, R6, R5, 0x2, 0x1f ;  /* 0x0c401f0005067f89 */ /* 0x004e6800000e0000 */
[----:B------:R-:W2:Y:S01]  /*aa90*/  SHFL.BFLY PT, R3, R4, 0x2, 0x1f ;  /* 0x0c401f0004037f89 */ /* 0x000ea200000e0000 */
[----:B------:R-:W-:Y:S01]  /*aaa0*/  MOV R7, R15 ;  /* 0x0000000f00077202 */ /* 0x000fe20000000f00 */
[----:B-1----:R-:W-:-:S05]  /*aab0*/  FADD.FTZ R6, R6, R5 ;  /* 0x0000000506067221 */ /* 0x002fca0000010000 */
[----:B------:R-:W1:Y:S01]  /*aac0*/  SHFL.BFLY PT, R5, R6, 0x1, 0x1f ;  /* 0x0c201f0006057f89 */ /* 0x000e6200000e0000 */
[----:B--2---:R-:W-:-:S05]  /*aad0*/  FADD.FTZ R3, R3, R4 ;  /* 0x0000000403037221 */ /* 0x004fca0000010000 */
[----:B------:R-:W2:Y:S01]  /*aae0*/  SHFL.BFLY PT, R4, R3, 0x1, 0x1f ;  /* 0x0c201f0003047f89 */ /* 0x000ea200000e0000 */
[----:B-1----:R-:W-:Y:S01]  /*aaf0*/  FADD.FTZ R5, R6, R5 ;  /* 0x0000000506057221 */ /* 0x002fe20000010000 */
[----:B------:R-:W-:-:S04]  /*ab00*/  MOV R6, c[0x0][0x4e8] ;  /* 0x00013a0000067a02 */ /* 0x000fc80000000f00 */
[----:B------:R-:W-:Y:S02]  /*ab10*/  FSETP.NE.FTZ.AND P1, PT, R5, RZ, PT ;  /* 0x000000ff0500720b */ /* 0x000fe40003f35000 */
[----:B------:R-:W-:Y:S01]  /*ab20*/  ISETP.NE.AND P4, PT, R6, 0x1, PT ;  /* 0x000000010600780c */ /* 0x000fe20003f85270 */
[----:B--2---:R-:W-:Y:S01]  /*ab30*/  FADD.FTZ R4, R3, R4 ;  /* 0x0000000403047221 */ /* 0x004fe20000010000 */
[CC--:B------:R-:W-:Y:S02]  /*ab40*/  LEA.HI R3, R9.reuse, R8.reuse, RZ, 0x5 ;  /* 0x0000000809037211 */ /* 0x0c0fe400078f28ff */
[----:B------:R-:W-:Y:S02]  /*ab50*/  LEA.HI R9, R9, R8, RZ, 0x2 ;  /* 0x0000000809097211 */ /* 0x000fe400078f10ff */
[----:B------:R-:W-:Y:S02]  /*ab60*/  FSETP.NE.FTZ.AND P0, PT, R4, RZ, PT ;  /* 0x000000ff0400720b */ /* 0x000fe40003f15000 */
[----:B------:R-:W-:-:S02]  /*ab70*/  LOP3.LUT R12, R3, 0xffffffe0, RZ, 0xc0, !PT ;  /* 0xffffffe0030c7812 */ /* 0x000fc400078ec0ff */
[----:B------:R-:W-:Y:S01]  /*ab80*/  LOP3.LUT R14, R9, 0xfffffffc, RZ, 0xc0, !PT ;  /* 0xfffffffc090e7812 */ /* 0x000fe200078ec0ff */
[----:B------:R-:W1:Y:S01]  /*ab90*/  @P1 MUFU.RCP R11, R5 ;  /* 0x00000005000b1308 */ /* 0x000e620000001000 */
[-C--:B------:R-:W-:Y:S01]  /*aba0*/  IADD3 R12, -R12, R8.reuse, RZ ;  /* 0x000000080c0c7210 */ /* 0x080fe20007ffe1ff */
[----:B------:R-:W-:Y:S01]  /*abb0*/  @P4 IMAD.HI.U32 R10, R15, c[0x0][0x4ec], RZ ;  /* 0x00013b000f0a4a27 */ /* 0x000fe200078e00ff */
[----:B------:R-:W-:Y:S02]  /*abc0*/  IADD3 R8, -R14, R8, RZ ;  /* 0x000000080e087210 */ /* 0x000fe40007ffe1ff */
[----:B------:R-:W-:Y:S02]  /*abd0*/  LOP3.LUT P3, RZ, R12, 0x3, RZ, 0xc0, !PT ;  /* 0x000000030cff7812 */ /* 0x000fe4000786c0ff */
[----:B------:R-:W-:Y:S01]  /*abe0*/  @P4 SHF.R.U32.HI R7, RZ, c[0x0][0x4f0], R10 ;  /* 0x00013c00ff074a19 */ /* 0x000fe2000001160a */
[C---:B-1----:R-:W-:Y:S02]  /*abf0*/  FMUL.FTZ R81, R11.reuse, R81 ;  /* 0x000000510b517220 */ /* 0x042fe40000410000 */
[----:B------:R-:W-:Y:S01]  /*ac00*/  FMUL.FTZ R80, R11, R80 ;  /* 0x000000500b507220 */ /* 0x000fe20000410000 */
[----:B------:R-:W1:Y:S01]  /*ac10*/  @P0 MUFU.LG2 R14, R4 ;  /* 0x00000004000e0308 */ /* 0x000e620000000c00 */
[----:B------:R-:W-:-:S02]  /*ac20*/  IADD3 R13, -R7, RZ, RZ ;  /* 0x000000ff070d7210 */ /* 0x000fc40007ffe1ff */
[----:B------:R-:W-:Y:S02]  /*ac30*/  MOV R10, RZ ;  /* 0x000000ff000a7202 */ /* 0x000fe40000000f00 */
[----:B------:R-:W-:Y:S01]  /*ac40*/  F2FP.PACK_AB R80, R81, R80 ;  /* 0x000000505150723e */ /* 0x000fe200000000ff */
[----:B------:R-:W-:Y:S01]  /*ac50*/  IMAD R12, R13, c[0x0][0x4e8], R15 ;  /* 0x00013a000d0c7a24 */ /* 0x000fe200078e020f */
[----:B------:R2:W5:Y:S01]  /*ac60*/  LDL R81, [R1+0xc] ;  /* 0x00000c0001517983 */ /* 0x0005620000100800 */
[--C-:B------:R-:W-:Y:S01]  /*ac70*/  SHF.R.S32.HI R13, RZ, 0x2, R9.reuse ;  /* 0x00000002ff0d7819 */ /* 0x100fe20000011409 */
[----:B------:R3:W-:Y:S01]  /*ac80*/  @P0 MUFU.RCP R10, R4 ;  /* 0x00000004000a0308 */ /* 0x0007e20000001000 */
[----:B------:R-:W-:-:S04]  /*ac90*/  SHF.R.S32.HI R9, RZ, 0x1f, R9 ;  /* 0x0000001fff097819 */ /* 0x000fc80000011409 */
[----:B------:R-:W-:-:S03]  /*aca0*/  LEA.HI R9, R9, R13, RZ, 0x3 ;  /* 0x0000000d09097211 */ /* 0x000fc600078f18ff */
[----:B------:R-:W4:Y:S01]  /*acb0*/  @P1 MUFU.LG2 R5, R5 ;  /* 0x0000000500051308 */ /* 0x000f220000000c00 */
[----:B-1----:R-:W-:Y:S01]  /*acc0*/  @P0 FMUL.FTZ R14, R14, 0.69314718246459960938 ;  /* 0x3f3172180e0e0820 */ /* 0x002fe20000410000 */
[----:B------:R-:W-:Y:S02]  /*acd0*/  LOP3.LUT R9, R9, 0xfffffff8, RZ, 0xc0, !PT ;  /* 0xfffffff809097812 */ /* 0x000fe400078ec0ff */
[----:B---3--:R-:W-:Y:S02]  /*ace0*/  @P0 MOV R4, 0x3f317218 ;  /* 0x3f31721800040802 */ /* 0x008fe40000000f00 */
[----:B------:R-:W-:-:S03]  /*acf0*/  MOV R15, 0xff800000 ;  /* 0xff800000000f7802 */ /* 0x000fc60000000f00 */
[----:B------:R-:W-:Y:S01]  /*ad00*/  @P0 FMUL.FTZ R4, R4, c[0x0][0x2d0] ;  /* 0x0000b40004040a20 */ /* 0x000fe20000410000 */
[----:B------:R-:W-:-:S03]  /*ad10*/  IADD3 R13, R13, -R9, RZ ;  /* 0x800000090d0d7210 */ /* 0x000fc60007ffe0ff */
[----:B------:R-:W-:Y:S01]  /*ad20*/  @P0 FFMA.FTZ R15, R4, R0, R14 ;  /* 0x00000000040f0223 */ /* 0x000fe2000001000e */
[----:B------:R-:W-:Y:S01]  /*ad30*/  @P1 MOV R9, 0x3f317218 ;  /* 0x3f31721800091802 */ /* 0x000fe20000000f00 */
[----:B------:R-:W1:Y:S01]  /*ad40*/  S2R R0, SR_CTAID.Z ;  /* 0x0000000000007919 */ /* 0x000e620000002700 */
[----:B----4-:R-:W-:Y:S01]  /*ad50*/  @P1 FMUL.FTZ R5, R5, 0.69314718246459960938 ;  /* 0x3f31721805051820 */ /* 0x010fe20000410000 */
[----:B------:R-:W-:Y:S02]  /*ad60*/  SHF.R.S32.HI R3, RZ, 0x5, R3 ;  /* 0x00000005ff037819 */ /* 0x000fe40000011403 */
[----:B------:R-:W-:-:S04]  /*ad70*/  @P1 FMUL.FTZ R9, R9, c[0x0][0x2d0] ;  /* 0x0000b40009091a20 */ /* 0x000fc80000410000 */
[----:B------:R-:W-:Y:S01]  /*ad80*/  @P1 FFMA.FTZ R16, R9, R2, R5 ;  /* 0x0000000209101223 */ /* 0x000fe20000010005 */
[----:B------:R-:W-:Y:S01]  /*ad90*/  SHF.R.S32.HI R2, RZ, 0x1f, R3 ;  /* 0x0000001fff027819 */ /* 0x000fe20000011403 */
[----:B------:R-:W3:Y:S01]  /*ada0*/  S2R R5, SR_CTAID.X ;  /* 0x0000000000057919 */ /* 0x000ee20000002500 */
[----:B------:R-:W-:Y:S02]  /*adb0*/  LEA.HI R4, R8, R8, RZ, 0x1 ;  /* 0x0000000808047211 */ /* 0x000fe400078f08ff */
[----:B------:R-:W-:Y:S02]  /*adc0*/  LEA.HI R9, R2, R3, RZ, 0x3 ;  /* 0x0000000302097211 */ /* 0x000fe400078f18ff */
[----:B------:R-:W-:Y:S02]  /*add0*/  LOP3.LUT R14, R4, 0x1ffffffe, RZ, 0xc0, !PT ;  /* 0x1ffffffe040e7812 */ /* 0x000fe400078ec0ff */
[----:B------:R-:W-:Y:S02]  /*ade0*/  LOP3.LUT R9, R9, 0xffffff8, RZ, 0xc0, !PT ;  /* 0x0ffffff809097812 */ /* 0x000fe400078ec0ff */
[----:B------:R-:W-:-:S02]  /*adf0*/  IADD3 R14, R8, -R14, RZ ;  /* 0x8000000e080e7210 */ /* 0x000fc40007ffe0ff */
[C---:B------:R-:W-:Y:S02]  /*ae00*/  IADD3 R9, R3.reuse, -R9, RZ ;  /* 0x8000000903097210 */ /* 0x040fe40007ffe0ff */
[----:B------:R-:W-:Y:S02]  /*ae10*/  LEA R3, R3, R8, 0x9 ;  /* 0x0000000803037211 */ /* 0x000fe400078e48ff */
[----:B-1----:R-:W-:Y:S02]  /*ae20*/  SHF.R.S32.HI R2, RZ, 0x1f, R0 ;  /* 0x0000001fff027819 */ /* 0x002fe40000011400 */
[----:B------:R-:W-:Y:S02]  /*ae30*/  SHF.R.S32.HI R8, RZ, 0x2, R17 ;  /* 0x00000002ff087819 */ /* 0x000fe40000011411 */
[C---:B------:R-:W-:Y:S02]  /*ae40*/  R2P PR, R13.reuse, 0x6 ;  /* 0x000000060d007804 */ /* 0x040fe40000000000 */
[----:B------:R-:W-:-:S02]  /*ae50*/  LOP3.LUT R17, R13, 0x1, RZ, 0xc0, !PT ;  /* 0x000000010d117812 */ /* 0x000fc400078ec0ff */
[----:B------:R-:W-:Y:S01]  /*ae60*/  SHF.L.U32 R13, R13, 0x6, RZ ;  /* 0x000000060d0d7819 */ /* 0x000fe200000006ff */
[C---:B------:R-:W-:Y:S01]  /*ae70*/  IMAD R4, R2.reuse, c[0x0][0x3f0], RZ ;  /* 0x0000fc0002047a24 */ /* 0x040fe200078e02ff */
[----:B------:R-:W-:Y:S02]  /*ae80*/  MOV R21, UR11 ;  /* 0x0000000b00157c02 */ /* 0x000fe40008000f00 */
[----:B------:R-:W-:Y:S01]  /*ae90*/  MOV R19, UR15 ;  /* 0x0000000f00137c02 */ /* 0x000fe20008000f00 */
[----:B------:R-:W-:Y:S01]  /*aea0*/  IMAD R2, R2, c[0x0][0x498], RZ ;  /* 0x0001260002027a24 */ /* 0x000fe200078e02ff */
[----:B------:R-:W-:Y:S02]  /*aeb0*/  MOV R20, UR10 ;  /* 0x0000000a00147c02 */ /* 0x000fe40008000f00 */
[----:B------:R-:W-:Y:S02]  /*aec0*/  MOV R18, UR14 ;  /* 0x0000000e00127c02 */ /* 0x000fe40008000f00 */
[----:B------:R-:W-:-:S02]  /*aed0*/  MOV R21, UR8 ;  /* 0x0000000800157c02 */ /* 0x000fc40008000f00 */
[----:B------:R-:W-:Y:S02]  /*aee0*/  MOV R19, UR5 ;  /* 0x0000000500137c02 */ /* 0x000fe40008000f00 */
[----:B------:R-:W-:Y:S02]  /*aef0*/  LEA R8, R9, R8, 0x4 ;  /* 0x0000000809087211 */ /* 0x000fe400078e20ff */
        /* <DEDUP_REMOVED lines=8> */
[----:B---3--:R-:W-:Y:S01]  /*af80*/  LEA R8, R5, R8, 0x7 ;  /* 0x0000000805087211 */ /* 0x008fe200078e38ff */
        /* <DEDUP_REMOVED lines=82> */
[C---:B------:R-:W-:Y:S01]  /*b4b0*/  FMUL.FTZ R83, R10.reuse, R83 ;  /* 0x000000530a537220 */ /* 0x040fe20000410000 */
[----:B------:R-:W-:Y:S01]  /*b4c0*/  F2FP.PACK_AB R66, R67, R66 ;  /* 0x000000424342723e */ /* 0x000fe200000000ff */
[----:B------:R-:W-:Y:S01]  /*b4d0*/  FMUL.FTZ R82, R10, R82 ;  /* 0x000000520a527220 */ /* 0x000fe20000410000 */
[----:B------:R-:W-:Y:S01]  /*b4e0*/  STS [R3+0x80], R176 ;  /* 0x000080b003007388 */ /* 0x000fe20000000800 */
[----:B------:R-:W-:-:S02]  /*b4f0*/  IMAD R4, R12, c[0x0][0x3dc], R4 ;  /* 0x0000f7000c047a24 */ /* 0x000fc400078e0204 */
[----:B------:R-:W-:Y:S01]  /*b500*/  IMAD.WIDE.U32 R20, R7, c[0x0][0x488], R20 ;  /* 0x0001220007147a25 */ /* 0x000fe200078e0014 */
[----:B------:R-:W-:Y:S01]  /*b510*/  STS [R3+0x480], R178 ;  /* 0x000480b203007388 */ /* 0x000fe20000000800 */
[----:B------:R-:W-:Y:S02]  /*b520*/  F2FP.PACK_AB R68, R69, R68 ;  /* 0x000000444544723e */ /* 0x000fe400000000ff */
[----:B------:R-:W-:Y:S01]  /*b530*/  IMAD R9, R7, c[0x0][0x48c], R9 ;  /* 0x0001230007097a24 */ /* 0x000fe200078e0209 */
[----:B------:R-:W-:Y:S01]  /*b540*/  IADD3 R7, R2, R0, RZ ;  /* 0x0000000002077210 */ /* 0x000fe20007ffe0ff */
[----:B------:R-:W-:Y:S01]  /*b550*/  FMUL.FTZ R85, R11, R85 ;  /* 0x000000550b557220 */ /* 0x000fe20000410000 */
[----:B------:R-:W-:Y:S01]  /*b560*/  F2FP.PACK_AB R70, R71, R70 ;  /* 0x000000464746723e */ /* 0x000fe200000000ff */
[----:B------:R-:W-:Y:S01]  /*b570*/  FMUL.FTZ R84, R11, R84 ;  /* 0x000000540b547220 */ /* 0x000fe20000410000 */
[----:B------:R-:W-:Y:S01]  /*b580*/  STS [R0], R172 ;  /* 0x000000ac00007388 */ /* 0x000fe20000000800 */
[----:B------:R-:W-:-:S02]  /*b590*/  FMUL.FTZ R87, R10, R87 ;  /* 0x000000570a577220 */ /* 0x000fc40000410000 */
[----:B------:R-:W-:Y:S01]  /*b5a0*/  FMUL.FTZ R86, R10, R86 ;  /* 0x000000560a567220 */ /* 0x000fe20000410000 */
[----:B------:R-:W-:Y:S01]  /*b5b0*/  STS [R0+0x400], R174 ;  /* 0x000400ae00007388 */ /* 0x000fe20000000800 */
[----:B------:R-:W-:Y:S01]  /*b5c0*/  IMAD.WIDE.U32 R12, R12, c[0x0][0x3d8], R18 ;  /* 0x0000f6000c0c7a25 */ /* 0x000fe200078e0012 */
[----:B------:R-:W-:Y:S02]  /*b5d0*/  IADD3 R18, R2, R8, RZ ;  /* 0x0000000802127210 */ /* 0x000fe40007ffe0ff */
        /* <DEDUP_REMOVED lines=8> */
[----:B------:R-:W-:Y:S01]  /*b660*/  STS [R8+0x480], R54 ;  /* 0x0004803608007388 */ /* 0x000fe20000000800 */
[----:B------:R-:W-:Y:S01]  /*b670*/  FMUL.FTZ R93, R11, R93 ;  /* 0x0000005d0b5d7220 */ /* 0x000fe20000410000 */
[----:B------:R-:W-:Y:S01]  /*b680*/  F2FP.PACK_AB R76, R77, R76 ;  /* 0x0000004c4d4c723e */ /* 0x000fe200000000ff */
[----:B------:R-:W-:Y:S01]  /*b690*/  FMUL.FTZ R92, R11, R92 ;  /* 0x0000005c0b5c7220 */ /* 0x000fe20000410000 */
[----:B------:R-:W-:Y:S01]  /*b6a0*/  F2FP.PACK_AB R78, R79, R78 ;  /* 0x0000004e4f4e723e */ /* 0x000fe200000000ff */
[C---:B------:R-:W-:Y:S01]  /*b6b0*/  FMUL.FTZ R95, R10.reuse, R95 ;  /* 0x0000005f0a5f7220 */ /* 0x040fe20000410000 */
[----:B------:R-:W-:Y:S01]  /*b6c0*/  STS [R5], R56 ;  /* 0x0000003805007388 */ /* 0x000fe20000000800 */
[----:B------:R-:W-:Y:S01]  /*b6d0*/  FMUL.FTZ R94, R10, R94 ;  /* 0x0000005e0a5e7220 */ /* 0x000fe20000410000 */
[----:B------:R-:W-:Y:S01]  /*b6e0*/  F2FP.PACK_AB R82, R83, R82 ;  /* 0x000000525352723e */ /* 0x000fe200000000ff */
[C---:B------:R-:W-:Y:S01]  /*b6f0*/  FMUL.FTZ R97, R11.reuse, R97 ;  /* 0x000000610b617220 */ /* 0x040fe20000410000 */
[----:B------:R-:W-:Y:S01]  /*b700*/  STS [R5+0x400], R58 ;  /* 0x0004003a05007388 */ /* 0x000fe20000000800 */
[----:B------:R-:W-:-:S02]  /*b710*/  FMUL.FTZ R96, R11, R96 ;  /* 0x000000600b607220 */ /* 0x000fc40000410000 */
        /* <DEDUP_REMOVED lines=144> */
[----:B------:R-:W-:Y:S01]  /*c020*/  F2FP.PACK_AB R154, R155, R154 ;  /* 0x0000009a9b9a723e */ /* 0x000fe200000000ff */
[----:B------:R-:W-:Y:S01]  /*c030*/  FMUL.FTZ R10, R10, R166 ;  /* 0x000000a60a0a7220 */ /* 0x000fe20000410000 */
[----:B------:R-:W-:Y:S01]  /*c040*/  STS [R18+0x8080], R132 ;  /* 0x0080808412007388 */ /* 0x000fe20000000800 */
[----:B------:R-:W-:Y:S02]  /*c050*/  F2FP.PACK_AB R156, R157, R156 ;  /* 0x0000009c9d9c723e */ /* 0x000fe400000000ff */
[----:B------:R-:W-:Y:S01]  /*c060*/  F2FP.PACK_AB R158, R159, R158 ;  /* 0x0000009e9f9e723e */ /* 0x000fe200000000ff */
[----:B------:R-:W-:Y:S01]  /*c070*/  STS [R18+0x8480], R134 ;  /* 0x0084808612007388 */ /* 0x000fe20000000800 */
[----:B------:R-:W-:-:S02]  /*c080*/  LEA R17, P0, R20, c[0x0][0x450], 0x2 ;  /* 0x0001140014117a11 */ /* 0x000fc400078010ff */
[----:B------:R-:W-:Y:S01]  /*c090*/  IADD3 R9, R21, R9, RZ ;  /* 0x0000000915097210 */ /* 0x000fe20007ffe0ff */
[----:B------:R-:W-:Y:S01]  /*c0a0*/  STS [R2+0x8000], R136 ;  /* 0x0080008802007388 */ /* 0x000fe20000000800 */
[----:B------:R-:W-:Y:S02]  /*c0b0*/  F2FP.PACK_AB R160, R161, R160 ;  /* 0x000000a0a1a0723e */ /* 0x000fe400000000ff */
[----:B------:R-:W-:Y:S01]  /*c0c0*/  F2FP.PACK_AB R162, R163, R162 ;  /* 0x000000a2a3a2723e */ /* 0x000fe200000000ff */
        /* <DEDUP_REMOVED lines=30> */
[----:B------:R2:W1:Y:S04]  /*c2b0*/  LDS.128 R56, [R14+0x1080] ;  /* 0x001080000e387984 */ /* 0x0004680000000c00 */
        /* <DEDUP_REMOVED lines=14> */
[----:B------:R-:W-:Y:S01]  /*c3a0*/  ISETP.GE.AND P0, PT, R251, R6, PT ;  /* 0x00000006fb00720c */ /* 0x000fe20003f06270 */
        /* <DEDUP_REMOVED lines=13> */
[----:B--2---:R-:W2:Y:S01]  /*c480*/  LDS.128 R12, [R14+0xc080] ;  /* 0x00c080000e0c7984 */ /* 0x004ea20000000c00 */
        /* <DEDUP_REMOVED lines=17> */
[----:B--2---:R1:W-:Y:S02]  /*c5a0*/  @!P0 ST.E.128 [R2.64], R12 ;  /* 0x0000000c02008985 */ /* 0x0043e4000c101d0c */
.L_x_2542:
[----:B---34-:R-:W-:Y:S05]  /*c5b0*/  BSYNC B0 ;  /* 0x0000000000007941 */ /* 0x018fea0003800000 */
.L_x_2541:
[----:B-1----:R-:W-:Y:S01]  /*c5c0*/  IADD3 R2, R251, 0x20, RZ ;  /* 0x00000020fb027810 */ /* 0x002fe20007ffe0ff */
[----:B--2---:R1:W2:Y:S01]  /*c5d0*/  SHFL.IDX PT, R15, R73, 0x1, 0x181f ;  /* 0x00381f00490f7f89 */ /* 0x0042a200000e0000 */
[----:B------:R-:W-:Y:S02]  /*c5e0*/  BSSY B0, `(.L_x_2543) ;  /* 0x000001c000007945 */ /* 0x000fe40003800000 */
[----:B------:R-:W-:Y:S01]  /*c5f0*/  ISETP.GE.AND P0, PT, R2, R6, PT ;  /* 0x000000060200720c */ /* 0x000fe20003f06270 */
[----:B------:R1:W3:-:S12]  /*c600*/  SHFL.IDX PT, R14, R0, 0x1, 0x181f ;  /* 0x00381f00000e7f89 */ /* 0x0002d800000e0000 */
        /* <DEDUP_REMOVED lines=25> */
.L_x_2544:
[----:B------:R-:W-:Y:S05]  /*c7a0*/  BSYNC B0 ;  /* 0x0000000000007941 */ /* 0x000fea0003800000 */
.L_x_2543:
[----:B--2---:R-:W-:Y:S01]  /*c7b0*/  IADD3 R2, R251, 0x40, RZ ;  /* 0x00000040fb027810 */ /* 0x004fe20007ffe0ff */
[----:B------:R2:W4:Y:S01]  /*c7c0*/  SHFL.IDX PT, R15, R73, 0x2, 0x181f ;  /* 0x00581f00490f7f89 */ /* 0x00052200000e0000 */
        /* <DEDUP_REMOVED lines=28> */
.L_x_2546:
[----:B------:R-:W-:Y:S05]  /*c990*/  BSYNC B0 ;  /* 0x0000000000007941 */ /* 0x000fea0003800000 */
.L_x_2545:
[----:B------:R-:W-:Y:S01]  /*c9a0*/  IADD3 R251, R251, 0x60, RZ ;  /* 0x00000060fbfb7810 */ /* 0x000fe20007ffe0ff */
[----:B---3--:R3:W1:Y:S03]  /*c9b0*/  SHFL.IDX PT, R13, R73, 0x3, 0x181f ;  /* 0x00781f00490d7f89 */ /* 0x00866600000e0000 */
[----:B------:R-:W-:Y:S01]  /*c9c0*/  ISETP.GE.AND P0, PT, R251, R6, PT ;  /* 0x00000006fb00720c */ /* 0x000fe20003f06270 */
[----:B------:R3:W2:-:S12]  /*c9d0*/  SHFL.IDX PT, R12, R0, 0x3, 0x181f ;  /* 0x00781f00000c7f89 */ /* 0x00069800000e0000 */
[----:B------:R-:W-:Y:S05]  /*c9e0*/  @P0 EXIT ;  /* 0x000000000000094d */ /* 0x000fea0003800000 */
[C---:B-----5:R-:W-:Y:S02]  /*c9f0*/  IADD3 R4, R81.reuse, 0x40, RZ ;  /* 0x0000004051047810 */ /* 0x060fe40007ffe0ff */
[C---:B------:R-:W-:Y:S02]  /*ca00*/  IADD3 R2, R81.reuse, 0x80, RZ ;  /* 0x0000008051027810 */ /* 0x040fe40007ffe0ff */
[----:B------:R-:W-:Y:S02]  /*ca10*/  ISETP.GE.AND P1, PT, R4, c[0x0][0x3c8], PT ;  /* 0x0000f20004007a0c */ /* 0x000fe40003f26270 */
[----:B------:R-:W-:Y:S02]  /*ca20*/  ISETP.GE.AND P0, PT, R2, c[0x0][0x3c8], PT ;  /* 0x0000f20002007a0c */ /* 0x000fe40003f06270 */
[----:B------:R-:W-:-:S09]  /*ca30*/  ISETP.GE.AND P2, PT, R81, c[0x0][0x3c8], PT ;  /* 0x0000f20051007a0c */ /* 0x000fd20003f46270 */
[----:B------:R-:W-:Y:S02]  /*ca40*/  @!P1 SHF.R.S32.HI R3, RZ, 0x1f, R4 ;  /* 0x0000001fff039819 */ /* 0x000fe40000011404 */
[----:B-123--:R-:W-:Y:S02]  /*ca50*/  @!P0 SHF.R.S32.HI R0, RZ, 0x1f, R2 ;  /* 0x0000001fff008819 */ /* 0x00efe40000011402 */
        /* <DEDUP_REMOVED lines=19> */
.L_x_2547:
        /* <DEDUP_REMOVED lines=15> */
.L_x_3574:


//--------------------- .text._ZN7cutlass13device_kernelIN5flash19enable_sm80_to_sm89INS1_16FlashAttnFwdSm80INS1_25CollectiveMainloopFwdSm80ILi8ELi1ELb0EN4cute5tupleIJNS5_1CILi128EEENS7_ILi96EEENS7_ILi256EEEEEELi256ENS_6half_tEfNS_4arch4Sm80ELb0ELb0ELb0ELb1ELb1ELb0ELb1ELb0EEENS1_21CollectiveEpilogueFwdINS6_IJS8_SA_S9_EEENS6_IJNS7_ILi1EEESI_SI_EEESC_SE_Li256ELb1ELb1ELb0ELb0EEENS1_19SingleTileSchedulerILb1ELb0ELb1ELi128EEEEEEEEEvNT_6ParamsE --------------------------
	.section	.text._ZN7cutlass13device_kernelIN5flash19enable_sm80_to_sm89INS1_16FlashAttnFwdSm80INS1_25CollectiveMainloopFwdSm80ILi8ELi1ELb0EN4cute5tupleIJNS5_1CILi128EEENS7_ILi96EEENS7_ILi256EEEEEELi256ENS_6half_tEfNS_4arch4Sm80ELb0ELb0ELb0ELb1ELb1ELb0ELb1ELb0EEENS1_21CollectiveEpilogueFwdINS6_IJS8_SA_S9_EEENS6_IJNS7_ILi1EEESI_SI_EEESC_SE_Li256ELb1ELb1ELb0ELb0EEENS1_19SingleTileSchedulerILb1ELb0ELb1ELi128EEEEEEEEEvNT_6ParamsE,"ax",@progbits
	.sectioninfo	@"SHI_REGISTERS=255"
	.align	128
.text._ZN7cutlass13device_kernelIN5flash19enable_sm80_to_sm89INS1_16FlashAttnFwdSm80INS1_25CollectiveMainloopFwdSm80ILi8ELi1ELb0EN4cute5tupleIJNS5_1CILi128EEENS7_ILi96EEENS7_ILi256EEEEEELi256ENS_6half_tEfNS_4arch4Sm80ELb0ELb0ELb0ELb1ELb1ELb0ELb1ELb0EEENS1_21CollectiveEpilogueFwdINS6_IJS8_SA_S9_EEENS6_IJNS7_ILi1EEESI_SI_EEESC_SE_Li256ELb1ELb1ELb0ELb0EEENS1_19SingleTileSchedulerILb1ELb0ELb1ELi128EEEEEEEEEvNT_6ParamsE:
        .type           _ZN7cutlass13device_kernelIN5flash19enable_sm80_to_sm89INS1_16FlashAttnFwdSm80INS1_25CollectiveMainloopFwdSm80ILi8ELi1ELb0EN4cute5tupleIJNS5_1CILi128EEENS7_ILi96EEENS7_ILi256EEEEEELi256ENS_6half_tEfNS_4arch4Sm80ELb0ELb0ELb0ELb1ELb1ELb0ELb1ELb0EEENS1_21CollectiveEpilogueFwdINS6_IJS8_SA_S9_EEENS6_IJNS7_ILi1EEESI_SI_EEESC_SE_Li256ELb1ELb1ELb0ELb0EEENS1_19SingleTileSchedulerILb1ELb0ELb1ELi128EEEEEEEEEvNT_6ParamsE,@function
        .size           _ZN7cutlass13device_kernelIN5flash19enable_sm80_to_sm89INS1_16FlashAttnFwdSm80INS1_25CollectiveMainloopFwdSm80ILi8ELi1ELb0EN4cute5tupleIJNS5_1CILi128EEENS7_ILi96EEENS7_ILi256EEEEEELi256ENS_6half_tEfNS_4arch4Sm80ELb0ELb0ELb0ELb1ELb1ELb0ELb1ELb0EEENS1_21CollectiveEpilogueFwdINS6_IJS8_SA_S9_EEENS6_IJNS7_ILi1EEESI_SI_EEESC_SE_Li256ELb1ELb1ELb0ELb0EEENS1_19SingleTileSchedulerILb1ELb0ELb1ELi128EEEEEEEEEvNT_6ParamsE,(.L_x_3575 - _ZN7cutlass13device_kernelIN5flash19enable_sm80_to_sm89INS1_16FlashAttnFwdSm80INS1_25CollectiveMainloopFwdSm80ILi8ELi1ELb0EN4cute5tupleIJNS5_1CILi128EEENS7_ILi96EEENS7_ILi256EEEEEELi256ENS_6half_tEfNS_4arch4Sm80ELb0ELb0ELb0ELb1ELb1ELb0ELb1ELb0EEENS1_21CollectiveEpilogueFwdINS6_IJS8_SA_S9_EEENS6_IJNS7_ILi1EEESI_SI_EEESC_SE_Li256ELb1ELb1ELb0ELb0EEENS1_19SingleTileSchedulerILb1ELb0ELb1ELi128EEEEEEEEEvNT_6ParamsE)
        .other          _ZN7cutlass13device_kernelIN5flash19enable_sm80_to_sm89INS1_16FlashAttnFwdSm80INS1_25CollectiveMainloopFwdSm80ILi8ELi1ELb0EN4cute5tupleIJNS5_1CILi128EEENS7_ILi96EEENS7_ILi256EEEEEELi256ENS_6half_tEfNS_4arch4Sm80ELb0ELb0ELb0ELb1ELb1ELb0ELb1ELb0EEENS1_21CollectiveEpilogueFwdINS6_IJS8_SA_S9_EEENS6_IJNS7_ILi1EEESI_SI_EEESC_SE_Li256ELb1ELb1ELb0ELb0EEENS1_19SingleTileSchedulerILb1ELb0ELb1ELi128EEEEEEEEEvNT_6ParamsE,@"STO_CUDA_ENTRY STV_DEFAULT"
_ZN7cutlass13device_kernelIN5flash19enable_sm80_to_sm89INS1_16FlashAttnFwdSm80INS1_25CollectiveMainloopFwdSm80ILi8ELi1ELb0EN4cute5tupleIJNS5_1CILi128EEENS7_ILi96EEENS7_ILi256EEEEEELi256ENS_6half_tEfNS_4arch4Sm80ELb0ELb0ELb0ELb1ELb1ELb0ELb1ELb0EEENS1_21CollectiveEpilogueFwdINS6_IJS8_SA_S9_EEENS6_IJNS7_ILi1EEESI_SI_EEESC_SE_Li256ELb1ELb1ELb0ELb0EEENS1_19SingleTileSchedulerILb1ELb0ELb1ELi128EEEEEEEEEvNT_6ParamsE:
        /* <DEDUP_REMOVED lines=21> */
.L_x_2549:
        /* <DEDUP_REMOVED lines=13> */
.L_x_2551:
[----:B------:R-:W-:Y:S02]  /*0220*/  ULDC UR6, c[0x0][0x54c] ;  /* 0x0001530000067ab9 */ /* 0x000fe40000000800 */
.L_x_2550:
[----:B------:R-:W-:Y:S02]  /*0230*/  ULDC UR4, c[0x0][0x548] ;  /* 0x0001520000047ab9 */ /* 0x000fe40000000800 */
[----:B------:R-:W-:-:S02]  /*0240*/  USHF.L.U32 UR5, UR5, 0x7, URZ ;  /* 0x0000000705057899 */ /* 0x000fc4000800063f */
[----:B------:R-:W-:-:S04]  /*0250*/  UIMAD UR4, UR6, UR4, URZ ;  /* 0x00000004060472a4 */ /* 0x000fc8000f8e023f */
[----:B------:R-:W-:-:S04]  /*0260*/  UISETP.GE.AND UP0, UPT, UR5, UR4, UPT ;  /* 0x000000040500728c */ /* 0x000fc8000bf06270 */
[----:B------:R-:W-:Y:S01]  /*0270*/  USEL UR11, UR11, 0xffffffff, !UP0 ;  /* 0xffffffff0b0b7887 */ /* 0x000fe2000c000000 */
[----:B------:R-:W-:Y:S05]  /*0280*/  BRA `(.L_x_2552) ;  /* 0x000001b000007947 */ /* 0x000fea0003800000 */
.L_x_2548:
        /* <DEDUP_REMOVED lines=8> */
.L_x_2553:
        /* <DEDUP_REMOVED lines=13> */
.L_x_2555:
[----:B------:R-:W-:Y:S02]  /*03e0*/  ULDC UR6, c[0x0][0x54c] ;  /* 0x0001530000067ab9 */ /* 0x000fe40000000800 */
.L_x_2554:
[----:B------:R-:W-:Y:S02]  /*03f0*/  ULDC UR4, c[0x0][0x548] ;  /* 0x0001520000047ab9 */ /* 0x000fe40000000800 */
[----:B------:R-:W-:-:S02]  /*0400*/  USHF.L.U32 UR5, UR5, 0x7, URZ ;  /* 0x0000000705057899 */ /* 0x000fc4000800063f */
[----:B------:R-:W-:-:S04]  /*0410*/  UIMAD UR4, UR6, UR4, URZ ;  /* 0x00000004060472a4 */ /* 0x000fc8000f8e023f */
[----:B------:R-:W-:-:S04]  /*0420*/  UISETP.GE.AND UP0, UPT, UR5, UR4, UPT ;  /* 0x000000040500728c */ /* 0x000fc8000bf06270 */
[----:B------:R-:W-:-:S06]  /*0430*/  USEL UR11, UR11, 0xffffffff, !UP0 ;  /* 0xffffffff0b0b7887 */ /* 0x000fcc000c000000 */
.L_x_2552:
        /* <DEDUP_REMOVED lines=44> */
.L_x_2556:
        /* <DEDUP_REMOVED lines=10> */
.L_x_2557:
        /* <DEDUP_REMOVED lines=12> */
.L_x_2558:
        /* <DEDUP_REMOVED lines=84> */
[----:B------:R-:W1:Y:S01]  /*0da0*/  S2R R10, SR_CTAID.X ;  /* 0x00000000000a7919 */ /* 0x000e620000002500 */
[----:B------:R-:W-:Y:S01]  /*0db0*/  SHF.R.S32.HI R6, RZ, 0x1f, R2 ;  /* 0x0000001fff067819 */ /* 0x000fe20000011402 */
[----:B------:R-:W-:Y:S02]  /*0dc0*/  USHF.R.S32.HI UR15, URZ, 0x1f, UR14 ;  /* 0x0000001f3f0f7899 */ /* 0x000fe4000801140e */
[----:B------:R2:W3:Y:S01]  /*0dd0*/  @P1 LDG.E R3, [R4.64] ;  /* 0x0000000c04031981 */ /* 0x0004e2000c1e1900 */
[CC--:B------:R-:W-:Y:S01]  /*0de0*/  LEA.HI R30, R6.reuse, R2.reuse, RZ, 0x3 ;  /* 0x00000002061e7211 */ /* 0x0c0fe200078f18ff */
[----:B------:R-:W-:Y:S01]  /*0df0*/  ULDC.64 UR4, c[0x0][0x178] ;  /* 0x00005e0000047ab9 */ /* 0x000fe20000000a00 */
[----:B------:R-:W-:Y:S01]  /*0e00*/  LEA.HI R11, R6, R2, RZ, 0x4 ;  /* 0x00000002060b7211 */ /* 0x000fe200078f20ff */
[----:B------:R-:W-:Y:S01]  /*0e10*/  UIMAD UR15, UR15, UR4, URZ ;  /* 0x000000040f0f72a4 */ /* 0x000fe2000f8e023f */
[----:B------:R-:W-:Y:S01]  /*0e20*/  LOP3.LUT R12, R30, 0xfffffff8, RZ, 0xc0, !PT ;  /* 0xfffffff81e0c7812 */ /* 0x000fe200078ec0ff */
[----:B------:R-:W-:Y:S01]  /*0e30*/  UIMAD.WIDE.U32 UR16, UR14, UR4, URZ ;  /* 0x000000040e1072a5 */ /* 0x000fe2000f8e003f */
[----:B------:R-:W-:Y:S01]  /*0e40*/  SHF.R.S32.HI R30, RZ, 0x3, R30 ;  /* 0x00000003ff1e7819 */ /* 0x000fe2000001141e */
[----:B------:R-:W-:Y:S01]  /*0e50*/  UIMAD UR15, UR14, UR5, UR15 ;  /* 0x000000050e0f72a4 */ /* 0x000fe2000f8e020f */
[----:B------:R-:W-:Y:S01]  /*0e60*/  BSSY B0, `(.L_x_2560) ;  /* 0x000005f000007945 */ /* 0x000fe20003800000 */
[----:B------:R-:W-:Y:S01]  /*0e70*/  IMAD.IADD R12, R2, 0x1, -R12 ;  /* 0x00000001020c7824 */ /* 0x000fe200078e0a0c */
[----:B------:R-:W-:Y:S01]  /*0e80*/  ULDC.64 UR4, c[0x0][0x1b8] ;  /* 0x00006e0000047ab9 */ /* 0x000fe20000000a00 */
[----:B------:R-:W-:Y:S01]  /*0e90*/  IMAD.SHL.U32 R249, R30, 0x40, RZ ;  /* 0x000000401ef97824 */ /* 0x000fe200078e00ff */
[----:B------:R-:W-:Y:S01]  /*0ea0*/  UIADD3 UR17, UR17, UR15, URZ ;  /* 0x0000000f11117290 */ /* 0x000fe2000fffe03f */
[C---:B------:R-:W-:Y:S01]  /*0eb0*/  IMAD R108, R12.reuse, 0x20, R30 ;  /* 0x000000200c6c7824 */ /* 0x040fe200078e021e */
[----:B------:R-:W-:Y:S01]  /*0ec0*/  USHF.R.S32.HI UR15, URZ, 0x1f, UR11 ;  /* 0x0000001f3f0f7899 */ /* 0x000fe2000801140b */
[----:B------:R-:W-:Y:S01]  /*0ed0*/  IMAD.SHL.U32 R33, R12, 0x8, RZ ;  /* 0x000000080c217824 */ /* 0x000fe200078e00ff */
[----:B------:R-:W-:Y:S01]  /*0ee0*/  UIMAD UR14, UR8, UR4, URZ ;  /* 0x00000004080e72a4 */ /* 0x000fe2000f8e023f */
[----:B------:R-:W-:Y:S01]  /*0ef0*/  LOP3.LUT R249, R249, 0x1c0, RZ, 0xc0, !PT ;  /* 0x000001c0f9f97812 */ /* 0x000fe200078ec0ff */
[----:B------:R-:W-:Y:S01]  /*0f00*/  USEL UR15, UR15, URZ, !UP1 ;  /* 0x0000003f0f0f7287 */ /* 0x000fe2000c800000 */
[C---:B-1----:R-:W-:Y:S01]  /*0f10*/  IMAD R8, R10.reuse, 0x80, R108 ;  /* 0x000000800a087824 */ /* 0x042fe200078e026c */
[----:B------:R-:W-:Y:S01]  /*0f20*/  UIMAD UR14, UR9, UR5, UR14 ;  /* 0x00000005090e72a4 */ /* 0x000fe2000f8e020e */
[----:B------:R1:W-:Y:S01]  /*0f30*/  STL [R1], R108 ;  /* 0x0000006c01007387 */ /* 0x0003e20000100800 */
[----:B------:R-:W-:Y:S01]  /*0f40*/  UIMAD.WIDE.U32 UR18, UR9, UR4, UR16 ;  /* 0x00000004091272a5 */ /* 0x000fe2000f8e0010 */
[----:B------:R-:W-:Y:S01]  /*0f50*/  IMAD.MOV.U32 R7, RZ, RZ, R8 ;  /* 0x000000ffff077224 */ /* 0x000fe200078e0008 */
[----:B------:R-:W-:Y:S01]  /*0f60*/  USEL UR16, UR11, URZ, !UP1 ;  /* 0x0000003f0b107287 */ /* 0x000fe2000c800000 */
[----:B--2---:R-:W-:Y:S01]  /*0f70*/  IMAD.MOV.U32 R4, RZ, RZ, c[0x0][0x2c4] ;  /* 0x0000b100ff047624 */ /* 0x004fe200078e00ff */
[----:B------:R-:W-:Y:S01]  /*0f80*/  ULDC.64 UR4, c[0x0][0x1c0] ;  /* 0x0000700000047ab9 */ /* 0x000fe20000000a00 */
[----:B------:R-:W-:Y:S01]  /*0f90*/  IMAD R10, R10, 0x80, R30 ;  /* 0x000000800a0a7824 */ /* 0x000fe200078e021e */
[----:B------:R-:W-:Y:S01]  /*0fa0*/  UIMAD UR15, UR15, UR4, URZ ;  /* 0x000000040f0f72a4 */ /* 0x000fe2000f8e023f */
[C---:B------:R-:W-:Y:S01]  /*0fb0*/  IADD3 R13, R33.reuse, 0x40, RZ ;  /* 0x00000040210d7810 */ /* 0x040fe20007ffe0ff */
[----:B------:R-:W-:Y:S01]  /*0fc0*/  UIADD3 UR19, UR19, UR14, URZ ;  /* 0x0000000e13137290 */ /* 0x000fe2000fffe03f */
[----:B------:R-:W-:Y:S01]  /*0fd0*/  ISETP.NE.AND P0, PT, R4, 0x1, PT ;  /* 0x000000010400780c */ /* 0x000fe20003f05270 */
[----:B------:R-:W-:Y:S01]  /*0fe0*/  UIMAD UR5, UR16, UR5, UR15 ;  /* 0x00000005100572a4 */ /* 0x000fe2000f8e020f */
[C---:B------:R-:W-:Y:S01]  /*0ff0*/  IADD3 R32, R33.reuse, 0x80, RZ ;  /* 0x0000008021207810 */ /* 0x040fe20007ffe0ff */
[----:B------:R-:W-:Y:S01]  /*1000*/  UIMAD.WIDE.U32 UR16, UR16, UR4, UR18 ;  /* 0x00000004101072a5 */ /* 0x000fe2000f8e0012 */
[----:B------:R-:W-:-:S02]  /*1010*/  ISETP.GE.AND P4, PT, R33, c[0x0][0x198], PT ;  /* 0x0000660021007a0c */ /* 0x000fc40003f86270 */
[----:B------:R-:W-:Y:S01]  /*1020*/  ISETP.GE.AND P3, PT, R13, c[0x0][0x198], PT ;  /* 0x000066000d007a0c */ /* 0x000fe20003f66270 */
[----:B------:R-:W-:Y:S01]  /*1030*/  UIADD3 UR5, UR17, UR5, URZ ;  /* 0x0000000511057290 */ /* 0x000fe2000fffe03f */
[----:B------:R-:W-:Y:S01]  /*1040*/  ISETP.GE.AND P6, PT, R32, c[0x0][0x198], PT ;  /* 0x0000660020007a0c */ /* 0x000fe20003fc6270 */
[----:B------:R-:W-:Y:S02]  /*1050*/  IMAD.U32 R15, RZ, RZ, UR17 ;  /* 0x00000011ff0f7e24 */ /* 0x000fe4000f8e00ff */
[----:B------:R-:W-:Y:S02]  /*1060*/  IMAD.U32 R14, RZ, RZ, UR16 ;  /* 0x00000010ff0e7e24 */ /* 0x000fe4000f8e00ff */
[----:B------:R-:W-:-:S04]  /*1070*/  @P0 IMAD.HI.U32 R4, R8, c[0x0][0x2c8], RZ ;  /* 0x0000b20008040a27 */ /* 0x000fc800078e00ff */
[----:B------:R-:W-:Y:S01]  /*1080*/  IMAD.U32 R15, RZ, RZ, UR5 ;  /* 0x00000005ff0f7e24 */ /* 0x000fe2000f8e00ff */
[----:B------:R-:W-:-:S04]  /*1090*/  @P0 SHF.R.U32.HI R7, RZ, c[0x0][0x2cc], R4 ;  /* 0x0000b300ff070a19 */ /* 0x000fc80000011604 */
[--C-:B------:R-:W-:Y:S01]  /*10a0*/  SHF.R.S32.HI R5, RZ, 0x1f, R7.reuse ;  /* 0x0000001fff057819 */ /* 0x100fe20000011407 */
[----:B------:R-:W-:Y:S02]  /*10b0*/  IMAD.MOV R4, RZ, RZ, -R7 ;  /* 0x000000ffff047224 */ /* 0x000fe400078e0a07 */
[----:B------:R-:W-:-:S04]  /*10c0*/  IMAD.WIDE.U32 R14, R7, c[0x0][0x1b0], R14 ;  /* 0x00006c00070e7a25 */ /* 0x000fc800078e000e */
[----:B------:R-:W-:Y:S02]  /*10d0*/  IMAD R4, R4, c[0x0][0x2c4], R8 ;  /* 0x0000b10004047a24 */ /* 0x000fe400078e0208 */
[----:B------:R-:W-:-:S03]  /*10e0*/  IMAD R5, R5, c[0x0][0x1b0], RZ ;  /* 0x00006c0005057a24 */ /* 0x000fc600078e02ff */
[----:B------:R-:W-:Y:S01]  /*10f0*/  SHF.R.S32.HI R8, RZ, 0x1f, R4 ;  /* 0x0000001fff087819 */ /* 0x000fe20000011404 */
[----:B------:R-:W-:Y:S01]  /*1100*/  IMAD R5, R7, c[0x0][0x1b4], R5 ;  /* 0x00006d0007057a24 */ /* 0x000fe200078e0205 */
[----:B------:R-:W-:-:S03]  /*1110*/  LOP3.LUT R7, R11, 0xfffffff0, RZ, 0xc0, !PT ;  /* 0xfffffff00b077812 */ /* 0x000fc600078ec0ff */
[----:B------:R-:W-:Y:S02]  /*1120*/  IMAD R8, R8, c[0x0][0x1a8], RZ ;  /* 0x00006a0008087a24 */ /* 0x000fe400078e02ff */
[----:B------:R-:W-:Y:S02]  /*1130*/  IMAD.IADD R15, R15, 0x1, R5 ;  /* 0x000000010f0f7824 */ /* 0x000fe400078e0205 */
[C---:B------:R-:W-:Y:S02]  /*1140*/  IMAD R9, R4.reuse, c[0x0][0x1ac], R8 ;  /* 0x00006b0004097a24 */ /* 0x040fe400078e0208 */
[----:B------:R-:W-:Y:S01]  /*1150*/  IMAD.WIDE.U32 R4, R4, c[0x0][0x1a8], R14 ;  /* 0x00006a0004047a25 */ /* 0x000fe200078e000e */
[----:B------:R-:W-:-:S03]  /*1160*/  LEA.HI R14, R6, R2, RZ, 0x6 ;  /* 0x00000002060e7211 */ /* 0x000fc600078f30ff */
[----:B------:R-:W-:Y:S01]  /*1170*/  IMAD.IADD R9, R5, 0x1, R9 ;  /* 0x0000000105097824 */ /* 0x000fe200078e0209 */
[----:B------:R-:W-:Y:S01]  /*1180*/  LEA R16, P0, R4, c[0x0][0x160], 0x1 ;  /* 0x0000580004107a11 */ /* 0x000fe200078008ff */
[----:B------:R-:W-:Y:S02]  /*1190*/  IMAD.IADD R5, R2, 0x1, -R7 ;  /* 0x0000000102057824 */ /* 0x000fe400078e0a07 */
[----:B-----5:R-:W-:Y:S01]  /*11a0*/  IMAD R8, R0, c[0x0][0x2c4], RZ ;  /* 0x0000b10000087a24 */ /* 0x020fe200078e02ff */
[----:B------:R-:W-:Y:S01]  /*11b0*/  LEA.HI.X R9, R4, c[0x0][0x164], R9, 0x1, P0 ;  /* 0x0000590004097a11 */ /* 0x000fe200000f0c09 */
[----:B------:R-:W-:Y:S01]  /*11c0*/  IMAD.SHL.U32 R14, R14, 0x8, RZ ;  /* 0x000000080e0e7824 */ /* 0x000fe200078e00ff */
[----:B------:R-:W-:Y:S01]  /*11d0*/  SHF.R.S32.HI R7, RZ, 0x1f, R5 ;  /* 0x0000001fff077819 */ /* 0x000fe20000011405 */
[----:B------:R-:W-:Y:S01]  /*11e0*/  IMAD.MOV.U32 R4, RZ, RZ, 0x10 ;  /* 0x00000010ff047424 */ /* 0x000fe200078e00ff */
[----:B------:R-:W-:Y:S01]  /*11f0*/  ISETP.GE.AND P0, PT, R10, R8, PT ;  /* 0x000000080a00720c */ /* 0x000fe20003f06270 */
[----:B------:R1:W2:Y:S01]  /*1200*/  SHFL.IDX PT, R20, R16, RZ, 0x181f ;  /* 0x00181fff10147589 */ /* 0x0002a200000e0000 */
[----:B------:R-:W-:-:S03]  /*1210*/  LEA.HI R7, R7, R5, RZ, 0x3 ;  /* 0x0000000507077211 */ /* 0x000fc600078f18ff */
[----:B------:R1:W4:Y:S01]  /*1220*/  SHFL.IDX PT, R21, R9, RZ, 0x181f ;  /* 0x00181fff09157589 */ /* 0x00032200000e0000 */
[----:B------:R-:W-:-:S05]  /*1230*/  LOP3.LUT R0, R7, 0xfffffff8, RZ, 0xc0, !PT ;  /* 0xfffffff807007812 */ /* 0x000fca00078ec0ff */
[----:B------:R-:W-:Y:S01]  /*1240*/  IMAD.IADD R5, R5, 0x1, -R0 ;  /* 0x0000000105057824 */ /* 0x000fe200078e0a00 */
[----:B------:R-:W-:-:S04]  /*1250*/  IADD3 R0, R33, 0xc0, RZ ;  /* 0x000000c021007810 */ /* 0x000fc80007ffe0ff */
[----:B------:R-:W-:Y:S01]  /*1260*/  ISETP.GE.AND P5, PT, R0, c[0x0][0x198], PT ;  /* 0x0000660000007a0c */ /* 0x000fe20003fa6270 */
[----:B---3--:R3:W1:Y:S03]  /*1270*/  @P1 R2UR UR18, R3 ;  /* 0x00000000031213c2 */ /* 0x00866600000e0000 */
[----:B------:R-:W-:Y:S01]  /*1280*/  R2P PR, R5, 0x6 ;  /* 0x0000000605007804 */ /* 0x000fe20000000000 */
[----:B-1----:R-:W-:-:S04]  /*1290*/  @!UP0 UMOV UR18, UR11 ;  /* 0x0000000b00128c82 */ /* 0x002fc80008000000 */
[----:B------:R-:W-:Y:S02]  /*12a0*/  SEL R4, R4, 0xfffffff0, !P1 ;  /* 0xfffffff004047807 */ /* 0x000fe40004800000 */
[----:B---3--:R-:W-:Y:S02]  /*12b0*/  SHF.R.U32.HI R3, RZ, 0x3, R249 ;  /* 0x00000003ff037819 */ /* 0x008fe400000116f9 */
[----:B------:R-:W-:-:S04]  /*12c0*/  LOP3.LUT R249, R249, 0x38, R33, 0xf8, !PT ;  /* 0x00000038f9f97812 */ /* 0x000fc800078ef821 */
[----:B------:R-:W-:Y:S01]  /*12d0*/  LOP3.LUT R249, R249, R3, RZ, 0x3c, !PT ;  /* 0x00000003f9f97212 */ /* 0x000fe200078e3cff */
[----:B------:R-:W-:-:S03]  /*12e0*/  IMAD.MOV.U32 R3, RZ, RZ, 0x20 ;  /* 0x00000020ff037424 */ /* 0x000fc600078e00ff */
[----:B------:R-:W-:Y:S02]  /*12f0*/  LOP3.LUT R249, R249, 0xfffffe00, R14, 0xf8, !PT ;  /* 0xfffffe00f9f97812 */ /* 0x000fe400078ef80e */
[----:B------:R-:W-:Y:S01]  /*1300*/  SEL R3, R3, 0xffffffe0, !P2 ;  /* 0xffffffe003037807 */ /* 0x000fe20005000000 */
[----:B------:R-:W-:Y:S05]  /*1310*/  @P0 BRA `(.L_x_2561) ;  /* 0x0000013000000947 */ /* 0x000fea0003800000 */
[----:B--2-4-:R-:W-:Y:S01]  /*1320*/  SHF.R.S32.HI R17, RZ, 0x1f, R13 ;  /* 0x0000001fff117819 */ /* 0x014fe2000001140d */
        /* <DEDUP_REMOVED lines=18> */
.L_x_2561:
[----:B--2-4-:R-:W-:Y:S05]  /*1450*/  BSYNC B0 ;  /* 0x0000000000007941 */ /* 0x014fea0003800000 */
.L_x_2560:
[----:B-1----:R-:W-:Y:S01]  /*1460*/  IADD3 R14, R10, 0x20, RZ ;  /* 0x000000200a0e7810 */ /* 0x002fe20007ffe0ff */
[----:B------:R1:W2:Y:S01]  /*1470*/  SHFL.IDX PT, R21, R9, 0x1, 0x181f ;  /* 0x00381f0009157f89 */ /* 0x0002a200000e0000 */
        /* <DEDUP_REMOVED lines=23> */
.L_x_2563:
[----:B------:R-:W-:Y:S05]  /*15f0*/  BSYNC B0 ;  /* 0x0000000000007941 */ /* 0x000fea0003800000 */
.L_x_2562:
[----:B--2---:R-:W-:Y:S01]  /*1600*/  IADD3 R14, R10, 0x40, RZ ;  /* 0x000000400a0e7810 */ /* 0x004fe20007ffe0ff */
[----:B------:R2:W4:Y:S01]  /*1610*/  SHFL.IDX PT, R21, R9, 0x2, 0x181f ;  /* 0x00581f0009157f89 */ /* 0x00052200000e0000 */
        /* <DEDUP_REMOVED lines=23> */
.L_x_2565:
[----:B------:R-:W-:Y:S05]  /*1790*/  BSYNC B0 ;  /* 0x0000000000007941 */ /* 0x000fea0003800000 */
.L_x_2564:
[----:B-12---:R-:W-:Y:S01]  /*17a0*/  SHFL.IDX PT, R16, R16, 0x3, 0x181f ;  /* 0x00781f0010107f89 */ /* 0x006fe200000e0000 */
[----:B------:R-:W-:Y:S01]  /*17b0*/  IADD3 R10, R10, 0x60, RZ ;  /* 0x000000600a0a7810 */ /* 0x000fe20007ffe0ff */
[----:B------:R-:W-:Y:S01]  /*17c0*/  UMOV UR14, 0x60 ;  /* 0x00000060000e7882 */ /* 0x000fe20000000000 */
[----:B------:R-:W-:Y:S01]  /*17d0*/  SHF.R.S32.HI R31, RZ, 0x1f, R13 ;  /* 0x0000001fff1f7819 */ /* 0x000fe2000001140d */
[----:B------:R-:W1:Y:S01]  /*17e0*/  SHFL.IDX PT, R17, R9, 0x3, 0x181f ;  /* 0x00781f0009117f89 */ /* 0x000e6200000e0000 */
[----:B------:R-:W-:Y:S01]  /*17f0*/  ISETP.GE.AND P0, PT, R10, R8, PT ;  /* 0x000000080a00720c */ /* 0x000fe20003f06270 */
[----:B------:R-:W-:Y:S01]  /*1800*/  UIMAD UR14, UR6, UR14, -0x60 ;  /* 0xffffffa0060e74a4 */ /* 0x000fe2000f8e020e */
[----:B------:R-:W-:Y:S01]  /*1810*/  SHF.R.S32.HI R29, RZ, 0x1f, R32 ;  /* 0x0000001fff1d7819 */ /* 0x000fe20000011420 */
[----:B------:R-:W-:Y:S01]  /*1820*/  IMAD.MOV.U32 R250, RZ, RZ, c[0x0][0x2b8] ;  /* 0x0000ae00fffa7624 */ /* 0x000fe200078e00ff */
[----:B------:R-:W-:Y:S01]  /*1830*/  SHF.R.S32.HI R28, RZ, 0x1f, R0 ;  /* 0x0000001fff1c7819 */ /* 0x000fe20000011400 */
[----:B------:R-:W-:Y:S01]  /*1840*/  IMAD.SHL.U32 R249, R249, 0x2, RZ ;  /* 0x00000002f9f97824 */ /* 0x000fe200078e00ff */
[----:B------:R-:W-:Y:S01]  /*1850*/  LEA.HI R31, R31, R13, RZ, 0x3 ;  /* 0x0000000d1f1f7211 */ /* 0x000fe200078f18ff */
[----:B------:R-:W-:Y:S01]  /*1860*/  USHF.R.S32.HI UR15, URZ, 0x1f, UR18 ;  /* 0x0000001f3f0f7899 */ /* 0x000fe20008011412 */
[----:B------:R-:W-:Y:S01]  /*1870*/  LEA.HI R29, R29, R32, RZ, 0x3 ;  /* 0x000000201d1d7211 */ /* 0x000fe200078f18ff */
[----:B------:R-:W-:Y:S01]  /*1880*/  ULDC.64 UR4, c[0x0][0x2b0] ;  /* 0x0000ac0000047ab9 */ /* 0x000fe20000000a00 */
[----:B------:R-:W-:Y:S01]  /*1890*/  LEA.HI R28, R28, R0, RZ, 0x3 ;  /* 0x000000001c1c7211 */ /* 0x000fe200078f18ff */
[----:B------:R-:W-:Y:S01]  /*18a0*/  UIMAD UR15, UR15, UR4, URZ ;  /* 0x000000040f0f72a4 */ /* 0x000fe2000f8e023f */
[----:B---3--:R-:W-:Y:S01]  /*18b0*/  IADD3 R14, R108, UR14, RZ ;  /* 0x0000000e6c0e7c10 */ /* 0x008fe2000fffe0ff */
[----:B------:R-:W-:Y:S01]  /*18c0*/  UIMAD.WIDE.U32 UR16, UR18, UR4, URZ ;  /* 0x00000004121072a5 */ /* 0x000fe2000f8e003f */
[----:B------:R-:W-:Y:S01]  /*18d0*/  LOP3.LUT R31, R31, 0xfffffff8, RZ, 0xc0, !PT ;  /* 0xfffffff81f1f7812 */ /* 0x000fe200078ec0ff */
[----:B------:R-:W-:Y:S01]  /*18e0*/  UIMAD UR15, UR18, UR5, UR15 ;  /* 0x00000005120f72a4 */ /* 0x000fe2000f8e020f */
[----:B------:R-:W-:Y:S01]  /*18f0*/  LOP3.LUT R29, R29, 0xfffffff8, RZ, 0xc0, !PT ;  /* 0xfffffff81d1d7812 */ /* 0x000fe200078ec0ff */
[----:B------:R-:W-:Y:S01]  /*1900*/  IMAD.MOV.U32 R251, RZ, RZ, RZ ;  /* 0x000000fffffb7224 */ /* 0x000fe200078e00ff */
[----:B------:R-:W-:Y:S01]  /*1910*/  ISETP.NE.AND P2, PT, R250, 0x1, PT ;  /* 0x00000001fa00780c */ /* 0x000fe20003f45270 */
[----:B------:R-:W-:Y:S01]  /*1920*/  UIADD3 UR15, UR17, UR15, URZ ;  /* 0x0000000f110f7290 */ /* 0x000fe2000fffe03f */
[----:B------:R-:W-:Y:S01]  /*1930*/  LOP3.LUT R28, R28, 0xfffffff8, RZ, 0xc0, !PT ;  /* 0xfffffff81c1c7812 */ /* 0x000fe200078ec0ff */
[----:B------:R-:W-:Y:S01]  /*1940*/  IMAD.SHL.U32 R247, R12, 0x40, RZ ;  /* 0x000000400cf77824 */ /* 0x000fe200078e00ff */
[C---:B------:R-:W-:Y:S01]  /*1950*/  IADD3 R252, R14.reuse, UR10, RZ ;  /* 0x0000000a0efc7c10 */ /* 0x040fe2000fffe0ff */
[----:B-1----:R-:W-:Y:S01]  /*1960*/  @!P0 IMAD.WIDE R18, R33, 0x2, R16 ;  /* 0x0000000221128825 */ /* 0x002fe200078e0210 */
[----:B------:R-:W-:Y:S01]  /*1970*/  ISETP.GE.AND P1, PT, R14, UR7, PT ;  /* 0x000000070e007c0c */ /* 0x000fe2000bf26270 */
[----:B------:R-:W-:-:S02]  /*1980*/  ULDC.64 UR4, c[0x0][0x1e8] ;  /* 0x00007a0000047ab9 */ /* 0x000fc40000000a00 */
[----:B------:R-:W-:Y:S01]  /*1990*/  @!P0 IMAD.WIDE R14, R31, 0x2, R16 ;  /* 0x000000021f0e8825 */ /* 0x000fe200078e0210 */
[----:B------:R-:W-:Y:S01]  /*19a0*/  @!PT LDS RZ, [RZ] ;  /* 0x00000000fffff984 */ /* 0x000fe20000000800 */
[----:B------:R1:W-:Y:S01]  /*19b0*/  @!P0 LDGSTS.E.BYPASS.LTC128B.128 [R249+0x1b100], [R18.64], !P4 ;  /* 0x1b10000012f98fae */ /* 0x0003e2000e101d4c */
[----:B------:R-:W-:Y:S02]  /*19c0*/  ISETP.GT.OR P1, PT, R108, 0x5f, P1 ;  /* 0x0000005f6c00780c */ /* 0x000fe40000f24670 */
[----:B------:R-:W-:Y:S01]  /*19d0*/  @P2 IMAD.HI.U32 R9, R252, c[0x0][0x2bc], RZ ;  /* 0x0000af00fc092a27 */ /* 0x000fe200078e00ff */
[----:B------:R2:W-:Y:S03]  /*19e0*/  @!P0 LDGSTS.E.BYPASS.LTC128B.128 [R249+0x1f100], [R14.64], !P3 ;  /* 0x1f1000000ef98fae */ /* 0x0005e6000d901d4c */
[----:B------:R-:W-:Y:S01]  /*19f0*/  IMAD.MOV.U32 R8, RZ, RZ, R252 ;  /* 0x000000ffff087224 */ /* 0x000fe200078e00fc */
[----:B------:R-:W-:-:S06]  /*1a00*/  @P2 SHF.R.U32.HI R8, RZ, c[0x0][0x2c0], R9 ;  /* 0x0000b000ff082a19 */ /* 0x000fcc0000011609 */
[----:B------:R-:W-:-:S04]  /*1a10*/  @!P1 IADD3 R10, P2, R8, UR16, RZ ;  /* 0x00000010080a9c10 */ /* 0x000fc8000ff5e0ff */
[----:B------:R-:W-:Y:S01]  /*1a20*/  @!P1 LEA.HI.X.SX32 R9, R8, UR15, 0x1, P2 ;  /* 0x0000000f08099c11 */ /* 0x000fe200090f0eff */
[----:B-1----:R-:W-:-:S04]  /*1a30*/  @!P0 IMAD.WIDE R18, R29, 0x2, R16 ;  /* 0x000000021d128825 */ /* 0x002fc800078e0210 */
[----:B------:R-:W-:Y:S01]  /*1a40*/  @!P0 IMAD.WIDE R16, R28, 0x2, R16 ;  /* 0x000000021c108825 */ /* 0x000fe200078e0210 */
[----:B------:R1:W-:Y:S01]  /*1a50*/  @!P0 LDGSTS.E.BYPASS.LTC128B.128 [R249+0x23100], [R18.64], !P6 ;  /* 0x2310000012f98fae */ /* 0x0003e2000f101d4c */
[----:B--2---:R-:W-:-:S03]  /*1a60*/  @!P1 LEA R14, P2, R10, c[0x0][0x2a0], 0x2 ;  /* 0x0000a8000a0e9a11 */ /* 0x004fc600078410ff */
[----:B------:R2:W-:Y:S01]  /*1a70*/  @!P0 LDGSTS.E.BYPASS.LTC128B.128 [R249+0x27100], [R16.64], !P5 ;  /* 0x2710000010f98fae */ /* 0x0005e2000e901d4c */
[----:B------:R-:W-:-:S03]  /*1a80*/  @!P1 LEA.HI.X R15, R10, c[0x0][0x2a4], R9, 0x2, P2 ;  /* 0x0000a9000a0f9a11 */ /* 0x000fc600010f1409 */
[----:B------:R-:W0:Y:S04]  /*1a90*/  LDGDEPBAR ;  /* 0x00000000000079af */ /* 0x000e280000000000 */
[----:B------:R-:W-:Y:S06]  /*1aa0*/  BAR.SYNC.DEFER_BLOCKING 0x0 ;  /* 0x0000000000007b1d */ /* 0x000fec0000010000 */
[----:B------:R3:W5:Y:S01]  /*1ab0*/  @!P1 LDG.E R251, [R14.64] ;  /* 0x0000000c0efb9981 */ /* 0x000762000c1e1900 */
        /* <DEDUP_REMOVED lines=8> */
[----:B-1----:R-:W-:Y:S01]  /*1b40*/  IMAD.WIDE.U32 R18, R252, c[0x0][0x1e0], RZ ;  /* 0x00007800fc127a25 */ /* 0x002fe200078e00ff */
[----:B------:R-:W-:Y:S01]  /*1b50*/  SHF.R.S32.HI R10, RZ, 0x1f, R252 ;  /* 0x0000001fff0a7819 */ /* 0x000fe200000114fc */
[----:B------:R-:W-:Y:S01]  /*1b60*/  ULDC.64 UR4, c[0x0][0x210] ;  /* 0x0000840000047ab9 */ /* 0x000fe20000000a00 */
[----:B------:R-:W-:Y:S01]  /*1b70*/  LOP3.LUT R8, R247, 0x8, R8, 0xf8, !PT ;  /* 0x00000008f7087812 */ /* 0x000fe200078ef808 */
[----:B------:R-:W-:Y:S01]  /*1b80*/  UIADD3 UR18, UR21, UR18, URZ ;  /* 0x0000001215127290 */ /* 0x000fe2000fffe03f */
[----:B------:R-:W-:Y:S01]  /*1b90*/  SHF.R.U32.HI R247, RZ, 0x3, R247 ;  /* 0x00000003fff77819 */ /* 0x000fe200000116f7 */
[C---:B------:R-:W-:Y:S01]  /*1ba0*/  IMAD R9, R10.reuse, c[0x0][0x1e0], RZ ;  /* 0x000078000a097a24 */ /* 0x040fe200078e02ff */
[----:B------:R-:W-:Y:S01]  /*1bb0*/  UIMAD UR8, UR8, UR4, URZ ;  /* 0x00000004080872a4 */ /* 0x000fe2000f8e023f */
[----:B------:R-:W-:Y:S01]  /*1bc0*/  IMAD R10, R10, c[0x0][0x208], RZ ;  /* 0x000082000a0a7a24 */ /* 0x000fe200078e02ff */
[----:B------:R-:W-:Y:S01]  /*1bd0*/  LOP3.LUT R247, R8, R247, RZ, 0x3c, !PT ;  /* 0x000000f708f77212 */ /* 0x000fe200078e3cff */
[C---:B------:R-:W-:Y:S01]  /*1be0*/  IMAD R9, R252.reuse, c[0x0][0x1e4], R9 ;  /* 0x00007900fc097a24 */ /* 0x040fe200078e0209 */
[----:B------:R-:W-:Y:S01]  /*1bf0*/  UIMAD.WIDE.U32 UR22, UR9, UR4, URZ ;  /* 0x00000004091672a5 */ /* 0x000fe2000f8e003f */
[C---:B--2---:R-:W-:Y:S01]  /*1c00*/  IMAD.WIDE.U32 R16, R252.reuse, c[0x0][0x208], RZ ;  /* 0x00008200fc107a25 */ /* 0x044fe200078e00ff */
[----:B------:R-:W-:Y:S01]  /*1c10*/  UIMAD UR5, UR9, UR5, UR8 ;  /* 0x00000005090572a4 */ /* 0x000fe2000f8e0208 */
[----:B------:R-:W-:Y:S01]  /*1c20*/  ISETP.GE.AND P4, PT, R33, c[0x0][0x1d4], PT ;  /* 0x0000750021007a0c */ /* 0x000fe20003f86270 */
[----:B------:R-:W-:Y:S01]  /*1c30*/  UIADD3 UR4, UR6, -0x1, URZ ;  /* 0xffffffff06047890 */ /* 0x000fe2000fffe03f */
[----:B---3--:R-:W-:Y:S01]  /*1c40*/  SHF.R.S32.HI R14, RZ, 0x4, R11 ;  /* 0x00000004ff0e7819 */ /* 0x008fe2000001140b */
[----:B------:R-:W-:Y:S01]  /*1c50*/  IMAD.IADD R19, R19, 0x1, R9 ;  /* 0x0000000113137824 */ /* 0x000fe200078e0209 */
[----:B------:R-:W-:Y:S01]  /*1c60*/  UIADD3 UR5, UR23, UR5, URZ ;  /* 0x0000000517057290 */ /* 0x000fe2000fffe03f */
[----:B------:R-:W-:Y:S01]  /*1c70*/  IMAD R10, R252, c[0x0][0x20c], R10 ;  /* 0x00008300fc0a7a24 */ /* 0x000fe200078e020a */
[----:B------:R-:W-:Y:S01]  /*1c80*/  LEA.HI R11, R11, R14, RZ, 0x1 ;  /* 0x0000000e0b0b7211 */ /* 0x000fe200078f08ff */
[----:B------:R-:W-:Y:S01]  /*1c90*/  UIMAD UR4, UR4, -0x60, UR7 ;  /* 0xffffffa0040478a4 */ /* 0x000fe2000f8e0207 */
[----:B------:R-:W-:Y:S01]  /*1ca0*/  ISETP.GE.AND P3, PT, R13, c[0x0][0x1d4], PT ;  /* 0x000075000d007a0c */ /* 0x000fe20003f66270 */
[----:B------:R-:W-:Y:S01]  /*1cb0*/  IMAD.IADD R17, R17, 0x1, R10 ;  /* 0x0000000111117824 */ /* 0x000fe200078e020a */
[----:B------:R-:W-:Y:S01]  /*1cc0*/  LOP3.LUT R11, R11, 0xfffffffe, RZ, 0xc0, !PT ;  /* 0xfffffffe0b0b7812 */ /* 0x000fe200078ec0ff */
[----:B------:R-:W-:Y:S01]  /*1cd0*/  IMAD.SHL.U32 R5, R5, 0x40, RZ ;  /* 0x0000004005057824 */ /* 0x000fe200078e00ff */
[----:B------:R-:W-:Y:S01]  /*1ce0*/  ISETP.GE.AND P2, PT, R32, c[0x0][0x1d4], PT ;  /* 0x0000750020007a0c */ /* 0x000fe20003f46270 */
[----:B------:R-:W-:Y:S01]  /*1cf0*/  IMAD.SHL.U32 R7, R7, 0x40, RZ ;  /* 0x0000004007077824 */ /* 0x000fe200078e00ff */
[----:B------:R-:W-:Y:S01]  /*1d00*/  IADD3 R30, -R30, UR4, RZ ;  /* 0x000000041e1e7c10 */ /* 0x000fe2000fffe1ff */
[----:B------:R-:W-:Y:S01]  /*1d10*/  IMAD.IADD R11, R14, 0x1, -R11 ;  /* 0x000000010e0b7824 */ /* 0x000fe200078e0a0b */
[----:B------:R-:W-:Y:S01]  /*1d20*/  LEA.HI R6, R6, R2, RZ, 0x5 ;  /* 0x0000000206067211 */ /* 0x000fe200078f28ff */
[----:B------:R-:W-:Y:S01]  /*1d30*/  UISETP.GE.AND UP0, UPT, UR7, 0x61, UPT ;  /* 0x000000610700788c */ /* 0x000fe2000bf06270 */
[----:B------:R-:W-:Y:S01]  /*1d40*/  LOP3.LUT R5, R5, 0x1c0, RZ, 0xc0, !PT ;  /* 0x000001c005057812 */ /* 0x000fe200078ec0ff */
[----:B------:R-:W-:Y:S01]  /*1d50*/  IMAD R247, R11, 0x200, R247 ;  /* 0x000002000bf77824 */ /* 0x000fe200078e02f7 */
[----:B------:R-:W-:Y:S01]  /*1d60*/  LOP3.LUT R7, R7, 0xfffffe00, RZ, 0xc0, !PT ;  /* 0xfffffe0007077812 */ /* 0x000fe200078ec0ff */
[----:B------:R-:W-:-:S02]  /*1d70*/  IMAD.SHL.U32 R11, R11, 0x8, RZ ;  /* 0x000000080b0b7824 */ /* 0x000fc400078e00ff */
[----:B------:R-:W-:Y:S02]  /*1d80*/  IMAD.SHL.U32 R247, R247, 0x2, RZ ;  /* 0x00000002f7f77824 */ /* 0x000fe400078e00ff */
[----:B------:R-:W-:Y:S01]  /*1d90*/  IMAD.SHL.U32 R248, R6, 0x20, RZ ;  /* 0x0000002006f87824 */ /* 0x000fe200078e00ff */
[----:B------:R-:W-:Y:S02]  /*1da0*/  LOP3.LUT R11, R5, 0x8, R11, 0xf8, !PT ;  /* 0x00000008050b7812 */ /* 0x000fe400078ef80b */
[----:B------:R-:W-:Y:S02]  /*1db0*/  IADD3 R246, R247, 0xc120, RZ ;  /* 0x0000c120f7f67810 */ /* 0x000fe40007ffe0ff */
[----:B------:R-:W-:Y:S02]  /*1dc0*/  SHF.R.U32.HI R5, RZ, 0x3, R5 ;  /* 0x00000003ff057819 */ /* 0x000fe40000011605 */
[----:B------:R-:W-:Y:S02]  /*1dd0*/  LOP3.LUT R248, R248, 0x7ffffc00, RZ, 0xc0, !PT ;  /* 0x7ffffc00f8f87812 */ /* 0x000fe400078ec0ff */
[----:B------:R-:W-:-:S04]  /*1de0*/  LOP3.LUT R5, R11, R5, RZ, 0x3c, !PT ;  /* 0x000000050b057212 */ /* 0x000fc800078e3cff */
[CC--:B------:R-:W-:Y:S02]  /*1df0*/  IADD3 R248, R5.reuse, R7.reuse, R248 ;  /* 0x0000000705f87210 */ /* 0x0c0fe40007ffe0f8 */
[----:B------:R-:W-:-:S03]  /*1e00*/  LOP3.LUT R5, R5, R7, RZ, 0xfc, !PT ;  /* 0x0000000705057212 */ /* 0x000fc600078efcff */
[----:B------:R-:W-:-:S04]  /*1e10*/  IMAD.SHL.U32 R248, R248, 0x2, RZ ;  /* 0x00000002f8f87824 */ /* 0x000fc800078e00ff */
[--C-:B------:R-:W-:Y:S02]  /*1e20*/  IMAD R244, R4, 0x2, R248.reuse ;  /* 0x0000000204f47824 */ /* 0x100fe400078e02f8 */
[C---:B------:R-:W-:Y:S02]  /*1e30*/  IMAD R243, R3.reuse, 0x2, R248 ;  /* 0x0000000203f37824 */ /* 0x040fe400078e02f8 */
[----:B------:R-:W-:Y:S01]  /*1e40*/  IMAD R241, R3, 0x2, R244 ;  /* 0x0000000203f17824 */ /* 0x000fe200078e02f4 */
[----:B-----5:R-:W-:Y:S01]  /*1e50*/  SHF.R.S32.HI R8, RZ, 0x1f, R251 ;  /* 0x0000001fff087819 */ /* 0x020fe200000114fb */
[----:B------:R-:W-:-:S04]  /*1e60*/  IMAD.WIDE.U32 R18, R251, c[0x0][0x1f0], R18 ;  /* 0x00007c00fb127a25 */ /* 0x000fc800078e0012 */
[----:B------:R-:W-:Y:S01]  /*1e70*/  IMAD R14, R8, c[0x0][0x1f0], RZ ;  /* 0x00007c00080e7a24 */ /* 0x000fe200078e02ff */
[----:B------:R-:W-:Y:S01]  /*1e80*/  IADD3 R9, P0, R18, UR20, RZ ;  /* 0x0000001412097c10 */ /* 0x000fe2000ff1e0ff */
[----:B------:R-:W-:Y:S02]  /*1e90*/  IMAD R8, R8, c[0x0][0x218], RZ ;  /* 0x0000860008087a24 */ /* 0x000fe400078e02ff */
[C---:B------:R-:W-:Y:S02]  /*1ea0*/  IMAD R14, R251.reuse, c[0x0][0x1f4], R14 ;  /* 0x00007d00fb0e7a24 */ /* 0x040fe400078e020e */
[----:B------:R-:W-:-:S03]  /*1eb0*/  IMAD.WIDE.U32 R16, R251, c[0x0][0x218], R16 ;  /* 0x00008600fb107a25 */ /* 0x000fc600078e0010 */
[----:B------:R-:W-:Y:S01]  /*1ec0*/  IADD3.X R14, R19, UR18, R14, P0, !PT ;  /* 0x00000012130e7c10 */ /* 0x000fe200087fe40e */
[----:B------:R-:W-:Y:S01]  /*1ed0*/  IMAD R8, R251, c[0x0][0x21c], R8 ;  /* 0x00008700fb087a24 */ /* 0x000fe200078e0208 */
[----:B------:R-:W-:-:S04]  /*1ee0*/  LEA R18, P0, R9, c[0x0][0x1c8], 0x1 ;  /* 0x0000720009127a11 */ /* 0x000fc800078008ff */
[----:B------:R-:W-:Y:S01]  /*1ef0*/  LEA.HI.X R14, R9, c[0x0][0x1cc], R14, 0x1, P0 ;  /* 0x00007300090e7a11 */ /* 0x000fe200000f0c0e */
[----:B------:R-:W-:Y:S01]  /*1f00*/  SHFL.IDX PT, R20, R18, RZ, 0x181f ;  /* 0x00181fff12147589 */ /* 0x000fe200000e0000 */
[----:B------:R-:W-:Y:S01]  /*1f10*/  IADD3 R10, P0, R16, UR22, RZ ;  /* 0x00000016100a7c10 */ /* 0x000fe2000ff1e0ff */
[----:B------:R-:W-:Y:S01]  /*1f20*/  IMAD.U32 R16, RZ, RZ, UR9 ;  /* 0x00000009ff107e24 */ /* 0x000fe2000f8e00ff */
[----:B------:R-:W-:Y:S01]  /*1f30*/  IADD3 R9, R247, 0xc100, RZ ;  /* 0x0000c100f7097810 */ /* 0x000fe20007ffe0ff */
[----:B----4-:R-:W1:Y:S01]  /*1f40*/  SHFL.IDX PT, R21, R14, RZ, 0x181f ;  /* 0x00181fff0e157589 */ /* 0x010e6200000e0000 */
        /* <DEDUP_REMOVED lines=9> */
[----:B------:R-:W-:Y:S01]  /*1fe0*/  ISETP.GE.AND P1, PT, R0, c[0x0][0x1d4], PT ;  /* 0x0000750000007a0c */ /* 0x000fe20003f26270 */
        /* <DEDUP_REMOVED lines=18> */
[----:B------:R-:W-:Y:S02]  /*2110*/  IADD3 R229, R246, 0x4000, RZ ;  /* 0x00004000f6e57810 */ /* 0x000fe40007ffe0ff */
        /* <DEDUP_REMOVED lines=36> */
[----:B---3--:R-:W-:Y:S02]  /*2360*/  IADD3 R20, P5, R20, R34, RZ ;  /* 0x0000002214147210 */ /* 0x008fe40007fbe0ff */
[----:B------:R-:W-:-:S03]  /*2370*/  IADD3 R182, R246, 0xb800, RZ ;  /* 0x0000b800f6b67810 */ /* 0x000fc60007ffe0ff */
        /* <DEDUP_REMOVED lines=8> */
[----:B------:R-:W-:-:S05]  /*2400*/  IADD3 R42, P5, R14, R22, RZ ;  /* 0x000000160e2a7210 */ /* 0x000fca0007fbe0ff */
        /* <DEDUP_REMOVED lines=9> */
[----:B------:R-:W-:-:S02]  /*24a0*/  IADD3 R52, P0, R46, R18, RZ ;  /* 0x000000122e347210 */ /* 0x000fc40007f1e0ff */
[----:B------:R-:W-:-:S03]  /*24b0*/  IADD3 R40, P5, R18, R22, RZ ;  /* 0x0000001612287210 */ /* 0x000fc60007fbe0ff */
[----:B------:R-:W-:Y:S01]  /*24c0*/  IMAD.X R53, R10, 0x1, R19, P0 ;  /* 0x000000010a357824 */ /* 0x000fe200000e0613 */
[----:B------:R-:W-:Y:S01]  /*24d0*/  IADD3 R80, P0, R18, R34, RZ ;  /* 0x0000002212507210 */ /* 0x000fe20007f1e0ff */
[----:B------:R-:W-:-:S04]  /*24e0*/  IMAD.X R41, R19, 0x1, R9, P5 ;  /* 0x0000000113297824 */ /* 0x000fc800028e0609 */
[----:B------:R-:W-:Y:S02]  /*24f0*/  IMAD.X R81, R19, 0x1, R8, P0 ;  /* 0x0000000113517824 */ /* 0x000fe400000e0608 */
[----:B-1----:R-:W-:Y:S01]  /*2500*/  IMAD.WIDE R16, R28, 0x2, RZ ;  /* 0x000000021c107825 */ /* 0x002fe200078e02ff */
[----:B------:R-:W-:-:S04]  /*2510*/  DEPBAR.LE SB0, 0x1 ;  /* 0x000080400000791a */ /* 0x000fc80000000000 */
[----:B------:R-:W-:-:S04]  /*2520*/  DEPBAR.LE SB0, 0x0 ;  /* 0x000080000000791a */ /* 0x000fc80000000000 */
[----:B------:R-:W-:Y:S01]  /*2530*/  BAR.SYNC.DEFER_BLOCKING 0x0 ;  /* 0x0000000000007b1d */ /* 0x000fe20000010000 */
[----:B------:R-:W-:Y:S02]  /*2540*/  IADD3 R46, P6, R46, R16, RZ ;  /* 0x000000102e2e7210 */ /* 0x000fe40007fde0ff */
        /* <DEDUP_REMOVED lines=14> */
[----:B----4-:R-:W1:Y:S04]  /*2630*/  LDSM.16.M88.4 R24, [R247+0xd900] ;  /* 0x00d90000f718783b */ /* 0x010e680000000200 */
[----:B------:R-:W-:Y:S04]  /*2640*/  LDSM.16.M88.4 R16, [R247+0xe100] ;  /* 0x00e10000f710783b */ /* 0x000fe80000000200 */
[----:B------:R-:W-:Y:S04]  /*2650*/  LDSM.16.M88.4 R76, [R247+0xe900] ;  /* 0x00e90000f74c783b */ /* 0x000fe80000000200 */
[----:B------:R-:W-:Y:S04]  /*2660*/  LDSM.16.M88.4 R68, [R246] ;  /* 0x00000000f644783b */ /* 0x000fe80000000200 */
[----:B------:R-:W-:Y:S04]  /*2670*/  LDSM.16.M88.4 R8, [R246+0x800] ;  /* 0x00080000f608783b */ /* 0x000fe80000000200 */
[----:B------:R-:W-:Y:S04]  /*2680*/  LDSM.16.M88.4 R72, [R246+0x1000] ;  /* 0x00100000f648783b */ /* 0x000fe80000000200 */
[----:B------:R-:W2:Y:S04]  /*2690*/  LDSM.16.M88.4 R56, [R246+0x1800] ;  /* 0x00180000f638783b */ /* 0x000ea80000000200 */
[----:B------:R-:W3:Y:S04]  /*26a0*/  LDSM.16.M88.4 R60, [R246+0x2000] ;  /* 0x00200000f63c783b */ /* 0x000ee80000000200 */
[----:B------:R-:W-:Y:S04]  /*26b0*/  LDSM.16.M88.4 R100, [R246+0x2800] ;  /* 0x00280000f664783b */ /* 0x000fe80000000200 */
[----:B------:R-:W-:Y:S01]  /*26c0*/  @!PT LDS RZ, [RZ] ;  /* 0x00000000fffff984 */ /* 0x000fe20000000800 */
[----:B------:R-:W-:Y:S01]  /*26d0*/  @!PT LDS RZ, [RZ] ;  /* 0x00000000fffff984 */ /* 0x000fe20000000800 */
[----:B------:R-:W-:Y:S01]  /*26e0*/  @!PT LDS RZ, [RZ] ;  /* 0x00000000fffff984 */ /* 0x000fe20000000800 */
[----:B------:R4:W-:Y:S01]  /*26f0*/  LDGSTS.E.BYPASS.LTC128B.128 [R249+0x100], [R82.64], !P0 ;  /* 0x0010000052f97fae */ /* 0x0009e2000c101d4c */
[C---:B------:R-:W-:Y:S01]  /*2700*/  ISETP.LT.OR P0, PT, R30.reuse, 0x1, P5 ;  /* 0x000000011e00780c */ /* 0x040fe20002f01670 */
[C---:B-1----:R-:W-:Y:S08]  /*2710*/  HMMA.16816.F32 R200, R64.reuse, R24, RZ ;  /* 0x0000001840c8723c */ /* 0x042ff000000018ff */
[----:B------:R-:W-:Y:S04]  /*2720*/  HMMA.16816.F32 R24, R64, R26, RZ ;  /* 0x0000001a4018723c */ /* 0x000fe800000018ff */
[----:B------:R1:W-:Y:S01]  /*2730*/  LDGSTS.E.BYPASS.LTC128B.128 [R249+0x3100], [R54.64], !P0 ;  /* 0x0310000036f97fae */ /* 0x0003e2000c101d4c */
[----:B------:R-:W-:-:S02]  /*2740*/  ISETP.LT.OR P0, PT, R30, 0x1, P6 ;  /* 0x000000011e00780c */ /* 0x000fc40003701670 */
[----:B------:R-:W-:Y:S01]  /*2750*/  ISETP.GE.AND P6, PT, R0, c[0x0][0x1d4], PT ;  /* 0x0000750000007a0c */ /* 0x000fe20003fc6270 */
[----:B------:R-:W-:-:S10]  /*2760*/  IMAD.MOV.U32 R0, RZ, RZ, 0x40 ;  /* 0x00000040ff007424 */ /* 0x000fd400078e00ff */
[----:B------:R1:W-:Y:S01]  /*2770*/  LDGSTS.E.BYPASS.LTC128B.128 [R249+0x6100], [R52.64], !P0 ;  /* 0x0610000034f97fae */ /* 0x0003e2000c101d4c */
[----:B------:R-:W-:Y:S01]  /*2780*/  ISETP.LT.OR P0, PT, R30, 0x1, P6 ;  /* 0x000000011e00780c */ /* 0x000fe20003701670 */
[C---:B--2---:R-:W-:Y:S08]  /*2790*/  HMMA.16816.F32 R200, R96.reuse, R56, R200 ;  /* 0x0000003860c8723c */ /* 0x044ff000000018c8 */
[----:B------:R-:W-:Y:S04]  /*27a0*/  HMMA.16816.F32 R24, R96, R58, R24 ;  /* 0x0000003a6018723c */ /* 0x000fe80000001818 */
[----:B------:R2:W-:Y:S01]  /*27b0*/  LDGSTS.E.BYPASS.LTC128B.128 [R249+0x9100], [R46.64], !P0 ;  /* 0x091000002ef97fae */ /* 0x0005e2000c101d4c */
[----:B------:R-:W-:-:S04]  /*27c0*/  ISETP.GE.AND P0, PT, R33, c[0x0][0x1d4], PT ;  /* 0x0000750021007a0c */ /* 0x000fc80003f06270 */
[C---:B------:R-:W-:Y:S01]  /*27d0*/  ISETP.LT.OR P0, PT, R30.reuse, 0x21, P0 ;  /* 0x000000211e00780c */ /* 0x040fe20000701670 */
[C---:B-1----:R-:W-:Y:S11]  /*27e0*/  HMMA.16816.F32 R52, R64.reuse, R48, RZ ;  /* 0x000000304034723c */ /* 0x042ff600000018ff */
[----:B------:R-:W-:Y:S01]  /*27f0*/  @!UPT UIADD3 URZ, URZ, URZ, URZ ;  /* 0x0000003f3f3ff290 */ /* 0x000fe2000fffe03f */
[----:B------:R2:W-:Y:S01]  /*2800*/  LDGSTS.E.BYPASS.LTC128B.128 [R249+0x1100], [R44.64], !P0 ;  /* 0x011000002cf97fae */ /* 0x0005e2000c101d4c */
[----:B------:R-:W-:Y:S01]  /*2810*/  ISETP.LT.OR P0, PT, R30, 0x21, P5 ;  /* 0x000000211e00780c */ /* 0x000fe20002f01670 */
[----:B------:R-:W-:Y:S11]  /*2820*/  HMMA.16816.F32 R48, R64, R50, RZ ;  /* 0x000000324030723c */ /* 0x000ff600000018ff */
[----:B------:R-:W-:Y:S01]  /*2830*/  @!UPT UIADD3 URZ, URZ, URZ, URZ ;  /* 0x0000003f3f3ff290 */ /* 0x000fe2000fffe03f */
[----:B------:R1:W-:Y:S01]  /*2840*/  LDGSTS.E.BYPASS.LTC128B.128 [R249+0x4100], [R42.64], !P0 ;  /* 0x041000002af97fae */ /* 0x0003e2000c101d4c */
[----:B------:R-:W-:-:S04]  /*2850*/  ISETP.GE.AND P0, PT, R32, c[0x0][0x1d4], PT ;  /* 0x0000750020007a0c */ /* 0x000fc80003f06270 */
[C---:B------:R-:W-:Y:S01]  /*2860*/  ISETP.LT.OR P0, PT, R30.reuse, 0x21, P0 ;  /* 0x000000211e00780c */ /* 0x040fe20000701670 */
[----:B------:R-:W-:Y:S08]  /*2870*/  HMMA.16816.F32 R52, R96, R68, R52 ;  /* 0x000000446034723c */ /* 0x000ff00000001834 */
[----:B--2---:R-:W-:Y:S04]  /*2880*/  HMMA.16816.F32 R44, R64, R36, RZ ;  /* 0x00000024402c723c */ /* 0x004fe800000018ff */
[----:B------:R1:W-:Y:S01]  /*2890*/  LDGSTS.E.BYPASS.LTC128B.128 [R249+0x7100], [R40.64], !P0 ;  /* 0x0710000028f97fae */ /* 0x0003e2000c101d4c */
[----:B------:R-:W-:-:S03]  /*28a0*/  ISETP.LT.OR P0, PT, R30, 0x21, P6 ;  /* 0x000000211e00780c */ /* 0x000fc60003701670 */
[----:B------:R-:W-:Y:S08]  /*28b0*/  HMMA.16816.F32 R36, R64, R38, RZ ;  /* 0x000000264024723c */ /* 0x000ff000000018ff */
[----:B------:R-:W-:Y:S02]  /*28c0*/  HMMA.16816.F32 R48, R96, R70, R48 ;  /* 0x000000466030723c */ /* 0x000fe40000001830 */
[----:B------:R2:W-:Y:S01]  /*28d0*/  LDGSTS.E.BYPASS.LTC128B.128 [R249+0xa100], [R22.64], !P0 ;  /* 0x0a10000016f97fae */ /* 0x0005e2000c101d4c */
[----:B------:R-:W-:-:S04]  /*28e0*/  ISETP.GE.AND P0, PT, R33, c[0x0][0x1d4], PT ;  /* 0x0000750021007a0c */ /* 0x000fc80003f06270 */
[C---:B------:R-:W-:Y:S01]  /*28f0*/  ISETP.LT.OR P0, PT, R30.reuse, 0x41, P0 ;  /* 0x000000411e00780c */ /* 0x040fe20000701670 */
[C---:B------:R-:W-:Y:S08]  /*2900*/  HMMA.16816.F32 R44, R96.reuse, R8, R44 ;  /* 0x00000008602c723c */ /* 0x040ff0000000182c */
[----:B------:R-:W-:Y:S04]  /*2910*/  HMMA.16816.F32 R36, R96, R10, R36 ;  /* 0x0000000a6024723c */ /* 0x000fe80000001824 */
[----:B------:R2:W-:Y:S01]  /*2920*/  LDGSTS.E.BYPASS.LTC128B.128 [R249+0x2100], [R20.64], !P0 ;  /* 0x0210000014f97fae */ /* 0x0005e2000c101d4c */
[----:B------:R-:W-:-:S02]  /*2930*/  ISETP.LT.OR P0, PT, R30, 0x41, P5 ;  /* 0x000000411e00780c */ /* 0x000fc40002f01670 */
[----:B------:R-:W-:Y:S01]  /*2940*/  ISETP.GE.AND P5, PT, R32, c[0x0][0x1d4], PT ;  /* 0x0000750020007a0c */ /* 0x000fe20003fa6270 */
[----:B-1----:R-:W-:Y:S01]  /*2950*/  HMMA.16816.F32 R40, R64, R208, RZ ;  /* 0x000000d04028723c */ /* 0x002fe200000018ff */
[----:B------:R-:W-:Y:S02]  /*2960*/  SHF.R.S32.HI R32, RZ, 0x1f, R29 ;  /* 0x0000001fff207819 */ /* 0x000fe4000001141d */
[----:B------:R-:W-:-:S05]  /*2970*/  ISETP.LT.OR P5, PT, R30, 0x41, P5 ;  /* 0x000000411e00780c */ /* 0x000fca0002fa1670 */
[----:B------:R-:W-:Y:S02]  /*2980*/  HMMA.16816.F32 R208, R64, R210, RZ ;  /* 0x000000d240d0723c */ /* 0x000fe400000018ff */
[----:B------:R1:W-:Y:S01]  /*2990*/  LDGSTS.E.BYPASS.LTC128B.128 [R249+0x5100], [R14.64], !P0 ;  /* 0x051000000ef97fae */ /* 0x0003e2000c101d4c */
[----:B------:R-:W-:-:S04]  /*29a0*/  LOP3.LUT P0, RZ, R12, 0x4, RZ, 0xc0, !PT ;  /* 0x000000040cff7812 */ /* 0x000fc8000780c0ff */
[----:B------:R-:W-:Y:S01]  /*29b0*/  SEL R0, R0, 0xffffffc0, !P0 ;  /* 0xffffffc000007807 */ /* 0x000fe20004000000 */
[----:B------:R4:W-:Y:S01]  /*29c0*/  LDGSTS.E.BYPASS.LTC128B.128 [R249+0x8100], [R80.64], !P5 ;  /* 0x0810000050f97fae */ /* 0x0009e2000e901d4c */
[----:B------:R-:W-:Y:S02]  /*29d0*/  ISETP.LT.OR P0, PT, R30, 0x41, P6 ;  /* 0x000000411e00780c */ /* 0x000fe40003701670 */
[----:B------:R-:W-:Y:S01]  /*29e0*/  ISETP.GT.AND P5, PT, R108, 0x5f, PT ;  /* 0x0000005f6c00780c */ /* 0x000fe20003fa4270 */
[----:B------:R-:W-:Y:S01]  /*29f0*/  IMAD.IADD R242, R247, 0x1, R0 ;  /* 0x00000001f7f27824 */ /* 0x000fe200078e0200 */
[----:B------:R-:W-:Y:S01]  /*2a00*/  SHF.R.S32.HI R30, RZ, 0x1f, R28 ;  /* 0x0000001fff1e7819 */ /* 0x000fe2000001141c */
[----:B------:R-:W-:Y:S01]  /*2a10*/  IMAD.IADD R232, R0, 0x1, R246 ;  /* 0x0000000100e87824 */ /* 0x000fe200078e02f6 */
[----:B--2---:R-:W-:Y:S01]  /*2a20*/  HMMA.16816.F32 R20, R64, R16, RZ ;  /* 0x000000104014723c */ /* 0x004fe200000018ff */
[----:B------:R-:W-:-:S06]  /*2a30*/  IADD3 R0, R249, 0x100, RZ ;  /* 0x00000100f9007810 */ /* 0x000fcc0007ffe0ff */
[----:B------:R2:W-:Y:S01]  /*2a40*/  LDGSTS.E.BYPASS.LTC128B.128 [R249+0xb100], [R34.64], !P0 ;  /* 0x0b10000022f97fae */ /* 0x0005e2000c101d4c */
[C---:B------:R-:W-:Y:S01]  /*2a50*/  HMMA.16816.F32 R16, R64.reuse, R18, RZ ;  /* 0x000000124010723c */ /* 0x040fe200000018ff */
[----:B------:R-:W-:Y:S02]  /*2a60*/  PLOP3.LUT P0, PT, PT, PT, UP0, 0x40, 0x0 ;  /* 0x000000000000781c */ /* 0x000fe40003f0e808 */
[----:B------:R-:W-:Y:S04]  /*2a70*/  LDSM.16.M88.4 R8, [R243+0x18100] ;  /* 0x01810000f308783b */ /* 0x000fe80000000200 */
[----:B------:R-:W5:Y:S01]  /*2a80*/  LDSM.16.M88.4 R68, [R242+0xc100] ;  /* 0x00c10000f244783b */ /* 0x000f620000000200 */
[C---:B-1----:R-:W-:Y:S03]  /*2a90*/  HMMA.16816.F32 R12, R64.reuse, R76, RZ ;  /* 0x0000004c400c723c */ /* 0x042fe600000018ff */
[----:B------:R-:W1:Y:S04]  /*2aa0*/  LDSM.16.M88.4 R56, [R242+0xd100] ;  /* 0x00d10000f238783b */ /* 0x000e680000000200 */
[----:B------:R-:W-:Y:S01]  /*2ab0*/  LDSM.16.M88.4 R92, [R242+0xd900] ;  /* 0x00d90000f25c783b */ /* 0x000fe20000000200 */
[----:B------:R-:W-:Y:S03]  /*2ac0*/  HMMA.16816.F32 R64, R64, R78, RZ ;  /* 0x0000004e4040723c */ /* 0x000fe600000018ff */
[----:B------:R-:W1:Y:S04]  /*2ad0*/  LDSM.16.M88.4 R76, [R242+0xc900] ;  /* 0x00c90000f24c783b */ /* 0x000e680000000200 */
[----:B------:R-:W1:Y:S01]  /*2ae0*/  LDSM.16.M88.4 R88, [R242+0xe100] ;  /* 0x00e10000f258783b */ /* 0x000e620000000200 */
[----:B------:R-:W-:Y:S01]  /*2af0*/  HMMA.16816.F32 R40, R96, R72, R40 ;  /* 0x000000486028723c */ /* 0x000fe20000001828 */
[----:B--2---:R-:W-:-:S02]  /*2b00*/  SHF.R.S32.HI R35, RZ, 0x1f, R33 ;  /* 0x0000001fff237819 */ /* 0x004fc40000011421 */
[----:B------:R-:W2:Y:S01]  /*2b10*/  LDSM.16.M88.4 R84, [R242+0xe900] ;  /* 0x00e90000f254783b */ /* 0x000ea20000000200 */
[----:B------:R-:W-:-:S03]  /*2b20*/  SHF.R.S32.HI R34, RZ, 0x1f, R31 ;  /* 0x0000001fff227819 */ /* 0x000fc6000001141f */
[----:B----4-:R-:W-:Y:S01]  /*2b30*/  LDSM.16.M88.4 R80, [R232+0x800] ;  /* 0x00080000e850783b */ /* 0x010fe20000000200 */
[C---:B------:R-:W-:Y:S03]  /*2b40*/  HMMA.16816.F32 R208, R96.reuse, R74, R208 ;  /* 0x0000004a60d0723c */ /* 0x040fe600000018d0 */
[----:B------:R-:W-:Y:S04]  /*2b50*/  LDSM.16.M88.4 R72, [R241+0x18100] ;  /* 0x01810000f148783b */ /* 0x000fe80000000200 */
[----:B------:R-:W-:Y:S01]  /*2b60*/  LDSM.16.M88.4 R104, [R242+0x15900] ;  /* 0x01590000f268783b */ /* 0x000fe20000000200 */
[C---:B---3--:R-:W-:Y:S03]  /*2b70*/  HMMA.16816.F32 R20, R96.reuse, R60, R20 ;  /* 0x0000003c6014723c */ /* 0x048fe60000001814 */
[----:B------:R-:W0:Y:S05]  /*2b80*/  LDGDEPBAR ;  /* 0x00000000000079af */ /* 0x000e2a0000000000 */
[----:B------:R-:W-:Y:S01]  /*2b90*/  HMMA.16816.F32 R16, R96, R62, R16 ;  /* 0x0000003e6010723c */ /* 0x000fe20000001810 */
[----:B------:R-:W3:Y:S07]  /*2ba0*/  LDSM.16.M88.4 R60, [R232] ;  /* 0x00000000e83c783b */ /* 0x000eee0000000200 */
[C---:B-----5:R-:W-:Y:S08]  /*2bb0*/  HMMA.16816.F32 R52, R8.reuse, R68, R52 ;  /* 0x000000440834723c */ /* 0x060ff00000001834 */
[----:B------:R-:W-:Y:S01]  /*2bc0*/  HMMA.16816.F32 R48, R8, R70, R48 ;  /* 0x000000460830723c */ /* 0x000fe20000001830 */
[----:B------:R-:W4:Y:S07]  /*2bd0*/  LDSM.16.M88.4 R68, [R232+0x1000] ;  /* 0x00100000e844783b */ /* 0x000f2e0000000200 */
        /* <DEDUP_REMOVED lines=16> */
[C---:B--2---:R-:W-:Y:S08]  /*2ce0*/  HMMA.16816.F32 R12, R8.reuse, R84, R12 ;  /* 0x00000054080c723c */ /* 0x044ff0000000180c */
[----:B------:R-:W-:Y:S01]  /*2cf0*/  HMMA.16816.F32 R8, R8, R86, R64 ;  /* 0x000000560808723c */ /* 0x000fe20000001840 */
[----:B------:R-:W-:Y:S04]  /*2d00*/  LDSM.16.M88.4 R64, [R248+0x1c100] ;  /* 0x01c10000f840783b */ /* 0x000fe80000000200 */
[----:B------:R-:W-:Y:S03]  /*2d10*/  LDSM.16.M88.4 R84, [R247+0x11100] ;  /* 0x01110000f754783b */ /* 0x000fe60000000200 */
[C---:B---3--:R-:W-:Y:S08]  /*2d20*/  HMMA.16816.F32 R52, R72.reuse, R60, R52 ;  /* 0x0000003c4834723c */ /* 0x048ff00000001834 */
[C---:B------:R-:W-:Y:S01]  /*2d30*/  HMMA.16816.F32 R48, R72.reuse, R62, R48 ;  /* 0x0000003e4830723c */ /* 0x040fe20000001830 */
[----:B------:R-:W2:Y:S07]  /*2d40*/  LDSM.16.M88.4 R60, [R247+0xf100] ;  /* 0x00f10000f73c783b */ /* 0x000eae0000000200 */
[C---:B----4-:R-:W-:Y:S08]  /*2d50*/  HMMA.16816.F32 R40, R72.reuse, R68, R40 ;  /* 0x000000444828723c */ /* 0x050ff00000001828 */
[C---:B------:R-:W-:Y:S01]  /*2d60*/  HMMA.16816.F32 R208, R72.reuse, R70, R208 ;  /* 0x0000004648d0723c */ /* 0x040fe200000018d0 */
[----:B------:R-:W3:Y:S07]  /*2d70*/  LDSM.16.M88.4 R68, [R247+0xf900] ;  /* 0x00f90000f744783b */ /* 0x000eee0000000200 */
[C---:B------:R-:W-:Y:S08]  /*2d80*/  HMMA.16816.F32 R44, R72.reuse, R80, R44 ;  /* 0x00000050482c723c */ /* 0x040ff0000000182c */
[C---:B------:R-:W-:Y:S01]  /*2d90*/  HMMA.16816.F32 R36, R72.reuse, R82, R36 ;  /* 0x000000524824723c */ /* 0x040fe20000001824 */
[----:B------:R-:W4:Y:S07]  /*2da0*/  LDSM.16.M88.4 R80, [R247+0x11900] ;  /* 0x01190000f750783b */ /* 0x000f2e0000000200 */
[C---:B-1----:R-:W-:Y:S08]  /*2db0*/  HMMA.16816.F32 R200, R72.reuse, R76, R200 ;  /* 0x0000004c48c8723c */ /* 0x042ff000000018c8 */
        /* <DEDUP_REMOVED lines=37> */
[C---:B---3--:R-:W-:Y:S08]  /*3010*/  HMMA.16816.F32 R200, R56.reuse, R68, R200 ;  /* 0x0000004438c8723c */ /* 0x048ff000000018c8 */
[C---:B------:R-:W-:Y:S01]  /*3020*/  HMMA.16816.F32 R24, R56.reuse, R70, R24 ;  /* 0x000000463818723c */ /* 0x040fe20000001818 */
[----:B------:R-:W-:Y:S07]  /*3030*/  LDSM.16.M88.4 R68, [R232+0x3000] ;  /* 0x00300000e844783b */ /* 0x000fee0000000200 */
[C---:B----4-:R-:W-:Y:S08]  /*3040*/  HMMA.16816.F32 R20, R56.reuse, R64, R20 ;  /* 0x000000403814723c */ /* 0x050ff00000001814 */
[----:B------:R-:W-:Y:S01]  /*3050*/  HMMA.16816.F32 R16, R56, R66, R16 ;  /* 0x000000423810723c */ /* 0x000fe20000001810 */
[----:B------:R-:W3:Y:S07]  /*3060*/  LDSM.16.M88.4 R64, [R241+0x1c100] ;  /* 0x01c10000f140783b */ /* 0x000eee0000000200 */
[C---:B-1----:R-:W-:Y:S08]  /*3070*/  HMMA.16816.F32 R52, R72.reuse, R92, R52 ;  /* 0x0000005c4834723c */ /* 0x042ff00000001834 */
[----:B------:R-:W-:Y:S01]  /*3080*/  HMMA.16816.F32 R48, R72, R94, R48 ;  /* 0x0000005e4830723c */ /* 0x000fe20000001830 */
        /* <DEDUP_REMOVED lines=15> */
[----:B------:R-:W-:Y:S01]  /*3180*/  HMMA.16816.F32 R48, R64, R70, R48 ;  /* 0x000000464030723c */ /* 0x000fe20000001830 */
[----:B------:R-:W3:Y:S07]  /*3190*/  LDSM.16.M88.4 R68, [R232+0x5000] ;  /* 0x00500000e844783b */ /* 0x000eee0000000200 */
[C---:B------:R-:W-:Y:S08]  /*31a0*/  HMMA.16816.F32 R12, R72.reuse, R76, R12 ;  /* 0x0000004c480c723c */ /* 0x040ff0000000180c */
[C---:B------:R-:W-:Y:S01]  /*31b0*/  HMMA.16816.F32 R8, R72.reuse, R78, R8 ;  /* 0x0000004e4808723c */ /* 0x040fe20000001808 */
[----:B------:R-:W4:Y:S07]  /*31c0*/  LDSM.16.M88.4 R76, [R232+0x4800] ;  /* 0x00480000e84c783b */ /* 0x000f2e0000000200 */
[C---:B------:R-:W-:Y:S08]  /*31d0*/  HMMA.16816.F32 R200, R72.reuse, R80, R200 ;  /* 0x0000005048c8723c */ /* 0x040ff000000018c8 */
[----:B------:R-:W-:Y:S01]  /*31e0*/  HMMA.16816.F32 R24, R72, R82, R24 ;  /* 0x000000524818723c */ /* 0x000fe20000001818 */
[----:B------:R-:W-:Y:S04]  /*31f0*/  LDSM.16.M88.4 R72, [R247+0x12100] ;  /* 0x01210000f748783b */ /* 0x000fe80000000200 */
        /* <DEDUP_REMOVED lines=12> */
[----:B------:R-:W-:Y:S07]  /*32c0*/  LDSM.16.M88.4 R76, [R247+0x14100] ;  /* 0x01410000f74c783b */ /* 0x000fee0000000200 */
[C---:B------:R-:W-:Y:S08]  /*32d0*/  HMMA.16816.F32 R12, R64.reuse, R84, R12 ;  /* 0x00000054400c723c */ /* 0x040ff0000000180c */
[----:B------:R-:W-:Y:S01]  /*32e0*/  HMMA.16816.F32 R8, R64, R86, R8 ;  /* 0x000000564008723c */ /* 0x000fe20000001808 */
[----:B------:R-:W4:Y:S04]  /*32f0*/  LDSM.16.M88.4 R64, [R247+0x14900] ;  /* 0x01490000f740783b */ /* 0x000f280000000200 */
[----:B------:R-:W-:Y:S03]  /*3300*/  LDSM.16.M88.4 R84, [R242+0x12100] ;  /* 0x01210000f254783b */ /* 0x000fe60000000200 */
        /* <DEDUP_REMOVED lines=72> */
[C---:B-1----:R-:W-:Y:S08]  /*3790*/  HMMA.16816.F32 R12, R60.reuse, R72, R12 ;  /* 0x000000483c0c723c */ /* 0x042ff0000000180c */
        /* <DEDUP_REMOVED lines=8> */
[----:B------:R-:W4:Y:S07]  /*3820*/  LDSM.16.M88.4 R68, [R246+0xb000] ;  /* 0x00b00000f644783b */ /* 0x000f2e0000000200 */
        /* <DEDUP_REMOVED lines=8> */
[----:B------:R-:W5:Y:S07]  /*38b0*/  LDSM.16.M88.4 R100, [R242+0x16100] ;  /* 0x01610000f264783b */ /* 0x000f6e0000000200 */
[C---:B------:R-:W-:Y:S08]  /*38c0*/  HMMA.16816.F32 R12, R92.reuse, R96, R12 ;  /* 0x000000605c0c723c */ /* 0x040ff0000000180c */
[----:B------:R-:W-:Y:S01]  /*38d0*/  HMMA.16816.F32 R8, R92, R98, R8 ;  /* 0x000000625c08723c */ /* 0x000fe20000001808 */
[----:B------:R-:W1:Y:S04]  /*38e0*/  LDSM.16.M88.4 R96, [R242+0x16900] ;  /* 0x01690000f260783b */ /* 0x000e680000000200 */
[----:B------:R-:W1:Y:S03]  /*38f0*/  LDSM.16.M88.4 R92, [R242+0x17100] ;  /* 0x01710000f25c783b */ /* 0x000e660000000200 */
        /* <DEDUP_REMOVED lines=18> */
[----:B------:R-:W4:Y:S03]  /*3a20*/  LDSM.16.M88.4 R64, [R232+0xb000] ;  /* 0x00b00000e840783b */ /* 0x000f260000000200 */
[C---:B-1----:R-:W-:Y:S08]  /*3a30*/  HMMA.16816.F32 R52, R84.reuse, R60, R52 ;  /* 0x0000003c5434723c */ /* 0x042ff00000001834 */
[----:B------:R-:W-:Y:S01]  /*3a40*/  HMMA.16816.F32 R48, R84, R62, R48 ;  /* 0x0000003e5430723c */ /* 0x000fe20000001830 */
[----:B------:R-:W1:Y:S01]  /*3a50*/  LDSM.16.M88.4 R60, [R232+0xb800] ;  /* 0x00b80000e83c783b */ /* 0x000e620000000200 */
[----:B------:R-:W-:-:S06]  /*3a60*/  DEPBAR.LE SB0, 0x0 ;  /* 0x000080000000791a */ /* 0x000fcc0000000000 */
[C---:B------:R-:W-:Y:S08]  /*3a70*/  HMMA.16816.F32 R44, R84.reuse, R104, R44 ;  /* 0x00000068542c723c */ /* 0x040ff0000000182c */
[C---:B------:R-:W-:Y:S08]  /*3a80*/  HMMA.16816.F32 R36, R84.reuse, R106, R36 ;  /* 0x0000006a5424723c */ /* 0x040ff00000001824 */
[C---:B-----5:R-:W-:Y:S08]  /*3a90*/  HMMA.16816.F32 R40, R84.reuse, R100, R40 ;  /* 0x000000645428723c */ /* 0x060ff00000001828 */
[C---:B------:R-:W-:Y:S08]  /*3aa0*/  HMMA.16816.F32 R208, R84.reuse, R102, R208 ;  /* 0x0000006654d0723c */ /* 0x040ff000000018d0 */
[C---:B------:R-:W-:Y:S08]  /*3ab0*/  HMMA.16816.F32 R200, R84.reuse, R96, R200 ;  /* 0x0000006054c8723c */ /* 0x040ff000000018c8 */
[C---:B------:R-:W-:Y:S08]  /*3ac0*/  HMMA.16816.F32 R24, R84.reuse, R98, R24 ;  /* 0x000000625418723c */ /* 0x040ff00000001818 */
[C---:B------:R-:W-:Y:S08]  /*3ad0*/  HMMA.16816.F32 R20, R84.reuse, R92, R20 ;  /* 0x0000005c5414723c */ /* 0x040ff00000001814 */
[C---:B------:R-:W-:Y:S08]  /*3ae0*/  HMMA.16816.F32 R16, R84.reuse, R94, R16 ;  /* 0x0000005e5410723c */ /* 0x040ff00000001810 */
[C---:B--2---:R-:W-:Y:S08]  /*3af0*/  HMMA.16816.F32 R12, R84.reuse, R88, R12 ;  /* 0x00000058540c723c */ /* 0x044ff0000000180c */
[----:B------:R-:W-:Y:S08]  /*3b00*/  HMMA.16816.F32 R8, R84, R90, R8 ;  /* 0x0000005a5408723c */ /* 0x000ff00000001808 */
        /* <DEDUP_REMOVED lines=35> */
[----:B------:R-:W-:-:S02]  /*3d40*/  SHF.R.S32.HI R0, RZ, 0x1f, R252 ;  /* 0x0000001fff007819 */ /* 0x000fc400000114fc */
[----:B------:R-:W-:Y:S02]  /*3d50*/  LOP3.LUT R76, R76, 0xf, RZ, 0xc0, !PT ;  /* 0x0000000f4c4c7812 */ /* 0x000fe400078ec0ff */
[----:B------:R-:W-:Y:S01]  /*3d60*/  SHF.L.U64.HI R64, R33, 0x1, R35 ;  /* 0x0000000121407819 */ /* 0x000fe20000010223 */
[----:B------:R-:W-:Y:S01]  /*3d70*/  IMAD R0, R0, c[0x0][0x1e0], RZ ;  /* 0x0000780000007a24 */ /* 0x000fe200078e02ff */
[----:B------:R-:W-:Y:S02]  /*3d80*/  LOP3.LUT R74, R74, 0xf, RZ, 0xc0, !PT ;  /* 0x0000000f4a4a7812 */ /* 0x000fe400078ec0ff */
[----:B------:R-:W-:Y:S01]  /*3d90*/  SEL R69, RZ, 0x10, P1 ;  /* 0x00000010ff457807 */ /* 0x000fe20000800000 */
[----:B------:R-:W-:Y:S01]  /*3da0*/  IMAD R0, R252, c[0x0][0x1e4], R0 ;  /* 0x00007900fc007a24 */ /* 0x000fe200078e0200 */
[----:B------:R-:W-:Y:S02]  /*3db0*/  SHF.L.U64.HI R61, R31, 0x1, R34 ;  /* 0x000000011f3d7819 */ /* 0x000fe40000010222 */
[----:B------:R-:W-:-:S02]  /*3dc0*/  IADD3 R70, -R69, 0x10, RZ ;  /* 0x0000001045467810 */ /* 0x000fc40007ffe1ff */
[----:B------:R-:W-:Y:S01]  /*3dd0*/  SHF.L.U64.HI R58, R29, 0x1, R32 ;  /* 0x000000011d3a7819 */ /* 0x000fe20000010220 */
[----:B-1----:R-:W-:Y:S01]  /*3de0*/  IMAD.WIDE.U32 R56, R252, c[0x0][0x1e0], RZ ;  /* 0x00007800fc387a25 */ /* 0x002fe200078e00ff */
[----:B------:R-:W-:Y:S02]  /*3df0*/  LOP3.LUT R70, R70, 0xf, RZ, 0xc0, !PT ;  /* 0x0000000f46467812 */ /* 0x000fe400078ec0ff */
[----:B------:R-:W-:Y:S01]  /*3e00*/  SHF.L.U64.HI R7, R28, 0x1, R30 ;  /* 0x000000011c077819 */ /* 0x000fe2000001021e */
[----:B------:R-:W-:Y:S01]  /*3e10*/  IMAD.IADD R57, R57, 0x1, R0 ;  /* 0x0000000139397824 */ /* 0x000fe200078e0200 */
[----:B--2---:R-:W-:-:S03]  /*3e20*/  SHF.R.S32.HI R0, RZ, 0x1f, R251 ;  /* 0x0000001fff007819 */ /* 0x004fc600000114fb */
[----:B------:R-:W-:-:S04]  /*3e30*/  IMAD.WIDE.U32 R56, R251, c[0x0][0x1f0], R56 ;  /* 0x00007c00fb387a25 */ /* 0x000fc800078e0038 */
[----:B------:R-:W-:Y:S01]  /*3e40*/  IMAD R0, R0, c[0x0][0x1f0], RZ ;  /* 0x00007c0000007a24 */ /* 0x000fe200078e02ff */
[----:B------:R-:W-:Y:S02]  /*3e50*/  IADD3 R65, P0, R56, UR20, RZ ;  /* 0x0000001438417c10 */ /* 0x000fe4000ff1e0ff */
        /* <DEDUP_REMOVED lines=8> */
[----:B------:R-:W1:Y:S01]  /*3ee0*/  SHFL.IDX PT, R71, R66, 0x2, 0x181f ;  /* 0x00581f0042477f89 */ /* 0x000e6200000e0000 */
[----:B------:R-:W-:-:S03]  /*3ef0*/  IMAD.SHL.U32 R0, R28, 0x2, RZ ;  /* 0x000000021c007824 */ /* 0x000fc600078e00ff */
[----:B------:R-:W2:Y:S04]  /*3f00*/  SHFL.IDX PT, R67, R65, 0x2, 0x181f ;  /* 0x00581f0041437f89 */ /* 0x000ea800000e0000 */
[----:B------:R-:W-:Y:S04]  /*3f10*/  SHFL.IDX PT, R68, R65, RZ, 0x181f ;  /* 0x00181fff41447589 */ /* 0x000fe800000e0000 */
[----:B------:R-:W-:Y:S01]  /*3f20*/  SHFL.IDX PT, R65, R65, 0x1, 0x181f ;  /* 0x00381f0041417f89 */ /* 0x000fe200000e0000 */
        /* <DEDUP_REMOVED lines=42> */
.L_x_2566:
[----:B------:R-:W-:Y:S01]  /*41d0*/  LOP3.LUT R6, R6, 0xffffffe0, RZ, 0xc0, !PT ;  /* 0xffffffe006067812 */ /* 0x000fe200078ec0ff */
[----:B------:R-:W-:Y:S01]  /*41e0*/  IMAD.SHL.U32 R245, R5, 0x2, RZ ;  /* 0x0000000205f57824 */ /* 0x000fe200078e00ff */
[----:B------:R-:W0:Y:S03]  /*41f0*/  LDGDEPBAR ;  /* 0x00000000000079af */ /* 0x000e260000000000 */
[----:B------:R-:W-:Y:S01]  /*4200*/  IMAD.IADD R6, R2, 0x1, -R6 ;  /* 0x0000000102067824 */ /* 0x000fe200078e0a06 */
[----:B------:R-:W-:Y:S01]  /*4210*/  LDSM.16.MT88.4 R172, [R245+0x100] ;  /* 0x00010000f5ac783b */ /* 0x000fe20000004200 */
[----:B------:R-:W-:Y:S02]  /*4220*/  IMAD.U32 R2, RZ, RZ, UR4 ;  /* 0x00000004ff027e24 */ /* 0x000fe4000f8e00ff */
[--C-:B------:R-:W-:Y:S01]  /*4230*/  IMAD R240, R4, 0x2, R245.reuse ;  /* 0x0000000204f07824 */ /* 0x100fe200078e02f5 */
[----:B------:R-:W-:Y:S01]  /*4240*/  SHF.R.S32.HI R0, RZ, 0x1f, R6 ;  /* 0x0000001fff007819 */ /* 0x000fe20000011406 */
[C---:B------:R-:W-:Y:S01]  /*4250*/  IMAD R239, R3.reuse, 0x2, R245 ;  /* 0x0000000203ef7824 */ /* 0x040fe200078e02f5 */
[----:B-1----:R-:W-:Y:S01]  /*4260*/  LDSM.16.MT88.4 R80, [R245+0x3100] ;  /* 0x00310000f550783b */ /* 0x002fe20000004200 */
[----:B------:R-:W-:Y:S01]  /*4270*/  IMAD R238, R3, 0x2, R240 ;  /* 0x0000000203ee7824 */ /* 0x000fe200078e02f0 */
        /* <DEDUP_REMOVED lines=33> */
[----:B------:R-:W-:-:S04]  /*4490*/  ISETP.GT.AND P0, PT, R2, 0x11, PT ;  /* 0x000000110200780c */ /* 0x000fc80003f04270 */
[----:B------:R-:W-:Y:S02]  /*44a0*/  FSEL R47, R47, -INF , P0 ;  /* 0xff8000002f2f7808 */ /* 0x000fe40000000000 */
[----:B------:R-:W-:Y:S02]  /*44b0*/  FSEL R45, R45, -INF , P0 ;  /* 0xff8000002d2d7808 */ /* 0x000fe40000000000 */
        /* <DEDUP_REMOVED lines=28> */
[----:B------:R-:W-:-:S04]  /*4680*/  ISETP.GT.AND P0, PT, R2, 0x38, PT ;  /* 0x000000380200780c */ /* 0x000fc80003f04270 */
[----:B------:R-:W-:Y:S02]  /*4690*/  FSEL R202, R26, -INF , P0 ;  /* 0xff8000001aca7808 */ /* 0x000fe40000000000 */
[----:B------:R-:W-:Y:S02]  /*46a0*/  FMNMX.FTZ R26, R45, R41, !PT ;  /* 0x000000292d1a7209 */ /* 0x000fe40007810000 */
[----:B------:R-:W-:Y:S02]  /*46b0*/  FSEL R197, R24, -INF , P0 ;  /* 0xff80000018c57808 */ /* 0x000fe40000000000 */
[----:B------:R-:W-:Y:S02]  /*46c0*/  FMNMX.FTZ R24, R36, R26, !PT ;  /* 0x0000001a24187209 */ /* 0x000fe40007810000 */
[----:B------:R-:W-:Y:S02]  /*46d0*/  ISETP.GT.AND P0, PT, R2, 0x39, PT ;  /* 0x000000390200780c */ /* 0x000fe40003f04270 */
[----:B------:R-:W-:-:S02]  /*46e0*/  FMNMX.FTZ R24, R37, R24, !PT ;  /* 0x0000001825187209 */ /* 0x000fc40007810000 */
[----:B------:R-:W-:Y:S02]  /*46f0*/  FSEL R201, R27, -INF , P0 ;  /* 0xff8000001bc97808 */ /* 0x000fe40000000000 */
[----:B------:R-:W-:Y:S02]  /*4700*/  FSEL R195, R25, -INF , P0 ;  /* 0xff80000019c37808 */ /* 0x000fe40000000000 */
[----:B------:R-:W-:Y:S02]  /*4710*/  ISETP.GT.AND P0, PT, R2, 0x40, PT ;  /* 0x000000400200780c */ /* 0x000fe40003f04270 */
[----:B------:R-:W-:Y:S02]  /*4720*/  FMNMX.FTZ R24, R44, R24, !PT ;  /* 0x000000182c187209 */ /* 0x000fe40007810000 */
[----:B------:R-:W-:Y:S02]  /*4730*/  FSEL R210, R22, -INF , P0 ;  /* 0xff80000016d27808 */ /* 0x000fe40000000000 */
[----:B------:R-:W-:-:S02]  /*4740*/  FMNMX.FTZ R22, R40, R24, !PT ;  /* 0x0000001828167209 */ /* 0x000fc40007810000 */
[----:B------:R-:W-:Y:S02]  /*4750*/  FSEL R209, R20, -INF , P0 ;  /* 0xff80000014d17808 */ /* 0x000fe40000000000 */
[C---:B------:R-:W-:Y:S02]  /*4760*/  ISETP.GT.AND P0, PT, R2.reuse, 0x41, PT ;  /* 0x000000410200780c */ /* 0x040fe40003f04270 */
[----:B------:R-:W-:Y:S02]  /*4770*/  FMNMX.FTZ R22, R215, R22, !PT ;  /* 0x00000016d7167209 */ /* 0x000fe40007810000 */
[----:B------:R-:W-:Y:S02]  /*4780*/  FSEL R208, R23, -INF , P0 ;  /* 0xff80000017d07808 */ /* 0x000fe40000000000 */
[----:B------:R-:W-:Y:S02]  /*4790*/  FSEL R207, R21, -INF , P0 ;  /* 0xff80000015cf7808 */ /* 0x000fe40000000000 */
[----:B------:R-:W-:-:S02]  /*47a0*/  ISETP.GT.AND P0, PT, R2, 0x48, PT ;  /* 0x000000480200780c */ /* 0x000fc40003f04270 */
[----:B------:R-:W-:Y:S02]  /*47b0*/  FMNMX.FTZ R20, R54, R55, !PT ;  /* 0x0000003736147209 */ /* 0x000fe40007810000 */
[----:B------:R-:W-:Y:S02]  /*47c0*/  FMNMX.FTZ R21, R214, R22, !PT ;  /* 0x00000016d6157209 */ /* 0x000fe40007810000 */
[----:B------:R-:W-:Y:S02]  /*47d0*/  FSEL R206, R18, -INF , P0 ;  /* 0xff80000012ce7808 */ /* 0x000fe40000000000 */
[----:B------:R-:W-:Y:S02]  /*47e0*/  FMNMX.FTZ R20, R52, R20, !PT ;  /* 0x0000001434147209 */ /* 0x000fe40007810000 */
[----:B------:R-:W-:Y:S02]  /*47f0*/  FMNMX.FTZ R18, R200, R21, !PT ;  /* 0x00000015c8127209 */ /* 0x000fe40007810000 */
[----:B------:R-:W-:-:S02]  /*4800*/  FSEL R205, R16, -INF , P0 ;  /* 0xff80000010cd7808 */ /* 0x000fc40000000000 */
[----:B------:R-:W-:Y:S02]  /*4810*/  FMNMX.FTZ R16, R7, R20, !PT ;  /* 0x0000001407107209 */ /* 0x000fe40007810000 */
[----:B------:R-:W-:Y:S01]  /*4820*/  FMNMX.FTZ R18, R198, R18, !PT ;  /* 0x00000012c6127209 */ /* 0x000fe20007810000 */
[----:B------:R-:W-:Y:S01]  /*4830*/  LDSM.16.MT88.4 R20, [R238+0x900] ;  /* 0x00090000ee14783b */ /* 0x000fe20000004200 */
        /* <DEDUP_REMOVED lines=11> */
[----:B------:R-:W-:Y:S02]  /*48f0*/  FSEL R193, R12, -INF , P0 ;  /* 0xff8000000cc17808 */ /* 0x000fe40000000000 */
[----:B------:R-:W-:Y:S02]  /*4900*/  FMNMX.FTZ R12, R39, R16, !PT ;  /* 0x00000010270c7209 */ /* 0x000fe40007810000 */
[----:B------:R-:W-:Y:S01]  /*4910*/  FMNMX.FTZ R14, R207, R14, !PT ;  /* 0x0000000ecf0e7209 */ /* 0x000fe20007810000 */
[----:B------:R-:W-:Y:S01]  /*4920*/  LDSM.16.MT88.4 R16, [R245+0x3900] ;  /* 0x00390000f510783b */ /* 0x000fe20000004200 */
        /* <DEDUP_REMOVED lines=17> */
[----:B------:R-:W-:Y:S01]  /*4a40*/  FMNMX.FTZ R2, R191, R10, !PT ;  /* 0x0000000abf027209 */ /* 0x000fe20007810000 */
[----:B------:R-:W-:Y:S01]  /*4a50*/  LDSM.16.MT88.4 R12, [R245+0x900] ;  /* 0x00090000f50c783b */ /* 0x000fe20000004200 */
[----:B------:R-:W-:Y:S02]  /*4a60*/  FMNMX.FTZ R8, R196, R8, !PT ;  /* 0x00000008c4087209 */ /* 0x000fe40007810000 */
[----:B------:R-:W-:-:S02]  /*4a70*/  FMNMX.FTZ R2, R190, R2, !PT ;  /* 0x00000002be027209 */ /* 0x000fc40007810000 */
        /* <DEDUP_REMOVED lines=15> */
[----:B-1----:R-:W-:-:S04]  /*4b70*/  FMNMX.FTZ R2, R2, R10, !PT ;  /* 0x0000000a02027209 */ /* 0x002fc80007810000 */
        /* <DEDUP_REMOVED lines=22> */
[--C-:B------:R-:W-:Y:S01]  /*4ce0*/  FFMA.FTZ R195, R195, c[0x0][0x2d0], -R194.reuse ;  /* 0x0000b400c3c37a23 */ /* 0x100fe200000108c2 */
[----:B------:R-:W1:Y:S01]  /*4cf0*/  LDSM.16.MT88.4 R8, [R240+0x900] ;  /* 0x00090000f008783b */ /* 0x000e620000004200 */
[--C-:B------:R-:W-:Y:S01]  /*4d00*/  FFMA.FTZ R209, R209, c[0x0][0x2d0], -R194.reuse ;  /* 0x0000b400d1d17a23 */ /* 0x100fe200000108c2 */
[C---:B------:R-:W-:Y:S01]  /*4d10*/  FSETP.NEU.FTZ.AND P0, PT, R0.reuse, -INF , PT ;  /* 0xff8000000000780b */ /* 0x040fe20003f1d000 */
[----:B------:R-:W-:Y:S01]  /*4d20*/  FMUL.FTZ R26, R0, c[0x0][0x2d0] ;  /* 0x0000b400001a7a20 */ /* 0x000fe20000410000 */
[----:B------:R-:W3:Y:S01]  /*4d30*/  MUFU.EX2 R51, R51 ;  /* 0x0000003300337308 */ /* 0x000ee20000000800 */
        /* <DEDUP_REMOVED lines=9> */
[--C-:B------:R-:W-:Y:S02]  /*4dd0*/  FFMA.FTZ R181, R52, c[0x0][0x2d0], -R26.reuse ;  /* 0x0000b40034b57a23 */ /* 0x100fe4000001081a */
[--C-:B------:R-:W-:Y:S01]  /*4de0*/  FFMA.FTZ R180, R7, c[0x0][0x2d0], -R26.reuse ;  /* 0x0000b40007b47a23 */ /* 0x100fe2000001081a */
[----:B------:R-:W-:Y:S01]  /*4df0*/  MUFU.EX2 R186, R186 ;  /* 0x000000ba00ba7308 */ /* 0x000fe20000000800 */
[----:B---3--:R-:W-:Y:S01]  /*4e00*/  F2FP.PACK_AB R166, R51, R184 ;  /* 0x000000b833a6723e */ /* 0x008fe200000000ff */
[--C-:B------:R-:W-:Y:S02]  /*4e10*/  FFMA.FTZ R48, R47, c[0x0][0x2d0], -R26.reuse ;  /* 0x0000b4002f307a23 */ /* 0x100fe4000001081a */
[--C-:B------:R-:W-:Y:S02]  /*4e20*/  FFMA.FTZ R49, R6, c[0x0][0x2d0], -R26.reuse ;  /* 0x0000b40006317a23 */ /* 0x100fe4000001081a */
[----:B------:R-:W-:-:S02]  /*4e30*/  FFMA.FTZ R47, R38, c[0x0][0x2d0], -R26 ;  /* 0x0000b400262f7a23 */ /* 0x000fc4000001081a */
[----:B------:R-:W2:Y:S01]  /*4e40*/  MUFU.EX2 R185, R185 ;  /* 0x000000b900b97308 */ /* 0x000ea20000000800 */
[--C-:B------:R-:W-:Y:S02]  /*4e50*/  FFMA.FTZ R43, R39, c[0x0][0x2d0], -R26.reuse ;  /* 0x0000b400272b7a23 */ /* 0x100fe4000001081a */
[----:B------:R-:W-:Y:S01]  /*4e60*/  LDSM.16.MT88.4 R36, [R239+0x900] ;  /* 0x00090000ef24783b */ /* 0x000fe20000004200 */
[--C-:B------:R-:W-:Y:S02]  /*4e70*/  FFMA.FTZ R42, R42, c[0x0][0x2d0], -R26.reuse ;  /* 0x0000b4002a2a7a23 */ /* 0x100fe4000001081a */
[--C-:B------:R-:W-:Y:S02]  /*4e80*/  FFMA.FTZ R3, R211, c[0x0][0x2d0], -R26.reuse ;  /* 0x0000b400d3037a23 */ /* 0x100fe4000001081a */
        /* <DEDUP_REMOVED lines=9> */
[--C-:B------:R-:W-:Y:S02]  /*4f20*/  FFMA.FTZ R206, R206, c[0x0][0x2d0], -R26.reuse ;  /* 0x0000b400cece7a23 */ /* 0x100fe4000001081a */
[----:B------:R-:W2:Y:S01]  /*4f30*/  MUFU.EX2 R46, R46 ;  /* 0x0000002e002e7308 */ /* 0x000ea20000000800 */
[----:B------:R-:W-:-:S02]  /*4f40*/  FFMA.FTZ R203, R203, c[0x0][0x2d0], -R26 ;  /* 0x0000b400cbcb7a23 */ /* 0x000fc4000001081a */
[--C-:B------:R-:W-:Y:S02]  /*4f50*/  FFMA.FTZ R193, R193, c[0x0][0x2d0], -R194.reuse ;  /* 0x0000b400c1c17a23 */ /* 0x100fe400000108c2 */
[--C-:B------:R-:W-:Y:S02]  /*4f60*/  FFMA.FTZ R192, R192, c[0x0][0x2d0], -R194.reuse ;  /* 0x0000b400c0c07a23 */ /* 0x100fe400000108c2 */
[--C-:B------:R-:W-:Y:S01]  /*4f70*/  FFMA.FTZ R191, R191, c[0x0][0x2d0], -R194.reuse ;  /* 0x0000b400bfbf7a23 */ /* 0x100fe200000108c2 */
[----:B---3--:R-:W-:Y:S01]  /*4f80*/  F2FP.PACK_AB R167, R180, R181 ;  /* 0x000000b5b4a7723e */ /* 0x008fe200000000ff */
[----:B------:R-:W-:Y:S01]  /*4f90*/  MUFU.EX2 R45, R45 ;  /* 0x0000002d002d7308 */ /* 0x000fe20000000800 */
[----:B------:R-:W-:Y:S02]  /*4fa0*/  FFMA.FTZ R190, R190, c[0x0][0x2d0], -R194 ;  /* 0x0000b400bebe7a23 */ /* 0x000fe400000108c2 */
[--C-:B------:R-:W-:Y:S02]  /*4fb0*/  FFMA.FTZ R189, R189, c[0x0][0x2d0], -R26.reuse ;  /* 0x0000b400bdbd7a23 */ /* 0x100fe4000001081a */
[--C-:B------:R-:W-:Y:S01]  /*4fc0*/  FFMA.FTZ R188, R188, c[0x0][0x2d0], -R26.reuse ;  /* 0x0000b400bcbc7a23 */ /* 0x100fe2000001081a */
[----:B------:R-:W-:Y:S01]  /*4fd0*/  HMMA.16816.F32 R176, R164, R172, RZ ;  /* 0x000000aca4b0723c */ /* 0x000fe200000018ff */
[----:B--2---:R-:W-:Y:S01]  /*4fe0*/  F2FP.PACK_AB R4, R46, R50 ;  /* 0x000000322e04723e */ /* 0x004fe200000000ff */
[----:B------:R-:W2:Y:S01]  /*4ff0*/  MUFU.EX2 R41, R41 ;  /* 0x0000002900297308 */ /* 0x000ea20000000800 */
[----:B------:R-:W-:-:S02]  /*5000*/  FFMA.FTZ R211, R24, c[0x0][0x2d0], -R26 ;  /* 0x0000b40018d37a23 */ /* 0x000fc4000001081a */
        /* <DEDUP_REMOVED lines=17> */
[----:B------:R-:W-:Y:S01]  /*5120*/  HMMA.16816.F32 R84, R164, R88, RZ ;  /* 0x00000058a454723c */ /* 0x000fe200000018ff */
[----:B------:R-:W-:Y:S01]  /*5130*/  FADD.FTZ R45, R41, R45 ;  /* 0x0000002d292d7221 */ /* 0x000fe20000010000 */
        /* <DEDUP_REMOVED lines=17> */
[C---:B-1----:R-:W-:Y:S02]  /*5250*/  HMMA.16816.F32 R52, R4.reuse, R8, R52 ;  /* 0x000000080434723c */ /* 0x042fe40000001834 */
        /* <DEDUP_REMOVED lines=32> */
[----:B------:R-:W4:Y:S01]  /*5460*/  LDSM.16.MT88.4 R20, [R245+0x6900] ;  /* 0x00690000f514783b */ /* 0x000f220000004200 */
[----:B------:R-:W-:Y:S06]  /*5470*/  MUFU.EX2 R193, R193 ;  /* 0x000000c100c17308 */ /* 0x000fec0000000800 */
[C---:B------:R-:W-:Y:S02]  /*5480*/  HMMA.16816.F32 R76, R4.reuse, R16, R76 ;  /* 0x00000010044c723c */ /* 0x040fe4000000184c */
[----:B------:R-:W-:Y:S06]  /*5490*/  MUFU.EX2 R192, R192 ;  /* 0x000000c000c07308 */ /* 0x000fec0000000800 */
[C---:B------:R-:W-:Y:S01]  /*54a0*/  HMMA.16816.F32 R80, R4.reuse, R18, R80 ;  /* 0x000000120450723c */ /* 0x040fe20000001850 */
[----:B------:R-:W5:Y:S01]  /*54b0*/  LDSM.16.MT88.4 R16, [R240+0x6900] ;  /* 0x00690000f010783b */ /* 0x000f620000004200 */
[----:B------:R-:W-:Y:S06]  /*54c0*/  MUFU.EX2 R191, R191 ;  /* 0x000000bf00bf7308 */ /* 0x000fec0000000800 */
[C---:B-1----:R-:W-:Y:S02]  /*54d0*/  HMMA.16816.F32 R92, R4.reuse, R8, R92 ;  /* 0x00000008045c723c */ /* 0x042fe4000000185c */
[----:B------:R-:W-:Y:S06]  /*54e0*/  MUFU.EX2 R190, R190 ;  /* 0x000000be00be7308 */ /* 0x000fec0000000800 */
[C---:B------:R-:W-:Y:S01]  /*54f0*/  HMMA.16816.F32 R96, R4.reuse, R10, R96 ;  /* 0x0000000a0460723c */ /* 0x040fe20000001860 */
[----:B------:R-:W1:Y:S01]  /*5500*/  LDSM.16.MT88.4 R8, [R238+0x6900] ;  /* 0x00690000ee08783b */ /* 0x000e620000004200 */
[----:B------:R-:W-:Y:S06]  /*5510*/  MUFU.EX2 R189, R189 ;  /* 0x000000bd00bd7308 */ /* 0x000fec0000000800 */
[C---:B---3--:R-:W-:Y:S02]  /*5520*/  HMMA.16816.F32 R124, R4.reuse, R12, R124 ;  /* 0x0000000c047c723c */ /* 0x048fe4000000187c */
[----:B------:R-:W-:Y:S06]  /*5530*/  MUFU.EX2 R188, R188 ;  /* 0x000000bc00bc7308 */ /* 0x000fec0000000800 */
[C---:B------:R-:W-:Y:S01]  /*5540*/  HMMA.16816.F32 R128, R4.reuse, R14, R128 ;  /* 0x0000000e0480723c */ /* 0x040fe20000001880 */
[----:B------:R-:W3:Y:S01]  /*5550*/  LDSM.16.MT88.4 R12, [R239+0x9900] ;  /* 0x00990000ef0c783b */ /* 0x000ee20000004200 */
        /* <DEDUP_REMOVED lines=14> */
[C---:B----4-:R-:W-:Y:S08]  /*5640*/  HMMA.16816.F32 R108, R4.reuse, R20, R108 ;  /* 0x00000014046c723c */ /* 0x050ff0000000186c */
[C---:B------:R-:W-:Y:S01]  /*5650*/  HMMA.16816.F32 R112, R4.reuse, R22, R112 ;  /* 0x000000160470723c */ /* 0x040fe20000001870 */
[----:B------:R-:W4:Y:S07]  /*5660*/  LDSM.16.MT88.4 R20, [R245+0x9900] ;  /* 0x00990000f514783b */ /* 0x000f2e0000004200 */
[C---:B-----5:R-:W-:Y:S08]  /*5670*/  HMMA.16816.F32 R116, R4.reuse, R16, R116 ;  /* 0x000000100474723c */ /* 0x060ff00000001874 */
[C---:B------:R-:W-:Y:S01]  /*5680*/  HMMA.16816.F32 R120, R4.reuse, R18, R120 ;  /* 0x000000120478723c */ /* 0x040fe20000001878 */
[----:B------:R-:W5:Y:S07]  /*5690*/  LDSM.16.MT88.4 R16, [R240+0x9900] ;  /* 0x00990000f010783b */ /* 0x000f6e0000004200 */
[C---:B-1----:R-:W-:Y:S08]  /*56a0*/  HMMA.16816.F32 R132, R4.reuse, R8, R132 ;  /* 0x000000080484723c */ /* 0x042ff00000001884 */
[C---:B------:R-:W-:Y:S01]  /*56b0*/  HMMA.16816.F32 R136, R4.reuse, R10, R136 ;  /* 0x0000000a0488723c */ /* 0x040fe20000001888 */
[----:B------:R-:W1:Y:S07]  /*56c0*/  LDSM.16.MT88.4 R8, [R238+0x9900] ;  /* 0x00990000ee08783b */ /* 0x000e6e0000004200 */
[C---:B---3--:R-:W-:Y:S08]  /*56d0*/  HMMA.16816.F32 R152, R4.reuse, R12, R152 ;  /* 0x0000000c0498723c */ /* 0x048ff00000001898 */
[----:B------:R-:W-:Y:S01]  /*56e0*/  HMMA.16816.F32 R156, R4, R14, R156 ;  /* 0x0000000e049c723c */ /* 0x000fe2000000189c */
[----:B------:R-:W3:Y:S07]  /*56f0*/  LDSM.16.MT88.4 R12, [R239+0x1100] ;  /* 0x00110000ef0c783b */ /* 0x000eee0000004200 */
        /* <DEDUP_REMOVED lines=10> */
[C---:B----4-:R-:W-:Y:S01]  /*57a0*/  HMMA.16816.F32 R140, R4.reuse, R20, R140 ;  /* 0x00000014048c723c */ /* 0x050fe2000000188c */
[--C-:B------:R-:W-:Y:S02]  /*57b0*/  FFMA.FTZ R38, R213, c[0x0][0x2d0], -R26.reuse ;  /* 0x0000b400d5267a23 */ /* 0x100fe4000001081a */
[----:B------:R-:W-:Y:S02]  /*57c0*/  FFMA.FTZ R194, R25, c[0x0][0x2d0], -R26 ;  /* 0x0000b40019c27a23 */ /* 0x000fe4000001081a */
[----:B------:R-:W4:Y:S01]  /*57d0*/  MUFU.EX2 R39, R39 ;  /* 0x0000002700277308 */ /* 0x000f220000000800 */
[----:B------:R-:W-:Y:S02]  /*57e0*/  LDSM.16.MT88.4 R24, [R239+0x2900] ;  /* 0x00290000ef18783b */ /* 0x000fe40000004200 */
[C---:B------:R-:W-:Y:S02]  /*57f0*/  HMMA.16816.F32 R144, R4.reuse, R22, R144 ;  /* 0x000000160490723c */ /* 0x040fe40000001890 */
[----:B------:R-:W3:Y:S03]  /*5800*/  LDSM.16.MT88.4 R20, [R245+0x1100] ;  /* 0x00110000f514783b */ /* 0x000ee60000004200 */
[----:B------:R-:W1:Y:S03]  /*5810*/  MUFU.EX2 R38, R38 ;  /* 0x0000002600267308 */ /* 0x000e660000000800 */
[C---:B-----5:R-:W-:Y:S05]  /*5820*/  HMMA.16816.F32 R148, R4.reuse, R16, R148 ;  /* 0x000000100494723c */ /* 0x060fea0000001894 */
[----:B------:R-:W5:Y:S03]  /*5830*/  MUFU.EX2 R37, R37 ;  /* 0x0000002500257308 */ /* 0x000f660000000800 */
[C---:B------:R-:W-:Y:S01]  /*5840*/  HMMA.16816.F32 R168, R4.reuse, R18, R168 ;  /* 0x0000001204a8723c */ /* 0x040fe200000018a8 */
[----:B------:R-:W3:Y:S04]  /*5850*/  LDSM.16.MT88.4 R16, [R240+0x1100] ;  /* 0x00110000f010783b */ /* 0x000ee80000004200 */
[----:B------:R-:W2:Y:S03]  /*5860*/  MUFU.EX2 R194, R194 ;  /* 0x000000c200c27308 */ /* 0x000ea60000000800 */
[C---:B-1----:R-:W-:Y:S08]  /*5870*/  HMMA.16816.F32 R160, R4.reuse, R8, R160 ;  /* 0x0000000804a0723c */ /* 0x042ff000000018a0 */
[----:B------:R-:W-:Y:S01]  /*5880*/  HMMA.16816.F32 R164, R4, R10, R164 ;  /* 0x0000000a04a4723c */ /* 0x000fe200000018a4 */
[----:B------:R-:W1:Y:S06]  /*5890*/  LDSM.16.MT88.4 R8, [R238+0x1100] ;  /* 0x00110000ee08783b */ /* 0x000e6c0000004200 */
[----:B--2---:R-:W-:Y:S01]  /*58a0*/  F2FP.PACK_AB R4, R40, R44 ;  /* 0x0000002c2804723e */ /* 0x004fe200000000ff */
[----:B------:R-:W-:Y:S01]  /*58b0*/  FADD.FTZ R44, R44, R45 ;  /* 0x0000002d2c2c7221 */ /* 0x000fe20000010000 */
[----:B----4-:R-:W-:-:S02]  /*58c0*/  F2FP.PACK_AB R6, R36, R39 ;  /* 0x000000272406723e */ /* 0x010fc400000000ff */
[----:B------:R-:W-:Y:S01]  /*58d0*/  F2FP.PACK_AB R5, R38, R42 ;  /* 0x0000002a2605723e */ /* 0x000fe200000000ff */
[----:B------:R-:W-:Y:S01]  /*58e0*/  FADD.FTZ R42, R42, R47 ;  /* 0x0000002f2a2a7221 */ /* 0x000fe20000010000 */
[----:B-----5:R-:W-:Y:S01]  /*58f0*/  F2FP.PACK_AB R7, R3, R37 ;  /* 0x000000250307723e */ /* 0x020fe200000000ff */
[----:B------:R-:W-:Y:S02]  /*5900*/  FADD.FTZ R44, R40, R44 ;  /* 0x0000002c282c7221 */ /* 0x000fe40000010000 */
[----:B------:R-:W-:Y:S02]  /*5910*/  FADD.FTZ R42, R38, R42 ;  /* 0x0000002a262a7221 */ /* 0x000fe40000010000 */
[----:B------:R-:W-:Y:S02]  /*5920*/  FADD.FTZ R39, R39, R44 ;  /* 0x0000002c27277221 */ /* 0x000fe40000010000 */
[----:B---3--:R-:W-:Y:S01]  /*5930*/  HMMA.16816.F32 R60, R4, R12, R60 ;  /* 0x0000000c043c723c */ /* 0x008fe2000000183c */
[----:B------:R-:W-:-:S02]  /*5940*/  FADD.FTZ R37, R37, R42 ;  /* 0x0000002a25257221 */ /* 0x000fc40000010000 */
[----:B------:R-:W-:Y:S02]  /*5950*/  FADD.FTZ R39, R36, R39 ;  /* 0x0000002724277221 */ /* 0x000fe40000010000 */
[----:B------:R-:W-:-:S03]  /*5960*/  FADD.FTZ R37, R3, R37 ;  /* 0x0000002503257221 */ /* 0x000fc60000010000 */
        /* <DEDUP_REMOVED lines=56> */
[----:B--2---:R-:W-:Y:S01]  /*5cf0*/  HMMA.16816.F32 R60, R4, R12, R60 ;  /* 0x0000000c043c723c */ /* 0x004fe2000000183c */
[----:B------:R-:W-:-:S02]  /*5d00*/  FADD.FTZ R202, R202, R199 ;  /* 0x000000c7caca7221 */ /* 0x000fc40000010000 */
[----:B------:R-:W-:Y:S02]  /*5d10*/  FADD.FTZ R197, R195, R197 ;  /* 0x000000c5c3c57221 */ /* 0x000fe40000010000 */
[----:B------:R-:W-:-:S03]  /*5d20*/  FADD.FTZ R202, R201, R202 ;  /* 0x000000cac9ca7221 */ /* 0x000fc60000010000 */
        /* <DEDUP_REMOVED lines=40> */
[----:B------:R-:W-:Y:S07]  /*5fb0*/  LDSM.16.MT88.4 R20, [R238+0x2100] ;  /* 0x00210000ee14783b */ /* 0x000fee0000004200 */
[C---:B----4-:R-:W-:Y:S08]  /*5fc0*/  HMMA.16816.F32 R148, R4.reuse, R16, R148 ;  /* 0x000000100494723c */ /* 0x050ff00000001894 */
[C---:B------:R-:W-:Y:S01]  /*5fd0*/  HMMA.16816.F32 R168, R4.reuse, R18, R168 ;  /* 0x0000001204a8723c */ /* 0x040fe200000018a8 */
[----:B------:R-:W3:Y:S07]  /*5fe0*/  LDSM.16.MT88.4 R16, [R245+0x2100] ;  /* 0x00210000f510783b */ /* 0x000eee0000004200 */
        /* <DEDUP_REMOVED lines=15> */
[----:B------:R-:W-:Y:S02]  /*60e0*/  FADD.FTZ R206, R203, R206 ;  /* 0x000000cecbce7221 */ /* 0x000fe40000010000 */
[----:B------:R-:W-:Y:S01]  /*60f0*/  FADD.FTZ R205, R193, R205 ;  /* 0x000000cdc1cd7221 */ /* 0x000fe20000010000 */
[----:B------:R-:W-:Y:S01]  /*6100*/  HMMA.16816.F32 R56, R4, R14, R56 ;  /* 0x0000000e0438723c */ /* 0x000fe20000001838 */
[----:B------:R-:W2:Y:S01]  /*6110*/  LDSM.16.MT88.4 R12, [R240+0x5100] ;  /* 0x00510000f00c783b */ /* 0x000ea20000004200 */
[----:B------:R-:W-:Y:S02]  /*6120*/  FADD.FTZ R206, R189, R206 ;  /* 0x000000cebdce7221 */ /* 0x000fe40000010000 */
[----:B------:R-:W-:Y:S02]  /*6130*/  FADD.FTZ R205, R192, R205 ;  /* 0x000000cdc0cd7221 */ /* 0x000fe40000010000 */
[----:B------:R-:W-:-:S02]  /*6140*/  FADD.FTZ R206, R188, R206 ;  /* 0x000000cebcce7221 */ /* 0x000fc40000010000 */
[----:B---3--:R-:W-:Y:S01]  /*6150*/  HMMA.16816.F32 R176, R4, R16, R176 ;  /* 0x0000001004b0723c */ /* 0x008fe200000018b0 */
[----:B------:R-:W-:Y:S02]  /*6160*/  FADD.FTZ R205, R191, R205 ;  /* 0x000000cdbfcd7221 */ /* 0x000fe40000010000 */
[----:B------:R-:W-:-:S04]  /*6170*/  FADD.FTZ R206, R194, R206 ;  /* 0x000000cec2ce7221 */ /* 0x000fc80000010000 */
[----:B------:R-:W-:Y:S01]  /*6180*/  FADD.FTZ R3, R211, R206 ;  /* 0x000000ced3037221 */ /* 0x000fe20000010000 */
[C---:B------:R-:W-:Y:S01]  /*6190*/  HMMA.16816.F32 R172, R4.reuse, R18, R172 ;  /* 0x0000001204ac723c */ /* 0x040fe200000018ac */
[----:B------:R-:W3:Y:S04]  /*61a0*/  LDSM.16.MT88.4 R16, [R245+0x5100] ;  /* 0x00510000f510783b */ /* 0x000ee80000004200 */
[----:B------:R-:W-:Y:S03]  /*61b0*/  STL [R1+0x24], R3 ;  /* 0x0000240301007387 */ /* 0x000fe60000100800 */
[C---:B-1----:R-:W-:Y:S08]  /*61c0*/  HMMA.16816.F32 R60, R4.reuse, R8, R60 ;  /* 0x00000008043c723c */ /* 0x042ff0000000183c */
[C---:B------:R-:W-:Y:S01]  /*61d0*/  HMMA.16816.F32 R64, R4.reuse, R10, R64 ;  /* 0x0000000a0440723c */ /* 0x040fe20000001840 */
[----:B------:R-:W1:Y:S07]  /*61e0*/  LDSM.16.MT88.4 R8, [R239+0x5100] ;  /* 0x00510000ef08783b */ /* 0x000e6e0000004200 */
[C---:B------:R-:W-:Y:S08]  /*61f0*/  HMMA.16816.F32 R68, R4.reuse, R20, R68 ;  /* 0x000000140444723c */ /* 0x040ff00000001844 */
        /* <DEDUP_REMOVED lines=36> */
[----:B------:R-:W-:Y:S01]  /*6440*/  HMMA.16816.F32 R136, R4, R22, R136 ;  /* 0x000000160488723c */ /* 0x000fe20000001888 */
[----:B------:R-:W-:Y:S06]  /*6450*/  LDSM.16.MT88.4 R20, [R238+0x2900] ;  /* 0x00290000ee14783b */ /* 0x000fec0000004200 */
[----:B------:R-:W-:-:S02]  /*6460*/  F2FP.PACK_AB R4, R192, R193 ;  /* 0x000000c1c004723e */ /* 0x000fc400000000ff */
[----:B------:R-:W-:Y:S02]  /*6470*/  F2FP.PACK_AB R6, R190, R191 ;  /* 0x000000bfbe06723e */ /* 0x000fe400000000ff */
[----:B------:R-:W-:Y:S02]  /*6480*/  F2FP.PACK_AB R5, R188, R189 ;  /* 0x000000bdbc05723e */ /* 0x000fe400000000ff */
[----:B------:R-:W-:-:S07]  /*6490*/  F2FP.PACK_AB R7, R211, R194 ;  /* 0x000000c2d307723e */ /* 0x000fce00000000ff */
[C---:B-1----:R-:W-:Y:S08]  /*64a0*/  HMMA.16816.F32 R52, R4.reuse, R8, R52 ;  /* 0x000000080434723c */ /* 0x042ff00000001834 */
[C---:B--2---:R-:W-:Y:S08]  /*64b0*/  HMMA.16816.F32 R176, R4.reuse, R12, R176 ;  /* 0x0000000c04b0723c */ /* 0x044ff000000018b0 */
        /* <DEDUP_REMOVED lines=40> */
[----:B------:R-:W-:Y:S07]  /*6740*/  HMMA.16816.F32 R164, R4, R18, R164 ;  /* 0x0000001204a4723c */ /* 0x000fee00000018a4 */
[----:B------:R-:W-:-:S05]  /*6750*/  FADD.FTZ R4, R190, R205 ;  /* 0x000000cdbe047221 */ /* 0x000fca0000010000 */
[----:B------:R1:W-:Y:S01]  /*6760*/  STL [R1+0x28], R4 ;  /* 0x0000280401007387 */ /* 0x0003e20000100800 */
[----:B------:R-:W-:Y:S05]  /*6770*/  @P0 BRA `(.L_x_2567) ;  /* 0x0000483000000947 */ /* 0x000fea0003800000 */
[C---:B------:R-:W-:Y:S01]  /*6780*/  SHF.L.U64.HI R3, R33.reuse, 0x1, R35 ;  /* 0x0000000121037819 */ /* 0x040fe20000010223 */
[----:B------:R-:W-:Y:S01]  /*6790*/  IMAD.SHL.U32 R5, R33, 0x2, RZ ;  /* 0x0000000221057824 */ /* 0x000fe200078e00ff */
[----:B-1----:R-:W-:Y:S01]  /*67a0*/  SHF.L.U64.HI R4, R31, 0x1, R34 ;  /* 0x000000011f047819 */ /* 0x002fe20000010222 */
        /* <DEDUP_REMOVED lines=17> */
.L_x_2570:
[----:B------:R-:W2:Y:S01]  /*68c0*/  LDL R0, [R1] ;  /* 0x0000000001007983 */ /* 0x000ea20000100800 */
        /* <DEDUP_REMOVED lines=42> */
[C---:B---3--:R-:W-:Y:S05]  /*6b70*/  IADD3 R192, P0, R185.reuse, R204, RZ ;  /* 0x000000ccb9c07210 */ /* 0x048fea0007f1e0ff */
        /* <DEDUP_REMOVED lines=10> */
[C---:B-1----:R-:W-:Y:S04]  /*6c20*/  IADD3 R186, P0, R181.reuse, R204, RZ ;  /* 0x000000ccb5ba7210 */ /* 0x042fe80007f1e0ff */
        /* <DEDUP_REMOVED lines=17> */
[----:B-----5:R-:W-:Y:S04]  /*6d40*/  IADD3 R188, P0, R2, R214, RZ ;  /* 0x000000d602bc7210 */ /* 0x020fe80007f1e0ff */
[----:B------:R3:W-:Y:S01]  /*6d50*/  LDGSTS.E.BYPASS.LTC128B.128 [R249+0x11100], [R190.64], !P3 ;  /* 0x11100000bef97fae */ /* 0x0007e2000d901d4c */
[----:B------:R-:W-:Y:S01]  /*6d60*/  IMAD.X R189, R0, 0x1, R215, P0 ;  /* 0x0000000100bd7824 */ /* 0x000fe200000e06d7 */
[----:B-1----:R-:W-:Y:S04]  /*6d70*/  IADD3 R186, P0, R2, R212, RZ ;  /* 0x000000d402ba7210 */ /* 0x002fe80007f1e0ff */
[----:B------:R3:W-:Y:S01]  /*6d80*/  LDGSTS.E.BYPASS.LTC128B.128 [R249+0x14100], [R188.64], !P2 ;  /* 0x14100000bcf97fae */ /* 0x0007e2000d101d4c */
[----:B------:R-:W-:Y:S05]  /*6d90*/  IMAD.X R187, R0, 0x1, R213, P0 ;  /* 0x0000000100bb7824 */ /* 0x000fea00000e06d5 */
[----:B------:R3:W-:Y:S01]  /*6da0*/  LDGSTS.E.BYPASS.LTC128B.128 [R249+0x17100], [R186.64], !P1 ;  /* 0x17100000baf97fae */ /* 0x0007e2000c901d4c */
[----:B------:R-:W-:-:S05]  /*6db0*/  BRA `(.L_x_2569) ;  /* 0x0000185000007947 */ /* 0x000fca0003800000 */
.L_x_2568:
[----:B------:R1:W-:Y:S01]  /*6dc0*/  STL [R1+0x40], R56 ;  /* 0x0000403801007387 */ /* 0x0003e20000100800 */
[----:B--2---:R-:W-:Y:S01]  /*6dd0*/  SHF.R.S32.HI R0, RZ, 0x1f, R252 ;  /* 0x0000001fff007819 */ /* 0x004fe200000114fc */
[----:B------:R-:W-:Y:S01]  /*6de0*/  IMAD.WIDE.U32 R4, R252, c[0x0][0x208], RZ ;  /* 0x00008200fc047a25 */ /* 0x000fe200078e00ff */
[----:B------:R-:W-:Y:S01]  /*6df0*/  SHF.R.S32.HI R2, RZ, 0x1f, R251 ;  /* 0x0000001fff027819 */ /* 0x000fe200000114fb */
[----:B------:R-:W-:Y:S04]  /*6e00*/  DEPBAR.LE SB0, 0x0 ;  /* 0x000080000000791a */ /* 0x000fe80000000000 */
[----:B------:R-:W-:Y:S01]  /*6e10*/  IMAD R0, R0, c[0x0][0x208], RZ ;  /* 0x0000820000007a24 */ /* 0x000fe200078e02ff */
[----:B------:R-:W-:Y:S01]  /*6e20*/  BAR.SYNC.DEFER_BLOCKING 0x0 ;  /* 0x0000000000007b1d */ /* 0x000fe20000010000 */
[----:B------:R-:W-:Y:S01]  /*6e30*/  IMAD R2, R2, c[0x0][0x218], RZ ;  /* 0x0000860002027a24 */ /* 0x000fe200078e02ff */
[----:B------:R-:W-:Y:S01]  /*6e40*/  IADD3 R181, R249, 0x100, RZ ;  /* 0x00000100f9b57810 */ /* 0x000fe20007ffe0ff */
[----:B------:R-:W-:Y:S01]  /*6e50*/  IMAD R0, R252, c[0x0][0x20c], R0 ;  /* 0x00008300fc007a24 */ /* 0x000fe200078e0200 */
[----:B------:R-:W-:Y:S01]  /*6e60*/  UISETP.GE.AND UP0, UPT, UR6, 0x1, UPT ;  /* 0x000000010600788c */ /* 0x000fe2000bf06270 */
[----:B------:R-:W-:Y:S02]  /*6e70*/  IMAD R2, R251, c[0x0][0x21c], R2 ;  /* 0x00008700fb027a24 */ /* 0x000fe400078e0202 */
[----:B------:R-:W-:Y:S04]  /*6e80*/  IMAD.IADD R5, R5, 0x1, R0 ;  /* 0x0000000105057824 */ /* 0x000fe800078e0200 */
[----:B------:R-:W-:Y:S05]  /*6e90*/  IMAD.WIDE.U32 R4, R251, c[0x0][0x218], R4 ;  /* 0x00008600fb047a25 */ /* 0x000fea00078e0004 */
[----:B------:R-:W-:Y:S04]  /*6ea0*/  IADD3 R0, P0, R4, UR22, RZ ;  /* 0x0000001604007c10 */ /* 0x000fe8000ff1e0ff */
[----:B------:R-:W-:Y:S02]  /*6eb0*/  IADD3.X R4, R5, UR5, R2, P0, !PT ;  /* 0x0000000505047c10 */ /* 0x000fe400087fe402 */
[C---:B------:R-:W-:Y:S01]  /*6ec0*/  LEA R2, P0, R0.reuse, c[0x0][0x1f8], 0x1 ;  /* 0x00007e0000027a11 */ /* 0x040fe200078008ff */
[----:B------:R-:W-:Y:S03]  /*6ed0*/  LDSM.16.M88.4 R48, [R248+0x18100] ;  /* 0x01810000f830783b */ /* 0x000fe60000000200 */
[----:B------:R-:W-:Y:S01]  /*6ee0*/  LEA.HI.X R0, R0, c[0x0][0x1fc], R4, 0x1, P0 ;  /* 0x00007f0000007a11 */ /* 0x000fe200000f0c04 */
[----:B-1----:R-:W2:Y:S04]  /*6ef0*/  LDL R56, [R1+0x1c] ;  /* 0x00001c0001387983 */ /* 0x002ea80000100800 */
[----:B------:R1:W-:Y:S04]  /*6f00*/  STL [R1+0x3c], R55 ;  /* 0x00003c3701007387 */ /* 0x0003e80000100800 */
[----:B------:R-:W3:Y:S04]  /*6f10*/  LDL R29, [R1+0x14] ;  /* 0x00001400011d7983 */ /* 0x000ee80000100800 */
[----:B------:R-:W-:Y:S04]  /*6f20*/  SHFL.IDX PT, R44, R2, RZ, 0x181f ;  /* 0x00181fff022c7589 */ /* 0x000fe800000e0000 */
[----:B------:R-:W-:Y:S04]  /*6f30*/  SHFL.IDX PT, R20, R0, RZ, 0x181f ;  /* 0x00181fff00147589 */ /* 0x000fe800000e0000 */
[----:B------:R-:W4:Y:S04]  /*6f40*/  LDSM.16.M88.4 R8, [R247+0xc100] ;  /* 0x00c10000f708783b */ /* 0x000f280000000200 */
[----:B------:R-:W4:Y:S04]  /*6f50*/  LDSM.16.M88.4 R16, [R247+0xc900] ;  /* 0x00c90000f710783b */ /* 0x000f280000000200 */
[----:B------:R-:W-:Y:S04]  /*6f60*/  LDSM.16.M88.4 R24, [R247+0xd100] ;  /* 0x00d10000f718783b */ /* 0x000fe80000000200 */
[----:B-1----:R-:W3:Y:S04]  /*6f70*/  LDL R55, [R1+0x20] ;  /* 0x0000200001377983 */ /* 0x002ee80000100800 */
[----:B------:R1:W-:Y:S04]  /*6f80*/  STL [R1+0x38], R54 ;  /* 0x0000383601007387 */ /* 0x0003e80000100800 */
[----:B------:R-:W-:Y:S04]  /*6f90*/  LDSM.16.M88.4 R32, [R247+0xd900] ;  /* 0x00d90000f720783b */ /* 0x000fe80000000200 */
[----:B------:R-:W-:Y:S04]  /*6fa0*/  LDSM.16.M88.4 R40, [R247+0xe100] ;  /* 0x00e10000f728783b */ /* 0x000fe80000000200 */
[----:B------:R-:W-:Y:S04]  /*6fb0*/  LDSM.16.M88.4 R184, [R247+0xe900] ;  /* 0x00e90000f7b8783b */ /* 0x000fe80000000200 */
[----:B------:R-:W-:Y:S04]  /*6fc0*/  LDSM.16.M88.4 R188, [R244+0x18100] ;  /* 0x01810000f4bc783b */ /* 0x000fe80000000200 */
[----:B------:R-:W-:Y:S01]  /*6fd0*/  LDSM.16.M88.4 R192, [R246] ;  /* 0x00000000f6c0783b */ /* 0x000fe20000000200 */
[C---:B----4-:R-:W-:Y:S03]  /*6fe0*/  HMMA.16816.F32 R4, R48.reuse, R8, RZ ;  /* 0x000000083004723c */ /* 0x050fe600000018ff */
[----:B-1----:R-:W4:Y:S04]  /*6ff0*/  LDL R54, [R1+0x18] ;  /* 0x0000180001367983 */ /* 0x002f280000100800 */
[----:B------:R1:W-:Y:S01]  /*7000*/  STL [R1+0x34], R53 ;  /* 0x0000343501007387 */ /* 0x0003e20000100800 */
[C---:B------:R-:W-:Y:S03]  /*7010*/  HMMA.16816.F32 R8, R48.reuse, R10, RZ ;  /* 0x0000000a3008723c */ /* 0x040fe600000018ff */
[----:B------:R-:W-:Y:S04]  /*7020*/  LDSM.16.M88.4 R196, [R237] ;  /* 0x00000000edc4783b */ /* 0x000fe80000000200 */
[----:B------:R-:W-:Y:S01]  /*7030*/  LDSM.16.M88.4 R200, [R236] ;  /* 0x00000000ecc8783b */ /* 0x000fe20000000200 */
[C---:B------:R-:W-:Y:S03]  /*7040*/  HMMA.16816.F32 R12, R48.reuse, R16, RZ ;  /* 0x00000010300c723c */ /* 0x040fe600000018ff */
[----:B------:R-:W-:Y:S04]  /*7050*/  LDSM.16.M88.4 R204, [R235] ;  /* 0x00000000ebcc783b */ /* 0x000fe80000000200 */
[----:B------:R-:W-:Y:S01]  /*7060*/  LDSM.16.M88.4 R208, [R234] ;  /* 0x00000000ead0783b */ /* 0x000fe20000000200 */
[C---:B------:R-:W-:Y:S03]  /*7070*/  HMMA.16816.F32 R16, R48.reuse, R18, RZ ;  /* 0x000000123010723c */ /* 0x040fe600000018ff */
[----:B------:R-:W-:Y:S04]  /*7080*/  LDSM.16.M88.4 R212, [R233] ;  /* 0x00000000e9d4783b */ /* 0x000fe80000000200 */
[----:B------:R-:W2:Y:S04]  /*7090*/  SHFL.IDX PT, R38, R2, 0x1, 0x181f ;  /* 0x00381f0002267f89 */ /* 0x000ea800000e0000 */
[----:B-1----:R-:W4:Y:S04]  /*70a0*/  LDL R53, [R1+0xc] ;  /* 0x00000c0001357983 */ /* 0x002f280000100800 */
[----:B------:R1:W-:Y:S04]  /*70b0*/  STL [R1+0x30], R52 ;  /* 0x0000303401007387 */ /* 0x0003e80000100800 */
[----:B------:R-:W2:Y:S04]  /*70c0*/  SHFL.IDX PT, R28, R0, 0x1, 0x181f ;  /* 0x00381f00001c7f89 */ /* 0x000ea800000e0000 */
[----:B------:R-:W2:Y:S04]  /*70d0*/  SHFL.IDX PT, R2, R2, 0x2, 0x181f ;  /* 0x00581f0002027f89 */ /* 0x000ea800000e0000 */
[----:B------:R-:W2:Y:S04]  /*70e0*/  SHFL.IDX PT, R0, R0, 0x2, 0x181f ;  /* 0x00581f0000007f89 */ /* 0x000ea800000e0000 */
[----:B-1----:R-:W4:Y:S04]  /*70f0*/  LDL R52, [R1+0x10] ;  /* 0x0000100001347983 */ /* 0x002f280000100800 */
[----:B------:R1:W-:Y:S04]  /*7100*/  STL [R1+0x2c], R3 ;  /* 0x00002c0301007387 */ /* 0x0003e80000100800 */
[----:B------:R-:W4:Y:S04]  /*7110*/  LDL R250, [R1+0x8] ;  /* 0x0000080001fa7983 */ /* 0x000f280000100800 */
[----:B-1----:R-:W4:Y:S01]  /*7120*/  LDL R3, [R1+0x4] ;  /* 0x0000040001037983 */ /* 0x002f220000100800 */
[-C--:B--2---:R-:W-:Y:S05]  /*7130*/  IADD3 R30, P0, R44, R56.reuse, RZ ;  /* 0x000000382c1e7210 */ /* 0x084fea0007f1e0ff */
[--C-:B---3--:R-:W-:Y:S01]  /*7140*/  IMAD.X R31, R20, 0x1, R55.reuse, P0 ;  /* 0x00000001141f7824 */ /* 0x108fe200000e0637 */
[----:B------:R-:W-:Y:S04]  /*7150*/  IADD3 R22, P0, R44, R29, RZ ;  /* 0x0000001d2c167210 */ /* 0x000fe80007f1e0ff */
[----:B------:R1:W-:Y:S01]  /*7160*/  LDGSTS.E.BYPASS.LTC128B.128 [R181], [R30.64], !P4 ;  /* 0x000000001eb57fae */ /* 0x0003e2000e101d4c */
[----:B----4-:R-:W-:Y:S05]  /*7170*/  IMAD.X R23, R20, 0x1, R54, P0 ;  /* 0x0000000114177824 */ /* 0x010fea00000e0636 */
[----:B------:R2:W-:Y:S01]  /*7180*/  LDGSTS.E.BYPASS.LTC128B.128 [R181+0x3000], [R22.64], !P3 ;  /* 0x0300000016b57fae */ /* 0x0005e2000d901d4c */
[----:B------:R-:W-:Y:S05]  /*7190*/  IADD3 R36, P0, R44, R53, RZ ;  /* 0x000000352c247210 */ /* 0x000fea0007f1e0ff */
[----:B------:R-:W-:Y:S05]  /*71a0*/  IMAD.X R37, R20, 0x1, R52, P0 ;  /* 0x0000000114257824 */ /* 0x000fea00000e0634 */
[----:B------:R3:W-:Y:S01]  /*71b0*/  LDGSTS.E.BYPASS.LTC128B.128 [R181+0x6000], [R36.64], !P2 ;  /* 0x0600000024b57fae */ /* 0x0007e2000d101d4c */
[----:B------:R-:W-:Y:S05]  /*71c0*/  IADD3 R44, P0, R44, R3, RZ ;  /* 0x000000032c2c7210 */ /* 0x000fea0007f1e0ff */
[----:B------:R-:W-:Y:S01]  /*71d0*/  IMAD.X R45, R20, 0x1, R250, P0 ;  /* 0x00000001142d7824 */ /* 0x000fe200000e06fa */
[-C--:B------:R-:W-:Y:S01]  /*71e0*/  IADD3 R46, P0, R38, R56.reuse, RZ ;  /* 0x00000038262e7210 */ /* 0x080fe20007f1e0ff */
[C---:B--2---:R-:W-:Y:S03]  /*71f0*/  HMMA.16816.F32 R20, R48.reuse, R24, RZ ;  /* 0x000000183014723c */ /* 0x044fe600000018ff */
[----:B------:R2:W-:Y:S01]  /*7200*/  LDGSTS.E.BYPASS.LTC128B.128 [R181+0x9000], [R44.64], !P1 ;  /* 0x090000002cb57fae */ /* 0x0005e2000c901d4c */
[--C-:B------:R-:W-:Y:S01]  /*7210*/  IMAD.X R47, R28, 0x1, R55.reuse, P0 ;  /* 0x000000011c2f7824 */ /* 0x100fe200000e0637 */
[----:B-1----:R-:W-:Y:S03]  /*7220*/  IADD3 R30, P0, R38, R29, RZ ;  /* 0x0000001d261e7210 */ /* 0x002fe60007f1e0ff */
[C---:B------:R-:W-:Y:S01]  /*7230*/  HMMA.16816.F32 R24, R48.reuse, R26, RZ ;  /* 0x0000001a3018723c */ /* 0x040fe200000018ff */
[----:B------:R1:W-:Y:S03]  /*7240*/  LDGSTS.E.BYPASS.LTC128B.128 [R181+0x1000], [R46.64], !P4 ;  /* 0x010000002eb57fae */ /* 0x0003e6000e101d4c */
[----:B------:R-:W-:Y:S01]  /*7250*/  IMAD.X R31, R28, 0x1, R54, P0 ;  /* 0x000000011c1f7824 */ /* 0x000fe200000e0636 */
[----:B---3--:R-:W-:Y:S04]  /*7260*/  IADD3 R36, P0, R38, R53, RZ ;  /* 0x0000003526247210 */ /* 0x008fe80007f1e0ff */
[----:B------:R3:W-:Y:S03]  /*7270*/  LDGSTS.E.BYPASS.LTC128B.128 [R181+0x4000], [R30.64], !P3 ;  /* 0x040000001eb57fae */ /* 0x0007e6000d901d4c */
[----:B------:R-:W-:Y:S01]  /*7280*/  IMAD.X R37, R28, 0x1, R52, P0 ;  /* 0x000000011c257824 */ /* 0x000fe200000e0634 */
[----:B------:R-:W-:Y:S04]  /*7290*/  IADD3 R38, P0, R38, R3, RZ ;  /* 0x0000000326267210 */ /* 0x000fe80007f1e0ff */
[----:B------:R4:W-:Y:S01]  /*72a0*/  LDGSTS.E.BYPASS.LTC128B.128 [R181+0x7000], [R36.64], !P2 ;  /* 0x0700000024b57fae */ /* 0x0009e2000d101d4c */
[----:B------:R-:W-:Y:S01]  /*72b0*/  IMAD.X R39, R28, 0x1, R250, P0 ;  /* 0x000000011c277824 */ /* 0x000fe200000e06fa */
[----:B--2---:R-:W-:Y:S04]  /*72c0*/  IADD3 R44, P0, R2, R56, RZ ;  /* 0x00000038022c7210 */ /* 0x004fe80007f1e0ff */
[----:B------:R2:W-:Y:S01]  /*72d0*/  LDGSTS.E.BYPASS.LTC128B.128 [R181+0xa000], [R38.64], !P1 ;  /* 0x0a00000026b57fae */ /* 0x0005e2000c901d4c */
[----:B------:R-:W-:Y:S03]  /*72e0*/  IMAD.X R45, R0, 0x1, R55, P0 ;  /* 0x00000001002d7824 */ /* 0x000fe600000e0637 */
[----:B------:R1:W5:Y:S04]  /*72f0*/  LDL.LU R56, [R1+0x40] ;  /* 0x0000400001387983 */ /* 0x0003680000300800 */
[----:B------:R1:W-:Y:S04]  /*7300*/  LDGSTS.E.BYPASS.LTC128B.128 [R181+0x2000], [R44.64], !P4 ;  /* 0x020000002cb57fae */ /* 0x0003e8000e101d4c */
[----:B------:R1:W5:Y:S01]  /*7310*/  LDL.LU R55, [R1+0x3c] ;  /* 0x00003c0001377983 */ /* 0x0003620000300800 */
[----:B----4-:R-:W-:Y:S02]  /*7320*/  IADD3 R36, P0, R2, R29, RZ ;  /* 0x0000001d02247210 */ /* 0x010fe40007f1e0ff */
[C---:B---3--:R-:W-:Y:S03]  /*7330*/  HMMA.16816.F32 R28, R48.reuse, R32, RZ ;  /* 0x00000020301c723c */ /* 0x048fe600000018ff */
[----:B------:R-:W-:Y:S01]  /*7340*/  IMAD.X R37, R0, 0x1, R54, P0 ;  /* 0x0000000100257824 */ /* 0x000fe200000e0636 */
[----:B--2---:R-:W-:Y:S01]  /*7350*/  IADD3 R38, P0, R2, R53, RZ ;  /* 0x0000003502267210 */ /* 0x004fe20007f1e0ff */
[----:B------:R2:W5:Y:S03]  /*7360*/  LDL.LU R54, [R1+0x38] ;  /* 0x0000380001367983 */ /* 0x0005660000300800 */
[C---:B------:R-:W-:Y:S01]  /*7370*/  HMMA.16816.F32 R32, R48.reuse, R34, RZ ;  /* 0x000000223020723c */ /* 0x040fe200000018ff */
[----:B------:R-:W-:Y:S01]  /*7380*/  IMAD.X R39, R0, 0x1, R52, P0 ;  /* 0x0000000100277824 */ /* 0x000fe200000e0634 */
[----:B------:R3:W-:Y:S02]  /*7390*/  LDGSTS.E.BYPASS.LTC128B.128 [R181+0x5000], [R36.64], !P3 ;  /* 0x0500000024b57fae */ /* 0x0007e4000d901d4c */
[----:B-1----:R-:W-:Y:S02]  /*73a0*/  IADD3 R44, P0, R2, R3, RZ ;  /* 0x00000003022c7210 */ /* 0x002fe40007f1e0ff */
[----:B------:R3:W-:Y:S04]  /*73b0*/  LDGSTS.E.BYPASS.LTC128B.128 [R181+0x8000], [R38.64], !P2 ;  /* 0x0800000026b57fae */ /* 0x0007e8000d101d4c */
[----:B------:R2:W5:Y:S02]  /*73c0*/  LDL.LU R53, [R1+0x34] ;  /* 0x0000340001357983 */ /* 0x0005640000300800 */
[----:B------:R-:W-:Y:S01]  /*73d0*/  IMAD.X R45, R0, 0x1, R250, P0 ;  /* 0x00000001002d7824 */ /* 0x000fe200000e06fa */
[----:B------:R-:W-:Y:S01]  /*73e0*/  PLOP3.LUT P0, PT, PT, PT, UP0, 0x80, 0x0 ;  /* 0x000000000000781c */ /* 0x000fe20003f0f008 */
[----:B------:R2:W5:Y:S01]  /*73f0*/  LDL.LU R52, [R1+0x30] ;  /* 0x0000300001347983 */ /* 0x0005620000300800 */
[----:B------:R-:W-:Y:S03]  /*7400*/  IMAD.MOV.U32 R250, RZ, RZ, c[0x0][0x2b8] ;  /* 0x0000ae00fffa7624 */ /* 0x000fe600078e00ff */
[----:B------:R1:W-:Y:S04]  /*7410*/  LDGSTS.E.BYPASS.LTC128B.128 [R181+0xb000], [R44.64], !P1 ;  /* 0x0b0000002cb57fae */ /* 0x0003e8000c901d4c */
[----:B------:R-:W0:Y:S04]  /*7420*/  LDGDEPBAR ;  /* 0x00000000000079af */ /* 0x000e280000000000 */
[----:B------:R2:W5:Y:S01]  /*7430*/  LDL.LU R3, [R1+0x2c] ;  /* 0x00002c0001037983 */ /* 0x0005620000300800 */
[C---:B---3--:R-:W-:Y:S08]  /*7440*/  HMMA.16816.F32 R36, R48.reuse, R40, RZ ;  /* 0x000000283024723c */ /* 0x048ff000000018ff */
        /* <DEDUP_REMOVED lines=283> */
[----:B-----5:R-:W-:-:S07]  /*8600*/  @P0 BRA `(.L_x_2570) ;  /* 0xffffe2b000000947 */ /* 0x020fce000383ffff */
.L_x_2569:
[----:B---3--:R-:W-:Y:S01]  /*8610*/  FMNMX.FTZ R184, R4, R180, !PT ;  /* 0x000000b404b87209 */ /* 0x008fe20007810000 */
        /* <DEDUP_REMOVED lines=52> */
[----:B------:R-:W-:Y:S07]  /*8960*/  UIADD3 UR6, UR6, -0x1, URZ ;  /* 0xffffffff06067890 */ /* 0x000fee000fffe03f */
[----:B------:R-:W1:Y:S02]  /*8970*/  SHFL.BFLY PT, R0, R181, 0x2, 0x1f ;  /* 0x0c401f00b5007f89 */ /* 0x000e6400000e0000 */
[----:B-1----:R-:W-:Y:S02]  /*8980*/  FMNMX.FTZ R181, R181, R0, !PT ;  /* 0x00000000b5b57209 */ /* 0x002fe40007810000 */
[----:B------:R-:W-:Y:S04]  /*8990*/  FMNMX.FTZ R184, R184, R2, !PT ;  /* 0x00000002b8b87209 */ /* 0x000fe80007810000 */
[----:B------:R-:W1:Y:S08]  /*89a0*/  SHFL.BFLY PT, R0, R181, 0x1, 0x1f ;  /* 0x0c201f00b5007f89 */ /* 0x000e7000000e0000 */
[----:B------:R-:W2:Y:S01]  /*89b0*/  SHFL.BFLY PT, R2, R184, 0x1, 0x1f ;  /* 0x0c201f00b8027f89 */ /* 0x000ea200000e0000 */
[----:B-1----:R-:W-:Y:S05]  /*89c0*/  FMNMX.FTZ R0, R0, R181, !PT ;  /* 0x000000b500007209 */ /* 0x002fea0007810000 */
[C---:B------:R-:W-:Y:S02]  /*89d0*/  FMUL.FTZ R204, R0.reuse, c[0x0][0x2d0] ;  /* 0x0000b40000cc7a20 */ /* 0x040fe40000410000 */
[----:B------:R-:W-:Y:S01]  /*89e0*/  FADD.FTZ R3, -R0, R3 ;  /* 0x0000000300037221 */ /* 0x000fe20000010100 */
[----:B--2---:R-:W-:Y:S01]  /*89f0*/  FMNMX.FTZ R2, R184, R2, !PT ;  /* 0x00000002b8027209 */ /* 0x004fe20007810000 */
[--C-:B------:R-:W-:Y:S01]  /*8a00*/  FFMA.FTZ R197, R10, c[0x0][0x2d0], -R204.reuse ;  /* 0x0000b4000ac57a23 */ /* 0x100fe200000108cc */
[----:B------:R-:W1:Y:S01]  /*8a10*/  LDSM.16.MT88.4 R184, [R245+0x100] ;  /* 0x00010000f5b8783b */ /* 0x000e620000004200 */
[----:B------:R-:W-:Y:S02]  /*8a20*/  FFMA.FTZ R181, R11, c[0x0][0x2d0], -R204 ;  /* 0x0000b4000bb57a23 */ /* 0x000fe400000108cc */
[C---:B------:R-:W-:Y:S02]  /*8a30*/  FMUL.FTZ R205, R2.reuse, c[0x0][0x2d0] ;  /* 0x0000b40002cd7a20 */ /* 0x040fe40000410000 */
[----:B------:R-:W-:Y:S01]  /*8a40*/  FADD.FTZ R180, -R2, R180 ;  /* 0x000000b402b47221 */ /* 0x000fe20000010100 */
[----:B------:R-:W-:Y:S01]  /*8a50*/  MUFU.EX2 R197, R197 ;  /* 0x000000c500c57308 */ /* 0x000fe20000000800 */
[--C-:B------:R-:W-:Y:S02]  /*8a60*/  FFMA.FTZ R198, R8, c[0x0][0x2d0], -R205.reuse ;  /* 0x0000b40008c67a23 */ /* 0x100fe400000108cd */
[--C-:B------:R-:W-:Y:S02]  /*8a70*/  FFMA.FTZ R196, R9, c[0x0][0x2d0], -R205.reuse ;  /* 0x0000b40009c47a23 */ /* 0x100fe400000108cd */
[----:B------:R-:W-:Y:S02]  /*8a80*/  FMUL.FTZ R180, R180, c[0x0][0x2d0] ;  /* 0x0000b400b4b47a20 */ /* 0x000fe40000410000 */
        /* <DEDUP_REMOVED lines=14> */
[----:B------:R-:W3:Y:S01]  /*8b70*/  MUFU.EX2 R3, R3 ;  /* 0x0000000300037308 */ /* 0x000ee20000000800 */
[----:B------:R-:W-:Y:S01]  /*8b80*/  LDSM.16.MT88.4 R28, [R238+0xa100] ;  /* 0x00a10000ee1c783b */ /* 0x000fe20000004200 */
[--C-:B------:R-:W-:Y:S02]  /*8b90*/  FFMA.FTZ R35, R35, c[0x0][0x2d0], -R204.reuse ;  /* 0x0000b40023237a23 */ /* 0x100fe400000108cc */
[--C-:B------:R-:W-:Y:S02]  /*8ba0*/  FFMA.FTZ R213, R32, c[0x0][0x2d0], -R205.reuse ;  /* 0x0000b40020d57a23 */ /* 0x100fe400000108cd */
[--C-:B------:R-:W-:Y:S02]  /*8bb0*/  FFMA.FTZ R214, R33, c[0x0][0x2d0], -R205.reuse ;  /* 0x0000b40021d67a23 */ /* 0x100fe400000108cd */
[--C-:B------:R-:W-:Y:S02]  /*8bc0*/  FFMA.FTZ R215, R34, c[0x0][0x2d0], -R204.reuse ;  /* 0x0000b40022d77a23 */ /* 0x100fe400000108cc */
[----:B------:R-:W-:Y:S01]  /*8bd0*/  MUFU.EX2 R203, R203 ;  /* 0x000000cb00cb7308 */ /* 0x000fe20000000800 */
[--C-:B------:R-:W-:Y:S02]  /*8be0*/  FFMA.FTZ R43, R43, c[0x0][0x2d0], -R204.reuse ;  /* 0x0000b4002b2b7a23 */ /* 0x100fe400000108cc */
[--C-:B------:R-:W-:Y:S02]  /*8bf0*/  FFMA.FTZ R36, R36, c[0x0][0x2d0], -R205.reuse ;  /* 0x0000b40024247a23 */ /* 0x100fe400000108cd */
[C---:B--2---:R-:W-:Y:S02]  /*8c00*/  FMUL.FTZ R4, R180.reuse, R176 ;  /* 0x000000b0b4047220 */ /* 0x044fe40000410000 */
[C---:B------:R-:W-:Y:S02]  /*8c10*/  FMUL.FTZ R5, R180.reuse, R177 ;  /* 0x000000b1b4057220 */ /* 0x040fe40000410000 */
[C---:B------:R-:W-:Y:S01]  /*8c20*/  FMUL.FTZ R8, R180.reuse, R172 ;  /* 0x000000acb4087220 */ /* 0x040fe20000410000 */
[----:B------:R-:W2:Y:S01]  /*8c30*/  MUFU.EX2 R200, R200 ;  /* 0x000000c800c87308 */ /* 0x000ea20000000800 */
[C---:B------:R-:W-:Y:S02]  /*8c40*/  FMUL.FTZ R9, R180.reuse, R173 ;  /* 0x000000adb4097220 */ /* 0x040fe40000410000 */
[C---:B------:R-:W-:Y:S02]  /*8c50*/  FMUL.FTZ R52, R180.reuse, R52 ;  /* 0x00000034b4347220 */ /* 0x040fe40000410000 */
[C---:B---3--:R-:W-:Y:S02]  /*8c60*/  FMUL.FTZ R6, R3.reuse, R178 ;  /* 0x000000b203067220 */ /* 0x048fe40000410000 */
[C---:B------:R-:W-:Y:S02]  /*8c70*/  FMUL.FTZ R7, R3.reuse, R179 ;  /* 0x000000b303077220 */ /* 0x040fe40000410000 */
[C---:B------:R-:W-:Y:S01]  /*8c80*/  FMUL.FTZ R10, R3.reuse, R174 ;  /* 0x000000ae030a7220 */ /* 0x040fe20000410000 */
[----:B------:R-:W3:Y:S01]  /*8c90*/  MUFU.EX2 R196, R196 ;  /* 0x000000c400c47308 */ /* 0x000ee20000000800 */
[C---:B------:R-:W-:Y:S02]  /*8ca0*/  FMUL.FTZ R11, R3.reuse, R175 ;  /* 0x000000af030b7220 */ /* 0x040fe40000410000 */
[----:B------:R-:W4:Y:S01]  /*8cb0*/  LDSM.16.MT88.4 R172, [R238+0x100] ;  /* 0x00010000eeac783b */ /* 0x000f220000004200 */
[C---:B------:R-:W-:Y:S02]  /*8cc0*/  FMUL.FTZ R53, R180.reuse, R53 ;  /* 0x00000035b4357220 */ /* 0x040fe40000410000 */
[C---:B------:R-:W-:Y:S02]  /*8cd0*/  FMUL.FTZ R54, R3.reuse, R54 ;  /* 0x0000003603367220 */ /* 0x040fe40000410000 */
[C---:B------:R-:W-:Y:S02]  /*8ce0*/  FMUL.FTZ R55, R3.reuse, R55 ;  /* 0x0000003703377220 */ /* 0x040fe40000410000 */
[----:B------:R-:W-:Y:S01]  /*8cf0*/  MUFU.EX2 R201, R201 ;  /* 0x000000c900c97308 */ /* 0x000fe20000000800 */
[C---:B------:R-:W-:Y:S02]  /*8d00*/  FMUL.FTZ R56, R180.reuse, R56 ;  /* 0x00000038b4387220 */ /* 0x040fe40000410000 */
[----:B------:R-:W-:Y:S01]  /*8d10*/  FMUL.FTZ R57, R180, R57 ;  /* 0x00000039b4397220 */ /* 0x000fe20000410000 */
[----:B--2---:R-:W-:Y:S01]  /*8d20*/  F2FP.PACK_AB R176, R200, R203 ;  /* 0x000000cbc8b0723e */ /* 0x004fe200000000ff */
[C---:B------:R-:W-:Y:S02]  /*8d30*/  FMUL.FTZ R58, R3.reuse, R58 ;  /* 0x0000003a033a7220 */ /* 0x040fe40000410000 */
[C---:B------:R-:W-:Y:S02]  /*8d40*/  FMUL.FTZ R59, R3.reuse, R59 ;  /* 0x0000003b033b7220 */ /* 0x040fe40000410000 */
[C---:B------:R-:W-:Y:S01]  /*8d50*/  FMUL.FTZ R60, R180.reuse, R60 ;  /* 0x0000003cb43c7220 */ /* 0x040fe20000410000 */
[----:B------:R-:W2:Y:S01]  /*8d60*/  MUFU.EX2 R199, R199 ;  /* 0x000000c700c77308 */ /* 0x000ea20000000800 */
[----:B------:R-:W-:Y:S02]  /*8d70*/  FMUL.FTZ R61, R180, R61 ;  /* 0x0000003db43d7220 */ /* 0x000fe40000410000 */
[C---:B------:R-:W-:Y:S01]  /*8d80*/  FMUL.FTZ R62, R3.reuse, R62 ;  /* 0x0000003e033e7220 */ /* 0x040fe20000410000 */
[----:B---3--:R-:W-:Y:S01]  /*8d90*/  F2FP.PACK_AB R178, R196, R198 ;  /* 0x000000c6c4b2723e */ /* 0x008fe200000000ff */
        /* <DEDUP_REMOVED lines=12> */
[----:B--2---:R-:W-:Y:S01]  /*8e60*/  F2FP.PACK_AB R177, R199, R201 ;  /* 0x000000c9c7b1723e */ /* 0x004fe200000000ff */
[C---:B------:R-:W-:Y:S02]  /*8e70*/  FMUL.FTZ R73, R180.reuse, R73 ;  /* 0x00000049b4497220 */ /* 0x040fe40000410000 */
[C---:B------:R-:W-:Y:S02]  /*8e80*/  FMUL.FTZ R74, R3.reuse, R74 ;  /* 0x0000004a034a7220 */ /* 0x040fe40000410000 */
[----:B------:R-:W-:Y:S01]  /*8e90*/  FMUL.FTZ R75, R3, R75 ;  /* 0x0000004b034b7220 */ /* 0x000fe20000410000 */
[----:B------:R-:W-:Y:S01]  /*8ea0*/  MUFU.EX2 R206, R206 ;  /* 0x000000ce00ce7308 */ /* 0x000fe20000000800 */
[C---:B------:R-:W-:Y:S02]  /*8eb0*/  FMUL.FTZ R76, R180.reuse, R76 ;  /* 0x0000004cb44c7220 */ /* 0x040fe40000410000 */
[----:B------:R-:W-:Y:S01]  /*8ec0*/  FMUL.FTZ R77, R180, R77 ;  /* 0x0000004db44d7220 */ /* 0x000fe20000410000 */
[----:B---3--:R-:W-:Y:S01]  /*8ed0*/  F2FP.PACK_AB R179, R181, R197 ;  /* 0x000000c5b5b3723e */ /* 0x008fe200000000ff */
[--C-:B------:R-:W-:Y:S02]  /*8ee0*/  FFMA.FTZ R37, R37, c[0x0][0x2d0], -R205.reuse ;  /* 0x0000b40025257a23 */ /* 0x100fe400000108cd */
[--C-:B------:R-:W-:Y:S02]  /*8ef0*/  FFMA.FTZ R38, R38, c[0x0][0x2d0], -R204.reuse ;  /* 0x0000b40026267a23 */ /* 0x100fe400000108cc */
[--C-:B------:R-:W-:Y:S01]  /*8f00*/  FFMA.FTZ R39, R39, c[0x0][0x2d0], -R204.reuse ;  /* 0x0000b40027277a23 */ /* 0x100fe200000108cc */
[----:B------:R-:W-:Y:S01]  /*8f10*/  MUFU.EX2 R207, R207 ;  /* 0x000000cf00cf7308 */ /* 0x000fe20000000800 */
        /* <DEDUP_REMOVED lines=8> */
[C---:B------:R-:W-:Y:S04]  /*8fa0*/  HMMA.16816.F32 R52, R176.reuse, R188, R52 ;  /* 0x000000bcb034723c */ /* 0x040fe80000001834 */
[C---:B------:R-:W-:Y:S01]  /*8fb0*/  FMUL.FTZ R82, R3.reuse, R82 ;  /* 0x0000005203527220 */ /* 0x040fe20000410000 */
[----:B------:R-:W-:Y:S01]  /*8fc0*/  MUFU.EX2 R209, R209 ;  /* 0x000000d100d17308 */ /* 0x000fe20000000800 */
[C---:B------:R-:W-:Y:S02]  /*8fd0*/  FMUL.FTZ R83, R3.reuse, R83 ;  /* 0x0000005303537220 */ /* 0x040fe40000410000 */
[C---:B------:R-:W-:Y:S01]  /*8fe0*/  HMMA.16816.F32 R56, R176.reuse, R190, R56 ;  /* 0x000000beb038723c */ /* 0x040fe20000001838 */
[----:B------:R-:W2:Y:S03]  /*8ff0*/  LDSM.16.MT88.4 R188, [R240+0x3100] ;  /* 0x00310000f0bc783b */ /* 0x000ea60000004200 */
[C---:B------:R-:W-:Y:S02]  /*9000*/  FMUL.FTZ R84, R180.reuse, R84 ;  /* 0x00000054b4547220 */ /* 0x040fe40000410000 */
[C---:B------:R-:W-:Y:S01]  /*9010*/  FMUL.FTZ R85, R180.reuse, R85 ;  /* 0x00000055b4557220 */ /* 0x040fe20000410000 */
[----:B------:R-:W-:Y:S01]  /*9020*/  MUFU.EX2 R210, R210 ;  /* 0x000000d200d27308 */ /* 0x000fe20000000800 */
[C---:B------:R-:W-:Y:S04]  /*9030*/  HMMA.16816.F32 R60, R176.reuse, R192, R60 ;  /* 0x000000c0b03c723c */ /* 0x040fe8000000183c */
[C---:B------:R-:W-:Y:S02]  /*9040*/  FMUL.FTZ R86, R3.reuse, R86 ;  /* 0x0000005603567220 */ /* 0x040fe40000410000 */
[C---:B------:R-:W-:Y:S02]  /*9050*/  FMUL.FTZ R87, R3.reuse, R87 ;  /* 0x0000005703577220 */ /* 0x040fe40000410000 */
[C---:B------:R-:W-:Y:S01]  /*9060*/  HMMA.16816.F32 R64, R176.reuse, R194, R64 ;  /* 0x000000c2b040723c */ /* 0x040fe20000001840 */
[----:B------:R-:W-:Y:S03]  /*9070*/  MUFU.EX2 R211, R211 ;  /* 0x000000d300d37308 */ /* 0x000fe60000000800 */
[C---:B------:R-:W-:Y:S02]  /*9080*/  FMUL.FTZ R88, R180.reuse, R88 ;  /* 0x00000058b4587220 */ /* 0x040fe40000410000 */
[C---:B------:R-:W-:Y:S02]  /*9090*/  FMUL.FTZ R89, R180.reuse, R89 ;  /* 0x00000059b4597220 */ /* 0x040fe40000410000 */
[C---:B----4-:R-:W-:Y:S03]  /*90a0*/  HMMA.16816.F32 R68, R176.reuse, R172, R68 ;  /* 0x000000acb044723c */ /* 0x050fe60000001844 */
[----:B------:R-:W-:Y:S01]  /*90b0*/  MUFU.EX2 R212, R212 ;  /* 0x000000d400d47308 */ /* 0x000fe20000000800 */
[C---:B------:R-:W-:Y:S02]  /*90c0*/  FMUL.FTZ R90, R3.reuse, R90 ;  /* 0x0000005a035a7220 */ /* 0x040fe40000410000 */
[C---:B------:R-:W-:Y:S02]  /*90d0*/  FMUL.FTZ R91, R3.reuse, R91 ;  /* 0x0000005b035b7220 */ /* 0x040fe40000410000 */
[C---:B------:R-:W-:Y:S01]  /*90e0*/  HMMA.16816.F32 R72, R176.reuse, R174, R72 ;  /* 0x000000aeb048723c */ /* 0x040fe20000001848 */
[----:B------:R-:W3:Y:S03]  /*90f0*/  LDSM.16.MT88.4 R172, [R239+0x3100] ;  /* 0x00310000efac783b */ /* 0x000ee60000004200 */
[C---:B------:R-:W-:Y:S01]  /*9100*/  FMUL.FTZ R92, R180.reuse, R92 ;  /* 0x0000005cb45c7220 */ /* 0x040fe20000410000 */
[----:B------:R-:W-:Y:S01]  /*9110*/  MUFU.EX2 R213, R213 ;  /* 0x000000d500d57308 */ /* 0x000fe20000000800 */
[C---:B------:R-:W-:Y:S02]  /*9120*/  FMUL.FTZ R93, R180.reuse, R93 ;  /* 0x0000005db45d7220 */ /* 0x040fe40000410000 */
[C---:B-1----:R-:W-:Y:S04]  /*9130*/  HMMA.16816.F32 R76, R176.reuse, R184, R76 ;  /* 0x000000b8b04c723c */ /* 0x042fe8000000184c */
[C---:B------:R-:W-:Y:S02]  /*9140*/  FMUL.FTZ R94, R3.reuse, R94 ;  /* 0x0000005e035e7220 */ /* 0x040fe40000410000 */
[C---:B------:R-:W-:Y:S01]  /*9150*/  FMUL.FTZ R95, R3.reuse, R95 ;  /* 0x0000005f035f7220 */ /* 0x040fe20000410000 */
[----:B------:R-:W-:Y:S01]  /*9160*/  MUFU.EX2 R214, R214 ;  /* 0x000000d600d67308 */ /* 0x000fe20000000800 */
        /* <DEDUP_REMOVED lines=27> */
[C---:B------:R-:W-:Y:S04]  /*9320*/  FMUL.FTZ R112, R180.reuse, R112 ;  /* 0x00000070b4707220 */ /* 0x040fe80000410000 */
[C---:B------:R-:W-:Y:S01]  /*9330*/  FMUL.FTZ R113, R180.reuse, R113 ;  /* 0x00000071b4717220 */ /* 0x040fe20000410000 */
        /* <DEDUP_REMOVED lines=48> */
[----:B------:R-:W-:Y:S03]  /*9640*/  FMUL.FTZ R149, R180, R149 ;  /* 0x00000095b4957220 */ /* 0x000fe60000410000 */
[C---:B------:R-:W-:Y:S01]  /*9650*/  HMMA.16816.F32 R144, R176.reuse, R174, R144 ;  /* 0x000000aeb090723c */ /* 0x040fe20000001890 */
[----:B------:R-:W-:Y:S02]  /*9660*/  LDSM.16.MT88.4 R172, [R245+0x900] ;  /* 0x00090000f5ac783b */ /* 0x000fe40000004200 */
[C---:B------:R-:W-:Y:S02]  /*9670*/  FMUL.FTZ R150, R3.reuse, R150 ;  /* 0x0000009603967220 */ /* 0x040fe40000410000 */
[----:B------:R-:W-:Y:S02]  /*9680*/  FMUL.FTZ R151, R3, R151 ;  /* 0x0000009703977220 */ /* 0x000fe40000410000 */
[--C-:B------:R-:W-:Y:S02]  /*9690*/  FFMA.FTZ R192, R12, c[0x0][0x2d0], -R205.reuse ;  /* 0x0000b4000cc07a23 */ /* 0x100fe400000108cd */
[C---:B------:R-:W-:Y:S03]  /*96a0*/  FMUL.FTZ R12, R180.reuse, R168 ;  /* 0x000000a8b40c7220 */ /* 0x040fe60000410000 */
[C---:B-1----:R-:W-:Y:S01]  /*96b0*/  HMMA.16816.F32 R148, R176.reuse, R184, R148 ;  /* 0x000000b8b094723c */ /* 0x042fe20000001894 */
[----:B------:R-:W-:Y:S02]  /*96c0*/  MUFU.EX2 R192, R192 ;  /* 0x000000c000c07308 */ /* 0x000fe40000000800 */
[--C-:B------:R-:W-:Y:S02]  /*96d0*/  FFMA.FTZ R193, R13, c[0x0][0x2d0], -R205.reuse ;  /* 0x0000b4000dc17a23 */ /* 0x100fe400000108cd */
[----:B------:R-:W-:Y:S02]  /*96e0*/  FMUL.FTZ R13, R180, R169 ;  /* 0x000000a9b40d7220 */ /* 0x000fe40000410000 */
[--C-:B------:R-:W-:Y:S02]  /*96f0*/  FFMA.FTZ R194, R14, c[0x0][0x2d0], -R204.reuse ;  /* 0x0000b4000ec27a23 */ /* 0x100fe400000108cc */
[----:B------:R-:W-:Y:S02]  /*9700*/  FMUL.FTZ R14, R3, R170 ;  /* 0x000000aa030e7220 */ /* 0x000fe40000410000 */
[----:B------:R-:W1:Y:S01]  /*9710*/  MUFU.EX2 R193, R193 ;  /* 0x000000c100c17308 */ /* 0x000e620000000800 */
[--C-:B------:R-:W-:Y:S02]  /*9720*/  FFMA.FTZ R195, R15, c[0x0][0x2d0], -R204.reuse ;  /* 0x0000b4000fc37a23 */ /* 0x100fe400000108cc */
[C---:B------:R-:W-:Y:S02]  /*9730*/  FMUL.FTZ R15, R3.reuse, R171 ;  /* 0x000000ab030f7220 */ /* 0x040fe40000410000 */
[----:B------:R-:W3:Y:S01]  /*9740*/  LDSM.16.MT88.4 R168, [R238+0x9100] ;  /* 0x00910000eea8783b */ /* 0x000ee20000004200 */
[C---:B------:R-:W-:Y:S02]  /*9750*/  FMUL.FTZ R152, R180.reuse, R152 ;  /* 0x00000098b4987220 */ /* 0x040fe40000410000 */
[C---:B------:R-:W-:Y:S02]  /*9760*/  FMUL.FTZ R153, R180.reuse, R153 ;  /* 0x00000099b4997220 */ /* 0x040fe40000410000 */
[C---:B------:R-:W-:Y:S01]  /*9770*/  HMMA.16816.F32 R12, R176.reuse, R186, R12 ;  /* 0x000000bab00c723c */ /* 0x040fe2000000180c */
[----:B------:R-:W-:Y:S02]  /*9780*/  MUFU.EX2 R194, R194 ;  /* 0x000000c200c27308 */ /* 0x000fe40000000800 */
[C---:B------:R-:W-:Y:S01]  /*9790*/  FMUL.FTZ R154, R3.reuse, R154 ;  /* 0x0000009a039a7220 */ /* 0x040fe20000410000 */
[----:B------:R-:W4:Y:S01]  /*97a0*/  LDSM.16.MT88.4 R184, [R240+0x900] ;  /* 0x00090000f0b8783b */ /* 0x000f220000004200 */
[C---:B------:R-:W-:Y:S02]  /*97b0*/  FMUL.FTZ R155, R3.reuse, R155 ;  /* 0x0000009b039b7220 */ /* 0x040fe40000410000 */
[C---:B------:R-:W-:Y:S02]  /*97c0*/  FMUL.FTZ R156, R180.reuse, R156 ;  /* 0x0000009cb49c7220 */ /* 0x040fe40000410000 */
[C---:B------:R-:W-:Y:S02]  /*97d0*/  FMUL.FTZ R157, R180.reuse, R157 ;  /* 0x0000009db49d7220 */ /* 0x040fe40000410000 */
[----:B------:R-:W5:Y:S01]  /*97e0*/  MUFU.EX2 R195, R195 ;  /* 0x000000c300c37308 */ /* 0x000f620000000800 */
[C---:B--2---:R-:W-:Y:S03]  /*97f0*/  HMMA.16816.F32 R152, R176.reuse, R188, R152 ;  /* 0x000000bcb098723c */ /* 0x044fe60000001898 */
[C---:B------:R-:W-:Y:S02]  /*9800*/  FMUL.FTZ R158, R3.reuse, R158 ;  /* 0x0000009e039e7220 */ /* 0x040fe40000410000 */
[----:B------:R-:W-:Y:S02]  /*9810*/  FMUL.FTZ R159, R3, R159 ;  /* 0x0000009f039f7220 */ /* 0x000fe40000410000 */
[C---:B------:R-:W-:Y:S02]  /*9820*/  FMUL.FTZ R160, R180.reuse, R160 ;  /* 0x000000a0b4a07220 */ /* 0x040fe40000410000 */
[----:B------:R-:W-:Y:S03]  /*9830*/  FMUL.FTZ R161, R180, R161 ;  /* 0x000000a1b4a17220 */ /* 0x000fe60000410000 */
[C---:B------:R-:W-:Y:S03]  /*9840*/  HMMA.16816.F32 R156, R176.reuse, R190, R156 ;  /* 0x000000beb09c723c */ /* 0x040fe6000000189c */
[--C-:B------:R-:W-:Y:S02]  /*9850*/  FFMA.FTZ R17, R17, c[0x0][0x2d0], -R205.reuse ;  /* 0x0000b40011117a23 */ /* 0x100fe400000108cd */
[--C-:B------:R-:W-:Y:S02]  /*9860*/  FFMA.FTZ R202, R16, c[0x0][0x2d0], -R205.reuse ;  /* 0x0000b40010ca7a23 */ /* 0x100fe400000108cd */
[----:B------:R2:W-:Y:S01]  /*9870*/  MUFU.EX2 R188, R17 ;  /* 0x0000001100bc7308 */ /* 0x0005e20000000800 */
[--C-:B------:R-:W-:Y:S04]  /*9880*/  FFMA.FTZ R189, R18, c[0x0][0x2d0], -R204.reuse ;  /* 0x0000b40012bd7a23 */ /* 0x100fe800000108cc */
[--C-:B------:R-:W-:Y:S02]  /*9890*/  FFMA.FTZ R190, R19, c[0x0][0x2d0], -R204.reuse ;  /* 0x0000b40013be7a23 */ /* 0x100fe400000108cc */
[C---:B------:R-:W-:Y:S02]  /*98a0*/  FMUL.FTZ R162, R3.reuse, R162 ;  /* 0x000000a203a27220 */ /* 0x040fe40000410000 */
[----:B------:R-:W-:Y:S01]  /*98b0*/  FMUL.FTZ R163, R3, R163 ;  /* 0x000000a303a37220 */ /* 0x000fe20000410000 */
[----:B------:R-:W4:Y:S01]  /*98c0*/  MUFU.EX2 R202, R202 ;  /* 0x000000ca00ca7308 */ /* 0x000f220000000800 */
[----:B------:R-:W-:Y:S01]  /*98d0*/  FMUL.FTZ R16, R180, R164 ;  /* 0x000000a4b4107220 */ /* 0x000fe20000410000 */
[----:B-1----:R-:W-:Y:S01]  /*98e0*/  F2FP.PACK_AB R164, R193, R192 ;  /* 0x000000c0c1a4723e */ /* 0x002fe200000000ff */
[C---:B------:R-:W-:Y:S02]  /*98f0*/  FMUL.FTZ R18, R3.reuse, R166 ;  /* 0x000000a603127220 */ /* 0x040fe40000410000 */
[----:B------:R-:W-:Y:S01]  /*9900*/  FMUL.FTZ R19, R3, R167 ;  /* 0x000000a703137220 */ /* 0x000fe20000410000 */
[C---:B---3--:R-:W-:Y:S03]  /*9910*/  HMMA.16816.F32 R160, R176.reuse, R168, R160 ;  /* 0x000000a8b0a0723c */ /* 0x048fe600000018a0 */
[--C-:B------:R-:W-:Y:S01]  /*9920*/  FFMA.FTZ R41, R41, c[0x0][0x2d0], -R205.reuse ;  /* 0x0000b40029297a23 */ /* 0x100fe200000108cd */
[----:B------:R-:W-:Y:S01]  /*9930*/  MUFU.EX2 R189, R189 ;  /* 0x000000bd00bd7308 */ /* 0x000fe20000000800 */
[--C-:B------:R-:W-:Y:S02]  /*9940*/  FFMA.FTZ R42, R42, c[0x0][0x2d0], -R204.reuse ;  /* 0x0000b4002a2a7a23 */ /* 0x100fe400000108cc */
[--C-:B------:R-:W-:Y:S02]  /*9950*/  FFMA.FTZ R40, R40, c[0x0][0x2d0], -R205.reuse ;  /* 0x0000b40028287a23 */ /* 0x100fe400000108cd */
[----:B--2---:R-:W-:Y:S03]  /*9960*/  FMUL.FTZ R17, R180, R165 ;  /* 0x000000a5b4117220 */ /* 0x004fe60000410000 */
[----:B-----5:R-:W-:Y:S01]  /*9970*/  F2FP.PACK_AB R165, R195, R194 ;  /* 0x000000c2c3a5723e */ /* 0x020fe200000000ff */
[--C-:B------:R-:W-:Y:S01]  /*9980*/  FFMA.FTZ R45, R45, c[0x0][0x2d0], -R205.reuse ;  /* 0x0000b4002d2d7a23 */ /* 0x100fe200000108cd */
[----:B------:R-:W1:Y:S01]  /*9990*/  MUFU.EX2 R190, R190 ;  /* 0x000000be00be7308 */ /* 0x000e620000000800 */
[--C-:B------:R-:W-:Y:S01]  /*99a0*/  FFMA.FTZ R191, R23, c[0x0][0x2d0], -R204.reuse ;  /* 0x0000b40017bf7a23 */ /* 0x100fe200000108cc */
[----:B------:R-:W-:Y:S01]  /*99b0*/  HMMA.16816.F32 R16, R176, R170, R16 ;  /* 0x000000aab010723c */ /* 0x000fe20000001810 */
[----:B------:R-:W2:Y:S02]  /*99c0*/  LDSM.16.MT88.4 R168, [R239+0x900] ;  /* 0x00090000efa8783b */ /* 0x000ea40000004200 */
[----:B----4-:R-:W-:Y:S01]  /*99d0*/  F2FP.PACK_AB R166, R188, R202 ;  /* 0x000000cabca6723e */ /* 0x010fe200000000ff */
[--C-:B------:R-:W-:Y:S01]  /*99e0*/  FFMA.FTZ R46, R46, c[0x0][0x2d0], -R204.reuse ;  /* 0x0000b4002e2e7a23 */ /* 0x100fe200000108cc */
[----:B------:R-:W-:Y:S01]  /*99f0*/  F2FP.PACK_AB R23, R208, R207 ;  /* 0x000000cfd017723e */ /* 0x000fe200000000ff */
[--C-:B------:R-:W-:Y:S02]  /*9a00*/  FFMA.FTZ R50, R50, c[0x0][0x2d0], -R204.reuse ;  /* 0x0000b40032327a23 */ /* 0x100fe400000108cc */
[----:B------:R-:W-:Y:S01]  /*9a10*/  MUFU.EX2 R191, R191 ;  /* 0x000000bf00bf7308 */ /* 0x000fe20000000800 */
[----:B------:R-:W-:Y:S09]  /*9a20*/  LDSM.16.MT88.4 R176, [R245+0x3900] ;  /* 0x00390000f5b0783b */ /* 0x000ff20000004200 */
[----:B------:R-:W-:Y:S01]  /*9a30*/  MUFU.EX2 R46, R46 ;  /* 0x0000002e002e7308 */ /* 0x000fe20000000800 */
[----:B-1----:R-:W-:Y:S09]  /*9a40*/  F2FP.PACK_AB R167, R190, R189 ;  /* 0x000000bdbea7723e */ /* 0x002ff200000000ff */
[----:B------:R-:W-:Y:S01]  /*9a50*/  MUFU.EX2 R50, R50 ;  /* 0x0000003200327308 */ /* 0x000fe20000000800 */
[C---:B------:R-:W-:Y:S08]  /*9a60*/  HMMA.16816.F32 R4, R164.reuse, R172, R4 ;  /* 0x000000aca404723c */ /* 0x040ff00000001804 */
[C---:B------:R-:W-:Y:S01]  /*9a70*/  HMMA.16816.F32 R8, R164.reuse, R174, R8 ;  /* 0x000000aea408723c */ /* 0x040fe20000001808 */
[----:B------:R-:W1:Y:S07]  /*9a80*/  LDSM.16.MT88.4 R172, [R238+0x900] ;  /* 0x00090000eeac783b */ /* 0x000e6e0000004200 */
[C---:B------:R-:W-:Y:S07]  /*9a90*/  HMMA.16816.F32 R52, R164.reuse, R184, R52 ;  /* 0x000000b8a434723c */ /* 0x040fee0000001834 */
[--C-:B------:R-:W-:Y:S01]  /*9aa0*/  FFMA.FTZ R184, R20, c[0x0][0x2d0], -R205.reuse ;  /* 0x0000b40014b87a23 */ /* 0x100fe200000108cd */
[C---:B------:R-:W-:Y:S04]  /*9ab0*/  HMMA.16816.F32 R56, R164.reuse, R186, R56 ;  /* 0x000000baa438723c */ /* 0x040fe80000001838 */
[--C-:B------:R-:W-:Y:S01]  /*9ac0*/  FFMA.FTZ R185, R21, c[0x0][0x2d0], -R205.reuse ;  /* 0x0000b40015b97a23 */ /* 0x100fe200000108cd */
[----:B------:R-:W-:Y:S02]  /*9ad0*/  MUFU.EX2 R184, R184 ;  /* 0x000000b800b87308 */ /* 0x000fe40000000800 */
[--C-:B------:R-:W-:Y:S01]  /*9ae0*/  FFMA.FTZ R186, R24, c[0x0][0x2d0], -R205.reuse ;  /* 0x0000b40018ba7a23 */ /* 0x100fe200000108cd */
[C---:B--2---:R-:W-:Y:S01]  /*9af0*/  HMMA.16816.F32 R60, R164.reuse, R168, R60 ;  /* 0x000000a8a43c723c */ /* 0x044fe2000000183c */
[----:B------:R-:W-:Y:S03]  /*9b00*/  LDSM.16.MT88.4 R24, [R240+0x1100] ;  /* 0x00110000f018783b */ /* 0x000fe60000004200 */
[--C-:B------:R-:W-:Y:S03]  /*9b10*/  FFMA.FTZ R187, R22, c[0x0][0x2d0], -R204.reuse ;  /* 0x0000b40016bb7a23 */ /* 0x100fe600000108cc */
[----:B------:R-:W2:Y:S01]  /*9b20*/  MUFU.EX2 R185, R185 ;  /* 0x000000b900b97308 */ /* 0x000ea20000000800 */
[C---:B------:R-:W-:Y:S01]  /*9b30*/  HMMA.16816.F32 R64, R164.reuse, R170, R64 ;  /* 0x000000aaa440723c */ /* 0x040fe20000001840 */
[----:B------:R-:W3:Y:S07]  /*9b40*/  LDSM.16.MT88.4 R168, [R240+0x3900] ;  /* 0x00390000f0a8783b */ /* 0x000eee0000004200 */
[C---:B-1----:R-:W-:Y:S01]  /*9b50*/  HMMA.16816.F32 R68, R164.reuse, R172, R68 ;  /* 0x000000aca444723c */ /* 0x042fe20000001844 */
[----:B------:R-:W1:Y:S07]  /*9b60*/  MUFU.EX2 R187, R187 ;  /* 0x000000bb00bb7308 */ /* 0x000e6e0000000800 */
[C---:B------:R-:W-:Y:S01]  /*9b70*/  HMMA.16816.F32 R72, R164.reuse, R174, R72 ;  /* 0x000000aea448723c */ /* 0x040fe20000001848 */
[----:B------:R-:W4:Y:S02]  /*9b80*/  LDSM.16.MT88.4 R172, [R239+0x3900] ;  /* 0x00390000efac783b */ /* 0x000f240000004200 */
[----:B------:R-:W5:Y:S01]  /*9b90*/  MUFU.EX2 R186, R186 ;  /* 0x000000ba00ba7308 */ /* 0x000f620000000800 */
[----:B--2---:R-:W-:Y:S04]  /*9ba0*/  F2FP.PACK_AB R20, R185, R184 ;  /* 0x000000b8b914723e */ /* 0x004fe800000000ff */
[C---:B------:R-:W-:Y:S08]  /*9bb0*/  HMMA.16816.F32 R76, R164.reuse, R176, R76 ;  /* 0x000000b0a44c723c */ /* 0x040ff0000000184c */
[C---:B------:R-:W-:Y:S01]  /*9bc0*/  HMMA.16816.F32 R80, R164.reuse, R178, R80 ;  /* 0x000000b2a450723c */ /* 0x040fe20000001850 */
[----:B------:R-:W2:Y:S03]  /*9bd0*/  LDSM.16.MT88.4 R176, [R238+0x3900] ;  /* 0x00390000eeb0783b */ /* 0x000ea60000004200 */
[----:B-1----:R-:W-:Y:S04]  /*9be0*/  F2FP.PACK_AB R21, R191, R187 ;  /* 0x000000bbbf15723e */ /* 0x002fe800000000ff */
[C---:B---3--:R-:W-:Y:S04]  /*9bf0*/  HMMA.16816.F32 R84, R164.reuse, R168, R84 ;  /* 0x000000a8a454723c */ /* 0x048fe80000001854 */
[----:B-----5:R-:W-:Y:S04]  /*9c00*/  F2FP.PACK_AB R22, R206, R186 ;  /* 0x000000bace16723e */ /* 0x020fe800000000ff */
        /* <DEDUP_REMOVED lines=28> */
[----:B------:R-:W-:Y:S07]  /*9dd0*/  LDSM.16.MT88.4 R168, [R238+0x1100] ;  /* 0x00110000eea8783b */ /* 0x000fee0000004200 */
[C---:B---3--:R-:W-:Y:S01]  /*9de0*/  HMMA.16816.F32 R160, R164.reuse, R172, R160 ;  /* 0x000000aca4a0723c */ /* 0x048fe200000018a0 */
[----:B------:R-:W3:Y:S01]  /*9df0*/  LDL.LU R172, [R1+0x28] ;  /* 0x0000280001ac7983 */ /* 0x000ee20000300800 */
[----:B------:R1:W-:Y:S06]  /*9e00*/  MUFU.EX2 R173, R42 ;  /* 0x0000002a00ad7308 */ /* 0x0003ec0000000800 */
[----:B------:R-:W-:Y:S01]  /*9e10*/  HMMA.16816.F32 R16, R164, R174, R16 ;  /* 0x000000aea410723c */ /* 0x000fe20000001810 */
[----:B------:R-:W4:Y:S03]  /*9e20*/  LDSM.16.MT88.4 R164, [R239+0x1100] ;  /* 0x00110000efa4783b */ /* 0x000f260000004200 */
[----:B------:R5:W5:Y:S04]  /*9e30*/  MUFU.EX2 R175, R41 ;  /* 0x0000002900af7308 */ /* 0x000b680000000800 */
[C---:B--2---:R-:W-:Y:S06]  /*9e40*/  HMMA.16816.F32 R4, R20.reuse, R176, R4 ;  /* 0x000000b01404723c */ /* 0x044fec0000001804 */
[----:B------:R-:W-:Y:S02]  /*9e50*/  MUFU.EX2 R177, R36 ;  /* 0x0000002400b17308 */ /* 0x000fe40000000800 */
[C---:B------:R-:W-:Y:S04]  /*9e60*/  HMMA.16816.F32 R8, R20.reuse, R178, R8 ;  /* 0x000000b21408723c */ /* 0x040fe80000001808 */
[--C-:B-1----:R-:W-:Y:S02]  /*9e70*/  FFMA.FTZ R42, R47, c[0x0][0x2d0], -R204.reuse ;  /* 0x0000b4002f2a7a23 */ /* 0x102fe400000108cc */
[----:B------:R-:W-:Y:S02]  /*9e80*/  FFMA.FTZ R204, R51, c[0x0][0x2d0], -R204 ;  /* 0x0000b40033cc7a23 */ /* 0x000fe400000108cc */
[C---:B------:R-:W-:Y:S01]  /*9e90*/  HMMA.16816.F32 R52, R20.reuse, R24, R52 ;  /* 0x000000181434723c */ /* 0x040fe20000001834 */
[----:B------:R-:W-:Y:S03]  /*9ea0*/  MUFU.EX2 R179, R37 ;  /* 0x0000002500b37308 */ /* 0x000fe60000000800 */
[--C-:B-----5:R-:W-:Y:S01]  /*9eb0*/  FFMA.FTZ R41, R44, c[0x0][0x2d0], -R205.reuse ;  /* 0x0000b4002c297a23 */ /* 0x120fe200000108cd */
[----:B------:R-:W-:Y:S03]  /*9ec0*/  MOV R51, R175 ;  /* 0x000000af00337202 */ /* 0x000fe60000000f00 */
[C---:B------:R-:W-:Y:S01]  /*9ed0*/  HMMA.16816.F32 R56, R20.reuse, R26, R56 ;  /* 0x0000001a1438723c */ /* 0x040fe20000001838 */
[----:B------:R-:W1:Y:S02]  /*9ee0*/  LDSM.16.MT88.4 R24, [R245+0x4100] ;  /* 0x00410000f518783b */ /* 0x000e640000004200 */
[----:B------:R2:W-:Y:S05]  /*9ef0*/  MUFU.EX2 R44, R43 ;  /* 0x0000002b002c7308 */ /* 0x0005ea0000000800 */
[C---:B----4-:R-:W-:Y:S05]  /*9f00*/  HMMA.16816.F32 R60, R20.reuse, R164, R60 ;  /* 0x000000a4143c723c */ /* 0x050fea000000183c */
[----:B------:R-:W-:Y:S03]  /*9f10*/  MUFU.EX2 R176, R38 ;  /* 0x0000002600b07308 */ /* 0x000fe60000000800 */
[C---:B------:R-:W-:Y:S01]  /*9f20*/  HMMA.16816.F32 R64, R20.reuse, R166, R64 ;  /* 0x000000a61440723c */ /* 0x040fe20000001840 */
[----:B------:R-:W4:Y:S06]  /*9f30*/  LDSM.16.MT88.4 R164, [R240+0x4100] ;  /* 0x00410000f0a4783b */ /* 0x000f2c0000004200 */
[----:B------:R5:W-:Y:S01]  /*9f40*/  MUFU.EX2 R178, R39 ;  /* 0x0000002700b27308 */ /* 0x000be20000000800 */
[C---:B------:R-:W-:Y:S01]  /*9f50*/  HMMA.16816.F32 R68, R20.reuse, R168, R68 ;  /* 0x000000a81444723c */ /* 0x040fe20000001844 */
[----:B--2---:R-:W2:Y:S07]  /*9f60*/  LDL.LU R43, [R1+0x24] ;  /* 0x00002400012b7983 */ /* 0x004eae0000300800 */
[C---:B------:R-:W-:Y:S01]  /*9f70*/  HMMA.16816.F32 R72, R20.reuse, R170, R72 ;  /* 0x000000aa1448723c */ /* 0x040fe20000001848 */
[----:B------:R-:W4:Y:S01]  /*9f80*/  LDSM.16.MT88.4 R168, [R239+0x4100] ;  /* 0x00410000efa8783b */ /* 0x000f220000004200 */
[----:B------:R-:W-:Y:S06]  /*9f90*/  MUFU.EX2 R47, R45 ;  /* 0x0000002d002f7308 */ /* 0x000fec0000000800 */
[C---:B-1----:R-:W-:Y:S04]  /*9fa0*/  HMMA.16816.F32 R76, R20.reuse, R24, R76 ;  /* 0x00000018144c723c */ /* 0x042fe8000000184c */
[----:B------:R-:W1:Y:S01]  /*9fb0*/  MUFU.EX2 R45, R42 ;  /* 0x0000002a002d7308 */ /* 0x000e620000000800 */
[----:B-----5:R-:W-:Y:S03]  /*9fc0*/  LDSM.16.MT88.4 R36, [R239+0x2100] ;  /* 0x00210000ef24783b */ /* 0x020fe60000004200 */
[C---:B------:R-:W-:Y:S05]  /*9fd0*/  HMMA.16816.F32 R80, R20.reuse, R26, R80 ;  /* 0x0000001a1450723c */ /* 0x040fea0000001850 */
[----:B------:R-:W5:Y:S01]  /*9fe0*/  LDSM.16.MT88.4 R24, [R238+0x4100] ;  /* 0x00410000ee18783b */ /* 0x000f620000004200 */
[----:B------:R-:W1:Y:S02]  /*9ff0*/  MUFU.EX2 R204, R204 ;  /* 0x000000cc00cc7308 */ /* 0x000e640000000800 */
[C---:B----4-:R-:W-:Y:S08]  /*a000*/  HMMA.16816.F32 R84, R20.reuse, R164, R84 ;  /* 0x000000a41454723c */ /* 0x050ff00000001854 */
[C---:B------:R-:W-:Y:S01]  /*a010*/  HMMA.16816.F32 R88, R20.reuse, R166, R88 ;  /* 0x000000a61458723c */ /* 0x040fe20000001858 */
[----:B------:R-:W4:Y:S07]  /*a020*/  LDSM.16.MT88.4 R164, [R245+0x7100] ;  /* 0x00710000f5a4783b */ /* 0x000f2e0000004200 */
[C---:B------:R-:W-:Y:S08]  /*a030*/  HMMA.16816.F32 R92, R20.reuse, R168, R92 ;  /* 0x000000a8145c723c */ /* 0x040ff0000000185c */
[C---:B------:R-:W-:Y:S01]  /*a040*/  HMMA.16816.F32 R96, R20.reuse, R170, R96 ;  /* 0x000000aa1460723c */ /* 0x040fe20000001860 */
[----:B------:R-:W1:Y:S07]  /*a050*/  LDSM.16.MT88.4 R168, [R240+0x7100] ;  /* 0x00710000f0a8783b */ /* 0x000e6e0000004200 */
[C---:B-----5:R-:W-:Y:S08]  /*a060*/  HMMA.16816.F32 R100, R20.reuse, R24, R100 ;  /* 0x000000181464723c */ /* 0x060ff00000001864 */
[C---:B------:R-:W-:Y:S01]  /*a070*/  HMMA.16816.F32 R104, R20.reuse, R26, R104 ;  /* 0x0000001a1468723c */ /* 0x040fe20000001868 */
[----:B------:R-:W5:Y:S07]  /*a080*/  LDSM.16.MT88.4 R24, [R239+0x7100] ;  /* 0x00710000ef18783b */ /* 0x000f6e0000004200 */
[C---:B----4-:R-:W-:Y:S08]  /*a090*/  HMMA.16816.F32 R108, R20.reuse, R164, R108 ;  /* 0x000000a4146c723c */ /* 0x050ff0000000186c */
[C---:B------:R-:W-:Y:S01]  /*a0a0*/  HMMA.16816.F32 R112, R20.reuse, R166, R112 ;  /* 0x000000a61470723c */ /* 0x040fe20000001870 */
[----:B------:R-:W4:Y:S07]  /*a0b0*/  LDSM.16.MT88.4 R164, [R238+0x7100] ;  /* 0x00710000eea4783b */ /* 0x000f2e0000004200 */
[C---:B-1----:R-:W-:Y:S08]  /*a0c0*/  HMMA.16816.F32 R116, R20.reuse, R168, R116 ;  /* 0x000000a81474723c */ /* 0x042ff00000001874 */
        /* <DEDUP_REMOVED lines=8> */
[C---:B-1----:R-:W-:Y:S01]  /*a150*/  HMMA.16816.F32 R140, R20.reuse, R168, R140 ;  /* 0x000000a8148c723c */ /* 0x042fe2000000188c */
[----:B------:R1:W-:Y:S07]  /*a160*/  MUFU.EX2 R169, R35 ;  /* 0x0000002300a97308 */ /* 0x0003ee0000000800 */
[C---:B------:R-:W-:Y:S03]  /*a170*/  HMMA.16816.F32 R144, R20.reuse, R170, R144 ;  /* 0x000000aa1490723c */ /* 0x040fe60000001890 */
[----:B------:R1:W-:Y:S05]  /*a180*/  MUFU.EX2 R168, R40 ;  /* 0x0000002800a87308 */ /* 0x0003ea0000000800 */
[C---:B-----5:R-:W-:Y:S08]  /*a190*/  HMMA.16816.F32 R148, R20.reuse, R24, R148 ;  /* 0x000000181494723c */ /* 0x060ff00000001894 */
[C---:B------:R-:W-:Y:S01]  /*a1a0*/  HMMA.16816.F32 R12, R20.reuse, R26, R12 ;  /* 0x0000001a140c723c */ /* 0x040fe2000000180c */
[----:B------:R-:W5:Y:S07]  /*a1b0*/  LDSM.16.MT88.4 R24, [R245+0x1900] ;  /* 0x00190000f518783b */ /* 0x000f6e0000004200 */
[C---:B----4-:R-:W-:Y:S01]  /*a1c0*/  HMMA.16816.F32 R152, R20.reuse, R164, R152 ;  /* 0x000000a41498723c */ /* 0x050fe20000001898 */
[----:B-1----:R-:W1:Y:S03]  /*a1d0*/  LDSM.16.MT88.4 R32, [R240+0x1900] ;  /* 0x00190000f020783b */ /* 0x002e660000004200 */
[--C-:B------:R-:W-:Y:S02]  /*a1e0*/  FFMA.FTZ R40, R48, c[0x0][0x2d0], -R205.reuse ;  /* 0x0000b40030287a23 */ /* 0x100fe400000108cd */
[----:B------:R-:W4:Y:S01]  /*a1f0*/  MUFU.EX2 R48, R41 ;  /* 0x0000002900307308 */ /* 0x000f220000000800 */
[----:B------:R-:W-:Y:S01]  /*a200*/  FFMA.FTZ R205, R49, c[0x0][0x2d0], -R205 ;  /* 0x0000b40031cd7a23 */ /* 0x000fe200000108cd */
[C---:B------:R-:W-:Y:S04]  /*a210*/  HMMA.16816.F32 R156, R20.reuse, R166, R156 ;  /* 0x000000a6149c723c */ /* 0x040fe8000000189c */
[----:B------:R-:W-:Y:S03]  /*a220*/  F2FP.PACK_AB R165, R45, R46 ;  /* 0x0000002e2da5723e */ /* 0x000fe600000000ff */
[----:B------:R-:W-:Y:S01]  /*a230*/  F2FP.PACK_AB R167, R204, R50 ;  /* 0x00000032cca7723e */ /* 0x000fe200000000ff */
[C---:B------:R-:W-:Y:S01]  /*a240*/  HMMA.16816.F32 R160, R20.reuse, R28, R160 ;  /* 0x0000001c14a0723c */ /* 0x040fe200000018a0 */
[----:B------:R-:W-:Y:S07]  /*a250*/  MUFU.EX2 R49, R40 ;  /* 0x0000002800317308 */ /* 0x000fee0000000800 */
[----:B------:R-:W-:Y:S01]  /*a260*/  HMMA.16816.F32 R16, R20, R30, R16 ;  /* 0x0000001e1410723c */ /* 0x000fe20000001810 */
[----:B------:R-:W1:Y:S02]  /*a270*/  LDSM.16.MT88.4 R28, [R239+0x1900] ;  /* 0x00190000ef1c783b */ /* 0x000e640000004200 */
[----:B------:R-:W3:Y:S01]  /*a280*/  MUFU.EX2 R205, R205 ;  /* 0x000000cd00cd7308 */ /* 0x000ee20000000800 */
[----:B----4-:R-:W-:Y:S03]  /*a290*/  F2FP.PACK_AB R164, R47, R48 ;  /* 0x000000302fa4723e */ /* 0x010fe600000000ff */
[----:B------:R-:W-:Y:S02]  /*a2a0*/  F2FP.PACK_AB R23, R169, R215 ;  /* 0x000000d7a917723e */ /* 0x000fe400000000ff */
[----:B------:R-:W-:Y:S03]  /*a2b0*/  F2FP.PACK_AB R20, R210, R209 ;  /* 0x000000d1d214723e */ /* 0x000fe600000000ff */
[----:B------:R-:W-:Y:S02]  /*a2c0*/  F2FP.PACK_AB R21, R212, R211 ;  /* 0x000000d3d415723e */ /* 0x000fe400000000ff */
[----:B------:R-:W-:Y:S07]  /*a2d0*/  F2FP.PACK_AB R22, R214, R213 ;  /* 0x000000d5d616723e */ /* 0x000fee00000000ff */
[C---:B-----5:R-:W-:Y:S03]  /*a2e0*/  HMMA.16816.F32 R4, R20.reuse, R24, R4 ;  /* 0x000000181404723c */ /* 0x060fe60000001804 */
[----:B---3--:R-:W-:Y:S01]  /*a2f0*/  F2FP.PACK_AB R166, R205, R49 ;  /* 0x00000031cda6723e */ /* 0x008fe200000000ff */
[----:B------:R-:W-:Y:S01]  /*a300*/  FFMA.FTZ R203, R180, R172, R203 ;  /* 0x000000acb4cb7223 */ /* 0x000fe200000100cb */
[----:B------:R-:W-:Y:S03]  /*a310*/  MOV R180, R173 ;  /* 0x000000ad00b47202 */ /* 0x000fe60000000f00 */
[C---:B------:R-:W-:Y:S01]  /*a320*/  HMMA.16816.F32 R8, R20.reuse, R26, R8 ;  /* 0x0000001a1408723c */ /* 0x040fe20000001808 */
[----:B------:R-:W3:Y:S03]  /*a330*/  LDSM.16.MT88.4 R24, [R238+0x1900] ;  /* 0x00190000ee18783b */ /* 0x000ee60000004200 */
[----:B------:R-:W-:Y:S01]  /*a340*/  FADD.FTZ R203, R200, R203 ;  /* 0x000000cbc8cb7221 */ /* 0x000fe20000010000 */
[----:B------:R-:W-:Y:S03]  /*a350*/  MOV R200, R168 ;  /* 0x000000a800c87202 */ /* 0x000fe60000000f00 */
[C---:B-1----:R-:W-:Y:S01]  /*a360*/  HMMA.16816.F32 R52, R20.reuse, R32, R52 ;  /* 0x000000201434723c */ /* 0x042fe20000001834 */
[----:B------:R-:W-:Y:S03]  /*a370*/  LDSM.16.MT88.4 R172, [R245+0x2900] ;  /* 0x00290000f5ac783b */ /* 0x000fe60000004200 */
[----:B------:R-:W-:Y:S01]  /*a380*/  FADD.FTZ R198, R198, R203 ;  /* 0x000000cbc6c67221 */ /* 0x000fe20000010000 */
[----:B------:R-:W-:Y:S03]  /*a390*/  MOV R203, R179 ;  /* 0x000000b300cb7202 */ /* 0x000fe60000000f00 */
[C---:B------:R-:W-:Y:S01]  /*a3a0*/  HMMA.16816.F32 R56, R20.reuse, R34, R56 ;  /* 0x000000221438723c */ /* 0x040fe20000001838 */
[----:B------:R-:W1:Y:S03]  /*a3b0*/  LDSM.16.MT88.4 R32, [R245+0x4900] ;  /* 0x00490000f520783b */ /* 0x000e660000004200 */
[----:B------:R-:W-:Y:S01]  /*a3c0*/  FADD.FTZ R196, R196, R198 ;  /* 0x000000c6c4c47221 */ /* 0x000fe20000010000 */
[----:B------:R-:W-:Y:S03]  /*a3d0*/  MOV R198, R177 ;  /* 0x000000b100c67202 */ /* 0x000fe60000000f00 */
[C---:B------:R-:W-:Y:S04]  /*a3e0*/  HMMA.16816.F32 R60, R20.reuse, R28, R60 ;  /* 0x0000001c143c723c */ /* 0x040fe8000000183c */
[----:B------:R-:W-:Y:S04]  /*a3f0*/  FADD.FTZ R196, R192, R196 ;  /* 0x000000c4c0c47221 */ /* 0x000fe80000010000 */
[C---:B------:R-:W-:Y:S01]  /*a400*/  HMMA.16816.F32 R64, R20.reuse, R30, R64 ;  /* 0x0000001e1440723c */ /* 0x040fe20000001840 */
[----:B------:R-:W4:Y:S03]  /*a410*/  LDSM.16.MT88.4 R28, [R240+0x4900] ;  /* 0x00490000f01c783b */ /* 0x000f260000004200 */
        /* <DEDUP_REMOVED lines=8> */
[C---:B-1----:R-:W-:Y:S04]  /*a4a0*/  HMMA.16816.F32 R76, R20.reuse, R32, R76 ;  /* 0x00000020144c723c */ /* 0x042fe8000000184c */
[----:B------:R-:W-:Y:S02]  /*a4b0*/  FADD.FTZ R185, R186, R185 ;  /* 0x000000b9bab97221 */ /* 0x000fe40000010000 */
[----:B--2---:R-:W-:Y:S02]  /*a4c0*/  FFMA.FTZ R201, R3, R43, R201 ;  /* 0x0000002b03c97223 */ /* 0x004fe400000100c9 */
[C---:B------:R-:W-:Y:S01]  /*a4d0*/  HMMA.16816.F32 R80, R20.reuse, R34, R80 ;  /* 0x000000221450723c */ /* 0x040fe20000001850 */
[----:B------:R-:W1:Y:S03]  /*a4e0*/  LDSM.16.MT88.4 R32, [R238+0x4900] ;  /* 0x00490000ee20783b */ /* 0x000e660000004200 */
[----:B------:R-:W-:Y:S01]  /*a4f0*/  FADD.FTZ R201, R199, R201 ;  /* 0x000000c9c7c97221 */ /* 0x000fe20000010000 */
[----:B------:R-:W-:Y:S01]  /*a500*/  MOV R199, R178 ;  /* 0x000000b200c77202 */ /* 0x000fe20000000f00 */
[----:B------:R-:W-:Y:S02]  /*a510*/  FADD.FTZ R206, R206, R185 ;  /* 0x000000b9cece7221 */ /* 0x000fe40000010000 */
[C---:B----4-:R-:W-:Y:S01]  /*a520*/  HMMA.16816.F32 R84, R20.reuse, R28, R84 ;  /* 0x0000001c1454723c */ /* 0x050fe20000001854 */
[----:B------:R-:W-:Y:S03]  /*a530*/  LDSM.16.MT88.4 R40, [R245+0x5900] ;  /* 0x00590000f528783b */ /* 0x000fe60000004200 */
[----:B------:R-:W-:Y:S01]  /*a540*/  FADD.FTZ R197, R197, R201 ;  /* 0x000000c9c5c57221 */ /* 0x000fe20000010000 */
[-C--:B------:R-:W-:Y:S01]  /*a550*/  MOV R201, R176.reuse ;  /* 0x000000b000c97202 */ /* 0x080fe20000000f00 */
[----:B------:R-:W-:Y:S02]  /*a560*/  FADD.FTZ R206, R209, R206 ;  /* 0x000000ced1ce7221 */ /* 0x000fe40000010000 */
[C---:B------:R-:W-:Y:S01]  /*a570*/  HMMA.16816.F32 R88, R20.reuse, R30, R88 ;  /* 0x0000001e1458723c */ /* 0x040fe20000001858 */
[----:B------:R-:W2:Y:S03]  /*a580*/  LDSM.16.MT88.4 R28, [R245+0x7900] ;  /* 0x00790000f51c783b */ /* 0x000ea60000004200 */
[----:B------:R-:W-:Y:S02]  /*a590*/  FADD.FTZ R210, R210, R206 ;  /* 0x000000ced2d27221 */ /* 0x000fe40000010000 */
[----:B------:R-:W-:Y:S02]  /*a5a0*/  FADD.FTZ R197, R181, R197 ;  /* 0x000000c5b5c57221 */ /* 0x000fe40000010000 */
[----:B------:R-:W-:Y:S01]  /*a5b0*/  FADD.FTZ R210, R213, R210 ;  /* 0x000000d2d5d27221 */ /* 0x000fe20000010000 */
[C---:B---3--:R-:W-:Y:S03]  /*a5c0*/  HMMA.16816.F32 R92, R20.reuse, R24, R92 ;  /* 0x00000018145c723c */ /* 0x048fe6000000185c */
[----:B------:R-:W-:Y:S02]  /*a5d0*/  FADD.FTZ R214, R214, R210 ;  /* 0x000000d2d6d67221 */ /* 0x000fe40000010000 */
[----:B------:R-:W-:Y:S02]  /*a5e0*/  FADD.FTZ R197, R194, R197 ;  /* 0x000000c5c2c57221 */ /* 0x000fe40000010000 */
[----:B------:R-:W-:Y:S01]  /*a5f0*/  FADD.FTZ R214, R198, R214 ;  /* 0x000000d6c6d67221 */ /* 0x000fe20000010000 */
        /* <DEDUP_REMOVED lines=45> */
[----:B------:R-:W-:Y:S07]  /*a8d0*/  LDSM.16.MT88.4 R32, [R240+0x5100] ;  /* 0x00510000f020783b */ /* 0x000fee0000004200 */
[C---:B--2---:R-:W-:Y:S08]  /*a8e0*/  HMMA.16816.F32 R52, R20.reuse, R28, R52 ;  /* 0x0000001c1434723c */ /* 0x044ff00000001834 */
        /* <DEDUP_REMOVED lines=52> */
[C---:B----4-:R-:W-:Y:S08]  /*ac30*/  HMMA.16816.F32 R60, R164.reuse, R32, R60 ;  /* 0x00000020a43c723c */ /* 0x050ff0000000183c */
[C---:B------:R-:W-:Y:S01]  /*ac40*/  HMMA.16816.F32 R64, R164.reuse, R34, R64 ;  /* 0x00000022a440723c */ /* 0x040fe20000001840 */
[----:B------:R-:W4:Y:S07]  /*ac50*/  LDSM.16.MT88.4 R32, [R239+0x8900] ;  /* 0x00890000ef20783b */ /* 0x000f2e0000004200 */
[C---:B--2---:R-:W-:Y:S07]  /*ac60*/  HMMA.16816.F32 R68, R164.reuse, R36, R68 ;  /* 0x00000024a444723c */ /* 0x044fee0000001844 */
[----:B------:R-:W-:Y:S01]  /*ac70*/  MOV R37, R169 ;  /* 0x000000a900257202 */ /* 0x000fe20000000f00 */
[C---:B------:R-:W-:Y:S01]  /*ac80*/  HMMA.16816.F32 R72, R164.reuse, R38, R72 ;  /* 0x00000026a448723c */ /* 0x040fe20000001848 */
[----:B------:R-:W-:Y:S03]  /*ac90*/  LDSM.16.MT88.4 R168, [R240+0xb900] ;  /* 0x00b90000f0a8783b */ /* 0x000fe60000004200 */
[----:B------:R-:W-:Y:S04]  /*aca0*/  FADD.FTZ R3, R37, R3 ;  /* 0x0000000325037221 */ /* 0x000fe80000010000 */
[C---:B------:R-:W-:Y:S08]  /*acb0*/  HMMA.16816.F32 R76, R164.reuse, R40, R76 ;  /* 0x00000028a44c723c */ /* 0x040ff0000000184c */
[C---:B------:R-:W-:Y:S08]  /*acc0*/  HMMA.16816.F32 R80, R164.reuse, R42, R80 ;  /* 0x0000002aa450723c */ /* 0x040ff00000001850 */
[C---:B---3--:R-:W-:Y:S08]  /*acd0*/  HMMA.16816.F32 R84, R164.reuse, R20, R84 ;  /* 0x00000014a454723c */ /* 0x048ff00000001854 */
[C---:B------:R-:W-:Y:S01]  /*ace0*/  HMMA.16816.F32 R88, R164.reuse, R22, R88 ;  /* 0x00000016a458723c */ /* 0x040fe20000001858 */
[----:B------:R-:W2:Y:S07]  /*acf0*/  LDSM.16.MT88.4 R20, [R238+0x8900] ;  /* 0x00890000ee14783b */ /* 0x000eae0000004200 */
[C---:B-----5:R-:W-:Y:S08]  /*ad00*/  HMMA.16816.F32 R92, R164.reuse, R4, R92 ;  /* 0x00000004a45c723c */ /* 0x060ff0000000185c */
[C---:B------:R-:W-:Y:S01]  /*ad10*/  HMMA.16816.F32 R96, R164.reuse, R6, R96 ;  /* 0x00000006a460723c */ /* 0x040fe20000001860 */
[----:B------:R-:W3:Y:S07]  /*ad20*/  LDSM.16.MT88.4 R4, [R245+0xb900] ;  /* 0x00b90000f504783b */ /* 0x000eee0000004200 */
[C---:B------:R-:W-:Y:S08]  /*ad30*/  HMMA.16816.F32 R100, R164.reuse, R8, R100 ;  /* 0x00000008a464723c */ /* 0x040ff00000001864 */
[C---:B------:R-:W-:Y:S01]  /*ad40*/  HMMA.16816.F32 R104, R164.reuse, R10, R104 ;  /* 0x0000000aa468723c */ /* 0x040fe20000001868 */
[----:B------:R-:W5:Y:S07]  /*ad50*/  LDSM.16.MT88.4 R8, [R239+0xb900] ;  /* 0x00b90000ef08783b */ /* 0x000f6e0000004200 */
[C---:B-1----:R-:W-:Y:S08]  /*ad60*/  HMMA.16816.F32 R108, R164.reuse, R24, R108 ;  /* 0x00000018a46c723c */ /* 0x042ff0000000186c */
[C---:B------:R-:W-:Y:S08]  /*ad70*/  HMMA.16816.F32 R112, R164.reuse, R26, R112 ;  /* 0x0000001aa470723c */ /* 0x040ff00000001870 */
[C---:B------:R-:W-:Y:S08]  /*ad80*/  HMMA.16816.F32 R116, R164.reuse, R28, R116 ;  /* 0x0000001ca474723c */ /* 0x040ff00000001874 */
[C---:B------:R-:W-:Y:S08]  /*ad90*/  HMMA.16816.F32 R120, R164.reuse, R30, R120 ;  /* 0x0000001ea478723c */ /* 0x040ff00000001878 */
[C---:B----4-:R-:W-:Y:S08]  /*ada0*/  HMMA.16816.F32 R124, R164.reuse, R32, R124 ;  /* 0x00000020a47c723c */ /* 0x050ff0000000187c */
[C---:B------:R-:W-:Y:S08]  /*adb0*/  HMMA.16816.F32 R128, R164.reuse, R34, R128 ;  /* 0x00000022a480723c */ /* 0x040ff00000001880 */
[C---:B--2---:R-:W-:Y:S08]  /*adc0*/  HMMA.16816.F32 R132, R164.reuse, R20, R132 ;  /* 0x00000014a484723c */ /* 0x044ff00000001884 */
[C---:B------:R-:W-:Y:S08]  /*add0*/  HMMA.16816.F32 R136, R164.reuse, R22, R136 ;  /* 0x00000016a488723c */ /* 0x040ff00000001888 */
[C---:B---3--:R-:W-:Y:S08]  /*ade0*/  HMMA.16816.F32 R140, R164.reuse, R4, R140 ;  /* 0x00000004a48c723c */ /* 0x048ff0000000188c */
[C---:B------:R-:W-:Y:S01]  /*adf0*/  HMMA.16816.F32 R144, R164.reuse, R6, R144 ;  /* 0x00000006a490723c */ /* 0x040fe20000001890 */
[----:B------:R-:W1:Y:S07]  /*ae00*/  LDSM.16.MT88.4 R4, [R238+0xb900] ;  /* 0x00b90000ee04783b */ /* 0x000e6e0000004200 */
[C---:B------:R-:W-:Y:S08]  /*ae10*/  HMMA.16816.F32 R148, R164.reuse, R168, R148 ;  /* 0x000000a8a494723c */ /* 0x040ff00000001894 */
[C---:B------:R-:W-:Y:S08]  /*ae20*/  HMMA.16816.F32 R168, R164.reuse, R170, R12 ;  /* 0x000000aaa4a8723c */ /* 0x040ff0000000180c */
[C---:B-----5:R-:W-:Y:S07]  /*ae30*/  HMMA.16816.F32 R152, R164.reuse, R8, R152 ;  /* 0x00000008a498723c */ /* 0x060fee0000001898 */
[----:B------:R-:W-:Y:S01]  /*ae40*/  FADD.FTZ R8, R201, R3 ;  /* 0x00000003c9087221 */ /* 0x000fe20000010000 */
[C---:B------:R-:W-:Y:S04]  /*ae50*/  HMMA.16816.F32 R156, R164.reuse, R10, R156 ;  /* 0x0000000aa49c723c */ /* 0x040fe8000000189c */
[----:B------:R-:W-:Y:S02]  /*ae60*/  FADD.FTZ R3, R203, R214 ;  /* 0x000000d6cb037221 */ /* 0x000fe40000010000 */
[----:B------:R-:W-:Y:S02]  /*ae70*/  FADD.FTZ R8, R199, R8 ;  /* 0x00000008c7087221 */ /* 0x000fe40000010000 */
[----:B------:R-:W-:Y:S01]  /*ae80*/  FADD.FTZ R3, R200, R3 ;  /* 0x00000003c8037221 */ /* 0x000fe20000010000 */
[C---:B-1----:R-:W-:Y:S03]  /*ae90*/  HMMA.16816.F32 R160, R164.reuse, R4, R160 ;  /* 0x00000004a4a0723c */ /* 0x042fe600000018a0 */
[----:B------:R-:W-:Y:S02]  /*aea0*/  FADD.FTZ R3, R51, R3 ;  /* 0x0000000333037221 */ /* 0x000fe40000010000 */
[----:B------:R-:W-:Y:S01]  /*aeb0*/  FADD.FTZ R8, R180, R8 ;  /* 0x00000008b4087221 */ /* 0x000fe20000010000 */
[----:B------:R-:W-:Y:S01]  /*aec0*/  MOV R180, R2 ;  /* 0x0000000200b47202 */ /* 0x000fe20000000f00 */
        /* <DEDUP_REMOVED lines=8> */
[----:B------:R-:W-:Y:S03]  /*af50*/  FADD.FTZ R44, R50, R44 ;  /* 0x0000002c322c7221 */ /* 0x000fe60000010000 */
[----:B------:R1:W-:Y:S01]  /*af60*/  STL [R1+0x28], R3 ;  /* 0x0000280301007387 */ /* 0x0003e20000100800 */
[----:B------:R-:W-:Y:S05]  /*af70*/  FADD.FTZ R4, R204, R44 ;  /* 0x0000002ccc047221 */ /* 0x000fea0000010000 */
[----:B------:R2:W-:Y:S01]  /*af80*/  STL [R1+0x24], R4 ;  /* 0x0000240401007387 */ /* 0x0005e20000100800 */
[----:B-1----:R-:W-:Y:S01]  /*af90*/  MOV R3, R0 ;  /* 0x0000000000037202 */ /* 0x002fe20000000f00 */
[----:B--2---:R-:W-:-:S05]  /*afa0*/  @P0 BRA `(.L_x_2568) ;  /* 0xffffbe1000000947 */ /* 0x004fca000383ffff */
.L_x_2567:
        /* <DEDUP_REMOVED lines=157> */
.L_x_2559:
        /* <DEDUP_REMOVED lines=197> */
.L_x_2572:
        /* <DEDUP_REMOVED lines=157> */
.L_x_2574:
[----:B--234-:R-:W-:Y:S05]  /*cfa0*/  BSYNC B0 ;  /* 0x0000000000007941 */ /* 0x01cfea0003800000 */
.L_x_2573:
        /* <DEDUP_REMOVED lines=30> */
.L_x_2576:
[----:B------:R-:W-:Y:S05]  /*d190*/  BSYNC B0 ;  /* 0x0000000000007941 */ /* 0x000fea0003800000 */
.L_x_2575:
        /* <DEDUP_REMOVED lines=30> */
.L_x_2578:
[----:B------:R-:W-:Y:S05]  /*d380*/  BSYNC B0 ;  /* 0x0000000000007941 */ /* 0x000fea0003800000 */
.L_x_2577:
        /* <DEDUP_REMOVED lines=31> */
.L_x_2571:
        /* <DEDUP_REMOVED lines=31> */
.L_x_2579:
        /* <DEDUP_REMOVED lines=43> */
.L_x_2581:
[----:B------:R-:W-:Y:S05]  /*da20*/  BSYNC B0 ;  /* 0x0000000000007941 */ /* 0x000fea0003800000 */
.L_x_2580:
        /* <DEDUP_REMOVED lines=77> */
.L_x_2583:
[----:B------:R-:W-:Y:S05]  /*df00*/  BSYNC B0 ;  /* 0x0000000000007941 */ /* 0x000fea0003800000 */
.L_x_2582:
        /* <DEDUP_REMOVED lines=27> */
.L_x_2585:
[----:B------:R-:W-:Y:S05]  /*e0c0*/  BSYNC B0 ;  /* 0x0000000000007941 */ /* 0x000fea0003800000 */
.L_x_2584:
        /* <DEDUP_REMOVED lines=27> */
.L_x_2587:
[----:B------:R-:W-:Y:S05]  /*e280*/  BSYNC B0 ;  /* 0x0000000000007941 */ /* 0x000fea0003800000 */
.L_x_2586:
        /* <DEDUP_REMOVED lines=28> */
.L_x_2588:
        /* <DEDUP_REMOVED lines=11> */
.L_x_3575:


//--------------------- .text._ZN7cutlass13device_kernelIN5flash19enable_sm80_to_sm89INS1_16FlashAttnFwdSm80INS1_25CollectiveMainloopFwdSm80ILi8ELi1ELb0EN4cute5tupleIJNS5_1CILi128EEENS7_ILi48EEENS7_ILi256EEEEEELi256ENS_6half_tEfNS_4arch4Sm80ELb0ELb0ELb0ELb1ELb1ELb1ELb1ELb0EEENS1_21CollectiveEpilogueFwdINS6_IJS8_SA_S9_EEENS6_IJNS7_ILi1EEESI_SI_EEESC_SE_Li256ELb1ELb1ELb0ELb0EEENS1_19SingleTileSchedulerILb1ELb0ELb1ELi128EEEEEEEEEvNT_6ParamsE --------------------------
	.section	.text._ZN7cutlass13device_kernelIN5flash19enable_sm80_to_sm89INS1_16FlashAttnFwdSm80INS1_25CollectiveMainloopFwdSm80ILi8ELi1ELb0EN4cute5tupleIJNS5_1CILi128EEENS7_ILi48EEENS7_ILi256EEEEEELi256ENS_6half_tEfNS_4arch4Sm80ELb0ELb0ELb0ELb1ELb1ELb1ELb1ELb0EEENS1_21CollectiveEpilogueFwdINS6_IJS8_SA_S9_EEENS6_IJNS7_ILi1EEESI_SI_EEESC_SE_Li256ELb1ELb1ELb0ELb0EEENS1_19SingleTileSchedulerILb1ELb0ELb1ELi128EEEEEEEEEvNT_6ParamsE,"ax",@progbits
	.sectioninfo	@"SHI_REGISTERS=248"
	.align	128
.text._ZN7cutlass13device_kernelIN5flash19enable_sm80_to_sm89INS1_16FlashAttnFwdSm80INS1_25CollectiveMainloopFwdSm80ILi8ELi1ELb0EN4cute5tupleIJNS5_1CILi128EEENS7_ILi48EEENS7_ILi256EEEEEELi256ENS_6half_tEfNS_4arch4Sm80ELb0ELb0ELb0ELb1ELb1ELb1ELb1ELb0EEENS1_21CollectiveEpilogueFwdINS6_IJS8_SA_S9_EEENS6_IJNS7_ILi1EEESI_SI_EEESC_SE_Li256ELb1ELb1ELb0ELb0EEENS1_19SingleTileSchedulerILb1ELb0ELb1ELi128EEEEEEEEEvNT_6ParamsE:
        .type           _ZN7cutlass13device_kernelIN5flash19enable_sm80_to_sm89INS1_16FlashAttnFwdSm80INS1_25CollectiveMainloopFwdSm80ILi8ELi1ELb0EN4cute5tupleIJNS5_1CILi128EEENS7_ILi48EEENS7_ILi256EEEEEELi256ENS_6half_tEfNS_4arch4Sm80ELb0ELb0ELb0ELb1ELb1ELb1ELb1ELb0EEENS1_21CollectiveEpilogueFwdINS6_IJS8_SA_S9_EEENS6_IJNS7_ILi1EEESI_SI_EEESC_SE_Li256ELb1ELb1ELb0ELb0EEENS1_19SingleTileSchedulerILb1ELb0ELb1ELi128EEEEEEEEEvNT_6ParamsE,@function
        .size           _ZN7cutlass13device_kernelIN5flash19enable_sm80_to_sm89INS1_16FlashAttnFwdSm80INS1_25CollectiveMainloopFwdSm80ILi8ELi1ELb0EN4cute5tupleIJNS5_1CILi128EEENS7_ILi48EEENS7_ILi256EEEEEELi256ENS_6half_tEfNS_4arch4Sm80ELb0ELb0ELb0ELb1ELb1ELb1ELb1ELb0EEENS1_21CollectiveEpilogueFwdINS6_IJS8_SA_S9_EEENS6_IJNS7_ILi1EEESI_SI_EEESC_SE_Li256ELb1ELb1ELb0ELb0EEENS1_19SingleTileSchedulerILb1ELb0ELb1ELi128EEEEEEEEEvNT_6ParamsE,(.L_x_3576 - _ZN7cutlass13device_kernelIN5flash19enable_sm80_to_sm89INS1_16FlashAttnFwdSm80INS1_25CollectiveMainloopFwdSm80ILi8ELi1ELb0EN4cute5tupleIJNS5_1CILi128EEENS7_ILi48EEENS7_ILi256EEEEEELi256ENS_6half_tEfNS_4arch4Sm80ELb0ELb0ELb0ELb1ELb1ELb1ELb1ELb0EEENS1_21CollectiveEpilogueFwdINS6_IJS8_SA_S9_EEENS6_IJNS7_ILi1EEESI_SI_EEESC_SE_Li256ELb1ELb1ELb0ELb0EEENS1_19SingleTileSchedulerILb1ELb0ELb1ELi128EEEEEEEEEvNT_6ParamsE)
        .other          _ZN7cutlass13device_kernelIN5flash19enable_sm80_to_sm89INS1_16FlashAttnFwdSm80INS1_25CollectiveMainloopFwdSm80ILi8ELi1ELb0EN4cute5tupleIJNS5_1CILi128EEENS7_ILi48EEENS7_ILi256EEEEEELi256ENS_6half_tEfNS_4arch4Sm80ELb0ELb0ELb0ELb1ELb1ELb1ELb1ELb0EEENS1_21CollectiveEpilogueFwdINS6_IJS8_SA_S9_EEENS6_IJNS7_ILi1EEESI_SI_EEESC_SE_Li256ELb1ELb1ELb0ELb0EEENS1_19SingleTileSchedulerILb1ELb0ELb1ELi128EEEEEEEEEvNT_6ParamsE,@"STO_CUDA_ENTRY STV_DEFAULT"
_ZN7cutlass13device_kernelIN5flash19enable_sm80_to_sm89INS1_16FlashAttnFwdSm80INS1_25CollectiveMainloopFwdSm80ILi8ELi1ELb0EN4cute5tupleIJNS5_1CILi128EEENS7_ILi48EEENS7_ILi256EEEEEELi256ENS_6half_tEfNS_4arch4Sm80ELb0ELb0ELb0ELb1ELb1ELb1ELb1ELb0EEENS1_21CollectiveEpilogueFwdINS6_IJS8_SA_S9_EEENS6_IJNS7_ILi1EEESI_SI_EEESC_SE_Li256ELb1ELb1ELb0ELb0EEENS1_19SingleTileSchedulerILb1ELb0ELb1ELi128EEEEEEEEEvNT_6ParamsE:
        /* <DEDUP_REMOVED lines=16> */
.L_x_2590:
        /* <DEDUP_REMOVED lines=8> */
.L_x_2592:
[----:B------:R-:W-:-:S05]  /*0180*/  MOV R3, c[0x0][0x54c] ;  /* 0x0001530000037a02 */ /* 0x000fca0000000f00 */
.L_x_2591:
[----:B-----5:R-:W-:Y:S01]  /*0190*/  IMAD R3, R3, c[0x0][0x548], RZ ;  /* 0x0001520003037a24 */ /* 0x020fe200078e02ff */
[----:B------:R-:W-:-:S04]  /*01a0*/  SHF.L.U32 R0, R97, 0x7, RZ ;  /* 0x0000000761007819 */ /* 0x000fc800000006ff */
[----:B------:R-:W-:-:S04]  /*01b0*/  ISETP.GE.AND P0, PT, R0, R3, PT ;  /* 0x000000030000720c */ /* 0x000fc80003f06270 */
[----:B------:R-:W-:Y:S01]  /*01c0*/  SEL R218, R218, 0xffffffff, !P0 ;  /* 0xffffffffdada7807 */ /* 0x000fe20004000000 */
[----:B------:R-:W-:Y:S05]  /*01d0*/  BRA `(.L_x_2593) ;  /* 0x0000012000007947 */ /* 0x000fea0003800000 */
.L_x_2589:
[----:B---3--:R-:W-:-:S04]  /*01e0*/  ISETP.NE.U32.AND P0, PT, RZ, c[0x0][0x568], PT ;  /* 0x00015a00ff007a0c */ /* 0x008fc80003f05070 */
[----:B------:R-:W-:-:S13]  /*01f0*/  ISETP.NE.AND.EX P0, PT, RZ, c[0x0][0x56c], PT, P0 ;  /* 0x00015b00ff007a0c */ /* 0x000fda0003f05300 */
[----:B------:R-:W-:Y:S05]  /*0200*/  @!P0 BRA `(.L_x_2594) ;  /* 0x0000002000008947 */ /* 0x000fea0003800000 */
[----:B------:R1:W5:Y:S01]  /*0210*/  LDG.E R3, [R2.64] ;  /* 0x0000001002037981 */ /* 0x000362000c1e1900 */
[----:B------:R-:W-:Y:S05]  /*0220*/  BRA `(.L_x_2595) ;  /* 0x0000009000007947 */ /* 0x000fea0003800000 */
.L_x_2594:
        /* <DEDUP_REMOVED lines=8> */
.L_x_2596:
[----:B------:R-:W-:-:S05]  /*02b0*/  MOV R3, c[0x0][0x54c] ;  /* 0x0001530000037a02 */ /* 0x000fca0000000f00 */
.L_x_2595:
[----:B-----5:R-:W-:Y:S01]  /*02c0*/  IMAD R3, R3, c[0x0][0x548], RZ ;  /* 0x0001520003037a24 */ /* 0x020fe200078e02ff */
[----:B------:R-:W-:-:S04]  /*02d0*/  SHF.L.U32 R0, R97, 0x7, RZ ;  /* 0x0000000761007819 */ /* 0x000fc800000006ff */
[----:B------:R-:W-:-:S04]  /*02e0*/  ISETP.GE.AND P0, PT, R0, R3, PT ;  /* 0x000000030000720c */ /* 0x000fc80003f06270 */
[----:B------:R-:W-:-:S04]  /*02f0*/  SEL R218, R218, 0xffffffff, !P0 ;  /* 0xffffffffdada7807 */ /* 0x000fc80004000000 */
.L_x_2593:
        /* <DEDUP_REMOVED lines=36> */
.L_x_2597:
[----:B--2---:R-:W-:-:S04]  /*0540*/  ISETP.NE.U32.AND P0, PT, RZ, c[0x0][0x368], PT ;  /* 0x0000da00ff007a0c */ /* 0x004fc80003f05070 */
[----:B------:R-:W-:-:S13]  /*0550*/  ISETP.NE.AND.EX P0, PT, RZ, c[0x0][0x36c], PT, P0 ;  /* 0x0000db00ff007a0c */ /* 0x000fda0003f05300 */
[----:B------:R-:W-:Y:S05]  /*0560*/  @!P0 BRA `(.L_x_2598) ;  /* 0x0000003000008947 */ /* 0x000fea0003800000 */
[----:B------:R-:W-:-:S05]  /*0570*/  IMAD.WIDE R8, R218, R7, c[0x0][0x368] ;  /* 0x0000da00da087625 */ /* 0x000fca00078e0207 */
[----:B------:R1:W5:Y:S01]  /*0580*/  LDG.E R5, [R8.64] ;  /* 0x0000001008057981 */ /* 0x000362000c1e1900 */
[----:B------:R-:W-:Y:S05]  /*0590*/  BRA `(.L_x_2599) ;  /* 0x0000004000007947 */ /* 0x000fea0003800000 */
.L_x_2598:
[----:B------:R-:W-:Y:S05]  /*05a0*/  @!P3 BRA `(.L_x_2599) ;  /* 0x000000300000b947 */ /* 0x000fea0003800000 */
[----:B------:R-:W2:Y:S04]  /*05b0*/  LDG.E R5, [R8.64] ;  /* 0x0000001008057981 */ /* 0x000ea8000c1e1900 */
[----:B------:R-:W2:Y:S02]  /*05c0*/  LDG.E R0, [R8.64+0x4] ;  /* 0x0000041008007981 */ /* 0x000ea4000c1e1900 */
[----:B--2---:R-:W-:Y:S02]  /*05d0*/  IADD3 R5, -R5, R0, RZ ;  /* 0x0000000005057210 */ /* 0x004fe40007ffe1ff */
.L_x_2599:
        /* <DEDUP_REMOVED lines=259> */
.L_x_2640:
        /* <DEDUP_REMOVED lines=92> */
.L_x_2605:
[----:B------:R-:W-:Y:S05]  /*1bd0*/  BSYNC B0 ;  /* 0x0000000000007941 */ /* 0x000fea0003800000 */
.L_x_2604:
        /* <DEDUP_REMOVED lines=68> */
.L_x_2607:
[----:B------:R-:W-:Y:S05]  /*2020*/  BSYNC B0 ;  /* 0x0000000000007941 */ /* 0x000fea0003800000 */
.L_x_2606:
        /* <DEDUP_REMOVED lines=86> */
.L_x_2611:
[----:B------:R-:W-:Y:S05]  /*2590*/  BSYNC B0 ;  /* 0x0000000000007941 */ /* 0x000fea0003800000 */
.L_x_2610:
        /* <DEDUP_REMOVED lines=58> */
.L_x_2613:
[----:B------:R-:W-:Y:S05]  /*2940*/  BSYNC B0 ;  /* 0x0000000000007941 */ /* 0x000fea0003800000 */
.L_x_2612:
        /* <DEDUP_REMOVED lines=58> */
.L_x_2615:
[----:B------:R-:W-:Y:S05]  /*2cf0*/  BSYNC B0 ;  /* 0x0000000000007941 */ /* 0x000fea0003800000 */
.L_x_2614:
        /* <DEDUP_REMOVED lines=57> */
.L_x_2609:
[----:B--2---:R-:W-:Y:S05]  /*3090*/  BSYNC B1 ;  /* 0x0000000000017941 */ /* 0x004fea0003800000 */
.L_x_2608:
        /* <DEDUP_REMOVED lines=61> */
.L_x_2618:
[----:B------:R-:W-:Y:S05]  /*3470*/  BSYNC B0 ;  /* 0x0000000000007941 */ /* 0x000fea0003800000 */
.L_x_2617:
        /* <DEDUP_REMOVED lines=58> */
.L_x_2620:
[----:B------:R-:W-:Y:S05]  /*3820*/  BSYNC B0 ;  /* 0x0000000000007941 */ /* 0x000fea0003800000 */
.L_x_2619:
        /* <DEDUP_REMOVED lines=58> */
.L_x_2622:
[----:B------:R-:W-:Y:S05]  /*3bd0*/  BSYNC B0 ;  /* 0x0000000000007941 */ /* 0x000fea0003800000 */
.L_x_2621:
        /* <DEDUP_REMOVED lines=58> */
.L_x_2603:
        /* <DEDUP_REMOVED lines=36> */
.L_x_2624:
[----:B------:R-:W-:Y:S05]  /*41c0*/  BSYNC B0 ;  /* 0x0000000000007941 */ /* 0x000fea0003800000 */
.L_x_2623:
        /* <DEDUP_REMOVED lines=60> */
.L_x_2626:
[----:B------:R-:W-:Y:S05]  /*4590*/  BSYNC B0 ;  /* 0x0000000000007941 */ /* 0x000fea0003800000 */
.L_x_2625:
        /* <DEDUP_REMOVED lines=151> */
.L_x_2630:
[----:B------:R-:W-:Y:S05]  /*4f10*/  BSYNC B0 ;  /* 0x0000000000007941 */ /* 0x000fea0003800000 */
.L_x_2629:
        /* <DEDUP_REMOVED lines=121> */
.L_x_2628:
[----:B--2---:R-:W-:Y:S05]  /*56b0*/  BSYNC B1 ;  /* 0x0000000000017941 */ /* 0x004fea0003800000 */
.L_x_2627:
        /* <DEDUP_REMOVED lines=125> */
.L_x_2632:
[----:B------:R-:W-:Y:S05]  /*5e90*/  BSYNC B0 ;  /* 0x0000000000007941 */ /* 0x000fea0003800000 */
.L_x_2631:
        /* <DEDUP_REMOVED lines=125> */
.L_x_2602:
        /* <DEDUP_REMOVED lines=30> */
.L_x_2634:
[----:B-12---:R-:W-:Y:S05]  /*6850*/  BSYNC B0 ;  /* 0x0000000000007941 */ /* 0x006fea0003800000 */
.L_x_2633:
        /* <DEDUP_REMOVED lines=25> */
.L_x_2616:
[----:B------:R-:W-:Y:S05]  /*69f0*/  BSYNC B2 ;  /* 0x0000000000027941 */ /* 0x000fea0003800000 */
.L_x_2601:
        /* <DEDUP_REMOVED lines=77> */
.L_x_2636:
[----:B-1-34-:R-:W-:Y:S05]  /*6ed0*/  BSYNC B0 ;  /* 0x0000000000007941 */ /* 0x01afea0003800000 */
.L_x_2635:
        /* <DEDUP_REMOVED lines=25> */
.L_x_2638:
[----:B------:R-:W-:Y:S05]  /*7070*/  BSYNC B0 ;  /* 0x0000000000007941 */ /* 0x000fea0003800000 */
.L_x_2637:
        /* <DEDUP_REMOVED lines=41> */
.L_x_2639:
[----:B------:R-:W0:Y:S01]  /*7310*/  LDGDEPBAR ;  /* 0x00000000000079af */ /* 0x000e220000000000 */
[----:B------:R-:W-:Y:S01]  /*7320*/  IADD3 R55, R55, -0x1, RZ ;  /* 0xffffffff37377810 */ /* 0x000fe20007ffe0ff */
[----:B------:R-:W-:-:S05]  /*7330*/  @P5 BRA `(.L_x_2640) ;  /* 0xffffa2d000005947 */ /* 0x000fca000383ffff */
[----:B------:R-:W-:Y:S06]  /*7340*/  BAR.SYNC.DEFER_BLOCKING 0x0 ;  /* 0x0000000000007b1d */ /* 0x000fec0000010000 */
.L_x_2600:
[----:B-1----:R-:W-:Y:S01]  /*7350*/  ISETP.GE.AND P0, PT, R95, 0x1, PT ;  /* 0x000000015f00780c */ /* 0x002fe20003f06270 */
[----:B------:R-:W-:Y:S01]  /*7360*/  CS2R R142, SRZ ;  /* 0x00000000008e7805 */ /* 0x000fe2000001ff00 */
[----:B------:R-:W-:Y:S01]  /*7370*/  PLOP3.LUT P2, PT, PT, PT, PT, 0x80, 0x0 ;  /* 0x000000000000781c */ /* 0x000fe20003f4f070 */
[----:B------:R-:W-:Y:S01]  /*7380*/  CS2R R140, SRZ ;  /* 0x00000000008c7805 */ /* 0x000fe2000001ff00 */
[----:B------:R-:W-:Y:S01]  /*7390*/  CS2R R146, SRZ ;  /* 0x0000000000927805 */ /* 0x000fe2000001ff00 */
[----:B--2---:R-:W-:Y:S01]  /*73a0*/  CS2R R144, SRZ ;  /* 0x0000000000907805 */ /* 0x004fe2000001ff00 */
        /* <DEDUP_REMOVED lines=23> */
[----:B---3--:R-:W-:Y:S01]  /*7520*/  MOV R4, RZ ;  /* 0x000000ff00047202 */ /* 0x008fe20000000f00 */
[----:B------:R-:W-:Y:S01]  /*7530*/  IMAD.MOV.U32 R13, RZ, RZ, RZ ;  /* 0x000000ffff0d7224 */ /* 0x000fe200078e00ff */
        /* <DEDUP_REMOVED lines=72> */
[----:B------:R-:W-:Y:S01]  /*79c0*/  IMAD.MOV.U32 R8, RZ, RZ, R3 ;  /* 0x000000ffff087224 */ /* 0x000fe200078e0003 */
[----:B------:R-:W-:Y:S01]  /*79d0*/  @P1 SHF.R.U32.HI R8, RZ, c[0x0][0x2cc], R0 ;  /* 0x0000b300ff081a19 */ /* 0x000fe20000011600 */
[----:B------:R-:W-:Y:S02]  /*79e0*/  IMAD R9, R9, c[0x0][0x1c0], RZ ;  /* 0x0000700009097a24 */ /* 0x000fe400078e02ff */
[----:B------:R-:W-:Y:S02]  /*79f0*/  IMAD.IADD R5, R5, 0x1, R7 ;  /* 0x0000000105057824 */ /* 0x000fe400078e0207 */
[C---:B------:R-:W-:Y:S02]  /*7a00*/  IMAD R9, R6.reuse, c[0x0][0x1c4], R9 ;  /* 0x0000710006097a24 */ /* 0x040fe400078e0209 */
[----:B------:R-:W-:Y:S01]  /*7a10*/  IMAD.WIDE.U32 R6, R6, c[0x0][0x1c0], R4 ;  /* 0x0000700006067a25 */ /* 0x000fe200078e0004 */
[----:B------:R-:W-:-:S03]  /*7a20*/  SHF.R.S32.HI R5, RZ, 0x1f, R8 ;  /* 0x0000001fff057819 */ /* 0x000fc60000011408 */
[----:B------:R-:W-:Y:S02]  /*7a30*/  IMAD.MOV R4, RZ, RZ, -R8 ;  /* 0x000000ffff047224 */ /* 0x000fe400078e0a08 */
[----:B------:R-:W-:Y:S02]  /*7a40*/  IMAD R5, R5, c[0x0][0x1b0], RZ ;  /* 0x00006c0005057a24 */ /* 0x000fe400078e02ff */
[----:B------:R-:W-:Y:S01]  /*7a50*/  IMAD R4, R4, c[0x0][0x2c4], R3 ;  /* 0x0000b10004047a24 */ /* 0x000fe200078e0203 */
[----:B------:R-:W-:Y:S01]  /*7a60*/  LOP3.LUT R3, R19, 0xfffffff0, RZ, 0xc0, !PT ;  /* 0xfffffff013037812 */ /* 0x000fe200078ec0ff */
[----:B------:R-:W-:Y:S02]  /*7a70*/  IMAD.IADD R7, R7, 0x1, R9 ;  /* 0x0000000107077824 */ /* 0x000fe400078e0209 */
[C---:B------:R-:W-:Y:S02]  /*7a80*/  IMAD R5, R8.reuse, c[0x0][0x1b4], R5 ;  /* 0x00006d0008057a24 */ /* 0x040fe400078e0205 */
        /* <DEDUP_REMOVED lines=9> */
[----:B------:R-:W-:Y:S01]  /*7b20*/  IMAD.SHL.U32 R46, R2, 0x40, RZ ;  /* 0x00000040022e7824 */ /* 0x000fe200078e00ff */
[----:B------:R-:W-:Y:S01]  /*7b30*/  LOP3.LUT R18, R0, 0xfffffff8, RZ, 0xc0, !PT ;  /* 0xfffffff800127812 */ /* 0x000fe200078ec0ff */
[----:B------:R-:W-:Y:S01]  /*7b40*/  IMAD.SHL.U32 R42, R42, 0x8, RZ ;  /* 0x000000082a2a7824 */ /* 0x000fe200078e00ff */
[----:B------:R-:W-:Y:S01]  /*7b50*/  IADD3 R7, R5, R7, RZ ;  /* 0x0000000705077210 */ /* 0x000fe20007ffe0ff */
[----:B------:R-:W-:Y:S01]  /*7b60*/  IMAD R5, R97, 0x80, R2 ;  /* 0x0000008061057824 */ /* 0x000fe200078e0202 */
[----:B------:R-:W-:Y:S01]  /*7b70*/  LEA R6, P0, R4, c[0x0][0x160], 0x1 ;  /* 0x0000580004067a11 */ /* 0x000fe200078008ff */
[----:B------:R-:W-:Y:S01]  /*7b80*/  IMAD.IADD R18, R3, 0x1, -R18 ;  /* 0x0000000103127824 */ /* 0x000fe200078e0a12 */
[----:B------:R-:W-:Y:S01]  /*7b90*/  LOP3.LUT R46, R46, 0x1c0, RZ, 0xc0, !PT ;  /* 0x000001c02e2e7812 */ /* 0x000fe200078ec0ff */
[----:B------:R-:W-:Y:S01]  /*7ba0*/  IMAD.SHL.U32 R3, R13, 0x8, RZ ;  /* 0x000000080d037824 */ /* 0x000fe200078e00ff */
[----:B------:R-:W-:Y:S01]  /*7bb0*/  LEA.HI.X R7, R4, c[0x0][0x164], R7, 0x1, P0 ;  /* 0x0000590004077a11 */ /* 0x000fe200000f0c07 */
[----:B------:R-:W-:Y:S01]  /*7bc0*/  IMAD.MOV.U32 R213, RZ, RZ, 0x10 ;  /* 0x00000010ffd57424 */ /* 0x000fe200078e00ff */
[----:B------:R-:W-:Y:S01]  /*7bd0*/  ISETP.GE.AND P0, PT, R5, R36, PT ;  /* 0x000000240500720c */ /* 0x000fe20003f06270 */
[----:B------:R-:W-:Y:S01]  /*7be0*/  IMAD.MOV.U32 R211, RZ, RZ, 0x20 ;  /* 0x00000020ffd37424 */ /* 0x000fe200078e00ff */
[C---:B------:R-:W-:Y:S01]  /*7bf0*/  IADD3 R221, R3.reuse, 0x40, RZ ;  /* 0x0000004003dd7810 */ /* 0x040fe20007ffe0ff */
[----:B------:R1:W2:Y:S01]  /*7c00*/  SHFL.IDX PT, R8, R6, RZ, 0x181f ;  /* 0x00181fff06087589 */ /* 0x0002a200000e0000 */
[C---:B------:R-:W-:Y:S01]  /*7c10*/  IADD3 R15, R3.reuse, 0x80, RZ ;  /* 0x00000080030f7810 */ /* 0x040fe20007ffe0ff */
[----:B------:R-:W-:Y:S01]  /*7c20*/  IMAD.MOV.U32 R222, RZ, RZ, 0x181f ;  /* 0x0000181fffde7424 */ /* 0x000fe200078e00ff */
[C---:B------:R-:W-:Y:S01]  /*7c30*/  IADD3 R14, R3.reuse, 0xc0, RZ ;  /* 0x000000c0030e7810 */ /* 0x040fe20007ffe0ff */
[----:B------:R1:W3:Y:S01]  /*7c40*/  SHFL.IDX PT, R9, R7, RZ, 0x181f ;  /* 0x00181fff07097589 */ /* 0x0002e200000e0000 */
[----:B------:R-:W-:Y:S01]  /*7c50*/  ISETP.GE.AND P3, PT, R3, c[0x0][0x198], PT ;  /* 0x0000660003007a0c */ /* 0x000fe20003f66270 */
[----:B------:R-:W-:Y:S01]  /*7c60*/  IMAD.MOV.U32 R219, RZ, RZ, -0x1 ;  /* 0xffffffffffdb7424 */ /* 0x000fe200078e00ff */
[----:B------:R-:W-:-:S02]  /*7c70*/  SHF.R.U32.HI R44, RZ, 0x3, R46 ;  /* 0x00000003ff2c7819 */ /* 0x000fc4000001162e */
[----:B------:R-:W-:Y:S02]  /*7c80*/  LOP3.LUT R11, R46, 0x38, R3, 0xf8, !PT ;  /* 0x000000382e0b7812 */ /* 0x000fe400078ef803 */
[----:B------:R-:W-:Y:S02]  /*7c90*/  ISETP.GE.AND P4, PT, R221, c[0x0][0x198], PT ;  /* 0x00006600dd007a0c */ /* 0x000fe40003f86270 */
[----:B------:R-:W-:Y:S02]  /*7ca0*/  ISETP.GE.AND P6, PT, R14, c[0x0][0x198], PT ;  /* 0x000066000e007a0c */ /* 0x000fe40003fc6270 */
[----:B------:R-:W-:Y:S02]  /*7cb0*/  ISETP.GE.AND P5, PT, R15, c[0x0][0x198], PT ;  /* 0x000066000f007a0c */ /* 0x000fe40003fa6270 */
[----:B------:R-:W-:Y:S02]  /*7cc0*/  LOP3.LUT R42, R42, 0xfffffe00, RZ, 0xc0, !PT ;  /* 0xfffffe002a2a7812 */ /* 0x000fe400078ec0ff */
        /* <DEDUP_REMOVED lines=27> */
.L_x_2643:
[----:B-123--:R-:W-:Y:S05]  /*7e80*/  BSYNC B0 ;  /* 0x0000000000007941 */ /* 0x00efea0003800000 */
.L_x_2642:
        /* <DEDUP_REMOVED lines=25> */
.L_x_2645:
[----:B------:R-:W-:Y:S05]  /*8020*/  BSYNC B0 ;  /* 0x0000000000007941 */ /* 0x000fea0003800000 */
.L_x_2644:
        /* <DEDUP_REMOVED lines=25> */
.L_x_2647:
[----:B------:R-:W-:Y:S05]  /*81c0*/  BSYNC B0 ;  /* 0x0000000000007941 */ /* 0x000fea0003800000 */
.L_x_2646:
[----:B---3--:R3:W-:Y:S01]  /*81d0*/  SHFL.IDX PT, R20, R6, 0x3, 0x181f ;  /* 0x00781f0006147f89 */ /* 0x0087e200000e0000 */
[----:B------:R-:W-:Y:S01]  /*81e0*/  IADD3 R5, R5, 0x60, RZ ;  /* 0x0000006005057810 */ /* 0x000fe20007ffe0ff */
[----:B------:R-:W-:Y:S01]  /*81f0*/  IMAD.MOV.U32 R63, RZ, RZ, 0x30 ;  /* 0x00000030ff3f7424 */ /* 0x000fe200078e00ff */
[----:B-----5:R-:W-:Y:S01]  /*8200*/  SHF.R.S32.HI R9, RZ, 0x1f, R228 ;  /* 0x0000001fff097819 */ /* 0x020fe200000114e4 */
[----:B----4-:R-:W4:Y:S01]  /*8210*/  SHFL.IDX PT, R21, R7, 0x3, 0x181f ;  /* 0x00781f0007157f89 */ /* 0x010f2200000e0000 */
        /* <DEDUP_REMOVED lines=19> */
[----:B----4-:R-:W-:Y:S01]  /*8350*/  @!P0 IMAD.WIDE R10, R3, 0x2, R20 ;  /* 0x00000002030a8825 */ /* 0x010fe200078e0214 */
[----:B------:R-:W-:-:S02]  /*8360*/  @!P0 LOP3.LUT R23, R23, 0xfffffff8, RZ, 0xc0, !PT ;  /* 0xfffffff817178812 */ /* 0x000fc400078ec0ff */
[----:B------:R-:W-:Y:S01]  /*8370*/  @!P0 LEA.HI R6, R6, R15, RZ, 0x3 ;  /* 0x0000000f06068211 */ /* 0x000fe200078f18ff */
[----:B------:R-:W-:Y:S01]  /*8380*/  IMAD.MOV.U32 R7, RZ, RZ, R226 ;  /* 0x000000ffff077224 */ /* 0x000fe200078e00e2 */
[----:B------:R-:W-:Y:S01]  /*8390*/  @!PT LDS RZ, [RZ] ;  /* 0x00000000fffff984 */ /* 0x000fe20000000800 */
[----:B------:R1:W-:Y:S01]  /*83a0*/  @!P0 LDGSTS.E.BYPASS.LTC128B.128 [R5+0x13080], [R10.64], !P3 ;  /* 0x130800000a058fae */ /* 0x0003e2000d901d50 */
[----:B------:R-:W-:Y:S01]  /*83b0*/  @!P0 IMAD.WIDE R22, R23, 0x2, R20 ;  /* 0x0000000217168825 */ /* 0x000fe200078e0214 */
[----:B------:R-:W-:Y:S02]  /*83c0*/  @!P0 LOP3.LUT R25, R6, 0xfffffff8, RZ, 0xc0, !PT ;  /* 0xfffffff806198812 */ /* 0x000fe400078ec0ff */
        /* <DEDUP_REMOVED lines=16> */
[----:B------:R1:W3:Y:S01]  /*84d0*/  @!P1 LDG.E R225, [R8.64] ;  /* 0x0000001008e19981 */ /* 0x0002e2000c1e1900 */
[----:B------:R-:W-:Y:S01]  /*84e0*/  IMAD.MOV R7, RZ, RZ, -R7 ;  /* 0x000000ffff077224 */ /* 0x000fe200078e0a07 */
[----:B------:R-:W-:Y:S01]  /*84f0*/  ISETP.GE.AND P6, PT, R3, c[0x0][0x1d4], PT ;  /* 0x0000750003007a0c */ /* 0x000fe20003fc6270 */
[----:B------:R-:W-:Y:S01]  /*8500*/  IMAD R6, R96, c[0x0][0x1e8], RZ ;  /* 0x00007a0060067a24 */ /* 0x000fe200078e02ff */
[----:B------:R-:W-:Y:S01]  /*8510*/  ISETP.GE.AND P3, PT, R221, c[0x0][0x1d4], PT ;  /* 0x00007500dd007a0c */ /* 0x000fe20003f66270 */
[----:B------:R-:W-:Y:S01]  /*8520*/  IMAD R226, R7, c[0x0][0x2b8], R226 ;  /* 0x0000ae0007e27a24 */ /* 0x000fe200078e02e2 */
[----:B------:R-:W-:Y:S01]  /*8530*/  ISETP.GE.AND P5, PT, R15, c[0x0][0x1d4], PT ;  /* 0x000075000f007a0c */ /* 0x000fe20003fa6270 */
[----:B--2---:R-:W-:Y:S01]  /*8540*/  IMAD R5, R215, c[0x0][0x1ec], R6 ;  /* 0x00007b00d7057a24 */ /* 0x004fe200078e0206 */
[----:B------:R-:W-:Y:S01]  /*8550*/  ISETP.GE.AND P4, PT, R14, c[0x0][0x1d4], PT ;  /* 0x000075000e007a0c */ /* 0x000fe20003f86270 */
[----:B------:R-:W-:Y:S01]  /*8560*/  IMAD.WIDE.U32 R26, R226, c[0x0][0x1e0], RZ ;  /* 0x00007800e21a7a25 */ /* 0x000fe200078e00ff */
        /* <DEDUP_REMOVED lines=14> */
[----:B---3--:R-:W-:Y:S01]  /*8650*/  SHF.R.S32.HI R21, RZ, 0x1f, R225 ;  /* 0x0000001fff157819 */ /* 0x008fe200000114e1 */
        /* <DEDUP_REMOVED lines=40> */
[----:B------:R-:W-:-:S02]  /*88e0*/  @P0 LOP3.LUT R6, R20, 0xfffffff8, RZ, 0xc0, !PT ;  /* 0xfffffff814060812 */ /* 0x000fc400078ec0ff */
        /* <DEDUP_REMOVED lines=12> */
[----:B------:R-:W-:Y:S01]  /*89b0*/  IMAD R5, R215, c[0x0][0x214], R96 ;  /* 0x00008500d7057a24 */ /* 0x000fe200078e0260 */
[----:B------:R-:W0:Y:S03]  /*89c0*/  LDGDEPBAR ;  /* 0x00000000000079af */ /* 0x000e260000000000 */
[----:B------:R-:W-:-:S07]  /*89d0*/  IMAD.IADD R20, R25, 0x1, R5 ;  /* 0x0000000119147824 */ /* 0x000fce00078e0205 */
[----:B------:R-:W-:Y:S05]  /*89e0*/  @P0 BRA `(.L_x_2648) ;  /* 0x0000002000000947 */ /* 0x000fea0003800000 */
[----:B------:R-:W-:-:S04]  /*89f0*/  DEPBAR.LE SB0, 0x1 ;  /* 0x000080400000791a */ /* 0x000fc80000000000 */
[----:B------:R-:W-:Y:S05]  /*8a00*/  BRA `(.L_x_2649) ;  /* 0x00006a9000007947 */ /* 0x000fea0003800000 */
.L_x_2648:
        /* <DEDUP_REMOVED lines=70> */
.L_x_2652:
[----:B------:R-:W-:Y:S05]  /*8e70*/  BSYNC B0 ;  /* 0x0000000000007941 */ /* 0x000fea0003800000 */
.L_x_2651:
[--C-:B---3-5:R-:W-:Y:S01]  /*8e80*/  IMAD.MOV.U32 R43, RZ, RZ, R39.reuse ;  /* 0x000000ffff2b7224 */ /* 0x128fe200078e0027 */
[--C-:B------:R-:W-:Y:S01]  /*8e90*/  SHF.R.U64 R40, R38, 0x10, R39.reuse ;  /* 0x0000001026287819 */ /* 0x100fe20000001227 */
[----:B------:R-:W-:Y:S01]  /*8ea0*/  IMAD.MOV.U32 R32, RZ, RZ, R6 ;  /* 0x000000ffff207224 */ /* 0x000fe200078e0006 */
[----:B------:R-:W-:Y:S01]  /*8eb0*/  SHF.R.U32.HI R34, RZ, 0x10, R39 ;  /* 0x00000010ff227819 */ /* 0x000fe20000011627 */
[----:B------:R-:W-:Y:S01]  /*8ec0*/  IMAD.MOV.U32 R39, RZ, RZ, R7 ;  /* 0x000000ffff277224 */ /* 0x000fe200078e0007 */
[--C-:B------:R-:W-:Y:S01]  /*8ed0*/  SHF.R.U64 R49, R30, 0x10, R31.reuse ;  /* 0x000000101e317819 */ /* 0x100fe2000000121f */
[----:B------:R-:W-:Y:S01]  /*8ee0*/  IMAD R97, R97, -0x80, R36 ;  /* 0xffffff8061617824 */ /* 0x000fe200078e0224 */
[--C-:B------:R-:W-:Y:S01]  /*8ef0*/  SHF.R.U32.HI R35, RZ, 0x10, R31.reuse ;  /* 0x00000010ff237819 */ /* 0x100fe2000001161f */
[----:B------:R-:W-:Y:S01]  /*8f00*/  IMAD.MOV.U32 R52, RZ, RZ, R30 ;  /* 0x000000ffff347224 */ /* 0x000fe200078e001e */
[----:B------:R-:W-:Y:S01]  /*8f10*/  PRMT R32, R39, 0x5410, R32 ;  /* 0x0000541027207816 */ /* 0x000fe20000000020 */
[----:B------:R-:W-:Y:S01]  /*8f20*/  IMAD.MOV.U32 R37, RZ, RZ, R31 ;  /* 0x000000ffff257224 */ /* 0x000fe200078e001f */
[----:B------:R-:W-:Y:S01]  /*8f30*/  IMNMX R39, R97, 0x80, PT ;  /* 0x0000008061277817 */ /* 0x000fe20003800200 */
[----:B------:R-:W-:Y:S01]  /*8f40*/  IMAD.MOV.U32 R42, RZ, RZ, R38 ;  /* 0x000000ffff2a7224 */ /* 0x000fe200078e0026 */
[--C-:B------:R-:W-:Y:S01]  /*8f50*/  SHF.R.U64 R47, R28, 0x10, R29.reuse ;  /* 0x000000101c2f7819 */ /* 0x100fe2000000121d */
[--C-:B------:R-:W-:Y:S01]  /*8f60*/  IMAD.MOV.U32 R33, RZ, RZ, R29.reuse ;  /* 0x000000ffff217224 */ /* 0x100fe200078e001d */
[----:B------:R-:W-:Y:S01]  /*8f70*/  ISETP.GE.AND P0, PT, R2, R39, PT ;  /* 0x000000270200720c */ /* 0x000fe20003f06270 */
        /* <DEDUP_REMOVED lines=15> */
[----:B------:R-:W-:Y:S01]  /*9070*/  SHF.R.U64 R44, R8, 0x10, R9 ;  /* 0x00000010082c7819 */ /* 0x000fe20000001209 */
[----:B------:R-:W-:Y:S01]  /*9080*/  IMAD.MOV.U32 R5, RZ, RZ, R55 ;  /* 0x000000ffff057224 */ /* 0x000fe200078e0037 */
[----:B------:R-:W-:Y:S01]  /*9090*/  SHF.R.U32.HI R9, RZ, 0x10, R9 ;  /* 0x00000010ff097819 */ /* 0x000fe20000011609 */
[----:B------:R-:W-:-:S04]  /*90a0*/  DEPBAR.LE SB0, 0x1 ;  /* 0x000080400000791a */ /* 0x000fc80000000000 */
[--C-:B------:R-:W-:Y:S01]  /*90b0*/  SHF.R.U64 R4, R54, 0x10, R55.reuse ;  /* 0x0000001036047819 */ /* 0x100fe20000001237 */
[----:B------:R-:W-:Y:S01]  /*90c0*/  BSSY B1, `(.L_x_2653) ;  /* 0x00000bc000017945 */ /* 0x000fe20003800000 */
[----:B------:R-:W-:Y:S02]  /*90d0*/  SHF.R.U32.HI R8, RZ, 0x10, R55 ;  /* 0x00000010ff087819 */ /* 0x000fe40000011637 */
        /* <DEDUP_REMOVED lines=37> */
[--C-:B------:R-:W-:Y:S02]  /*9330*/  HADD2.F32 R7, -RZ, R34.reuse.H1_H1 ;  /* 0x30000022ff077230 */ /* 0x100fe40000004100 */
        /* <DEDUP_REMOVED lines=20> */
.L_x_2656:
[----:B------:R-:W-:Y:S05]  /*9480*/  BSYNC B0 ;  /* 0x0000000000007941 */ /* 0x000fea0003800000 */
.L_x_2655:
        /* <DEDUP_REMOVED lines=42> */
.L_x_2658:
[----:B------:R-:W-:Y:S05]  /*9730*/  BSYNC B0 ;  /* 0x0000000000007941 */ /* 0x000fea0003800000 */
.L_x_2657:
        /* <DEDUP_REMOVED lines=42> */
.L_x_2660:
[----:B------:R-:W-:Y:S05]  /*99e0*/  BSYNC B0 ;  /* 0x0000000000007941 */ /* 0x000fea0003800000 */
.L_x_2659:
[----:B-1----:R-:W-:-:S04]  /*99f0*/  IADD3 R4, R23, 0x60, RZ ;  /* 0x0000006017047810 */ /* 0x002fc80007ffe0ff */
        /* <DEDUP_REMOVED lines=40> */
.L_x_2654:
[----:B------:R-:W-:Y:S05]  /*9c80*/  BSYNC B1 ;  /* 0x0000000000017941 */ /* 0x000fea0003800000 */
.L_x_2653:
        /* <DEDUP_REMOVED lines=20> */
[----:B------:R-:W-:-:S02]  /*9dd0*/  HADD2.F32 R7, -RZ, R34.H1_H1 ;  /* 0x30000022ff077230 */ /* 0x000fc40000004100 */
[--C-:B------:R-:W-:Y:S02]  /*9de0*/  HADD2.F32 R42, -RZ, R6.reuse.H0_H0 ;  /* 0x20000006ff2a7230 */ /* 0x100fe40000004100 */
[----:B------:R-:W-:Y:S01]  /*9df0*/  HADD2.F32 R40, -RZ, R6.H1_H1 ;  /* 0x30000006ff287230 */ /* 0x000fe20000004100 */
[CC--:B------:R-:W-:Y:S01]  /*9e00*/  FMUL.FTZ R43, R7.reuse, R5.reuse ;  /* 0x00000005072b7220 */ /* 0x0c0fe20000410000 */
[----:B------:R-:W-:Y:S01]  /*9e10*/  HADD2.F32 R6, -RZ, R35.H1_H1 ;  /* 0x30000023ff067230 */ /* 0x000fe20000004100 */
[-C--:B------:R-:W-:Y:S01]  /*9e20*/  FMUL.FTZ R7, R7, R38.reuse ;  /* 0x0000002607077220 */ /* 0x080fe20000410000 */
[----:B------:R-:W-:Y:S02]  /*9e30*/  HADD2.F32 R45, -RZ, R36.H0_H0 ;  /* 0x20000024ff2d7230 */ /* 0x000fe40000004100 */
[----:B------:R-:W-:Y:S01]  /*9e40*/  HADD2.F32 R44, -RZ, R34.H0_H0 ;  /* 0x20000022ff2c7230 */ /* 0x000fe20000004100 */
[C---:B------:R-:W-:Y:S01]  /*9e50*/  FFMA.FTZ R38, R6.reuse, R38, -R43 ;  /* 0x0000002606267223 */ /* 0x040fe2000001082b */
[----:B------:R-:W-:Y:S01]  /*9e60*/  HADD2.F32 R43, -RZ, R37.H0_H0 ;  /* 0x20000025ff2b7230 */ /* 0x000fe20000004100 */
[----:B------:R-:W-:Y:S01]  /*9e70*/  FFMA.FTZ R5, R6, R5, R7 ;  /* 0x0000000506057223 */ /* 0x000fe20000010007 */
[----:B------:R-:W-:Y:S01]  /*9e80*/  HADD2.F32 R7, -RZ, R35.H0_H0 ;  /* 0x20000023ff077230 */ /* 0x000fe20000004100 */
[----:B------:R-:W-:-:S02]  /*9e90*/  FMUL.FTZ R6, R45, R40 ;  /* 0x000000282d067220 */ /* 0x000fc40000410000 */
[----:B------:R-:W-:Y:S01]  /*9ea0*/  FMUL.FTZ R46, R45, R42 ;  /* 0x0000002a2d2e7220 */ /* 0x000fe20000410000 */
[----:B------:R-:W-:Y:S01]  /*9eb0*/  F2FP.PACK_AB R5, R5, R38 ;  /* 0x000000260505723e */ /* 0x000fe200000000ff */
[CC--:B------:R-:W-:Y:S02]  /*9ec0*/  FMUL.FTZ R45, R44.reuse, R49.reuse ;  /* 0x000000312c2d7220 */ /* 0x0c0fe40000410000 */
[----:B------:R-:W-:Y:S02]  /*9ed0*/  FMUL.FTZ R44, R44, R4 ;  /* 0x000000042c2c7220 */ /* 0x000fe40000410000 */
[C---:B------:R-:W-:Y:S02]  /*9ee0*/  FFMA.FTZ R6, R43.reuse, R42, -R6 ;  /* 0x0000002a2b067223 */ /* 0x040fe40000010806 */
[----:B------:R-:W-:Y:S02]  /*9ef0*/  FFMA.FTZ R43, R43, R40, R46 ;  /* 0x000000282b2b7223 */ /* 0x000fe4000001002e */
[----:B------:R-:W-:Y:S01]  /*9f00*/  FFMA.FTZ R45, R7, R4, -R45 ;  /* 0x00000004072d7223 */ /* 0x000fe2000001082d */
[----:B------:R-:W-:Y:S01]  /*9f10*/  F2FP.PACK_AB R4, R47, R48 ;  /* 0x000000302f04723e */ /* 0x000fe200000000ff */
[----:B------:R-:W-:Y:S01]  /*9f20*/  FFMA.FTZ R44, R7, R49, R44 ;  /* 0x00000031072c7223 */ /* 0x000fe2000001002c */
[----:B------:R-:W-:-:S04]  /*9f30*/  F2FP.PACK_AB R6, R43, R6 ;  /* 0x000000062b06723e */ /* 0x000fc800000000ff */
[----:B------:R-:W-:-:S05]  /*9f40*/  F2FP.PACK_AB R7, R44, R45 ;  /* 0x0000002d2c07723e */ /* 0x000fca00000000ff */
[----:B------:R1:W-:Y:S02]  /*9f50*/  STS.128 [R41+0x11080], R4 ;  /* 0x0110800429007388 */ /* 0x0003e40000000c00 */
.L_x_2664:
[----:B------:R-:W-:Y:S05]  /*9f60*/  BSYNC B0 ;  /* 0x0000000000007941 */ /* 0x000fea0003800000 */
.L_x_2663:
[----:B-1----:R-:W-:Y:S01]  /*9f70*/  IADD3 R4, R23, 0x20, RZ ;  /* 0x0000002017047810 */ /* 0x002fe20007ffe0ff */
[----:B------:R-:W-:Y:S03]  /*9f80*/  BSSY B0, `(.L_x_2665) ;  /* 0x0000029000007945 */ /* 0x000fe60003800000 */
[----:B------:R-:W-:-:S13]  /*9f90*/  ISETP.GE.AND P0, PT, R4, c[0x0][0x27c], PT ;  /* 0x00009f0004007a0c */ /* 0x000fda0003f06270 */
        /* <DEDUP_REMOVED lines=39> */
.L_x_2666:
[----:B------:R-:W-:Y:S05]  /*a210*/  BSYNC B0 ;  /* 0x0000000000007941 */ /* 0x000fea0003800000 */
.L_x_2665:
        /* <DEDUP_REMOVED lines=42> */
.L_x_2668:
[----:B------:R-:W-:Y:S05]  /*a4c0*/  BSYNC B0 ;  /* 0x0000000000007941 */ /* 0x000fea0003800000 */
.L_x_2667:
[----:B-1----:R-:W-:-:S04]  /*a4d0*/  IADD3 R4, R23, 0x60, RZ ;  /* 0x0000006017047810 */ /* 0x002fc80007ffe0ff */
        /* <DEDUP_REMOVED lines=40> */
.L_x_2662:
[----:B------:R-:W-:Y:S05]  /*a760*/  BSYNC B1 ;  /* 0x0000000000017941 */ /* 0x000fea0003800000 */
.L_x_2661:
        /* <DEDUP_REMOVED lines=45> */
.L_x_2672:
[----:B------:R-:W-:Y:S05]  /*aa40*/  BSYNC B0 ;  /* 0x0000000000007941 */ /* 0x000fea0003800000 */
.L_x_2671:
        /* <DEDUP_REMOVED lines=42> */
.L_x_2674:
[----:B------:R-:W-:Y:S05]  /*acf0*/  BSYNC B0 ;  /* 0x0000000000007941 */ /* 0x000fea0003800000 */
.L_x_2673:
        /* <DEDUP_REMOVED lines=42> */
.L_x_2676:
[----:B------:R-:W-:Y:S05]  /*afa0*/  BSYNC B0 ;  /* 0x0000000000007941 */ /* 0x000fea0003800000 */
.L_x_2675:
        /* <DEDUP_REMOVED lines=41> */
.L_x_2670:
[----:B------:R-:W-:Y:S05]  /*b240*/  BSYNC B1 ;  /* 0x0000000000017941 */ /* 0x000fea0003800000 */
.L_x_2669:
        /* <DEDUP_REMOVED lines=44> */
.L_x_2679:
[----:B------:R-:W-:Y:S05]  /*b510*/  BSYNC B0 ;  /* 0x0000000000007941 */ /* 0x000fea0003800000 */
.L_x_2678:
        /* <DEDUP_REMOVED lines=42> */
.L_x_2681:
[----:B------:R-:W-:Y:S05]  /*b7c0*/  BSYNC B0 ;  /* 0x0000000000007941 */ /* 0x000fea0003800000 */
.L_x_2680:
        /* <DEDUP_REMOVED lines=42> */
.L_x_2683:
[----:B------:R-:W-:Y:S05]  /*ba70*/  BSYNC B0 ;  /* 0x0000000000007941 */ /* 0x000fea0003800000 */
.L_x_2682:
        /* <DEDUP_REMOVED lines=24> */
[----:B------:R-:W-:Y:S01]  /*bc00*/  FFMA.FTZ R32, R31, R26, -R32 ;  /* 0x0000001a1f207223 */ /* 0x000fe20000010820 */
[----:B------:R-:W-:Y:S01]  /*bc10*/  HADD2.F32 R4, -RZ, R11.H0_H0 ;  /* 0x2000000bff047230 */ /* 0x000fe20000004100 */
[----:B------:R-:W-:-:S02]  /*bc20*/  FMUL.FTZ R11, R10, R29 ;  /* 0x0000001d0a0b7220 */ /* 0x000fc40000410000 */
[----:B------:R-:W-:Y:S02]  /*bc30*/  FMUL.FTZ R26, R10, R5 ;  /* 0x000000050a1a7220 */ /* 0x000fe40000410000 */
[C---:B------:R-:W-:Y:S02]  /*bc40*/  FMUL.FTZ R10, R8.reuse, R7 ;  /* 0x00000007080a7220 */ /* 0x040fe40000410000 */
[----:B------:R-:W-:Y:S02]  /*bc50*/  FMUL.FTZ R8, R8, R6 ;  /* 0x0000000608087220 */ /* 0x000fe40000410000 */
[----:B------:R-:W-:Y:S02]  /*bc60*/  FFMA.FTZ R31, R31, R28, R34 ;  /* 0x0000001c1f1f7223 */ /* 0x000fe40000010022 */
[----:B------:R-:W-:Y:S02]  /*bc70*/  FFMA.FTZ R30, R33, R27, R30 ;  /* 0x0000001b211e7223 */ /* 0x000fe4000001001e */
[----:B------:R-:W-:-:S02]  /*bc80*/  FFMA.FTZ R11, R4, R5, -R11 ;  /* 0x00000005040b7223 */ /* 0x000fc4000001080b */
[----:B------:R-:W-:Y:S01]  /*bc90*/  FFMA.FTZ R26, R4, R29, R26 ;  /* 0x0000001d041a7223 */ /* 0x000fe2000001001a */
[----:B------:R-:W-:Y:S01]  /*bca0*/  F2FP.PACK_AB R4, R31, R32 ;  /* 0x000000201f04723e */ /* 0x000fe200000000ff */
[C---:B------:R-:W-:Y:S01]  /*bcb0*/  FFMA.FTZ R10, R9.reuse, R6, -R10 ;  /* 0x00000006090a7223 */ /* 0x040fe2000001080a */
[----:B------:R-:W-:Y:S01]  /*bcc0*/  F2FP.PACK_AB R5, R30, R23 ;  /* 0x000000171e05723e */ /* 0x000fe200000000ff */
[----:B------:R-:W-:Y:S01]  /*bcd0*/  FFMA.FTZ R7, R9, R7, R8 ;  /* 0x0000000709077223 */ /* 0x000fe20000010008 */
[----:B------:R-:W-:-:S04]  /*bce0*/  F2FP.PACK_AB R6, R26, R11 ;  /* 0x0000000b1a06723e */ /* 0x000fc800000000ff */
[----:B------:R-:W-:-:S05]  /*bcf0*/  F2FP.PACK_AB R7, R7, R10 ;  /* 0x0000000a0707723e */ /* 0x000fca00000000ff */
[----:B------:R1:W-:Y:S01]  /*bd00*/  STS.128 [R41+0x1f080], R4 ;  /* 0x01f0800429007388 */ /* 0x0003e20000000c00 */
[----:B------:R-:W-:Y:S05]  /*bd10*/  BRA `(.L_x_2677) ;  /* 0x0000377000007947 */ /* 0x000fea0003800000 */
.L_x_2650:
        /* <DEDUP_REMOVED lines=28> */
.L_x_2685:
[----:B------:R-:W-:Y:S05]  /*bee0*/  BSYNC B0 ;  /* 0x0000000000007941 */ /* 0x000fea0003800000 */
.L_x_2684:
[----:B-----5:R-:W-:Y:S01]  /*bef0*/  IMAD.MOV.U32 R58, RZ, RZ, R28 ;  /* 0x000000ffff3a7224 */ /* 0x020fe200078e001c */
[----:B------:R-:W-:Y:S01]  /*bf00*/  SHF.R.U64 R55, R28, 0x10, R29 ;  /* 0x000000101c377819 */ /* 0x000fe2000000121d */
[--C-:B------:R-:W-:Y:S01]  /*bf10*/  IMAD.MOV.U32 R40, RZ, RZ, R31.reuse ;  /* 0x000000ffff287224 */ /* 0x100fe200078e001f */
[--C-:B------:R-:W-:Y:S01]  /*bf20*/  SHF.R.U64 R52, R30, 0x10, R31.reuse ;  /* 0x000000101e347819 */ /* 0x100fe2000000121f */
[----:B------:R-:W-:Y:S01]  /*bf30*/  IMAD R97, R97, -0x80, R36 ;  /* 0xffffff8061617824 */ /* 0x000fe200078e0224 */
[----:B------:R-:W-:Y:S01]  /*bf40*/  SHF.R.U32.HI R54, RZ, 0x10, R31 ;  /* 0x00000010ff367819 */ /* 0x000fe2000001161f */
[--C-:B------:R-:W-:Y:S01]  /*bf50*/  IMAD.MOV.U32 R31, RZ, RZ, R33.reuse ;  /* 0x000000ffff1f7224 */ /* 0x100fe200078e0021 */
[--C-:B------:R-:W-:Y:S01]  /*bf60*/  SHF.R.U64 R28, R32, 0x10, R33.reuse ;  /* 0x00000010201c7819 */ /* 0x100fe20000001221 */
[----:B-1----:R-:W-:Y:S01]  /*bf70*/  IMAD.MOV.U32 R50, RZ, RZ, R34 ;  /* 0x000000ffff327224 */ /* 0x002fe200078e0022 */
        /* <DEDUP_REMOVED lines=110> */
[-C--:B------:R-:W-:Y:S01]  /*c660*/  FMUL.FTZ R50, R52, R57.reuse ;  /* 0x0000003934327220 */ /* 0x080fe20000410000 */
        /* <DEDUP_REMOVED lines=26> */
.L_x_2689:
[----:B------:R-:W-:Y:S05]  /*c810*/  BSYNC B0 ;  /* 0x0000000000007941 */ /* 0x000fea0003800000 */
.L_x_2688:
[----:B------:R-:W-:-:S13]  /*c820*/  ISETP.GE.AND P0, PT, R221, c[0x0][0x27c], PT ;  /* 0x00009f00dd007a0c */ /* 0x000fda0003f06270 */
[----:B------:R-:W-:Y:S05]  /*c830*/  @P0 BRA `(.L_x_2687) ;  /* 0x000005f000000947 */ /* 0x000fea0003800000 */
[----:B-1----:R-:W-:Y:S01]  /*c840*/  SHF.R.S32.HI R6, RZ, 0x1f, R221 ;  /* 0x0000001fff067819 */ /* 0x002fe200000114dd */
[----:B------:R-:W-:Y:S02]  /*c850*/  HADD2.F32 R58, -RZ, R26.H1_H1 ;  /* 0x3000001aff3a7230 */ /* 0x000fe40000004100 */
[----:B------:R-:W-:Y:S01]  /*c860*/  HADD2.F32 R71, -RZ, R28.H1_H1 ;  /* 0x3000001cff477230 */ /* 0x000fe20000004100 */
[CC--:B------:R-:W-:Y:S01]  /*c870*/  LEA.HI R9, R6.reuse, R221.reuse, RZ, 0x3 ;  /* 0x000000dd06097211 */ /* 0x0c0fe200078f18ff */
[--C-:B------:R-:W-:Y:S01]  /*c880*/  HADD2.F32 R59, -RZ, R29.reuse.H1_H1 ;  /* 0x3000001dff3b7230 */ /* 0x100fe20000004100 */
[----:B------:R-:W-:Y:S01]  /*c890*/  LEA.HI R6, R6, R221, RZ, 0x6 ;  /* 0x000000dd06067211 */ /* 0x000fe200078f30ff */
[----:B------:R-:W-:Y:S01]  /*c8a0*/  HADD2.F32 R55, -RZ, R29.H0_H0 ;  /* 0x2000001dff377230 */ /* 0x000fe20000004100 */
[----:B------:R-:W-:Y:S01]  /*c8b0*/  LEA.HI.SX32 R7, R9, R48, 0x1d ;  /* 0x0000003009077211 */ /* 0x000fe200078feaff */
[----:B------:R-:W-:Y:S01]  /*c8c0*/  HADD2.F32 R52, -RZ, R30.H1_H1 ;  /* 0x3000001eff347230 */ /* 0x000fe20000004100 */
[----:B------:R-:W-:Y:S01]  /*c8d0*/  SHF.L.U32 R6, R6, 0x7, RZ ;  /* 0x0000000706067819 */ /* 0x000fe200000006ff */
[--C-:B------:R-:W-:Y:S01]  /*c8e0*/  HADD2.F32 R72, -RZ, R31.reuse.H1_H1 ;  /* 0x3000001fff487230 */ /* 0x100fe20000004100 */
[----:B------:R-:W-:Y:S01]  /*c8f0*/  SHF.R.S32.HI R4, RZ, 0x1f, R7 ;  /* 0x0000001fff047819 */ /* 0x000fe20000011407 */
[----:B------:R-:W-:Y:S01]  /*c900*/  HADD2.F32 R70, -RZ, R31.H0_H0 ;  /* 0x2000001fff467230 */ /* 0x000fe20000004100 */
[----:B------:R-:W-:Y:S01]  /*c910*/  SHF.L.U32 R5, R7, 0x3, RZ ;  /* 0x0000000307057819 */ /* 0x000fe200000006ff */
[----:B------:R-:W-:Y:S01]  /*c920*/  HADD2.F32 R68, -RZ, R32.H1_H1 ;  /* 0x30000020ff447230 */ /* 0x000fe20000004100 */
[----:B------:R-:W-:Y:S01]  /*c930*/  LEA.HI R4, R4, R7, RZ, 0x3 ;  /* 0x0000000704047211 */ /* 0x000fe200078f18ff */
[----:B------:R-:W-:Y:S01]  /*c940*/  HADD2.F32 R54, -RZ, R26.H0_H0 ;  /* 0x2000001aff367230 */ /* 0x000fe20000004100 */
[C---:B------:R-:W-:Y:S01]  /*c950*/  LOP3.LUT R9, R46.reuse, 0x38, R9, 0xf8, !PT ;  /* 0x000000382e097812 */ /* 0x040fe200078ef809 */
[----:B------:R-:W-:Y:S01]  /*c960*/  HADD2.F32 R53, -RZ, R23.H1_H1 ;  /* 0x30000017ff357230 */ /* 0x000fe20000004100 */
[----:B------:R-:W-:Y:S01]  /*c970*/  LOP3.LUT R5, R46, 0x38, R5, 0xf8, !PT ;  /* 0x000000382e057812 */ /* 0x000fe200078ef805 */
[----:B------:R-:W-:Y:S01]  /*c980*/  HADD2.F32 R69, -RZ, R28.H0_H0 ;  /* 0x2000001cff457230 */ /* 0x000fe20000004100 */
        /* <DEDUP_REMOVED lines=16> */
[----:B--2---:R-:W-:Y:S01]  /*ca90*/  HADD2.F32 R57, -RZ, R4.H0_H0 ;  /* 0x20000004ff397230 */ /* 0x004fe20000004100 */
[----:B------:R-:W-:Y:S01]  /*caa0*/  FMUL.FTZ R56, R45, R58 ;  /* 0x0000003a2d387220 */ /* 0x000fe20000410000 */
[----:B------:R-:W-:-:S02]  /*cab0*/  HADD2.F32 R8, -RZ, R9.H0_H0 ;  /* 0x20000009ff087230 */ /* 0x000fc40000004100 */
[----:B------:R-:W-:Y:S02]  /*cac0*/  HADD2.F32 R47, -RZ, R9.H1_H1 ;  /* 0x30000009ff2f7230 */ /* 0x000fe40000004100 */
[----:B------:R-:W-:Y:S01]  /*cad0*/  HADD2.F32 R4, -RZ, R4.H1_H1 ;  /* 0x30000004ff047230 */ /* 0x000fe20000004100 */
[----:B------:R-:W-:Y:S01]  /*cae0*/  FMUL.FTZ R50, R8, R55 ;  /* 0x0000003708327220 */ /* 0x000fe20000410000 */
[----:B------:R-:W-:Y:S02]  /*caf0*/  HADD2.F32 R9, -RZ, R10.H0_H0 ;  /* 0x2000000aff097230 */ /* 0x000fe40000004100 */
[----:B------:R-:W-:Y:S01]  /*cb00*/  HADD2.F32 R49, -RZ, R6.H0_H0 ;  /* 0x20000006ff317230 */ /* 0x000fe20000004100 */
[C---:B------:R-:W-:Y:S01]  /*cb10*/  FMUL.FTZ R58, R4.reuse, R58 ;  /* 0x0000003a043a7220 */ /* 0x040fe20000410000 */
[--C-:B------:R-:W-:Y:S01]  /*cb20*/  HADD2.F32 R51, -RZ, R5.reuse.H0_H0 ;  /* 0x20000005ff337230 */ /* 0x100fe20000004100 */
[----:B------:R-:W-:Y:S01]  /*cb30*/  FFMA.FTZ R56, R4, R71, R56 ;  /* 0x0000004704387223 */ /* 0x000fe20000010038 */
[----:B------:R-:W-:Y:S01]  /*cb40*/  HADD2.F32 R46, -RZ, R5.H1_H1 ;  /* 0x30000005ff2e7230 */ /* 0x000fe20000004100 */
[-C--:B------:R-:W-:Y:S01]  /*cb50*/  FMUL.FTZ R5, R44, R59.reuse ;  /* 0x0000003b2c057220 */ /* 0x080fe20000410000 */
[----:B------:R-:W-:Y:S01]  /*cb60*/  HADD2.F32 R48, -RZ, R10.H1_H1 ;  /* 0x3000000aff307230 */ /* 0x000fe20000004100 */
[-C--:B------:R-:W-:Y:S01]  /*cb70*/  FMUL.FTZ R4, R9, R52.reuse ;  /* 0x0000003409047220 */ /* 0x080fe20000410000 */
[----:B------:R-:W-:Y:S01]  /*cb80*/  HADD2.F32 R6, -RZ, R6.H1_H1 ;  /* 0x30000006ff067230 */ /* 0x000fe20000004100 */
[----:B------:R-:W-:Y:S01]  /*cb90*/  FMUL.FTZ R59, R57, R59 ;  /* 0x0000003b393b7220 */ /* 0x000fe20000410000 */
[----:B------:R-:W-:Y:S01]  /*cba0*/  HADD2.F32 R10, -RZ, R11.H0_H0 ;  /* 0x2000000bff0a7230 */ /* 0x000fe20000004100 */
[----:B------:R-:W-:Y:S01]  /*cbb0*/  FMUL.FTZ R52, R49, R52 ;  /* 0x0000003431347220 */ /* 0x000fe20000410000 */
[--C-:B------:R-:W-:Y:S01]  /*cbc0*/  HADD2.F32 R75, -RZ, R7.reuse.H0_H0 ;  /* 0x20000007ff4b7230 */ /* 0x100fe20000004100 */
[----:B------:R-:W-:Y:S01]  /*cbd0*/  FFMA.FTZ R57, R57, R72, R5 ;  /* 0x0000004839397223 */ /* 0x000fe20000010005 */
[----:B------:R-:W-:Y:S01]  /*cbe0*/  HADD2.F32 R73, -RZ, R7.H1_H1 ;  /* 0x30000007ff497230 */ /* 0x000fe20000004100 */
[C---:B------:R-:W-:Y:S01]  /*cbf0*/  FMUL.FTZ R55, R51.reuse, R55 ;  /* 0x0000003733377220 */ /* 0x040fe20000410000 */
[----:B------:R-:W-:Y:S01]  /*cc00*/  HADD2.F32 R11, -RZ, R11.H1_H1 ;  /* 0x3000000bff0b7230 */ /* 0x000fe20000004100 */
[----:B------:R-:W-:Y:S01]  /*cc10*/  FFMA.FTZ R50, R51, R70, R50 ;  /* 0x0000004633327223 */ /* 0x000fe20000010032 */
[----:B------:R-:W-:Y:S01]  /*cc20*/  HADD2.F32 R51, -RZ, R30.H0_H0 ;  /* 0x2000001eff337230 */ /* 0x000fe20000004100 */
[----:B------:R-:W-:Y:S01]  /*cc30*/  FFMA.FTZ R49, R49, R68, R4 ;  /* 0x0000004431317223 */ /* 0x000fe20000010004 */
[----:B------:R-:W-:Y:S01]  /*cc40*/  HADD2.F32 R4, -RZ, R23.H0_H0 ;  /* 0x20000017ff047230 */ /* 0x000fe20000004100 */
[----:B------:R-:W-:-:S02]  /*cc50*/  FMUL.FTZ R5, R47, R54 ;  /* 0x000000362f057220 */ /* 0x000fc40000410000 */
[-C--:B------:R-:W-:Y:S02]  /*cc60*/  FMUL.FTZ R7, R48, R53.reuse ;  /* 0x0000003530077220 */ /* 0x080fe40000410000 */
[----:B------:R-:W-:Y:S02]  /*cc70*/  FMUL.FTZ R53, R6, R53 ;  /* 0x0000003506357220 */ /* 0x000fe40000410000 */
[C---:B------:R-:W-:Y:S02]  /*cc80*/  FMUL.FTZ R54, R46.reuse, R54 ;  /* 0x000000362e367220 */ /* 0x040fe40000410000 */
[----:B------:R-:W-:Y:S02]  /*cc90*/  FFMA.FTZ R5, R46, R69, R5 ;  /* 0x000000452e057223 */ /* 0x000fe40000010005 */
[----:B------:R-:W-:Y:S02]  /*cca0*/  FFMA.FTZ R6, R6, R67, R7 ;  /* 0x0000004306067223 */ /* 0x000fe40000010007 */
[----:B------:R-:W-:Y:S01]  /*ccb0*/  FMUL.FTZ R46, R10, R51 ;  /* 0x000000330a2e7220 */ /* 0x000fe20000410000 */
[----:B------:R-:W-:Y:S01]  /*ccc0*/  F2FP.PACK_AB R5, R5, R50 ;  /* 0x000000320505723e */ /* 0x000fe200000000ff */
[----:B------:R-:W-:Y:S01]  /*ccd0*/  FMUL.FTZ R7, R11, R4 ;  /* 0x000000040b077220 */ /* 0x000fe20000410000 */
[----:B------:R-:W-:Y:S01]  /*cce0*/  F2FP.PACK_AB R6, R6, R49 ;  /* 0x000000310606723e */ /* 0x000fe200000000ff */
[----:B------:R-:W-:-:S02]  /*ccf0*/  FMUL.FTZ R51, R75, R51 ;  /* 0x000000334b337220 */ /* 0x000fc40000410000 */
[C---:B------:R-:W-:Y:S02]  /*cd00*/  FMUL.FTZ R4, R73.reuse, R4 ;  /* 0x0000000449047220 */ /* 0x040fe40000410000 */
[----:B------:R-:W-:Y:S02]  /*cd10*/  FFMA.FTZ R7, R73, R62, R7 ;  /* 0x0000003e49077223 */ /* 0x000fe40000010007 */
        /* <DEDUP_REMOVED lines=17> */
.L_x_2687:
[----:B------:R-:W-:Y:S05]  /*ce30*/  BSYNC B1 ;  /* 0x0000000000017941 */ /* 0x000fea0003800000 */
.L_x_2686:
        /* <DEDUP_REMOVED lines=21> */
[----:B------:R-:W-:Y:S01]  /*cf90*/  HADD2.F32 R57, -RZ, R37.H1_H1 ;  /* 0x30000025ff397230 */ /* 0x000fe20000004100 */
[----:B------:R-:W-:Y:S01]  /*cfa0*/  LOP3.LUT R6, R5, R42, RZ, 0x3c, !PT ;  /* 0x0000002a05067212 */ /* 0x000fe200078e3cff */
[--C-:B------:R-:W-:Y:S01]  /*cfb0*/  HADD2.F32 R59, -RZ, R39.reuse.H0_H0 ;  /* 0x20000027ff3b7230 */ /* 0x100fe20000004100 */
[----:B------:R-:W-:Y:S01]  /*cfc0*/  SHF.L.U32 R5, R7, 0x3, RZ ;  /* 0x0000000307057819 */ /* 0x000fe200000006ff */
[----:B------:R-:W-:Y:S01]  /*cfd0*/  HADD2.F32 R66, -RZ, R38.H1_H1 ;  /* 0x30000026ff427230 */ /* 0x000fe20000004100 */
[----:B------:R-:W-:Y:S01]  /*cfe0*/  LEA.HI R4, R4, R7, RZ, 0x3 ;  /* 0x0000000704047211 */ /* 0x000fe200078f18ff */
[----:B------:R-:W-:Y:S01]  /*cff0*/  HADD2.F32 R67, -RZ, R39.H1_H1 ;  /* 0x30000027ff437230 */ /* 0x000fe20000004100 */
[----:B------:R-:W-:Y:S01]  /*d000*/  LOP3.LUT R5, R44, 0x38, R5, 0xf8, !PT ;  /* 0x000000382c057812 */ /* 0x000fe200078ef805 */
[----:B------:R-:W-:Y:S01]  /*d010*/  HADD2.F32 R62, -RZ, R36.H1_H1 ;  /* 0x30000024ff3e7230 */ /* 0x000fe20000004100 */
[----:B------:R-:W-:Y:S01]  /*d020*/  SHF.L.U32 R4, R4, 0xa, RZ ;  /* 0x0000000a04047819 */ /* 0x000fe200000006ff */
[----:B------:R-:W-:Y:S01]  /*d030*/  HADD2.F32 R70, -RZ, R34.H0_H0 ;  /* 0x20000022ff467230 */ /* 0x000fe20000004100 */
[----:B------:R-:W-:Y:S01]  /*d040*/  IADD3 R47, R41, R6, RZ ;  /* 0x00000006292f7210 */ /* 0x000fe20007ffe0ff */
[----:B------:R-:W-:Y:S01]  /*d050*/  HADD2.F32 R76, -RZ, R33.H0_H0 ;  /* 0x20000021ff4c7230 */ /* 0x000fe20000004100 */
[----:B------:R-:W-:Y:S01]  /*d060*/  LOP3.LUT R5, R5, R42, RZ, 0x3c, !PT ;  /* 0x0000002a05057212 */ /* 0x000fe200078e3cff */
[----:B------:R-:W-:Y:S01]  /*d070*/  HADD2.F32 R79, -RZ, R38.H0_H0 ;  /* 0x20000026ff4f7230 */ /* 0x000fe20000004100 */
[----:B------:R-:W-:-:S02]  /*d080*/  LOP3.LUT R4, R4, 0x7fffe000, RZ, 0xc0, !PT ;  /* 0x7fffe00004047812 */ /* 0x000fc400078ec0ff */
        /* <DEDUP_REMOVED lines=9> */
[--C-:B--2---:R-:W-:Y:S01]  /*d120*/  HADD2.F32 R55, -RZ, R4.reuse.H1_H1 ;  /* 0x30000004ff377230 */ /* 0x104fe20000004100 */
[C---:B------:R-:W-:Y:S01]  /*d130*/  FMUL.FTZ R72, R56.reuse, R49 ;  /* 0x0000003138487220 */ /* 0x040fe20000410000 */
[----:B------:R-:W-:Y:S02]  /*d140*/  HADD2.F32 R54, -RZ, R5.H0_H0 ;  /* 0x20000005ff367230 */ /* 0x000fe40000004100 */
[----:B------:R-:W-:Y:S01]  /*d150*/  HADD2.F32 R51, -RZ, R9.H1_H1 ;  /* 0x30000009ff337230 */ /* 0x000fe20000004100 */
[----:B------:R-:W-:Y:S01]  /*d160*/  FMUL.FTZ R73, R56, R55 ;  /* 0x0000003738497220 */ /* 0x000fe20000410000 */
[----:B------:R-:W-:Y:S01]  /*d170*/  HADD2.F32 R58, -RZ, R4.H0_H0 ;  /* 0x20000004ff3a7230 */ /* 0x000fe20000004100 */
[C---:B------:R-:W-:Y:S01]  /*d180*/  FMUL.FTZ R4, R71.reuse, R8 ;  /* 0x0000000847047220 */ /* 0x040fe20000410000 */
[----:B------:R-:W-:Y:S01]  /*d190*/  HADD2.F32 R9, -RZ, R10.H0_H0 ;  /* 0x2000000aff097230 */ /* 0x000fe20000004100 */
[-C--:B------:R-:W-:Y:S01]  /*d1a0*/  FMUL.FTZ R71, R71, R54.reuse ;  /* 0x0000003647477220 */ /* 0x080fe20000410000 */
[----:B------:R-:W-:Y:S01]  /*d1b0*/  HADD2.F32 R53, -RZ, R6.H0_H0 ;  /* 0x20000006ff357230 */ /* 0x000fe20000004100 */
[----:B------:R-:W-:Y:S01]  /*d1c0*/  FFMA.FTZ R54, R59, R54, R4 ;  /* 0x000000363b367223 */ /* 0x000fe20000010004 */
[--C-:B------:R-:W-:Y:S01]  /*d1d0*/  HADD2.F32 R50, -RZ, R7.reuse.H0_H0 ;  /* 0x20000007ff327230 */ /* 0x100fe20000004100 */
[C---:B------:R-:W-:Y:S01]  /*d1e0*/  FMUL.FTZ R4, R66.reuse, R9 ;  /* 0x0000000942047220 */ /* 0x040fe20000410000 */
[----:B------:R-:W-:Y:S01]  /*d1f0*/  HADD2.F32 R77, -RZ, R7.H1_H1 ;  /* 0x30000007ff4d7230 */ /* 0x000fe20000004100 */
[-C--:B------:R-:W-:Y:S01]  /*d200*/  FMUL.FTZ R74, R57, R58.reuse ;  /* 0x0000003a394a7220 */ /* 0x080fe20000410000 */
[----:B------:R-:W-:Y:S01]  /*d210*/  HADD2.F32 R56, -RZ, R40.H1_H1 ;  /* 0x30000028ff387230 */ /* 0x000fe20000004100 */
[----:B------:R-:W-:Y:S01]  /*d220*/  FFMA.FTZ R75, R67, R58, R75 ;  /* 0x0000003a434b7223 */ /* 0x000fe2000001004b */
[----:B------:R-:W-:Y:S01]  /*d230*/  HADD2.F32 R52, -RZ, R10.H1_H1 ;  /* 0x3000000aff347230 */ /* 0x000fe20000004100 */
[----:B------:R-:W-:Y:S01]  /*d240*/  FMUL.FTZ R69, R66, R53 ;  /* 0x0000003542457220 */ /* 0x000fe20000410000 */
[----:B------:R-:W-:Y:S01]  /*d250*/  HADD2.F32 R7, -RZ, R33.H1_H1 ;  /* 0x30000021ff077230 */ /* 0x000fe20000004100 */
[----:B------:R-:W-:Y:S01]  /*d260*/  FFMA.FTZ R72, R62, R55, R72 ;  /* 0x000000373e487223 */ /* 0x000fe20000010048 */
[----:B------:R-:W-:Y:S01]  /*d270*/  HADD2.F32 R5, -RZ, R5.H1_H1 ;  /* 0x30000005ff057230 */ /* 0x000fe20000004100 */
[----:B------:R-:W-:Y:S01]  /*d280*/  FFMA.FTZ R53, R56, R53, R4 ;  /* 0x0000003538357223 */ /* 0x000fe20000010004 */
[----:B------:R-:W-:Y:S01]  /*d290*/  HADD2.F32 R6, -RZ, R6.H1_H1 ;  /* 0x30000006ff067230 */ /* 0x000fe20000004100 */
[C---:B------:R-:W-:Y:S01]  /*d2a0*/  FMUL.FTZ R55, R70.reuse, R51 ;  /* 0x0000003346377220 */ /* 0x040fe20000410000 */
[----:B------:R-:W-:Y:S01]  /*d2b0*/  HADD2.F32 R10, -RZ, R11.H0_H0 ;  /* 0x2000000bff0a7230 */ /* 0x000fe20000004100 */
[C---:B------:R-:W-:Y:S01]  /*d2c0*/  FMUL.FTZ R4, R7.reuse, R52 ;  /* 0x0000003407047220 */ /* 0x040fe20000410000 */
[----:B------:R-:W-:Y:S01]  /*d2d0*/  HADD2.F32 R58, -RZ, R36.H0_H0 ;  /* 0x20000024ff3a7230 */ /* 0x000fe20000004100 */
[-C--:B------:R-:W-:Y:S01]  /*d2e0*/  FMUL.FTZ R70, R70, R5.reuse ;  /* 0x0000000546467220 */ /* 0x080fe20000410000 */
[----:B------:R-:W-:Y:S01]  /*d2f0*/  HADD2.F32 R57, -RZ, R35.H1_H1 ;  /* 0x30000023ff397230 */ /* 0x000fe20000004100 */
[-C--:B------:R-:W-:Y:S01]  /*d300*/  FMUL.FTZ R68, R7, R6.reuse ;  /* 0x0000000607447220 */ /* 0x080fe20000410000 */
[----:B------:R-:W-:Y:S01]  /*d310*/  HADD2.F32 R11, -RZ, R11.H1_H1 ;  /* 0x3000000bff0b7230 */ /* 0x000fe20000004100 */
[----:B------:R-:W-:Y:S01]  /*d320*/  FFMA.FTZ R5, R58, R5, R55 ;  /* 0x000000053a057223 */ /* 0x000fe20000010037 */
[----:B------:R-:W-:Y:S01]  /*d330*/  HADD2.F32 R55, -RZ, R40.H0_H0 ;  /* 0x20000028ff377230 */ /* 0x000fe20000004100 */
[----:B------:R-:W-:Y:S01]  /*d340*/  FFMA.FTZ R6, R57, R6, R4 ;  /* 0x0000000639067223 */ /* 0x000fe20000010004 */
[----:B------:R-:W-:Y:S01]  /*d350*/  HADD2.F32 R4, -RZ, R35.H0_H0 ;  /* 0x20000023ff047230 */ /* 0x000fe20000004100 */
[----:B------:R-:W-:Y:S01]  /*d360*/  FMUL.FTZ R7, R76, R11 ;  /* 0x0000000b4c077220 */ /* 0x000fe20000410000 */
[----:B------:R-:W-:Y:S01]  /*d370*/  F2FP.PACK_AB R5, R5, R54 ;  /* 0x000000360505723e */ /* 0x000fe200000000ff */
[----:B------:R-:W-:Y:S01]  /*d380*/  FMUL.FTZ R66, R79, R50 ;  /* 0x000000324f427220 */ /* 0x000fe20000410000 */
[----:B------:R-:W-:Y:S01]  /*d390*/  F2FP.PACK_AB R6, R6, R53 ;  /* 0x000000350606723e */ /* 0x000fe200000000ff */
[----:B------:R-:W-:-:S02]  /*d3a0*/  FMUL.FTZ R76, R76, R77 ;  /* 0x0000004d4c4c7220 */ /* 0x000fc40000410000 */
[----:B------:R-:W-:Y:S02]  /*d3b0*/  FMUL.FTZ R78, R79, R10 ;  /* 0x0000000a4f4e7220 */ /* 0x000fe40000410000 */
        /* <DEDUP_REMOVED lines=18> */
.L_x_2693:
[----:B------:R-:W-:Y:S05]  /*d4e0*/  BSYNC B0 ;  /* 0x0000000000007941 */ /* 0x000fea0003800000 */
.L_x_2692:
[----:B------:R-:W-:-:S13]  /*d4f0*/  ISETP.GE.AND P0, PT, R221, c[0x0][0x27c], PT ;  /* 0x00009f00dd007a0c */ /* 0x000fda0003f06270 */
[----:B------:R-:W-:Y:S05]  /*d500*/  @P0 BRA `(.L_x_2691) ;  /* 0x000005f000000947 */ /* 0x000fea0003800000 */
[----:B-1----:R-:W-:Y:S01]  /*d510*/  SHF.R.S32.HI R6, RZ, 0x1f, R221 ;  /* 0x0000001fff067819 */ /* 0x002fe200000114dd */
[--C-:B------:R-:W-:Y:S02]  /*d520*/  HADD2.F32 R67, -RZ, R29.reuse.H0_H0 ;  /* 0x2000001dff437230 */ /* 0x100fe40000004100 */
[----:B------:R-:W-:Y:S01]  /*d530*/  HADD2.F32 R52, -RZ, R26.H1_H1 ;  /* 0x3000001aff347230 */ /* 0x000fe20000004100 */
[CC--:B------:R-:W-:Y:S01]  /*d540*/  LEA.HI R5, R6.reuse, R221.reuse, RZ, 0x3 ;  /* 0x000000dd06057211 */ /* 0x0c0fe200078f18ff */
[----:B------:R-:W-:Y:S01]  /*d550*/  HADD2.F32 R53, -RZ, R29.H1_H1 ;  /* 0x3000001dff357230 */ /* 0x000fe20000004100 */
[----:B------:R-:W-:Y:S01]  /*d560*/  LEA.HI R6, R6, R221, RZ, 0x6 ;  /* 0x000000dd06067211 */ /* 0x000fe200078f30ff */
[--C-:B------:R-:W-:Y:S01]  /*d570*/  HADD2.F32 R55, -RZ, R31.reuse.H0_H0 ;  /* 0x2000001fff377230 */ /* 0x100fe20000004100 */
[----:B------:R-:W-:Y:S01]  /*d580*/  LEA.HI.SX32 R7, R5, R46, 0x1d ;  /* 0x0000002e05077211 */ /* 0x000fe200078feaff */
[----:B------:R-:W-:Y:S01]  /*d590*/  HADD2.F32 R62, -RZ, R30.H1_H1 ;  /* 0x3000001eff3e7230 */ /* 0x000fe20000004100 */
[----:B------:R-:W-:Y:S01]  /*d5a0*/  LOP3.LUT R5, R44, 0x38, R5, 0xf8, !PT ;  /* 0x000000382c057812 */ /* 0x000fe200078ef805 */
[----:B------:R-:W-:Y:S01]  /*d5b0*/  HADD2.F32 R57, -RZ, R31.H1_H1 ;  /* 0x3000001fff397230 */ /* 0x000fe20000004100 */
[----:B------:R-:W-:Y:S01]  /*d5c0*/  SHF.R.S32.HI R4, RZ, 0x1f, R7 ;  /* 0x0000001fff047819 */ /* 0x000fe20000011407 */
[----:B------:R-:W-:Y:S01]  /*d5d0*/  HADD2.F32 R66, -RZ, R26.H0_H0 ;  /* 0x2000001aff427230 */ /* 0x000fe20000004100 */
[----:B------:R-:W-:Y:S01]  /*d5e0*/  LOP3.LUT R8, R5, R42, RZ, 0x3c, !PT ;  /* 0x0000002a05087212 */ /* 0x000fe200078e3cff */
[--C-:B------:R-:W-:Y:S01]  /*d5f0*/  HADD2.F32 R59, -RZ, R23.reuse.H1_H1 ;  /* 0x30000017ff3b7230 */ /* 0x100fe20000004100 */
[----:B------:R-:W-:Y:S01]  /*d600*/  SHF.L.U32 R6, R6, 0x7, RZ ;  /* 0x0000000706067819 */ /* 0x000fe200000006ff */
[----:B------:R-:W-:Y:S01]  /*d610*/  HADD2.F32 R56, -RZ, R28.H1_H1 ;  /* 0x3000001cff387230 */ /* 0x000fe20000004100 */
[----:B------:R-:W-:Y:S01]  /*d620*/  SHF.L.U32 R5, R7, 0x3, RZ ;  /* 0x0000000307057819 */ /* 0x000fe200000006ff */
[----:B------:R-:W-:Y:S01]  /*d630*/  HADD2.F32 R72, -RZ, R23.H0_H0 ;  /* 0x20000017ff487230 */ /* 0x000fe20000004100 */
[----:B------:R-:W-:Y:S01]  /*d640*/  LEA.HI R4, R4, R7, RZ, 0x3 ;  /* 0x0000000704047211 */ /* 0x000fe200078f18ff */
[----:B------:R-:W-:Y:S01]  /*d650*/  HADD2.F32 R75, -RZ, R30.H0_H0 ;  /* 0x2000001eff4b7230 */ /* 0x000fe20000004100 */
[----:B------:R-:W-:-:S02]  /*d660*/  LOP3.LUT R6, R6, 0x7fffe000, RZ, 0xc0, !PT ;  /* 0x7fffe00006067812 */ /* 0x000fc400078ec0ff */
[----:B------:R-:W-:Y:S02]  /*d670*/  LOP3.LUT R5, R44, 0x38, R5, 0xf8, !PT ;  /* 0x000000382c057812 */ /* 0x000fe400078ef805 */
[----:B------:R-:W-:Y:S02]  /*d680*/  SHF.L.U32 R4, R4, 0xa, RZ ;  /* 0x0000000a04047819 */ /* 0x000fe400000006ff */
[----:B------:R-:W-:Y:S02]  /*d690*/  IADD3 R6, R8, R6, R41 ;  /* 0x0000000608067210 */ /* 0x000fe40007ffe029 */
[----:B------:R-:W-:Y:S02]  /*d6a0*/  LOP3.LUT R42, R5, R42, RZ, 0x3c, !PT ;  /* 0x0000002a052a7212 */ /* 0x000fe400078e3cff */
[----:B------:R-:W-:Y:S02]  /*d6b0*/  LOP3.LUT R4, R4, 0x7fffe000, RZ, 0xc0, !PT ;  /* 0x7fffe00004047812 */ /* 0x000fe400078ec0ff */
[----:B------:R-:W-:-:S02]  /*d6c0*/  SHF.L.U32 R44, R6, 0x1, RZ ;  /* 0x00000001062c7819 */ /* 0x000fc400000006ff */
        /* <DEDUP_REMOVED lines=21> */
[----:B------:R-:W-:Y:S01]  /*d820*/  HADD2.F32 R48, -RZ, R10.H1_H1 ;  /* 0x3000000aff307230 */ /* 0x000fe20000004100 */
[-C--:B------:R-:W-:Y:S01]  /*d830*/  FMUL.FTZ R70, R53, R54.reuse ;  /* 0x0000003635467220 */ /* 0x080fe20000410000 */
[----:B------:R-:W-:Y:S01]  /*d840*/  HADD2.F32 R5, -RZ, R5.H1_H1 ;  /* 0x30000005ff057230 */ /* 0x000fe20000004100 */
[----:B------:R-:W-:Y:S01]  /*d850*/  FFMA.FTZ R71, R57, R54, R71 ;  /* 0x0000003639477223 */ /* 0x000fe20000010047 */
[----:B------:R-:W-:Y:S01]  /*d860*/  HADD2.F32 R6, -RZ, R6.H1_H1 ;  /* 0x30000006ff067230 */ /* 0x000fe20000004100 */
[-C--:B------:R-:W-:Y:S01]  /*d870*/  FMUL.FTZ R62, R62, R49.reuse ;  /* 0x000000313e3e7220 */ /* 0x080fe20000410000 */
[----:B------:R-:W-:Y:S01]  /*d880*/  HADD2.F32 R10, -RZ, R11.H0_H0 ;  /* 0x2000000bff0a7230 */ /* 0x000fe20000004100 */
[----:B------:R-:W-:Y:S01]  /*d890*/  FFMA.FTZ R49, R52, R49, R4 ;  /* 0x0000003134317223 */ /* 0x000fe20000010004 */
[--C-:B------:R-:W-:Y:S01]  /*d8a0*/  HADD2.F32 R46, -RZ, R7.reuse.H0_H0 ;  /* 0x20000007ff2e7230 */ /* 0x100fe20000004100 */
[C---:B------:R-:W-:Y:S01]  /*d8b0*/  FMUL.FTZ R4, R59.reuse, R48 ;  /* 0x000000303b047220 */ /* 0x040fe20000410000 */
[----:B------:R-:W-:Y:S01]  /*d8c0*/  HADD2.F32 R73, -RZ, R7.H1_H1 ;  /* 0x30000007ff497230 */ /* 0x000fe20000004100 */
[C---:B------:R-:W-:Y:S01]  /*d8d0*/  FMUL.FTZ R7, R66.reuse, R47 ;  /* 0x0000002f42077220 */ /* 0x040fe20000410000 */
[----:B------:R-:W-:Y:S01]  /*d8e0*/  HADD2.F32 R54, -RZ, R28.H0_H0 ;  /* 0x2000001cff367230 */ /* 0x000fe20000004100 */
[----:B------:R-:W-:Y:S01]  /*d8f0*/  FMUL.FTZ R66, R66, R5 ;  /* 0x0000000542427220 */ /* 0x000fe20000410000 */
[----:B------:R-:W-:Y:S01]  /*d900*/  HADD2.F32 R53, -RZ, R27.H1_H1 ;  /* 0x3000001bff357230 */ /* 0x000fe20000004100 */
[----:B------:R-:W-:Y:S01]  /*d910*/  FMUL.FTZ R59, R59, R6 ;  /* 0x000000063b3b7220 */ /* 0x000fe20000410000 */
[----:B------:R-:W-:Y:S01]  /*d920*/  HADD2.F32 R11, -RZ, R11.H1_H1 ;  /* 0x3000000bff0b7230 */ /* 0x000fe20000004100 */
[----:B------:R-:W-:Y:S01]  /*d930*/  FFMA.FTZ R68, R56, R51, R68 ;  /* 0x0000003338447223 */ /* 0x000fe20000010044 */
[----:B------:R-:W-:Y:S01]  /*d940*/  HADD2.F32 R51, -RZ, R32.H0_H0 ;  /* 0x20000020ff337230 */ /* 0x000fe20000004100 */
[----:B------:R-:W-:-:S02]  /*d950*/  FFMA.FTZ R5, R54, R5, R7 ;  /* 0x0000000536057223 */ /* 0x000fc40000010007 */
[----:B------:R-:W-:Y:S01]  /*d960*/  FFMA.FTZ R6, R53, R6, R4 ;  /* 0x0000000635067223 */ /* 0x000fe20000010004 */
[----:B------:R-:W-:Y:S01]  /*d970*/  HADD2.F32 R4, -RZ, R27.H0_H0 ;  /* 0x2000001bff047230 */ /* 0x000fe20000004100 */
[----:B------:R-:W-:Y:S01]  /*d980*/  FMUL.FTZ R7, R72, R11 ;  /* 0x0000000b48077220 */ /* 0x000fe20000410000 */
[----:B------:R-:W-:Y:S01]  /*d990*/  F2FP.PACK_AB R5, R5, R50 ;  /* 0x000000320505723e */ /* 0x000fe200000000ff */
[C---:B------:R-:W-:Y:S01]  /*d9a0*/  FMUL.FTZ R58, R75.reuse, R46 ;  /* 0x0000002e4b3a7220 */ /* 0x040fe20000410000 */
        /* <DEDUP_REMOVED lines=12> */
[C---:B------:R-:W-:Y:S01]  /*da70*/  FFMA.FTZ R11, R4.reuse, R11, -R72 ;  /* 0x0000000b040b7223 */ /* 0x040fe20000010848 */
        /* <DEDUP_REMOVED lines=8> */
.L_x_2691:
[----:B------:R-:W-:Y:S05]  /*db00*/  BSYNC B1 ;  /* 0x0000000000017941 */ /* 0x000fea0003800000 */
.L_x_2690:
        /* <DEDUP_REMOVED lines=22> */
[-C--:B------:R-:W-:Y:S01]  /*dc70*/  LOP3.LUT R6, R5, R46.reuse, RZ, 0x3c, !PT ;  /* 0x0000002e05067212 */ /* 0x080fe200078e3cff */
[----:B------:R-:W-:Y:S01]  /*dc80*/  HADD2.F32 R56, -RZ, R34.H1_H1 ;  /* 0x30000022ff387230 */ /* 0x000fe20000004100 */
[----:B------:R-:W-:Y:S01]  /*dc90*/  SHF.L.U32 R5, R7, 0x3, RZ ;  /* 0x0000000307057819 */ /* 0x000fe200000006ff */
[----:B------:R-:W-:Y:S01]  /*dca0*/  HADD2.F32 R59, -RZ, R39.H0_H0 ;  /* 0x20000027ff3b7230 */ /* 0x000fe20000004100 */
[----:B------:R-:W-:Y:S01]  /*dcb0*/  LEA.HI R4, R4, R7, RZ, 0x3 ;  /* 0x0000000704047211 */ /* 0x000fe200078f18ff */
[----:B------:R-:W-:Y:S01]  /*dcc0*/  HADD2.F32 R68, -RZ, R38.H1_H1 ;  /* 0x30000026ff447230 */ /* 0x000fe20000004100 */
[----:B------:R-:W-:Y:S01]  /*dcd0*/  LOP3.LUT R5, R48, 0x38, R5, 0xf8, !PT ;  /* 0x0000003830057812 */ /* 0x000fe200078ef805 */
[----:B------:R-:W-:Y:S01]  /*dce0*/  HADD2.F32 R62, -RZ, R36.H1_H1 ;  /* 0x30000024ff3e7230 */ /* 0x000fe20000004100 */
[----:B------:R-:W-:Y:S01]  /*dcf0*/  SHF.L.U32 R4, R4, 0xa, RZ ;  /* 0x0000000a04047819 */ /* 0x000fe200000006ff */
[----:B------:R-:W-:Y:S01]  /*dd00*/  HADD2.F32 R70, -RZ, R34.H0_H0 ;  /* 0x20000022ff467230 */ /* 0x000fe20000004100 */
[----:B------:R-:W-:Y:S01]  /*dd10*/  LOP3.LUT R5, R5, R46, RZ, 0x3c, !PT ;  /* 0x0000002e05057212 */ /* 0x000fe200078e3cff */
[----:B------:R-:W-:Y:S01]  /*dd20*/  HADD2.F32 R58, -RZ, R36.H0_H0 ;  /* 0x20000024ff3a7230 */ /* 0x000fe20000004100 */
[----:B------:R-:W-:Y:S01]  /*dd30*/  LOP3.LUT R4, R4, 0x7fffe000, RZ, 0xc0, !PT ;  /* 0x7fffe00004047812 */ /* 0x000fe200078ec0ff */
[----:B------:R-:W-:Y:S01]  /*dd40*/  HADD2.F32 R57, -RZ, R35.H1_H1 ;  /* 0x30000023ff397230 */ /* 0x000fe20000004100 */
[----:B------:R-:W-:Y:S01]  /*dd50*/  IADD3 R45, R41, R6, RZ ;  /* 0x00000006292d7210 */ /* 0x000fe20007ffe0ff */
[----:B------:R-:W-:Y:S01]  /*dd60*/  HADD2.F32 R67, -RZ, R38.H0_H0 ;  /* 0x20000026ff437230 */ /* 0x000fe20000004100 */
[----:B------:R-:W-:Y:S01]  /*dd70*/  IADD3 R4, R5, R4, R41 ;  /* 0x0000000405047210 */ /* 0x000fe20007ffe029 */
[----:B------:R-:W-:Y:S01]  /*dd80*/  HADD2.F32 R76, -RZ, R33.H0_H0 ;  /* 0x20000021ff4c7230 */ /* 0x000fe20000004100 */
[----:B------:R-:W-:-:S02]  /*dd90*/  SHF.L.U32 R45, R45, 0x1, RZ ;  /* 0x000000012d2d7819 */ /* 0x000fc400000006ff */
        /* <DEDUP_REMOVED lines=15> */
[C---:B------:R-:W-:Y:S01]  /*de90*/  FMUL.FTZ R72, R56.reuse, R49 ;  /* 0x0000003138487220 */ /* 0x040fe20000410000 */
[----:B------:R-:W-:Y:S01]  /*dea0*/  HADD2.F32 R53, -RZ, R6.H0_H0 ;  /* 0x20000006ff357230 */ /* 0x000fe20000004100 */
[----:B------:R-:W-:Y:S01]  /*deb0*/  FMUL.FTZ R73, R56, R55 ;  /* 0x0000003738497220 */ /* 0x000fe20000410000 */
[--C-:B------:R-:W-:Y:S01]  /*dec0*/  HADD2.F32 R50, -RZ, R7.reuse.H0_H0 ;  /* 0x20000007ff327230 */ /* 0x100fe20000004100 */
[-C--:B------:R-:W-:Y:S01]  /*ded0*/  FMUL.FTZ R71, R71, R54.reuse ;  /* 0x0000003647477220 */ /* 0x080fe20000410000 */
[----:B------:R-:W-:Y:S01]  /*dee0*/  HADD2.F32 R77, -RZ, R7.H1_H1 ;  /* 0x30000007ff4d7230 */ /* 0x000fe20000004100 */
[----:B------:R-:W-:Y:S01]  /*def0*/  FFMA.FTZ R54, R59, R54, R4 ;  /* 0x000000363b367223 */ /* 0x000fe20000010004 */
[----:B------:R-:W-:Y:S01]  /*df00*/  HADD2.F32 R56, -RZ, R40.H1_H1 ;  /* 0x30000028ff387230 */ /* 0x000fe20000004100 */
[C---:B------:R-:W-:Y:S01]  /*df10*/  FMUL.FTZ R4, R68.reuse, R9 ;  /* 0x0000000944047220 */ /* 0x040fe20000410000 */
        /* <DEDUP_REMOVED lines=8> */
[--C-:B------:R-:W-:Y:S01]  /*dfa0*/  HADD2.F32 R10, -RZ, R11.reuse.H0_H0 ;  /* 0x2000000bff0a7230 */ /* 0x100fe20000004100 */
[----:B------:R-:W-:Y:S01]  /*dfb0*/  FMUL.FTZ R4, R7, R52 ;  /* 0x0000003407047220 */ /* 0x000fe20000410000 */
[----:B------:R-:W-:Y:S01]  /*dfc0*/  HADD2.F32 R11, -RZ, R11.H1_H1 ;  /* 0x3000000bff0b7230 */ /* 0x000fe20000004100 */
[----:B------:R-:W-:-:S02]  /*dfd0*/  FMUL.FTZ R70, R70, R5 ;  /* 0x0000000546467220 */ /* 0x000fc40000410000 */
[-C--:B------:R-:W-:Y:S02]  /*dfe0*/  FMUL.FTZ R68, R7, R6.reuse ;  /* 0x0000000607447220 */ /* 0x080fe40000410000 */
        /* <DEDUP_REMOVED lines=28> */
.L_x_2697:
[----:B------:R-:W-:Y:S05]  /*e1b0*/  BSYNC B0 ;  /* 0x0000000000007941 */ /* 0x000fea0003800000 */
.L_x_2696:
        /* <DEDUP_REMOVED lines=97> */
.L_x_2695:
[----:B------:R-:W-:Y:S05]  /*e7d0*/  BSYNC B1 ;  /* 0x0000000000017941 */ /* 0x000fea0003800000 */
.L_x_2694:
        /* <DEDUP_REMOVED lines=16> */
[--C-:B------:R-:W-:Y:S01]  /*e8e0*/  HADD2.F32 R52, -RZ, R37.reuse.H1_H1 ;  /* 0x30000025ff347230 */ /* 0x100fe20000004100 */
[----:B------:R-:W-:Y:S01]  /*e8f0*/  LOP3.LUT R44, R46, 0x38, R3, 0xf8, !PT ;  /* 0x000000382e2c7812 */ /* 0x000fe200078ef803 */
[----:B------:R-:W-:Y:S01]  /*e900*/  HADD2.F32 R37, -RZ, R37.H0_H0 ;  /* 0x20000025ff257230 */ /* 0x000fe20000004100 */
[----:B------:R-:W-:Y:S01]  /*e910*/  SHF.R.S32.HI R4, RZ, 0x1f, R7 ;  /* 0x0000001fff047819 */ /* 0x000fe20000011407 */
[--C-:B------:R-:W-:Y:S01]  /*e920*/  HADD2.F32 R56, -RZ, R39.reuse.H1_H1 ;  /* 0x30000027ff387230 */ /* 0x100fe20000004100 */
[----:B------:R-:W-:Y:S01]  /*e930*/  SHF.L.U32 R5, R7, 0x3, RZ ;  /* 0x0000000307057819 */ /* 0x000fe200000006ff */
[----:B------:R-:W-:Y:S01]  /*e940*/  HADD2.F32 R39, -RZ, R39.H0_H0 ;  /* 0x20000027ff277230 */ /* 0x000fe20000004100 */
[----:B------:R-:W-:Y:S01]  /*e950*/  LEA.HI R4, R4, R7, RZ, 0x3 ;  /* 0x0000000704047211 */ /* 0x000fe200078f18ff */
[--C-:B------:R-:W-:Y:S01]  /*e960*/  HADD2.F32 R57, -RZ, R34.reuse.H1_H1 ;  /* 0x30000022ff397230 */ /* 0x100fe20000004100 */
[----:B------:R-:W-:Y:S01]  /*e970*/  LOP3.LUT R44, R44, R45, RZ, 0x3c, !PT ;  /* 0x0000002d2c2c7212 */ /* 0x000fe200078e3cff */
[----:B------:R-:W-:Y:S01]  /*e980*/  HADD2.F32 R34, -RZ, R34.H0_H0 ;  /* 0x20000022ff227230 */ /* 0x000fe20000004100 */
[----:B------:R-:W-:Y:S01]  /*e990*/  LOP3.LUT R6, R46, 0x38, R5, 0xf8, !PT ;  /* 0x000000382e067812 */ /* 0x000fe200078ef805 */
[----:B------:R-:W-:Y:S01]  /*e9a0*/  HADD2.F32 R66, -RZ, R40.H1_H1 ;  /* 0x30000028ff427230 */ /* 0x000fe20000004100 */
[----:B------:R-:W-:-:S02]  /*e9b0*/  SHF.L.U32 R4, R4, 0xa, RZ ;  /* 0x0000000a04047819 */ /* 0x000fc400000006ff */
[----:B------:R-:W-:Y:S02]  /*e9c0*/  IADD3 R44, R41, R44, RZ ;  /* 0x0000002c292c7210 */ /* 0x000fe40007ffe0ff */
        /* <DEDUP_REMOVED lines=74> */
.L_x_2699:
[----:B------:R-:W-:Y:S05]  /*ee70*/  BSYNC B0 ;  /* 0x0000000000007941 */ /* 0x000fea0003800000 */
.L_x_2698:
        /* <DEDUP_REMOVED lines=13> */
[----:B------:R-:W-:Y:S02]  /*ef50*/  SHF.L.U32 R6, R6, 0x7, RZ ;  /* 0x0000000706067819 */ /* 0x000fe400000006ff */
[----:B------:R-:W-:Y:S02]  /*ef60*/  SHF.L.U32 R5, R7, 0x3, RZ ;  /* 0x0000000307057819 */ /* 0x000fe400000006ff */
[----:B------:R-:W-:Y:S02]  /*ef70*/  LEA.HI R4, R4, R7, RZ, 0x3 ;  /* 0x0000000704047211 */ /* 0x000fe400078f18ff */
[----:B------:R-:W-:Y:S02]  /*ef80*/  LOP3.LUT R6, R6, 0x7fffe000, RZ, 0xc0, !PT ;  /* 0x7fffe00006067812 */ /* 0x000fe400078ec0ff */
[----:B------:R-:W-:-:S02]  /*ef90*/  LOP3.LUT R8, R8, R45, RZ, 0x3c, !PT ;  /* 0x0000002d08087212 */ /* 0x000fc400078e3cff */
        /* <DEDUP_REMOVED lines=79> */
.L_x_2677:
[----:B------:R-:W-:Y:S05]  /*f490*/  BSYNC B2 ;  /* 0x0000000000027941 */ /* 0x000fea0003800000 */
.L_x_2649:
[----:B-1----:R-:W-:Y:S01]  /*f4a0*/  IMAD R5, R22, c[0x0][0x208], RZ ;  /* 0x0000820016057a24 */ /* 0x002fe200078e02ff */
[----:B----4-:R-:W-:Y:S01]  /*f4b0*/  SHF.R.S32.HI R8, RZ, 0x4, R19 ;  /* 0x00000004ff087819 */ /* 0x010fe20000011413 */
[----:B------:R-:W-:Y:S01]  /*f4c0*/  IMAD.SHL.U32 R6, R13, 0x40, RZ ;  /* 0x000000400d067824 */ /* 0x000fe200078e00ff */
[----:B------:R-:W-:Y:S01]  /*f4d0*/  LEA.HI R62, R17, R216, RZ, 0x5 ;  /* 0x000000d8113e7211 */ /* 0x000fe200078f28ff */
[----:B------:R-:W-:Y:S01]  /*f4e0*/  IMAD R4, R226, c[0x0][0x20c], R5 ;  /* 0x00008300e2047a24 */ /* 0x000fe200078e0205 */
[----:B------:R-:W-:Y:S01]  /*f4f0*/  LEA.HI R19, R19, R8, RZ, 0x1 ;  /* 0x0000000813137211 */ /* 0x000fe200078f08ff */
[----:B------:R-:W-:Y:S01]  /*f500*/  IMAD.SHL.U32 R5, R2, 0x8, RZ ;  /* 0x0000000802057824 */ /* 0x000fe200078e00ff */
[----:B------:R-:W-:Y:S01]  /*f510*/  LOP3.LUT R6, R6, 0x1c0, RZ, 0xc0, !PT ;  /* 0x000001c006067812 */ /* 0x000fe200078ec0ff */
[----:B------:R-:W-:Y:S01]  /*f520*/  IMAD.WIDE.U32 R10, R226, c[0x0][0x208], RZ ;  /* 0x00008200e20a7a25 */ /* 0x000fe200078e00ff */
[----:B------:R-:W-:Y:S01]  /*f530*/  LOP3.LUT R19, R19, 0xfffffffe, RZ, 0xc0, !PT ;  /* 0xfffffffe13137812 */ /* 0x000fe200078ec0ff */
[----:B------:R-:W-:-:S04]  /*f540*/  DEPBAR.LE SB0, 0x0 ;  /* 0x000080000000791a */ /* 0x000fc80000000000 */
[----:B------:R-:W-:Y:S01]  /*f550*/  LOP3.LUT R5, R6, 0x8, R5, 0xf8, !PT ;  /* 0x0000000806057812 */ /* 0x000fe200078ef805 */
[----:B------:R-:W-:Y:S01]  /*f560*/  IMAD.IADD R11, R11, 0x1, R4 ;  /* 0x000000010b0b7824 */ /* 0x000fe200078e0204 */
[----:B------:R-:W-:Y:S01]  /*f570*/  SHF.R.U32.HI R6, RZ, 0x3, R6 ;  /* 0x00000003ff067819 */ /* 0x000fe20000011606 */
[----:B------:R-:W-:Y:S01]  /*f580*/  IMAD.IADD R4, R8, 0x1, -R19 ;  /* 0x0000000108047824 */ /* 0x000fe200078e0a13 */
[----:B------:R-:W-:Y:S01]  /*f590*/  LOP3.LUT R12, R12, 0xfffffff7, RZ, 0xc0, !PT ;  /* 0xfffffff70c0c7812 */ /* 0x000fe200078ec0ff */
[----:B------:R-:W-:Y:S01]  /*f5a0*/  IMAD.WIDE.U32 R10, R225, c[0x0][0x218], R10 ;  /* 0x00008600e10a7a25 */ /* 0x000fe200078e000a */
[----:B------:R-:W-:Y:S01]  /*f5b0*/  LOP3.LUT R5, R5, R6, RZ, 0x3c, !PT ;  /* 0x0000000605057212 */ /* 0x000fe200078e3cff */
[----:B------:R-:W-:Y:S01]  /*f5c0*/  BSSY B0, `(.L_x_2700) ;  /* 0x000006f000007945 */ /* 0x000fe20003800000 */
[----:B------:R-:W-:Y:S01]  /*f5d0*/  SHF.R.S32.HI R66, RZ, 0x1f, R15 ;  /* 0x0000001fff427819 */ /* 0x000fe2000001140f */
[----:B------:R-:W-:Y:S01]  /*f5e0*/  IMAD R6, R21, c[0x0][0x218], RZ ;  /* 0x0000860015067a24 */ /* 0x000fe200078e02ff */
[----:B------:R-:W-:Y:S01]  /*f5f0*/  BAR.SYNC.DEFER_BLOCKING 0x0 ;  /* 0x0000000000007b1d */ /* 0x000fe20000010000 */
[----:B------:R-:W-:Y:S01]  /*f600*/  IMAD R209, R4, 0x200, R5 ;  /* 0x0000020004d17824 */ /* 0x000fe200078e0205 */
[----:B------:R-:W-:Y:S01]  /*f610*/  IADD3 R10, P0, R24, R10, RZ ;  /* 0x0000000a180a7210 */ /* 0x000fe20007f1e0ff */
[----:B------:R-:W-:Y:S01]  /*f620*/  IMAD R5, R225, c[0x0][0x21c], R6 ;  /* 0x00008700e1057a24 */ /* 0x000fe200078e0206 */
[----:B------:R-:W-:Y:S01]  /*f630*/  LEA.HI R66, R66, R15, RZ, 0x3 ;  /* 0x0000000f42427211 */ /* 0x000fe200078f18ff */
[----:B------:R-:W-:Y:S01]  /*f640*/  IMAD.SHL.U32 R8, R18, 0x40, RZ ;  /* 0x0000004012087824 */ /* 0x000fe200078e00ff */
[----:B------:R-:W-:Y:S01]  /*f650*/  R2P PR, R13, 0x6 ;  /* 0x000000060d007804 */ /* 0x000fe20000000000 */
[----:B------:R-:W-:Y:S01]  /*f660*/  IMAD.SHL.U32 R209, R209, 0x2, RZ ;  /* 0x00000002d1d17824 */ /* 0x000fe200078e00ff */
[----:B------:R-:W-:Y:S01]  /*f670*/  IADD3.X R5, R20, R11, R5, P0, !PT ;  /* 0x0000000b14057210 */ /* 0x000fe200007fe405 */
[----:B------:R-:W-:Y:S01]  /*f680*/  IMAD.SHL.U32 R9, R0, 0x40, RZ ;  /* 0x0000004000097824 */ /* 0x000fe200078e00ff */
[----:B------:R-:W-:Y:S01]  /*f690*/  LEA R19, P0, R10, c[0x0][0x1f8], 0x1 ;  /* 0x00007e000a137a11 */ /* 0x000fe200078008ff */
[----:B------:R-:W-:Y:S01]  /*f6a0*/  IMAD.SHL.U32 R0, R62, 0x20, RZ ;  /* 0x000000203e007824 */ /* 0x000fe200078e00ff */
[----:B------:R-:W-:Y:S01]  /*f6b0*/  LOP3.LUT R8, R8, 0x1c0, RZ, 0xc0, !PT ;  /* 0x000001c008087812 */ /* 0x000fe200078ec0ff */
[----:B------:R-:W-:Y:S01]  /*f6c0*/  IMAD.SHL.U32 R227, R16, 0x2, RZ ;  /* 0x0000000210e37824 */ /* 0x000fe200078e00ff */
[----:B------:R-:W-:Y:S01]  /*f6d0*/  LEA.HI.X R10, R10, c[0x0][0x1fc], R5, 0x1, P0 ;  /* 0x00007f000a0a7a11 */ /* 0x000fe200000f0c05 */
[----:B------:R-:W-:Y:S01]  /*f6e0*/  IMAD.SHL.U32 R5, R4, 0x8, RZ ;  /* 0x0000000804057824 */ /* 0x000fe200078e00ff */
[----:B------:R-:W-:Y:S01]  /*f6f0*/  SHFL.IDX PT, R24, R19, RZ, 0x181f ;  /* 0x00181fff13187589 */ /* 0x000fe200000e0000 */
[----:B------:R-:W-:Y:S01]  /*f700*/  IADD3 R6, R209, 0xa080, RZ ;  /* 0x0000a080d1067810 */ /* 0x000fe20007ffe0ff */
[----:B------:R-:W-:Y:S01]  /*f710*/  IMAD.IADD R16, R61, 0x1, -R2 ;  /* 0x000000013d107824 */ /* 0x000fe200078e0a02 */
[----:B------:R-:W-:Y:S01]  /*f720*/  IADD3 R208, R209, 0xa0a0, RZ ;  /* 0x0000a0a0d1d07810 */ /* 0x000fe20007ffe0ff */
[----:B------:R-:W1:Y:S01]  /*f730*/  SHFL.IDX PT, R25, R10, RZ, 0x181f ;  /* 0x00181fff0a197589 */ /* 0x000e6200000e0000 */
[----:B------:R-:W-:-:S02]  /*f740*/  LOP3.LUT R5, R8, 0x8, R5, 0xf8, !PT ;  /* 0x0000000808057812 */ /* 0x000fc400078ef805 */
[----:B------:R-:W-:Y:S01]  /*f750*/  SHF.R.U32.HI R8, RZ, 0x3, R8 ;  /* 0x00000003ff087819 */ /* 0x000fe20000011608 */
[----:B------:R2:W3:Y:S01]  /*f760*/  LDSM.16.M88.4 R36, [R209+0xa080] ;  /* 0x00a08000d124783b */ /* 0x0004e20000000200 */
[----:B------:R-:W-:Y:S02]  /*f770*/  LOP3.LUT R9, R9, 0xfffffe00, RZ, 0xc0, !PT ;  /* 0xfffffe0009097812 */ /* 0x000fe400078ec0ff */
[----:B------:R-:W-:Y:S01]  /*f780*/  LOP3.LUT R8, R5, R8, RZ, 0x3c, !PT ;  /* 0x0000000805087212 */ /* 0x000fe200078e3cff */
[----:B------:R2:W4:Y:S01]  /*f790*/  LDSM.16.M88.4 R28, [R209+0xa880] ;  /* 0x00a88000d11c783b */ /* 0x0005220000000200 */
[----:B------:R-:W-:Y:S02]  /*f7a0*/  LOP3.LUT R0, R0, 0x7ffffc00, RZ, 0xc0, !PT ;  /* 0x7ffffc0000007812 */ /* 0x000fe400078ec0ff */
[----:B------:R-:W-:Y:S02]  /*f7b0*/  @P1 IADD3 R208, R6, -0x20, RZ ;  /* 0xffffffe006d01810 */ /* 0x000fe40007ffe0ff */
[----:B------:R-:W-:Y:S01]  /*f7c0*/  ISETP.GE.AND P1, PT, R3, c[0x0][0x1d4], PT ;  /* 0x0000750003007a0c */ /* 0x000fe20003f26270 */
[----:B------:R2:W2:Y:S01]  /*f7d0*/  LDSM.16.M88.4 R4, [R209+0xb080] ;  /* 0x00b08000d104783b */ /* 0x0004a20000000200 */
[----:B------:R-:W-:-:S02]  /*f7e0*/  IADD3 R0, R8, R9, R0 ;  /* 0x0000000908007210 */ /* 0x000fc40007ffe000 */
[----:B------:R-:W-:Y:S01]  /*f7f0*/  ISETP.LT.OR P0, PT, R16, 0x1, P1 ;  /* 0x000000011000780c */ /* 0x000fe20000f01670 */
[----:B------:R2:W2:Y:S01]  /*f800*/  LDSM.16.M88.4 R56, [R208] ;  /* 0x00000000d038783b */ /* 0x0004a20000000200 */
[C---:B------:R-:W-:Y:S01]  /*f810*/  LEA R210, R0.reuse, 0x10080, 0x1 ;  /* 0x0001008000d27811 */ /* 0x040fe200078e08ff */
[----:B------:R-:W-:Y:S01]  /*f820*/  IMAD.SHL.U32 R44, R0, 0x2, RZ ;  /* 0x00000002002c7824 */ /* 0x000fe200078e00ff */
[----:B------:R-:W-:Y:S01]  /*f830*/  SHF.R.S32.HI R0, RZ, 0x1f, R221 ;  /* 0x0000001fff007819 */ /* 0x000fe200000114dd */
[----:B------:R2:W2:Y:S01]  /*f840*/  LDSM.16.M88.4 R52, [R208+0x800] ;  /* 0x00080000d034783b */ /* 0x0004a20000000200 */
[----:B------:R-:W-:Y:S01]  /*f850*/  LOP3.LUT R66, R66, 0xfffffff8, RZ, 0xc0, !PT ;  /* 0xfffffff842427812 */ /* 0x000fe200078ec0ff */
[----:B------:R-:W-:Y:S01]  /*f860*/  IMAD R72, R213, 0x2, R210 ;  /* 0x00000002d5487824 */ /* 0x000fe200078e02d2 */
[----:B------:R-:W-:Y:S01]  /*f870*/  LEA.HI R67, R0, R221, RZ, 0x3 ;  /* 0x000000dd00437211 */ /* 0x000fe200078f18ff */
[----:B-1----:R-:W-:Y:S01]  /*f880*/  IMAD.WIDE R26, R3, 0x2, R24 ;  /* 0x00000002031a7825 */ /* 0x002fe200078e0218 */
[----:B------:R1:W1:Y:S01]  /*f890*/  LDSM.16.M88.4 R48, [R208+0x1000] ;  /* 0x00100000d030783b */ /* 0x0002620000000200 */
[----:B------:R-:W-:-:S02]  /*f8a0*/  SHF.R.S32.HI R11, RZ, 0x1f, R14 ;  /* 0x0000001fff0b7819 */ /* 0x000fc4000001140e */
[----:B------:R-:W-:Y:S01]  /*f8b0*/  LOP3.LUT R67, R67, 0xfffffff8, RZ, 0xc0, !PT ;  /* 0xfffffff843437812 */ /* 0x000fe200078ec0ff */
[----:B------:R-:W1:Y:S01]  /*f8c0*/  LDSM.16.M88.4 R44, [R44+0x10080] ;  /* 0x010080002c2c783b */ /* 0x000e620000000200 */
[----:B------:R-:W-:Y:S01]  /*f8d0*/  LEA.HI R230, R11, R14, RZ, 0x3 ;  /* 0x0000000e0be67211 */ /* 0x000fe200078f18ff */
[----:B------:R-:W-:Y:S01]  /*f8e0*/  IMAD.MOV.U32 R0, RZ, RZ, 0x20 ;  /* 0x00000020ff007424 */ /* 0x000fe200078e00ff */
[----:B------:R-:W-:Y:S01]  /*f8f0*/  SHF.R.S32.HI R68, RZ, 0x1f, R3 ;  /* 0x0000001fff447819 */ /* 0x000fe20000011403 */
[----:B------:R1:W1:Y:S01]  /*f900*/  LDSM.16.M88.4 R20, [R72] ;  /* 0x000000004814783b */ /* 0x0002620000000200 */
[----:B------:R-:W-:Y:S01]  /*f910*/  IMAD.WIDE R32, R67, 0x2, R24 ;  /* 0x0000000243207825 */ /* 0x000fe200078e0218 */
[----:B------:R-:W-:Y:S02]  /*f920*/  LOP3.LUT R230, R230, 0xfffffff8, RZ, 0xc0, !PT ;  /* 0xfffffff8e6e67812 */ /* 0x000fe400078ec0ff */
[----:B------:R-:W-:Y:S01]  /*f930*/  @!PT LDS RZ, [RZ] ;  /* 0x00000000fffff984 */ /* 0x000fe20000000800 */
[----:B------:R-:W-:Y:S01]  /*f940*/  @!PT LDS RZ, [RZ] ;  /* 0x00000000fffff984 */ /* 0x000fe20000000800 */
[----:B------:R-:W-:Y:S01]  /*f950*/  @!PT LDS RZ, [RZ] ;  /* 0x00000000fffff984 */ /* 0x000fe20000000800 */
[----:B------:R5:W-:Y:S01]  /*f960*/  LDGSTS.E.BYPASS.LTC128B.128 [R227+0x4080], [R26.64], !P0 ;  /* 0x040800001ae37fae */ /* 0x000be2000c101d50 */
[----:B------:R-:W-:-:S02]  /*f970*/  ISETP.GE.AND P0, PT, R221, c[0x0][0x1d4], PT ;  /* 0x00007500dd007a0c */ /* 0x000fc40003f06270 */
[----:B------:R-:W-:Y:S02]  /*f980*/  SEL R212, R0, 0xffffffe0, !P2 ;  /* 0xffffffe000d47807 */ /* 0x000fe40005000000 */
[----:B------:R-:W-:Y:S02]  /*f990*/  LOP3.LUT R0, R8, R9, RZ, 0xfc, !PT ;  /* 0x0000000908007212 */ /* 0x000fe400078efcff */
[----:B------:R-:W-:Y:S02]  /*f9a0*/  SHF.R.S32.HI R70, RZ, 0x1f, R67 ;  /* 0x0000001fff467819 */ /* 0x000fe40000011443 */
[----:B------:R-:W-:Y:S02]  /*f9b0*/  SHF.R.S32.HI R71, RZ, 0x1f, R66 ;  /* 0x0000001fff477819 */ /* 0x000fe40000011442 */
[----:B------:R-:W-:Y:S02]  /*f9c0*/  SHF.R.S32.HI R69, RZ, 0x1f, R230 ;  /* 0x0000001fff457819 */ /* 0x000fe400000114e6 */
[----:B------:R-:W-:-:S02]  /*f9d0*/  IADD3 R203, R208, 0x800, RZ ;  /* 0x00000800d0cb7810 */ /* 0x000fc40007ffe0ff */
[----:B------:R-:W-:Y:S02]  /*f9e0*/  @P0 LOP3.LUT R12, R12, 0x8, RZ, 0xfc, !PT ;  /* 0x000000080c0c0812 */ /* 0x000fe400078efcff */
[----:B------:R-:W-:Y:S02]  /*f9f0*/  ISETP.LT.OR P0, PT, R16, 0x1, P0 ;  /* 0x000000011000780c */ /* 0x000fe40000701670 */
[----:B------:R-:W-:Y:S02]  /*fa00*/  LOP3.LUT R12, R12, 0xfffffffb, RZ, 0xc0, !PT ;  /* 0xfffffffb0c0c7812 */ /* 0x000fe400078ec0ff */
[----:B------:R-:W-:Y:S01]  /*fa10*/  IADD3 R202, R208, 0x1000, RZ ;  /* 0x00001000d0ca7810 */ /* 0x000fe20007ffe0ff */
[----:B-----5:R-:W-:-:S08]  /*fa20*/  IMAD.WIDE R26, R66, 0x2, R24 ;  /* 0x00000002421a7825 */ /* 0x020fd000078e0218 */
        /* <DEDUP_REMOVED lines=16> */
[----:B------:R2:W3:Y:S04]  /*fb30*/  SHFL.IDX PT, R17, R10, 0x1, 0x181f ;  /* 0x00381f000a117f89 */ /* 0x0004e800000e0000 */
[----:B------:R2:W4:Y:S02]  /*fb40*/  SHFL.IDX PT, R9, R19, 0x1, 0x181f ;  /* 0x00381f0013097f89 */ /* 0x00052400000e0000 */
.L_x_2730:
[----:B----4-:R-:W-:Y:S02]  /*fb50*/  LEA R12, P0, R67, R9, 0x1 ;  /* 0x00000009430c7211 */ /* 0x010fe400078008ff */
[----:B------:R-:W-:Y:S02]  /*fb60*/  ISETP.GE.AND P2, PT, R221, c[0x0][0x1d4], PT ;  /* 0x00007500dd007a0c */ /* 0x000fe40003f46270 */
[----:B---3--:R-:W-:Y:S02]  /*fb70*/  LEA.HI.X R13, R67, R17, R70, 0x1, P0 ;  /* 0x00000011430d7211 */ /* 0x008fe400000f0c46 */
[----:B--2---:R-:W-:-:S04]  /*fb80*/  LEA R10, P0, R66, R9, 0x1 ;  /* 0x00000009420a7211 */ /* 0x004fc800078008ff */
        /* <DEDUP_REMOVED lines=18> */
.L_x_2701:
[----:B--234-:R-:W-:Y:S05]  /*fcb0*/  BSYNC B0 ;  /* 0x0000000000007941 */ /* 0x01cfea0003800000 */
.L_x_2700:
[----:B------:R-:W0:Y:S01]  /*fcc0*/  LDGDEPBAR ;  /* 0x00000000000079af */ /* 0x000e220000000000 */
[----:B------:R-:W-:Y:S02]  /*fcd0*/  WARPSYNC 0xffffffff ;  /* 0xffffffff00007948 */ /* 0x000fe40003800000 */
[C---:B-1----:R-:W-:Y:S01]  /*fce0*/  HMMA.16816.F32 R40, R44.reuse, R36, RZ ;  /* 0x000000242c28723c */ /* 0x042fe200000018ff */
[----:B------:R-:W-:Y:S01]  /*fcf0*/  IMAD R75, R211, 0x2, R210 ;  /* 0x00000002d34b7824 */ /* 0x000fe200078e02d2 */
[----:B------:R-:W-:Y:S01]  /*fd00*/  ISETP.GE.AND P1, PT, R95, 0x31, PT ;  /* 0x000000315f00780c */ /* 0x000fe20003f26270 */
[----:B------:R-:W-:Y:S01]  /*fd10*/  IMAD R73, R212, 0x2, R209 ;  /* 0x00000002d4497824 */ /* 0x000fe200078e02d1 */
[C---:B------:R-:W-:Y:S01]  /*fd20*/  IADD3 R200, R208.reuse, 0x1800, RZ ;  /* 0x00001800d0c87810 */ /* 0x040fe20007ffe0ff */
[----:B------:R-:W-:Y:S01]  /*fd30*/  IMAD R74, R211, 0x2, R72 ;  /* 0x00000002d34a7824 */ /* 0x000fe200078e0248 */
[----:B------:R-:W-:Y:S01]  /*fd40*/  IADD3 R199, R208, 0x2000, RZ ;  /* 0x00002000d0c77810 */ /* 0x000fe20007ffe0ff */
[----:B------:R-:W-:Y:S01]  /*fd50*/  IMAD R201, R212, 0x2, R208 ;  /* 0x00000002d4c97824 */ /* 0x000fe200078e02d0 */
[----:B------:R-:W-:Y:S01]  /*fd60*/  HMMA.16816.F32 R32, R44, R28, RZ ;  /* 0x0000001c2c20723c */ /* 0x000fe200000018ff */
[----:B------:R-:W-:Y:S01]  /*fd70*/  LDSM.16.M88.4 R16, [R73+0xa080] ;  /* 0x00a080004910783b */ /* 0x000fe20000000200 */
[----:B------:R-:W-:-:S02]  /*fd80*/  IADD3 R198, R208, 0x2800, RZ ;  /* 0x00002800d0c67810 */ /* 0x000fc40007ffe0ff */
[C---:B------:R-:W-:Y:S01]  /*fd90*/  IADD3 R197, R208.reuse, 0x3000, RZ ;  /* 0x00003000d0c57810 */ /* 0x040fe20007ffe0ff */
[----:B------:R-:W-:Y:S01]  /*fda0*/  LDSM.16.M88.4 R12, [R73+0xa880] ;  /* 0x00a88000490c783b */ /* 0x000fe20000000200 */
[C---:B------:R-:W-:Y:S02]  /*fdb0*/  IADD3 R196, R208.reuse, 0x3800, RZ ;  /* 0x00003800d0c47810 */ /* 0x040fe40007ffe0ff */
[----:B------:R-:W-:Y:S01]  /*fdc0*/  HMMA.16816.F32 R36, R44, R38, RZ ;  /* 0x000000262c24723c */ /* 0x000fe200000018ff */
[----:B------:R-:W-:Y:S01]  /*fdd0*/  LDSM.16.M88.4 R8, [R73+0xb080] ;  /* 0x00b080004908783b */ /* 0x000fe20000000200 */
[C---:B------:R-:W-:Y:S02]  /*fde0*/  IADD3 R195, R208.reuse, 0x4000, RZ ;  /* 0x00004000d0c37810 */ /* 0x040fe40007ffe0ff */
[C---:B------:R-:W-:Y:S02]  /*fdf0*/  IADD3 R194, R208.reuse, 0x4800, RZ ;  /* 0x00004800d0c27810 */ /* 0x040fe40007ffe0ff */
[----:B------:R-:W-:-:S02]  /*fe00*/  IADD3 R193, R208, 0x5000, RZ ;  /* 0x00005000d0c17810 */ /* 0x000fc40007ffe0ff */
[----:B------:R-:W-:Y:S01]  /*fe10*/  HMMA.16816.F32 R28, R44, R30, RZ ;  /* 0x0000001e2c1c723c */ /* 0x000fe200000018ff */
[----:B------:R-:W-:-:S07]  /*fe20*/  IADD3 R192, R208, 0x5800, RZ ;  /* 0x00005800d0c07810 */ /* 0x000fce0007ffe0ff */
[C---:B------:R-:W-:Y:S08]  /*fe30*/  HMMA.16816.F32 R24, R44.reuse, R4, RZ ;  /* 0x000000042c18723c */ /* 0x040ff000000018ff */
[----:B------:R-:W-:Y:S01]  /*fe40*/  HMMA.16816.F32 R44, R44, R6, RZ ;  /* 0x000000062c2c723c */ /* 0x000fe200000018ff */
[----:B------:R-:W1:Y:S07]  /*fe50*/  LDSM.16.M88.4 R4, [R75] ;  /* 0x000000004b04783b */ /* 0x000e6e0000000200 */
[C---:B------:R-:W-:Y:S08]  /*fe60*/  HMMA.16816.F32 R40, R20.reuse, R56, R40 ;  /* 0x000000381428723c */ /* 0x040ff00000001828 */
[C---:B------:R-:W-:Y:S01]  /*fe70*/  HMMA.16816.F32 R36, R20.reuse, R58, R36 ;  /* 0x0000003a1424723c */ /* 0x040fe20000001824 */
[----:B------:R-:W-:Y:S07]  /*fe80*/  LDSM.16.M88.4 R56, [R201] ;  /* 0x00000000c938783b */ /* 0x000fee0000000200 */
[C---:B------:R-:W-:Y:S08]  /*fe90*/  HMMA.16816.F32 R32, R20.reuse, R52, R32 ;  /* 0x000000341420723c */ /* 0x040ff00000001820 */
[C---:B------:R-:W-:Y:S01]  /*fea0*/  HMMA.16816.F32 R28, R20.reuse, R54, R28 ;  /* 0x00000036141c723c */ /* 0x040fe2000000181c */
[----:B------:R-:W-:Y:S07]  /*feb0*/  LDSM.16.M88.4 R52, [R201+0x800] ;  /* 0x00080000c934783b */ /* 0x000fee0000000200 */
[C---:B------:R-:W-:Y:S08]  /*fec0*/  HMMA.16816.F32 R24, R20.reuse, R48, R24 ;  /* 0x000000301418723c */ /* 0x040ff00000001818 */
[----:B------:R-:W-:Y:S01]  /*fed0*/  HMMA.16816.F32 R20, R20, R50, R44 ;  /* 0x000000321414723c */ /* 0x000fe2000000182c */
[----:B------:R-:W2:Y:S04]  /*fee0*/  LDSM.16.M88.4 R44, [R74] ;  /* 0x000000004a2c783b */ /* 0x000ea80000000200 */
        /* <DEDUP_REMOVED lines=12> */
[C---:B------:R-:W-:Y:S01]  /*ffb0*/  HMMA.16816.F32 R36, R44.reuse, R58, R36 ;  /* 0x0000003a2c24723c */ /* 0x040fe20000001824 */
[----:B------:R-:W-:Y:S07]  /*ffc0*/  LDSM.16.M88.4 R56, [R208+0x1800] ;  /* 0x00180000d038783b */ /* 0x000fee0000000200 */
[C---:B------:R-:W-:Y:S08]  /*ffd0*/  HMMA.16816.F32 R32, R44.reuse, R52, R32 ;  /* 0x000000342c20723c */ /* 0x040ff00000001820 */
[C---:B------:R-:W-:Y:S01]  /*ffe0*/  HMMA.16816.F32 R28, R44.reuse, R54, R28 ;  /* 0x000000362c1c723c */ /* 0x040fe2000000181c */
[----:B------:R-:W-:Y:S07]  /*fff0*/  LDSM.16.M88.4 R52, [R208+0x2000] ;  /* 0x00200000d034783b */ /* 0x000fee0000000200 */
        /* <DEDUP_REMOVED lines=10> */
[C---:B----4-:R-:W-:Y:S08]  /*100a0*/  HMMA.16816.F32 R24, R4.reuse, R8, R24 ;  /* 0x000000080418723c */ /* 0x050ff00000001818 */
        /* <DEDUP_REMOVED lines=48> */
[----:B------:R-:W2:Y:S07]  /*103b0*/  LDSM.16.M88.4 R52, [R201+0x3000] ;  /* 0x00300000c934783b */ /* 0x000eae0000000200 */
[C---:B---3--:R-:W-:Y:S08]  /*103c0*/  HMMA.16816.F32 R24, R44.reuse, R48, R24 ;  /* 0x000000302c18723c */ /* 0x048ff00000001818 */
[----:B------:R-:W-:Y:S01]  /*103d0*/  HMMA.16816.F32 R20, R44, R50, R20 ;  /* 0x000000322c14723c */ /* 0x000fe20000001814 */
[----:B------:R-:W3:Y:S04]  /*103e0*/  LDSM.16.M88.4 R48, [R201+0x3800] ;  /* 0x00380000c930783b */ /* 0x000ee80000000200 */
[----:B------:R-:W5:Y:S03]  /*103f0*/  LDSM.16.M88.4 R44, [R201+0x4000] ;  /* 0x00400000c92c783b */ /* 0x000f660000000200 */
[C---:B-1----:R-:W-:Y:S08]  /*10400*/  HMMA.16816.F32 R40, R4.reuse, R16, R40 ;  /* 0x000000100428723c */ /* 0x042ff00000001828 */
[C---:B------:R-:W-:Y:S01]  /*10410*/  HMMA.16816.F32 R36, R4.reuse, R18, R36 ;  /* 0x000000120424723c */ /* 0x040fe20000001824 */
[----:B------:R-:W-:Y:S07]  /*10420*/  LDSM.16.M88.4 R16, [R210+0xc000] ;  /* 0x00c00000d210783b */ /* 0x000fee0000000200 */
[C---:B------:R-:W-:Y:S08]  /*10430*/  HMMA.16816.F32 R32, R4.reuse, R12, R32 ;  /* 0x0000000c0420723c */ /* 0x040ff00000001820 */
[C---:B------:R-:W-:Y:S01]  /*10440*/  HMMA.16816.F32 R28, R4.reuse, R14, R28 ;  /* 0x0000000e041c723c */ /* 0x040fe2000000181c */
[----:B------:R-:W1:Y:S07]  /*10450*/  LDSM.16.M88.4 R12, [R209+0xe880] ;  /* 0x00e88000d10c783b */ /* 0x000e6e0000000200 */
[C---:B----4-:R-:W-:Y:S08]  /*10460*/  HMMA.16816.F32 R24, R4.reuse, R8, R24 ;  /* 0x000000080418723c */ /* 0x050ff00000001818 */
[----:B------:R-:W-:Y:S01]  /*10470*/  HMMA.16816.F32 R20, R4, R10, R20 ;  /* 0x0000000a0414723c */ /* 0x000fe20000001814 */
[----:B------:R-:W4:Y:S04]  /*10480*/  LDSM.16.M88.4 R8, [R209+0xf080] ;  /* 0x00f08000d108783b */ /* 0x000f280000000200 */
[----:B------:R-:W1:Y:S03]  /*10490*/  LDSM.16.M88.4 R4, [R209+0xf880] ;  /* 0x00f88000d104783b */ /* 0x000e660000000200 */
[C---:B--2---:R-:W-:Y:S08]  /*104a0*/  HMMA.16816.F32 R40, R56.reuse, R52, R40 ;  /* 0x000000343828723c */ /* 0x044ff00000001828 */
[C---:B------:R-:W-:Y:S01]  /*104b0*/  HMMA.16816.F32 R36, R56.reuse, R54, R36 ;  /* 0x000000363824723c */ /* 0x040fe20000001824 */
[----:B------:R-:W-:Y:S07]  /*104c0*/  LDSM.16.M88.4 R52, [R208+0x4800] ;  /* 0x00480000d034783b */ /* 0x000fee0000000200 */
[C---:B---3--:R-:W-:Y:S08]  /*104d0*/  HMMA.16816.F32 R32, R56.reuse, R48, R32 ;  /* 0x000000303820723c */ /* 0x048ff00000001820 */
[C---:B------:R-:W-:Y:S01]  /*104e0*/  HMMA.16816.F32 R28, R56.reuse, R50, R28 ;  /* 0x00000032381c723c */ /* 0x040fe2000000181c */
[----:B------:R-:W-:Y:S07]  /*104f0*/  LDSM.16.M88.4 R48, [R208+0x5000] ;  /* 0x00500000d030783b */ /* 0x000fee0000000200 */
[C---:B-----5:R-:W-:Y:S08]  /*10500*/  HMMA.16816.F32 R24, R56.reuse, R44, R24 ;  /* 0x0000002c3818723c */ /* 0x060ff00000001818 */
[----:B------:R-:W-:Y:S01]  /*10510*/  HMMA.16816.F32 R20, R56, R46, R20 ;  /* 0x0000002e3814723c */ /* 0x000fe20000001814 */
[----:B------:R-:W2:Y:S04]  /*10520*/  LDSM.16.M88.4 R56, [R72+0xc000] ;  /* 0x00c000004838783b */ /* 0x000ea80000000200 */
[----:B------:R-:W3:Y:S03]  /*10530*/  LDSM.16.M88.4 R44, [R208+0x5800] ;  /* 0x00580000d02c783b */ /* 0x000ee60000000200 */
        /* <DEDUP_REMOVED lines=8> */
[----:B------:R-:W4:Y:S04]  /*105c0*/  LDSM.16.M88.4 R4, [R73+0xf080] ;  /* 0x00f080004904783b */ /* 0x000f280000000200 */
[----:B------:R-:W5:Y:S03]  /*105d0*/  LDSM.16.M88.4 R16, [R73+0xf880] ;  /* 0x00f880004910783b */ /* 0x000f660000000200 */
        /* <DEDUP_REMOVED lines=9> */
[----:B------:R-:W3:Y:S01]  /*10670*/  LDSM.16.M88.4 R44, [R201+0x5800] ;  /* 0x00580000c92c783b */ /* 0x000ee20000000200 */
[----:B------:R-:W-:-:S04]  /*10680*/  DEPBAR.LE SB0, 0x0 ;  /* 0x000080000000791a */ /* 0x000fc80000000000 */
[C---:B-1----:R-:W-:Y:S08]  /*10690*/  HMMA.16816.F32 R40, R12.reuse, R8, R40 ;  /* 0x000000080c28723c */ /* 0x042ff00000001828 */
[C---:B------:R-:W-:Y:S08]  /*106a0*/  HMMA.16816.F32 R36, R12.reuse, R10, R36 ;  /* 0x0000000a0c24723c */ /* 0x040ff00000001824 */
[C---:B----4-:R-:W-:Y:S08]  /*106b0*/  HMMA.16816.F32 R32, R12.reuse, R4, R32 ;  /* 0x000000040c20723c */ /* 0x050ff00000001820 */
[C---:B------:R-:W-:Y:S08]  /*106c0*/  HMMA.16816.F32 R28, R12.reuse, R6, R28 ;  /* 0x000000060c1c723c */ /* 0x040ff0000000181c */
[C---:B-----5:R-:W-:Y:S08]  /*106d0*/  HMMA.16816.F32 R24, R12.reuse, R16, R24 ;  /* 0x000000100c18723c */ /* 0x060ff00000001818 */
[----:B------:R-:W-:Y:S08]  /*106e0*/  HMMA.16816.F32 R20, R12, R18, R20 ;  /* 0x000000120c14723c */ /* 0x000ff00000001814 */
[C---:B--2---:R-:W-:Y:S08]  /*106f0*/  HMMA.16816.F32 R40, R56.reuse, R52, R40 ;  /* 0x000000343828723c */ /* 0x044ff00000001828 */
[C---:B------:R-:W-:Y:S08]  /*10700*/  HMMA.16816.F32 R36, R56.reuse, R54, R36 ;  /* 0x000000363824723c */ /* 0x040ff00000001824 */
[C---:B------:R-:W-:Y:S08]  /*10710*/  HMMA.16816.F32 R32, R56.reuse, R48, R32 ;  /* 0x000000303820723c */ /* 0x040ff00000001820 */
[C---:B------:R-:W-:Y:S08]  /*10720*/  HMMA.16816.F32 R28, R56.reuse, R50, R28 ;  /* 0x00000032381c723c */ /* 0x040ff0000000181c */
[C---:B---3--:R-:W-:Y:S08]  /*10730*/  HMMA.16816.F32 R24, R56.reuse, R44, R24 ;  /* 0x0000002c3818723c */ /* 0x048ff00000001818 */
[----:B------:R-:W-:Y:S01]  /*10740*/  HMMA.16816.F32 R20, R56, R46, R20 ;  /* 0x0000002e3814723c */ /* 0x000fe20000001814 */
[----:B------:R-:W-:Y:S06]  /*10750*/  BAR.SYNC.DEFER_BLOCKING 0x0 ;  /* 0x0000000000007b1d */ /* 0x000fec0000010000 */
[----:B------:R-:W-:Y:S05]  /*10760*/  @!P1 BRA `(.L_x_2703) ;  /* 0x0000043000009947 */ /* 0x000fea0003800000 */
[----:B------:R-:W-:Y:S01]  /*10770*/  ISETP.NE.AND P0, PT, R223, 0x1, PT ;  /* 0x00000001df00780c */ /* 0x000fe20003f05270 */
        /* <DEDUP_REMOVED lines=23> */
[----:B------:R-:W-:-:S04]  /*108f0*/  IMAD R4, R4, c[0x0][0x1f0], RZ ;  /* 0x00007c0004047a24 */ /* 0x000fc800078e02ff */
[----:B------:R-:W-:Y:S01]  /*10900*/  IMAD R5, R225, c[0x0][0x1f4], R4 ;  /* 0x00007d00e1057a24 */ /* 0x000fe200078e0204 */
[----:B------:R-:W-:-:S04]  /*10910*/  IADD3 R4, P0, R64, R6, RZ ;  /* 0x0000000640047210 */ /* 0x000fc80007f1e0ff */
[----:B------:R-:W-:Y:S02]  /*10920*/  IADD3.X R7, R60, R7, R5, P0, !PT ;  /* 0x000000073c077210 */ /* 0x000fe400007fe405 */
[----:B------:R-:W-:-:S04]  /*10930*/  LEA R5, P0, R4, c[0x0][0x1c8], 0x1 ;  /* 0x0000720004057a11 */ /* 0x000fc800078008ff */
[----:B------:R-:W-:Y:S01]  /*10940*/  LEA.HI.X R4, R4, c[0x0][0x1cc], R7, 0x1, P0 ;  /* 0x0000730004047a11 */ /* 0x000fe200000f0c07 */
[----:B------:R1:W2:Y:S01]  /*10950*/  SHFL.IDX PT, R6, R5, RZ, 0x181f ;  /* 0x00181fff05067589 */ /* 0x0002a200000e0000 */
[----:B------:R-:W-:-:S03]  /*10960*/  ISETP.GE.AND P0, PT, R2, 0x1, PT ;  /* 0x000000010200780c */ /* 0x000fc60003f06270 */
[----:B------:R1:W3:Y:S10]  /*10970*/  SHFL.IDX PT, R7, R4, RZ, 0x181f ;  /* 0x00181fff04077589 */ /* 0x0002f400000e0000 */
        /* <DEDUP_REMOVED lines=14> */
.L_x_2705:
[----:B------:R-:W-:Y:S05]  /*10a60*/  BSYNC B0 ;  /* 0x0000000000007941 */ /* 0x000fea0003800000 */
.L_x_2704:
[----:B------:R-:W-:Y:S01]  /*10a70*/  ISETP.GE.AND P0, PT, R2, 0x21, PT ;  /* 0x000000210200780c */ /* 0x000fe20003f06270 */
[----:B-1----:R-:W1:Y:S01]  /*10a80*/  SHFL.IDX PT, R4, R4, 0x1, 0x181f ;  /* 0x00381f0004047f89 */ /* 0x002e6200000e0000 */
[----:B------:R-:W-:Y:S03]  /*10a90*/  BSSY B0, `(.L_x_2703) ;  /* 0x0000010000007945 */ /* 0x000fe60003800000 */
[----:B------:R-:W4:Y:S08]  /*10aa0*/  SHFL.IDX PT, R5, R5, 0x1, 0x181f ;  /* 0x00381f0005057f89 */ /* 0x000f3000000e0000 */
[----:B------:R-:W-:Y:S05]  /*10ab0*/  @!P0 BRA `(.L_x_2706) ;  /* 0x000000d000008947 */ /* 0x000fea0003800000 */
[----:B----4-:R-:W-:-:S04]  /*10ac0*/  LEA R2, P0, R3, R5, 0x1 ;  /* 0x0000000503027211 */ /* 0x010fc800078008ff */
[----:B-1----:R-:W-:Y:S02]  /*10ad0*/  LEA.HI.X R3, R3, R4, R68, 0x1, P0 ;  /* 0x0000000403037211 */ /* 0x002fe400000f0c44 */
[----:B--2---:R-:W-:-:S03]  /*10ae0*/  LEA R6, P0, R67, R5, 0x1 ;  /* 0x0000000543067211 */ /* 0x004fc600078008ff */
[----:B------:R-:W-:Y:S01]  /*10af0*/  @!PT LDS RZ, [RZ] ;  /* 0x00000000fffff984 */ /* 0x000fe20000000800 */
[----:B------:R1:W-:Y:S01]  /*10b00*/  LDGSTS.E.BYPASS.LTC128B.128 [R227+0xb080], [R2.64], !P6 ;  /* 0x0b08000002e37fae */ /* 0x0003e2000f101d50 */
[----:B---3--:R-:W-:Y:S02]  /*10b10*/  LEA.HI.X R7, R67, R4, R70, 0x1, P0 ;  /* 0x0000000443077211 */ /* 0x008fe400000f0c46 */
[----:B------:R-:W-:-:S03]  /*10b20*/  LEA R8, P0, R66, R5, 0x1 ;  /* 0x0000000542087211 */ /* 0x000fc600078008ff */
[----:B------:R1:W-:Y:S01]  /*10b30*/  LDGSTS.E.BYPASS.LTC128B.128 [R227+0xc880], [R6.64], !P2 ;  /* 0x0c88000006e37fae */ /* 0x0003e2000d101d50 */
[----:B------:R-:W-:Y:S02]  /*10b40*/  LEA.HI.X R9, R66, R4, R71, 0x1, P0 ;  /* 0x0000000442097211 */ /* 0x000fe400000f0c47 */
[----:B------:R-:W-:-:S03]  /*10b50*/  LEA R10, P0, R230, R5, 0x1 ;  /* 0x00000005e60a7211 */ /* 0x000fc600078008ff */
[----:B------:R1:W-:Y:S01]  /*10b60*/  LDGSTS.E.BYPASS.LTC128B.128 [R227+0xe080], [R8.64], !P5 ;  /* 0x0e08000008e37fae */ /* 0x0003e2000e901d50 */
[----:B------:R-:W-:-:S05]  /*10b70*/  LEA.HI.X R11, R230, R4, R69, 0x1, P0 ;  /* 0x00000004e60b7211 */ /* 0x000fca00000f0c45 */
[----:B------:R1:W-:Y:S04]  /*10b80*/  LDGSTS.E.BYPASS.LTC128B.128 [R227+0xf880], [R10.64], !P4 ;  /* 0x0f8800000ae37fae */ /* 0x0003e8000e101d50 */
.L_x_2706:
[----:B------:R-:W-:Y:S05]  /*10b90*/  BSYNC B0 ;  /* 0x0000000000007941 */ /* 0x000fea0003800000 */
.L_x_2703:
[----:B-1----:R-:W-:Y:S01]  /*10ba0*/  LOP3.LUT R3, R62, 0xffffffe0, RZ, 0xc0, !PT ;  /* 0xffffffe03e037812 */ /* 0x002fe200078ec0ff */
        /* <DEDUP_REMOVED lines=28> */
[----:B------:R-:W-:Y:S01]  /*10d70*/  LDSM.16.MT88.4 R128, [R206+0x8880] ;  /* 0x00888000ce80783b */ /* 0x000fe20000004200 */
[----:B------:R-:W-:-:S02]  /*10d80*/  FMNMX.FTZ R3, R40, R41, !PT ;  /* 0x0000002928037209 */ /* 0x000fc40007810000 */
[----:B--23--:R-:W-:Y:S01]  /*10d90*/  FSEL R7, R38, -INF , P0 ;  /* 0xff80000026077808 */ /* 0x00cfe20000000000 */
[----:B------:R-:W-:Y:S01]  /*10da0*/  LDSM.16.MT88.4 R136, [R205+0x8880] ;  /* 0x00888000cd88783b */ /* 0x000fe20000004200 */
[----:B------:R-:W-:Y:S02]  /*10db0*/  FSEL R36, R36, -INF , P0 ;  /* 0xff80000024247808 */ /* 0x000fe40000000000 */
[----:B------:R-:W-:Y:S01]  /*10dc0*/  ISETP.GT.AND P0, PT, R61, 0x9, PT ;  /* 0x000000093d00780c */ /* 0x000fe20003f04270 */
[----:B------:R-:W-:Y:S01]  /*10dd0*/  LDSM.16.MT88.4 R164, [R206+0x6080] ;  /* 0x00608000cea4783b */ /* 0x000fe20000004200 */
[----:B------:R-:W-:Y:S02]  /*10de0*/  FMNMX.FTZ R3, R36, R3, !PT ;  /* 0x0000000324037209 */ /* 0x000fe40007810000 */
[----:B----4-:R-:W-:Y:S01]  /*10df0*/  FSEL R5, R39, -INF , P0 ;  /* 0xff80000027057808 */ /* 0x010fe20000000000 */
[----:B------:R-:W-:Y:S01]  /*10e00*/  LDSM.16.MT88.4 R160, [R205+0x6080] ;  /* 0x00608000cda0783b */ /* 0x000fe20000004200 */
[----:B------:R-:W-:-:S02]  /*10e10*/  FSEL R2, R37, -INF , P0 ;  /* 0xff80000025027808 */ /* 0x000fc40000000000 */
[C---:B------:R-:W-:Y:S01]  /*10e20*/  ISETP.GT.AND P0, PT, R61.reuse, 0x10, PT ;  /* 0x000000103d00780c */ /* 0x040fe20003f04270 */
[----:B------:R-:W-:Y:S01]  /*10e30*/  LDSM.16.MT88.4 R172, [R204+0x4880] ;  /* 0x00488000ccac783b */ /* 0x000fe20000004200 */
[----:B------:R-:W-:Y:S02]  /*10e40*/  FMNMX.FTZ R3, R2, R3, !PT ;  /* 0x0000000302037209 */ /* 0x000fe40007810000 */
[----:B------:R-:W-:Y:S01]  /*10e50*/  FSEL R9, R34, -INF , P0 ;  /* 0xff80000022097808 */ /* 0x000fe20000000000 */
[----:B------:R-:W-:Y:S01]  /*10e60*/  LDSM.16.MT88.4 R168, [R207+0x6080] ;  /* 0x00608000cfa8783b */ /* 0x000fe20000004200 */
        /* <DEDUP_REMOVED lines=28> */
[----:B------:R-:W-:Y:S01]  /*11030*/  FMNMX.FTZ R3, R182, R3, !PT ;  /* 0x00000003b6037209 */ /* 0x000fe20007810000 */
[----:B------:R-:W-:Y:S01]  /*11040*/  LDSM.16.MT88.4 R60, [R207+0x5880] ;  /* 0x00588000cf3c783b */ /* 0x000fe20000004200 */
[----:B------:R-:W-:-:S02]  /*11050*/  FSEL R180, R21, -INF , P0 ;  /* 0xff80000015b47808 */ /* 0x000fc40000000000 */
[----:B------:R-:W-:Y:S02]  /*11060*/  FSEL R176, R23, -INF , P0 ;  /* 0xff80000017b07808 */ /* 0x000fe40000000000 */
[----:B------:R-:W-:Y:S01]  /*11070*/  FMNMX.FTZ R14, R180, R3, !PT ;  /* 0x00000003b40e7209 */ /* 0x000fe20007810000 */
[----:B------:R-:W-:Y:S04]  /*11080*/  LDSM.16.MT88.4 R20, [R206+0x7880] ;  /* 0x00788000ce14783b */ /* 0x000fe80000004200 */
[----:B------:R-:W1:Y:S02]  /*11090*/  SHFL.BFLY PT, R11, R14, 0x2, 0x1f ;  /* 0x0c401f000e0b7f89 */ /* 0x000e6400000e0000 */
        /* <DEDUP_REMOVED lines=16> */
[----:B------:R-:W-:Y:S01]  /*111a0*/  LDSM.16.MT88.4 R36, [R206+0x4080] ;  /* 0x00408000ce24783b */ /* 0x000fe20000004200 */
        /* <DEDUP_REMOVED lines=9> */
[--C-:B------:R-:W-:Y:S01]  /*11240*/  FFMA.FTZ R232, R232, c[0x0][0x2d0], -R183.reuse ;  /* 0x0000b400e8e87a23 */ /* 0x100fe200000108b7 */
[----:B------:R-:W1:Y:S01]  /*11250*/  MUFU.EX2 R158, R158 ;  /* 0x0000009e009e7308 */ /* 0x000e620000000800 */
[--C-:B------:R-:W-:Y:S01]  /*11260*/  FFMA.FTZ R234, R182, c[0x0][0x2d0], -R183.reuse ;  /* 0x0000b400b6ea7a23 */ /* 0x100fe200000108b7 */
[----:B------:R-:W-:Y:S01]  /*11270*/  FMNMX.FTZ R11, R177, R12, !PT ;  /* 0x0000000cb10b7209 */ /* 0x000fe20007810000 */
[----:B------:R-:W-:-:S03]  /*11280*/  FFMA.FTZ R241, R180, c[0x0][0x2d0], -R183 ;  /* 0x0000b400b4f17a23 */ /* 0x000fc600000108b7 */
[----:B------:R-:W-:Y:S02]  /*11290*/  FMNMX.FTZ R11, R176, R11, !PT ;  /* 0x0000000bb00b7209 */ /* 0x000fe40007810000 */
[----:B------:R-:W-:Y:S03]  /*112a0*/  MUFU.EX2 R159, R159 ;  /* 0x0000009f009f7308 */ /* 0x000fe60000000800 */
[----:B------:R-:W2:Y:S05]  /*112b0*/  SHFL.BFLY PT, R12, R11, 0x2, 0x1f ;  /* 0x0c401f000b0c7f89 */ /* 0x000eaa00000e0000 */
[----:B------:R-:W3:Y:S01]  /*112c0*/  MUFU.EX2 R2, R2 ;  /* 0x0000000200027308 */ /* 0x000ee20000000800 */
[----:B-1----:R-:W-:Y:S01]  /*112d0*/  F2FP.PACK_AB R140, R158, R185 ;  /* 0x000000b99e8c723e */ /* 0x002fe200000000ff */
[----:B------:R-:W-:-:S06]  /*112e0*/  FADD.FTZ R158, R185, R158 ;  /* 0x0000009eb99e7221 */ /* 0x000fcc0000010000 */
[----:B------:R-:W-:Y:S01]  /*112f0*/  MUFU.EX2 R231, R231 ;  /* 0x000000e700e77308 */ /* 0x000fe20000000800 */
[----:B---3--:R-:W-:-:S07]  /*11300*/  F2FP.PACK_AB R142, R2, R159 ;  /* 0x0000009f028e723e */ /* 0x008fce00000000ff */
[----:B------:R-:W-:Y:S01]  /*11310*/  MUFU.EX2 R188, R188 ;  /* 0x000000bc00bc7308 */ /* 0x000fe20000000800 */
[----:B------:R-:W-:Y:S01]  /*11320*/  FADD.FTZ R159, R159, R158 ;  /* 0x0000009e9f9f7221 */ /* 0x000fe20000010000 */
[----:B--2---:R-:W-:-:S03]  /*11330*/  FMNMX.FTZ R12, R11, R12, !PT ;  /* 0x0000000c0b0c7209 */ /* 0x004fc60007810000 */
[----:B------:R-:W-:Y:S02]  /*11340*/  FADD.FTZ R2, R2, R159 ;  /* 0x0000009f02027221 */ /* 0x000fe40000010000 */
[----:B------:R-:W1:Y:S01]  /*11350*/  SHFL.BFLY PT, R157, R12, 0x1, 0x1f ;  /* 0x0c201f000c9d7f89 */ /* 0x000e6200000e0000 */
[----:B------:R-:W-:Y:S08]  /*11360*/  MUFU.EX2 R191, R191 ;  /* 0x000000bf00bf7308 */ /* 0x000ff00000000800 */
[----:B------:R-:W-:Y:S08]  /*11370*/  MUFU.EX2 R186, R186 ;  /* 0x000000ba00ba7308 */ /* 0x000ff00000000800 */
[----:B------:R-:W-:Y:S01]  /*11380*/  MUFU.EX2 R232, R232 ;  /* 0x000000e800e87308 */ /* 0x000fe20000000800 */
[----:B-1----:R-:W-:-:S07]  /*11390*/  FMNMX.FTZ R157, R157, R12, !PT ;  /* 0x0000000c9d9d7209 */ /* 0x002fce0007810000 */
[----:B------:R-:W-:Y:S01]  /*113a0*/  MUFU.EX2 R237, R237 ;  /* 0x000000ed00ed7308 */ /* 0x000fe20000000800 */
[C---:B------:R-:W-:Y:S01]  /*113b0*/  FSETP.NEU.FTZ.AND P0, PT, R157.reuse, -INF , PT ;  /* 0xff8000009d00780b */ /* 0x040fe20003f1d000 */
[----:B------:R-:W-:-:S06]  /*113c0*/  FMUL.FTZ R178, R157, c[0x0][0x2d0] ;  /* 0x0000b4009db27a20 */ /* 0x000fcc0000410000 */
[----:B------:R-:W-:Y:S01]  /*113d0*/  MUFU.EX2 R234, R234 ;  /* 0x000000ea00ea7308 */ /* 0x000fe20000000800 */
[----:B------:R-:W-:-:S05]  /*113e0*/  FSEL R178, R178, RZ, P0 ;  /* 0x000000ffb2b27208 */ /* 0x000fca0000000000 */
[--C-:B------:R-:W-:Y:S02]  /*113f0*/  FFMA.FTZ R189, R42, c[0x0][0x2d0], -R178.reuse ;  /* 0x0000b4002abd7a23 */ /* 0x100fe400000108b2 */
[--C-:B------:R-:W-:Y:S01]  /*11400*/  FFMA.FTZ R184, R43, c[0x0][0x2d0], -R178.reuse ;  /* 0x0000b4002bb87a23 */ /* 0x100fe200000108b2 */
[----:B------:R-:W-:Y:S01]  /*11410*/  MUFU.EX2 R241, R241 ;  /* 0x000000f100f17308 */ /* 0x000fe20000000800 */
[--C-:B------:R-:W-:Y:S02]  /*11420*/  FFMA.FTZ R187, R7, c[0x0][0x2d0], -R178.reuse ;  /* 0x0000b40007bb7a23 */ /* 0x100fe400000108b2 */
[--C-:B------:R-:W-:Y:S02]  /*11430*/  FFMA.FTZ R0, R5, c[0x0][0x2d0], -R178.reuse ;  /* 0x0000b40005007a23 */ /* 0x100fe400000108b2 */
[----:B------:R-:W1:Y:S01]  /*11440*/  LDSM.16.MT88.4 R4, [R204+0x8880] ;  /* 0x00888000cc04783b */ /* 0x000e620000004200 */
[--C-:B------:R-:W-:Y:S02]  /*11450*/  FFMA.FTZ R235, R9, c[0x0][0x2d0], -R178.reuse ;  /* 0x0000b40009eb7a23 */ /* 0x100fe400000108b2 */
[----:B------:R-:W-:Y:S01]  /*11460*/  MUFU.EX2 R189, R189 ;  /* 0x000000bd00bd7308 */ /* 0x000fe20000000800 */
[----:B------:R-:W2:Y:S01]  /*11470*/  LDSM.16.MT88.4 R8, [R207+0x4880] ;  /* 0x00488000cf08783b */ /* 0x000ea20000004200 */
[----:B------:R-:W-:-:S02]  /*11480*/  FFMA.FTZ R214, R17, c[0x0][0x2d0], -R178 ;  /* 0x0000b40011d67a23 */ /* 0x000fc400000108b2 */
[--C-:B------:R-:W-:Y:S01]  /*11490*/  FFMA.FTZ R233, R13, c[0x0][0x2d0], -R178.reuse ;  /* 0x0000b4000de97a23 */ /* 0x100fe200000108b2 */
[----:B------:R-:W3:Y:S01]  /*114a0*/  LDSM.16.MT88.4 R16, [R206+0x4880] ;  /* 0x00488000ce10783b */ /* 0x000ee20000004200 */
[--C-:B------:R-:W-:Y:S02]  /*114b0*/  FFMA.FTZ R190, R15, c[0x0][0x2d0], -R178.reuse ;  /* 0x0000b4000fbe7a23 */ /* 0x100fe400000108b2 */
[----:B------:R-:W4:Y:S01]  /*114c0*/  MUFU.EX2 R184, R184 ;  /* 0x000000b800b87308 */ /* 0x000f220000000800 */
[----:B------:R-:W5:Y:S01]  /*114d0*/  LDSM.16.MT88.4 R12, [R205+0x4880] ;  /* 0x00488000cd0c783b */ /* 0x000f620000004200 */
[--C-:B------:R-:W-:Y:S02]  /*114e0*/  FFMA.FTZ R236, R181, c[0x0][0x2d0], -R178.reuse ;  /* 0x0000b400b5ec7a23 */ /* 0x100fe400000108b2 */
[--C-:B------:R-:W-:Y:S01]  /*114f0*/  FFMA.FTZ R239, R179, c[0x0][0x2d0], -R178.reuse ;  /* 0x0000b400b3ef7a23 */ /* 0x100fe200000108b2 */
[----:B------:R-:W-:Y:S01]  /*11500*/  LDSM.16.MT88.4 R180, [R207+0x6880] ;  /* 0x00688000cfb4783b */ /* 0x000fe20000004200 */
[----:B------:R-:W-:-:S02]  /*11510*/  FFMA.FTZ R238, R177, c[0x0][0x2d0], -R178 ;  /* 0x0000b400b1ee7a23 */ /* 0x000fc400000108b2 */
[----:B------:R-:W-:Y:S01]  /*11520*/  MUFU.EX2 R187, R187 ;  /* 0x000000bb00bb7308 */ /* 0x000fe20000000800 */
[----:B------:R-:W-:Y:S02]  /*11530*/  FFMA.FTZ R243, R176, c[0x0][0x2d0], -R178 ;  /* 0x0000b400b0f37a23 */ /* 0x000fe400000108b2 */
[----:B------:R-:W-:Y:S05]  /*11540*/  LDSM.16.MT88.4 R176, [R205+0x6880] ;  /* 0x00688000cdb0783b */ /* 0x000fea0000004200 */
[----:B------:R-:W1:Y:S01]  /*11550*/  MUFU.EX2 R0, R0 ;  /* 0x0000000000007308 */ /* 0x000e620000000800 */
[----:B----4-:R-:W-:Y:S01]  /*11560*/  F2FP.PACK_AB R141, R184, R189 ;  /* 0x000000bdb88d723e */ /* 0x010fe200000000ff */
[----:B------:R-:W-:-:S06]  /*11570*/  FADD.FTZ R184, R189, R184 ;  /* 0x000000b8bdb87221 */ /* 0x000fcc0000010000 */
[----:B------:R-:W-:Y:S01]  /*11580*/  MUFU.EX2 R235, R235 ;  /* 0x000000eb00eb7308 */ /* 0x000fe20000000800 */
[----:B-1----:R-:W-:-:S07]  /*11590*/  F2FP.PACK_AB R143, R0, R187 ;  /* 0x000000bb008f723e */ /* 0x002fce00000000ff */
[----:B------:R-:W1:Y:S01]  /*115a0*/  MUFU.EX2 R214, R214 ;  /* 0x000000d600d67308 */ /* 0x000e620000000800 */
[----:B------:R-:W-:-:S04]  /*115b0*/  FADD.FTZ R187, R187, R184 ;  /* 0x000000b8bbbb7221 */ /* 0x000fc80000010000 */
[----:B------:R-:W-:Y:S01]  /*115c0*/  FADD.FTZ R0, R0, R187 ;  /* 0x000000bb00007221 */ /* 0x000fe20000010000 */
        /* <DEDUP_REMOVED lines=39> */
[----:B-1----:R-:W-:Y:S01]  /*11840*/  F2FP.PACK_AB R5, R214, R235 ;  /* 0x000000ebd605723e */ /* 0x002fe200000000ff */
[----:B------:R-:W-:-:S02]  /*11850*/  FADD.FTZ R231, R231, R2 ;  /* 0x00000002e7e77221 */ /* 0x000fc40000010000 */
[----:B------:R-:W-:Y:S02]  /*11860*/  FADD.FTZ R235, R235, R0 ;  /* 0x00000000ebeb7221 */ /* 0x000fe40000010000 */
[----:B------:R-:W-:Y:S01]  /*11870*/  FADD.FTZ R188, R188, R231 ;  /* 0x000000e7bcbc7221 */ /* 0x000fe20000010000 */
[----:B------:R-:W-:Y:S01]  /*11880*/  F2FP.PACK_AB R6, R186, R191 ;  /* 0x000000bfba06723e */ /* 0x000fe200000000ff */
[----:B------:R-:W-:Y:S01]  /*11890*/  FADD.FTZ R214, R214, R235 ;  /* 0x000000ebd6d67221 */ /* 0x000fe20000010000 */
[----:B----4-:R-:W-:Y:S01]  /*118a0*/  F2FP.PACK_AB R7, R190, R233 ;  /* 0x000000e9be07723e */ /* 0x010fe200000000ff */
[----:B------:R-:W-:Y:S02]  /*118b0*/  FADD.FTZ R191, R191, R188 ;  /* 0x000000bcbfbf7221 */ /* 0x000fe40000010000 */
[----:B------:R-:W-:Y:S02]  /*118c0*/  FADD.FTZ R233, R233, R214 ;  /* 0x000000d6e9e97221 */ /* 0x000fe40000010000 */
[----:B------:R-:W-:-:S02]  /*118d0*/  FADD.FTZ R191, R186, R191 ;  /* 0x000000bfbabf7221 */ /* 0x000fc40000010000 */
[----:B--2---:R-:W-:Y:S01]  /*118e0*/  HMMA.16816.F32 R152, R4, R8, R152 ;  /* 0x000000080498723c */ /* 0x004fe20000001898 */
[----:B------:R-:W-:-:S07]  /*118f0*/  FADD.FTZ R233, R190, R233 ;  /* 0x000000e9bee97221 */ /* 0x000fce0000010000 */
[C---:B------:R-:W-:Y:S01]  /*11900*/  HMMA.16816.F32 R28, R4.reuse, R10, R28 ;  /* 0x0000000a041c723c */ /* 0x040fe2000000181c */
[----:B------:R-:W1:Y:S07]  /*11910*/  LDSM.16.MT88.4 R8, [R204+0x6080] ;  /* 0x00608000cc08783b */ /* 0x000e6e0000004200 */
[C---:B---3--:R-:W-:Y:S08]  /*11920*/  HMMA.16816.F32 R32, R4.reuse, R16, R32 ;  /* 0x000000100420723c */ /* 0x048ff00000001820 */
[C---:B------:R-:W-:Y:S01]  /*11930*/  HMMA.16816.F32 R36, R4.reuse, R18, R36 ;  /* 0x000000120424723c */ /* 0x040fe20000001824 */
[----:B------:R-:W-:Y:S07]  /*11940*/  LDSM.16.MT88.4 R16, [R205+0x7880] ;  /* 0x00788000cd10783b */ /* 0x000fee0000004200 */
[C---:B-----5:R-:W-:Y:S08]  /*11950*/  HMMA.16816.F32 R40, R4.reuse, R12, R40 ;  /* 0x0000000c0428723c */ /* 0x060ff00000001828 */
        /* <DEDUP_REMOVED lines=117> */
.L_x_2712:
        /* <DEDUP_REMOVED lines=56> */
.L_x_2731:
        /* <DEDUP_REMOVED lines=16> */
.L_x_2709:
[----:B----4-:R-:W-:Y:S05]  /*12530*/  BSYNC B0 ;  /* 0x0000000000007941 */ /* 0x010fea0003800000 */
.L_x_2708:
[----:B------:R-:W0:Y:S01]  /*12540*/  LDGDEPBAR ;  /* 0x00000000000079af */ /* 0x000e220000000000 */
[----:B------:R-:W-:Y:S01]  /*12550*/  WARPSYNC 0xffffffff ;  /* 0xffffffff00007948 */ /* 0x000fe20003800000 */
[C---:B-1----:R-:W-:Y:S03]  /*12560*/  HMMA.16816.F32 R4, R160.reuse, R164, RZ ;  /* 0x000000a4a004723c */ /* 0x042fe600000018ff */
[----:B------:R-:W-:Y:S01]  /*12570*/  ISETP.GE.AND P0, PT, R238, 0x1, PT ;  /* 0x00000001ee00780c */ /* 0x000fe20003f06270 */
[C---:B------:R-:W-:Y:S01]  /*12580*/  IMAD R158, R211.reuse, 0x2, R210 ;  /* 0x00000002d39e7824 */ /* 0x040fe200078e02d2 */
[----:B------:R-:W-:Y:S01]  /*12590*/  LEA R2, R212, R209, 0x1 ;  /* 0x000000d1d4027211 */ /* 0x000fe200078e08ff */
[----:B------:R-:W-:Y:S02]  /*125a0*/  IMAD R156, R211, 0x2, R214 ;  /* 0x00000002d39c7824 */ /* 0x000fe400078e02d6 */
[C---:B------:R-:W-:Y:S01]  /*125b0*/  HMMA.16816.F32 R8, R160.reuse, R166, RZ ;  /* 0x000000a6a008723c */ /* 0x040fe200000018ff */
[----:B------:R-:W-:Y:S07]  /*125c0*/  LDSM.16.M88.4 R164, [R158] ;  /* 0x000000009ea4783b */ /* 0x000fee0000000200 */
[C---:B------:R-:W-:Y:S08]  /*125d0*/  HMMA.16816.F32 R12, R160.reuse, R168, RZ ;  /* 0x000000a8a00c723c */ /* 0x040ff000000018ff */
[C---:B------:R-:W-:Y:S01]  /*125e0*/  HMMA.16816.F32 R16, R160.reuse, R170, RZ ;  /* 0x000000aaa010723c */ /* 0x040fe200000018ff */
[----:B------:R-:W1:Y:S07]  /*125f0*/  LDSM.16.M88.4 R168, [R2+0xa080] ;  /* 0x00a0800002a8783b */ /* 0x000e6e0000000200 */
[C---:B------:R-:W-:Y:S08]  /*12600*/  HMMA.16816.F32 R20, R160.reuse, R172, RZ ;  /* 0x000000aca014723c */ /* 0x040ff000000018ff */
[----:B------:R-:W-:Y:S01]  /*12610*/  HMMA.16816.F32 R24, R160, R174, RZ ;  /* 0x000000aea018723c */ /* 0x000fe200000018ff */
[----:B------:R-:W2:Y:S05]  /*12620*/  LDSM.16.M88.4 R160, [R2+0xa880] ;  /* 0x00a8800002a0783b */ /* 0x000eaa0000000200 */
[----:B------:R-:W4:Y:S02]  /*12630*/  LDSM.16.M88.4 R172, [R2+0xb080] ;  /* 0x00b0800002ac783b */ /* 0x000f240000000200 */
[C---:B------:R-:W-:Y:S08]  /*12640*/  HMMA.16816.F32 R4, R176.reuse, R180, R4 ;  /* 0x000000b4b004723c */ /* 0x040ff00000001804 */
[C---:B------:R-:W-:Y:S01]  /*12650*/  HMMA.16816.F32 R8, R176.reuse, R182, R8 ;  /* 0x000000b6b008723c */ /* 0x040fe20000001808 */
[----:B------:R-:W-:Y:S07]  /*12660*/  LDSM.16.M88.4 R180, [R156] ;  /* 0x000000009cb4783b */ /* 0x000fee0000000200 */
[C---:B---3--:R-:W-:Y:S08]  /*12670*/  HMMA.16816.F32 R12, R176.reuse, R184, R12 ;  /* 0x000000b8b00c723c */ /* 0x048ff0000000180c */
[C---:B------:R-:W-:Y:S01]  /*12680*/  HMMA.16816.F32 R16, R176.reuse, R186, R16 ;  /* 0x000000bab010723c */ /* 0x040fe20000001810 */
[----:B------:R-:W3:Y:S07]  /*12690*/  LDSM.16.M88.4 R184, [R201] ;  /* 0x00000000c9b8783b */ /* 0x000eee0000000200 */
[C---:B------:R-:W-:Y:S08]  /*126a0*/  HMMA.16816.F32 R20, R176.reuse, R188, R20 ;  /* 0x000000bcb014723c */ /* 0x040ff00000001814 */
[----:B------:R-:W-:Y:S01]  /*126b0*/  HMMA.16816.F32 R24, R176, R190, R24 ;  /* 0x000000beb018723c */ /* 0x000fe20000001818 */
[----:B------:R-:W5:Y:S05]  /*126c0*/  LDSM.16.M88.4 R176, [R201+0x800] ;  /* 0x00080000c9b0783b */ /* 0x000f6a0000000200 */
[----:B------:R-:W3:Y:S02]  /*126d0*/  LDSM.16.M88.4 R188, [R201+0x1000] ;  /* 0x00100000c9bc783b */ /* 0x000ee40000000200 */
        /* <DEDUP_REMOVED lines=8> */
[----:B------:R-:W2:Y:S05]  /*12760*/  LDSM.16.M88.4 R164, [R209+0xc080] ;  /* 0x00c08000d1a4783b */ /* 0x000eaa0000000200 */
[----:B------:R-:W4:Y:S02]  /*12770*/  LDSM.16.M88.4 R172, [R209+0xc880] ;  /* 0x00c88000d1ac783b */ /* 0x000f240000000200 */
[C---:B---3--:R-:W-:Y:S08]  /*12780*/  HMMA.16816.F32 R4, R180.reuse, R184, R4 ;  /* 0x000000b8b404723c */ /* 0x048ff00000001804 */
[C---:B------:R-:W-:Y:S01]  /*12790*/  HMMA.16816.F32 R8, R180.reuse, R186, R8 ;  /* 0x000000bab408723c */ /* 0x040fe20000001808 */
[----:B------:R-:W-:Y:S07]  /*127a0*/  LDSM.16.M88.4 R184, [R200] ;  /* 0x00000000c8b8783b */ /* 0x000fee0000000200 */
[C---:B-----5:R-:W-:Y:S08]  /*127b0*/  HMMA.16816.F32 R12, R180.reuse, R176, R12 ;  /* 0x000000b0b40c723c */ /* 0x060ff0000000180c */
[C---:B------:R-:W-:Y:S01]  /*127c0*/  HMMA.16816.F32 R16, R180.reuse, R178, R16 ;  /* 0x000000b2b410723c */ /* 0x040fe20000001810 */
[----:B------:R-:W3:Y:S07]  /*127d0*/  LDSM.16.M88.4 R176, [R214+0x4000] ;  /* 0x00400000d6b0783b */ /* 0x000eee0000000200 */
[C---:B------:R-:W-:Y:S08]  /*127e0*/  HMMA.16816.F32 R20, R180.reuse, R188, R20 ;  /* 0x000000bcb414723c */ /* 0x040ff00000001814 */
[----:B------:R-:W-:Y:S01]  /*127f0*/  HMMA.16816.F32 R24, R180, R190, R24 ;  /* 0x000000beb418723c */ /* 0x000fe20000001818 */
[----:B------:R-:W5:Y:S05]  /*12800*/  LDSM.16.M88.4 R180, [R199] ;  /* 0x00000000c7b4783b */ /* 0x000f6a0000000200 */
[----:B------:R-:W3:Y:S02]  /*12810*/  LDSM.16.M88.4 R188, [R198] ;  /* 0x00000000c6bc783b */ /* 0x000ee40000000200 */
        /* <DEDUP_REMOVED lines=12> */
[----:B------:R-:W-:Y:S07]  /*128e0*/  LDSM.16.M88.4 R184, [R201+0x1800] ;  /* 0x00180000c9b8783b */ /* 0x000fee0000000200 */
[C---:B-----5:R-:W-:Y:S08]  /*128f0*/  HMMA.16816.F32 R12, R176.reuse, R180, R12 ;  /* 0x000000b4b00c723c */ /* 0x060ff0000000180c */
[C---:B------:R-:W-:Y:S01]  /*12900*/  HMMA.16816.F32 R16, R176.reuse, R182, R16 ;  /* 0x000000b6b010723c */ /* 0x040fe20000001810 */
[----:B------:R-:W3:Y:S07]  /*12910*/  LDSM.16.M88.4 R180, [R156+0x4000] ;  /* 0x004000009cb4783b */ /* 0x000eee0000000200 */
        /* <DEDUP_REMOVED lines=84> */
[C---:B-1----:R-:W-:Y:S01]  /*12e60*/  HMMA.16816.F32 R4, R164.reuse, R168, R4 ;  /* 0x000000a8a404723c */ /* 0x042fe20000001804 */
[----:B------:R-:W-:Y:S04]  /*12e70*/  DEPBAR.LE SB0, 0x0 ;  /* 0x000080000000791a */ /* 0x000fe80000000000 */
[----:B------:R-:W-:Y:S03]  /*12e80*/  BAR.SYNC.DEFER_BLOCKING 0x0 ;  /* 0x0000000000007b1d */ /* 0x000fe60000010000 */
[C---:B------:R-:W-:Y:S08]  /*12e90*/  HMMA.16816.F32 R8, R164.reuse, R170, R8 ;  /* 0x000000aaa408723c */ /* 0x040ff00000001808 */
[C---:B--2---:R-:W-:Y:S08]  /*12ea0*/  HMMA.16816.F32 R12, R164.reuse, R160, R12 ;  /* 0x000000a0a40c723c */ /* 0x044ff0000000180c */
[C---:B------:R-:W-:Y:S08]  /*12eb0*/  HMMA.16816.F32 R16, R164.reuse, R162, R16 ;  /* 0x000000a2a410723c */ /* 0x040ff00000001810 */
[C---:B----4-:R-:W-:Y:S08]  /*12ec0*/  HMMA.16816.F32 R20, R164.reuse, R172, R20 ;  /* 0x000000aca414723c */ /* 0x050ff00000001814 */
[----:B------:R-:W-:Y:S08]  /*12ed0*/  HMMA.16816.F32 R24, R164, R174, R24 ;  /* 0x000000aea418723c */ /* 0x000ff00000001818 */
[C---:B---3--:R-:W-:Y:S08]  /*12ee0*/  HMMA.16816.F32 R4, R180.reuse, R184, R4 ;  /* 0x000000b8b404723c */ /* 0x048ff00000001804 */
[C---:B------:R-:W-:Y:S08]  /*12ef0*/  HMMA.16816.F32 R8, R180.reuse, R186, R8 ;  /* 0x000000bab408723c */ /* 0x040ff00000001808 */
[C---:B-----5:R-:W-:Y:S08]  /*12f00*/  HMMA.16816.F32 R12, R180.reuse, R176, R12 ;  /* 0x000000b0b40c723c */ /* 0x060ff0000000180c */
[C---:B------:R-:W-:Y:S08]  /*12f10*/  HMMA.16816.F32 R16, R180.reuse, R178, R16 ;  /* 0x000000b2b410723c */ /* 0x040ff00000001810 */
[C---:B------:R-:W-:Y:S08]  /*12f20*/  HMMA.16816.F32 R20, R180.reuse, R188, R20 ;  /* 0x000000bcb414723c */ /* 0x040ff00000001814 */
[----:B------:R-:W-:Y:S01]  /*12f30*/  HMMA.16816.F32 R24, R180, R190, R24 ;  /* 0x000000beb418723c */ /* 0x000fe20000001818 */
[----:B------:R-:W-:-:S07]  /*12f40*/  @!P0 BRA `(.L_x_2711) ;  /* 0x0000040000008947 */ /* 0x000fce0003800000 */
[----:B------:R-:W-:Y:S01]  /*12f50*/  IMAD R161, R238, 0x30, R217 ;  /* 0x00000030eea17824 */ /* 0x000fe200078e02d9 */
[----:B------:R-:W-:Y:S01]  /*12f60*/  ISETP.NE.AND P1, PT, R223, 0x1, PT ;  /* 0x00000001df00780c */ /* 0x000fe20003f25270 */
[----:B------:R-:W-:Y:S02]  /*12f70*/  IMAD.MOV.U32 R225, RZ, RZ, RZ ;  /* 0x000000ffffe17224 */ /* 0x000fe400078e00ff */
[----:B------:R-:W-:Y:S01]  /*12f80*/  IMAD R159, R159, c[0x0][0x1e8], RZ ;  /* 0x00007a009f9f7a24 */ /* 0x000fe200078e02ff */
[----:B------:R-:W-:Y:S03]  /*12f90*/  IADD3 R226, R161, -0x30, R220 ;  /* 0xffffffd0a1e27810 */ /* 0x000fe60007ffe0dc */
[----:B------:R-:W-:Y:S02]  /*12fa0*/  IMAD R159, R215, c[0x0][0x1ec], R159 ;  /* 0x00007b00d79f7a24 */ /* 0x000fe400078e029f */
        /* <DEDUP_REMOVED lines=9> */
[----:B------:R-:W-:Y:S03]  /*13040*/  @!P3 LEA.HI.X R165, R163, c[0x0][0x2a4], R2, 0x2, P0 ;  /* 0x0000a900a3a5ba11 */ /* 0x000fe600000f1402 */
[C---:B------:R-:W-:Y:S01]  /*13050*/  IMAD.WIDE.U32 R162, R226.reuse, c[0x0][0x1e0], RZ ;  /* 0x00007800e2a27a25 */ /* 0x040fe200078e00ff */
[----:B------:R-:W-:Y:S01]  /*13060*/  SHF.R.S32.HI R161, RZ, 0x1f, R226 ;  /* 0x0000001fffa17819 */ /* 0x000fe200000114e2 */
[----:B------:R1:W2:Y:S04]  /*13070*/  @!P3 LDG.E R225, [R164.64] ;  /* 0x00000004a4e1b981 */ /* 0x0002a8000c1e1900 */
[----:B------:R-:W-:Y:S04]  /*13080*/  IMAD R161, R161, c[0x0][0x1e0], RZ ;  /* 0x00007800a1a17a24 */ /* 0x000fe800078e02ff */
[----:B------:R-:W-:Y:S04]  /*13090*/  IMAD R161, R226, c[0x0][0x1e4], R161 ;  /* 0x00007900e2a17a24 */ /* 0x000fe800078e02a1 */
[----:B------:R-:W-:Y:S02]  /*130a0*/  IMAD.IADD R163, R163, 0x1, R161 ;  /* 0x00000001a3a37824 */ /* 0x000fe400078e02a1 */
[----:B-1----:R-:W-:Y:S04]  /*130b0*/  IMAD.WIDE.U32 R164, R215, c[0x0][0x1e8], RZ ;  /* 0x00007a00d7a47a25 */ /* 0x002fe800078e00ff */
[----:B------:R-:W-:Y:S01]  /*130c0*/  IMAD.IADD R159, R165, 0x1, R159 ;  /* 0x00000001a59f7824 */ /* 0x000fe200078e029f */
[----:B--2---:R-:W-:Y:S01]  /*130d0*/  SHF.R.S32.HI R160, RZ, 0x1f, R225 ;  /* 0x0000001fffa07819 */ /* 0x004fe200000114e1 */
[C---:B------:R-:W-:Y:S04]  /*130e0*/  IMAD.WIDE.U32 R162, R225.reuse, c[0x0][0x1f0], R162 ;  /* 0x00007c00e1a27a25 */ /* 0x040fe800078e00a2 */
[----:B------:R-:W-:Y:S01]  /*130f0*/  IMAD R160, R160, c[0x0][0x1f0], RZ ;  /* 0x00007c00a0a07a24 */ /* 0x000fe200078e02ff */
[----:B------:R-:W-:Y:S03]  /*13100*/  IADD3 R158, P0, R164, R162, RZ ;  /* 0x000000a2a49e7210 */ /* 0x000fe60007f1e0ff */
[----:B------:R-:W-:Y:S05]  /*13110*/  IMAD R160, R225, c[0x0][0x1f4], R160 ;  /* 0x00007d00e1a07a24 */ /* 0x000fea00078e02a0 */
[----:B------:R-:W-:Y:S02]  /*13120*/  IADD3.X R159, R159, R163, R160, P0, !PT ;  /* 0x000000a39f9f7210 */ /* 0x000fe400007fe4a0 */
[C---:B------:R-:W-:Y:S04]  /*13130*/  LEA R156, P0, R158.reuse, c[0x0][0x1c8], 0x1 ;  /* 0x000072009e9c7a11 */ /* 0x040fe800078008ff */
[----:B------:R-:W-:Y:S02]  /*13140*/  LEA.HI.X R2, R158, c[0x0][0x1cc], R159, 0x1, P0 ;  /* 0x000073009e027a11 */ /* 0x000fe400000f0c9f */
[----:B------:R-:W1:Y:S04]  /*13150*/  SHFL.IDX PT, R158, R156, RZ, 0x181f ;  /* 0x00181fff9c9e7589 */ /* 0x000e6800000e0000 */
[----:B------:R-:W2:Y:S04]  /*13160*/  SHFL.IDX PT, R159, R2, RZ, 0x181f ;  /* 0x00181fff029f7589 */ /* 0x000ea800000e0000 */
[----:B------:R-:W3:Y:S01]  /*13170*/  SHFL.IDX PT, R156, R156, 0x1, 0x181f ;  /* 0x00381f009c9c7f89 */ /* 0x000ee200000e0000 */
[C---:B-1----:R-:W-:Y:S05]  /*13180*/  @P1 IADD3 R164, P0, R158.reuse, R233, RZ ;  /* 0x000000e99ea41210 */ /* 0x042fea0007f1e0ff */
[C---:B--2---:R-:W-:Y:S01]  /*13190*/  @P1 IMAD.X R165, R159.reuse, 0x1, R232, P0 ;  /* 0x000000019fa51824 */ /* 0x044fe200000e06e8 */
[C---:B------:R-:W-:Y:S04]  /*131a0*/  @P1 IADD3 R162, P0, R158.reuse, R235, RZ ;  /* 0x000000eb9ea21210 */ /* 0x040fe80007f1e0ff */
[----:B------:R1:W-:Y:S01]  /*131b0*/  @P1 LDGSTS.E.BYPASS.LTC128B.128 [R227+0xa080], [R164.64], !P6 ;  /* 0x0a080000a4e31fae */ /* 0x0003e2000f101d44 */
[C---:B------:R-:W-:Y:S01]  /*131c0*/  @P1 IMAD.X R163, R159.reuse, 0x1, R234, P0 ;  /* 0x000000019fa31824 */ /* 0x040fe200000e06ea */
[----:B------:R-:W-:Y:S05]  /*131d0*/  @P1 IADD3 R160, P0, R158, R237, RZ ;  /* 0x000000ed9ea01210 */ /* 0x000fea0007f1e0ff */
[----:B------:R-:W-:Y:S01]  /*131e0*/  @P1 IMAD.X R161, R159, 0x1, R236, P0 ;  /* 0x000000019fa11824 */ /* 0x000fe200000e06ec */
[C---:B------:R-:W-:Y:S04]  /*131f0*/  @P1 LEA R166, P0, R230.reuse, R158, 0x1 ;  /* 0x0000009ee6a61211 */ /* 0x040fe800078008ff */
[C-C-:B------:R-:W-:Y:S02]  /*13200*/  @P1 LEA.HI.X R167, R230.reuse, R159, R243.reuse, 0x1, P0 ;  /* 0x0000009fe6a71211 */ /* 0x140fe400000f0cf3 */
[----:B------:R-:W2:Y:S01]  /*13210*/  SHFL.IDX PT, R159, R2, 0x1, 0x181f ;  /* 0x00381f00029f7f89 */ /* 0x000ea200000e0000 */
[----:B------:R-:W-:Y:S11]  /*13220*/  ISETP.GE.AND P0, PT, R231, 0x21, PT ;  /* 0x00000021e700780c */ /* 0x000ff60003f06270 */
[----:B------:R-:W-:Y:S02]  /*13230*/  @!UPT UIADD3 URZ, URZ, URZ, URZ ;  /* 0x0000003f3f3ff290 */ /* 0x000fe4000fffe03f */
[C---:B---3--:R-:W-:Y:S04]  /*13240*/  @P0 LEA R168, P2, R230.reuse, R156, 0x1 ;  /* 0x0000009ce6a80211 */ /* 0x048fe800078408ff */
[----:B--2---:R-:W-:Y:S02]  /*13250*/  @P0 LEA.HI.X R169, R230, R159, R243, 0x1, P2 ;  /* 0x0000009fe6a90211 */ /* 0x004fe400010f0cf3 */
        /* <DEDUP_REMOVED lines=15> */
.L_x_2711:
[----:B------:R-:W-:Y:S01]  /*13350*/  FMNMX.FTZ R2, R4, R3, !PT ;  /* 0x0000000304027209 */ /* 0x000fe20007810000 */
        /* <DEDUP_REMOVED lines=24> */
[----:B------:R-:W-:Y:S02]  /*134e0*/  ISETP.GT.AND P0, PT, R238, RZ, PT ;  /* 0x000000ffee00720c */ /* 0x000fe40003f04270 */
        /* <DEDUP_REMOVED lines=9> */
[----:B-1----:R-:W-:Y:S05]  /*13580*/  FMNMX.FTZ R156, R156, R159, !PT ;  /* 0x0000009f9c9c7209 */ /* 0x002fea0007810000 */
[----:B------:R-:W-:Y:S01]  /*13590*/  FMUL.FTZ R176, R156, c[0x0][0x2d0] ;  /* 0x0000b4009cb07a20 */ /* 0x000fe20000410000 */
[----:B--2---:R-:W-:Y:S03]  /*135a0*/  FMNMX.FTZ R3, R160, R161, !PT ;  /* 0x000000a1a0037209 */ /* 0x004fe60007810000 */
[--C-:B------:R-:W-:Y:S01]  /*135b0*/  FFMA.FTZ R6, R6, c[0x0][0x2d0], -R176.reuse ;  /* 0x0000b40006067a23 */ /* 0x100fe200000108b0 */
[----:B------:R-:W1:Y:S01]  /*135c0*/  LDSM.16.MT88.4 R160, [R207+0x4080] ;  /* 0x00408000cfa0783b */ /* 0x000e620000004200 */
[----:B------:R-:W-:Y:S02]  /*135d0*/  FFMA.FTZ R7, R7, c[0x0][0x2d0], -R176 ;  /* 0x0000b40007077a23 */ /* 0x000fe400000108b0 */
[C---:B------:R-:W-:Y:S02]  /*135e0*/  FADD.FTZ R0, -R3.reuse, R0 ;  /* 0x0000000003007221 */ /* 0x040fe40000010100 */
[----:B------:R-:W-:Y:S01]  /*135f0*/  FMUL.FTZ R177, R3, c[0x0][0x2d0] ;  /* 0x0000b40003b17a20 */ /* 0x000fe20000410000 */
[----:B------:R-:W-:Y:S01]  /*13600*/  MUFU.EX2 R6, R6 ;  /* 0x0000000600067308 */ /* 0x000fe20000000800 */
[----:B------:R-:W-:Y:S02]  /*13610*/  FMUL.FTZ R2, R0, c[0x0][0x2d0] ;  /* 0x0000b40000027a20 */ /* 0x000fe40000410000 */
[----:B------:R-:W-:Y:S02]  /*13620*/  FADD.FTZ R0, -R156, R157 ;  /* 0x0000009d9c007221 */ /* 0x000fe40000010100 */
[--C-:B------:R-:W-:Y:S02]  /*13630*/  FFMA.FTZ R158, R4, c[0x0][0x2d0], -R177.reuse ;  /* 0x0000b400049e7a23 */ /* 0x100fe400000108b1 */
[----:B------:R-:W-:Y:S02]  /*13640*/  FMUL.FTZ R157, R0, c[0x0][0x2d0] ;  /* 0x0000b400009d7a20 */ /* 0x000fe40000410000 */
[--C-:B------:R-:W-:Y:S01]  /*13650*/  FFMA.FTZ R5, R5, c[0x0][0x2d0], -R177.reuse ;  /* 0x0000b40005057a23 */ /* 0x100fe200000108b1 */
[----:B------:R-:W2:Y:S01]  /*13660*/  MUFU.EX2 R2, R2 ;  /* 0x0000000200027308 */ /* 0x000ea20000000800 */
[--C-:B------:R-:W-:Y:S02]  /*13670*/  FFMA.FTZ R159, R8, c[0x0][0x2d0], -R177.reuse ;  /* 0x0000b400089f7a23 */ /* 0x100fe400000108b1 */
[--C-:B------:R-:W-:Y:S02]  /*13680*/  FFMA.FTZ R180, R9, c[0x0][0x2d0], -R177.reuse ;  /* 0x0000b40009b47a23 */ /* 0x100fe400000108b1 */
[--C-:B------:R-:W-:Y:S02]  /*13690*/  FFMA.FTZ R182, R11, c[0x0][0x2d0], -R176.reuse ;  /* 0x0000b4000bb67a23 */ /* 0x100fe400000108b0 */
[--C-:B------:R-:W-:Y:S02]  /*136a0*/  FFMA.FTZ R189, R20, c[0x0][0x2d0], -R177.reuse ;  /* 0x0000b40014bd7a23 */ /* 0x100fe400000108b1 */
[--C-:B------:R-:W-:Y:S01]  /*136b0*/  FFMA.FTZ R214, R21, c[0x0][0x2d0], -R177.reuse ;  /* 0x0000b40015d67a23 */ /* 0x100fe200000108b1 */
[----:B------:R3:W4:Y:S01]  /*136c0*/  MUFU.EX2 R0, R157 ;  /* 0x0000009d00007308 */ /* 0x0007220000000800 */
[--C-:B------:R-:W-:Y:S02]  /*136d0*/  FFMA.FTZ R191, R22, c[0x0][0x2d0], -R176.reuse ;  /* 0x0000b40016bf7a23 */ /* 0x100fe400000108b0 */
[--C-:B------:R-:W-:Y:S02]  /*136e0*/  FFMA.FTZ R240, R23, c[0x0][0x2d0], -R176.reuse ;  /* 0x0000b40017f07a23 */ /* 0x100fe400000108b0 */
[----:B------:R-:W-:Y:S01]  /*136f0*/  LDSM.16.MT88.4 R20, [R205+0x9080] ;  /* 0x00908000cd14783b */ /* 0x000fe20000004200 */
        /* <DEDUP_REMOVED lines=10> */
[----:B------:R-:W-:Y:S02]  /*137a0*/  FMUL.FTZ R32, R2, R32 ;  /* 0x0000002002207220 */ /* 0x000fe40000410000 */
[--C-:B---3--:R-:W-:Y:S02]  /*137b0*/  FFMA.FTZ R157, R10, c[0x0][0x2d0], -R176.reuse ;  /* 0x0000b4000a9d7a23 */ /* 0x108fe400000108b0 */
[C---:B----4-:R-:W-:Y:S02]  /*137c0*/  FMUL.FTZ R10, R0.reuse, R154 ;  /* 0x0000009a000a7220 */ /* 0x050fe40000410000 */
[C---:B------:R-:W-:Y:S01]  /*137d0*/  FMUL.FTZ R11, R0.reuse, R155 ;  /* 0x0000009b000b7220 */ /* 0x040fe20000410000 */
[----:B------:R-:W-:Y:S01]  /*137e0*/  MUFU.EX2 R159, R159 ;  /* 0x0000009f009f7308 */ /* 0x000fe20000000800 */
[C---:B------:R-:W-:Y:S02]  /*137f0*/  FMUL.FTZ R30, R0.reuse, R30 ;  /* 0x0000001e001e7220 */ /* 0x040fe40000410000 */
[----:B------:R-:W-:Y:S02]  /*13800*/  FMUL.FTZ R31, R0, R31 ;  /* 0x0000001f001f7220 */ /* 0x000fe40000410000 */
[----:B------:R-:W-:Y:S02]  /*13810*/  FMUL.FTZ R33, R2, R33 ;  /* 0x0000002102217220 */ /* 0x000fe40000410000 */
[C---:B------:R-:W-:Y:S02]  /*13820*/  FMUL.FTZ R34, R0.reuse, R34 ;  /* 0x0000002200227220 */ /* 0x040fe40000410000 */
[----:B------:R-:W-:Y:S01]  /*13830*/  FMUL.FTZ R35, R0, R35 ;  /* 0x0000002300237220 */ /* 0x000fe20000410000 */
[----:B------:R-:W3:Y:S01]  /*13840*/  MUFU.EX2 R180, R180 ;  /* 0x000000b400b47308 */ /* 0x000ee20000000800 */
[C---:B------:R-:W-:Y:S02]  /*13850*/  FMUL.FTZ R12, R2.reuse, R148 ;  /* 0x00000094020c7220 */ /* 0x040fe40000410000 */
[C---:B------:R-:W-:Y:S01]  /*13860*/  FMUL.FTZ R13, R2.reuse, R149 ;  /* 0x00000095020d7220 */ /* 0x040fe20000410000 */
[----:B--2---:R-:W-:Y:S01]  /*13870*/  F2FP.PACK_AB R152, R5, R158 ;  /* 0x0000009e0598723e */ /* 0x004fe200000000ff */
[C---:B------:R-:W-:Y:S02]  /*13880*/  FMUL.FTZ R36, R2.reuse, R36 ;  /* 0x0000002402247220 */ /* 0x040fe40000410000 */
[----:B------:R-:W-:Y:S02]  /*13890*/  FMUL.FTZ R37, R2, R37 ;  /* 0x0000002502257220 */ /* 0x000fe40000410000 */
[C---:B------:R-:W-:Y:S01]  /*138a0*/  FMUL.FTZ R38, R0.reuse, R38 ;  /* 0x0000002600267220 */ /* 0x040fe20000410000 */
[----:B------:R-:W2:Y:S01]  /*138b0*/  MUFU.EX2 R7, R7 ;  /* 0x0000000700077308 */ /* 0x000ea20000000800 */
[----:B------:R-:W-:Y:S02]  /*138c0*/  FMUL.FTZ R39, R0, R39 ;  /* 0x0000002700277220 */ /* 0x000fe40000410000 */
[C---:B------:R-:W-:Y:S02]  /*138d0*/  FMUL.FTZ R40, R2.reuse, R40 ;  /* 0x0000002802287220 */ /* 0x040fe40000410000 */
[----:B------:R-:W-:Y:S02]  /*138e0*/  FMUL.FTZ R41, R2, R41 ;  /* 0x0000002902297220 */ /* 0x000fe40000410000 */
[C---:B------:R-:W-:Y:S02]  /*138f0*/  FMUL.FTZ R42, R0.reuse, R42 ;  /* 0x0000002a002a7220 */ /* 0x040fe40000410000 */
[----:B------:R-:W-:Y:S01]  /*13900*/  FMUL.FTZ R43, R0, R43 ;  /* 0x0000002b002b7220 */ /* 0x000fe20000410000 */
[----:B------:R-:W-:Y:S01]  /*13910*/  MUFU.EX2 R157, R157 ;  /* 0x0000009d009d7308 */ /* 0x000fe20000000800 */
[C---:B------:R-:W-:Y:S02]  /*13920*/  FMUL.FTZ R44, R2.reuse, R44 ;  /* 0x0000002c022c7220 */ /* 0x040fe40000410000 */
[----:B------:R-:W-:Y:S01]  /*13930*/  FMUL.FTZ R45, R2, R45 ;  /* 0x0000002d022d7220 */ /* 0x000fe20000410000 */
[----:B---3--:R-:W-:Y:S01]  /*13940*/  F2FP.PACK_AB R154, R180, R159 ;  /* 0x0000009fb49a723e */ /* 0x008fe200000000ff */
[C---:B------:R-:W-:Y:S02]  /*13950*/  FMUL.FTZ R46, R0.reuse, R46 ;  /* 0x0000002e002e7220 */ /* 0x040fe40000410000 */
[----:B------:R-:W-:Y:S02]  /*13960*/  FMUL.FTZ R47, R0, R47 ;  /* 0x0000002f002f7220 */ /* 0x000fe40000410000 */
[C---:B------:R-:W-:Y:S01]  /*13970*/  FMUL.FTZ R48, R2.reuse, R48 ;  /* 0x0000003002307220 */ /* 0x040fe20000410000 */
[----:B------:R-:W3:Y:S01]  /*13980*/  MUFU.EX2 R182, R182 ;  /* 0x000000b600b67308 */ /* 0x000ee20000000800 */
[----:B------:R-:W-:Y:S02]  /*13990*/  FMUL.FTZ R49, R2, R49 ;  /* 0x0000003102317220 */ /* 0x000fe40000410000 */
[C---:B------:R-:W-:Y:S01]  /*139a0*/  FMUL.FTZ R50, R0.reuse, R50 ;  /* 0x0000003200327220 */ /* 0x040fe20000410000 */
        /* <DEDUP_REMOVED lines=10> */
[----:B------:R-:W2:Y:S01]  /*13a50*/  MUFU.EX2 R184, R184 ;  /* 0x000000b800b87308 */ /* 0x000ea20000000800 */
[----:B------:R-:W-:Y:S02]  /*13a60*/  FMUL.FTZ R59, R0, R59 ;  /* 0x0000003b003b7220 */ /* 0x000fe40000410000 */
[----:B------:R-:W-:Y:S01]  /*13a70*/  FMUL.FTZ R60, R2, R60 ;  /* 0x0000003c023c7220 */ /* 0x000fe20000410000 */
[----:B---3--:R-:W-:Y:S01]  /*13a80*/  F2FP.PACK_AB R155, R182, R157 ;  /* 0x0000009db69b723e */ /* 0x008fe200000000ff */
[----:B------:R-:W-:Y:S02]  /*13a90*/  FMUL.FTZ R61, R2, R61 ;  /* 0x0000003d023d7220 */ /* 0x000fe40000410000 */
[C---:B------:R-:W-:Y:S02]  /*13aa0*/  FMUL.FTZ R62, R0.reuse, R62 ;  /* 0x0000003e003e7220 */ /* 0x040fe40000410000 */
[----:B------:R-:W-:Y:S01]  /*13ab0*/  FMUL.FTZ R63, R0, R63 ;  /* 0x0000003f003f7220 */ /* 0x000fe20000410000 */
[----:B------:R-:W-:Y:S01]  /*13ac0*/  MUFU.EX2 R189, R189 ;  /* 0x000000bd00bd7308 */ /* 0x000fe20000000800 */
[C---:B-1----:R-:W-:Y:S05]  /*13ad0*/  HMMA.16816.F32 R8, R152.reuse, R160, R8 ;  /* 0x000000a09808723c */ /* 0x042fea0000001808 */
[C---:B------:R-:W-:Y:S02]  /*13ae0*/  FMUL.FTZ R64, R2.reuse, R64 ;  /* 0x0000004002407220 */ /* 0x040fe40000410000 */
[----:B------:R-:W-:Y:S01]  /*13af0*/  FMUL.FTZ R65, R2, R65 ;  /* 0x0000004102417220 */ /* 0x000fe20000410000 */
[C---:B------:R-:W-:Y:S01]  /*13b00*/  HMMA.16816.F32 R28, R152.reuse, R162, R28 ;  /* 0x000000a2981c723c */ /* 0x040fe2000000181c */
[----:B------:R-:W1:Y:S01]  /*13b10*/  LDSM.16.MT88.4 R160, [R204+0x4080] ;  /* 0x00408000cca0783b */ /* 0x000e620000004200 */
[----:B------:R-:W-:Y:S02]  /*13b20*/  MUFU.EX2 R214, R214 ;  /* 0x000000d600d67308 */ /* 0x000fe40000000800 */
[C---:B------:R-:W-:Y:S02]  /*13b30*/  FMUL.FTZ R66, R0.reuse, R66 ;  /* 0x0000004200427220 */ /* 0x040fe40000410000 */
[----:B------:R-:W-:Y:S02]  /*13b40*/  FMUL.FTZ R67, R0, R67 ;  /* 0x0000004300437220 */ /* 0x000fe40000410000 */
[C---:B------:R-:W-:Y:S04]  /*13b50*/  HMMA.16816.F32 R32, R152.reuse, R164, R32 ;  /* 0x000000a49820723c */ /* 0x040fe80000001820 */
[C---:B------:R-:W-:Y:S01]  /*13b60*/  FMUL.FTZ R68, R2.reuse, R68 ;  /* 0x0000004402447220 */ /* 0x040fe20000410000 */
[----:B------:R-:W-:Y:S01]  /*13b70*/  MUFU.EX2 R191, R191 ;  /* 0x000000bf00bf7308 */ /* 0x000fe20000000800 */
[----:B------:R-:W-:Y:S02]  /*13b80*/  FMUL.FTZ R69, R2, R69 ;  /* 0x0000004502457220 */ /* 0x000fe40000410000 */
[C---:B------:R-:W-:Y:S01]  /*13b90*/  HMMA.16816.F32 R36, R152.reuse, R166, R36 ;  /* 0x000000a69824723c */ /* 0x040fe20000001824 */
[----:B------:R-:W3:Y:S03]  /*13ba0*/  LDSM.16.MT88.4 R164, [R207+0x5880] ;  /* 0x00588000cfa4783b */ /* 0x000ee60000004200 */
[C---:B------:R-:W-:Y:S02]  /*13bb0*/  FMUL.FTZ R70, R0.reuse, R70 ;  /* 0x0000004600467220 */ /* 0x040fe40000410000 */
[----:B------:R-:W-:Y:S01]  /*13bc0*/  FMUL.FTZ R71, R0, R71 ;  /* 0x0000004700477220 */ /* 0x000fe20000410000 */
[----:B------:R-:W-:Y:S01]  /*13bd0*/  MUFU.EX2 R240, R240 ;  /* 0x000000f000f07308 */ /* 0x000fe20000000800 */
[C---:B------:R-:W-:Y:S04]  /*13be0*/  HMMA.16816.F32 R40, R152.reuse, R168, R40 ;  /* 0x000000a89828723c */ /* 0x040fe80000001828 */
[C---:B------:R-:W-:Y:S02]  /*13bf0*/  FMUL.FTZ R72, R2.reuse, R72 ;  /* 0x0000004802487220 */ /* 0x040fe40000410000 */
[----:B------:R-:W-:Y:S02]  /*13c00*/  FMUL.FTZ R73, R2, R73 ;  /* 0x0000004902497220 */ /* 0x000fe40000410000 */
[C---:B------:R-:W-:Y:S01]  /*13c10*/  HMMA.16816.F32 R44, R152.reuse, R170, R44 ;  /* 0x000000aa982c723c */ /* 0x040fe2000000182c */
[----:B------:R-:W4:Y:S01]  /*13c20*/  LDSM.16.MT88.4 R168, [R206+0x5880] ;  /* 0x00588000cea8783b */ /* 0x000f220000004200 */
[----:B------:R-:W-:Y:S02]  /*13c30*/  MUFU.EX2 R242, R242 ;  /* 0x000000f200f27308 */ /* 0x000fe40000000800 */
[C---:B------:R-:W-:Y:S02]  /*13c40*/  FMUL.FTZ R74, R0.reuse, R74 ;  /* 0x0000004a004a7220 */ /* 0x040fe40000410000 */
[----:B------:R-:W-:Y:S02]  /*13c50*/  FMUL.FTZ R75, R0, R75 ;  /* 0x0000004b004b7220 */ /* 0x000fe40000410000 */
[C---:B------:R-:W-:Y:S01]  /*13c60*/  FMUL.FTZ R76, R2.reuse, R76 ;  /* 0x0000004c024c7220 */ /* 0x040fe20000410000 */
[C---:B-1----:R-:W-:Y:S03]  /*13c70*/  HMMA.16816.F32 R48, R152.reuse, R160, R48 ;  /* 0x000000a09830723c */ /* 0x042fe60000001830 */
[----:B------:R-:W-:Y:S01]  /*13c80*/  FMUL.FTZ R77, R2, R77 ;  /* 0x0000004d024d7220 */ /* 0x000fe20000410000 */
[----:B------:R-:W-:Y:S01]  /*13c90*/  MUFU.EX2 R244, R244 ;  /* 0x000000f400f47308 */ /* 0x000fe20000000800 */
[C---:B------:R-:W-:Y:S02]  /*13ca0*/  FMUL.FTZ R78, R0.reuse, R78 ;  /* 0x0000004e004e7220 */ /* 0x040fe40000410000 */
[----:B------:R-:W-:Y:S01]  /*13cb0*/  FMUL.FTZ R79, R0, R79 ;  /* 0x0000004f004f7220 */ /* 0x000fe20000410000 */
[C---:B------:R-:W-:Y:S01]  /*13cc0*/  HMMA.16816.F32 R52, R152.reuse, R162, R52 ;  /* 0x000000a29834723c */ /* 0x040fe20000001834 */
[----:B------:R-:W1:Y:S03]  /*13cd0*/  LDSM.16.MT88.4 R160, [R205+0x5880] ;  /* 0x00588000cda0783b */ /* 0x000e660000004200 */
        /* <DEDUP_REMOVED lines=51> */
[C---:B------:R-:W-:Y:S04]  /*14010*/  FMUL.FTZ R112, R2.reuse, R112 ;  /* 0x0000007002707220 */ /* 0x040fe80000410000 */
[----:B------:R-:W-:Y:S01]  /*14020*/  FMUL.FTZ R113, R2, R113 ;  /* 0x0000007102717220 */ /* 0x000fe20000410000 */
        /* <DEDUP_REMOVED lines=20> */
[--C-:B------:R-:W-:Y:S02]  /*14170*/  FFMA.FTZ R183, R14, c[0x0][0x2d0], -R176.reuse ;  /* 0x0000b4000eb77a23 */ /* 0x100fe400000108b0 */
[C---:B------:R-:W-:Y:S03]  /*14180*/  FMUL.FTZ R14, R0.reuse, R150 ;  /* 0x00000096000e7220 */ /* 0x040fe60000410000 */
[C---:B------:R-:W-:Y:S01]  /*14190*/  HMMA.16816.F32 R124, R152.reuse, R162, R124 ;  /* 0x000000a2987c723c */ /* 0x040fe2000000187c */
[----:B------:R-:W-:Y:S01]  /*141a0*/  LDSM.16.MT88.4 R160, [R207+0x4880] ;  /* 0x00488000cfa0783b */ /* 0x000fe20000004200 */
[----:B------:R-:W-:Y:S01]  /*141b0*/  MUFU.EX2 R183, R183 ;  /* 0x000000b700b77308 */ /* 0x000fe20000000800 */
[--C-:B------:R-:W-:Y:S02]  /*141c0*/  FFMA.FTZ R186, R15, c[0x0][0x2d0], -R176.reuse ;  /* 0x0000b4000fba7a23 */ /* 0x100fe400000108b0 */
[----:B------:R-:W-:Y:S02]  /*141d0*/  FMUL.FTZ R15, R0, R151 ;  /* 0x00000097000f7220 */ /* 0x000fe40000410000 */
[C---:B------:R-:W-:Y:S02]  /*141e0*/  FMUL.FTZ R128, R2.reuse, R128 ;  /* 0x0000008002807220 */ /* 0x040fe40000410000 */
[----:B------:R-:W1:Y:S03]  /*141f0*/  LDSM.16.MT88.4 R148, [R204+0x8880] ;  /* 0x00888000cc94783b */ /* 0x000e660000004200 */
[C---:B---3--:R-:W-:Y:S01]  /*14200*/  HMMA.16816.F32 R12, R152.reuse, R164, R12 ;  /* 0x000000a4980c723c */ /* 0x048fe2000000180c */
[----:B------:R-:W3:Y:S02]  /*14210*/  MUFU.EX2 R186, R186 ;  /* 0x000000ba00ba7308 */ /* 0x000ee40000000800 */
        /* <DEDUP_REMOVED lines=9> */
[--C-:B------:R-:W-:Y:S02]  /*142b0*/  FFMA.FTZ R185, R16, c[0x0][0x2d0], -R177.reuse ;  /* 0x0000b40010b97a23 */ /* 0x100fe400000108b1 */
[--C-:B------:R-:W-:Y:S03]  /*142c0*/  FFMA.FTZ R188, R17, c[0x0][0x2d0], -R177.reuse ;  /* 0x0000b40011bc7a23 */ /* 0x100fe600000108b1 */
[C---:B----4-:R-:W-:Y:S01]  /*142d0*/  HMMA.16816.F32 R132, R152.reuse, R168, R132 ;  /* 0x000000a89884723c */ /* 0x050fe20000001884 */
[----:B------:R-:W-:Y:S02]  /*142e0*/  MUFU.EX2 R185, R185 ;  /* 0x000000b900b97308 */ /* 0x000fe40000000800 */
[--C-:B------:R-:W-:Y:S02]  /*142f0*/  FFMA.FTZ R187, R18, c[0x0][0x2d0], -R176.reuse ;  /* 0x0000b40012bb7a23 */ /* 0x100fe400000108b0 */
[--C-:B------:R-:W-:Y:S02]  /*14300*/  FFMA.FTZ R190, R19, c[0x0][0x2d0], -R176.reuse ;  /* 0x0000b40013be7a23 */ /* 0x100fe400000108b0 */
[C---:B------:R-:W-:Y:S02]  /*14310*/  FMUL.FTZ R136, R2.reuse, R136 ;  /* 0x0000008802887220 */ /* 0x040fe40000410000 */
[----:B------:R-:W-:Y:S02]  /*14320*/  FMUL.FTZ R137, R2, R137 ;  /* 0x0000008902897220 */ /* 0x000fe40000410000 */
[----:B------:R-:W4:Y:S01]  /*14330*/  MUFU.EX2 R188, R188 ;  /* 0x000000bc00bc7308 */ /* 0x000f220000000800 */
[C---:B------:R-:W-:Y:S02]  /*14340*/  FMUL.FTZ R138, R0.reuse, R138 ;  /* 0x0000008a008a7220 */ /* 0x040fe40000410000 */
[----:B------:R-:W-:Y:S02]  /*14350*/  FMUL.FTZ R139, R0, R139 ;  /* 0x0000008b008b7220 */ /* 0x000fe40000410000 */
[----:B------:R-:W-:Y:S02]  /*14360*/  FFMA.FTZ R177, R25, c[0x0][0x2d0], -R177 ;  /* 0x0000b40019b17a23 */ /* 0x000fe400000108b1 */
[----:B------:R-:W-:Y:S02]  /*14370*/  FFMA.FTZ R176, R27, c[0x0][0x2d0], -R176 ;  /* 0x0000b4001bb07a23 */ /* 0x000fe400000108b0 */
[----:B------:R-:W-:Y:S01]  /*14380*/  LDSM.16.MT88.4 R24, [R206+0x5080] ;  /* 0x00508000ce18783b */ /* 0x000fe20000004200 */
[C---:B------:R-:W-:Y:S01]  /*14390*/  HMMA.16816.F32 R136, R152.reuse, R170, R136 ;  /* 0x000000aa9888723c */ /* 0x040fe20000001888 */
[----:B------:R-:W-:Y:S02]  /*143a0*/  MUFU.EX2 R187, R187 ;  /* 0x000000bb00bb7308 */ /* 0x000fe40000000800 */
[----:B------:R-:W-:Y:S01]  /*143b0*/  FMUL.FTZ R16, R2, R144 ;  /* 0x0000009002107220 */ /* 0x000fe20000410000 */
[----:B--2---:R-:W-:Y:S01]  /*143c0*/  F2FP.PACK_AB R144, R184, R181 ;  /* 0x000000b5b890723e */ /* 0x004fe200000000ff */
[----:B------:R-:W-:Y:S01]  /*143d0*/  FMUL.FTZ R17, R2, R145 ;  /* 0x0000009102117220 */ /* 0x000fe20000410000 */
[----:B---3--:R-:W-:Y:S01]  /*143e0*/  F2FP.PACK_AB R145, R186, R183 ;  /* 0x000000b7ba91723e */ /* 0x008fe200000000ff */
[C---:B------:R-:W-:Y:S01]  /*143f0*/  FMUL.FTZ R18, R0.reuse, R146 ;  /* 0x0000009200127220 */ /* 0x040fe20000410000 */
[----:B------:R-:W2:Y:S01]  /*14400*/  LDSM.16.MT88.4 R168, [R205+0x4880] ;  /* 0x00488000cda8783b */ /* 0x000ea20000004200 */
[----:B------:R-:W-:Y:S02]  /*14410*/  FMUL.FTZ R19, R0, R147 ;  /* 0x0000009300137220 */ /* 0x000fe40000410000 */
[----:B------:R-:W3:Y:S01]  /*14420*/  MUFU.EX2 R190, R190 ;  /* 0x000000be00be7308 */ /* 0x000ee20000000800 */
[----:B------:R-:W-:Y:S01]  /*14430*/  FMUL.FTZ R140, R2, R140 ;  /* 0x0000008c028c7220 */ /* 0x000fe20000410000 */
[----:B----4-:R-:W-:Y:S01]  /*14440*/  F2FP.PACK_AB R146, R188, R185 ;  /* 0x000000b9bc92723e */ /* 0x010fe200000000ff */
[----:B------:R-:W-:Y:S02]  /*14450*/  FMUL.FTZ R141, R2, R141 ;  /* 0x0000008d028d7220 */ /* 0x000fe40000410000 */
[C---:B-1----:R-:W-:Y:S03]  /*14460*/  HMMA.16816.F32 R16, R152.reuse, R148, R16 ;  /* 0x000000949810723c */ /* 0x042fe60000001810 */
[C---:B------:R-:W-:Y:S02]  /*14470*/  FMUL.FTZ R142, R0.reuse, R142 ;  /* 0x0000008e008e7220 */ /* 0x040fe40000410000 */
[----:B------:R-:W-:Y:S01]  /*14480*/  FMUL.FTZ R143, R0, R143 ;  /* 0x0000008f008f7220 */ /* 0x000fe20000410000 */
[----:B------:R-:W1:Y:S01]  /*14490*/  MUFU.EX2 R243, R177 ;  /* 0x000000b100f37308 */ /* 0x000e620000000800 */
[----:B------:R-:W-:Y:S02]  /*144a0*/  FFMA.FTZ R158, R2, R241, R158 ;  /* 0x000000f1029e7223 */ /* 0x000fe4000001009e */
[----:B------:R-:W-:Y:S03]  /*144b0*/  FFMA.FTZ R6, R0, R239, R6 ;  /* 0x000000ef00067223 */ /* 0x000fe60000010006 */
[----:B------:R-:W-:Y:S01]  /*144c0*/  HMMA.16816.F32 R140, R152, R150, R140 ;  /* 0x00000096988c723c */ /* 0x000fe2000000188c */
[----:B------:R-:W4:Y:S02]  /*144d0*/  LDSM.16.MT88.4 R148, [R207+0x6080] ;  /* 0x00608000cf94783b */ /* 0x000f240000004200 */
[----:B------:R-:W-:Y:S01]  /*144e0*/  IADD3 R0, R238, -0x1, RZ ;  /* 0xffffffffee007810 */ /* 0x000fe20007ffe0ff */
[----:B------:R1:W1:Y:S01]  /*144f0*/  MUFU.EX2 R245, R176 ;  /* 0x000000b000f57308 */ /* 0x0002620000000800 */
[----:B------:R-:W-:Y:S01]  /*14500*/  FADD.FTZ R158, R5, R158 ;  /* 0x0000009e059e7221 */ /* 0x000fe20000010000 */
[----:B---3--:R-:W-:Y:S01]  /*14510*/  F2FP.PACK_AB R147, R190, R187 ;  /* 0x000000bbbe93723e */ /* 0x008fe200000000ff */
[----:B------:R-:W-:Y:S02]  /*14520*/  FADD.FTZ R6, R7, R6 ;  /* 0x0000000607067221 */ /* 0x000fe40000010000 */
[----:B------:R-:W3:Y:S03]  /*14530*/  LDSM.16.MT88.4 R152, [R206+0x6080] ;  /* 0x00608000ce98783b */ /* 0x000ee60000004200 */
[----:B------:R-:W-:Y:S01]  /*14540*/  MOV R238, R0 ;  /* 0x0000000000ee7202 */ /* 0x000fe20000000f00 */
[----:B------:R-:W-:Y:S01]  /*14550*/  FADD.FTZ R159, R159, R158 ;  /* 0x0000009e9f9f7221 */ /* 0x000fe20000010000 */
[C---:B------:R-:W-:Y:S05]  /*14560*/  HMMA.16816.F32 R8, R144.reuse, R160, R8 ;  /* 0x000000a09008723c */ /* 0x040fea0000001808 */
[----:B------:R-:W-:Y:S02]  /*14570*/  FADD.FTZ R157, R157, R6 ;  /* 0x000000069d9d7221 */ /* 0x000fe40000010000 */
[----:B------:R-:W-:Y:S01]  /*14580*/  FADD.FTZ R180, R180, R159 ;  /* 0x0000009fb4b47221 */ /* 0x000fe20000010000 */
[C---:B------:R-:W-:Y:S01]  /*14590*/  HMMA.16816.F32 R28, R144.reuse, R162, R28 ;  /* 0x000000a2901c723c */ /* 0x040fe2000000181c */
[----:B------:R-:W3:Y:S03]  /*145a0*/  LDSM.16.MT88.4 R160, [R205+0x6080] ;  /* 0x00608000cda0783b */ /* 0x000ee60000004200 */
[----:B------:R-:W-:Y:S01]  /*145b0*/  FADD.FTZ R182, R182, R157 ;  /* 0x0000009db6b67221 */ /* 0x000fe20000010000 */
[----:B------:R-:W-:Y:S01]  /*145c0*/  MOV R157, R156 ;  /* 0x0000009c009d7202 */ /* 0x000fe20000000f00 */
[----:B------:R-:W-:Y:S02]  /*145d0*/  FADD.FTZ R181, R181, R180 ;  /* 0x000000b4b5b57221 */ /* 0x000fe40000010000 */
[C---:B-----5:R-:W-:Y:S01]  /*145e0*/  HMMA.16816.F32 R32, R144.reuse, R164, R32 ;  /* 0x000000a49020723c */ /* 0x060fe20000001820 */
[----:B-1----:R-:W-:Y:S03]  /*145f0*/  LDSM.16.MT88.4 R176, [R204+0x8080] ;  /* 0x00808000ccb0783b */ /* 0x002fe60000004200 */
[----:B------:R-:W-:Y:S02]  /*14600*/  FADD.FTZ R183, R183, R182 ;  /* 0x000000b6b7b77221 */ /* 0x000fe40000010000 */
[----:B------:R-:W-:Y:S02]  /*14610*/  FADD.FTZ R184, R184, R181 ;  /* 0x000000b5b8b87221 */ /* 0x000fe40000010000 */
[C---:B------:R-:W-:Y:S01]  /*14620*/  HMMA.16816.F32 R36, R144.reuse, R166, R36 ;  /* 0x000000a69024723c */ /* 0x040fe20000001824 */
[----:B------:R-:W1:Y:S03]  /*14630*/  LDSM.16.MT88.4 R164, [R204+0x6080] ;  /* 0x00608000cca4783b */ /* 0x000e660000004200 */
[----:B------:R-:W-:Y:S02]  /*14640*/  FADD.FTZ R186, R186, R183 ;  /* 0x000000b7baba7221 */ /* 0x000fe40000010000 */
[----:B------:R-:W-:Y:S02]  /*14650*/  FADD.FTZ R185, R185, R184 ;  /* 0x000000b8b9b97221 */ /* 0x000fe40000010000 */
[C---:B--2---:R-:W-:Y:S04]  /*14660*/  HMMA.16816.F32 R40, R144.reuse, R168, R40 ;  /* 0x000000a89028723c */ /* 0x044fe80000001828 */
[----:B------:R-:W-:Y:S02]  /*14670*/  FADD.FTZ R187, R187, R186 ;  /* 0x000000babbbb7221 */ /* 0x000fe40000010000 */
[----:B------:R-:W-:Y:S02]  /*14680*/  FADD.FTZ R188, R188, R185 ;  /* 0x000000b9bcbc7221 */ /* 0x000fe40000010000 */
[C---:B------:R-:W-:Y:S01]  /*14690*/  HMMA.16816.F32 R44, R144.reuse, R170, R44 ;  /* 0x000000aa902c723c */ /* 0x040fe2000000182c */
[----:B------:R-:W2:Y:S03]  /*146a0*/  LDSM.16.MT88.4 R168, [R207+0x7880] ;  /* 0x00788000cfa8783b */ /* 0x000ea60000004200 */
[----:B------:R-:W-:Y:S02]  /*146b0*/  FADD.FTZ R190, R190, R187 ;  /* 0x000000bbbebe7221 */ /* 0x000fe40000010000 */
[----:B------:R-:W-:Y:S02]  /*146c0*/  FADD.FTZ R5, R189, R188 ;  /* 0x000000bcbd057221 */ /* 0x000fe40000010000 */
[C---:B------:R-:W-:Y:S04]  /*146d0*/  HMMA.16816.F32 R48, R144.reuse, R172, R48 ;  /* 0x000000ac9030723c */ /* 0x040fe80000001830 */
[C---:B------:R-:W-:Y:S04]  /*146e0*/  FADD.FTZ R5, R214.reuse, R5 ;  /* 0x00000005d6057221 */ /* 0x040fe80000010000 */
[C---:B------:R-:W-:Y:S01]  /*146f0*/  HMMA.16816.F32 R52, R144.reuse, R174, R52 ;  /* 0x000000ae9034723c */ /* 0x040fe20000001834 */
[----:B------:R-:W5:Y:S07]  /*14700*/  LDSM.16.MT88.4 R172, [R206+0x7880] ;  /* 0x00788000ceac783b */ /* 0x000f6e0000004200 */
[C---:B----4-:R-:W-:Y:S08]  /*14710*/  HMMA.16816.F32 R56, R144.reuse, R148, R56 ;  /* 0x000000949038723c */ /* 0x050ff00000001838 */
[C---:B------:R-:W-:Y:S01]  /*14720*/  HMMA.16816.F32 R60, R144.reuse, R150, R60 ;  /* 0x00000096903c723c */ /* 0x040fe2000000183c */
[----:B------:R-:W4:Y:S07]  /*14730*/  LDSM.16.MT88.4 R148, [R205+0x7880] ;  /* 0x00788000cd94783b */ /* 0x000f2e0000004200 */
[C---:B---3--:R-:W-:Y:S08]  /*14740*/  HMMA.16816.F32 R64, R144.reuse, R152, R64 ;  /* 0x000000989040723c */ /* 0x048ff00000001840 */
[C---:B------:R-:W-:Y:S01]  /*14750*/  HMMA.16816.F32 R68, R144.reuse, R154, R68 ;  /* 0x0000009a9044723c */ /* 0x040fe20000001844 */
[----:B------:R-:W3:Y:S07]  /*14760*/  LDSM.16.MT88.4 R152, [R204+0x7880] ;  /* 0x00788000cc98783b */ /* 0x000eee0000004200 */
        /* <DEDUP_REMOVED lines=8> */
[----:B------:R-:W-:Y:S07]  /*147f0*/  LDSM.16.MT88.4 R168, [R204+0x5080] ;  /* 0x00508000cca8783b */ /* 0x000fee0000004200 */
[C---:B-----5:R-:W-:Y:S08]  /*14800*/  HMMA.16816.F32 R96, R144.reuse, R172, R96 ;  /* 0x000000ac9060723c */ /* 0x060ff00000001860 */
[C---:B------:R-:W-:Y:S01]  /*14810*/  HMMA.16816.F32 R100, R144.reuse, R174, R100 ;  /* 0x000000ae9064723c */ /* 0x040fe20000001864 */
[----:B------:R-:W-:Y:S07]  /*14820*/  LDSM.16.MT88.4 R172, [R205+0x8080] ;  /* 0x00808000cdac783b */ /* 0x000fee0000004200 */
[C---:B----4-:R-:W-:Y:S08]  /*14830*/  HMMA.16816.F32 R104, R144.reuse, R148, R104 ;  /* 0x000000949068723c */ /* 0x050ff00000001868 */
[C---:B------:R-:W-:Y:S01]  /*14840*/  HMMA.16816.F32 R108, R144.reuse, R150, R108 ;  /* 0x00000096906c723c */ /* 0x040fe2000000186c */
[----:B------:R-:W2:Y:S07]  /*14850*/  LDSM.16.MT88.4 R148, [R204+0x9080] ;  /* 0x00908000cc94783b */ /* 0x000eae0000004200 */
[C---:B---3--:R-:W-:Y:S08]  /*14860*/  HMMA.16816.F32 R112, R144.reuse, R152, R112 ;  /* 0x000000989070723c */ /* 0x048ff00000001870 */
[C---:B------:R-:W-:Y:S08]  /*14870*/  HMMA.16816.F32 R116, R144.reuse, R154, R116 ;  /* 0x0000009a9074723c */ /* 0x040ff00000001874 */
[C---:B------:R-:W-:Y:S08]  /*14880*/  HMMA.16816.F32 R120, R144.reuse, R160, R120 ;  /* 0x000000a09078723c */ /* 0x040ff00000001878 */
[C---:B------:R-:W-:Y:S01]  /*14890*/  HMMA.16816.F32 R124, R144.reuse, R162, R124 ;  /* 0x000000a2907c723c */ /* 0x040fe2000000187c */
[----:B------:R-:W3:Y:S07]  /*148a0*/  LDSM.16.MT88.4 R160, [R207+0x5080] ;  /* 0x00508000cfa0783b */ /* 0x000eee0000004200 */
[C---:B-1----:R-:W-:Y:S08]  /*148b0*/  HMMA.16816.F32 R12, R144.reuse, R164, R12 ;  /* 0x000000a4900c723c */ /* 0x042ff0000000180c */
[C---:B------:R-:W-:Y:S01]  /*148c0*/  HMMA.16816.F32 R128, R144.reuse, R166, R128 ;  /* 0x000000a69080723c */ /* 0x040fe20000001880 */
[----:B------:R-:W1:Y:S07]  /*148d0*/  LDSM.16.MT88.4 R164, [R205+0x5080] ;  /* 0x00508000cda4783b */ /* 0x000e6e0000004200 */
[C---:B------:R-:W-:Y:S07]  /*148e0*/  HMMA.16816.F32 R132, R144.reuse, R20, R132 ;  /* 0x000000149084723c */ /* 0x040fee0000001884 */
[----:B------:R-:W-:Y:S01]  /*148f0*/  F2FP.PACK_AB R20, R214, R189 ;  /* 0x000000bdd614723e */ /* 0x000fe200000000ff */
[C---:B------:R-:W-:Y:S04]  /*14900*/  HMMA.16816.F32 R136, R144.reuse, R22, R136 ;  /* 0x000000169088723c */ /* 0x040fe80000001888 */
[C---:B------:R-:W-:Y:S01]  /*14910*/  F2FP.PACK_AB R21, R240.reuse, R191 ;  /* 0x000000bff015723e */ /* 0x040fe200000000ff */
[----:B------:R-:W-:Y:S02]  /*14920*/  FADD.FTZ R191, R191, R190 ;  /* 0x000000bebfbf7221 */ /* 0x000fe40000010000 */
[----:B------:R-:W-:Y:S01]  /*14930*/  F2FP.PACK_AB R22, R243, R242 ;  /* 0x000000f2f316723e */ /* 0x000fe200000000ff */
[C---:B--2---:R-:W-:Y:S04]  /*14940*/  HMMA.16816.F32 R16, R144.reuse, R148, R16 ;  /* 0x000000949010723c */ /* 0x044fe80000001810 */
[----:B------:R-:W-:Y:S01]  /*14950*/  F2FP.PACK_AB R23, R245, R244 ;  /* 0x000000f4f517723e */ /* 0x000fe200000000ff */
[----:B------:R-:W-:Y:S02]  /*14960*/  FADD.FTZ R191, R240, R191 ;  /* 0x000000bff0bf7221 */ /* 0x000fe40000010000 */
[----:B------:R-:W-:Y:S01]  /*14970*/  FADD.FTZ R242, R242, R5 ;  /* 0x00000005f2f27221 */ /* 0x000fe20000010000 */
[----:B------:R-:W-:Y:S01]  /*14980*/  HMMA.16816.F32 R140, R144, R150, R140 ;  /* 0x00000096908c723c */ /* 0x000fe2000000188c */
[----:B------:R-:W-:Y:S03]  /*14990*/  LDSM.16.MT88.4 R144, [R205+0x6880] ;  /* 0x00688000cd90783b */ /* 0x000fe60000004200 */
[----:B------:R-:W-:Y:S02]  /*149a0*/  FADD.FTZ R244, R244, R191 ;  /* 0x000000bff4f47221 */ /* 0x000fe40000010000 */
[----:B------:R-:W-:Y:S02]  /*149b0*/  FADD.FTZ R241, R243, R242 ;  /* 0x000000f2f3f17221 */ /* 0x000fe40000010000 */
[C---:B---3--:R-:W-:Y:S01]  /*149c0*/  HMMA.16816.F32 R152, R20.reuse, R160, R8 ;  /* 0x000000a01498723c */ /* 0x048fe20000001808 */
[----:B------:R-:W2:Y:S04]  /*149d0*/  LDSM.16.MT88.4 R8, [R207+0x6880] ;  /* 0x00688000cf08783b */ /* 0x000ea80000004200 */
[----:B------:R-:W-:Y:S03]  /*149e0*/  FADD.FTZ R239, R245, R244 ;  /* 0x000000f4f5ef7221 */ /* 0x000fe60000010000 */
[C---:B------:R-:W-:Y:S01]  /*149f0*/  HMMA.16816.F32 R28, R20.reuse, R162, R28 ;  /* 0x000000a2141c723c */ /* 0x040fe2000000181c */
[----:B------:R-:W-:Y:S07]  /*14a00*/  LDSM.16.MT88.4 R148, [R204+0x6880] ;  /* 0x00688000cc94783b */ /* 0x000fee0000004200 */
[C---:B------:R-:W-:Y:S01]  /*14a10*/  HMMA.16816.F32 R32, R20.reuse, R24, R32 ;  /* 0x000000181420723c */ /* 0x040fe20000001820 */
[----:B------:R-:W-:Y:S07]  /*14a20*/  LDSM.16.MT88.4 R160, [R207+0x8080] ;  /* 0x00808000cfa0783b */ /* 0x000fee0000004200 */
        /* <DEDUP_REMOVED lines=16> */
[C---:B------:R-:W-:Y:S08]  /*14b30*/  HMMA.16816.F32 R80, R20.reuse, R148, R80 ;  /* 0x000000941450723c */ /* 0x040ff00000001850 */
[C---:B------:R-:W-:Y:S08]  /*14b40*/  HMMA.16816.F32 R84, R20.reuse, R150, R84 ;  /* 0x000000961454723c */ /* 0x040ff00000001854 */
[C---:B------:R-:W-:Y:S08]  /*14b50*/  HMMA.16816.F32 R88, R20.reuse, R160, R88 ;  /* 0x000000a01458723c */ /* 0x040ff00000001858 */
[C---:B------:R-:W-:Y:S01]  /*14b60*/  HMMA.16816.F32 R92, R20.reuse, R162, R92 ;  /* 0x000000a2145c723c */ /* 0x040fe2000000185c */
[----:B------:R-:W5:Y:S07]  /*14b70*/  LDSM.16.MT88.4 R160, [R204+0x9880] ;  /* 0x00988000cca0783b */ /* 0x000f6e0000004200 */
[C---:B-1----:R-:W-:Y:S08]  /*14b80*/  HMMA.16816.F32 R96, R20.reuse, R164, R96 ;  /* 0x000000a41460723c */ /* 0x042ff00000001860 */
        /* <DEDUP_REMOVED lines=10> */
[C---:B------:R-:W-:Y:S08]  /*14c30*/  HMMA.16816.F32 R136, R20.reuse, R26, R136 ;  /* 0x0000001a1488723c */ /* 0x040ff00000001888 */
[C---:B-----5:R-:W-:Y:S08]  /*14c40*/  HMMA.16816.F32 R144, R20.reuse, R160, R16 ;  /* 0x000000a01490723c */ /* 0x060ff00000001810 */
[----:B------:R-:W-:Y:S01]  /*14c50*/  HMMA.16816.F32 R140, R20, R162, R140 ;  /* 0x000000a2148c723c */ /* 0x000fe2000000188c */
[----:B------:R-:W-:-:S07]  /*14c60*/  @P0 BRA `(.L_x_2712) ;  /* 0xffffd44000000947 */ /* 0x000fce000383ffff */
.L_x_2707:
        /* <DEDUP_REMOVED lines=16> */
[----:B------:R-:W-:-:S05]  /*14d70*/  @P0 MOV R15, 0x3f317218 ;  /* 0x3f317218000f0802 */ /* 0x000fca0000000f00 */
[----:B------:R-:W2:Y:S08]  /*14d80*/  @P1 MUFU.LG2 R5, R5 ;  /* 0x0000000500051308 */ /* 0x000eb00000000c00 */
[----:B------:R-:W3:Y:S01]  /*14d90*/  @P0 MUFU.LG2 R10, R0 ;  /* 0x00000000000a0308 */ /* 0x000ee20000000c00 */
[C---:B-1----:R-:W-:Y:S02]  /*14da0*/  FMUL.FTZ R152, R4.reuse, R152 ;  /* 0x0000009804987220 */ /* 0x042fe40000410000 */
[----:B------:R-:W-:-:S02]  /*14db0*/  FMUL.FTZ R153, R4, R153 ;  /* 0x0000009904997220 */ /* 0x000fc40000410000 */
[C---:B------:R-:W-:Y:S02]  /*14dc0*/  FMUL.FTZ R28, R4.reuse, R28 ;  /* 0x0000001c041c7220 */ /* 0x040fe40000410000 */
[----:B------:R-:W-:Y:S01]  /*14dd0*/  FMUL.FTZ R29, R4, R29 ;  /* 0x0000001d041d7220 */ /* 0x000fe20000410000 */
[----:B------:R1:W4:Y:S01]  /*14de0*/  @P0 MUFU.RCP R2, R0 ;  /* 0x0000000000020308 */ /* 0x0003220000001000 */
[----:B--2---:R-:W-:Y:S02]  /*14df0*/  @P1 FMUL.FTZ R12, R5, 0.69314718246459960938 ;  /* 0x3f317218050c1820 */ /* 0x004fe40000410000 */
[----:B------:R-:W-:Y:S02]  /*14e00*/  @P1 FMUL.FTZ R5, R14, c[0x0][0x2d0] ;  /* 0x0000b4000e051a20 */ /* 0x000fe40000410000 */
[C---:B------:R-:W-:Y:S02]  /*14e10*/  FMUL.FTZ R32, R4.reuse, R32 ;  /* 0x0000002004207220 */ /* 0x040fe40000410000 */
[----:B------:R-:W-:-:S02]  /*14e20*/  FMUL.FTZ R33, R4, R33 ;  /* 0x0000002104217220 */ /* 0x000fc40000410000 */
[----:B---3--:R-:W-:Y:S02]  /*14e30*/  @P0 FMUL.FTZ R14, R10, 0.69314718246459960938 ;  /* 0x3f3172180a0e0820 */ /* 0x008fe40000410000 */
[----:B------:R-:W-:Y:S02]  /*14e40*/  @P0 FMUL.FTZ R10, R15, c[0x0][0x2d0] ;  /* 0x0000b4000f0a0a20 */ /* 0x000fe40000410000 */
[C---:B------:R-:W-:Y:S02]  /*14e50*/  FMUL.FTZ R36, R4.reuse, R36 ;  /* 0x0000002404247220 */ /* 0x040fe40000410000 */
[C---:B------:R-:W-:Y:S01]  /*14e60*/  FMUL.FTZ R37, R4.reuse, R37 ;  /* 0x0000002504257220 */ /* 0x040fe20000410000 */
[----:B-1----:R-:W-:Y:S01]  /*14e70*/  MOV R0, 0xff800000 ;  /* 0xff80000000007802 */ /* 0x002fe20000000f00 */
        /* <DEDUP_REMOVED lines=122> */
.L_x_2641:
        /* <DEDUP_REMOVED lines=19> */
[----:B------:R-:W-:Y:S02]  /*15750*/  LEA.HI R5, R6, R3, RZ, 0x2 ;  /* 0x0000000306057211 */ /* 0x000fe400078f10ff */
[----:B------:R-:W-:Y:S02]  /*15760*/  F2FP.PACK_AB R46, R47, R46 ;  /* 0x0000002e2f2e723e */ /* 0x000fe400000000ff */
[--C-:B------:R-:W-:Y:S02]  /*15770*/  SHF.R.S32.HI R13, RZ, 0x2, R5.reuse ;  /* 0x00000002ff0d7819 */ /* 0x100fe40000011405 */
[----:B------:R-:W-:Y:S02]  /*15780*/  SHF.R.S32.HI R10, RZ, 0x1f, R5 ;  /* 0x0000001fff0a7819 */ /* 0x000fe40000011405 */
[----:B------:R-:W-:-:S02]  /*15790*/  LOP3.LUT R12, R5, 0xfffffffc, RZ, 0xc0, !PT ;  /* 0xfffffffc050c7812 */ /* 0x000fc400078ec0ff */
[----:B------:R-:W-:Y:S02]  /*157a0*/  LEA.HI R10, R10, R13, RZ, 0x3 ;  /* 0x0000000d0a0a7211 */ /* 0x000fe400078f18ff */
[----:B------:R-:W-:Y:S01]  /*157b0*/  F2FP.PACK_AB R48, R49, R48 ;  /* 0x000000303130723e */ /* 0x000fe200000000ff */
[----:B------:R-:W-:Y:S01]  /*157c0*/  IMAD.IADD R12, R3, 0x1, -R12 ;  /* 0x00000001030c7824 */ /* 0x000fe200078e0a0c */
[----:B------:R-:W-:Y:S02]  /*157d0*/  LOP3.LUT R10, R10, 0xfffffff8, RZ, 0xc0, !PT ;  /* 0xfffffff80a0a7812 */ /* 0x000fe400078ec0ff */
[----:B------:R-:W-:Y:S02]  /*157e0*/  F2FP.PACK_AB R50, R51, R50 ;  /* 0x000000323332723e */ /* 0x000fe400000000ff */
[----:B------:R-:W-:Y:S01]  /*157f0*/  F2FP.PACK_AB R52, R53, R52 ;  /* 0x000000343534723e */ /* 0x000fe200000000ff */
[----:B------:R-:W-:Y:S01]  /*15800*/  IMAD.IADD R13, R13, 0x1, -R10 ;  /* 0x000000010d0d7824 */ /* 0x000fe200078e0a0a */
[----:B------:R-:W-:-:S02]  /*15810*/  LEA.HI R10, R6, R3, RZ, 0x5 ;  /* 0x00000003060a7211 */ /* 0x000fc400078f28ff */
[----:B------:R-:W-:Y:S01]  /*15820*/  F2FP.PACK_AB R54, R55, R54 ;  /* 0x000000363736723e */ /* 0x000fe200000000ff */
[C---:B------:R-:W-:Y:S01]  /*15830*/  IMAD.SHL.U32 R14, R13.reuse, 0x40, RZ ;  /* 0x000000400d0e7824 */ /* 0x040fe200078e00ff */
[----:B------:R-:W-:Y:S02]  /*15840*/  SHF.R.S32.HI R5, RZ, 0x5, R10 ;  /* 0x00000005ff057819 */ /* 0x000fe4000001140a */
[----:B------:R-:W-:Y:S02]  /*15850*/  LOP3.LUT R16, R13, 0x1, RZ, 0xc0, !PT ;  /* 0x000000010d107812 */ /* 0x000fe400078ec0ff */
        /* <DEDUP_REMOVED lines=9> */
[----:B------:R-:W-:Y:S01]  /*158f0*/  F2FP.PACK_AB R60, R61, R60 ;  /* 0x0000003c3d3c723e */ /* 0x000fe200000000ff */
[----:B------:R-:W-:Y:S01]  /*15900*/  IMAD.SHL.U32 R15, R14, 0x2, RZ ;  /* 0x000000020e0f7824 */ /* 0x000fe200078e00ff */
[----:B------:R-:W-:Y:S02]  /*15910*/  F2FP.PACK_AB R62, R63, R62 ;  /* 0x0000003e3f3e723e */ /* 0x000fe400000000ff */
[----:B------:R-:W-:-:S02]  /*15920*/  F2FP.PACK_AB R64, R65, R64 ;  /* 0x000000404140723e */ /* 0x000fc400000000ff */
[C---:B------:R-:W-:Y:S01]  /*15930*/  IADD3 R14, R15.reuse, 0x80, RZ ;  /* 0x000000800f0e7810 */ /* 0x040fe20007ffe0ff */
[----:B------:R-:W-:Y:S01]  /*15940*/  STS [R15+0x80], R152 ;  /* 0x000080980f007388 */ /* 0x000fe20000000800 */
[----:B------:R-:W-:Y:S02]  /*15950*/  IADD3 R17, R15, 0x70, RZ ;  /* 0x000000700f117810 */ /* 0x000fe40007ffe0ff */
[----:B------:R-:W-:Y:S01]  /*15960*/  @P0 IADD3 R17, R14, 0x10, RZ ;  /* 0x000000100e110810 */ /* 0x000fe20007ffe0ff */
[----:B------:R-:W-:Y:S01]  /*15970*/  STS [R15+0x480], R154 ;  /* 0x0004809a0f007388 */ /* 0x000fe20000000800 */
[----:B------:R-:W-:Y:S01]  /*15980*/  SEL R14, R13, 0xffffffe0, !P1 ;  /* 0xffffffe00d0e7807 */ /* 0x000fe20004800000 */
[----:B------:R-:W-:Y:S01]  /*15990*/  IMAD.MOV.U32 R13, RZ, RZ, 0x40 ;  /* 0x00000040ff0d7424 */ /* 0x000fe200078e00ff */
[----:B------:R-:W-:Y:S01]  /*159a0*/  F2FP.PACK_AB R66, R67, R66 ;  /* 0x000000424342723e */ /* 0x000fe200000000ff */
[----:B------:R-:W-:Y:S01]  /*159b0*/  STS [R17], R28 ;  /* 0x0000001c11007388 */ /* 0x000fe20000000800 */
[----:B------:R-:W-:Y:S01]  /*159c0*/  F2FP.PACK_AB R68, R69, R68 ;  /* 0x000000444544723e */ /* 0x000fe200000000ff */
[----:B------:R-:W-:Y:S01]  /*159d0*/  IMAD.IADD R19, R15, 0x1, R14 ;  /* 0x000000010f137824 */ /* 0x000fe200078e020e */
[----:B------:R-:W-:Y:S01]  /*159e0*/  SEL R16, R13, 0xffffffc0, !P2 ;  /* 0xffffffc00d107807 */ /* 0x000fe20005000000 */
[----:B------:R-:W-:Y:S01]  /*159f0*/  IMAD.IADD R13, R14, 0x1, R17 ;  /* 0x000000010e0d7824 */ /* 0x000fe200078e0211 */
[----:B------:R-:W-:Y:S01]  /*15a00*/  STS [R17+0x400], R30 ;  /* 0x0004001e11007388 */ /* 0x000fe20000000800 */
[----:B------:R-:W-:-:S02]  /*15a10*/  F2FP.PACK_AB R70, R71, R70 ;  /* 0x000000464746723e */ /* 0x000fc400000000ff */
[--C-:B------:R-:W-:Y:S01]  /*15a20*/  IMAD.IADD R21, R15, 0x1, R16.reuse ;  /* 0x000000010f157824 */ /* 0x100fe200078e0210 */
[----:B------:R-:W-:Y:S01]  /*15a30*/  STS [R19+0x80], R32 ;  /* 0x0000802013007388 */ /* 0x000fe20000000800 */
[C---:B------:R-:W-:Y:S01]  /*15a40*/  IMAD.IADD R23, R16.reuse, 0x1, R17 ;  /* 0x0000000110177824 */ /* 0x040fe200078e0211 */
[----:B------:R-:W-:Y:S01]  /*15a50*/  F2FP.PACK_AB R72, R73, R72 ;  /* 0x000000484948723e */ /* 0x000fe200000000ff */
[----:B------:R-:W-:Y:S01]  /*15a60*/  IMAD.IADD R25, R16, 0x1, R19 ;  /* 0x0000000110197824 */ /* 0x000fe200078e0213 */
[----:B------:R-:W-:Y:S01]  /*15a70*/  STS [R19+0x480], R34 ;  /* 0x0004802213007388 */ /* 0x000fe20000000800 */
[----:B------:R-:W-:Y:S01]  /*15a80*/  IMAD.IADD R27, R13, 0x1, R16 ;  /* 0x000000010d1b7824 */ /* 0x000fe200078e0210 */
[----:B------:R-:W-:Y:S02]  /*15a90*/  F2FP.PACK_AB R74, R75, R74 ;  /* 0x0000004a4b4a723e */ /* 0x000fe400000000ff */
        /* <DEDUP_REMOVED lines=55> */
[----:B------:R-:W-:-:S02]  /*15e10*/  ISETP.NE.U32.AND P1, PT, RZ, c[0x0][0x508], PT ;  /* 0x00014200ff007a0c */ /* 0x000fc40003f25070 */
[----:B------:R-:W-:Y:S01]  /*15e20*/  ISETP.NE.U32.AND P0, PT, RZ, c[0x0][0x500], PT ;  /* 0x00014000ff007a0c */ /* 0x000fe20003f05070 */
[----:B------:R-:W-:Y:S01]  /*15e30*/  STS [R21+0x4480], R74 ;  /* 0x0044804a15007388 */ /* 0x000fe20000000800 */
[----:B------:R-:W-:Y:S02]  /*15e40*/  ISETP.NE.AND.EX P1, PT, RZ, c[0x0][0x50c], PT, P1 ;  /* 0x00014300ff007a0c */ /* 0x000fe40003f25310 */
[----:B------:R-:W-:Y:S01]  /*15e50*/  ISETP.NE.AND.EX P0, PT, RZ, c[0x0][0x504], PT, P0 ;  /* 0x00014100ff007a0c */ /* 0x000fe20003f05300 */
        /* <DEDUP_REMOVED lines=33> */
[----:B-1----:R-:W-:-:S03]  /*16070*/  IMAD.WIDE R16, R218, R7, c[0x0][0x500] ;  /* 0x00014000da107625 */ /* 0x002fc600078e0207 */
        /* <DEDUP_REMOVED lines=8> */
[----:B--2---:R-:W-:-:S03]  /*16100*/  @P1 IMAD.WIDE R18, R218, R7, c[0x0][0x508] ;  /* 0x00014200da121625 */ /* 0x004fc600078e0207 */
[----:B------:R-:W2:Y:S04]  /*16110*/  @P0 LDG.E R9, [R16.64] ;  /* 0x0000000410090981 */ /* 0x000ea8000c1e1900 */
[----:B------:R3:W5:Y:S01]  /*16120*/  @P1 LDG.E R4, [R18.64] ;  /* 0x0000000412041981 */ /* 0x000762000c1e1900 */
[----:B------:R-:W-:Y:S02]  /*16130*/  CS2R R14, SRZ ;  /* 0x00000000000e7805 */ /* 0x000fe4000001ff00 */
[--C-:B--2---:R-:W-:Y:S01]  /*16140*/  @P0 SHF.R.S32.HI R15, RZ, 0x1f, R9.reuse ;  /* 0x0000001fff0f0819 */ /* 0x104fe20000011409 */
[----:B------:R-:W-:Y:S01]  /*16150*/  @P0 IMAD.MOV.U32 R14, RZ, RZ, R9 ;  /* 0x000000ffff0e0224 */ /* 0x000fe200078e0009 */
[----:B------:R-:W-:Y:S05]  /*16160*/  @P1 BRA `(.L_x_2714) ;  /* 0x0000004000001947 */ /* 0x000fea0003800000 */
[----:B---3--:R-:W-:Y:S05]  /*16170*/  @!P0 BRA `(.L_x_2714) ;  /* 0x0000003000008947 */ /* 0x008fea0003800000 */
[----:B-----5:R-:W2:Y:S04]  /*16180*/  LDG.E R4, [R16.64] ;  /* 0x0000000410047981 */ /* 0x020ea8000c1e1900 */
[----:B------:R-:W2:Y:S02]  /*16190*/  LDG.E R7, [R16.64+0x4] ;  /* 0x0000040410077981 */ /* 0x000ea4000c1e1900 */
[----:B--2---:R-:W-:-:S02]  /*161a0*/  IADD3 R4, -R4, R7, RZ ;  /* 0x0000000704047210 */ /* 0x004fc40007ffe1ff */
.L_x_2714:
[----:B---3--:R-:W-:Y:S01]  /*161b0*/  LOP3.LUT R10, R10, 0xffffffe0, RZ, 0xc0, !PT ;  /* 0xffffffe00a0a7812 */ /* 0x008fe200078ec0ff */
[----:B------:R-:W1:Y:S01]  /*161c0*/  S2R R72, SR_CTAID.X ;  /* 0x0000000000487919 */ /* 0x000e620000002500 */
[----:B------:R-:W-:Y:S01]  /*161d0*/  SHF.R.S32.HI R16, RZ, 0x1f, R5 ;  /* 0x0000001fff107819 */ /* 0x000fe20000011405 */
[----:B------:R-:W-:Y:S01]  /*161e0*/  IMAD.MOV.U32 R19, RZ, RZ, R15 ;  /* 0x000000ffff137224 */ /* 0x000fe200078e000f */
[----:B------:R-:W-:Y:S01]  /*161f0*/  LEA.HI R11, R12, R12, RZ, 0x1 ;  /* 0x0000000c0c0b7211 */ /* 0x000fe200078f08ff */
[----:B------:R-:W-:Y:S01]  /*16200*/  IMAD.IADD R9, R3, 0x1, -R10 ;  /* 0x0000000103097824 */ /* 0x000fe200078e0a0a */
[----:B------:R-:W-:Y:S01]  /*16210*/  LEA.HI R16, R16, R5, RZ, 0x3 ;  /* 0x0000000510107211 */ /* 0x000fe200078f18ff */
[----:B------:R-:W-:Y:S01]  /*16220*/  BSSY B0, `(.L_x_2715) ;  /* 0x000008d000007945 */ /* 0x000fe20003800000 */
[----:B------:R-:W-:-:S02]  /*16230*/  LOP3.LUT R11, R11, 0x1ffffffe, RZ, 0xc0, !PT ;  /* 0x1ffffffe0b0b7812 */ /* 0x000fc400078ec0ff */
[----:B------:R-:W-:Y:S02]  /*16240*/  SHF.R.S32.HI R10, RZ, 0x1f, R9 ;  /* 0x0000001fff0a7819 */ /* 0x000fe40000011409 */
[----:B------:R-:W-:Y:S01]  /*16250*/  LOP3.LUT R16, R16, 0xffffff8, RZ, 0xc0, !PT ;  /* 0x0ffffff810107812 */ /* 0x000fe200078ec0ff */
[----:B------:R-:W-:Y:S01]  /*16260*/  IMAD.IADD R12, R12, 0x1, -R11 ;  /* 0x000000010c0c7824 */ /* 0x000fe200078e0a0b */
[----:B------:R-:W-:Y:S01]  /*16270*/  LEA.HI R7, R10, R9, RZ, 0x2 ;  /* 0x000000090a077211 */ /* 0x000fe200078f10ff */
[----:B------:R-:W-:Y:S01]  /*16280*/  IMAD.MOV.U32 R10, RZ, RZ, c[0x0][0x4e8] ;  /* 0x00013a00ff0a7624 */ /* 0x000fe200078e00ff */
[----:B------:R-:W-:Y:S02]  /*16290*/  IADD3 R5, R5, -R16, RZ ;  /* 0x8000001005057210 */ /* 0x000fe40007ffe0ff */
[----:B------:R-:W-:Y:S01]  /*162a0*/  SHF.R.S32.HI R16, RZ, 0x2, R7 ;  /* 0x00000002ff107819 */ /* 0x000fe20000011407 */
[----:B------:R-:W-:Y:S01]  /*162b0*/  IMAD R7, R15, c[0x0][0x3a0], RZ ;  /* 0x0000e8000f077a24 */ /* 0x000fe200078e02ff */
[----:B------:R-:W-:Y:S01]  /*162c0*/  ISETP.NE.AND P1, PT, R10, 0x1, PT ;  /* 0x000000010a00780c */ /* 0x000fe20003f25270 */
[----:B------:R-:W-:Y:S01]  /*162d0*/  IMAD R10, R2, c[0x0][0x490], RZ ;  /* 0x00012400020a7a24 */ /* 0x000fe200078e02ff */
[----:B------:R-:W-:Y:S01]  /*162e0*/  LOP3.LUT P2, RZ, R9, 0x3, RZ, 0xc0, !PT ;  /* 0x0000000309ff7812 */ /* 0x000fe2000784c0ff */
[----:B------:R-:W-:Y:S01]  /*162f0*/  IMAD R5, R5, 0x10, R16 ;  /* 0x0000001005057824 */ /* 0x000fe200078e0210 */
[----:B------:R-:W-:Y:S01]  /*16300*/  MOV R18, R14 ;  /* 0x0000000e00127202 */ /* 0x000fe20000000f00 */
[C---:B------:R-:W-:Y:S01]  /*16310*/  IMAD R11, R215.reuse, c[0x0][0x494], R10 ;  /* 0x00012500d70b7a24 */ /* 0x040fe200078e020a */
[-C--:B------:R-:W-:Y:S01]  /*16320*/  LEA.HI R17, R6, R3.reuse, RZ, 0x3 ;  /* 0x0000000306117211 */ /* 0x080fe200078f18ff */
[----:B------:R-:W-:Y:S01]  /*16330*/  IMAD R9, R12, 0x8, R5 ;  /* 0x000000080c097824 */ /* 0x000fe200078e0205 */
[----:B------:R-:W-:Y:S01]  /*16340*/  LEA.HI R6, R6, R3, RZ, 0x6 ;  /* 0x0000000306067211 */ /* 0x000fe200078f30ff */
[----:B------:R-:W-:Y:S01]  /*16350*/  IMAD.WIDE.U32 R18, R215, c[0x0][0x490], R18 ;  /* 0x00012400d7127a25 */ /* 0x000fe200078e0012 */
[----:B------:R-:W-:-:S02]  /*16360*/  LOP3.LUT R10, R17, 0xfffffff8, RZ, 0xc0, !PT ;  /* 0xfffffff8110a7812 */ /* 0x000fc400078ec0ff */
[----:B-1----:R-:W-:Y:S01]  /*16370*/  LEA R9, R72, R9, 0x7 ;  /* 0x0000000948097211 */ /* 0x002fe200078e38ff */
[C---:B------:R-:W-:Y:S01]  /*16380*/  IMAD R7, R14.reuse, c[0x0][0x3a4], R7 ;  /* 0x0000e9000e077a24 */ /* 0x040fe200078e0207 */
[----:B------:R-:W-:Y:S01]  /*16390*/  SHF.R.S32.HI R17, RZ, 0x3, R17 ;  /* 0x00000003ff117819 */ /* 0x000fe20000011411 */
[----:B------:R-:W-:-:S04]  /*163a0*/  IMAD.WIDE.U32 R12, R14, c[0x0][0x3a0], RZ ;  /* 0x0000e8000e0c7a25 */ /* 0x000fc800078e00ff */
        /* <DEDUP_REMOVED lines=42> */
[----:B------:R-:W-:Y:S01]  /*16650*/  LOP3.LUT R10, R10, R3, RZ, 0x3c, !PT ;  /* 0x000000030a0a7212 */ /* 0x000fe200078e3cff */
[--C-:B------:R-:W-:Y:S01]  /*16660*/  IMAD.MOV R16, RZ, RZ, -R7.reuse ;  /* 0x000000ffff107224 */ /* 0x100fe200078e0a07 */
[----:B------:R-:W-:Y:S01]  /*16670*/  SHF.R.S32.HI R3, RZ, 0x1f, R7 ;  /* 0x0000001fff037819 */ /* 0x000fe20000011407 */
[----:B------:R-:W1:Y:S01]  /*16680*/  SHFL.IDX PT, R19, R15, RZ, 0x1c1f ;  /* 0x001c1fff0f137589 */ /* 0x000e6200000e0000 */
[----:B------:R-:W-:-:S03]  /*16690*/  IMAD.WIDE.U32 R12, R218, c[0x0][0x3f0], R12 ;  /* 0x0000fc00da0c7a25 */ /* 0x000fc600078e000c */
[----:B------:R-:W2:Y:S01]  /*166a0*/  SHFL.IDX PT, R33, R15, 0x1, 0x1c1f ;  /* 0x003c1f000f217f89 */ /* 0x000ea200000e0000 */
[----:B------:R-:W-:Y:S01]  /*166b0*/  IMAD R74, R16, c[0x0][0x4e8], R9 ;  /* 0x00013a00104a7a24 */ /* 0x000fe200078e0209 */
[----:B------:R-:W-:Y:S01]  /*166c0*/  IADD3 R13, R13, R11, RZ ;  /* 0x0000000b0d0d7210 */ /* 0x000fe20007ffe0ff */
[C---:B------:R-:W-:Y:S01]  /*166d0*/  IMAD R16, R72.reuse, 0x80, R5 ;  /* 0x0000008048107824 */ /* 0x040fe200078e0205 */
[----:B------:R-:W-:Y:S01]  /*166e0*/  LEA R72, R72, R17, 0x7 ;  /* 0x0000001148487211 */ /* 0x000fe200078e38ff */
[----:B------:R-:W-:Y:S01]  /*166f0*/  IMAD R20, R3, c[0x0][0x3e0], RZ ;  /* 0x0000f80003147a24 */ /* 0x000fe200078e02ff */
[----:B------:R-:W-:Y:S01]  /*16700*/  SHF.R.S32.HI R5, RZ, 0x1f, R74 ;  /* 0x0000001fff057819 */ /* 0x000fe2000001144a */
[----:B-----5:R-:W-:Y:S01]  /*16710*/  IMAD R3, R4, c[0x0][0x4e8], RZ ;  /* 0x00013a0004037a24 */ /* 0x020fe200078e02ff */
[C---:B------:R-:W-:Y:S01]  /*16720*/  IADD3 R4, R16.reuse, 0x8, RZ ;  /* 0x0000000810047810 */ /* 0x040fe20007ffe0ff */
[C---:B------:R-:W-:Y:S02]  /*16730*/  IMAD R20, R7.reuse, c[0x0][0x3e4], R20 ;  /* 0x0000f90007147a24 */ /* 0x040fe400078e0214 */
[----:B------:R-:W-:Y:S01]  /*16740*/  IMAD.WIDE.U32 R12, R7, c[0x0][0x3e0], R12 ;  /* 0x0000f800070c7a25 */ /* 0x000fe200078e000c */
[----:B------:R-:W-:-:S02]  /*16750*/  ISETP.GE.OR P1, PT, R16, R3, P2 ;  /* 0x000000031000720c */ /* 0x000fc40001726670 */
[----:B------:R-:W-:Y:S01]  /*16760*/  ISETP.GE.OR P0, PT, R4, R3, P2 ;  /* 0x000000030400720c */ /* 0x000fe20001706670 */
[----:B------:R-:W-:Y:S01]  /*16770*/  IMAD.IADD R13, R13, 0x1, R20 ;  /* 0x000000010d0d7824 */ /* 0x000fe200078e0214 */
[----:B------:R-:W-:Y:S01]  /*16780*/  SHF.L.U32 R7, R6, 0x3, RZ ;  /* 0x0000000306077819 */ /* 0x000fe200000006ff */
[----:B------:R-:W-:-:S03]  /*16790*/  IMAD R5, R5, c[0x0][0x3d8], RZ ;  /* 0x0000f60005057a24 */ /* 0x000fc600078e02ff */
[----:B------:R-:W-:Y:S01]  /*167a0*/  LOP3.LUT R7, R10, 0x7ffffe00, R7, 0xf8, !PT ;  /* 0x7ffffe000a077812 */ /* 0x000fe200078ef807 */
[C---:B------:R-:W-:Y:S02]  /*167b0*/  IMAD R16, R74.reuse, c[0x0][0x3dc], R5 ;  /* 0x0000f7004a107a24 */ /* 0x040fe400078e0205 */
[----:B------:R-:W-:Y:S01]  /*167c0*/  IMAD.WIDE.U32 R74, R74, c[0x0][0x3d8], R12 ;  /* 0x0000f6004a4a7a25 */ /* 0x000fe200078e000c */
[----:B------:R-:W-:Y:S01]  /*167d0*/  SHF.L.U32 R76, R7, 0x1, RZ ;  /* 0x00000001074c7819 */ /* 0x000fe200000006ff */
[----:B-1----:R1:W-:Y:S02]  /*167e0*/  @!P1 ST.E [R18.64], R0 ;  /* 0x0000000012009985 */ /* 0x0023e4000c101904 */
[----:B------:R-:W-:Y:S02]  /*167f0*/  IMAD.IADD R16, R75, 0x1, R16 ;  /* 0x000000014b107824 */ /* 0x000fe400078e0210 */
        /* <DEDUP_REMOVED lines=47> */
.L_x_2716:
[----:B--234-:R-:W-:Y:S05]  /*16af0*/  BSYNC B0 ;  /* 0x0000000000007941 */ /* 0x01cfea0003800000 */
.L_x_2715:
        /* <DEDUP_REMOVED lines=30> */
.L_x_2718:
[----:B------:R-:W-:Y:S05]  /*16ce0*/  BSYNC B0 ;  /* 0x0000000000007941 */ /* 0x000fea0003800000 */
.L_x_2717:
        /* <DEDUP_REMOVED lines=30> */
.L_x_2720:
[----:B------:R-:W-:Y:S05]  /*16ed0*/  BSYNC B0 ;  /* 0x0000000000007941 */ /* 0x000fea0003800000 */
.L_x_2719:
        /* <DEDUP_REMOVED lines=31> */
.L_x_2713:
        /* <DEDUP_REMOVED lines=18> */
.L_x_2721:
        /* <DEDUP_REMOVED lines=41> */
.L_x_2723:
[----:B------:R-:W-:Y:S05]  /*17480*/  BSYNC B0 ;  /* 0x0000000000007941 */ /* 0x000fea0003800000 */
.L_x_2722:
        /* <DEDUP_REMOVED lines=72> */
.L_x_2725:
[----:B------:R-:W-:Y:S05]  /*17910*/  BSYNC B0 ;  /* 0x0000000000007941 */ /* 0x000fea0003800000 */
.L_x_2724:
        /* <DEDUP_REMOVED lines=27> */
.L_x_2727:
[----:B------:R-:W-:Y:S05]  /*17ad0*/  BSYNC B0 ;  /* 0x0000000000007941 */ /* 0x000fea0003800000 */
.L_x_2726:
        /* <DEDUP_REMOVED lines=27> */
.L_x_2729:
[----:B------:R-:W-:Y:S05]  /*17c90*/  BSYNC B0 ;  /* 0x0000000000007941 */ /* 0x000fea0003800000 */
.L_x_2728:
        /* <DEDUP_REMOVED lines=28> */
.L_x_2702:
[----:B------:R-:W-:Y:S02]  /*17e60*/  MOV R9, 0x1 ;  /* 0x0000000100097802 */ /* 0x000fe40000000f00 */
[----:B------:R-:W-:Y:S02]  /*17e70*/  MOV R8, 0x17e90 ;  /* 0x00017e9000087802 */ /* 0x000fe40000000f00 */
[----:B-1----:R-:W-:Y:S05]  /*17e80*/  CALL.REL.NOINC `($__internal_14_$__cuda_sm70_shflsync_idx_p) ;  /* 0x000000f000007944 */ /* 0x002fea0003c00000 */
[----:B--2---:R-:W-:Y:S01]  /*17e90*/  IMAD.MOV.U32 R17, RZ, RZ, R9 ;  /* 0x000000ffff117224 */ /* 0x004fe200078e0009 */
[----:B-1----:R-:W-:Y:S01]  /*17ea0*/  MOV R10, R19 ;  /* 0x00000013000a7202 */ /* 0x002fe20000000f00 */
[----:B------:R-:W-:Y:S01]  /*17eb0*/  IMAD.MOV.U32 R9, RZ, RZ, 0x1 ;  /* 0x00000001ff097424 */ /* 0x000fe200078e00ff */
[----:B------:R-:W-:Y:S02]  /*17ec0*/  MOV R8, 0x17ee0 ;  /* 0x00017ee000087802 */ /* 0x000fe40000000f00 */
[----:B------:R-:W-:Y:S05]  /*17ed0*/  CALL.REL.NOINC `($__internal_14_$__cuda_sm70_shflsync_idx_p) ;  /* 0x000000a000007944 */ /* 0x000fea0003c00000 */
[----:B-12---:R-:W-:Y:S05]  /*17ee0*/  BRA `(.L_x_2730) ;  /* 0xffff7c6000007947 */ /* 0x006fea000383ffff */
.L_x_2710:
[----:B-1----:R-:W-:Y:S02]  /*17ef0*/  MOV R9, 0x1 ;  /* 0x0000000100097802 */ /* 0x002fe40000000f00 */
[----:B------:R-:W-:Y:S02]  /*17f00*/  MOV R8, 0x17f20 ;  /* 0x00017f2000087802 */ /* 0x000fe40000000f00 */
[----:B---3--:R-:W-:Y:S05]  /*17f10*/  CALL.REL.NOINC `($__internal_14_$__cuda_sm70_shflsync_idx_p) ;  /* 0x0000006000007944 */ /* 0x008fea0003c00000 */
[----:B-1----:R-:W-:Y:S01]  /*17f20*/  MOV R10, R2 ;  /* 0x00000002000a7202 */ /* 0x002fe20000000f00 */
[----:B--2---:R-:W-:Y:S01]  /*17f30*/  IMAD.MOV.U32 R5, RZ, RZ, R9 ;  /* 0x000000ffff057224 */ /* 0x004fe200078e0009 */
[----:B------:R-:W-:Y:S01]  /*17f40*/  MOV R8, 0x17f70 ;  /* 0x00017f7000087802 */ /* 0x000fe20000000f00 */
[----:B------:R-:W-:Y:S02]  /*17f50*/  IMAD.MOV.U32 R9, RZ, RZ, 0x1 ;  /* 0x00000001ff097424 */ /* 0x000fe400078e00ff */
[----:B------:R-:W-:Y:S05]  /*17f60*/  CALL.REL.NOINC `($__internal_14_$__cuda_sm70_shflsync_idx_p) ;  /* 0x0000001000007944 */ /* 0x000fea0003c00000 */
[----:B-12---:R-:W-:-:S05]  /*17f70*/  BRA `(.L_x_2731) ;  /* 0xffffa4b000007947 */ /* 0x006fca000383ffff */
        .weak           $__internal_14_$__cuda_sm70_shflsync_idx_p
        .type           $__internal_14_$__cuda_sm70_shflsync_idx_p,@function
        .size           $__internal_14_$__cuda_sm70_shflsync_idx_p,(.L_x_3576 - $__internal_14_$__cuda_sm70_shflsync_idx_p)
$__internal_14_$__cuda_sm70_shflsync_idx_p:
[----:B------:R-:W-:Y:S01]  /*17f80*/  MOV R12, R8 ;  /* 0x00000008000c7202 */ /* 0x000fe20000000f00 */
[----:B------:R-:W-:Y:S04]  /*17f90*/  WARPSYNC R219 ;  /* 0x000000db00007348 */ /* 0x000fe80003800000 */
[----:B------:R-:W-:Y:S01]  /*17fa0*/  MOV R13, 0x0 ;  /* 0x00000000000d7802 */ /* 0x000fe20000000f00 */
[----:B------:R1:W2:Y:S03]  /*17fb0*/  SHFL.IDX PT, R9, R10, R9, R222 ;  /* 0x000000090a097389 */ /* 0x0002a600000e00de */
[----:B------:R-:W-:Y:S05]  /*17fc0*/  RET.REL.NODEC R12 `(_ZN7cutlass13device_kernelIN5flash19enable_sm80_to_sm89INS1_16FlashAttnFwdSm80INS1_25CollectiveMainloopFwdSm80ILi8ELi1ELb0EN4cute5tupleIJNS5_1CILi128EEENS7_ILi48EEENS7_ILi256EEEEEELi256ENS_6half_tEfNS_4arch4Sm80ELb0ELb0ELb0ELb1ELb1ELb1ELb1ELb0EEENS1_21CollectiveEpilogueFwdINS6_IJS8_SA_S9_EEENS6_IJNS7_ILi1EEESI_SI_EEESC_SE_Li256ELb1ELb1ELb0ELb0EEENS1_19SingleTileSchedulerILb1ELb0ELb1ELi128EEEEEEEEEvNT_6ParamsE) ;  /* 0xfffe80300c007950 */ /* 0x000fea0003c3ffff */
.L_x_2732:
        /* <DEDUP_REMOVED lines=11> */
.L_x_3576:


//--------------------- .text._ZN7cutlass13device_kernelIN5flash19enable_sm80_to_sm89INS1_16FlashAttnFwdSm80INS1_25CollectiveMainloopFwdSm80ILi8ELi1ELb0EN4cute5tupleIJNS5_1CILi128EEENS7_ILi64EEENS7_ILi256EEEEEELi256ENS_6half_tEfNS_4arch4Sm80ELb0ELb1ELb0ELb0ELb1ELb0ELb1ELb0EEENS1_21CollectiveEpilogueFwdINS6_IJS8_SA_S9_EEENS6_IJNS7_ILi1EEESI_SI_EEESC_SE_Li256ELb0ELb1ELb0ELb0EEENS1_19SingleTileSchedulerILb0ELb0ELb1ELi128EEEEEEEEEvNT_6ParamsE --------------------------
	.section	.text._ZN7cutlass13device_kernelIN5flash19enable_sm80_to_sm89INS1_16FlashAttnFwdSm80INS1_25CollectiveMainloopFwdSm80ILi8ELi1ELb0EN4cute5tupleIJNS5_1CILi128EEENS7_ILi64EEENS7_ILi256EEEEEELi256ENS_6half_tEfNS_4arch4Sm80ELb0ELb1ELb0ELb0ELb1ELb0ELb1ELb0EEENS1_21CollectiveEpilogueFwdINS6_IJS8_SA_S9_EEENS6_IJNS7_ILi1EEESI_SI_EEESC_SE_Li256ELb0ELb1ELb0ELb0EEENS1_19SingleTileSchedulerILb0ELb0ELb1ELi128EEEEEEEEEvNT_6ParamsE,"ax",@progbits
	.sectioninfo	@"SHI_REGISTERS=255"
	.align	128
.text._ZN7cutlass13device_kernelIN5flash19enable_sm80_to_sm89INS1_16FlashAttnFwdSm80INS1_25CollectiveMainloopFwdSm80ILi8ELi1ELb0EN4cute5tupleIJNS5_1CILi128EEENS7_ILi64EEENS7_ILi256EEEEEELi256ENS_6half_tEfNS_4arch4Sm80ELb0ELb1ELb0ELb0ELb1ELb0ELb1ELb0EEENS1_21CollectiveEpilogueFwdINS6_IJS8_SA_S9_EEENS6_IJNS7_ILi1EEESI_SI_EEESC_SE_Li256ELb0ELb1ELb0ELb0EEENS1_19SingleTileSchedulerILb0ELb0ELb1ELi128EEEEEEEEEvNT_6ParamsE:
        .type           _ZN7cutlass13device_kernelIN5flash19enable_sm80_to_sm89INS1_16FlashAttnFwdSm80INS1_25CollectiveMainloopFwdSm80ILi8ELi1ELb0EN4cute5tupleIJNS5_1CILi128EEENS7_ILi64EEENS7_ILi256EEEEEELi256ENS_6half_tEfNS_4arch4Sm80ELb0ELb1ELb0ELb0ELb1ELb0ELb1ELb0EEENS1_21CollectiveEpilogueFwdINS6_IJS8_SA_S9_EEENS6_IJNS7_ILi1EEESI_SI_EEESC_SE_Li256ELb0ELb1ELb0ELb0EEENS1_19SingleTileSchedulerILb0ELb0ELb1ELi128EEEEEEEEEvNT_6ParamsE,@function
        .size           _ZN7cutlass13device_kernelIN5flash19enable_sm80_to_sm89INS1_16FlashAttnFwdSm80INS1_25CollectiveMainloopFwdSm80ILi8ELi1ELb0EN4cute5tupleIJNS5_1CILi128EEENS7_ILi64EEENS7_ILi256EEEEEELi256ENS_6half_tEfNS_4arch4Sm80ELb0ELb1ELb0ELb0ELb1ELb0ELb1ELb0EEENS1_21CollectiveEpilogueFwdINS6_IJS8_SA_S9_EEENS6_IJNS7_ILi1EEESI_SI_EEESC_SE_Li256ELb0ELb1ELb0ELb0EEENS1_19SingleTileSchedulerILb0ELb0ELb1ELi128EEEEEEEEEvNT_6ParamsE,(.L_x_3578 - _ZN7cutlass13device_kernelIN5flash19enable_sm80_to_sm89INS1_16FlashAttnFwdSm80INS1_25CollectiveMainloopFwdSm80ILi8ELi1ELb0EN4cute5tupleIJNS5_1CILi128EEENS7_ILi64EEENS7_ILi256EEEEEELi256ENS_6half_tEfNS_4arch4Sm80ELb0ELb1ELb0ELb0ELb1ELb0ELb1ELb0EEENS1_21CollectiveEpilogueFwdINS6_IJS8_SA_S9_EEENS6_IJNS7_ILi1EEESI_SI_EEESC_SE_Li256ELb0ELb1ELb0ELb0EEENS1_19SingleTileSchedulerILb0ELb0ELb1ELi128EEEEEEEEEvNT_6ParamsE)
        .other          _ZN7cutlass13device_kernelIN5flash19enable_sm80_to_sm89INS1_16FlashAttnFwdSm80INS1_25CollectiveMainloopFwdSm80ILi8ELi1ELb0EN4cute5tupleIJNS5_1CILi128EEENS7_ILi64EEENS7_ILi256EEEEEELi256ENS_6half_tEfNS_4arch4Sm80ELb0ELb1ELb0ELb0ELb1ELb0ELb1ELb0EEENS1_21CollectiveEpilogueFwdINS6_IJS8_SA_S9_EEENS6_IJNS7_ILi1EEESI_SI_EEESC_SE_Li256ELb0ELb1ELb0ELb0EEENS1_19SingleTileSchedulerILb0ELb0ELb1ELi128EEEEEEEEEvNT_6ParamsE,@"STO_CUDA_ENTRY STV_DEFAULT"
_ZN7cutlass13device_kernelIN5flash19enable_sm80_to_sm89INS1_16FlashAttnFwdSm80INS1_25CollectiveMainloopFwdSm80ILi8ELi1ELb0EN4cute5tupleIJNS5_1CILi128EEENS7_ILi64EEENS7_ILi256EEEEEELi256ENS_6half_tEfNS_4arch4Sm80ELb0ELb1ELb0ELb0ELb1ELb0ELb1ELb0EEENS1_21CollectiveEpilogueFwdINS6_IJS8_SA_S9_EEENS6_IJNS7_ILi1EEESI_SI_EEESC_SE_Li256ELb0ELb1ELb0ELb0EEENS1_19SingleTileSchedulerILb0ELb0ELb1ELi128EEEEEEEEEvNT_6ParamsE:
[----:B------:R-:W-:Y:S02]  /*0000*/  MOV R1, c[0x0][0x28] ;  /* 0x00000a0000017a02 */ /* 0x000fe40000000f00 */
[----:B------:R-:W1:Y:S02]  /*0010*/  S2UR UR6, SR_CTAID.Z ;  /* 0x00000000000679c3 */ /* 0x000e640000002700 */
        /* <DEDUP_REMOVED lines=51> */
.L_x_2734:
[----:B------:R-:W-:Y:S02]  /*0350*/  ULDC UR4, c[0x0][0x32c] ;  /* 0x0000cb0000047ab9 */ /* 0x000fe40000000800 */
[----:B------:R-:W-:-:S03]  /*0360*/  UISETP.NE.AND UP0, UPT, UR13, UR4, UPT ;  /* 0x000000040d00728c */ /* 0x000fc6000bf05270 */
[----:B------:R-:W-:Y:S02]  /*0370*/  ULDC.64 UR4, c[0x0][0x330] ;  /* 0x0000cc0000047ab9 */ /* 0x000fe40000000a00 */
[----:B------:R-:W-:-:S07]  /*0380*/  UIMAD.WIDE.U32 UR20, UR14, UR4, URZ ;  /* 0x000000040e1472a5 */ /* 0x000fce000f8e003f */
[----:B------:R-:W-:Y:S02]  /*0390*/  @UP0 UMOV UR13, UR21 ;  /* 0x00000015000d0c82 */ /* 0x000fe40008000000 */
[----:B------:R-:W-:Y:S02]  /*03a0*/  @UP0 USHF.R.U32.HI UR14, URZ, UR5, UR13 ;  /* 0x000000053f0e0299 */ /* 0x000fe4000801160d */
.L_x_2735:
[----:B------:R-:W-:Y:S02]  /*03b0*/  ULDC UR4, c[0x0][0x32c] ;  /* 0x0000cb0000047ab9 */ /* 0x000fe40000000800 */
[----:B------:R-:W-:-:S04]  /*03c0*/  UIMAD UR4, UR14, UR4, UR4 ;  /* 0x000000040e0472a4 */ /* 0x000fc8000f8e0204 */
[----:B------:R-:W-:-:S04]  /*03d0*/  UISETP.LT.AND UP0, UPT, UR7, UR4, UPT ;  /* 0x000000040700728c */ /* 0x000fc8000bf01270 */
[----:B------:R-:W-:Y:S02]  /*03e0*/  USEL UR7, UR7, UR4, UP0 ;  /* 0x0000000407077287 */ /* 0x000fe40008000000 */
.L_x_2733:
        /* <DEDUP_REMOVED lines=33> */
.L_x_2737:
[----:B------:R-:W-:Y:S02]  /*0600*/  ULDC UR4, c[0x0][0x32c] ;  /* 0x0000cb0000047ab9 */ /* 0x000fe40000000800 */
[----:B------:R-:W-:-:S03]  /*0610*/  UISETP.NE.AND UP0, UPT, UR4, 0x1, UPT ;  /* 0x000000010400788c */ /* 0x000fc6000bf05270 */
[----:B------:R-:W-:Y:S02]  /*0620*/  ULDC.64 UR4, c[0x0][0x330] ;  /* 0x0000cc0000047ab9 */ /* 0x000fe40000000a00 */
[----:B------:R-:W-:-:S06]  /*0630*/  UIMAD.WIDE.U32 UR14, UR13, UR4, URZ ;  /* 0x000000040d0e72a5 */ /* 0x000fcc000f8e003f */
[----:B------:R-:W-:Y:S02]  /*0640*/  @UP0 USHF.R.U32.HI UR13, URZ, UR5, UR15 ;  /* 0x000000053f0d0299 */ /* 0x000fe4000801160f */
.L_x_2738:
[----:B------:R-:W-:Y:S02]  /*0650*/  ULDC UR4, c[0x0][0x32c] ;  /* 0x0000cb0000047ab9 */ /* 0x000fe40000000800 */
[----:B------:R-:W-:-:S04]  /*0660*/  UIMAD UR4, UR13, UR4, URZ ;  /* 0x000000040d0472a4 */ /* 0x000fc8000f8e023f */
[----:B------:R-:W-:-:S04]  /*0670*/  UISETP.LT.AND UP0, UPT, UR7, UR4, UPT ;  /* 0x000000040700728c */ /* 0x000fc8000bf01270 */
[----:B------:R-:W-:-:S04]  /*0680*/  USEL UR7, UR7, UR4, !UP0 ;  /* 0x0000000407077287 */ /* 0x000fc8000c000000 */
.L_x_2736:
        /* <DEDUP_REMOVED lines=86> */
[----:B------:R-:W-:-:S03]  /*0bf0*/  ULDC.64 UR4, c[0x0][0x1b8] ;  /* 0x00006e0000047ab9 */ /* 0x000fc60000000a00 */
[----:B------:R-:W-:Y:S01]  /*0c00*/  LEA.HI R229, R85, R83, RZ, 0x3 ;  /* 0x0000005355e57211 */ /* 0x000fe200078f18ff */
[----:B------:R3:W4:Y:S01]  /*0c10*/  @P0 LDG.E R6, [R6.64] ;  /* 0x0000001006060981 */ /* 0x000722000c1e1900 */
[----:B------:R-:W-:Y:S01]  /*0c20*/  PLOP3.LUT P2, PT, PT, PT, UP2, 0x80, 0x0 ;  /* 0x000000000000781c */ /* 0x000fe20003f4f028 */
[----:B------:R-:W-:Y:S01]  /*0c30*/  UIMAD UR13, UR18, UR4, URZ ;  /* 0x00000004120d72a4 */ /* 0x000fe2000f8e023f */
[----:B------:R-:W-:Y:S01]  /*0c40*/  LOP3.LUT R0, R229, 0xfffffff8, RZ, 0xc0, !PT ;  /* 0xfffffff8e5007812 */ /* 0x000fe200078ec0ff */
[----:B------:R-:W-:Y:S01]  /*0c50*/  UIMAD.WIDE.U32 UR22, UR9, UR4, URZ ;  /* 0x00000004091672a5 */ /* 0x000fe2000f8e003f */
[----:B------:R-:W-:Y:S01]  /*0c60*/  SHF.R.S32.HI R229, RZ, 0x3, R229 ;  /* 0x00000003ffe57819 */ /* 0x000fe200000114e5 */
[----:B------:R-:W-:Y:S01]  /*0c70*/  UIMAD UR13, UR9, UR5, UR13 ;  /* 0x00000005090d72a4 */ /* 0x000fe2000f8e020d */
[----:B------:R-:W-:Y:S01]  /*0c80*/  PLOP3.LUT P1, PT, PT, PT, UP2, 0x80, 0x0 ;  /* 0x000000000000781c */ /* 0x000fe20003f2f028 */
[----:B------:R-:W-:Y:S01]  /*0c90*/  IMAD.IADD R0, R83, 0x1, -R0 ;  /* 0x0000000153007824 */ /* 0x000fe200078e0a00 */
[----:B------:R-:W-:Y:S01]  /*0ca0*/  USHF.R.S32.HI UR14, URZ, 0x1f, UR6 ;  /* 0x0000001f3f0e7899 */ /* 0x000fe20008011406 */
[----:B------:R-:W-:Y:S01]  /*0cb0*/  IMAD.SHL.U32 R233, R229, 0x40, RZ ;  /* 0x00000040e5e97824 */ /* 0x000fe200078e00ff */
[----:B------:R-:W-:Y:S01]  /*0cc0*/  ULDC.64 UR4, c[0x0][0x1c0] ;  /* 0x0000700000047ab9 */ /* 0x000fe20000000a00 */
[C---:B------:R-:W-:Y:S01]  /*0cd0*/  IMAD R234, R0.reuse, 0x20, R229 ;  /* 0x0000002000ea7824 */ /* 0x040fe200078e02e5 */
[----:B------:R-:W-:Y:S01]  /*0ce0*/  UIADD3 UR23, UR23, UR13, URZ ;  /* 0x0000000d17177290 */ /* 0x000fe2000fffe03f */
[----:B------:R-:W-:Y:S01]  /*0cf0*/  IMAD.SHL.U32 R235, R0, 0x8, RZ ;  /* 0x0000000800eb7824 */ /* 0x000fe200078e00ff */
[----:B------:R-:W-:Y:S01]  /*0d00*/  UIMAD UR14, UR14, UR4, URZ ;  /* 0x000000040e0e72a4 */ /* 0x000fe2000f8e023f */
[----:B------:R-:W-:Y:S01]  /*0d10*/  LOP3.LUT R233, R233, 0x1c0, RZ, 0xc0, !PT ;  /* 0x000001c0e9e97812 */ /* 0x000fe200078ec0ff */
[----:B------:R-:W-:Y:S01]  /*0d20*/  UIMAD.WIDE.U32 UR22, UR6, UR4, UR22 ;  /* 0x00000004061672a5 */ /* 0x000fe2000f8e0016 */
[----:B------:R-:W-:Y:S01]  /*0d30*/  IADD3 R4, R234, UR25, RZ ;  /* 0x00000019ea047c10 */ /* 0x000fe2000fffe0ff */
[----:B------:R-:W-:Y:S01]  /*0d40*/  UIMAD UR5, UR6, UR5, UR14 ;  /* 0x00000005060572a4 */ /* 0x000fe2000f8e020e */
[----:B------:R-:W-:Y:S01]  /*0d50*/  IADD3 R16, R235, 0x40, RZ ;  /* 0x00000040eb107810 */ /* 0x000fe20007ffe0ff */
[----:B------:R-:W-:Y:S01]  /*0d60*/  ULDC UR4, c[0x0][0x168] ;  /* 0x00005a0000047ab9 */ /* 0x000fe20000000800 */
[----:B------:R-:W-:Y:S01]  /*0d70*/  IMAD.MOV.U32 R231, RZ, RZ, RZ ;  /* 0x000000ffffe77224 */ /* 0x000fe200078e00ff */
[----:B------:R-:W-:Y:S01]  /*0d80*/  UIADD3 UR5, UR23, UR5, URZ ;  /* 0x0000000517057290 */ /* 0x000fe2000fffe03f */
[----:B-1----:R-:W-:Y:S01]  /*0d90*/  @P2 IMAD.HI.U32 R2, R4, c[0x0][0x2c8], RZ ;  /* 0x0000b20004022a27 */ /* 0x002fe200078e00ff */
[----:B------:R-:W-:Y:S01]  /*0da0*/  UIMAD UR12, UR12, UR4, URZ ;  /* 0x000000040c0c72a4 */ /* 0x000fe2000f8e023f */
[----:B------:R-:W-:Y:S01]  /*0db0*/  SHF.R.S32.HI R202, RZ, 0x1f, R16 ;  /* 0x0000001fffca7819 */ /* 0x000fe20000011410 */
[----:B------:R-:W-:Y:S01]  /*0dc0*/  UIADD3 UR26, UR21, -0x1, URZ ;  /* 0xffffffff151a7890 */ /* 0x000fe2000fffe03f */
[----:B------:R-:W-:Y:S01]  /*0dd0*/  IMAD.MOV.U32 R3, RZ, RZ, R4 ;  /* 0x000000ffff037224 */ /* 0x000fe200078e0004 */
[----:B------:R-:W-:Y:S01]  /*0de0*/  @P1 SHF.R.U32.HI R3, RZ, c[0x0][0x2cc], R2 ;  /* 0x0000b300ff031a19 */ /* 0x000fe20000011602 */
[----:B------:R-:W-:Y:S01]  /*0df0*/  IMAD.U32 R9, RZ, RZ, UR23 ;  /* 0x00000017ff097e24 */ /* 0x000fe2000f8e00ff */
[----:B------:R-:W-:Y:S01]  /*0e00*/  LEA.HI R202, R202, R16, RZ, 0x3 ;  /* 0x00000010caca7211 */ /* 0x000fe200078f18ff */
[----:B------:R-:W-:Y:S01]  /*0e10*/  IMAD.U32 R8, RZ, RZ, UR22 ;  /* 0x00000016ff087e24 */ /* 0x000fe2000f8e00ff */
[--C-:B------:R-:W-:Y:S01]  /*0e20*/  SHF.R.S32.HI R2, RZ, 0x1f, R3.reuse ;  /* 0x0000001fff027819 */ /* 0x100fe20000011403 */
[----:B------:R-:W-:Y:S01]  /*0e30*/  IMAD.MOV R10, RZ, RZ, -R3 ;  /* 0x000000ffff0a7224 */ /* 0x000fe200078e0a03 */
[----:B------:R-:W-:Y:S01]  /*0e40*/  ISETP.GE.AND P5, PT, R16, c[0x0][0x198], PT ;  /* 0x0000660010007a0c */ /* 0x000fe20003fa6270 */
[----:B------:R-:W-:Y:S01]  /*0e50*/  IMAD.U32 R9, RZ, RZ, UR5 ;  /* 0x00000005ff097e24 */ /* 0x000fe2000f8e00ff */
[----:B------:R-:W-:Y:S01]  /*0e60*/  LOP3.LUT R202, R202, 0xfffffff8, RZ, 0xc0, !PT ;  /* 0xfffffff8caca7812 */ /* 0x000fe200078ec0ff */
[----:B------:R-:W-:Y:S01]  /*0e70*/  IMAD R2, R2, c[0x0][0x1b0], RZ ;  /* 0x00006c0002027a24 */ /* 0x000fe200078e02ff */
[----:B------:R-:W-:Y:S01]  /*0e80*/  USHF.L.U32 UR20, UR26, 0x6, URZ ;  /* 0x000000061a147899 */ /* 0x000fe2000800063f */
[----:B------:R-:W-:Y:S01]  /*0e90*/  IMAD R10, R10, c[0x0][0x2c4], R4 ;  /* 0x0000b1000a0a7a24 */ /* 0x000fe200078e0204 */
[----:B------:R-:W-:Y:S01]  /*0ea0*/  ULDC.64 UR4, c[0x0][0x2b0] ;  /* 0x0000ac0000047ab9 */ /* 0x000fe20000000a00 */
[----:B------:R-:W-:-:S03]  /*0eb0*/  IMAD.WIDE.U32 R8, R3, c[0x0][0x1b0], R8 ;  /* 0x00006c0003087a25 */ /* 0x000fc600078e0008 */
[----:B------:R-:W-:Y:S01]  /*0ec0*/  IADD3 R232, R234, UR20, RZ ;  /* 0x00000014eae87c10 */ /* 0x000fe2000fffe0ff */
[----:B------:R-:W-:Y:S01]  /*0ed0*/  IMAD R2, R3, c[0x0][0x1b4], R2 ;  /* 0x00006d0003027a24 */ /* 0x000fe200078e0202 */
[----:B------:R-:W-:-:S03]  /*0ee0*/  SHF.R.S32.HI R3, RZ, 0x1f, R10 ;  /* 0x0000001fff037819 */ /* 0x000fc6000001140a */
[----:B------:R-:W-:Y:S01]  /*0ef0*/  IMAD.IADD R9, R9, 0x1, R2 ;  /* 0x0000000109097824 */ /* 0x000fe200078e0202 */
[----:B------:R-:W-:Y:S01]  /*0f00*/  SHF.R.U32.HI R2, RZ, 0x3, R233 ;  /* 0x00000003ff027819 */ /* 0x000fe200000116e9 */
[----:B------:R-:W-:Y:S01]  /*0f10*/  IMAD R3, R3, c[0x0][0x1a8], RZ ;  /* 0x00006a0003037a24 */ /* 0x000fe200078e02ff */
[----:B------:R-:W-:-:S03]  /*0f20*/  LOP3.LUT R233, R233, 0x38, R235, 0xf8, !PT ;  /* 0x00000038e9e97812 */ /* 0x000fc600078ef8eb */
[C---:B------:R-:W-:Y:S01]  /*0f30*/  IMAD R3, R10.reuse, c[0x0][0x1ac], R3 ;  /* 0x00006b000a037a24 */ /* 0x040fe200078e0203 */
[----:B------:R-:W-:Y:S01]  /*0f40*/  LOP3.LUT R233, R233, R2, RZ, 0x3c, !PT ;  /* 0x00000002e9e97212 */ /* 0x000fe200078e3cff */
[----:B------:R-:W-:Y:S01]  /*0f50*/  IMAD.WIDE.U32 R10, R10, c[0x0][0x1a8], R8 ;  /* 0x00006a000a0a7a25 */ /* 0x000fe200078e0008 */
[----:B------:R-:W-:Y:S02]  /*0f60*/  IADD3 R2, R229, UR25, RZ ;  /* 0x00000019e5027c10 */ /* 0x000fe4000fffe0ff */
[----:B------:R-:W-:Y:S01]  /*0f70*/  LEA.HI R8, R85, R83, RZ, 0x6 ;  /* 0x0000005355087211 */ /* 0x000fe200078f30ff */
[----:B------:R-:W-:Y:S01]  /*0f80*/  IMAD.IADD R3, R11, 0x1, R3 ;  /* 0x000000010b037824 */ /* 0x000fe200078e0203 */
[----:B------:R-:W-:Y:S02]  /*0f90*/  LEA R4, P1, R10, c[0x0][0x160], 0x1 ;  /* 0x000058000a047a11 */ /* 0x000fe400078208ff */
[C---:B------:R-:W-:Y:S01]  /*0fa0*/  IADD3 R11, R235.reuse, 0x80, RZ ;  /* 0x00000080eb0b7810 */ /* 0x040fe20007ffe0ff */
[----:B------:R-:W-:Y:S01]  /*0fb0*/  IMAD.SHL.U32 R8, R8, 0x8, RZ ;  /* 0x0000000808087824 */ /* 0x000fe200078e00ff */
[----:B------:R-:W-:Y:S01]  /*0fc0*/  LEA.HI.X R3, R10, c[0x0][0x164], R3, 0x1, P1 ;  /* 0x000059000a037a11 */ /* 0x000fe200008f0c03 */
[----:B------:R-:W-:Y:S01]  /*0fd0*/  SHFL.IDX PT, R14, R4, RZ, 0x181f ;  /* 0x00181fff040e7589 */ /* 0x000fe200000e0000 */
[----:B------:R-:W-:-:S02]  /*0fe0*/  IADD3 R10, R235, 0xc0, RZ ;  /* 0x000000c0eb0a7810 */ /* 0x000fc40007ffe0ff */
[----:B------:R-:W-:Y:S01]  /*0ff0*/  ISETP.GE.AND P3, PT, R2, UR12, PT ;  /* 0x0000000c02007c0c */ /* 0x000fe2000bf66270 */
[----:B------:R-:W1:Y:S01]  /*1000*/  SHFL.IDX PT, R15, R3, RZ, 0x181f ;  /* 0x00181fff030f7589 */ /* 0x000e6200000e0000 */
[----:B------:R-:W-:Y:S02]  /*1010*/  SHF.R.S32.HI R201, RZ, 0x1f, R11 ;  /* 0x0000001fffc97819 */ /* 0x000fe4000001140b */
[----:B------:R-:W-:Y:S01]  /*1020*/  SHF.R.S32.HI R200, RZ, 0x1f, R10 ;  /* 0x0000001fffc87819 */ /* 0x000fe2000001140a */
[----:B------:R-:W-:Y:S01]  /*1030*/  SHFL.IDX PT, R12, R4, 0x1, 0x181f ;  /* 0x00381f00040c7f89 */ /* 0x000fe200000e0000 */
[----:B------:R-:W-:Y:S02]  /*1040*/  LEA.HI R201, R201, R11, RZ, 0x3 ;  /* 0x0000000bc9c97211 */ /* 0x000fe400078f18ff */
[----:B------:R-:W-:Y:S01]  /*1050*/  ISETP.GE.AND P4, PT, R11, c[0x0][0x198], PT ;  /* 0x000066000b007a0c */ /* 0x000fe20003f86270 */
[----:B------:R-:W5:Y:S01]  /*1060*/  SHFL.IDX PT, R13, R3, 0x1, 0x181f ;  /* 0x00381f00030d7f89 */ /* 0x000f6200000e0000 */
[----:B------:R-:W-:-:S02]  /*1070*/  LEA.HI R200, R200, R10, RZ, 0x3 ;  /* 0x0000000ac8c87211 */ /* 0x000fc400078f18ff */
[----:B------:R-:W-:Y:S01]  /*1080*/  LOP3.LUT R233, R233, 0xfffffe00, R8, 0xf8, !PT ;  /* 0xfffffe00e9e97812 */ /* 0x000fe200078ef808 */
[----:B------:R-:W-:Y:S01]  /*1090*/  SHFL.IDX PT, R9, R3, 0x2, 0x181f ;  /* 0x00581f0003097f89 */ /* 0x000fe200000e0000 */
[----:B------:R-:W-:Y:S02]  /*10a0*/  ISETP.GE.AND P2, PT, R10, c[0x0][0x198], PT ;  /* 0x000066000a007a0c */ /* 0x000fe40003f46270 */
[----:B---3--:R-:W-:Y:S01]  /*10b0*/  IADD3 R7, R2, 0x20, RZ ;  /* 0x0000002002077810 */ /* 0x008fe20007ffe0ff */
[----:B------:R-:W-:Y:S01]  /*10c0*/  IMAD.SHL.U32 R233, R233, 0x2, RZ ;  /* 0x00000002e9e97824 */ /* 0x000fe200078e00ff */
[----:B------:R-:W-:Y:S01]  /*10d0*/  LOP3.LUT R201, R201, 0xfffffff8, RZ, 0xc0, !PT ;  /* 0xfffffff8c9c97812 */ /* 0x000fe200078ec0ff */
[----:B------:R-:W3:Y:S01]  /*10e0*/  SHFL.IDX PT, R8, R4, 0x2, 0x181f ;  /* 0x00581f0004087f89 */ /* 0x000ee200000e0000 */
[----:B------:R-:W-:Y:S02]  /*10f0*/  LOP3.LUT R200, R200, 0xfffffff8, RZ, 0xc0, !PT ;  /* 0xfffffff8c8c87812 */ /* 0x000fe400078ec0ff */
[----:B------:R-:W-:Y:S01]  /*1100*/  ISETP.GE.AND P1, PT, R7, UR12, PT ;  /* 0x0000000c07007c0c */ /* 0x000fe2000bf26270 */
[----:B------:R-:W-:Y:S01]  /*1110*/  SHFL.IDX PT, R3, R3, 0x3, 0x181f ;  /* 0x00781f0003037f89 */ /* 0x000fe200000e0000 */
[----:B-1----:R-:W-:-:S04]  /*1120*/  @!P3 IMAD.WIDE R22, R235, 0x2, R14 ;  /* 0x00000002eb16b825 */ /* 0x002fc800078e020e */
[----:B------:R-:W-:-:S04]  /*1130*/  @!P3 IMAD.WIDE R20, R202, 0x2, R14 ;  /* 0x00000002ca14b825 */ /* 0x000fc800078e020e */
[----:B------:R-:W-:-:S04]  /*1140*/  @!P3 IMAD.WIDE R18, R201, 0x2, R14 ;  /* 0x00000002c912b825 */ /* 0x000fc800078e020e */
[----:B------:R-:W-:Y:S01]  /*1150*/  @!P3 IMAD.WIDE R14, R200, 0x2, R14 ;  /* 0x00000002c80eb825 */ /* 0x000fe200078e020e */
[----:B----4-:R1:W4:Y:S01]  /*1160*/  @P0 R2UR UR14, R6 ;  /* 0x00000000060e03c2 */ /* 0x01032200000e0000 */
[----:B------:R-:W-:Y:S01]  /*1170*/  ISETP.GE.AND P0, PT, R235, c[0x0][0x198], PT ;  /* 0x00006600eb007a0c */ /* 0x000fe20003f06270 */
[----:B----4-:R-:W-:Y:S02]  /*1180*/  @!UP0 UMOV UR14, UR6 ;  /* 0x00000006000e8c82 */ /* 0x010fe40008000000 */
[----:B------:R-:W-:-:S04]  /*1190*/  USHF.R.S32.HI UR6, URZ, 0x1f, UR14 ;  /* 0x0000001f3f067899 */ /* 0x000fc8000801140e */
[----:B------:R-:W-:-:S04]  /*11a0*/  UIMAD UR6, UR6, UR4, URZ ;  /* 0x00000004060672a4 */ /* 0x000fc8000f8e023f */
[----:B------:R-:W-:Y:S02]  /*11b0*/  UIMAD UR6, UR14, UR5, UR6 ;  /* 0x000000050e0672a4 */ /* 0x000fe4000f8e0206 */
[----:B------:R4:W-:Y:S04]  /*11c0*/  @!P3 LDGSTS.E.BYPASS.LTC128B.128 [R233+0x10100], [R22.64], !P0 ;  /* 0x1010000016e9bfae */ /* 0x0009e8000c101d50 */
[----:B------:R5:W-:Y:S04]  /*11d0*/  @!P3 LDGSTS.E.BYPASS.LTC128B.128 [R233+0x14100], [R20.64], !P5 ;  /* 0x1410000014e9bfae */ /* 0x000be8000e901d50 */
[----:B------:R2:W-:Y:S01]  /*11e0*/  @!P3 LDGSTS.E.BYPASS.LTC128B.128 [R233+0x18100], [R18.64], !P4 ;  /* 0x1810000012e9bfae */ /* 0x0005e2000e101d50 */
[----:B-1----:R-:W-:-:S03]  /*11f0*/  IADD3 R6, R2, 0x40, RZ ;  /* 0x0000004002067810 */ /* 0x002fc60007ffe0ff */
[----:B------:R1:W-:Y:S01]  /*1200*/  @!P3 LDGSTS.E.BYPASS.LTC128B.128 [R233+0x1c100], [R14.64], !P2 ;  /* 0x1c1000000ee9bfae */ /* 0x0003e2000d101d50 */
[----:B------:R-:W-:Y:S01]  /*1210*/  ISETP.GE.AND P6, PT, R6, UR12, PT ;  /* 0x0000000c06007c0c */ /* 0x000fe2000bfc6270 */
[----:B------:R-:W-:-:S05]  /*1220*/  IMAD.MOV.U32 R6, RZ, RZ, c[0x0][0x2b8] ;  /* 0x0000ae00ff067624 */ /* 0x000fca00078e00ff */
[----:B------:R-:W-:Y:S02]  /*1230*/  ISETP.NE.AND P3, PT, R6, 0x1, PT ;  /* 0x000000010600780c */ /* 0x000fe40003f65270 */
[----:B------:R-:W-:Y:S02]  /*1240*/  IADD3 R6, R2, 0x60, RZ ;  /* 0x0000006002067810 */ /* 0x000fe40007ffe0ff */
[----:B------:R3:W3:Y:S01]  /*1250*/  SHFL.IDX PT, R2, R4, 0x3, 0x181f ;  /* 0x00781f0004027f89 */ /* 0x0006e200000e0000 */
[----:B-----5:R-:W-:-:S04]  /*1260*/  @!P1 IMAD.WIDE R20, R235, 0x2, R12 ;  /* 0x00000002eb149825 */ /* 0x020fc800078e020c */
[--C-:B--2---:R-:W-:Y:S01]  /*1270*/  @!P1 IMAD.WIDE R18, R202, 0x2, R12.reuse ;  /* 0x00000002ca129825 */ /* 0x104fe200078e020c */
[----:B------:R2:W-:Y:S03]  /*1280*/  @!P1 LDGSTS.E.BYPASS.LTC128B.128 [R233+0x11100], [R20.64], !P0 ;  /* 0x1110000014e99fae */ /* 0x0005e6000c101d50 */
[--C-:B-1----:R-:W-:Y:S01]  /*1290*/  @!P1 IMAD.WIDE R14, R201, 0x2, R12.reuse ;  /* 0x00000002c90e9825 */ /* 0x102fe200078e020c */
[----:B------:R3:W-:Y:S03]  /*12a0*/  @!P1 LDGSTS.E.BYPASS.LTC128B.128 [R233+0x15100], [R18.64], !P5 ;  /* 0x1510000012e99fae */ /* 0x0007e6000e901d50 */
[----:B------:R-:W-:Y:S01]  /*12b0*/  @!P1 IMAD.WIDE R12, R200, 0x2, R12 ;  /* 0x00000002c80c9825 */ /* 0x000fe200078e020c */
[----:B------:R1:W-:Y:S04]  /*12c0*/  @!P1 LDGSTS.E.BYPASS.LTC128B.128 [R233+0x19100], [R14.64], !P4 ;  /* 0x191000000ee99fae */ /* 0x0003e8000e101d50 */
[----:B------:R5:W-:Y:S01]  /*12d0*/  @!P1 LDGSTS.E.BYPASS.LTC128B.128 [R233+0x1d100], [R12.64], !P2 ;  /* 0x1d1000000ce99fae */ /* 0x000be2000d101d50 */
[----:B------:R-:W-:Y:S01]  /*12e0*/  ISETP.GE.AND P1, PT, R6, UR12, PT ;  /* 0x0000000c06007c0c */ /* 0x000fe2000bf26270 */
[----:B------:R-:W-:-:S03]  /*12f0*/  UIMAD.WIDE.U32 UR12, UR14, UR4, URZ ;  /* 0x000000040e0c72a5 */ /* 0x000fc6000f8e003f */
[----:B------:R-:W-:Y:S02]  /*1300*/  ULDC.64 UR4, c[0x0][0x210] ;  /* 0x0000840000047ab9 */ /* 0x000fe40000000a00 */
[----:B------:R-:W-:Y:S01]  /*1310*/  UIADD3 UR6, UR13, UR6, URZ ;  /* 0x000000060d067290 */ /* 0x000fe2000fffe03f */
[----:B---3--:R-:W-:-:S04]  /*1320*/  @!P6 IMAD.WIDE R18, R235, 0x2, R8 ;  /* 0x00000002eb12e825 */ /* 0x008fc800078e0208 */
[--C-:B-1----:R-:W-:Y:S01]  /*1330*/  @!P6 IMAD.WIDE R14, R202, 0x2, R8.reuse ;  /* 0x00000002ca0ee825 */ /* 0x102fe200078e0208 */
[----:B------:R1:W-:Y:S03]  /*1340*/  @!P6 LDGSTS.E.BYPASS.LTC128B.128 [R233+0x12100], [R18.64], !P0 ;  /* 0x1210000012e9efae */ /* 0x0003e6000c101d50 */
[--C-:B-----5:R-:W-:Y:S01]  /*1350*/  @!P6 IMAD.WIDE R12, R201, 0x2, R8.reuse ;  /* 0x00000002c90ce825 */ /* 0x120fe200078e0208 */
[----:B------:R3:W-:Y:S03]  /*1360*/  @!P6 LDGSTS.E.BYPASS.LTC128B.128 [R233+0x16100], [R14.64], !P5 ;  /* 0x161000000ee9efae */ /* 0x0007e6000e901d50 */
[----:B------:R-:W-:Y:S01]  /*1370*/  @!P6 IMAD.WIDE R8, R200, 0x2, R8 ;  /* 0x00000002c808e825 */ /* 0x000fe200078e0208 */
[----:B------:R5:W-:Y:S04]  /*1380*/  @!P6 LDGSTS.E.BYPASS.LTC128B.128 [R233+0x1a100], [R12.64], !P4 ;  /* 0x1a1000000ce9efae */ /* 0x000be8000e101d50 */
[----:B------:R1:W-:Y:S01]  /*1390*/  @!P6 LDGSTS.E.BYPASS.LTC128B.128 [R233+0x1e100], [R8.64], !P2 ;  /* 0x1e10000008e9efae */ /* 0x0003e2000d101d50 */
[----:B------:R-:W-:-:S02]  /*13a0*/  ISETP.GE.AND P6, PT, R232, UR8, PT ;  /* 0x00000008e8007c0c */ /* 0x000fc4000bfc6270 */
[----:B------:R-:W-:Y:S02]  /*13b0*/  IADD3 R232, R232, UR10, RZ ;  /* 0x0000000ae8e87c10 */ /* 0x000fe4000fffe0ff */
[----:B------:R-:W-:-:S03]  /*13c0*/  ISETP.GT.OR P6, PT, R234, 0x3f, P6 ;  /* 0x0000003fea00780c */ /* 0x000fc600037c4670 */
[----:B------:R-:W-:-:S04]  /*13d0*/  @P3 IMAD.HI.U32 R6, R232, c[0x0][0x2bc], RZ ;  /* 0x0000af00e8063a27 */ /* 0x000fc800078e00ff */
[----:B------:R-:W-:Y:S01]  /*13e0*/  IMAD.MOV.U32 R4, RZ, RZ, R232 ;  /* 0x000000ffff047224 */ /* 0x000fe200078e00e8 */
[----:B------:R-:W-:Y:S01]  /*13f0*/  @P3 SHF.R.U32.HI R4, RZ, c[0x0][0x2c0], R6 ;  /* 0x0000b000ff043a19 */ /* 0x000fe20000011606 */
[----:B---3--:R-:W-:-:S04]  /*1400*/  @!P1 IMAD.WIDE R14, R202, 0x2, R2 ;  /* 0x00000002ca0e9825 */ /* 0x008fc800078e0202 */
[----:B-----5:R-:W-:-:S04]  /*1410*/  @!P1 IMAD.WIDE R12, R201, 0x2, R2 ;  /* 0x00000002c90c9825 */ /* 0x020fc800078e0202 */
[----:B-1----:R-:W-:-:S04]  /*1420*/  @!P1 IMAD.WIDE R8, R235, 0x2, R2 ;  /* 0x00000002eb089825 */ /* 0x002fc800078e0202 */
[----:B------:R-:W-:Y:S01]  /*1430*/  @!P1 IMAD.WIDE R2, R200, 0x2, R2 ;  /* 0x00000002c8029825 */ /* 0x000fe200078e0202 */
[----:B------:R1:W-:Y:S01]  /*1440*/  @!P1 LDGSTS.E.BYPASS.LTC128B.128 [R233+0x13100], [R8.64], !P0 ;  /* 0x1310000008e99fae */ /* 0x0003e2000c101d50 */
[----:B------:R-:W-:-:S03]  /*1450*/  @!P6 IADD3 R7, P0, R4, UR12, RZ ;  /* 0x0000000c0407ec10 */ /* 0x000fc6000ff1e0ff */
[----:B------:R3:W-:Y:S01]  /*1460*/  @!P1 LDGSTS.E.BYPASS.LTC128B.128 [R233+0x17100], [R14.64], !P5 ;  /* 0x171000000ee99fae */ /* 0x0007e2000e901d50 */
[----:B------:R-:W-:-:S03]  /*1470*/  @!P6 LEA.HI.X.SX32 R6, R4, UR6, 0x1, P0 ;  /* 0x000000060406ec11 */ /* 0x000fc600080f0eff */
[----:B------:R5:W-:Y:S04]  /*1480*/  @!P1 LDGSTS.E.BYPASS.LTC128B.128 [R233+0x1b100], [R12.64], !P4 ;  /* 0x1b1000000ce99fae */ /* 0x000be8000e101d50 */
[----:B------:R2:W-:Y:S04]  /*1490*/  @!P1 LDGSTS.E.BYPASS.LTC128B.128 [R233+0x1f100], [R2.64], !P2 ;  /* 0x1f10000002e99fae */ /* 0x0005e8000d101d50 */
[----:B------:R-:W0:Y:S01]  /*14a0*/  LDGDEPBAR ;  /* 0x00000000000079af */ /* 0x000e220000000000 */
[----:B-1----:R-:W-:-:S04]  /*14b0*/  @!P6 LEA R8, P0, R7, c[0x0][0x2a0], 0x2 ;  /* 0x0000a8000708ea11 */ /* 0x002fc800078010ff */
[----:B------:R-:W-:Y:S01]  /*14c0*/  @!P6 LEA.HI.X R9, R7, c[0x0][0x2a4], R6, 0x2, P0 ;  /* 0x0000a9000709ea11 */ /* 0x000fe200000f1406 */
[----:B------:R-:W-:Y:S06]  /*14d0*/  BAR.SYNC.DEFER_BLOCKING 0x0 ;  /* 0x0000000000007b1d */ /* 0x000fec0000010000 */
[----:B------:R1:W3:Y:S01]  /*14e0*/  @!P6 LDG.E R231, [R8.64] ;  /* 0x0000001008e7e981 */ /* 0x0002e2000c1e1900 */
[----:B--2---:R-:W-:Y:S01]  /*14f0*/  IMAD.MOV R2, RZ, RZ, -R4 ;  /* 0x000000ffff027224 */ /* 0x004fe200078e0a04 */
[----:B------:R-:W-:Y:S01]  /*1500*/  UIMAD UR19, UR18, UR4, URZ ;  /* 0x00000004121372a4 */ /* 0x000fe2000f8e023f */
[C---:B------:R-:W-:Y:S01]  /*1510*/  IMAD.WIDE R20, R235.reuse, 0x2, RZ ;  /* 0x00000002eb147825 */ /* 0x040fe200078e02ff */
[----:B------:R-:W-:Y:S01]  /*1520*/  UIMAD.WIDE.U32 UR14, UR9, UR4, URZ ;  /* 0x00000004090e72a5 */ /* 0x000fe2000f8e003f */
[----:B------:R-:W-:Y:S01]  /*1530*/  ISETP.GE.AND P6, PT, R16, c[0x0][0x1d4], PT ;  /* 0x0000750010007a0c */ /* 0x000fe20003fc6270 */
[----:B------:R-:W-:Y:S01]  /*1540*/  UIMAD UR19, UR9, UR5, UR19 ;  /* 0x00000005091372a4 */ /* 0x000fe2000f8e0213 */
[----:B------:R-:W-:Y:S01]  /*1550*/  IMAD R232, R2, c[0x0][0x2b8], R232 ;  /* 0x0000ae0002e87a24 */ /* 0x000fe200078e02e8 */
[----:B------:R-:W-:Y:S01]  /*1560*/  ISETP.GE.AND P4, PT, R235, c[0x0][0x1d4], PT ;  /* 0x00007500eb007a0c */ /* 0x000fe20003f86270 */
[----:B------:R-:W-:Y:S01]  /*1570*/  ULDC.64 UR4, c[0x0][0x1e8] ;  /* 0x00007a0000047ab9 */ /* 0x000fe20000000a00 */
[----:B------:R-:W-:Y:S01]  /*1580*/  IMAD.U32 R80, RZ, RZ, UR20 ;  /* 0x00000014ff507e24 */ /* 0x000fe2000f8e00ff */
[----:B------:R-:W-:Y:S01]  /*1590*/  UIMAD.WIDE.U32 UR22, UR9, UR4, URZ ;  /* 0x00000004091672a5 */ /* 0x000fe2000f8e003f */
[----:B------:R-:W-:Y:S01]  /*15a0*/  SHF.R.S32.HI R2, RZ, 0x1f, R232 ;  /* 0x0000001fff027819 */ /* 0x000fe200000114e8 */
[C---:B------:R-:W-:Y:S01]  /*15b0*/  IMAD.WIDE.U32 R6, R232.reuse, c[0x0][0x208], RZ ;  /* 0x00008200e8067a25 */ /* 0x040fe200078e00ff */
[----:B------:R-:W-:Y:S01]  /*15c0*/  UIADD3 UR19, UR15, UR19, URZ ;  /* 0x000000130f137290 */ /* 0x000fe2000fffe03f */
[----:B------:R-:W-:Y:S01]  /*15d0*/  ISETP.GE.AND P5, PT, R11, c[0x0][0x1d4], PT ;  /* 0x000075000b007a0c */ /* 0x000fe20003fa6270 */
[----:B------:R-:W-:Y:S01]  /*15e0*/  UIMAD UR18, UR18, UR4, URZ ;  /* 0x00000004121272a4 */ /* 0x000fe2000f8e023f */
[----:B-----5:R-:W-:Y:S01]  /*15f0*/  IMAD.WIDE.U32 R12, R232, c[0x0][0x1e0], RZ ;  /* 0x00007800e80c7a25 */ /* 0x020fe200078e00ff */
[----:B------:R-:W-:Y:S01]  /*1600*/  ISETP.GE.AND P4, PT, R10, c[0x0][0x1d4], PT ;  /* 0x000075000a007a0c */ /* 0x000fe20003f86270 */
[----:B------:R-:W-:Y:S01]  /*1610*/  UISETP.GT.AND UP0, UPT, UR26, UR7, UPT ;  /* 0x000000071a00728c */ /* 0x000fe2000bf04270 */
[CC--:B------:R-:W-:Y:S01]  /*1620*/  LEA.HI R81, R85.reuse, R83.reuse, RZ, 0x4 ;  /* 0x0000005355517211 */ /* 0x0c0fe200078f20ff */
[----:B------:R-:W-:Y:S01]  /*1630*/  UIMAD UR18, UR9, UR5, UR18 ;  /* 0x00000005091272a4 */ /* 0x000fe2000f8e0212 */
[----:B------:R-:W-:Y:S01]  /*1640*/  IMAD.WIDE R18, R202, 0x2, RZ ;  /* 0x00000002ca127825 */ /* 0x000fe200078e02ff */
[----:B------:R-:W-:-:S02]  /*1650*/  LEA.HI R84, R85, R83, RZ, 0x5 ;  /* 0x0000005355547211 */ /* 0x000fc400078f28ff */
[----:B------:R-:W-:Y:S01]  /*1660*/  UIADD3 UR18, UR23, UR18, URZ ;  /* 0x0000001217127290 */ /* 0x000fe2000fffe03f */
[C---:B-1----:R-:W-:Y:S01]  /*1670*/  IMAD R8, R2.reuse, c[0x0][0x1e0], RZ ;  /* 0x0000780002087a24 */ /* 0x042fe200078e02ff */
[----:B------:R-:W-:Y:S01]  /*1680*/  LOP3.LUT R5, R81, 0xfffffff0, RZ, 0xc0, !PT ;  /* 0xfffffff051057812 */ /* 0x000fe200078ec0ff */
[----:B------:R-:W-:Y:S01]  /*1690*/  IMAD R2, R2, c[0x0][0x208], RZ ;  /* 0x0000820002027a24 */ /* 0x000fe200078e02ff */
[----:B------:R-:W-:Y:S01]  /*16a0*/  SHF.R.S32.HI R86, RZ, 0x5, R84 ;  /* 0x00000005ff567819 */ /* 0x000fe20000011454 */
[C---:B------:R-:W-:Y:S01]  /*16b0*/  IMAD R8, R232.reuse, c[0x0][0x1e4], R8 ;  /* 0x00007900e8087a24 */ /* 0x040fe200078e0208 */
[----:B------:R-:W-:Y:S01]  /*16c0*/  SEL R243, RZ, 0x10, P4 ;  /* 0x00000010fff37807 */ /* 0x000fe20002000000 */
[----:B------:R-:W-:Y:S01]  /*16d0*/  IMAD R2, R232, c[0x0][0x20c], R2 ;  /* 0x00008300e8027a24 */ /* 0x000fe200078e0202 */
[----:B------:R-:W-:Y:S01]  /*16e0*/  SHF.R.S32.HI R242, RZ, 0x1f, R202 ;  /* 0x0000001ffff27819 */ /* 0x000fe200000114ca */
[----:B------:R-:W-:Y:S01]  /*16f0*/  IMAD.IADD R9, R13, 0x1, R8 ;  /* 0x000000010d097824 */ /* 0x000fe200078e0208 */
[----:B------:R-:W-:Y:S01]  /*1700*/  SHF.R.S32.HI R241, RZ, 0x1f, R201 ;  /* 0x0000001ffff17819 */ /* 0x000fe200000114c9 */
[----:B------:R-:W-:Y:S01]  /*1710*/  IMAD.IADD R7, R7, 0x1, R2 ;  /* 0x0000000107077824 */ /* 0x000fe200078e0202 */
[----:B------:R-:W-:Y:S01]  /*1720*/  SHF.R.S32.HI R203, RZ, 0x1f, R200 ;  /* 0x0000001fffcb7819 */ /* 0x000fe200000114c8 */
[----:B------:R-:W-:Y:S01]  /*1730*/  IMAD.MOV.U32 R8, RZ, RZ, R12 ;  /* 0x000000ffff087224 */ /* 0x000fe200078e000c */
[----:B------:R-:W-:Y:S01]  /*1740*/  IADD3 R238, R233, 0x100, RZ ;  /* 0x00000100e9ee7810 */ /* 0x000fe20007ffe0ff */
[----:B------:R-:W-:-:S05]  /*1750*/  IMAD.IADD R5, R83, 0x1, -R5 ;  /* 0x0000000153057824 */ /* 0x000fca00078e0a05 */
[----:B------:R-:W-:-:S04]  /*1760*/  SHF.R.S32.HI R82, RZ, 0x1f, R5 ;  /* 0x0000001fff527819 */ /* 0x000fc80000011405 */
[----:B------:R-:W-:Y:S02]  /*1770*/  LEA.HI R82, R82, R5, RZ, 0x3 ;  /* 0x0000000552527211 */ /* 0x000fe400078f18ff */
[----:B---3--:R-:W-:Y:S01]  /*1780*/  SHF.R.S32.HI R4, RZ, 0x1f, R231 ;  /* 0x0000001fff047819 */ /* 0x008fe200000114e7 */
[----:B------:R-:W-:-:S04]  /*1790*/  IMAD.WIDE.U32 R6, R231, c[0x0][0x218], R6 ;  /* 0x00008600e7067a25 */ /* 0x000fc800078e0006 */
[----:B------:R-:W-:Y:S01]  /*17a0*/  IMAD R3, R4, c[0x0][0x218], RZ ;  /* 0x0000860004037a24 */ /* 0x000fe200078e02ff */
[----:B------:R-:W-:Y:S01]  /*17b0*/  IADD3 R6, P0, R6, UR14, RZ ;  /* 0x0000000e06067c10 */ /* 0x000fe2000ff1e0ff */
[----:B------:R-:W-:-:S04]  /*17c0*/  IMAD.WIDE.U32 R8, R231, c[0x0][0x1f0], R8 ;  /* 0x00007c00e7087a25 */ /* 0x000fc800078e0008 */
[----:B------:R-:W-:Y:S01]  /*17d0*/  IMAD R3, R231, c[0x0][0x21c], R3 ;  /* 0x00008700e7037a24 */ /* 0x000fe200078e0203 */
[----:B------:R-:W-:Y:S01]  /*17e0*/  IADD3 R2, P1, R8, UR22, RZ ;  /* 0x0000001608027c10 */ /* 0x000fe2000ff3e0ff */
[----:B------:R-:W-:-:S03]  /*17f0*/  IMAD R4, R4, c[0x0][0x1f0], RZ ;  /* 0x00007c0004047a24 */ /* 0x000fc600078e02ff */
[----:B------:R-:W-:Y:S01]  /*1800*/  IADD3.X R3, R7, UR19, R3, P0, !PT ;  /* 0x0000001307037c10 */ /* 0x000fe200087fe403 */
[----:B------:R-:W-:Y:S01]  /*1810*/  IMAD R4, R231, c[0x0][0x1f4], R4 ;  /* 0x00007d00e7047a24 */ /* 0x000fe200078e0204 */
[----:B------:R-:W-:-:S04]  /*1820*/  LEA R8, P0, R6, c[0x0][0x1f8], 0x1 ;  /* 0x00007e0006087a11 */ /* 0x000fc800078008ff */
[----:B------:R-:W-:Y:S01]  /*1830*/  LEA.HI.X R3, R6, c[0x0][0x1fc], R3, 0x1, P0 ;  /* 0x00007f0006037a11 */ /* 0x000fe200000f0c03 */
[----:B------:R-:W1:Y:S01]  /*1840*/  SHFL.IDX PT, R54, R8, RZ, 0x181f ;  /* 0x00181fff08367589 */ /* 0x000e6200000e0000 */
[----:B------:R-:W-:Y:S01]  /*1850*/  IADD3.X R4, R9, UR18, R4, P1, !PT ;  /* 0x0000001209047c10 */ /* 0x000fe20008ffe404 */
[----:B------:R-:W-:Y:S01]  /*1860*/  IMAD.SHL.U32 R6, R0, 0x40, RZ ;  /* 0x0000004000067824 */ /* 0x000fe200078e00ff */
[C---:B------:R-:W-:Y:S01]  /*1870*/  LEA R12, P1, R2.reuse, c[0x0][0x1c8], 0x1 ;  /* 0x00007200020c7a11 */ /* 0x040fe200078208ff */
[----:B------:R-:W2:Y:S01]  /*1880*/  SHFL.IDX PT, R7, R3, RZ, 0x181f ;  /* 0x00181fff03077589 */ /* 0x000ea200000e0000 */
[----:B------:R-:W-:Y:S02]  /*1890*/  SHF.R.S32.HI R9, RZ, 0x4, R81 ;  /* 0x00000004ff097819 */ /* 0x000fe40000011451 */
[----:B------:R-:W-:Y:S01]  /*18a0*/  LEA.HI.X R4, R2, c[0x0][0x1cc], R4, 0x1, P1 ;  /* 0x0000730002047a11 */ /* 0x000fe200008f0c04 */
[----:B------:R-:W3:Y:S01]  /*18b0*/  SHFL.IDX PT, R8, R8, 0x1, 0x181f ;  /* 0x00381f0008087f89 */ /* 0x000ee200000e0000 */
[C---:B------:R-:W-:Y:S01]  /*18c0*/  IADD3 R2, -R229.reuse, UR8, -R80 ;  /* 0x00000008e5027c10 */ /* 0x040fe2000fffe950 */
[----:B------:R-:W-:Y:S01]  /*18d0*/  IMAD.SHL.U32 R229, R229, 0x8, RZ ;  /* 0x00000008e5e57824 */ /* 0x000fe200078e00ff */
[----:B------:R-:W-:Y:S01]  /*18e0*/  LOP3.LUT R6, R6, 0x1c0, RZ, 0xc0, !PT ;  /* 0x000001c006067812 */ /* 0x000fe200078ec0ff */
[----:B------:R-:W5:Y:S01]  /*18f0*/  SHFL.IDX PT, R3, R3, 0x1, 0x181f ;  /* 0x00381f0003037f89 */ /* 0x000f6200000e0000 */
[----:B------:R-:W-:-:S02]  /*1900*/  ISETP.GE.AND P1, PT, R2, 0x1, PT ;  /* 0x000000010200780c */ /* 0x000fc40003f26270 */
[----:B------:R-:W-:Y:S01]  /*1910*/  LEA.HI R81, R81, R9, RZ, 0x1 ;  /* 0x0000000951517211 */ /* 0x000fe200078f08ff */
[----:B------:R-:W-:Y:S01]  /*1920*/  SHFL.IDX PT, R14, R12, RZ, 0x181f ;  /* 0x00181fff0c0e7589 */ /* 0x000fe200000e0000 */
[----:B------:R-:W-:Y:S02]  /*1930*/  LOP3.LUT R229, R6, 0x8, R229, 0xf8, !PT ;  /* 0x0000000806e57812 */ /* 0x000fe400078ef8e5 */
[----:B------:R-:W-:Y:S01]  /*1940*/  LOP3.LUT R81, R81, 0xfffffffe, RZ, 0xc0, !PT ;  /* 0xfffffffe51517812 */ /* 0x000fe200078ec0ff */
[----:B------:R-:W4:Y:S01]  /*1950*/  SHFL.IDX PT, R15, R4, RZ, 0x181f ;  /* 0x00181fff040f7589 */ /* 0x000f2200000e0000 */
[----:B------:R-:W-:Y:S02]  /*1960*/  SHF.R.U32.HI R6, RZ, 0x3, R6 ;  /* 0x00000003ff067819 */ /* 0x000fe40000011606 */
[----:B-1----:R-:W-:Y:S01]  /*1970*/  IADD3 R52, P2, R54, R20, RZ ;  /* 0x0000001436347210 */ /* 0x002fe20007f5e0ff */
[----:B------:R-:W-:Y:S01]  /*1980*/  SHFL.IDX PT, R12, R12, 0x1, 0x181f ;  /* 0x00381f000c0c7f89 */ /* 0x000fe200000e0000 */
[----:B------:R-:W-:Y:S01]  /*1990*/  LOP3.LUT R229, R229, R6, RZ, 0x3c, !PT ;  /* 0x00000006e5e57212 */ /* 0x000fe200078e3cff */
[----:B------:R-:W-:-:S02]  /*19a0*/  IMAD.IADD R81, R9, 0x1, -R81 ;  /* 0x0000000109517824 */ /* 0x000fc400078e0a51 */
[----:B--2---:R-:W-:Y:S01]  /*19b0*/  IMAD.X R53, R7, 0x1, R21, P2 ;  /* 0x0000000107357824 */ /* 0x004fe200010e0615 */
[----:B------:R-:W-:Y:S01]  /*19c0*/  IADD3 R46, P2, R54, R18, RZ ;  /* 0x00000012362e7210 */ /* 0x000fe20007f5e0ff */
[----:B------:R1:W2:Y:S01]  /*19d0*/  SHFL.IDX PT, R13, R4, 0x1, 0x181f ;  /* 0x00381f00040d7f89 */ /* 0x0002a200000e0000 */
[-C--:B---3--:R-:W-:Y:S01]  /*19e0*/  IADD3 R34, P0, R20, R8.reuse, RZ ;  /* 0x0000000814227210 */ /* 0x088fe20007f1e0ff */
[----:B------:R-:W-:Y:S02]  /*19f0*/  IMAD R229, R81, 0x200, R229 ;  /* 0x0000020051e57824 */ /* 0x000fe400078e02e5 */
[----:B------:R-:W-:Y:S01]  /*1a00*/  IMAD.X R47, R7, 0x1, R19, P2 ;  /* 0x00000001072f7824 */ /* 0x000fe200010e0613 */
[----:B------:R-:W-:Y:S01]  /*1a10*/  ISETP.GE.AND P2, PT, R235, c[0x0][0x1d4], PT ;  /* 0x00007500eb007a0c */ /* 0x000fe20003f46270 */
[----:B-----5:R-:W-:Y:S01]  /*1a20*/  IMAD.X R35, R21, 0x1, R3, P0 ;  /* 0x0000000115237824 */ /* 0x020fe200000e0603 */
[----:B------:R-:W-:Y:S01]  /*1a30*/  IADD3 R32, P0, R18, R8, RZ ;  /* 0x0000000812207210 */ /* 0x000fe20007f1e0ff */
[----:B------:R-:W-:-:S02]  /*1a40*/  IMAD.SHL.U32 R81, R81, 0x8, RZ ;  /* 0x0000000851517824 */ /* 0x000fc400078e00ff */
[----:B------:R-:W-:Y:S02]  /*1a50*/  IMAD.SHL.U32 R229, R229, 0x2, RZ ;  /* 0x00000002e5e57824 */ /* 0x000fe400078e00ff */
[----:B------:R-:W-:Y:S02]  /*1a60*/  IMAD.X R33, R19, 0x1, R3, P0 ;  /* 0x0000000113217824 */ /* 0x000fe400000e0603 */
[----:B----4-:R-:W-:Y:S01]  /*1a70*/  @P1 IMAD.WIDE R20, R235, 0x2, R14 ;  /* 0x00000002eb141825 */ /* 0x010fe200078e020e */
[----:B------:R-:W-:-:S03]  /*1a80*/  IADD3 R228, R229, 0x8120, RZ ;  /* 0x00008120e5e47810 */ /* 0x000fc60007ffe0ff */
[----:B------:R-:W-:Y:S01]  /*1a90*/  @P1 IMAD.WIDE R18, R201, 0x2, R14 ;  /* 0x00000002c9121825 */ /* 0x000fe200078e020e */
[----:B------:R3:W-:Y:S01]  /*1aa0*/  @P1 LDGSTS.E.BYPASS.LTC128B.128 [R233+0x8100], [R20.64], !P2 ;  /* 0x0810000014e91fae */ /* 0x0007e2000d101d50 */
[C---:B-1----:R-:W-:Y:S02]  /*1ab0*/  LOP3.LUT R4, R82.reuse, 0xfffffff8, RZ, 0xc0, !PT ;  /* 0xfffffff852047812 */ /* 0x042fe400078ec0ff */
[----:B------:R-:W-:-:S03]  /*1ac0*/  IMAD.SHL.U32 R82, R82, 0x40, RZ ;  /* 0x0000004052527824 */ /* 0x000fc600078e00ff */
[----:B------:R-:W-:Y:S02]  /*1ad0*/  IMAD.IADD R4, R5, 0x1, -R4 ;  /* 0x0000000105047824 */ /* 0x000fe400078e0a04 */
[----:B------:R-:W-:Y:S02]  /*1ae0*/  LOP3.LUT R82, R82, 0xfffffe00, RZ, 0xc0, !PT ;  /* 0xfffffe0052527812 */ /* 0x000fe400078ec0ff */
[----:B------:R-:W-:Y:S01]  /*1af0*/  IADD3 R5, R229, 0x8100, RZ ;  /* 0x00008100e5057810 */ /* 0x000fe20007ffe0ff */
[----:B------:R-:W-:Y:S02]  /*1b00*/  IMAD.SHL.U32 R6, R4, 0x40, RZ ;  /* 0x0000004004067824 */ /* 0x000fe400078e00ff */
[----:B------:R-:W-:-:S03]  /*1b10*/  IMAD R230, R86, 0x400, R82 ;  /* 0x0000040056e67824 */ /* 0x000fc600078e0252 */
[----:B------:R-:W-:-:S04]  /*1b20*/  LOP3.LUT R6, R6, 0x1c0, RZ, 0xc0, !PT ;  /* 0x000001c006067812 */ /* 0x000fc800078ec0ff */
[----:B------:R-:W-:Y:S02]  /*1b30*/  LOP3.LUT R81, R6, 0x8, R81, 0xf8, !PT ;  /* 0x0000000806517812 */ /* 0x000fe400078ef851 */
[----:B------:R-:W-:Y:S01]  /*1b40*/  SHF.R.U32.HI R6, RZ, 0x3, R6 ;  /* 0x00000003ff067819 */ /* 0x000fe20000011606 */
[----:B---3--:R-:W-:-:S03]  /*1b50*/  @P1 IMAD.WIDE R20, R202, 0x2, R14 ;  /* 0x00000002ca141825 */ /* 0x008fc600078e020e */
[----:B------:R-:W-:Y:S01]  /*1b60*/  LOP3.LUT R81, R81, R6, RZ, 0x3c, !PT ;  /* 0x0000000651517212 */ /* 0x000fe200078e3cff */
[----:B------:R-:W-:Y:S01]  /*1b70*/  @P1 IMAD.WIDE R14, R200, 0x2, R14 ;  /* 0x00000002c80e1825 */ /* 0x000fe200078e020e */
[----:B------:R1:W-:Y:S03]  /*1b80*/  @P1 LDGSTS.E.BYPASS.LTC128B.128 [R233+0xa100], [R20.64], !P6 ;  /* 0x0a10000014e91fae */ /* 0x0003e6000f101d50 */
[----:B------:R-:W-:Y:S01]  /*1b90*/  IMAD.IADD R230, R81, 0x1, R230 ;  /* 0x0000000151e67824 */ /* 0x000fe200078e02e6 */
[----:B------:R3:W-:Y:S03]  /*1ba0*/  @P1 LDGSTS.E.BYPASS.LTC128B.128 [R233+0xc100], [R18.64], !P5 ;  /* 0x0c10000012e91fae */ /* 0x0007e6000e901d50 */
[----:B------:R-:W-:Y:S01]  /*1bb0*/  IMAD.SHL.U32 R230, R230, 0x2, RZ ;  /* 0x00000002e6e67824 */ /* 0x000fe200078e00ff */
[----:B------:R4:W-:Y:S01]  /*1bc0*/  @P1 LDGSTS.E.BYPASS.LTC128B.128 [R233+0xe100], [R14.64], !P4 ;  /* 0x0e1000000ee91fae */ /* 0x0009e2000e101d50 */
[----:B------:R-:W-:-:S13]  /*1bd0*/  ISETP.GT.AND P1, PT, R2, 0x20, PT ;  /* 0x000000200200780c */ /* 0x000fda0003f24270 */
[----:B--2---:R-:W-:-:S04]  /*1be0*/  @P1 IMAD.WIDE R24, R235, 0x2, R12 ;  /* 0x00000002eb181825 */ /* 0x004fc800078e020c */
[--C-:B------:R-:W-:Y:S01]  /*1bf0*/  @P1 IMAD.WIDE R22, R202, 0x2, R12.reuse ;  /* 0x00000002ca161825 */ /* 0x100fe200078e020c */
[----:B------:R2:W-:Y:S03]  /*1c00*/  @P1 LDGSTS.E.BYPASS.LTC128B.128 [R233+0x9100], [R24.64], !P2 ;  /* 0x0910000018e91fae */ /* 0x0005e6000d101d50 */
[C-C-:B-1----:R-:W-:Y:S01]  /*1c10*/  @P1 IMAD.WIDE R20, R201.reuse, 0x2, R12.reuse ;  /* 0x00000002c9141825 */ /* 0x142fe200078e020c */
[----:B------:R1:W-:Y:S03]  /*1c20*/  @P1 LDGSTS.E.BYPASS.LTC128B.128 [R233+0xb100], [R22.64], !P6 ;  /* 0x0b10000016e91fae */ /* 0x0003e6000f101d50 */
[----:B------:R-:W-:Y:S01]  /*1c30*/  @P1 IMAD.WIDE R12, R200, 0x2, R12 ;  /* 0x00000002c80c1825 */ /* 0x000fe200078e020c */
[----:B------:R1:W-:Y:S03]  /*1c40*/  @P1 LDGSTS.E.BYPASS.LTC128B.128 [R233+0xd100], [R20.64], !P5 ;  /* 0x0d10000014e91fae */ /* 0x0003e6000e901d50 */
[----:B----4-:R-:W-:Y:S01]  /*1c50*/  IMAD.WIDE R14, R201, 0x2, RZ ;  /* 0x00000002c90e7825 */ /* 0x010fe200078e02ff */
[----:B------:R4:W-:Y:S01]  /*1c60*/  @P1 LDGSTS.E.BYPASS.LTC128B.128 [R233+0xf100], [R12.64], !P4 ;  /* 0x0f1000000ce91fae */ /* 0x0009e2000e101d50 */
[----:B------:R-:W-:-:S03]  /*1c70*/  LOP3.LUT P1, RZ, R0, 0x2, RZ, 0xc0, !PT ;  /* 0x0000000200ff7812 */ /* 0x000fc6000782c0ff */
[----:B------:R-:W0:Y:S01]  /*1c80*/  LDGDEPBAR ;  /* 0x00000000000079af */ /* 0x000e220000000000 */
[----:B------:R-:W-:-:S05]  /*1c90*/  IADD3 R44, P0, R54, R14, RZ ;  /* 0x0000000e362c7210 */ /* 0x000fca0007f1e0ff */
[----:B------:R-:W-:Y:S01]  /*1ca0*/  IMAD.X R45, R7, 0x1, R15, P0 ;  /* 0x00000001072d7824 */ /* 0x000fe200000e060f */
[----:B---3--:R-:W-:-:S03]  /*1cb0*/  IADD3 R18, P0, R14, R8, RZ ;  /* 0x000000080e127210 */ /* 0x008fc60007f1e0ff */
[----:B------:R-:W-:Y:S02]  /*1cc0*/  @P1 IADD3 R228, R5, -0x20, RZ ;  /* 0xffffffe005e41810 */ /* 0x000fe40007ffe0ff */
[----:B------:R-:W-:Y:S02]  /*1cd0*/  IMAD.X R19, R15, 0x1, R3, P0 ;  /* 0x000000010f137824 */ /* 0x000fe400000e0603 */
[C---:B------:R-:W-:Y:S02]  /*1ce0*/  IADD3 R219, R228.reuse, 0x800, RZ ;  /* 0x00000800e4db7810 */ /* 0x040fe40007ffe0ff */
[C---:B------:R-:W-:Y:S02]  /*1cf0*/  IADD3 R218, R228.reuse, 0x1000, RZ ;  /* 0x00001000e4da7810 */ /* 0x040fe40007ffe0ff */
[C---:B------:R-:W-:Y:S02]  /*1d00*/  IADD3 R217, R228.reuse, 0x1800, RZ ;  /* 0x00001800e4d97810 */ /* 0x040fe40007ffe0ff */
[----:B------:R-:W-:-:S02]  /*1d10*/  IADD3 R215, R228, 0x2000, RZ ;  /* 0x00002000e4d77810 */ /* 0x000fc40007ffe0ff */
[----:B------:R-:W-:Y:S01]  /*1d20*/  IADD3 R214, R228, 0x2800, RZ ;  /* 0x00002800e4d67810 */ /* 0x000fe20007ffe0ff */
[----:B----4-:R-:W-:Y:S01]  /*1d30*/  IMAD.WIDE R12, R200, 0x2, RZ ;  /* 0x00000002c80c7825 */ /* 0x010fe200078e02ff */
[----:B------:R-:W-:-:S04]  /*1d40*/  DEPBAR.LE SB0, 0x1 ;  /* 0x000080400000791a */ /* 0x000fc80000000000 */
[----:B------:R-:W-:Y:S01]  /*1d50*/  IADD3 R54, P0, R54, R12, RZ ;  /* 0x0000000c36367210 */ /* 0x000fe20007f1e0ff */
[----:B------:R-:W-:-:S04]  /*1d60*/  DEPBAR.LE SB0, 0x0 ;  /* 0x000080000000791a */ /* 0x000fc80000000000 */
[----:B------:R-:W-:Y:S01]  /*1d70*/  BAR.SYNC.DEFER_BLOCKING 0x0 ;  /* 0x0000000000007b1d */ /* 0x000fe20000010000 */
[----:B------:R-:W-:Y:S01]  /*1d80*/  IMAD.X R55, R7, 0x1, R13, P0 ;  /* 0x0000000107377824 */ /* 0x000fe200000e060d */
[----:B------:R-:W-:Y:S02]  /*1d90*/  IADD3 R8, P0, R12, R8, RZ ;  /* 0x000000080c087210 */ /* 0x000fe40007f1e0ff */
[----:B------:R-:W-:Y:S02]  /*1da0*/  IADD3 R213, R228, 0x3000, RZ ;  /* 0x00003000e4d57810 */ /* 0x000fe40007ffe0ff */
[----:B------:R-:W-:Y:S01]  /*1db0*/  R2P PR, R4, 0x6 ;  /* 0x0000000604007804 */ /* 0x000fe20000000000 */
[----:B------:R-:W-:Y:S01]  /*1dc0*/  IMAD.X R9, R13, 0x1, R3, P0 ;  /* 0x000000010d097824 */ /* 0x000fe200000e0603 */
[----:B------:R-:W-:Y:S01]  /*1dd0*/  ISETP.GE.AND P0, PT, R235, c[0x0][0x1d4], PT ;  /* 0x00007500eb007a0c */ /* 0x000fe20003f06270 */
[----:B------:R-:W-:Y:S01]  /*1de0*/  IMAD.MOV.U32 R3, RZ, RZ, 0x10 ;  /* 0x00000010ff037424 */ /* 0x000fe200078e00ff */
[----:B------:R-:W-:-:S02]  /*1df0*/  IADD3 R212, R228, 0x3800, RZ ;  /* 0x00003800e4d47810 */ /* 0x000fc40007ffe0ff */
[----:B------:R-:W-:Y:S02]  /*1e00*/  ISETP.LT.OR P0, PT, R2, 0x1, P0 ;  /* 0x000000010200780c */ /* 0x000fe40000701670 */
[----:B------:R-:W-:Y:S02]  /*1e10*/  SEL R3, R3, 0xfffffff0, !P1 ;  /* 0xfffffff003037807 */ /* 0x000fe40004800000 */
[----:B------:R-:W-:Y:S02]  /*1e20*/  ISETP.GE.AND P1, PT, R16, c[0x0][0x1d4], PT ;  /* 0x0000750010007a0c */ /* 0x000fe40003f26270 */
[C---:B------:R-:W-:Y:S01]  /*1e30*/  IADD3 R211, R228.reuse, 0x4000, RZ ;  /* 0x00004000e4d37810 */ /* 0x040fe20007ffe0ff */
[----:B------:R-:W-:Y:S01]  /*1e40*/  IMAD R226, R3, 0x2, R230 ;  /* 0x0000000203e27824 */ /* 0x000fe200078e02e6 */
[C---:B------:R-:W-:Y:S02]  /*1e50*/  IADD3 R210, R228.reuse, 0x4800, RZ ;  /* 0x00004800e4d27810 */ /* 0x040fe40007ffe0ff */
[C---:B------:R-:W-:Y:S01]  /*1e60*/  IADD3 R209, R228.reuse, 0x5000, RZ ;  /* 0x00005000e4d17810 */ /* 0x040fe20007ffe0ff */
[----:B------:R-:W-:Y:S01]  /*1e70*/  LDSM.16.M88.4 R40, [R230+0x10100] ;  /* 0x01010000e628783b */ /* 0x000fe20000000200 */
[----:B------:R-:W-:-:S02]  /*1e80*/  IADD3 R208, R228, 0x5800, RZ ;  /* 0x00005800e4d07810 */ /* 0x000fc40007ffe0ff */
[C---:B------:R-:W-:Y:S01]  /*1e90*/  IADD3 R207, R228.reuse, 0x6000, RZ ;  /* 0x00006000e4cf7810 */ /* 0x040fe20007ffe0ff */
[----:B------:R-:W-:Y:S01]  /*1ea0*/  LDSM.16.M88.4 R4, [R226+0x10100] ;  /* 0x01010000e204783b */ /* 0x000fe20000000200 */
[C---:B------:R-:W-:Y:S02]  /*1eb0*/  IADD3 R206, R228.reuse, 0x6800, RZ ;  /* 0x00006800e4ce7810 */ /* 0x040fe40007ffe0ff */
[C---:B------:R-:W-:Y:S01]  /*1ec0*/  IADD3 R205, R228.reuse, 0x7000, RZ ;  /* 0x00007000e4cd7810 */ /* 0x040fe20007ffe0ff */
[----:B------:R-:W-:Y:S01]  /*1ed0*/  LDSM.16.M88.4 R12, [R229+0x8100] ;  /* 0x00810000e50c783b */ /* 0x000fe20000000200 */
[----:B------:R-:W-:-:S03]  /*1ee0*/  IADD3 R204, R228, 0x7800, RZ ;  /* 0x00007800e4cc7810 */ /* 0x000fc60007ffe0ff */
[----:B------:R-:W3:Y:S04]  /*1ef0*/  LDSM.16.M88.4 R56, [R229+0x8900] ;  /* 0x00890000e538783b */ /* 0x000ee80000000200 */
[----:B------:R-:W-:Y:S04]  /*1f00*/  LDSM.16.M88.4 R48, [R229+0x9100] ;  /* 0x00910000e530783b */ /* 0x000fe80000000200 */
[----:B-1----:R-:W-:Y:S04]  /*1f10*/  LDSM.16.M88.4 R20, [R229+0x9900] ;  /* 0x00990000e514783b */ /* 0x002fe80000000200 */
[----:B------:R-:W-:Y:S04]  /*1f20*/  LDSM.16.M88.4 R64, [R228] ;  /* 0x00000000e440783b */ /* 0x000fe80000000200 */
[----:B------:R-:W1:Y:S04]  /*1f30*/  LDSM.16.M88.4 R36, [R228+0x800] ;  /* 0x00080000e424783b */ /* 0x000e680000000200 */
[----:B------:R-:W-:Y:S04]  /*1f40*/  LDSM.16.M88.4 R28, [R228+0x1000] ;  /* 0x00100000e41c783b */ /* 0x000fe80000000200 */
[----:B--2---:R-:W2:Y:S04]  /*1f50*/  LDSM.16.M88.4 R24, [R228+0x1800] ;  /* 0x00180000e418783b */ /* 0x004ea80000000200 */
[----:B------:R-:W-:Y:S01]  /*1f60*/  @!PT LDS RZ, [RZ] ;  /* 0x00000000fffff984 */ /* 0x000fe20000000800 */
[----:B------:R-:W-:Y:S01]  /*1f70*/  @!PT LDS RZ, [RZ] ;  /* 0x00000000fffff984 */ /* 0x000fe20000000800 */
[----:B------:R-:W-:Y:S01]  /*1f80*/  @!PT LDS RZ, [RZ] ;  /* 0x00000000fffff984 */ /* 0x000fe20000000800 */
[----:B------:R4:W-:Y:S01]  /*1f90*/  LDGSTS.E.BYPASS.LTC128B.128 [R233+0x100], [R52.64], !P0 ;  /* 0x0010000034e97fae */ /* 0x0009e2000c101d50 */
[----:B------:R-:W-:-:S02]  /*1fa0*/  ISETP.LT.OR P0, PT, R2, 0x1, P1 ;  /* 0x000000010200780c */ /* 0x000fc40000f01670 */
[----:B------:R-:W-:Y:S01]  /*1fb0*/  ISETP.GE.AND P1, PT, R11, c[0x0][0x1d4], PT ;  /* 0x000075000b007a0c */ /* 0x000fe20003f26270 */
[----:B---3--:R-:W-:Y:S10]  /*1fc0*/  HMMA.16816.F32 R60, R40, R56, RZ ;  /* 0x00000038283c723c */ /* 0x008ff400000018ff */
[----:B------:R3:W-:Y:S01]  /*1fd0*/  LDGSTS.E.BYPASS.LTC128B.128 [R233+0x2100], [R46.64], !P0 ;  /* 0x021000002ee97fae */ /* 0x0007e2000c101d50 */
[----:B------:R-:W-:-:S02]  /*1fe0*/  ISETP.LT.OR P0, PT, R2, 0x1, P1 ;  /* 0x000000010200780c */ /* 0x000fc40000f01670 */
[----:B------:R-:W-:Y:S01]  /*1ff0*/  ISETP.GE.AND P1, PT, R10, c[0x0][0x1d4], PT ;  /* 0x000075000a007a0c */ /* 0x000fe20003f26270 */
[----:B------:R-:W-:Y:S01]  /*2000*/  IMAD.MOV.U32 R10, RZ, RZ, 0x20 ;  /* 0x00000020ff0a7424 */ /* 0x000fe200078e00ff */
[----:B------:R-:W-:Y:S09]  /*2010*/  HMMA.16816.F32 R56, R40, R58, RZ ;  /* 0x0000003a2838723c */ /* 0x000ff200000018ff */
[----:B------:R3:W-:Y:S01]  /*2020*/  LDGSTS.E.BYPASS.LTC128B.128 [R233+0x4100], [R44.64], !P0 ;  /* 0x041000002ce97fae */ /* 0x0007e2000c101d50 */
[----:B------:R-:W-:-:S02]  /*2030*/  ISETP.LT.OR P0, PT, R2, 0x1, P1 ;  /* 0x000000010200780c */ /* 0x000fc40000f01670 */
[C---:B------:R-:W-:Y:S01]  /*2040*/  ISETP.LT.OR P1, PT, R2.reuse, 0x21, P1 ;  /* 0x000000210200780c */ /* 0x040fe20000f21670 */
[C---:B-1----:R-:W-:Y:S10]  /*2050*/  HMMA.16816.F32 R60, R4.reuse, R36, R60 ;  /* 0x00000024043c723c */ /* 0x042ff4000000183c */
[----:B------:R4:W-:Y:S01]  /*2060*/  LDGSTS.E.BYPASS.LTC128B.128 [R233+0x6100], [R54.64], !P0 ;  /* 0x0610000036e97fae */ /* 0x0009e2000c101d50 */
[----:B------:R-:W-:Y:S01]  /*2070*/  ISETP.GE.AND P0, PT, R235, c[0x0][0x1d4], PT ;  /* 0x00007500eb007a0c */ /* 0x000fe20003f06270 */
[----:B------:R-:W-:Y:S03]  /*2080*/  HMMA.16816.F32 R56, R4, R38, R56 ;  /* 0x000000260438723c */ /* 0x000fe60000001838 */
[----:B------:R-:W-:-:S05]  /*2090*/  ISETP.LT.OR P0, PT, R2, 0x21, P0 ;  /* 0x000000210200780c */ /* 0x000fca0000701670 */
[----:B---3--:R-:W-:Y:S08]  /*20a0*/  HMMA.16816.F32 R44, R40, R20, RZ ;  /* 0x00000014282c723c */ /* 0x008ff000000018ff */
[----:B------:R1:W-:Y:S01]  /*20b0*/  LDGSTS.E.BYPASS.LTC128B.128 [R233+0x1100], [R34.64], !P0 ;  /* 0x0110000022e97fae */ /* 0x0003e2000c101d50 */
[----:B------:R-:W-:-:S04]  /*20c0*/  ISETP.GE.AND P0, PT, R16, c[0x0][0x1d4], PT ;  /* 0x0000750010007a0c */ /* 0x000fc80003f06270 */
[----:B------:R-:W-:Y:S01]  /*20d0*/  ISETP.LT.OR P0, PT, R2, 0x21, P0 ;  /* 0x000000210200780c */ /* 0x000fe20000701670 */
[C---:B----4-:R-:W-:Y:S08]  /*20e0*/  HMMA.16816.F32 R52, R40.reuse, R48, RZ ;  /* 0x000000302834723c */ /* 0x050ff000000018ff */
[----:B------:R-:W-:Y:S04]  /*20f0*/  HMMA.16816.F32 R48, R40, R50, RZ ;  /* 0x000000322830723c */ /* 0x000fe800000018ff */
[----:B------:R1:W-:Y:S01]  /*2100*/  LDGSTS.E.BYPASS.LTC128B.128 [R233+0x3100], [R32.64], !P0 ;  /* 0x0310000020e97fae */ /* 0x0003e2000c101d50 */
[----:B------:R-:W-:-:S04]  /*2110*/  ISETP.GE.AND P0, PT, R11, c[0x0][0x1d4], PT ;  /* 0x000075000b007a0c */ /* 0x000fc80003f06270 */
[----:B------:R-:W-:Y:S02]  /*2120*/  ISETP.LT.OR P0, PT, R2, 0x21, P0 ;  /* 0x000000210200780c */ /* 0x000fe40000701670 */
[----:B------:R-:W-:Y:S01]  /*2130*/  SEL R2, R10, 0xffffffe0, !P2 ;  /* 0xffffffe00a027807 */ /* 0x000fe20005000000 */
[C---:B--2---:R-:W-:Y:S04]  /*2140*/  HMMA.16816.F32 R44, R4.reuse, R24, R44 ;  /* 0x00000018042c723c */ /* 0x044fe8000000182c */
[C---:B------:R-:W-:Y:S02]  /*2150*/  IMAD R225, R2.reuse, 0x2, R230 ;  /* 0x0000000202e17824 */ /* 0x040fe400078e02e6 */
[----:B------:R-:W-:Y:S02]  /*2160*/  IMAD R223, R2, 0x2, R226 ;  /* 0x0000000202df7824 */ /* 0x000fe400078e02e2 */
[----:B------:R-:W-:Y:S02]  /*2170*/  HMMA.16816.F32 R52, R4, R28, R52 ;  /* 0x0000001c0434723c */ /* 0x000fe40000001834 */
[----:B------:R2:W-:Y:S01]  /*2180*/  LDGSTS.E.BYPASS.LTC128B.128 [R233+0x5100], [R18.64], !P0 ;  /* 0x0510000012e97fae */ /* 0x0005e2000c101d50 */
[----:B------:R-:W-:Y:S01]  /*2190*/  LOP3.LUT P0, RZ, R0, 0x4, RZ, 0xc0, !PT ;  /* 0x0000000400ff7812 */ /* 0x000fe2000780c0ff */
[----:B------:R-:W-:-:S02]  /*21a0*/  IMAD.MOV.U32 R0, RZ, RZ, 0x40 ;  /* 0x00000040ff007424 */ /* 0x000fc400078e00ff */
[----:B------:R3:W-:Y:S01]  /*21b0*/  LDGSTS.E.BYPASS.LTC128B.128 [R233+0x7100], [R8.64], !P1 ;  /* 0x0710000008e97fae */ /* 0x0007e2000c901d50 */
[----:B------:R-:W-:Y:S01]  /*21c0*/  ISETP.GT.AND P1, PT, R234, 0x3f, PT ;  /* 0x0000003fea00780c */ /* 0x000fe20003f24270 */
[----:B------:R-:W-:Y:S01]  /*21d0*/  HMMA.16816.F32 R48, R4, R30, R48 ;  /* 0x0000001e0430723c */ /* 0x000fe20000001830 */
[----:B------:R-:W-:Y:S01]  /*21e0*/  SEL R0, R0, 0xffffffc0, !P0 ;  /* 0xffffffc000007807 */ /* 0x000fe20004000000 */
[----:B------:R-:W-:Y:S01]  /*21f0*/  LDSM.16.M88.4 R76, [R230+0x1c100] ;  /* 0x01c10000e64c783b */ /* 0x000fe20000000200 */
[----:B------:R-:W-:-:S03]  /*2200*/  PLOP3.LUT P0, PT, PT, PT, UP0, 0x40, 0x0 ;  /* 0x000000000000781c */ /* 0x000fc60003f0e808 */
[----:B------:R-:W-:Y:S01]  /*2210*/  IMAD.IADD R224, R229, 0x1, R0 ;  /* 0x00000001e5e07824 */ /* 0x000fe200078e0200 */
[----:B-1----:R-:W-:Y:S01]  /*2220*/  LDSM.16.M88.4 R32, [R225+0x10100] ;  /* 0x01010000e120783b */ /* 0x002fe20000000200 */
[----:B------:R-:W-:-:S03]  /*2230*/  IMAD.IADD R216, R0, 0x1, R228 ;  /* 0x0000000100d87824 */ /* 0x000fc600078e02e4 */
[----:B------:R-:W-:Y:S04]  /*2240*/  LDSM.16.M88.4 R68, [R224+0x9900] ;  /* 0x00990000e044783b */ /* 0x000fe80000000200 */
[----:B------:R-:W-:Y:S04]  /*2250*/  LDSM.16.M88.4 R28, [R216] ;  /* 0x00000000d81c783b */ /* 0x000fe80000000200 */
[----:B------:R-:W-:Y:S01]  /*2260*/  LDSM.16.M88.4 R36, [R216+0x800] ;  /* 0x00080000d824783b */ /* 0x000fe20000000200 */
[C---:B--2---:R-:W-:Y:S03]  /*2270*/  HMMA.16816.F32 R16, R40.reuse, R12, RZ ;  /* 0x0000000c2810723c */ /* 0x044fe600000018ff */
[----:B------:R-:W-:Y:S04]  /*2280*/  LDSM.16.M88.4 R72, [R224+0xc900] ;  /* 0x00c90000e048783b */ /* 0x000fe80000000200 */
[----:B---3--:R-:W1:Y:S01]  /*2290*/  LDSM.16.M88.4 R8, [R224+0x8100] ;  /* 0x00810000e008783b */ /* 0x008e620000000200 */
[C---:B------:R-:W-:Y:S03]  /*22a0*/  HMMA.16816.F32 R12, R40.reuse, R14, RZ ;  /* 0x0000000e280c723c */ /* 0x040fe600000018ff */
[----:B------:R-:W0:Y:S05]  /*22b0*/  LDGDEPBAR ;  /* 0x00000000000079af */ /* 0x000e2a0000000000 */
[----:B------:R-:W-:Y:S01]  /*22c0*/  HMMA.16816.F32 R40, R40, R22, RZ ;  /* 0x000000162828723c */ /* 0x000fe200000018ff */
[----:B------:R-:W2:Y:S07]  /*22d0*/  LDSM.16.M88.4 R20, [R224+0x8900] ;  /* 0x00890000e014783b */ /* 0x000eae0000000200 */
[C---:B------:R-:W-:Y:S08]  /*22e0*/  HMMA.16816.F32 R16, R4.reuse, R64, R16 ;  /* 0x000000400410723c */ /* 0x040ff00000001810 */
[C---:B------:R-:W-:Y:S01]  /*22f0*/  HMMA.16816.F32 R12, R4.reuse, R66, R12 ;  /* 0x00000042040c723c */ /* 0x040fe2000000180c */
[----:B------:R-:W-:Y:S07]  /*2300*/  LDSM.16.M88.4 R64, [R216+0x1000] ;  /* 0x00100000d840783b */ /* 0x000fee0000000200 */
        /* <DEDUP_REMOVED lines=13> */
[----:B------:R-:W-:Y:S01]  /*23e0*/  HMMA.16816.F32 R40, R32, R70, R40 ;  /* 0x000000462028723c */ /* 0x000fe20000001828 */
[----:B------:R-:W4:Y:S04]  /*23f0*/  LDSM.16.M88.4 R32, [R229+0xa900] ;  /* 0x00a90000e520783b */ /* 0x000f280000000200 */
[----:B------:R-:W-:Y:S03]  /*2400*/  LDSM.16.M88.4 R68, [R224+0xb900] ;  /* 0x00b90000e044783b */ /* 0x000fe60000000200 */
        /* <DEDUP_REMOVED lines=10> */
[----:B------:R-:W-:Y:S01]  /*24b0*/  HMMA.16816.F32 R12, R24, R6, R12 ;  /* 0x00000006180c723c */ /* 0x000fe2000000180c */
[----:B------:R-:W2:Y:S07]  /*24c0*/  LDSM.16.M88.4 R4, [R228+0x2000] ;  /* 0x00200000e404783b */ /* 0x000eae0000000200 */
[C---:B------:R-:W-:Y:S08]  /*24d0*/  HMMA.16816.F32 R52, R8.reuse, R64, R52 ;  /* 0x000000400834723c */ /* 0x040ff00000001834 */
[----:B------:R-:W-:Y:S01]  /*24e0*/  HMMA.16816.F32 R48, R8, R66, R48 ;  /* 0x000000420830723c */ /* 0x000fe20000001830 */
[----:B------:R-:W3:Y:S04]  /*24f0*/  LDSM.16.M88.4 R8, [R228+0x2800] ;  /* 0x00280000e408783b */ /* 0x000ee80000000200 */
[----:B------:R-:W-:Y:S03]  /*2500*/  LDSM.16.M88.4 R64, [R230+0x18100] ;  /* 0x01810000e640783b */ /* 0x000fe60000000200 */
[C---:B----4-:R-:W-:Y:S08]  /*2510*/  HMMA.16816.F32 R60, R24.reuse, R32, R60 ;  /* 0x00000020183c723c */ /* 0x050ff0000000183c */
[C---:B------:R-:W-:Y:S01]  /*2520*/  HMMA.16816.F32 R56, R24.reuse, R34, R56 ;  /* 0x000000221838723c */ /* 0x040fe20000001838 */
[----:B------:R-:W4:Y:S07]  /*2530*/  LDSM.16.M88.4 R32, [R228+0x3000] ;  /* 0x00300000e420783b */ /* 0x000f2e0000000200 */
[C---:B-1----:R-:W-:Y:S08]  /*2540*/  HMMA.16816.F32 R52, R24.reuse, R28, R52 ;  /* 0x0000001c1834723c */ /* 0x042ff00000001834 */
[C---:B------:R-:W-:Y:S01]  /*2550*/  HMMA.16816.F32 R48, R24.reuse, R30, R48 ;  /* 0x0000001e1830723c */ /* 0x040fe20000001830 */
[----:B------:R-:W1:Y:S07]  /*2560*/  LDSM.16.M88.4 R28, [R228+0x3800] ;  /* 0x00380000e41c783b */ /* 0x000e6e0000000200 */
[C---:B-----5:R-:W-:Y:S08]  /*2570*/  HMMA.16816.F32 R44, R24.reuse, R36, R44 ;  /* 0x00000024182c723c */ /* 0x060ff0000000182c */
        /* <DEDUP_REMOVED lines=25> */
[C---:B------:R-:W-:Y:S08]  /*2710*/  HMMA.16816.F32 R44, R36.reuse, R68, R44 ;  /* 0x00000044242c723c */ /* 0x040ff0000000182c */
[----:B------:R-:W-:Y:S01]  /*2720*/  HMMA.16816.F32 R40, R36, R70, R40 ;  /* 0x000000462428723c */ /* 0x000fe20000001828 */
[----:B------:R-:W5:Y:S04]  /*2730*/  LDSM.16.M88.4 R68, [R229+0xd900] ;  /* 0x00d90000e544783b */ /* 0x000f680000000200 */
[----:B------:R-:W3:Y:S03]  /*2740*/  LDSM.16.M88.4 R36, [R229+0xc900] ;  /* 0x00c90000e524783b */ /* 0x000ee60000000200 */
[C---:B-1----:R-:W-:Y:S08]  /*2750*/  HMMA.16816.F32 R16, R20.reuse, R32, R16 ;  /* 0x000000201410723c */ /* 0x042ff00000001810 */
[C---:B------:R-:W-:Y:S01]  /*2760*/  HMMA.16816.F32 R12, R20.reuse, R34, R12 ;  /* 0x00000022140c723c */ /* 0x040fe2000000180c */
[----:B------:R-:W-:Y:S07]  /*2770*/  LDSM.16.M88.4 R32, [R228+0x4000] ;  /* 0x00400000e420783b */ /* 0x000fee0000000200 */
[C---:B--2---:R-:W-:Y:S08]  /*2780*/  HMMA.16816.F32 R52, R20.reuse, R4, R52 ;  /* 0x000000041434723c */ /* 0x044ff00000001834 */
[C---:B------:R-:W-:Y:S01]  /*2790*/  HMMA.16816.F32 R48, R20.reuse, R6, R48 ;  /* 0x000000061430723c */ /* 0x040fe20000001830 */
[----:B------:R-:W1:Y:S07]  /*27a0*/  LDSM.16.M88.4 R4, [R229+0xd100] ;  /* 0x00d10000e504783b */ /* 0x000e6e0000000200 */
[C---:B----4-:R-:W-:Y:S08]  /*27b0*/  HMMA.16816.F32 R44, R20.reuse, R24, R44 ;  /* 0x00000018142c723c */ /* 0x050ff0000000182c */
[C---:B------:R-:W-:Y:S08]  /*27c0*/  HMMA.16816.F32 R60, R20.reuse, R28, R60 ;  /* 0x0000001c143c723c */ /* 0x040ff0000000183c */
[C---:B------:R-:W-:Y:S01]  /*27d0*/  HMMA.16816.F32 R56, R20.reuse, R30, R56 ;  /* 0x0000001e1438723c */ /* 0x040fe20000001838 */
[----:B------:R-:W-:Y:S07]  /*27e0*/  LDSM.16.M88.4 R28, [R228+0x4800] ;  /* 0x00480000e41c783b */ /* 0x000fee0000000200 */
[----:B------:R-:W-:Y:S01]  /*27f0*/  HMMA.16816.F32 R40, R20, R26, R40 ;  /* 0x0000001a1428723c */ /* 0x000fe20000001828 */
[----:B------:R-:W-:Y:S04]  /*2800*/  LDSM.16.M88.4 R20, [R226+0x18100] ;  /* 0x01810000e214783b */ /* 0x000fe80000000200 */
[----:B------:R-:W2:Y:S03]  /*2810*/  LDSM.16.M88.4 R24, [R228+0x5800] ;  /* 0x00580000e418783b */ /* 0x000ea60000000200 */
[C---:B---3--:R-:W-:Y:S08]  /*2820*/  HMMA.16816.F32 R16, R64.reuse, R8, R16 ;  /* 0x000000084010723c */ /* 0x048ff00000001810 */
[C---:B------:R-:W-:Y:S01]  /*2830*/  HMMA.16816.F32 R12, R64.reuse, R10, R12 ;  /* 0x0000000a400c723c */ /* 0x040fe2000000180c */
[----:B------:R-:W3:Y:S07]  /*2840*/  LDSM.16.M88.4 R8, [R228+0x5000] ;  /* 0x00500000e408783b */ /* 0x000eee0000000200 */
[C---:B-----5:R-:W-:Y:S08]  /*2850*/  HMMA.16816.F32 R44, R64.reuse, R68, R44 ;  /* 0x00000044402c723c */ /* 0x060ff0000000182c */
[C---:B------:R-:W-:Y:S08]  /*2860*/  HMMA.16816.F32 R60, R64.reuse, R36, R60 ;  /* 0x00000024403c723c */ /* 0x040ff0000000183c */
[C---:B------:R-:W-:Y:S01]  /*2870*/  HMMA.16816.F32 R56, R64.reuse, R38, R56 ;  /* 0x000000264038723c */ /* 0x040fe20000001838 */
[----:B------:R-:W-:Y:S07]  /*2880*/  LDSM.16.M88.4 R36, [R225+0x18100] ;  /* 0x01810000e124783b */ /* 0x000fee0000000200 */
[C---:B------:R-:W-:Y:S01]  /*2890*/  HMMA.16816.F32 R40, R64.reuse, R70, R40 ;  /* 0x000000464028723c */ /* 0x040fe20000001828 */
[----:B------:R-:W-:Y:S07]  /*28a0*/  LDSM.16.M88.4 R68, [R224+0xd100] ;  /* 0x00d10000e044783b */ /* 0x000fee0000000200 */
[C---:B-1----:R-:W-:Y:S08]  /*28b0*/  HMMA.16816.F32 R52, R64.reuse, R4, R52 ;  /* 0x000000044034723c */ /* 0x042ff00000001834 */
[----:B------:R-:W-:Y:S01]  /*28c0*/  HMMA.16816.F32 R48, R64, R6, R48 ;  /* 0x000000064030723c */ /* 0x000fe20000001830 */
[----:B------:R-:W1:Y:S04]  /*28d0*/  LDSM.16.M88.4 R64, [R224+0xd900] ;  /* 0x00d90000e040783b */ /* 0x000e680000000200 */
[----:B------:R-:W4:Y:S03]  /*28e0*/  LDSM.16.M88.4 R4, [R224+0xc100] ;  /* 0x00c10000e004783b */ /* 0x000f260000000200 */
[C---:B--2---:R-:W-:Y:S08]  /*28f0*/  HMMA.16816.F32 R44, R20.reuse, R24, R44 ;  /* 0x00000018142c723c */ /* 0x044ff0000000182c */
[C---:B------:R-:W-:Y:S08]  /*2900*/  HMMA.16816.F32 R16, R20.reuse, R32, R16 ;  /* 0x000000201410723c */ /* 0x040ff00000001810 */
[C---:B------:R-:W-:Y:S01]  /*2910*/  HMMA.16816.F32 R12, R20.reuse, R34, R12 ;  /* 0x00000022140c723c */ /* 0x040fe2000000180c */
[----:B------:R-:W-:Y:S07]  /*2920*/  LDSM.16.M88.4 R32, [R216+0x4000] ;  /* 0x00400000d820783b */ /* 0x000fee0000000200 */
[C---:B------:R-:W-:Y:S08]  /*2930*/  HMMA.16816.F32 R60, R20.reuse, R28, R60 ;  /* 0x0000001c143c723c */ /* 0x040ff0000000183c */
[C---:B------:R-:W-:Y:S01]  /*2940*/  HMMA.16816.F32 R56, R20.reuse, R30, R56 ;  /* 0x0000001e1438723c */ /* 0x040fe20000001838 */
[----:B------:R-:W-:Y:S07]  /*2950*/  LDSM.16.M88.4 R28, [R216+0x4800] ;  /* 0x00480000d81c783b */ /* 0x000fee0000000200 */
[C---:B------:R-:W-:Y:S01]  /*2960*/  HMMA.16816.F32 R40, R20.reuse, R26, R40 ;  /* 0x0000001a1428723c */ /* 0x040fe20000001828 */
[----:B------:R-:W-:Y:S07]  /*2970*/  LDSM.16.M88.4 R24, [R216+0x5000] ;  /* 0x00500000d818783b */ /* 0x000fee0000000200 */
[C---:B---3--:R-:W-:Y:S08]  /*2980*/  HMMA.16816.F32 R52, R20.reuse, R8, R52 ;  /* 0x000000081434723c */ /* 0x048ff00000001834 */
[----:B------:R-:W-:Y:S01]  /*2990*/  HMMA.16816.F32 R48, R20, R10, R48 ;  /* 0x0000000a1430723c */ /* 0x000fe20000001830 */
[----:B------:R-:W-:Y:S04]  /*29a0*/  LDSM.16.M88.4 R8, [R223+0x18100] ;  /* 0x01810000df08783b */ /* 0x000fe80000000200 */
[----:B------:R-:W2:Y:S03]  /*29b0*/  LDSM.16.M88.4 R20, [R216+0x5800] ;  /* 0x00580000d814783b */ /* 0x000ea60000000200 */
[C---:B-1----:R-:W-:Y:S08]  /*29c0*/  HMMA.16816.F32 R44, R36.reuse, R64, R44 ;  /* 0x00000040242c723c */ /* 0x042ff0000000182c */
[C---:B----4-:R-:W-:Y:S08]  /*29d0*/  HMMA.16816.F32 R16, R36.reuse, R4, R16 ;  /* 0x000000042410723c */ /* 0x050ff00000001810 */
        /* <DEDUP_REMOVED lines=9> */
[----:B------:R-:W3:Y:S04]  /*2a70*/  LDSM.16.M88.4 R68, [R229+0xf100] ;  /* 0x00f10000e544783b */ /* 0x000ee80000000200 */
[----:B------:R-:W-:Y:S03]  /*2a80*/  LDSM.16.M88.4 R36, [R226+0x1c100] ;  /* 0x01c10000e224783b */ /* 0x000fe60000000200 */
[C---:B--2---:R-:W-:Y:S08]  /*2a90*/  HMMA.16816.F32 R44, R8.reuse, R20, R44 ;  /* 0x00000014082c723c */ /* 0x044ff0000000182c */
[C---:B------:R-:W-:Y:S08]  /*2aa0*/  HMMA.16816.F32 R16, R8.reuse, R32, R16 ;  /* 0x000000200810723c */ /* 0x040ff00000001810 */
[C---:B------:R-:W-:Y:S01]  /*2ab0*/  HMMA.16816.F32 R12, R8.reuse, R34, R12 ;  /* 0x00000022080c723c */ /* 0x040fe2000000180c */
[----:B------:R-:W2:Y:S07]  /*2ac0*/  LDSM.16.M88.4 R32, [R228+0x6000] ;  /* 0x00600000e420783b */ /* 0x000eae0000000200 */
[C---:B------:R-:W-:Y:S08]  /*2ad0*/  HMMA.16816.F32 R60, R8.reuse, R28, R60 ;  /* 0x0000001c083c723c */ /* 0x040ff0000000183c */
[C---:B------:R-:W-:Y:S01]  /*2ae0*/  HMMA.16816.F32 R56, R8.reuse, R30, R56 ;  /* 0x0000001e0838723c */ /* 0x040fe20000001838 */
[----:B------:R-:W4:Y:S07]  /*2af0*/  LDSM.16.M88.4 R28, [R228+0x6800] ;  /* 0x00680000e41c783b */ /* 0x000f2e0000000200 */
[C---:B------:R-:W-:Y:S01]  /*2b00*/  HMMA.16816.F32 R40, R8.reuse, R22, R40 ;  /* 0x000000160828723c */ /* 0x040fe20000001828 */
[----:B------:R-:W5:Y:S07]  /*2b10*/  LDSM.16.M88.4 R20, [R228+0x7800] ;  /* 0x00780000e414783b */ /* 0x000f6e0000000200 */
[C---:B------:R-:W-:Y:S08]  /*2b20*/  HMMA.16816.F32 R52, R8.reuse, R24, R52 ;  /* 0x000000180834723c */ /* 0x040ff00000001834 */
[----:B------:R-:W-:Y:S01]  /*2b30*/  HMMA.16816.F32 R48, R8, R26, R48 ;  /* 0x0000001a0830723c */ /* 0x000fe20000001830 */
[----:B------:R-:W2:Y:S04]  /*2b40*/  LDSM.16.M88.4 R24, [R228+0x7000] ;  /* 0x00700000e418783b */ /* 0x000ea80000000200 */
[----:B------:R-:W-:Y:S03]  /*2b50*/  LDSM.16.M88.4 R8, [R225+0x1c100] ;  /* 0x01c10000e108783b */ /* 0x000fe60000000200 */
[C---:B-1----:R-:W-:Y:S08]  /*2b60*/  HMMA.16816.F32 R44, R76.reuse, R64, R44 ;  /* 0x000000404c2c723c */ /* 0x042ff0000000182c */
[C---:B------:R-:W-:Y:S08]  /*2b70*/  HMMA.16816.F32 R16, R76.reuse, R4, R16 ;  /* 0x000000044c10723c */ /* 0x040ff00000001810 */
[C---:B------:R-:W-:Y:S01]  /*2b80*/  HMMA.16816.F32 R12, R76.reuse, R6, R12 ;  /* 0x000000064c0c723c */ /* 0x040fe2000000180c */
[----:B------:R-:W1:Y:S07]  /*2b90*/  LDSM.16.M88.4 R4, [R224+0xe100] ;  /* 0x00e10000e004783b */ /* 0x000e6e0000000200 */
[C---:B------:R-:W-:Y:S08]  /*2ba0*/  HMMA.16816.F32 R60, R76.reuse, R72, R60 ;  /* 0x000000484c3c723c */ /* 0x040ff0000000183c */
[C---:B------:R-:W-:Y:S08]  /*2bb0*/  HMMA.16816.F32 R56, R76.reuse, R74, R56 ;  /* 0x0000004a4c38723c */ /* 0x040ff00000001838 */
[C---:B------:R-:W-:Y:S01]  /*2bc0*/  HMMA.16816.F32 R64, R76.reuse, R66, R40 ;  /* 0x000000424c40723c */ /* 0x040fe20000001828 */
[----:B------:R-:W1:Y:S07]  /*2bd0*/  LDSM.16.M88.4 R40, [R224+0xe900] ;  /* 0x00e90000e028783b */ /* 0x000e6e0000000200 */
[C---:B---3--:R-:W-:Y:S08]  /*2be0*/  HMMA.16816.F32 R52, R76.reuse, R68, R52 ;  /* 0x000000444c34723c */ /* 0x048ff00000001834 */
[----:B------:R-:W-:Y:S08]  /*2bf0*/  HMMA.16816.F32 R48, R76, R70, R48 ;  /* 0x000000464c30723c */ /* 0x000ff00000001830 */
        /* <DEDUP_REMOVED lines=16> */
[C---:B------:R-:W-:Y:S08]  /*2d00*/  HMMA.16816.F32 R60, R8.reuse, R40, R60 ;  /* 0x00000028083c723c */ /* 0x040ff0000000183c */
[----:B------:R-:W-:Y:S01]  /*2d10*/  HMMA.16816.F32 R56, R8, R42, R56 ;  /* 0x0000002a0838723c */ /* 0x000fe20000001838 */
[----:B------:R-:W5:Y:S01]  /*2d20*/  LDSM.16.M88.4 R40, [R216+0x7800] ;  /* 0x00780000d828783b */ /* 0x000f620000000200 */
[----:B------:R-:W-:-:S06]  /*2d30*/  DEPBAR.LE SB0, 0x0 ;  /* 0x000080000000791a */ /* 0x000fcc0000000000 */
[C---:B--2---:R-:W-:Y:S08]  /*2d40*/  HMMA.16816.F32 R52, R8.reuse, R32, R52 ;  /* 0x000000200834723c */ /* 0x044ff00000001834 */
[C---:B------:R-:W-:Y:S08]  /*2d50*/  HMMA.16816.F32 R48, R8.reuse, R34, R48 ;  /* 0x000000220830723c */ /* 0x040ff00000001830 */
[C---:B---3--:R-:W-:Y:S08]  /*2d60*/  HMMA.16816.F32 R44, R8.reuse, R20, R44 ;  /* 0x00000014082c723c */ /* 0x048ff0000000182c */
[----:B------:R-:W-:Y:S08]  /*2d70*/  HMMA.16816.F32 R64, R8, R22, R64 ;  /* 0x000000160840723c */ /* 0x000ff00000001840 */
[C---:B----4-:R-:W-:Y:S08]  /*2d80*/  HMMA.16816.F32 R16, R28.reuse, R24, R16 ;  /* 0x000000181c10723c */ /* 0x050ff00000001810 */
[C---:B------:R-:W-:Y:S07]  /*2d90*/  HMMA.16816.F32 R24, R28.reuse, R26, R12 ;  /* 0x0000001a1c18723c */ /* 0x040fee000000180c */
[----:B------:R-:W-:Y:S01]  /*2da0*/  SHF.R.S32.HI R13, RZ, 0x1f, R235 ;  /* 0x0000001fff0d7819 */ /* 0x000fe200000114eb */
[C---:B-1----:R-:W-:Y:S08]  /*2db0*/  HMMA.16816.F32 R60, R28.reuse, R4, R60 ;  /* 0x000000041c3c723c */ /* 0x042ff0000000183c */
[C---:B------:R-:W-:Y:S08]  /*2dc0*/  HMMA.16816.F32 R56, R28.reuse, R6, R56 ;  /* 0x000000061c38723c */ /* 0x040ff00000001838 */
[C---:B------:R-:W-:Y:S08]  /*2dd0*/  HMMA.16816.F32 R52, R28.reuse, R36, R52 ;  /* 0x000000241c34723c */ /* 0x040ff00000001834 */
[C---:B------:R-:W-:Y:S08]  /*2de0*/  HMMA.16816.F32 R48, R28.reuse, R38, R48 ;  /* 0x000000261c30723c */ /* 0x040ff00000001830 */
[C---:B-----5:R-:W-:Y:S08]  /*2df0*/  HMMA.16816.F32 R44, R28.reuse, R40, R44 ;  /* 0x000000281c2c723c */ /* 0x060ff0000000182c */
[----:B------:R-:W-:Y:S01]  /*2e00*/  HMMA.16816.F32 R64, R28, R42, R64 ;  /* 0x0000002a1c40723c */ /* 0x000fe20000001840 */
[----:B------:R-:W-:Y:S06]  /*2e10*/  BAR.SYNC.DEFER_BLOCKING 0x0 ;  /* 0x0000000000007b1d */ /* 0x000fec0000010000 */
[----:B------:R-:W-:Y:S05]  /*2e20*/  @P0 BRA `(.L_x_2740) ;  /* 0x000004f000000947 */ /* 0x000fea0003800000 */
[----:B------:R-:W-:Y:S01]  /*2e30*/  IADD3 R232, R234, UR10, R80 ;  /* 0x0000000aeae87c10 */ /* 0x000fe2000fffe050 */
[----:B------:R-:W-:-:S03]  /*2e40*/  IMAD.MOV.U32 R231, RZ, RZ, RZ ;  /* 0x000000ffffe77224 */ /* 0x000fc600078e00ff */
        /* <DEDUP_REMOVED lines=10> */
[----:B------:R-:W-:Y:S01]  /*2ef0*/  ISETP.GE.AND P2, PT, R235, c[0x0][0x1d4], PT ;  /* 0x00007500eb007a0c */ /* 0x000fe20003f46270 */
[----:B------:R-:W-:Y:S01]  /*2f00*/  IMAD.SHL.U32 R8, R202, 0x2, RZ ;  /* 0x00000002ca087824 */ /* 0x000fe200078e00ff */
[----:B------:R-:W-:Y:S01]  /*2f10*/  SEL R22, RZ, 0x10, P6 ;  /* 0x00000010ff167807 */ /* 0x000fe20003000000 */
[----:B------:R-:W-:Y:S01]  /*2f20*/  IMAD R232, R0, c[0x0][0x2b8], R232 ;  /* 0x0000ae0000e87a24 */ /* 0x000fe200078e02e8 */
[----:B------:R-:W-:Y:S01]  /*2f30*/  SEL R23, RZ, 0x10, P2 ;  /* 0x00000010ff177807 */ /* 0x000fe20001000000 */
[----:B------:R-:W-:Y:S01]  /*2f40*/  IMAD.SHL.U32 R10, R201, 0x2, RZ ;  /* 0x00000002c90a7824 */ /* 0x000fe200078e00ff */
[----:B------:R-:W-:Y:S01]  /*2f50*/  IADD3 R30, -R22, 0x10, RZ ;  /* 0x00000010161e7810 */ /* 0x000fe20007ffe1ff */
[----:B------:R-:W-:Y:S01]  /*2f60*/  IMAD.WIDE.U32 R6, R232, c[0x0][0x1e0], RZ ;  /* 0x00007800e8067a25 */ /* 0x000fe200078e00ff */
[----:B------:R-:W-:-:S02]  /*2f70*/  SHF.R.S32.HI R0, RZ, 0x1f, R232 ;  /* 0x0000001fff007819 */ /* 0x000fc400000114e8 */
[----:B------:R-:W-:Y:S01]  /*2f80*/  IADD3 R32, -R23, 0x10, RZ ;  /* 0x0000001017207810 */ /* 0x000fe20007ffe1ff */
[----:B------:R-:W-:Y:S01]  /*2f90*/  IMAD.SHL.U32 R12, R200, 0x2, RZ ;  /* 0x00000002c80c7824 */ /* 0x000fe200078e00ff */
[----:B------:R-:W-:Y:S01]  /*2fa0*/  SEL R21, RZ, 0x10, P5 ;  /* 0x00000010ff157807 */ /* 0x000fe20002800000 */
[----:B------:R-:W-:Y:S01]  /*2fb0*/  IMAD R0, R0, c[0x0][0x1e0], RZ ;  /* 0x0000780000007a24 */ /* 0x000fe200078e02ff */
[----:B------:R-:W-:Y:S02]  /*2fc0*/  LOP3.LUT R32, R32, 0xf, RZ, 0xc0, !PT ;  /* 0x0000000f20207812 */ /* 0x000fe400078ec0ff */
[----:B------:R-:W-:Y:S01]  /*2fd0*/  LOP3.LUT R30, R30, 0xf, RZ, 0xc0, !PT ;  /* 0x0000000f1e1e7812 */ /* 0x000fe200078ec0ff */
[----:B------:R-:W-:Y:S01]  /*2fe0*/  IMAD R0, R232, c[0x0][0x1e4], R0 ;  /* 0x00007900e8007a24 */ /* 0x000fe200078e0200 */
[----:B------:R-:W-:Y:S02]  /*2ff0*/  IADD3 R28, -R21, 0x10, RZ ;  /* 0x00000010151c7810 */ /* 0x000fe40007ffe1ff */
[----:B------:R-:W-:Y:S01]  /*3000*/  IADD3 R14, -R243, 0x10, RZ ;  /* 0x00000010f30e7810 */ /* 0x000fe20007ffe1ff */
[----:B------:R-:W-:Y:S01]  /*3010*/  IMAD.IADD R7, R7, 0x1, R0 ;  /* 0x0000000107077824 */ /* 0x000fe200078e0200 */
[----:B------:R-:W-:-:S02]  /*3020*/  LOP3.LUT R28, R28, 0xf, RZ, 0xc0, !PT ;  /* 0x0000000f1c1c7812 */ /* 0x000fc400078ec0ff */
[----:B-1----:R-:W-:Y:S02]  /*3030*/  SHF.L.U64.HI R5, R235, 0x1, R13 ;  /* 0x00000001eb057819 */ /* 0x002fe4000001020d */
[----:B------:R-:W-:Y:S02]  /*3040*/  SHF.L.U64.HI R9, R201, 0x1, R241 ;  /* 0x00000001c9097819 */ /* 0x000fe400000102f1 */
        /* <DEDUP_REMOVED lines=8> */
[----:B------:R-:W-:Y:S02]  /*30d0*/  LEA R4, P0, R0, c[0x0][0x1c8], 0x1 ;  /* 0x0000720000047a11 */ /* 0x000fe400078008ff */
[----:B------:R-:W-:Y:S02]  /*30e0*/  SHF.L.U64.HI R7, R202, 0x1, R242 ;  /* 0x00000001ca077819 */ /* 0x000fe400000102f2 */
[----:B------:R-:W-:Y:S01]  /*30f0*/  LEA.HI.X R0, R0, c[0x0][0x1cc], R6, 0x1, P0 ;  /* 0x0000730000007a11 */ /* 0x000fe200000f0c06 */
[----:B------:R-:W1:Y:S01]  /*3100*/  SHFL.IDX PT, R15, R4, 0x1, 0x181f ;  /* 0x00381f00040f7f89 */ /* 0x000e6200000e0000 */
[----:B------:R-:W-:-:S03]  /*3110*/  IMAD.SHL.U32 R6, R235, 0x2, RZ ;  /* 0x00000002eb067824 */ /* 0x000fc600078e00ff */
[----:B------:R-:W2:Y:S04]  /*3120*/  SHFL.IDX PT, R20, R0, 0x1, 0x181f ;  /* 0x00381f0000147f89 */ /* 0x000ea800000e0000 */
[----:B------:R-:W3:Y:S04]  /*3130*/  SHFL.IDX PT, R4, R4, RZ, 0x181f ;  /* 0x00181fff04047589 */ /* 0x000ee800000e0000 */
[----:B------:R-:W4:Y:S01]  /*3140*/  SHFL.IDX PT, R0, R0, RZ, 0x181f ;  /* 0x00181fff00007589 */ /* 0x000f2200000e0000 */
        /* <DEDUP_REMOVED lines=8> */
[----:B---3--:R-:W-:Y:S02]  /*31d0*/  IADD3 R34, P0, R4, R6, RZ ;  /* 0x0000000604227210 */ /* 0x008fe40007f1e0ff */
[----:B------:R-:W-:-:S03]  /*31e0*/  ISETP.GE.AND P2, PT, R235, c[0x0][0x1d4], PT ;  /* 0x00007500eb007a0c */ /* 0x000fc60003f46270 */
[----:B----4-:R-:W-:Y:S01]  /*31f0*/  IMAD.X R35, R0, 0x1, R5, P0 ;  /* 0x0000000100237824 */ /* 0x010fe200000e0605 */
[----:B------:R-:W-:-:S05]  /*3200*/  IADD3 R6, P0, R4, R8, RZ ;  /* 0x0000000804067210 */ /* 0x000fca0007f1e0ff */
[----:B------:R-:W-:Y:S01]  /*3210*/  IMAD.X R7, R0, 0x1, R7, P0 ;  /* 0x0000000100077824 */ /* 0x000fe200000e0607 */
[----:B------:R-:W-:-:S03]  /*3220*/  IADD3 R8, P0, R4, R10, RZ ;  /* 0x0000000a04087210 */ /* 0x000fc60007f1e0ff */
[----:B------:R1:W-:Y:S02]  /*3230*/  LDGSTS.E.BYPASS.LTC128B.128 [R233+0x8100], [R34.64], !P2 ;  /* 0x0810000022e97fae */ /* 0x0003e4000d101d50 */
[----:B------:R-:W-:Y:S01]  /*3240*/  IMAD.X R9, R0, 0x1, R9, P0 ;  /* 0x0000000100097824 */ /* 0x000fe200000e0609 */
[----:B------:R-:W-:Y:S01]  /*3250*/  IADD3 R4, P0, R4, R12, RZ ;  /* 0x0000000c04047210 */ /* 0x000fe20007f1e0ff */
[----:B------:R1:W-:Y:S04]  /*3260*/  LDGSTS.E.BYPASS.LTC128B.128 [R233+0xa100], [R6.64], !P6 ;  /* 0x0a10000006e97fae */ /* 0x0003e8000f101d50 */
[----:B------:R-:W-:Y:S01]  /*3270*/  IMAD.X R5, R0, 0x1, R11, P0 ;  /* 0x0000000100057824 */ /* 0x000fe200000e060b */
[----:B------:R-:W-:Y:S01]  /*3280*/  ISETP.NE.U32.AND P0, PT, R23, RZ, PT ;  /* 0x000000ff1700720c */ /* 0x000fe20003f05070 */
[----:B------:R1:W-:Y:S04]  /*3290*/  LDGSTS.E.BYPASS.LTC128B.128 [R233+0xc100], [R8.64], !P5 ;  /* 0x0c10000008e97fae */ /* 0x0003e8000e901d50 */
[----:B------:R1:W-:Y:S08]  /*32a0*/  LDGSTS.E.BYPASS.LTC128B.128 [R233+0xe100], [R4.64], !P4 ;  /* 0x0e10000004e97fae */ /* 0x0003f0000e101d50 */
[----:B------:R1:W-:Y:S01]  /*32b0*/  LDGSTS.E.BYPASS.LTC128B.128.ZFILL [R233+0x9100], [R32.64], P0 ;  /* 0x0910000020e97fae */ /* 0x0003e20008141d50 */
[----:B------:R-:W-:-:S13]  /*32c0*/  ISETP.NE.U32.AND P0, PT, R22, RZ, PT ;  /* 0x000000ff1600720c */ /* 0x000fda0003f05070 */
[----:B------:R1:W-:Y:S01]  /*32d0*/  LDGSTS.E.BYPASS.LTC128B.128.ZFILL [R233+0xb100], [R30.64], P0 ;  /* 0x0b1000001ee97fae */ /* 0x0003e20008141d50 */
[----:B------:R-:W-:-:S13]  /*32e0*/  ISETP.NE.U32.AND P0, PT, R21, RZ, PT ;  /* 0x000000ff1500720c */ /* 0x000fda0003f05070 */
[----:B------:R1:W-:Y:S01]  /*32f0*/  LDGSTS.E.BYPASS.LTC128B.128.ZFILL [R233+0xd100], [R28.64], P0 ;  /* 0x0d1000001ce97fae */ /* 0x0003e20008141d50 */
[----:B------:R-:W-:-:S13]  /*3300*/  ISETP.NE.U32.AND P0, PT, R243, RZ, PT ;  /* 0x000000fff300720c */ /* 0x000fda0003f05070 */
[----:B------:R1:W-:Y:S02]  /*3310*/  LDGSTS.E.BYPASS.LTC128B.128.ZFILL [R233+0xf100], [R14.64], P0 ;  /* 0x0f1000000ee97fae */ /* 0x0003e40008141d50 */
.L_x_2740:
[----:B------:R-:W-:Y:S01]  /*3320*/  LOP3.LUT R0, R84, 0xffffffe0, RZ, 0xc0, !PT ;  /* 0xffffffe054007812 */ /* 0x000fe200078ec0ff */
[----:B------:R-:W-:Y:S01]  /*3330*/  UIADD3 UR4, UR8, 0x1, -UR20 ;  /* 0x0000000108047890 */ /* 0x000fe2000fffe814 */
[----:B-1----:R-:W-:Y:S01]  /*3340*/  LEA.HI R5, R85, R83, RZ, 0x2 ;  /* 0x0000005355057211 */ /* 0x002fe200078f10ff */
[----:B------:R-:W-:Y:S01]  /*3350*/  ULDC UR5, c[0x0][0x324] ;  /* 0x0000c90000057ab9 */ /* 0x000fe20000000800 */
[----:B------:R-:W-:Y:S01]  /*3360*/  SHF.R.S32.HI R6, RZ, 0x1f, R86 ;  /* 0x0000001fff067819 */ /* 0x000fe20000011456 */
[----:B------:R-:W-:Y:S01]  /*3370*/  IMAD.IADD R0, R83, 0x1, -R0 ;  /* 0x0000000153007824 */ /* 0x000fe200078e0a00 */
[----:B------:R-:W-:Y:S01]  /*3380*/  LOP3.LUT R5, R5, 0xfffffffc, RZ, 0xc0, !PT ;  /* 0xfffffffc05057812 */ /* 0x000fe200078ec0ff */
[----:B------:R-:W-:Y:S01]  /*3390*/  IMAD.U32 R8, RZ, RZ, UR4 ;  /* 0x00000004ff087e24 */ /* 0x000fe2000f8e00ff */
[----:B------:R-:W-:Y:S01]  /*33a0*/  LEA.HI R6, R6, R86, RZ, 0x3 ;  /* 0x0000005606067211 */ /* 0x000fe200078f18ff */
[----:B------:R-:W-:Y:S01]  /*33b0*/  ULDC UR4, c[0x0][0x1d0] ;  /* 0x0000740000047ab9 */ /* 0x000fe20000000800 */
[----:B------:R-:W-:Y:S01]  /*33c0*/  SHF.R.S32.HI R4, RZ, 0x1f, R0 ;  /* 0x0000001fff047819 */ /* 0x000fe20000011400 */
[----:B------:R-:W-:Y:S01]  /*33d0*/  IMAD.IADD R83, R83, 0x1, -R5 ;  /* 0x0000000153537824 */ /* 0x000fe200078e0a05 */
[----:B------:R-:W-:Y:S01]  /*33e0*/  LOP3.LUT R6, R6, 0xffffff8, RZ, 0xc0, !PT ;  /* 0x0ffffff806067812 */ /* 0x000fe200078ec0ff */
[----:B------:R-:W-:Y:S01]  /*33f0*/  UIMAD UR4, UR11, UR4, -UR20 ;  /* 0x000000040b0472a4 */ /* 0x000fe2000f8e0a14 */
[----:B------:R-:W-:Y:S01]  /*3400*/  LEA.HI R4, R4, R0, RZ, 0x2 ;  /* 0x0000000004047211 */ /* 0x000fe200078f10ff */
[----:B------:R-:W-:Y:S01]  /*3410*/  ULOP3.LUT UR20, URZ, UR5, URZ, 0x33, !UPT ;  /* 0x000000053f147292 */ /* 0x000fe2000f8e333f */
[----:B------:R-:W-:Y:S01]  /*3420*/  LEA.HI R5, R83, R83, RZ, 0x1 ;  /* 0x0000005353057211 */ /* 0x000fe200078f08ff */
[----:B------:R-:W-:Y:S01]  /*3430*/  IMAD.IADD R86, R86, 0x1, -R6 ;  /* 0x0000000156567824 */ /* 0x000fe200078e0a06 */
[----:B------:R-:W-:Y:S01]  /*3440*/  PLOP3.LUT P0, PT, PT, PT, UP2, 0x80, 0x0 ;  /* 0x000000000000781c */ /* 0x000fe20003f0f028 */
[----:B------:R-:W0:Y:S01]  /*3450*/  LDGDEPBAR ;  /* 0x00000000000079af */ /* 0x000e220000000000 */
[----:B------:R-:W-:-:S02]  /*3460*/  LEA.HI.SX32 R6, R4, UR25, 0x1e ;  /* 0x0000001904067c11 */ /* 0x000fc4000f8ff2ff */
[----:B------:R-:W-:Y:S02]  /*3470*/  LOP3.LUT R5, R5, 0x1ffffffe, RZ, 0xc0, !PT ;  /* 0x1ffffffe05057812 */ /* 0x000fe400078ec0ff */
[----:B------:R-:W-:Y:S01]  /*3480*/  LOP3.LUT R237, R4, 0x7ffffffc, RZ, 0xc0, !PT ;  /* 0x7ffffffc04ed7812 */ /* 0x000fe200078ec0ff */
[----:B------:R-:W-:Y:S02]  /*3490*/  IMAD R6, R86, 0x10, R6 ;  /* 0x0000001056067824 */ /* 0x000fe400078e0206 */
[----:B------:R-:W-:Y:S02]  /*34a0*/  IMAD.IADD R5, R83, 0x1, -R5 ;  /* 0x0000000153057824 */ /* 0x000fe400078e0a05 */
[----:B------:R-:W-:Y:S02]  /*34b0*/  IMAD.IADD R237, R0, 0x1, -R237 ;  /* 0x0000000100ed7824 */ /* 0x000fe400078e0aed */
[----:B------:R-:W-:Y:S02]  /*34c0*/  IMAD R236, R5, 0x8, R6 ;  /* 0x0000000805ec7824 */ /* 0x000fe400078e0206 */
[----:B------:R-:W-:-:S02]  /*34d0*/  IMAD.SHL.U32 R237, R237, 0x2, RZ ;  /* 0x00000002eded7824 */ /* 0x000fc400078e00ff */
[----:B------:R-:W-:Y:S01]  /*34e0*/  @P0 IMAD.HI.U32 R5, R236, c[0x0][0x2c8], RZ ;  /* 0x0000b200ec050a27 */ /* 0x000fe200078e00ff */
[----:B------:R-:W-:Y:S02]  /*34f0*/  PLOP3.LUT P0, PT, PT, PT, UP2, 0x80, 0x0 ;  /* 0x000000000000781c */ /* 0x000fe40003f0f028 */
[----:B------:R-:W-:Y:S01]  /*3500*/  IADD3 R8, R8, -c[0x0][0x168], -R237 ;  /* 0x80005a0008087a10 */ /* 0x000fe20007ffe8ed */
[----:B------:R-:W-:Y:S01]  /*3510*/  IMAD.MOV.U32 R11, RZ, RZ, R236 ;  /* 0x000000ffff0b7224 */ /* 0x000fe200078e00ec */
[----:B------:R-:W-:Y:S01]  /*3520*/  IADD3 R0, -R237, UR4, RZ ;  /* 0x00000004ed007c10 */ /* 0x000fe2000fffe1ff */
[----:B------:R-:W-:Y:S01]  /*3530*/  IMAD.IADD R4, R82, 0x1, R81 ;  /* 0x0000000152047824 */ /* 0x000fe200078e0251 */
[C---:B------:R-:W-:Y:S02]  /*3540*/  IADD3 R10, R8.reuse, c[0x0][0x328], RZ ;  /* 0x0000ca00080a7a10 */ /* 0x040fe40007ffe0ff */
[----:B------:R-:W-:-:S05]  /*3550*/  IADD3 R8, R8, UR20, RZ ;  /* 0x0000001408087c10 */ /* 0x000fca000fffe0ff */
[----:B------:R-:W-:Y:S02]  /*3560*/  @P0 SHF.R.U32.HI R11, RZ, c[0x0][0x2cc], R5 ;  /* 0x0000b300ff0b0a19 */ /* 0x000fe40000011605 */
[----:B------:R-:W-:-:S03]  /*3570*/  PLOP3.LUT P0, PT, PT, PT, UP1, 0x40, 0x0 ;  /* 0x000000000000781c */ /* 0x000fc60003f0e818 */
[----:B------:R-:W1:Y:S02]  /*3580*/  SHFL.IDX PT, R5, R11, RZ, 0x1c1f ;  /* 0x001c1fff0b057589 */ /* 0x000e6400000e0000 */
[--C-:B-1----:R-:W-:Y:S02]  /*3590*/  IMAD.IADD R15, R10, 0x1, R5.reuse ;  /* 0x000000010a0f7824 */ /* 0x102fe400078e0205 */
[----:B------:R-:W-:-:S03]  /*35a0*/  IMAD.IADD R14, R8, 0x1, R5 ;  /* 0x00000001080e7824 */ /* 0x000fc600078e0205 */
[----:B------:R-:W-:-:S03]  /*35b0*/  IMNMX R15, R15, R0, PT ;  /* 0x000000000f0f7217 */ /* 0x000fc60003800200 */
        /* <DEDUP_REMOVED lines=13> */
.L_x_2743:
[----:B------:R-:W-:-:S04]  /*3690*/  MOV R5, c[0x0][0x32c] ;  /* 0x0000cb0000057a02 */ /* 0x000fc80000000f00 */
[----:B------:R-:W-:-:S13]  /*36a0*/  ISETP.NE.AND P0, PT, R5, 0x1, PT ;  /* 0x000000010500780c */ /* 0x000fda0003f05270 */
[----:B------:R-:W-:-:S05]  /*36b0*/  @P0 IMAD.HI.U32 R5, R6, c[0x0][0x330], RZ ;  /* 0x0000cc0006050a27 */ /* 0x000fca00078e00ff */
[----:B------:R-:W-:Y:S02]  /*36c0*/  @P0 SHF.R.U32.HI R6, RZ, c[0x0][0x334], R5 ;  /* 0x0000cd00ff060a19 */ /* 0x000fe40000011605 */
.L_x_2744:
[----:B------:R-:W-:Y:S05]  /*36d0*/  BSYNC B0 ;  /* 0x0000000000007941 */ /* 0x000fea0003800000 */
.L_x_2742:
[----:B------:R-:W-:-:S04]  /*36e0*/  IMAD R6, R6, c[0x0][0x32c], -R80 ;  /* 0x0000cb0006067a24 */ /* 0x000fc800078e0a50 */
[----:B------:R-:W-:-:S05]  /*36f0*/  IMAD.IADD R6, R6, 0x1, -R237 ;  /* 0x0000000106067824 */ /* 0x000fca00078e0aed */
[----:B------:R-:W-:Y:S02]  /*3700*/  IADD3 R5, R6, c[0x0][0x32c], RZ ;  /* 0x0000cb0006057a10 */ /* 0x000fe40007ffe0ff */
[----:B------:R-:W-:Y:S02]  /*3710*/  IMNMX R14, R14, R6, !PT ;  /* 0x000000060e0e7217 */ /* 0x000fe40007800200 */
[----:B------:R-:W-:Y:S02]  /*3720*/  IMNMX R15, R15, R5, PT ;  /* 0x000000050f0f7217 */ /* 0x000fe40003800200 */
.L_x_2741:
[----:B------:R-:W-:Y:S01]  /*3730*/  ISETP.LT.AND P2, PT, RZ, UR21, PT ;  /* 0x00000015ff007c0c */ /* 0x000fe2000bf41270 */
[----:B------:R-:W1:Y:S03]  /*3740*/  SHFL.IDX PT, R11, R11, 0x1, 0x1c1f ;  /* 0x003c1f000b0b7f89 */ /* 0x000e6600000e0000 */
[----:B------:R-:W-:-:S04]  /*3750*/  ISETP.GT.AND P0, PT, R14, RZ, P2 ;  /* 0x000000ff0e00720c */ /* 0x000fc80001704270 */
[----:B------:R-:W-:-:S04]  /*3760*/  ISETP.LT.OR P0, PT, R15, 0x1, P0 ;  /* 0x000000010f00780c */ /* 0x000fc80000701670 */
[----:B------:R-:W-:Y:S02]  /*3770*/  FSEL R12, R16, -INF , !P0 ;  /* 0xff800000100c7808 */ /* 0x000fe40004000000 */
[----:B------:R-:W-:-:S04]  /*3780*/  ISETP.GT.AND P0, PT, R14, 0x1, P2 ;  /* 0x000000010e00780c */ /* 0x000fc80001704270 */
[----:B------:R-:W-:-:S04]  /*3790*/  ISETP.LT.OR P0, PT, R15, 0x2, P0 ;  /* 0x000000020f00780c */ /* 0x000fc80000701670 */
[----:B------:R-:W-:Y:S02]  /*37a0*/  FSEL R17, R17, -INF , !P0 ;  /* 0xff80000011117808 */ /* 0x000fe40004000000 */
[----:B------:R-:W-:Y:S01]  /*37b0*/  ISETP.GT.AND P0, PT, R14, 0x8, P2 ;  /* 0x000000080e00780c */ /* 0x000fe20001704270 */
[----:B-1----:R-:W-:-:S03]  /*37c0*/  IMAD.IADD R10, R10, 0x1, R11 ;  /* 0x000000010a0a7824 */ /* 0x002fc600078e020b */
[----:B------:R-:W-:Y:S02]  /*37d0*/  ISETP.LT.OR P0, PT, R15, 0x9, P0 ;  /* 0x000000090f00780c */ /* 0x000fe40000701670 */
[----:B------:R-:W-:Y:S02]  /*37e0*/  IMNMX R0, R10, R0, PT ;  /* 0x000000000a007217 */ /* 0x000fe40003800200 */
        /* <DEDUP_REMOVED lines=38> */
[----:B------:R-:W-:-:S03]  /*3a50*/  IMAD.IADD R14, R8, 0x1, R11 ;  /* 0x00000001080e7824 */ /* 0x000fc600078e020b */
[----:B------:R-:W-:-:S04]  /*3a60*/  ISETP.LT.OR P0, PT, R15, 0x3a, P0 ;  /* 0x0000003a0f00780c */ /* 0x000fc80000701670 */
[----:B------:R-:W-:Y:S02]  /*3a70*/  FSEL R165, R65, -INF , !P0 ;  /* 0xff80000041a57808 */ /* 0x000fe40004000000 */
[----:B------:R-:W-:-:S13]  /*3a80*/  PLOP3.LUT P0, PT, PT, PT, UP1, 0x40, 0x0 ;  /* 0x000000000000781c */ /* 0x000fda0003f0e818 */
        /* <DEDUP_REMOVED lines=13> */
.L_x_2747:
[----:B------:R-:W-:-:S04]  /*3b60*/  MOV R8, c[0x0][0x32c] ;  /* 0x0000cb0000087a02 */ /* 0x000fc80000000f00 */
[----:B------:R-:W-:-:S13]  /*3b70*/  ISETP.NE.AND P0, PT, R8, 0x1, PT ;  /* 0x000000010800780c */ /* 0x000fda0003f05270 */
[----:B------:R-:W-:-:S05]  /*3b80*/  @P0 IMAD.HI.U32 R8, R11, c[0x0][0x330], RZ ;  /* 0x0000cc000b080a27 */ /* 0x000fca00078e00ff */
[----:B------:R-:W-:Y:S02]  /*3b90*/  @P0 SHF.R.U32.HI R11, RZ, c[0x0][0x334], R8 ;  /* 0x0000cd00ff0b0a19 */ /* 0x000fe40000011608 */
.L_x_2748:
[----:B------:R-:W-:Y:S05]  /*3ba0*/  BSYNC B0 ;  /* 0x0000000000007941 */ /* 0x000fea0003800000 */
.L_x_2746:
[----:B------:R-:W-:-:S04]  /*3bb0*/  IMAD R10, R11, c[0x0][0x32c], -R80 ;  /* 0x0000cb000b0a7a24 */ /* 0x000fc800078e0a50 */
[----:B------:R-:W-:-:S05]  /*3bc0*/  IMAD.IADD R10, R10, 0x1, -R237 ;  /* 0x000000010a0a7824 */ /* 0x000fca00078e0aed */
[----:B------:R-:W-:Y:S02]  /*3bd0*/  IADD3 R8, R10, c[0x0][0x32c], RZ ;  /* 0x0000cb000a087a10 */ /* 0x000fe40007ffe0ff */
[----:B------:R-:W-:Y:S02]  /*3be0*/  IMNMX R14, R14, R10, !PT ;  /* 0x0000000a0e0e7217 */ /* 0x000fe40007800200 */
[----:B------:R-:W-:Y:S02]  /*3bf0*/  IMNMX R0, R0, R8, PT ;  /* 0x0000000800007217 */ /* 0x000fe40003800200 */
.L_x_2745:
[----:B------:R-:W-:Y:S01]  /*3c00*/  ISETP.GT.AND P0, PT, R14, 0x8, P2 ;  /* 0x000000080e00780c */ /* 0x000fe20001704270 */
[----:B------:R-:W-:Y:S01]  /*3c10*/  IMAD.SHL.U32 R227, R4, 0x2, RZ ;  /* 0x0000000204e37824 */ /* 0x000fe200078e00ff */
[----:B------:R-:W-:Y:S01]  /*3c20*/  FMNMX.FTZ R20, R12, R17, !PT ;  /* 0x000000110c147209 */ /* 0x000fe20007810000 */
[----:B------:R-:W-:Y:S01]  /*3c30*/  ULDC.64 UR4, c[0x0][0x2c8] ;  /* 0x0000b20000047ab9 */ /* 0x000fe20000000a00 */
[----:B------:R-:W-:Y:S01]  /*3c40*/  ISETP.LT.OR P0, PT, R0, 0x9, P0 ;  /* 0x000000090000780c */ /* 0x000fe20000701670 */
[--C-:B------:R-:W-:Y:S01]  /*3c50*/  IMAD R222, R3, 0x2, R227.reuse ;  /* 0x0000000203de7824 */ /* 0x100fe200078e02e3 */
[----:B------:R-:W-:Y:S01]  /*3c60*/  FMNMX.FTZ R20, R24, R20, !PT ;  /* 0x0000001418147209 */ /* 0x000fe20007810000 */
[----:B------:R-:W-:Y:S01]  /*3c70*/  IMAD R221, R2, 0x2, R227 ;  /* 0x0000000202dd7824 */ /* 0x000fe200078e02e3 */
[----:B------:R-:W-:Y:S01]  /*3c80*/  FSEL R26, R26, -INF , !P0 ;  /* 0xff8000001a1a7808 */ /* 0x000fe20004000000 */
[----:B------:R-:W-:Y:S01]  /*3c90*/  IMAD R220, R2, 0x2, R222 ;  /* 0x0000000202dc7824 */ /* 0x000fe200078e02de */
[----:B------:R-:W-:Y:S01]  /*3ca0*/  ISETP.GT.AND P0, PT, R14, 0x9, P2 ;  /* 0x000000090e00780c */ /* 0x000fe20001704270 */
[----:B------:R-:W-:Y:S01]  /*3cb0*/  LDSM.16.MT88.4 R136, [R222+0x100] ;  /* 0x00010000de88783b */ /* 0x000fe20000004200 */
[----:B------:R-:W-:Y:S01]  /*3cc0*/  FMNMX.FTZ R20, R25, R20, !PT ;  /* 0x0000001419147209 */ /* 0x000fe20007810000 */
[----:B------:R-:W-:Y:S01]  /*3cd0*/  UIMAD.WIDE.U32 UR26, UR25, UR4, URZ ;  /* 0x00000004191a72a5 */ /* 0x000fe2000f8e003f */
[----:B------:R-:W-:Y:S01]  /*3ce0*/  ISETP.LT.OR P0, PT, R0, 0xa, P0 ;  /* 0x0000000a0000780c */ /* 0x000fe20000701670 */
[----:B------:R-:W-:Y:S01]  /*3cf0*/  LDSM.16.MT88.4 R156, [R227+0x100] ;  /* 0x00010000e39c783b */ /* 0x000fe20000004200 */
[----:B------:R-:W-:Y:S01]  /*3d00*/  FMNMX.FTZ R20, R7, R20, !PT ;  /* 0x0000001407147209 */ /* 0x000fe20007810000 */
[----:B------:R-:W-:Y:S01]  /*3d10*/  @UP2 USHF.R.U32.HI UR25, URZ, UR5, UR27 ;  /* 0x000000053f192299 */ /* 0x000fe2000801161b */
[----:B------:R-:W-:Y:S01]  /*3d20*/  FSEL R27, R27, -INF , !P0 ;  /* 0xff8000001b1b7808 */ /* 0x000fe20004000000 */
[----:B------:R-:W-:Y:S01]  /*3d30*/  LDSM.16.MT88.4 R144, [R221+0x100] ;  /* 0x00010000dd90783b */ /* 0x000fe20000004200 */
[----:B------:R-:W-:Y:S01]  /*3d40*/  ISETP.GT.AND P0, PT, R14, 0x10, P2 ;  /* 0x000000100e00780c */ /* 0x000fe20001704270 */
[----:B------:R-:W-:Y:S01]  /*3d50*/  UIADD3 UR4, UR24, UR25, URZ ;  /* 0x0000001918047290 */ /* 0x000fe2000fffe03f */
[----:B------:R-:W-:Y:S01]  /*3d60*/  FMNMX.FTZ R20, R6, R20, !PT ;  /* 0x0000001406147209 */ /* 0x000fe20007810000 */
[----:B------:R-:W-:Y:S01]  /*3d70*/  LDSM.16.MT88.4 R152, [R220+0x100] ;  /* 0x00010000dc98783b */ /* 0x000fe20000004200 */
[----:B------:R-:W-:Y:S01]  /*3d80*/  ISETP.LT.OR P0, PT, R0, 0x11, P0 ;  /* 0x000000110000780c */ /* 0x000fe20000701670 */
[----:B------:R-:W-:Y:S01]  /*3d90*/  ULDC UR25, c[0x0][0x328] ;  /* 0x0000ca0000197ab9 */ /* 0x000fe20000000800 */
[----:B------:R-:W-:Y:S01]  /*3da0*/  FMNMX.FTZ R20, R5, R20, !PT ;  /* 0x0000001405147209 */ /* 0x000fe20007810000 */
[----:B------:R-:W-:Y:S01]  /*3db0*/  LDSM.16.MT88.4 R40, [R227+0x2100] ;  /* 0x00210000e328783b */ /* 0x000fe20000004200 */
[----:B------:R-:W-:Y:S01]  /*3dc0*/  FSEL R11, R62, -INF , !P0 ;  /* 0xff8000003e0b7808 */ /* 0x000fe20004000000 */
[----:B------:R-:W-:Y:S01]  /*3dd0*/  UIADD3 UR21, UR21, -0x2, URZ ;  /* 0xfffffffe15157890 */ /* 0x000fe2000fffe03f */
[----:B------:R-:W-:Y:S01]  /*3de0*/  ISETP.GT.AND P0, PT, R14, 0x11, P2 ;  /* 0x000000110e00780c */ /* 0x000fe20001704270 */
[----:B------:R-:W-:Y:S01]  /*3df0*/  LDSM.16.MT88.4 R72, [R227+0x4100] ;  /* 0x00410000e348783b */ /* 0x000fe20000004200 */
[----:B------:R-:W-:Y:S01]  /*3e00*/  FMNMX.FTZ R20, R9, R20, !PT ;  /* 0x0000001409147209 */ /* 0x000fe20007810000 */
[----:B------:R-:W-:Y:S01]  /*3e10*/  UIADD3 UR25, UR4, UR25, URZ ;  /* 0x0000001904197290 */ /* 0x000fe2000fffe03f */
        /* <DEDUP_REMOVED lines=12> */
[----:B------:R-:W-:Y:S01]  /*3ee0*/  ISETP.GT.AND P0, PT, R14, 0x19, P2 ;  /* 0x000000190e00780c */ /* 0x000fe20001704270 */
[----:B------:R-:W-:Y:S01]  /*3ef0*/  LDSM.16.MT88.4 R112, [R222+0x6100] ;  /* 0x00610000de70783b */ /* 0x000fe20000004200 */
[----:B------:R-:W-:Y:S02]  /*3f00*/  FMNMX.FTZ R20, R183, R20, !PT ;  /* 0x00000014b7147209 */ /* 0x000fe40007810000 */
[----:B------:R-:W-:Y:S01]  /*3f10*/  ISETP.LT.OR P0, PT, R0, 0x1a, P0 ;  /* 0x0000001a0000780c */ /* 0x000fe20000701670 */
[----:B------:R-:W-:Y:S01]  /*3f20*/  LDSM.16.MT88.4 R120, [R221+0x6100] ;  /* 0x00610000dd78783b */ /* 0x000fe20000004200 */
[----:B------:R-:W-:Y:S02]  /*3f30*/  FMNMX.FTZ R20, R193, R20, !PT ;  /* 0x00000014c1147209 */ /* 0x000fe40007810000 */
        /* <DEDUP_REMOVED lines=9> */
[----:B------:R-:W-:Y:S02]  /*3fd0*/  ISETP.GT.AND P0, PT, R14, 0x21, P2 ;  /* 0x000000210e00780c */ /* 0x000fe40001704270 */
[----:B------:R-:W-:-:S02]  /*3fe0*/  FMNMX.FTZ R20, R165, R20, !PT ;  /* 0x00000014a5147209 */ /* 0x000fc40007810000 */
[----:B------:R-:W-:-:S03]  /*3ff0*/  ISETP.LT.OR P0, PT, R0, 0x22, P0 ;  /* 0x000000220000780c */ /* 0x000fc60000701670 */
[----:B------:R-:W1:Y:S01]  /*4000*/  SHFL.BFLY PT, R15, R20, 0x2, 0x1f ;  /* 0x0c401f00140f7f89 */ /* 0x000e6200000e0000 */
        /* <DEDUP_REMOVED lines=8> */
[----:B------:R-:W-:Y:S01]  /*4090*/  LDSM.16.MT88.4 R48, [R222+0x2100] ;  /* 0x00210000de30783b */ /* 0x000fe20000004200 */
[----:B-1----:R-:W-:Y:S02]  /*40a0*/  FMNMX.FTZ R20, R20, R15, !PT ;  /* 0x0000000f14147209 */ /* 0x002fe40007810000 */
        /* <DEDUP_REMOVED lines=16> */
[----:B------:R-:W-:Y:S02]  /*41b0*/  FMNMX.FTZ R21, R27, R21, !PT ;  /* 0x000000151b157209 */ /* 0x000fe40007810000 */
[----:B------:R-:W-:Y:S02]  /*41c0*/  ISETP.GT.AND P0, PT, R14, 0x39, P2 ;  /* 0x000000390e00780c */ /* 0x000fe40001704270 */
[----:B------:R-:W-:Y:S01]  /*41d0*/  FMNMX.FTZ R21, R11, R21, !PT ;  /* 0x000000150b157209 */ /* 0x000fe20007810000 */
[----:B------:R-:W-:Y:S01]  /*41e0*/  SHFL.BFLY PT, R14, R20, 0x1, 0x1f ;  /* 0x0c201f00140e7f89 */ /* 0x000fe200000e0000 */
[----:B------:R-:W-:Y:S02]  /*41f0*/  ISETP.LT.OR P0, PT, R0, 0x3a, P0 ;  /* 0x0000003a0000780c */ /* 0x000fe40000701670 */
[----:B------:R-:W-:Y:S02]  /*4200*/  FMNMX.FTZ R21, R10, R21, !PT ;  /* 0x000000150a157209 */ /* 0x000fe40007810000 */
[----:B------:R-:W-:-:S02]  /*4210*/  FSEL R185, R67, -INF , !P0 ;  /* 0xff80000043b97808 */ /* 0x000fc40004000000 */
[----:B------:R-:W-:Y:S01]  /*4220*/  FMNMX.FTZ R21, R8, R21, !PT ;  /* 0x0000001508157209 */ /* 0x000fe20007810000 */
[----:B------:R-:W-:Y:S03]  /*4230*/  LDSM.16.MT88.4 R64, [R220+0x2100] ;  /* 0x00210000dc40783b */ /* 0x000fe60000004200 */
        /* <DEDUP_REMOVED lines=11> */
[----:B------:R-:W-:Y:S02]  /*42f0*/  FMNMX.FTZ R0, R20, R14, !PT ;  /* 0x0000000e14007209 */ /* 0x000fe40007810000 */
[----:B------:R-:W-:Y:S02]  /*4300*/  LDSM.16.MT88.4 R20, [R220+0x900] ;  /* 0x00090000dc14783b */ /* 0x000fe40000004200 */
[C---:B------:R-:W-:Y:S01]  /*4310*/  FSETP.NEU.FTZ.AND P0, PT, R0.reuse, -INF , PT ;  /* 0xff8000000000780b */ /* 0x040fe20003f1d000 */
[----:B------:R-:W-:Y:S01]  /*4320*/  FMUL.FTZ R166, R0, c[0x0][0x2d0] ;  /* 0x0000b40000a67a20 */ /* 0x000fe20000410000 */
[----:B------:R-:W1:Y:S04]  /*4330*/  SHFL.BFLY PT, R14, R15, 0x1, 0x1f ;  /* 0x0c201f000f0e7f89 */ /* 0x000e6800000e0000 */
        /* <DEDUP_REMOVED lines=9> */
[----:B------:R-:W2:Y:S01]  /*43d0*/  LDSM.16.MT88.4 R4, [R220+0x6100] ;  /* 0x00610000dc04783b */ /* 0x000ea20000004200 */
[----:B-1----:R-:W-:Y:S01]  /*43e0*/  FMNMX.FTZ R12, R15, R14, !PT ;  /* 0x0000000e0f0c7209 */ /* 0x002fe20007810000 */
[----:B------:R-:W1:Y:S01]  /*43f0*/  MUFU.EX2 R178, R178 ;  /* 0x000000b200b27308 */ /* 0x000e620000000800 */
[--C-:B------:R-:W-:Y:S02]  /*4400*/  FFMA.FTZ R15, R9, c[0x0][0x2d0], -R166.reuse ;  /* 0x0000b400090f7a23 */ /* 0x100fe400000108a6 */
[C---:B------:R-:W-:Y:S01]  /*4410*/  FSETP.NEU.FTZ.AND P0, PT, R12.reuse, -INF , PT ;  /* 0xff8000000c00780b */ /* 0x040fe20003f1d000 */
[----:B------:R-:W-:Y:S02]  /*4420*/  FMUL.FTZ R184, R12, c[0x0][0x2d0] ;  /* 0x0000b4000cb87a20 */ /* 0x000fe40000410000 */
[----:B------:R-:W-:-:S02]  /*4430*/  FFMA.FTZ R180, R180, c[0x0][0x2d0], -R166 ;  /* 0x0000b400b4b47a23 */ /* 0x000fc400000108a6 */
[----:B------:R-:W-:Y:S01]  /*4440*/  MUFU.EX2 R177, R177 ;  /* 0x000000b100b17308 */ /* 0x000fe20000000800 */
[----:B------:R-:W-:Y:S01]  /*4450*/  FSEL R184, R184, RZ, P0 ;  /* 0x000000ffb8b87208 */ /* 0x000fe20000000000 */
[--C-:B------:R-:W-:Y:S01]  /*4460*/  FFMA.FTZ R181, R181, c[0x0][0x2d0], -R166.reuse ;  /* 0x0000b400b5b57a23 */ /* 0x100fe200000108a6 */
[----:B------:R-:W-:Y:S01]  /*4470*/  PLOP3.LUT P0, PT, PT, PT, UP1, 0x40, 0x0 ;  /* 0x000000000000781c */ /* 0x000fe20003f0e818 */
[----:B------:R-:W-:Y:S02]  /*4480*/  FFMA.FTZ R182, R182, c[0x0][0x2d0], -R166 ;  /* 0x0000b400b6b67a23 */ /* 0x000fe400000108a6 */
[--C-:B------:R-:W-:Y:S02]  /*4490*/  FFMA.FTZ R172, R18, c[0x0][0x2d0], -R184.reuse ;  /* 0x0000b40012ac7a23 */ /* 0x100fe400000108b8 */
[--C-:B------:R-:W-:Y:S01]  /*44a0*/  FFMA.FTZ R174, R19, c[0x0][0x2d0], -R184.reuse ;  /* 0x0000b40013ae7a23 */ /* 0x100fe200000108b8 */
[----:B------:R-:W3:Y:S01]  /*44b0*/  MUFU.EX2 R173, R173 ;  /* 0x000000ad00ad7308 */ /* 0x000ee20000000800 */
[--C-:B------:R-:W-:Y:S01]  /*44c0*/  FFMA.FTZ R175, R26, c[0x0][0x2d0], -R184.reuse ;  /* 0x0000b4001aaf7a23 */ /* 0x100fe200000108b8 */
[----:B-1----:R-:W-:Y:S01]  /*44d0*/  F2FP.PACK_AB R128, R178, R179 ;  /* 0x000000b3b280723e */ /* 0x002fe200000000ff */
[----:B------:R-:W-:-:S02]  /*44e0*/  FFMA.FTZ R169, R27, c[0x0][0x2d0], -R184 ;  /* 0x0000b4001ba97a23 */ /* 0x000fc400000108b8 */
[--C-:B------:R-:W-:Y:S01]  /*44f0*/  FFMA.FTZ R168, R11, c[0x0][0x2d0], -R184.reuse ;  /* 0x0000b4000ba87a23 */ /* 0x100fe200000108b8 */
[----:B------:R-:W-:Y:S01]  /*4500*/  LDSM.16.MT88.4 R24, [R227+0x2900] ;  /* 0x00290000e318783b */ /* 0x000fe20000004200 */
[--C-:B------:R-:W-:Y:S01]  /*4510*/  FFMA.FTZ R14, R10, c[0x0][0x2d0], -R184.reuse ;  /* 0x0000b4000a0e7a23 */ /* 0x100fe200000108b8 */
[----:B------:R-:W-:Y:S01]  /*4520*/  MUFU.EX2 R172, R172 ;  /* 0x000000ac00ac7308 */ /* 0x000fe20000000800 */
[--C-:B------:R-:W-:Y:S02]  /*4530*/  FFMA.FTZ R3, R8, c[0x0][0x2d0], -R184.reuse ;  /* 0x0000b40008037a23 */ /* 0x100fe400000108b8 */
[----:B------:R-:W1:Y:S01]  /*4540*/  LDSM.16.MT88.4 R8, [R222+0x900] ;  /* 0x00090000de08783b */ /* 0x000e620000004200 */
[----:B------:R-:W-:Y:S02]  /*4550*/  FFMA.FTZ R2, R16, c[0x0][0x2d0], -R184 ;  /* 0x0000b40010027a23 */ /* 0x000fe400000108b8 */
[----:B------:R-:W-:Y:S01]  /*4560*/  FFMA.FTZ R183, R183, c[0x0][0x2d0], -R166 ;  /* 0x0000b400b7b77a23 */ /* 0x000fe200000108a6 */
[----:B------:R-:W4:Y:S01]  /*4570*/  LDSM.16.MT88.4 R16, [R222+0x2900] ;  /* 0x00290000de10783b */ /* 0x000f220000004200 */
[----:B------:R-:W5:Y:S01]  /*4580*/  MUFU.EX2 R174, R174 ;  /* 0x000000ae00ae7308 */ /* 0x000f620000000800 */
        /* <DEDUP_REMOVED lines=9> */
[----:B------:R-:W3:Y:S01]  /*4620*/  MUFU.EX2 R169, R169 ;  /* 0x000000a900a97308 */ /* 0x000ee20000000800 */
[----:B-----5:R-:W-:Y:S01]  /*4630*/  F2FP.PACK_AB R129, R174, R172 ;  /* 0x000000acae81723e */ /* 0x020fe200000000ff */
[----:B------:R-:W-:-:S02]  /*4640*/  FFMA.FTZ R240, R165, c[0x0][0x2d0], -R166 ;  /* 0x0000b400a5f07a23 */ /* 0x000fc400000108a6 */
[--C-:B------:R-:W-:Y:S02]  /*4650*/  FFMA.FTZ R195, R164, c[0x0][0x2d0], -R184.reuse ;  /* 0x0000b400a4c37a23 */ /* 0x100fe400000108b8 */
[--C-:B------:R-:W-:Y:S01]  /*4660*/  FFMA.FTZ R188, R188, c[0x0][0x2d0], -R184.reuse ;  /* 0x0000b400bcbc7a23 */ /* 0x100fe200000108b8 */
[----:B------:R-:W-:Y:S01]  /*4670*/  LDSM.16.MT88.4 R164, [R227+0x1900] ;  /* 0x00190000e3a4783b */ /* 0x000fe20000004200 */
[----:B------:R-:W-:Y:S01]  /*4680*/  MUFU.EX2 R176, R176 ;  /* 0x000000b000b07308 */ /* 0x000fe20000000800 */
[--C-:B------:R-:W-:Y:S02]  /*4690*/  FFMA.FTZ R186, R186, c[0x0][0x2d0], -R184.reuse ;  /* 0x0000b400baba7a23 */ /* 0x100fe400000108b8 */
[----:B------:R-:W-:Y:S02]  /*46a0*/  FFMA.FTZ R239, R185, c[0x0][0x2d0], -R184 ;  /* 0x0000b400b9ef7a23 */ /* 0x000fe400000108b8 */
[----:B------:R-:W-:Y:S02]  /*46b0*/  FADD.FTZ R178, R179, R178 ;  /* 0x000000b2b3b27221 */ /* 0x000fe40000010000 */
[----:B------:R-:W-:Y:S01]  /*46c0*/  FADD.FTZ R172, R172, R174 ;  /* 0x000000aeacac7221 */ /* 0x000fe20000010000 */
[----:B---3--:R-:W-:Y:S01]  /*46d0*/  F2FP.PACK_AB R131, R169, R175 ;  /* 0x000000afa983723e */ /* 0x008fe200000000ff */
[----:B------:R-:W3:Y:S01]  /*46e0*/  MUFU.EX2 R171, R171 ;  /* 0x000000ab00ab7308 */ /* 0x000ee20000000800 */
[----:B------:R-:W-:-:S02]  /*46f0*/  FADD.FTZ R177, R177, R178 ;  /* 0x000000b2b1b17221 */ /* 0x000fc40000010000 */
[----:B------:R-:W-:Y:S02]  /*4700*/  FADD.FTZ R175, R175, R172 ;  /* 0x000000acafaf7221 */ /* 0x000fe40000010000 */
[----:B------:R-:W-:Y:S01]  /*4710*/  FADD.FTZ R177, R173, R177 ;  /* 0x000000b1adb17221 */ /* 0x000fe20000010000 */
[C---:B------:R-:W-:Y:S01]  /*4720*/  HMMA.16816.F32 R132, R128.reuse, R136, RZ ;  /* 0x000000888084723c */ /* 0x040fe200000018ff */
[----:B------:R-:W-:Y:S01]  /*4730*/  FADD.FTZ R175, R169, R175 ;  /* 0x000000afa9af7221 */ /* 0x000fe20000010000 */
        /* <DEDUP_REMOVED lines=36> */
[----:B------:R-:W1:Y:S06]  /*4980*/  MUFU.EX2 R195, R195 ;  /* 0x000000c300c37308 */ /* 0x000e6c0000000800 */
        /* <DEDUP_REMOVED lines=27> */
[----:B------:R-:W-:Y:S01]  /*4b40*/  HMMA.16816.F32 R132, R4, R8, R132 ;  /* 0x000000080484723c */ /* 0x000fe20000001884 */
[----:B------:R-:W-:-:S07]  /*4b50*/  FADD.FTZ R3, R2, R3 ;  /* 0x0000000302037221 */ /* 0x000fce0000010000 */
[C---:B------:R-:W-:Y:S01]  /*4b60*/  HMMA.16816.F32 R136, R4.reuse, R10, R136 ;  /* 0x0000000a0488723c */ /* 0x040fe20000001888 */
[----:B------:R-:W1:Y:S07]  /*4b70*/  LDSM.16.MT88.4 R8, [R221+0x2900] ;  /* 0x00290000dd08783b */ /* 0x000e6e0000004200 */
[C---:B----4-:R-:W-:Y:S08]  /*4b80*/  HMMA.16816.F32 R44, R4.reuse, R16, R44 ;  /* 0x00000010042c723c */ /* 0x050ff0000000182c */
        /* <DEDUP_REMOVED lines=13> */
[----:B------:R-:W-:Y:S07]  /*4c60*/  LDSM.16.MT88.4 R32, [R220+0x2900] ;  /* 0x00290000dc20783b */ /* 0x000fee0000004200 */
        /* <DEDUP_REMOVED lines=43> */
[----:B------:R-:W-:Y:S01]  /*4f20*/  HMMA.16816.F32 R40, R4, R18, R40 ;  /* 0x000000120428723c */ /* 0x000fe20000001828 */
[----:B------:R-:W2:Y:S01]  /*4f30*/  LDSM.16.MT88.4 R16, [R221+0x5100] ;  /* 0x00510000dd10783b */ /* 0x000ea20000004200 */
[----:B------:R-:W-:-:S04]  /*4f40*/  FADD.FTZ R190, R195, R190 ;  /* 0x000000bec3be7221 */ /* 0x000fc80000010000 */
[----:B------:R-:W-:Y:S02]  /*4f50*/  FADD.FTZ R190, R188, R190 ;  /* 0x000000bebcbe7221 */ /* 0x000fe40000010000 */
        /* <DEDUP_REMOVED lines=17> */
[----:B------:R-:W5:Y:S07]  /*5070*/  LDSM.16.MT88.4 R32, [R227+0x5100] ;  /* 0x00510000e320783b */ /* 0x000f6e0000004200 */
[C---:B------:R-:W-:Y:S08]  /*5080*/  HMMA.16816.F32 R148, R4.reuse, R28, R148 ;  /* 0x0000001c0494723c */ /* 0x040ff00000001894 */
        /* <DEDUP_REMOVED lines=14> */
[C---:B-----5:R-:W-:Y:S08]  /*5170*/  HMMA.16816.F32 R68, R4.reuse, R32, R68 ;  /* 0x000000200444723c */ /* 0x060ff00000001844 */
        /* <DEDUP_REMOVED lines=16> */
[C---:B------:R-:W-:Y:S01]  /*5280*/  F2FP.PACK_AB R7, R239.reuse, R186 ;  /* 0x000000baef07723e */ /* 0x040fe200000000ff */
[----:B------:R-:W-:Y:S02]  /*5290*/  FADD.FTZ R186, R186, R190 ;  /* 0x000000bebaba7221 */ /* 0x000fe40000010000 */
[----:B------:R-:W-:Y:S02]  /*52a0*/  FADD.FTZ R193, R194, R193 ;  /* 0x000000c1c2c17221 */ /* 0x000fe40000010000 */
[----:B------:R-:W-:Y:S02]  /*52b0*/  FADD.FTZ R239, R239, R186 ;  /* 0x000000baefef7221 */ /* 0x000fe40000010000 */
[----:B--2---:R-:W-:Y:S01]  /*52c0*/  HMMA.16816.F32 R36, R4, R16, R36 ;  /* 0x000000100424723c */ /* 0x004fe20000001824 */
[----:B------:R-:W-:-:S07]  /*52d0*/  FADD.FTZ R240, R240, R193 ;  /* 0x000000c1f0f07221 */ /* 0x000fce0000010000 */
[C---:B------:R-:W-:Y:S01]  /*52e0*/  HMMA.16816.F32 R40, R4.reuse, R18, R40 ;  /* 0x000000120428723c */ /* 0x040fe20000001828 */
[----:B------:R-:W2:Y:S07]  /*52f0*/  LDSM.16.MT88.4 R16, [R227+0x5900] ;  /* 0x00590000e310783b */ /* 0x000eae0000004200 */
[C---:B-1----:R-:W-:Y:S08]  /*5300*/  HMMA.16816.F32 R52, R4.reuse, R8, R52 ;  /* 0x000000080434723c */ /* 0x042ff00000001834 */
[C---:B------:R-:W-:Y:S01]  /*5310*/  HMMA.16816.F32 R56, R4.reuse, R10, R56 ;  /* 0x0000000a0438723c */ /* 0x040fe20000001838 */
[----:B------:R-:W1:Y:S07]  /*5320*/  LDSM.16.MT88.4 R8, [R227+0x7900] ;  /* 0x00790000e308783b */ /* 0x000e6e0000004200 */
[C---:B------:R-:W-:Y:S08]  /*5330*/  HMMA.16816.F32 R160, R4.reuse, R164, R160 ;  /* 0x000000a404a0723c */ /* 0x040ff000000018a0 */
        /* <DEDUP_REMOVED lines=21> */
[C---:B------:R-:W-:Y:S08]  /*5490*/  HMMA.16816.F32 R64, R4.reuse, R166, R64 ;  /* 0x000000a60440723c */ /* 0x040ff00000001840 */
[C---:B-----5:R-:W-:Y:S08]  /*54a0*/  HMMA.16816.F32 R76, R4.reuse, R32, R76 ;  /* 0x00000020044c723c */ /* 0x060ff0000000184c */
[C---:B------:R-:W-:Y:S08]  /*54b0*/  HMMA.16816.F32 R80, R4.reuse, R34, R80 ;  /* 0x000000220450723c */ /* 0x040ff00000001850 */
[C---:B------:R-:W-:Y:S08]  /*54c0*/  HMMA.16816.F32 R84, R4.reuse, R28, R84 ;  /* 0x0000001c0454723c */ /* 0x040ff00000001854 */
[C---:B------:R-:W-:Y:S08]  /*54d0*/  HMMA.16816.F32 R88, R4.reuse, R30, R88 ;  /* 0x0000001e0458723c */ /* 0x040ff00000001858 */
[C---:B---3--:R-:W-:Y:S08]  /*54e0*/  HMMA.16816.F32 R92, R4.reuse, R24, R92 ;  /* 0x00000018045c723c */ /* 0x048ff0000000185c */
        /* <DEDUP_REMOVED lines=20> */
.L_x_2750:
[----:B------:R-:W-:Y:S02]  /*5630*/  UISETP.NE.AND UP0, UPT, UR24, 0x1, UPT ;  /* 0x000000011800788c */ /* 0x000fe4000bf05270 */
[----:B------:R-:W-:Y:S02]  /*5640*/  ULDC.64 UR4, c[0x0][0x330] ;  /* 0x0000cc0000047ab9 */ /* 0x000fe40000000a00 */
[----:B------:R-:W-:-:S07]  /*5650*/  UIMAD.WIDE.U32 UR28, UR26, UR4, URZ ;  /* 0x000000041a1c72a5 */ /* 0x000fce000f8e003f */
[----:B------:R-:W-:Y:S02]  /*5660*/  @UP0 UMOV UR27, UR29 ;  /* 0x0000001d001b0c82 */ /* 0x000fe40008000000 */
[----:B------:R-:W-:Y:S02]  /*5670*/  @UP0 USHF.R.U32.HI UR26, URZ, UR5, UR27 ;  /* 0x000000053f1a0299 */ /* 0x000fe4000801161b */
.L_x_2751:
[----:B------:R-:W-:Y:S02]  /*5680*/  ULDC UR4, c[0x0][0x32c] ;  /* 0x0000cb0000047ab9 */ /* 0x000fe40000000800 */
[----:B------:R-:W-:-:S04]  /*5690*/  UIMAD UR4, UR26, UR24, UR4 ;  /* 0x000000181a0472a4 */ /* 0x000fc8000f8e0204 */
[----:B------:R-:W-:-:S04]  /*56a0*/  UISETP.LT.AND UP0, UPT, UR25, UR4, UPT ;  /* 0x000000041900728c */ /* 0x000fc8000bf01270 */
[----:B------:R-:W-:-:S04]  /*56b0*/  USEL UR25, UR25, UR4, UP0 ;  /* 0x0000000419197287 */ /* 0x000fc80008000000 */
.L_x_2749:
        /* <DEDUP_REMOVED lines=8> */
[C---:B------:R-:W-:Y:S01]  /*5740*/  SHF.L.U64.HI R251, R235.reuse, 0x1, R13 ;  /* 0x00000001ebfb7819 */ /* 0x040fe2000001020d */
[----:B------:R-:W-:Y:S01]  /*5750*/  IMAD.MOV.U32 R2, RZ, RZ, R12 ;  /* 0x000000ffff027224 */ /* 0x000fe200078e000c */
[C---:B------:R-:W-:Y:S01]  /*5760*/  SHF.L.U64.HI R249, R202.reuse, 0x1, R242 ;  /* 0x00000001caf97819 */ /* 0x040fe200000102f2 */
[----:B------:R-:W-:Y:S01]  /*5770*/  IMAD.MOV.U32 R3, RZ, RZ, R0 ;  /* 0x000000ffff037224 */ /* 0x000fe200078e0000 */
[----:B------:R-:W-:Y:S01]  /*5780*/  SEL R247, RZ, 0x10, P6 ;  /* 0x00000010fff77807 */ /* 0x000fe20003000000 */
[----:B------:R-:W-:Y:S01]  /*5790*/  IMAD.SHL.U32 R250, R235, 0x2, RZ ;  /* 0x00000002ebfa7824 */ /* 0x000fe200078e00ff */
[C---:B------:R-:W-:Y:S01]  /*57a0*/  SHF.L.U64.HI R246, R201.reuse, 0x1, R241 ;  /* 0x00000001c9f67819 */ /* 0x040fe200000102f1 */
[----:B------:R-:W-:Y:S01]  /*57b0*/  IMAD.SHL.U32 R248, R202, 0x2, RZ ;  /* 0x00000002caf87824 */ /* 0x000fe200078e00ff */
[----:B------:R-:W-:Y:S01]  /*57c0*/  SEL R244, RZ, 0x10, P5 ;  /* 0x00000010fff47807 */ /* 0x000fe20002800000 */
[----:B------:R-:W-:Y:S02]  /*57d0*/  IMAD.SHL.U32 R245, R201, 0x2, RZ ;  /* 0x00000002c9f57824 */ /* 0x000fe400078e00ff */
.L_x_2763:
[----:B------:R-:W-:Y:S04]  /*57e0*/  DEPBAR.LE SB0, 0x0 ;  /* 0x000080000000791a */ /* 0x000fe80000000000 */
[----:B------:R-:W-:Y:S01]  /*57f0*/  BAR.SYNC.DEFER_BLOCKING 0x0 ;  /* 0x0000000000007b1d */ /* 0x000fe20000010000 */
[----:B------:R-:W-:Y:S06]  /*5800*/  UISETP.GT.AND UP0, UPT, UR7, UR21, UPT ;  /* 0x000000150700728c */ /* 0x000fec000bf04270 */
[----:B------:R-:W-:Y:S01]  /*5810*/  PLOP3.LUT P0, PT, PT, PT, UP0, 0x80, 0x0 ;  /* 0x000000000000781c */ /* 0x000fe20003f0f008 */
[----:B------:R1:W2:Y:S04]  /*5820*/  LDSM.16.M88.4 R32, [R230+0x10100] ;  /* 0x01010000e620783b */ /* 0x0002a80000000200 */
        /* <DEDUP_REMOVED lines=20> */
[----:B------:R-:W-:Y:S02]  /*5970*/  IMAD R0, R231, c[0x0][0x21c], R0 ;  /* 0x00008700e7007a24 */ /* 0x000fe400078e0200 */
[----:B------:R-:W-:Y:S04]  /*5980*/  IMAD.IADD R5, R5, 0x1, R6 ;  /* 0x0000000105057824 */ /* 0x000fe800078e0206 */
[----:B------:R-:W-:Y:S05]  /*5990*/  IMAD.WIDE.U32 R4, R231, c[0x0][0x218], R4 ;  /* 0x00008600e7047a25 */ /* 0x000fea00078e0004 */
[----:B------:R-:W-:Y:S01]  /*59a0*/  IADD3 R6, P0, R4, UR14, RZ ;  /* 0x0000000e04067c10 */ /* 0x000fe2000ff1e0ff */
[----:B------:R-:W-:Y:S03]  /*59b0*/  IMAD.SHL.U32 R4, R200, 0x2, RZ ;  /* 0x00000002c8047824 */ /* 0x000fe600078e00ff */
[----:B------:R-:W-:Y:S02]  /*59c0*/  IADD3.X R0, R5, UR19, R0, P0, !PT ;  /* 0x0000001305007c10 */ /* 0x000fe400087fe400 */
[----:B------:R-:W-:Y:S02]  /*59d0*/  LEA R7, P0, R6, c[0x0][0x1f8], 0x1 ;  /* 0x00007e0006077a11 */ /* 0x000fe400078008ff */
[----:B------:R-:W-:Y:S02]  /*59e0*/  SHF.L.U64.HI R5, R200, 0x1, R203 ;  /* 0x00000001c8057819 */ /* 0x000fe400000102cb */
[----:B------:R-:W-:Y:S01]  /*59f0*/  LEA.HI.X R6, R6, c[0x0][0x1fc], R0, 0x1, P0 ;  /* 0x00007f0006067a11 */ /* 0x000fe200000f0c00 */
[----:B------:R-:W5:Y:S01]  /*5a00*/  SHFL.IDX PT, R12, R7, 0x1, 0x181f ;  /* 0x00381f00070c7f89 */ /* 0x000f6200000e0000 */
[----:B------:R-:W-:Y:S03]  /*5a10*/  IADD3 R0, -R243, 0x10, RZ ;  /* 0x00000010f3007810 */ /* 0x000fe60007ffe1ff */
[----:B------:R-:W4:Y:S01]  /*5a20*/  SHFL.IDX PT, R13, R6, 0x1, 0x181f ;  /* 0x00381f00060d7f89 */ /* 0x000f2200000e0000 */
[----:B------:R-:W-:Y:S03]  /*5a30*/  LOP3.LUT R0, R0, 0xf, RZ, 0xc0, !PT ;  /* 0x0000000f00007812 */ /* 0x000fe600078ec0ff */
[----:B------:R-:W3:Y:S04]  /*5a40*/  SHFL.IDX PT, R7, R7, RZ, 0x181f ;  /* 0x00181fff07077589 */ /* 0x000ee800000e0000 */
[----:B------:R-:W2:Y:S01]  /*5a50*/  SHFL.IDX PT, R6, R6, RZ, 0x181f ;  /* 0x00181fff06067589 */ /* 0x000ea200000e0000 */
[-C--:B-----5:R-:W-:Y:S04]  /*5a60*/  IADD3 R20, P2, P0, R20, R12.reuse, R248 ;  /* 0x0000000c14147210 */ /* 0x0a0fe8000785e0f8 */
[-C--:B----4-:R-:W-:Y:S02]  /*5a70*/  IADD3.X R21, RZ, R13.reuse, R249, P2, P0 ;  /* 0x0000000dff157210 */ /* 0x090fe400017e04f9 */
[-C--:B------:R-:W-:Y:S04]  /*5a80*/  IADD3 R14, P2, P0, R14, R12.reuse, R245 ;  /* 0x0000000c0e0e7210 */ /* 0x080fe8000785e0f5 */
[-C--:B------:R-:W-:Y:S02]  /*5a90*/  IADD3.X R15, RZ, R13.reuse, R246, P2, P0 ;  /* 0x0000000dff0f7210 */ /* 0x080fe400017e04f6 */
[----:B------:R-:W-:Y:S04]  /*5aa0*/  IADD3 R22, P2, P0, R0, R12, R4 ;  /* 0x0000000c00167210 */ /* 0x000fe8000785e004 */
[--C-:B------:R-:W-:Y:S02]  /*5ab0*/  IADD3.X R23, RZ, R13, R5.reuse, P2, P0 ;  /* 0x0000000dff177210 */ /* 0x100fe400017e0405 */
[----:B---3--:R-:W-:Y:S02]  /*5ac0*/  IADD3 R4, P0, R7, R4, RZ ;  /* 0x0000000407047210 */ /* 0x008fe40007f1e0ff */
[----:B------:R-:W-:Y:S03]  /*5ad0*/  ISETP.GE.AND P2, PT, R235, c[0x0][0x1d4], PT ;  /* 0x00007500eb007a0c */ /* 0x000fe60003f46270 */
[C---:B--2---:R-:W-:Y:S01]  /*5ae0*/  IMAD.X R5, R6.reuse, 0x1, R5, P0 ;  /* 0x0000000106057824 */ /* 0x044fe200000e0605 */
[C---:B------:R-:W-:Y:S05]  /*5af0*/  IADD3 R30, P0, R7.reuse, R250, RZ ;  /* 0x000000fa071e7210 */ /* 0x040fea0007f1e0ff */
[C---:B------:R-:W-:Y:S01]  /*5b00*/  IMAD.X R31, R6.reuse, 0x1, R251, P0 ;  /* 0x00000001061f7824 */ /* 0x040fe200000e06fb */
        /* <DEDUP_REMOVED lines=19> */
.L_x_2753:
[C---:B--23--:R-:W-:Y:S01]  /*5c40*/  HMMA.16816.F32 R4, R32.reuse, R8, RZ ;  /* 0x000000082004723c */ /* 0x04cfe200000018ff */
[----:B------:R-:W-:Y:S01]  /*5c50*/  LDSM.16.M88.4 R188, [R224+0x8100] ;  /* 0x00810000e0bc783b */ /* 0x000fe20000000200 */
[----:B------:R-:W-:Y:S05]  /*5c60*/  UISETP.GT.AND UP0, UPT, UR21, UR7, UPT ;  /* 0x000000071500728c */ /* 0x000fea000bf04270 */
[----:B------:R-:W0:Y:S01]  /*5c70*/  LDGDEPBAR ;  /* 0x00000000000079af */ /* 0x000e220000000000 */
[C---:B------:R-:W-:Y:S01]  /*5c80*/  HMMA.16816.F32 R8, R32.reuse, R10, RZ ;  /* 0x0000000a2008723c */ /* 0x040fe200000018ff */
[----:B------:R-:W-:Y:S04]  /*5c90*/  PLOP3.LUT P0, PT, PT, PT, UP0, 0x40, 0x0 ;  /* 0x000000000000781c */ /* 0x000fe80003f0e808 */
[----:B------:R-:W-:Y:S03]  /*5ca0*/  LDSM.16.M88.4 R192, [R224+0x8900] ;  /* 0x00890000e0c0783b */ /* 0x000fe60000000200 */
[C---:B----4-:R-:W-:Y:S03]  /*5cb0*/  HMMA.16816.F32 R12, R32.reuse, R16, RZ ;  /* 0x00000010200c723c */ /* 0x050fe600000018ff */
[----:B------:R-:W-:Y:S05]  /*5cc0*/  LDSM.16.M88.4 R196, [R224+0x9900] ;  /* 0x00990000e0c4783b */ /* 0x000fea0000000200 */
[C---:B------:R-:W-:Y:S08]  /*5cd0*/  HMMA.16816.F32 R16, R32.reuse, R18, RZ ;  /* 0x000000122010723c */ /* 0x040ff000000018ff */
        /* <DEDUP_REMOVED lines=13> */
[----:B------:R-:W3:Y:S07]  /*5db0*/  LDSM.16.M88.4 R180, [R216] ;  /* 0x00000000d8b4783b */ /* 0x000eee0000000200 */
[C---:B------:R-:W-:Y:S08]  /*5dc0*/  HMMA.16816.F32 R28, R168.reuse, R184, R28 ;  /* 0x000000b8a81c723c */ /* 0x040ff0000000181c */
[----:B------:R-:W-:Y:S01]  /*5dd0*/  HMMA.16816.F32 R32, R168, R186, R32 ;  /* 0x000000baa820723c */ /* 0x000fe20000001820 */
[----:B------:R-:W4:Y:S06]  /*5de0*/  LDSM.16.M88.4 R168, [R216+0x800] ;  /* 0x00080000d8a8783b */ /* 0x000f2c0000000200 */
[----:B------:R-:W-:Y:S01]  /*5df0*/  LDSM.16.M88.4 R184, [R230+0x14100] ;  /* 0x01410000e6b8783b */ /* 0x000fe20000000200 */
[C---:B-1----:R-:W-:Y:S08]  /*5e00*/  HMMA.16816.F32 R4, R164.reuse, R188, R4 ;  /* 0x000000bca404723c */ /* 0x042ff00000001804 */
        /* <DEDUP_REMOVED lines=10> */
[----:B------:R-:W2:Y:S06]  /*5eb0*/  LDSM.16.M88.4 R164, [R216+0x1800] ;  /* 0x00180000d8a4783b */ /* 0x000eac0000000200 */
[----:B------:R-:W-:Y:S01]  /*5ec0*/  LDSM.16.M88.4 R196, [R229+0xb900] ;  /* 0x00b90000e5c4783b */ /* 0x000fe20000000200 */
[C---:B---3--:R-:W-:Y:S08]  /*5ed0*/  HMMA.16816.F32 R4, R176.reuse, R180, R4 ;  /* 0x000000b4b004723c */ /* 0x048ff00000001804 */
[C---:B------:R-:W-:Y:S01]  /*5ee0*/  HMMA.16816.F32 R8, R176.reuse, R182, R8 ;  /* 0x000000b6b008723c */ /* 0x040fe20000001808 */
[----:B------:R-:W3:Y:S07]  /*5ef0*/  LDSM.16.M88.4 R180, [R229+0xb100] ;  /* 0x00b10000e5b4783b */ /* 0x000eee0000000200 */
[C---:B----4-:R-:W-:Y:S08]  /*5f00*/  HMMA.16816.F32 R12, R176.reuse, R168, R12 ;  /* 0x000000a8b00c723c */ /* 0x050ff0000000180c */
[C---:B------:R-:W-:Y:S01]  /*5f10*/  HMMA.16816.F32 R16, R176.reuse, R170, R16 ;  /* 0x000000aab010723c */ /* 0x040fe20000001810 */
[----:B------:R-:W-:Y:S07]  /*5f20*/  LDSM.16.M88.4 R168, [R215] ;  /* 0x00000000d7a8783b */ /* 0x000fee0000000200 */
[C---:B-1----:R-:W-:Y:S08]  /*5f30*/  HMMA.16816.F32 R20, R176.reuse, R172, R20 ;  /* 0x000000acb014723c */ /* 0x042ff00000001814 */
[C---:B------:R-:W-:Y:S01]  /*5f40*/  HMMA.16816.F32 R24, R176.reuse, R174, R24 ;  /* 0x000000aeb018723c */ /* 0x040fe20000001818 */
[----:B------:R-:W-:Y:S07]  /*5f50*/  LDSM.16.M88.4 R172, [R214] ;  /* 0x00000000d6ac783b */ /* 0x000fee0000000200 */
[C---:B--2---:R-:W-:Y:S08]  /*5f60*/  HMMA.16816.F32 R28, R176.reuse, R164, R28 ;  /* 0x000000a4b01c723c */ /* 0x044ff0000000181c */
[----:B------:R-:W-:Y:S01]  /*5f70*/  HMMA.16816.F32 R32, R176, R166, R32 ;  /* 0x000000a6b020723c */ /* 0x000fe20000001820 */
[----:B------:R-:W1:Y:S06]  /*5f80*/  LDSM.16.M88.4 R164, [R226+0x14100] ;  /* 0x01410000e2a4783b */ /* 0x000e6c0000000200 */
[----:B------:R-:W2:Y:S01]  /*5f90*/  LDSM.16.M88.4 R176, [R213] ;  /* 0x00000000d5b0783b */ /* 0x000ea20000000200 */
        /* <DEDUP_REMOVED lines=21> */
[----:B------:R-:W-:Y:S07]  /*60f0*/  LDSM.16.M88.4 R176, [R216+0x2800] ;  /* 0x00280000d8b0783b */ /* 0x000fee0000000200 */
[C---:B---3--:R-:W-:Y:S08]  /*6100*/  HMMA.16816.F32 R28, R164.reuse, R180, R28 ;  /* 0x000000b4a41c723c */ /* 0x048ff0000000181c */
[----:B------:R-:W-:Y:S01]  /*6110*/  HMMA.16816.F32 R32, R164, R182, R32 ;  /* 0x000000b6a420723c */ /* 0x000fe20000001820 */
[----:B------:R-:W2:Y:S06]  /*6120*/  LDSM.16.M88.4 R164, [R223+0x14100] ;  /* 0x01410000dfa4783b */ /* 0x000eac0000000200 */
[----:B------:R-:W3:Y:S01]  /*6130*/  LDSM.16.M88.4 R180, [R216+0x3000] ;  /* 0x00300000d8b4783b */ /* 0x000ee20000000200 */
[C---:B------:R-:W-:Y:S08]  /*6140*/  HMMA.16816.F32 R4, R188.reuse, R192, R4 ;  /* 0x000000c0bc04723c */ /* 0x040ff00000001804 */
[C---:B------:R-:W-:Y:S01]  /*6150*/  HMMA.16816.F32 R8, R188.reuse, R194, R8 ;  /* 0x000000c2bc08723c */ /* 0x040fe20000001808 */
[----:B------:R-:W5:Y:S07]  /*6160*/  LDSM.16.M88.4 R192, [R216+0x3800] ;  /* 0x00380000d8c0783b */ /* 0x000f6e0000000200 */
[C---:B----4-:R-:W-:Y:S08]  /*6170*/  HMMA.16816.F32 R12, R188.reuse, R184, R12 ;  /* 0x000000b8bc0c723c */ /* 0x050ff0000000180c */
[C---:B------:R-:W-:Y:S01]  /*6180*/  HMMA.16816.F32 R16, R188.reuse, R186, R16 ;  /* 0x000000babc10723c */ /* 0x040fe20000001810 */
[----:B------:R-:W-:Y:S07]  /*6190*/  LDSM.16.M88.4 R184, [R229+0xc100] ;  /* 0x00c10000e5b8783b */ /* 0x000fee0000000200 */
[C---:B-1----:R-:W-:Y:S08]  /*61a0*/  HMMA.16816.F32 R20, R188.reuse, R168, R20 ;  /* 0x000000a8bc14723c */ /* 0x042ff00000001814 */
[C---:B------:R-:W-:Y:S01]  /*61b0*/  HMMA.16816.F32 R24, R188.reuse, R170, R24 ;  /* 0x000000aabc18723c */ /* 0x040fe20000001818 */
[----:B------:R-:W1:Y:S07]  /*61c0*/  LDSM.16.M88.4 R168, [R230+0x18100] ;  /* 0x01810000e6a8783b */ /* 0x000e6e0000000200 */
[C---:B------:R-:W-:Y:S08]  /*61d0*/  HMMA.16816.F32 R28, R188.reuse, R196, R28 ;  /* 0x000000c4bc1c723c */ /* 0x040ff0000000181c */
[----:B------:R-:W-:Y:S01]  /*61e0*/  HMMA.16816.F32 R32, R188, R198, R32 ;  /* 0x000000c6bc20723c */ /* 0x000fe20000001820 */
[----:B------:R-:W-:Y:S06]  /*61f0*/  LDSM.16.M88.4 R188, [R211] ;  /* 0x00000000d3bc783b */ /* 0x000fec0000000200 */
[----:B------:R-:W-:Y:S01]  /*6200*/  LDSM.16.M88.4 R196, [R208] ;  /* 0x00000000d0c4783b */ /* 0x000fe20000000200 */
        /* <DEDUP_REMOVED lines=8> */
[----:B------:R-:W-:Y:S07]  /*6290*/  LDSM.16.M88.4 R180, [R226+0x18100] ;  /* 0x01810000e2b4783b */ /* 0x000fee0000000200 */
[C---:B-----5:R-:W-:Y:S08]  /*62a0*/  HMMA.16816.F32 R28, R164.reuse, R192, R28 ;  /* 0x000000c0a41c723c */ /* 0x060ff0000000181c */
[----:B------:R-:W-:Y:S01]  /*62b0*/  HMMA.16816.F32 R32, R164, R194, R32 ;  /* 0x000000c2a420723c */ /* 0x000fe20000001820 */
[----:B------:R-:W3:Y:S06]  /*62c0*/  LDSM.16.M88.4 R164, [R229+0xd900] ;  /* 0x00d90000e5a4783b */ /* 0x000eec0000000200 */
[----:B------:R-:W5:Y:S01]  /*62d0*/  LDSM.16.M88.4 R192, [R210] ;  /* 0x00000000d2c0783b */ /* 0x000f620000000200 */
[C---:B-1----:R-:W-:Y:S08]  /*62e0*/  HMMA.16816.F32 R4, R168.reuse, R184, R4 ;  /* 0x000000b8a804723c */ /* 0x042ff00000001804 */
[C---:B------:R-:W-:Y:S01]  /*62f0*/  HMMA.16816.F32 R8, R168.reuse, R186, R8 ;  /* 0x000000baa808723c */ /* 0x040fe20000001808 */
[----:B------:R-:W1:Y:S07]  /*6300*/  LDSM.16.M88.4 R184, [R209] ;  /* 0x00000000d1b8783b */ /* 0x000e6e0000000200 */
[C---:B--2---:R-:W-:Y:S08]  /*6310*/  HMMA.16816.F32 R12, R168.reuse, R172, R12 ;  /* 0x000000aca80c723c */ /* 0x044ff0000000180c */
[C---:B------:R-:W-:Y:S01]  /*6320*/  HMMA.16816.F32 R16, R168.reuse, R174, R16 ;  /* 0x000000aea810723c */ /* 0x040fe20000001810 */
[----:B------:R-:W-:Y:S07]  /*6330*/  LDSM.16.M88.4 R172, [R224+0xc900] ;  /* 0x00c90000e0ac783b */ /* 0x000fee0000000200 */
[C---:B----4-:R-:W-:Y:S08]  /*6340*/  HMMA.16816.F32 R20, R168.reuse, R176, R20 ;  /* 0x000000b0a814723c */ /* 0x050ff00000001814 */
[C---:B------:R-:W-:Y:S01]  /*6350*/  HMMA.16816.F32 R24, R168.reuse, R178, R24 ;  /* 0x000000b2a818723c */ /* 0x040fe20000001818 */
[----:B------:R-:W-:Y:S07]  /*6360*/  LDSM.16.M88.4 R176, [R224+0xd100] ;  /* 0x00d10000e0b0783b */ /* 0x000fee0000000200 */
[C---:B---3--:R-:W-:Y:S08]  /*6370*/  HMMA.16816.F32 R28, R168.reuse, R164, R28 ;  /* 0x000000a4a81c723c */ /* 0x048ff0000000181c */
[----:B------:R-:W-:Y:S01]  /*6380*/  HMMA.16816.F32 R32, R168, R166, R32 ;  /* 0x000000a6a820723c */ /* 0x000fe20000001820 */
[----:B------:R-:W-:Y:S06]  /*6390*/  LDSM.16.M88.4 R164, [R225+0x18100] ;  /* 0x01810000e1a4783b */ /* 0x000fec0000000200 */
[----:B------:R-:W2:Y:S01]  /*63a0*/  LDSM.16.M88.4 R168, [R224+0xc100] ;  /* 0x00c10000e0a8783b */ /* 0x000ea20000000200 */
[C---:B------:R-:W-:Y:S08]  /*63b0*/  HMMA.16816.F32 R4, R180.reuse, R188, R4 ;  /* 0x000000bcb404723c */ /* 0x040ff00000001804 */
[C---:B------:R-:W-:Y:S01]  /*63c0*/  HMMA.16816.F32 R8, R180.reuse, R190, R8 ;  /* 0x000000beb408723c */ /* 0x040fe20000001808 */
[----:B------:R-:W3:Y:S07]  /*63d0*/  LDSM.16.M88.4 R188, [R224+0xd900] ;  /* 0x00d90000e0bc783b */ /* 0x000eee0000000200 */
        /* <DEDUP_REMOVED lines=8> */
[----:B------:R-:W4:Y:S06]  /*6460*/  LDSM.16.M88.4 R180, [R216+0x4800] ;  /* 0x00480000d8b4783b */ /* 0x000f2c0000000200 */
[----:B------:R-:W-:Y:S01]  /*6470*/  LDSM.16.M88.4 R196, [R229+0xe100] ;  /* 0x00e10000e5c4783b */ /* 0x000fe20000000200 */
[C---:B--2---:R-:W-:Y:S08]  /*6480*/  HMMA.16816.F32 R4, R164.reuse, R168, R4 ;  /* 0x000000a8a404723c */ /* 0x044ff00000001804 */
[C---:B------:R-:W-:Y:S01]  /*6490*/  HMMA.16816.F32 R8, R164.reuse, R170, R8 ;  /* 0x000000aaa408723c */ /* 0x040fe20000001808 */
[----:B------:R-:W2:Y:S07]  /*64a0*/  LDSM.16.M88.4 R168, [R216+0x5000] ;  /* 0x00500000d8a8783b */ /* 0x000eae0000000200 */
[C---:B------:R-:W-:Y:S08]  /*64b0*/  HMMA.16816.F32 R12, R164.reuse, R172, R12 ;  /* 0x000000aca40c723c */ /* 0x040ff0000000180c */
[C---:B------:R-:W-:Y:S01]  /*64c0*/  HMMA.16816.F32 R16, R164.reuse, R174, R16 ;  /* 0x000000aea410723c */ /* 0x040fe20000001810 */
[----:B------:R-:W5:Y:S07]  /*64d0*/  LDSM.16.M88.4 R172, [R216+0x5800] ;  /* 0x00580000d8ac783b */ /* 0x000f6e0000000200 */
[C---:B------:R-:W-:Y:S08]  /*64e0*/  HMMA.16816.F32 R20, R164.reuse, R176, R20 ;  /* 0x000000b0a414723c */ /* 0x040ff00000001814 */
[C---:B------:R-:W-:Y:S01]  /*64f0*/  HMMA.16816.F32 R24, R164.reuse, R178, R24 ;  /* 0x000000b2a418723c */ /* 0x040fe20000001818 */
[----:B------:R-:W2:Y:S07]  /*6500*/  LDSM.16.M88.4 R176, [R230+0x1c100] ;  /* 0x01c10000e6b0783b */ /* 0x000eae0000000200 */
[C---:B---3--:R-:W-:Y:S08]  /*6510*/  HMMA.16816.F32 R28, R164.reuse, R188, R28 ;  /* 0x000000bca41c723c */ /* 0x048ff0000000181c */
[----:B------:R-:W-:Y:S01]  /*6520*/  HMMA.16816.F32 R32, R164, R190, R32 ;  /* 0x000000bea420723c */ /* 0x000fe20000001820 */
[----:B------:R-:W3:Y:S06]  /*6530*/  LDSM.16.M88.4 R164, [R229+0xe900] ;  /* 0x00e90000e5a4783b */ /* 0x000eec0000000200 */
[----:B------:R-:W3:Y:S01]  /*6540*/  LDSM.16.M88.4 R188, [R229+0xf100] ;  /* 0x00f10000e5bc783b */ /* 0x000ee20000000200 */
[C---:B-1----:R-:W-:Y:S08]  /*6550*/  HMMA.16816.F32 R4, R184.reuse, R192, R4 ;  /* 0x000000c0b804723c */ /* 0x042ff00000001804 */
[C---:B------:R-:W-:Y:S01]  /*6560*/  HMMA.16816.F32 R8, R184.reuse, R194, R8 ;  /* 0x000000c2b808723c */ /* 0x040fe20000001808 */
[----:B------:R-:W1:Y:S07]  /*6570*/  LDSM.16.M88.4 R192, [R229+0xf900] ;  /* 0x00f90000e5c0783b */ /* 0x000e6e0000000200 */
[C---:B----4-:R-:W-:Y:S08]  /*6580*/  HMMA.16816.F32 R12, R184.reuse, R180, R12 ;  /* 0x000000b4b80c723c */ /* 0x050ff0000000180c */
[C---:B------:R-:W-:Y:S01]  /*6590*/  HMMA.16816.F32 R16, R184.reuse, R182, R16 ;  /* 0x000000b6b810723c */ /* 0x040fe20000001810 */
[----:B------:R-:W-:Y:S07]  /*65a0*/  LDSM.16.M88.4 R180, [R206] ;  /* 0x00000000ceb4783b */ /* 0x000fee0000000200 */
[C---:B--2---:R-:W-:Y:S08]  /*65b0*/  HMMA.16816.F32 R20, R184.reuse, R168, R20 ;  /* 0x000000a8b814723c */ /* 0x044ff00000001814 */
[C---:B------:R-:W-:Y:S01]  /*65c0*/  HMMA.16816.F32 R24, R184.reuse, R170, R24 ;  /* 0x000000aab818723c */ /* 0x040fe20000001818 */
[----:B------:R-:W-:Y:S07]  /*65d0*/  LDSM.16.M88.4 R168, [R226+0x1c100] ;  /* 0x01c10000e2a8783b */ /* 0x000fee0000000200 */
[C---:B-----5:R-:W-:Y:S08]  /*65e0*/  HMMA.16816.F32 R28, R184.reuse, R172, R28 ;  /* 0x000000acb81c723c */ /* 0x060ff0000000181c */
[----:B------:R-:W-:Y:S01]  /*65f0*/  HMMA.16816.F32 R32, R184, R174, R32 ;  /* 0x000000aeb820723c */ /* 0x000fe20000001820 */
[----:B------:R-:W2:Y:S06]  /*6600*/  LDSM.16.M88.4 R172, [R207] ;  /* 0x00000000cfac783b */ /* 0x000eac0000000200 */
[----:B------:R-:W-:Y:S01]  /*6610*/  LDSM.16.M88.4 R184, [R204] ;  /* 0x00000000ccb8783b */ /* 0x000fe20000000200 */
[C---:B------:R-:W-:Y:S08]  /*6620*/  HMMA.16816.F32 R4, R176.reuse, R196, R4 ;  /* 0x000000c4b004723c */ /* 0x040ff00000001804 */
[C---:B------:R-:W-:Y:S01]  /*6630*/  HMMA.16816.F32 R8, R176.reuse, R198, R8 ;  /* 0x000000c6b008723c */ /* 0x040fe20000001808 */
[----:B------:R-:W-:Y:S07]  /*6640*/  LDSM.16.M88.4 R196, [R224+0xe100] ;  /* 0x00e10000e0c4783b */ /* 0x000fee0000000200 */
[C---:B---3--:R-:W-:Y:S08]  /*6650*/  HMMA.16816.F32 R12, R176.reuse, R164, R12 ;  /* 0x000000a4b00c723c */ /* 0x048ff0000000180c */
[C---:B------:R-:W-:Y:S01]  /*6660*/  HMMA.16816.F32 R16, R176.reuse, R166, R16 ;  /* 0x000000a6b010723c */ /* 0x040fe20000001810 */
[----:B------:R-:W3:Y:S07]  /*6670*/  LDSM.16.M88.4 R164, [R205] ;  /* 0x00000000cda4783b */ /* 0x000eee0000000200 */
[C---:B------:R-:W-:Y:S08]  /*6680*/  HMMA.16816.F32 R20, R176.reuse, R188, R20 ;  /* 0x000000bcb014723c */ /* 0x040ff00000001814 */
[C---:B------:R-:W-:Y:S01]  /*6690*/  HMMA.16816.F32 R24, R176.reuse, R190, R24 ;  /* 0x000000beb018723c */ /* 0x040fe20000001818 */
[----:B------:R-:W4:Y:S07]  /*66a0*/  LDSM.16.M88.4 R188, [R225+0x1c100] ;  /* 0x01c10000e1bc783b */ /* 0x000f2e0000000200 */
[C---:B-1----:R-:W-:Y:S08]  /*66b0*/  HMMA.16816.F32 R28, R176.reuse, R192, R28 ;  /* 0x000000c0b01c723c */ /* 0x042ff0000000181c */
[----:B------:R-:W-:Y:S01]  /*66c0*/  HMMA.16816.F32 R32, R176, R194, R32 ;  /* 0x000000c2b020723c */ /* 0x000fe20000001820 */
[----:B------:R-:W1:Y:S06]  /*66d0*/  LDSM.16.M88.4 R176, [R224+0xe900] ;  /* 0x00e90000e0b0783b */ /* 0x000e6c0000000200 */
[----:B------:R-:W-:Y:S01]  /*66e0*/  LDSM.16.M88.4 R192, [R224+0xf900] ;  /* 0x00f90000e0c0783b */ /* 0x000fe20000000200 */
        /* <DEDUP_REMOVED lines=11> */
[----:B------:R-:W3:Y:S06]  /*67a0*/  LDSM.16.M88.4 R168, [R216+0x6000] ;  /* 0x00600000d8a8783b */ /* 0x000eec0000000200 */
[----:B------:R-:W5:Y:S01]  /*67b0*/  LDSM.16.M88.4 R184, [R216+0x7000] ;  /* 0x00700000d8b8783b */ /* 0x000f620000000200 */
[C---:B----4-:R-:W-:Y:S08]  /*67c0*/  HMMA.16816.F32 R4, R188.reuse, R196, R4 ;  /* 0x000000c4bc04723c */ /* 0x050ff00000001804 */
[C---:B------:R-:W-:Y:S01]  /*67d0*/  HMMA.16816.F32 R8, R188.reuse, R198, R8 ;  /* 0x000000c6bc08723c */ /* 0x040fe20000001808 */
[----:B------:R-:W4:Y:S01]  /*67e0*/  LDSM.16.M88.4 R196, [R216+0x7800] ;  /* 0x00780000d8c4783b */ /* 0x000f220000000200 */
[----:B------:R-:W-:Y:S05]  /*67f0*/  DEPBAR.LE SB0, 0x0 ;  /* 0x000080000000791a */ /* 0x000fea0000000000 */
[----:B------:R-:W-:Y:S01]  /*6800*/  BAR.SYNC.DEFER_BLOCKING 0x0 ;  /* 0x0000000000007b1d */ /* 0x000fe20000010000 */
[C---:B-1----:R-:W-:Y:S08]  /*6810*/  HMMA.16816.F32 R12, R188.reuse, R176, R12 ;  /* 0x000000b0bc0c723c */ /* 0x042ff0000000180c */
[C---:B------:R-:W-:Y:S08]  /*6820*/  HMMA.16816.F32 R16, R188.reuse, R178, R16 ;  /* 0x000000b2bc10723c */ /* 0x040ff00000001810 */
[C---:B--2---:R-:W-:Y:S08]  /*6830*/  HMMA.16816.F32 R20, R188.reuse, R172, R20 ;  /* 0x000000acbc14723c */ /* 0x044ff00000001814 */
[C---:B------:R-:W-:Y:S08]  /*6840*/  HMMA.16816.F32 R24, R188.reuse, R174, R24 ;  /* 0x000000aebc18723c */ /* 0x040ff00000001818 */
[C---:B------:R-:W-:Y:S08]  /*6850*/  HMMA.16816.F32 R28, R188.reuse, R192, R28 ;  /* 0x000000c0bc1c723c */ /* 0x040ff0000000181c */
[----:B------:R-:W-:Y:S08]  /*6860*/  HMMA.16816.F32 R32, R188, R194, R32 ;  /* 0x000000c2bc20723c */ /* 0x000ff00000001820 */
[C---:B---3--:R-:W-:Y:S08]  /*6870*/  HMMA.16816.F32 R4, R164.reuse, R168, R4 ;  /* 0x000000a8a404723c */ /* 0x048ff00000001804 */
[C---:B------:R-:W-:Y:S08]  /*6880*/  HMMA.16816.F32 R8, R164.reuse, R170, R8 ;  /* 0x000000aaa408723c */ /* 0x040ff00000001808 */
[C---:B------:R-:W-:Y:S08]  /*6890*/  HMMA.16816.F32 R12, R164.reuse, R180, R12 ;  /* 0x000000b4a40c723c */ /* 0x040ff0000000180c */
[C---:B------:R-:W-:Y:S08]  /*68a0*/  HMMA.16816.F32 R16, R164.reuse, R182, R16 ;  /* 0x000000b6a410723c */ /* 0x040ff00000001810 */
[C---:B-----5:R-:W-:Y:S08]  /*68b0*/  HMMA.16816.F32 R20, R164.reuse, R184, R20 ;  /* 0x000000b8a414723c */ /* 0x060ff00000001814 */
[C---:B------:R-:W-:Y:S08]  /*68c0*/  HMMA.16816.F32 R24, R164.reuse, R186, R24 ;  /* 0x000000baa418723c */ /* 0x040ff00000001818 */
[C---:B----4-:R-:W-:Y:S08]  /*68d0*/  HMMA.16816.F32 R28, R164.reuse, R196, R28 ;  /* 0x000000c4a41c723c */ /* 0x050ff0000000181c */
[----:B------:R-:W-:Y:S01]  /*68e0*/  HMMA.16816.F32 R32, R164, R198, R32 ;  /* 0x000000c6a420723c */ /* 0x000fe20000001820 */
[----:B------:R-:W-:-:S07]  /*68f0*/  @P0 BRA `(.L_x_2754) ;  /* 0x0000045000000947 */ /* 0x000fce0003800000 */
[----:B------:R-:W-:Y:S01]  /*6900*/  IADD3 R172, -R247, 0x10, RZ ;  /* 0x00000010f7ac7810 */ /* 0x000fe20007ffe1ff */
[----:B------:R-:W-:Y:S01]  /*6910*/  ULEA UR5, UR21, UR10, 0x6 ;  /* 0x0000000a15057291 */ /* 0x000fe2000f8e303f */
[----:B------:R-:W-:Y:S01]  /*6920*/  IADD3 R170, -R244, 0x10, RZ ;  /* 0x00000010f4aa7810 */ /* 0x000fe20007ffe1ff */
[----:B------:R-:W-:Y:S01]  /*6930*/  IMAD.MOV.U32 R231, RZ, RZ, RZ ;  /* 0x000000ffffe77224 */ /* 0x000fe200078e00ff */
[----:B------:R-:W-:Y:S02]  /*6940*/  LOP3.LUT R172, R172, 0xf, RZ, 0xc0, !PT ;  /* 0x0000000facac7812 */ /* 0x000fe400078ec0ff */
[----:B------:R-:W-:Y:S01]  /*6950*/  LOP3.LUT R170, R170, 0xf, RZ, 0xc0, !PT ;  /* 0x0000000faaaa7812 */ /* 0x000fe200078ec0ff */
        /* <DEDUP_REMOVED lines=20> */
[----:B------:R-:W-:Y:S01]  /*6aa0*/  IADD3 R0, P0, R164, UR22, RZ ;  /* 0x00000016a4007c10 */ /* 0x000fe2000ff1e0ff */
[----:B------:R-:W-:Y:S02]  /*6ab0*/  IMAD.SHL.U32 R164, R200, 0x2, RZ ;  /* 0x00000002c8a47824 */ /* 0x000fe400078e00ff */
[----:B------:R-:W-:Y:S05]  /*6ac0*/  IMAD R166, R231, c[0x0][0x1f4], R166 ;  /* 0x00007d00e7a67a24 */ /* 0x000fea00078e02a6 */
[----:B------:R-:W-:Y:S02]  /*6ad0*/  IADD3.X R166, R165, UR18, R166, P0, !PT ;  /* 0x00000012a5a67c10 */ /* 0x000fe400087fe4a6 */
[----:B------:R-:W-:Y:S02]  /*6ae0*/  LEA R167, P0, R0, c[0x0][0x1c8], 0x1 ;  /* 0x0000720000a77a11 */ /* 0x000fe400078008ff */
[----:B------:R-:W-:Y:S02]  /*6af0*/  SHF.L.U64.HI R165, R200, 0x1, R203 ;  /* 0x00000001c8a57819 */ /* 0x000fe400000102cb */
[----:B------:R-:W-:Y:S01]  /*6b00*/  LEA.HI.X R166, R0, c[0x0][0x1cc], R166, 0x1, P0 ;  /* 0x0000730000a67a11 */ /* 0x000fe200000f0ca6 */
[----:B------:R-:W1:Y:S01]  /*6b10*/  SHFL.IDX PT, R168, R167, 0x1, 0x181f ;  /* 0x00381f00a7a87f89 */ /* 0x000e6200000e0000 */
[----:B------:R-:W-:Y:S03]  /*6b20*/  IADD3 R0, -R243, 0x10, RZ ;  /* 0x00000010f3007810 */ /* 0x000fe60007ffe1ff */
[----:B------:R-:W2:Y:S01]  /*6b30*/  SHFL.IDX PT, R169, R166, 0x1, 0x181f ;  /* 0x00381f00a6a97f89 */ /* 0x000ea200000e0000 */
[----:B------:R-:W-:Y:S03]  /*6b40*/  LOP3.LUT R0, R0, 0xf, RZ, 0xc0, !PT ;  /* 0x0000000f00007812 */ /* 0x000fe600078ec0ff */
[----:B------:R-:W3:Y:S04]  /*6b50*/  SHFL.IDX PT, R167, R167, RZ, 0x181f ;  /* 0x00181fffa7a77589 */ /* 0x000ee800000e0000 */
[----:B------:R-:W4:Y:S01]  /*6b60*/  SHFL.IDX PT, R166, R166, RZ, 0x181f ;  /* 0x00181fffa6a67589 */ /* 0x000f2200000e0000 */
[-C--:B-1----:R-:W-:Y:S04]  /*6b70*/  IADD3 R172, P2, P0, R172, R168.reuse, R248 ;  /* 0x000000a8acac7210 */ /* 0x082fe8000785e0f8 */
[-C--:B--2---:R-:W-:Y:S02]  /*6b80*/  IADD3.X R173, RZ, R169.reuse, R249, P2, P0 ;  /* 0x000000a9ffad7210 */ /* 0x084fe400017e04f9 */
[-C--:B------:R-:W-:Y:S04]  /*6b90*/  IADD3 R170, P2, P0, R170, R168.reuse, R245 ;  /* 0x000000a8aaaa7210 */ /* 0x080fe8000785e0f5 */
[-C--:B------:R-:W-:Y:S02]  /*6ba0*/  IADD3.X R171, RZ, R169.reuse, R246, P2, P0 ;  /* 0x000000a9ffab7210 */ /* 0x080fe400017e04f6 */
[----:B------:R-:W-:Y:S04]  /*6bb0*/  IADD3 R174, P2, P0, R0, R168, R164 ;  /* 0x000000a800ae7210 */ /* 0x000fe8000785e0a4 */
[--C-:B------:R-:W-:Y:S02]  /*6bc0*/  IADD3.X R175, RZ, R169, R165.reuse, P2, P0 ;  /* 0x000000a9ffaf7210 */ /* 0x100fe400017e04a5 */
[----:B---3--:R-:W-:Y:S02]  /*6bd0*/  IADD3 R164, P0, R167, R164, RZ ;  /* 0x000000a4a7a47210 */ /* 0x008fe40007f1e0ff */
[----:B------:R-:W-:Y:S03]  /*6be0*/  ISETP.GE.AND P2, PT, R235, c[0x0][0x1d4], PT ;  /* 0x00007500eb007a0c */ /* 0x000fe60003f46270 */
[C---:B----4-:R-:W-:Y:S01]  /*6bf0*/  IMAD.X R165, R166.reuse, 0x1, R165, P0 ;  /* 0x00000001a6a57824 */ /* 0x050fe200000e06a5 */
[C---:B------:R-:W-:Y:S05]  /*6c00*/  IADD3 R178, P0, R167.reuse, R250, RZ ;  /* 0x000000faa7b27210 */ /* 0x040fea0007f1e0ff */
        /* <DEDUP_REMOVED lines=20> */
.L_x_2754:
[----:B-1----:R-:W-:Y:S01]  /*6d50*/  IMAD.MOV.U32 R170, RZ, RZ, R236 ;  /* 0x000000ffffaa7224 */ /* 0x002fe200078e00ec */
[----:B------:R-:W-:Y:S01]  /*6d60*/  PLOP3.LUT P0, PT, PT, PT, UP2, 0x80, 0x0 ;  /* 0x000000000000781c */ /* 0x000fe20003f0f028 */
[----:B------:R-:W0:Y:S01]  /*6d70*/  LDGDEPBAR ;  /* 0x00000000000079af */ /* 0x000e220000000000 */
[----:B------:R-:W-:Y:S01]  /*6d80*/  USHF.L.U32 UR5, UR21, 0x6, URZ ;  /* 0x0000000615057899 */ /* 0x000fe2000800063f */
[----:B------:R-:W-:Y:S10]  /*6d90*/  IMAD.U32 R164, RZ, RZ, UR11 ;  /* 0x0000000bffa47e24 */ /* 0x000ff4000f8e00ff */
[----:B------:R-:W-:Y:S01]  /*6da0*/  @P0 IMAD.HI.U32 R0, R236, c[0x0][0x2c8], RZ ;  /* 0x0000b200ec000a27 */ /* 0x000fe200078e00ff */
[----:B------:R-:W-:Y:S11]  /*6db0*/  PLOP3.LUT P0, PT, PT, PT, UP2, 0x80, 0x0 ;  /* 0x000000000000781c */ /* 0x000ff60003f0f028 */
[----:B------:R-:W-:Y:S02]  /*6dc0*/  @!UPT UIADD3 URZ, URZ, URZ, URZ ;  /* 0x0000003f3f3ff290 */ /* 0x000fe4000fffe03f */
[----:B------:R-:W-:Y:S01]  /*6dd0*/  @P0 SHF.R.U32.HI R170, RZ, c[0x0][0x2cc], R0 ;  /* 0x0000b300ffaa0a19 */ /* 0x000fe20000011600 */
[----:B------:R-:W-:Y:S01]  /*6de0*/  IMAD.U32 R0, RZ, RZ, UR5 ;  /* 0x00000005ff007e24 */ /* 0x000fe2000f8e00ff */
[----:B------:R-:W-:Y:S03]  /*6df0*/  PLOP3.LUT P0, PT, PT, PT, UP1, 0x40, 0x0 ;  /* 0x000000000000781c */ /* 0x000fe60003f0e818 */
[----:B------:R-:W1:Y:S01]  /*6e00*/  SHFL.IDX PT, R167, R170, RZ, 0x1c1f ;  /* 0x001c1fffaaa77589 */ /* 0x000e6200000e0000 */
[----:B------:R-:W-:Y:S05]  /*6e10*/  IADD3 R165, -R237, 0x1, -R0 ;  /* 0x00000001eda57810 */ /* 0x000fea0007ffe900 */
        /* <DEDUP_REMOVED lines=22> */
.L_x_2757:
[----:B------:R-:W-:Y:S04]  /*6f80*/  MOV R166, c[0x0][0x32c] ;  /* 0x0000cb0000a67a02 */ /* 0x000fe80000000f00 */
[----:B------:R-:W-:Y:S11]  /*6f90*/  ISETP.NE.AND P0, PT, R166, 0x1, PT ;  /* 0x00000001a600780c */ /* 0x000ff60003f05270 */
[----:B------:R-:W-:Y:S02]  /*6fa0*/  @!UPT UIADD3 URZ, URZ, URZ, URZ ;  /* 0x0000003f3f3ff290 */ /* 0x000fe4000fffe03f */
[----:B------:R-:W-:Y:S05]  /*6fb0*/  @P0 IMAD.HI.U32 R166, R167, c[0x0][0x330], RZ ;  /* 0x0000cc00a7a60a27 */ /* 0x000fea00078e00ff */
[----:B------:R-:W-:Y:S02]  /*6fc0*/  @P0 SHF.R.U32.HI R167, RZ, c[0x0][0x334], R166 ;  /* 0x0000cd00ffa70a19 */ /* 0x000fe400000116a6 */
.L_x_2758:
[----:B------:R-:W-:Y:S05]  /*6fd0*/  BSYNC B0 ;  /* 0x0000000000007941 */ /* 0x000fea0003800000 */
.L_x_2756:
[----:B------:R-:W-:Y:S04]  /*6fe0*/  IMAD R167, R167, c[0x0][0x32c], -R0 ;  /* 0x0000cb00a7a77a24 */ /* 0x000fe800078e0a00 */
[----:B------:R-:W-:Y:S05]  /*6ff0*/  IMAD.IADD R167, R167, 0x1, -R237 ;  /* 0x00000001a7a77824 */ /* 0x000fea00078e0aed */
[----:B------:R-:W-:Y:S02]  /*7000*/  IADD3 R166, R167, c[0x0][0x32c], RZ ;  /* 0x0000cb00a7a67a10 */ /* 0x000fe40007ffe0ff */
[----:B------:R-:W-:Y:S02]  /*7010*/  IMNMX R168, R168, R167, !PT ;  /* 0x000000a7a8a87217 */ /* 0x000fe40007800200 */
[----:B------:R-:W-:Y:S02]  /*7020*/  IMNMX R169, R169, R166, PT ;  /* 0x000000a6a9a97217 */ /* 0x000fe40003800200 */
.L_x_2755:
[----:B------:R-:W-:Y:S06]  /*7030*/  UISETP.GT.AND UP0, UPT, UR21, -0x1, UPT ;  /* 0xffffffff1500788c */ /* 0x000fec000bf04270 */
[----:B------:R-:W-:Y:S04]  /*7040*/  PLOP3.LUT P0, PT, PT, PT, UP0, 0x80, 0x0 ;  /* 0x000000000000781c */ /* 0x000fe80003f0f008 */
[----:B------:R-:W-:Y:S04]  /*7050*/  ISETP.GT.AND P0, PT, R168, RZ, P0 ;  /* 0x000000ffa800720c */ /* 0x000fe80000704270 */
        /* <DEDUP_REMOVED lines=83> */
.L_x_2761:
[----:B------:R-:W-:Y:S04]  /*7590*/  MOV R4, c[0x0][0x32c] ;  /* 0x0000cb0000047a02 */ /* 0x000fe80000000f00 */
[----:B------:R-:W-:Y:S11]  /*75a0*/  ISETP.NE.AND P0, PT, R4, 0x1, PT ;  /* 0x000000010400780c */ /* 0x000ff60003f05270 */
[----:B------:R-:W-:Y:S02]  /*75b0*/  @!UPT UIADD3 URZ, URZ, URZ, URZ ;  /* 0x0000003f3f3ff290 */ /* 0x000fe4000fffe03f */
[----:B------:R-:W-:Y:S05]  /*75c0*/  @P0 IMAD.HI.U32 R4, R5, c[0x0][0x330], RZ ;  /* 0x0000cc0005040a27 */ /* 0x000fea00078e00ff */
[----:B------:R-:W-:Y:S02]  /*75d0*/  @P0 SHF.R.U32.HI R5, RZ, c[0x0][0x334], R4 ;  /* 0x0000cd00ff050a19 */ /* 0x000fe40000011604 */
.L_x_2762:
[----:B------:R-:W-:Y:S05]  /*75e0*/  BSYNC B0 ;  /* 0x0000000000007941 */ /* 0x000fea0003800000 */
.L_x_2760:
[----:B------:R-:W-:Y:S04]  /*75f0*/  IMAD R0, R5, c[0x0][0x32c], -R0 ;  /* 0x0000cb0005007a24 */ /* 0x000fe800078e0a00 */
[----:B------:R-:W-:Y:S05]  /*7600*/  IMAD.IADD R4, R0, 0x1, -R237 ;  /* 0x0000000100047824 */ /* 0x000fea00078e0aed */
[----:B------:R-:W-:Y:S02]  /*7610*/  IADD3 R0, R4, c[0x0][0x32c], RZ ;  /* 0x0000cb0004007a10 */ /* 0x000fe40007ffe0ff */
[----:B------:R-:W-:Y:S02]  /*7620*/  IMNMX R164, R164, R4, !PT ;  /* 0x00000004a4a47217 */ /* 0x000fe40007800200 */
[----:B------:R-:W-:Y:S02]  /*7630*/  IMNMX R165, R165, R0, PT ;  /* 0x00000000a5a57217 */ /* 0x000fe40003800200 */
.L_x_2759:
[----:B------:R-:W-:Y:S02]  /*7640*/  PLOP3.LUT P0, PT, PT, PT, UP0, 0x80, 0x0 ;  /* 0x000000000000781c */ /* 0x000fe40003f0f008 */
        /* <DEDUP_REMOVED lines=58> */
[C---:B------:R-:W-:Y:S04]  /*79f0*/  ISETP.LT.OR P0, PT, R165.reuse, 0x21, P0 ;  /* 0x00000021a500780c */ /* 0x040fe80000701670 */
        /* <DEDUP_REMOVED lines=10> */
[----:B------:R-:W-:Y:S01]  /*7aa0*/  ISETP.GT.AND P0, PT, R164, 0x28, P0 ;  /* 0x00000028a400780c */ /* 0x000fe20000704270 */
[----:B------:R-:W-:Y:S03]  /*7ab0*/  LDSM.16.MT88.4 R20, [R222+0x100] ;  /* 0x00010000de14783b */ /* 0x000fe60000004200 */
[C---:B------:R-:W-:Y:S04]  /*7ac0*/  ISETP.LT.OR P0, PT, R165.reuse, 0x29, P0 ;  /* 0x00000029a500780c */ /* 0x040fe80000701670 */
[----:B------:R-:W-:Y:S02]  /*7ad0*/  FSEL R196, R26, -INF , !P0 ;  /* 0xff8000001ac47808 */ /* 0x000fe40004000000 */
[----:B------:R-:W-:Y:S02]  /*7ae0*/  PLOP3.LUT P0, PT, PT, PT, UP0, 0x80, 0x0 ;  /* 0x000000000000781c */ /* 0x000fe40003f0f008 */
[----:B------:R-:W-:Y:S02]  /*7af0*/  FMNMX.FTZ R5, R196, R5, !PT ;  /* 0x00000005c4057209 */ /* 0x000fe40007810000 */
[----:B------:R-:W-:Y:S02]  /*7b00*/  ISETP.GT.AND P0, PT, R164, 0x29, P0 ;  /* 0x00000029a400780c */ /* 0x000fe40000704270 */
[----:B-1----:R-:W-:Y:S02]  /*7b10*/  FMNMX.FTZ R0, R0, R12, !PT ;  /* 0x0000000c00007209 */ /* 0x002fe40007810000 */
[----:B------:R-:W-:Y:S01]  /*7b20*/  ISETP.LT.OR P0, PT, R165, 0x2a, P0 ;  /* 0x0000002aa500780c */ /* 0x000fe20000701670 */
[----:B------:R-:W-:Y:S02]  /*7b30*/  LDSM.16.MT88.4 R12, [R227+0x100] ;  /* 0x00010000e30c783b */ /* 0x000fe40000004200 */
[----:B------:R-:W-:Y:S01]  /*7b40*/  FMUL.FTZ R186, R0, c[0x0][0x2d0] ;  /* 0x0000b40000ba7a20 */ /* 0x000fe20000410000 */
        /* <DEDUP_REMOVED lines=8> */
[C---:B------:R-:W-:Y:S04]  /*7bd0*/  ISETP.GT.AND P0, PT, R164.reuse, 0x31, P0 ;  /* 0x00000031a400780c */ /* 0x040fe80000704270 */
[----:B------:R-:W-:Y:S04]  /*7be0*/  ISETP.LT.OR P0, PT, R165, 0x32, P0 ;  /* 0x00000032a500780c */ /* 0x000fe80000701670 */
[----:B------:R-:W-:Y:S02]  /*7bf0*/  FSEL R175, R31, -INF , !P0 ;  /* 0xff8000001faf7808 */ /* 0x000fe40004000000 */
[----:B------:R-:W-:Y:S01]  /*7c00*/  PLOP3.LUT P0, PT, PT, PT, UP0, 0x80, 0x0 ;  /* 0x000000000000781c */ /* 0x000fe20003f0f008 */
[----:B------:R-:W-:Y:S01]  /*7c10*/  LDSM.16.MT88.4 R28, [R221+0x100] ;  /* 0x00010000dd1c783b */ /* 0x000fe20000004200 */
[----:B------:R-:W-:Y:S02]  /*7c20*/  FMNMX.FTZ R5, R175, R5, !PT ;  /* 0x00000005af057209 */ /* 0x000fe40007810000 */
[----:B------:R-:W-:Y:S04]  /*7c30*/  ISETP.GT.AND P0, PT, R164, 0x38, P0 ;  /* 0x00000038a400780c */ /* 0x000fe80000704270 */
[----:B------:R-:W-:Y:S04]  /*7c40*/  ISETP.LT.OR P0, PT, R165, 0x39, P0 ;  /* 0x00000039a500780c */ /* 0x000fe80000701670 */
        /* <DEDUP_REMOVED lines=8> */
[----:B------:R-:W-:Y:S02]  /*7cd0*/  FSETP.NEU.FTZ.AND P0, PT, R0, -INF , PT ;  /* 0xff8000000000780b */ /* 0x000fe40003f1d000 */
[----:B------:R-:W-:Y:S02]  /*7ce0*/  FMNMX.FTZ R5, R165, R5, !PT ;  /* 0x00000005a5057209 */ /* 0x000fe40007810000 */
[----:B------:R-:W-:Y:S03]  /*7cf0*/  FSEL R186, R186, RZ, P0 ;  /* 0x000000ffbaba7208 */ /* 0x000fe60000000000 */
[----:B------:R-:W1:Y:S02]  /*7d00*/  SHFL.BFLY PT, R4, R5, 0x2, 0x1f ;  /* 0x0c401f0005047f89 */ /* 0x000e6400000e0000 */
        /* <DEDUP_REMOVED lines=12> */
[--C-:B------:R-:W-:Y:S01]  /*7dd0*/  FFMA.FTZ R190, R190, c[0x0][0x2d0], -R186.reuse ;  /* 0x0000b400bebe7a23 */ /* 0x100fe200000108ba */
[----:B-1----:R-:W-:Y:S01]  /*7de0*/  FMNMX.FTZ R4, R5, R4, !PT ;  /* 0x0000000405047209 */ /* 0x002fe20007810000 */
[--C-:B------:R-:W-:Y:S01]  /*7df0*/  FFMA.FTZ R199, R199, c[0x0][0x2d0], -R186.reuse ;  /* 0x0000b400c7c77a23 */ /* 0x100fe200000108ba */
[----:B------:R-:W-:Y:S01]  /*7e00*/  FSEL R5, R0, RZ, P0 ;  /* 0x000000ff00057208 */ /* 0x000fe20000000000 */
[----:B------:R-:W-:Y:S02]  /*7e10*/  FFMA.FTZ R198, R198, c[0x0][0x2d0], -R186 ;  /* 0x0000b400c6c67a23 */ /* 0x000fe400000108ba */
[----:B------:R-:W1:Y:S01]  /*7e20*/  SHFL.BFLY PT, R164, R4, 0x1, 0x1f ;  /* 0x0c201f0004a47f89 */ /* 0x000e6200000e0000 */
[----:B------:R-:W-:Y:S01]  /*7e30*/  MUFU.EX2 R166, R166 ;  /* 0x000000a600a67308 */ /* 0x000fe20000000800 */
[----:B------:R-:W-:Y:S04]  /*7e40*/  FADD.FTZ R3, -R5, R3 ;  /* 0x0000000305037221 */ /* 0x000fe80000010100 */
[----:B------:R-:W-:Y:S05]  /*7e50*/  FMUL.FTZ R3, R3, c[0x0][0x2d0] ;  /* 0x0000b40003037a20 */ /* 0x000fea0000410000 */
[----:B------:R-:W3:Y:S01]  /*7e60*/  MUFU.EX2 R180, R180 ;  /* 0x000000b400b47308 */ /* 0x000ee20000000800 */
[----:B--2---:R-:W-:Y:S09]  /*7e70*/  F2FP.PACK_AB R168, R167, R181 ;  /* 0x000000b5a7a8723e */ /* 0x004ff200000000ff */
[----:B------:R-:W2:Y:S01]  /*7e80*/  MUFU.EX2 R3, R3 ;  /* 0x0000000300037308 */ /* 0x000ea20000000800 */
[----:B-1----:R-:W-:Y:S04]  /*7e90*/  FMNMX.FTZ R164, R4, R164, !PT ;  /* 0x000000a404a47209 */ /* 0x002fe80007810000 */
[C---:B------:R-:W-:Y:S01]  /*7ea0*/  FSETP.NEU.FTZ.AND P0, PT, R164.reuse, -INF , PT ;  /* 0xff800000a400780b */ /* 0x040fe20003f1d000 */
[C---:B------:R-:W-:Y:S04]  /*7eb0*/  FMUL.FTZ R172, R164.reuse, c[0x0][0x2d0] ;  /* 0x0000b400a4ac7a20 */ /* 0x040fe80000410000 */
[----:B------:R-:W-:Y:S01]  /*7ec0*/  MUFU.EX2 R187, R187 ;  /* 0x000000bb00bb7308 */ /* 0x000fe20000000800 */
[----:B------:R-:W-:Y:S02]  /*7ed0*/  FSEL R4, R164, RZ, P0 ;  /* 0x000000ffa4047208 */ /* 0x000fe40000000000 */
[----:B------:R-:W-:Y:S02]  /*7ee0*/  FSEL R172, R172, RZ, P0 ;  /* 0x000000ffacac7208 */ /* 0x000fe40000000000 */
[----:B---3--:R-:W-:Y:S01]  /*7ef0*/  F2FP.PACK_AB R170, R180, R166 ;  /* 0x000000a6b4aa723e */ /* 0x008fe200000000ff */
[----:B------:R-:W-:Y:S01]  /*7f00*/  FADD.FTZ R2, -R4, R2 ;  /* 0x0000000204027221 */ /* 0x000fe20000010100 */
[----:B------:R-:W-:Y:S01]  /*7f10*/  PLOP3.LUT P0, PT, PT, PT, UP0, 0x80, 0x0 ;  /* 0x000000000000781c */ /* 0x000fe20003f0f008 */
[--C-:B------:R-:W-:Y:S02]  /*7f20*/  FFMA.FTZ R185, R6, c[0x0][0x2d0], -R172.reuse ;  /* 0x0000b40006b97a23 */ /* 0x100fe400000108ac */
[--C-:B------:R-:W-:Y:S01]  /*7f30*/  FFMA.FTZ R184, R7, c[0x0][0x2d0], -R172.reuse ;  /* 0x0000b40007b87a23 */ /* 0x100fe200000108ac */
[----:B------:R-:W-:Y:S01]  /*7f40*/  MUFU.EX2 R188, R188 ;  /* 0x000000bc00bc7308 */ /* 0x000fe20000000800 */
[--C-:B------:R-:W-:Y:S02]  /*7f50*/  FFMA.FTZ R183, R10, c[0x0][0x2d0], -R172.reuse ;  /* 0x0000b4000ab77a23 */ /* 0x100fe400000108ac */
[--C-:B------:R-:W-:Y:S02]  /*7f60*/  FFMA.FTZ R182, R11, c[0x0][0x2d0], -R172.reuse ;  /* 0x0000b4000bb67a23 */ /* 0x100fe400000108ac */
[----:B------:R-:W-:Y:S02]  /*7f70*/  FMUL.FTZ R2, R2, c[0x0][0x2d0] ;  /* 0x0000b40002027a20 */ /* 0x000fe40000410000 */
[C---:B--2---:R-:W-:Y:S01]  /*7f80*/  FMUL.FTZ R4, R3.reuse, R160 ;  /* 0x000000a003047220 */ /* 0x044fe20000410000 */
[----:B------:R-:W-:Y:S01]  /*7f90*/  MOV R160, R16 ;  /* 0x0000001000a07202 */ /* 0x000fe20000000f00 */
[C---:B------:R-:W-:Y:S01]  /*7fa0*/  FMUL.FTZ R5, R3.reuse, R161 ;  /* 0x000000a103057220 */ /* 0x040fe20000410000 */
[----:B------:R-:W-:Y:S01]  /*7fb0*/  MUFU.EX2 R185, R185 ;  /* 0x000000b900b97308 */ /* 0x000fe20000000800 */
[----:B------:R-:W-:Y:S01]  /*7fc0*/  MOV R161, R171 ;  /* 0x000000ab00a17202 */ /* 0x000fe20000000f00 */
[C---:B------:R-:W-:Y:S02]  /*7fd0*/  FMUL.FTZ R8, R3.reuse, R156 ;  /* 0x0000009c03087220 */ /* 0x040fe40000410000 */
[C---:B------:R-:W-:Y:S02]  /*7fe0*/  FMUL.FTZ R9, R3.reuse, R157 ;  /* 0x0000009d03097220 */ /* 0x040fe40000410000 */
[C---:B------:R-:W-:Y:S02]  /*7ff0*/  FMUL.FTZ R16, R3.reuse, R136 ;  /* 0x0000008803107220 */ /* 0x040fe40000410000 */
[C---:B------:R-:W-:Y:S02]  /*8000*/  FMUL.FTZ R17, R3.reuse, R137 ;  /* 0x0000008903117220 */ /* 0x040fe40000410000 */
[----:B------:R-:W1:Y:S01]  /*8010*/  MUFU.EX2 R2, R2 ;  /* 0x0000000200027308 */ /* 0x000e620000000800 */
[C---:B------:R-:W-:Y:S02]  /*8020*/  FMUL.FTZ R24, R3.reuse, R144 ;  /* 0x0000009003187220 */ /* 0x040fe40000410000 */
[C---:B------:R-:W-:Y:S02]  /*8030*/  FMUL.FTZ R25, R3.reuse, R145 ;  /* 0x0000009103197220 */ /* 0x040fe40000410000 */
[C---:B------:R-:W-:Y:S02]  /*8040*/  FMUL.FTZ R32, R3.reuse, R152 ;  /* 0x0000009803207220 */ /* 0x040fe40000410000 */
[----:B------:R-:W-:Y:S02]  /*8050*/  FMUL.FTZ R33, R3, R153 ;  /* 0x0000009903217220 */ /* 0x000fe40000410000 */
[--C-:B------:R-:W-:Y:S01]  /*8060*/  FFMA.FTZ R177, R177, c[0x0][0x2d0], -R172.reuse ;  /* 0x0000b400b1b17a23 */ /* 0x100fe200000108ac */
[----:B------:R-:W2:Y:S01]  /*8070*/  MUFU.EX2 R184, R184 ;  /* 0x000000b800b87308 */ /* 0x000ea20000000800 */
[--C-:B------:R-:W-:Y:S02]  /*8080*/  FFMA.FTZ R175, R175, c[0x0][0x2d0], -R172.reuse ;  /* 0x0000b400afaf7a23 */ /* 0x100fe400000108ac */
[--C-:B------:R-:W-:Y:S02]  /*8090*/  FFMA.FTZ R173, R173, c[0x0][0x2d0], -R172.reuse ;  /* 0x0000b400adad7a23 */ /* 0x100fe400000108ac */
        /* <DEDUP_REMOVED lines=8> */
[C---:B------:R-:W-:Y:S01]  /*8120*/  FMUL.FTZ R10, R2.reuse, R158 ;  /* 0x0000009e020a7220 */ /* 0x040fe20000410000 */
[----:B------:R-:W1:Y:S01]  /*8130*/  MUFU.EX2 R182, R182 ;  /* 0x000000b600b67308 */ /* 0x000e620000000800 */
[C---:B------:R-:W-:Y:S02]  /*8140*/  FMUL.FTZ R11, R2.reuse, R159 ;  /* 0x0000009f020b7220 */ /* 0x040fe40000410000 */
[----:B------:R-:W-:Y:S01]  /*8150*/  FMUL.FTZ R18, R2, R138 ;  /* 0x0000008a02127220 */ /* 0x000fe20000410000 */
[----:B--2---:R-:W-:Y:S01]  /*8160*/  F2FP.PACK_AB R169, R184, R185 ;  /* 0x000000b9b8a9723e */ /* 0x004fe200000000ff */
[C---:B------:R-:W-:Y:S01]  /*8170*/  FMUL.FTZ R19, R2.reuse, R139 ;  /* 0x0000008b02137220 */ /* 0x040fe20000410000 */
[----:B------:R-:W-:Y:S01]  /*8180*/  LDSM.16.MT88.4 R156, [R227+0x4900] ;  /* 0x00490000e39c783b */ /* 0x000fe20000004200 */
[C---:B------:R-:W-:Y:S02]  /*8190*/  FMUL.FTZ R26, R2.reuse, R146 ;  /* 0x00000092021a7220 */ /* 0x040fe40000410000 */
[C---:B------:R-:W-:Y:S01]  /*81a0*/  FMUL.FTZ R27, R2.reuse, R147 ;  /* 0x00000093021b7220 */ /* 0x040fe20000410000 */
[----:B------:R-:W-:Y:S01]  /*81b0*/  MUFU.EX2 R189, R189 ;  /* 0x000000bd00bd7308 */ /* 0x000fe20000000800 */
[C---:B------:R-:W-:Y:S02]  /*81c0*/  FMUL.FTZ R34, R2.reuse, R154 ;  /* 0x0000009a02227220 */ /* 0x040fe40000410000 */
[C---:B------:R-:W-:Y:S01]  /*81d0*/  FMUL.FTZ R35, R2.reuse, R155 ;  /* 0x0000009b02237220 */ /* 0x040fe20000410000 */
[----:B------:R-:W-:Y:S01]  /*81e0*/  LDSM.16.MT88.4 R136, [R227+0x2100] ;  /* 0x00210000e388783b */ /* 0x000fe20000004200 */
[C---:B------:R-:W-:Y:S02]  /*81f0*/  FMUL.FTZ R38, R2.reuse, R38 ;  /* 0x0000002602267220 */ /* 0x040fe40000410000 */
[C---:B------:R-:W-:Y:S02]  /*8200*/  FMUL.FTZ R39, R2.reuse, R39 ;  /* 0x0000002702277220 */ /* 0x040fe40000410000 */
[C---:B------:R-:W-:Y:S01]  /*8210*/  FMUL.FTZ R42, R2.reuse, R42 ;  /* 0x0000002a022a7220 */ /* 0x040fe20000410000 */
[----:B------:R-:W-:Y:S01]  /*8220*/  MUFU.EX2 R190, R190 ;  /* 0x000000be00be7308 */ /* 0x000fe20000000800 */
[----:B------:R-:W-:Y:S01]  /*8230*/  FMUL.FTZ R43, R2, R43 ;  /* 0x0000002b022b7220 */ /* 0x000fe20000410000 */
[----:B------:R-:W-:Y:S01]  /*8240*/  LDSM.16.MT88.4 R144, [R222+0x900] ;  /* 0x00090000de90783b */ /* 0x000fe20000004200 */
[C---:B------:R-:W-:Y:S01]  /*8250*/  FMUL.FTZ R45, R3.reuse, R45 ;  /* 0x0000002d032d7220 */ /* 0x040fe20000410000 */
[----:B-1----:R-:W-:Y:S01]  /*8260*/  F2FP.PACK_AB R171, R182, R183 ;  /* 0x000000b7b6ab723e */ /* 0x002fe200000000ff */
[C---:B------:R-:W-:Y:S02]  /*8270*/  FMUL.FTZ R46, R2.reuse, R46 ;  /* 0x0000002e022e7220 */ /* 0x040fe40000410000 */
[C---:B------:R-:W-:Y:S02]  /*8280*/  FMUL.FTZ R47, R2.reuse, R47 ;  /* 0x0000002f022f7220 */ /* 0x040fe40000410000 */
[C---:B------:R-:W-:Y:S01]  /*8290*/  FMUL.FTZ R48, R3.reuse, R48 ;  /* 0x0000003003307220 */ /* 0x040fe20000410000 */
[----:B------:R-:W-:Y:S01]  /*82a0*/  LDSM.16.MT88.4 R152, [R227+0x2900] ;  /* 0x00290000e398783b */ /* 0x000fe20000004200 */
[C---:B------:R-:W-:Y:S01]  /*82b0*/  HMMA.16816.F32 R4, R168.reuse, R12, R4 ;  /* 0x0000000ca804723c */ /* 0x040fe20000001804 */
[----:B------:R-:W-:Y:S04]  /*82c0*/  MUFU.EX2 R199, R199 ;  /* 0x000000c700c77308 */ /* 0x000fe80000000800 */
[C---:B------:R-:W-:Y:S02]  /*82d0*/  FMUL.FTZ R49, R3.reuse, R49 ;  /* 0x0000003103317220 */ /* 0x040fe40000410000 */
[C---:B------:R-:W-:Y:S01]  /*82e0*/  FMUL.FTZ R12, R3.reuse, R132 ;  /* 0x00000084030c7220 */ /* 0x040fe20000410000 */
[C---:B------:R-:W-:Y:S03]  /*82f0*/  HMMA.16816.F32 R8, R168.reuse, R14, R8 ;  /* 0x0000000ea808723c */ /* 0x040fe60000001808 */
[----:B------:R-:W-:Y:S01]  /*8300*/  MUFU.EX2 R198, R198 ;  /* 0x000000c600c67308 */ /* 0x000fe20000000800 */
[C---:B------:R-:W-:Y:S02]  /*8310*/  FMUL.FTZ R13, R3.reuse, R133 ;  /* 0x00000085030d7220 */ /* 0x040fe40000410000 */
[C---:B------:R-:W-:Y:S02]  /*8320*/  FMUL.FTZ R50, R2.reuse, R50 ;  /* 0x0000003202327220 */ /* 0x040fe40000410000 */
[C---:B------:R-:W-:Y:S04]  /*8330*/  FMUL.FTZ R14, R2.reuse, R134 ;  /* 0x00000086020e7220 */ /* 0x040fe80000410000 */
[C---:B------:R-:W-:Y:S02]  /*8340*/  FMUL.FTZ R15, R2.reuse, R135 ;  /* 0x00000087020f7220 */ /* 0x040fe40000410000 */
[----:B------:R-:W1:Y:S01]  /*8350*/  LDSM.16.MT88.4 R132, [R220+0x100] ;  /* 0x00010000dc84783b */ /* 0x000e620000004200 */
        /* <DEDUP_REMOVED lines=11> */
[----:B------:R-:W2:Y:S01]  /*8410*/  LDSM.16.MT88.4 R140, [R222+0x2100] ;  /* 0x00210000de8c783b */ /* 0x000ea20000004200 */
        /* <DEDUP_REMOVED lines=11> */
[----:B------:R-:W-:Y:S01]  /*84d0*/  LDSM.16.MT88.4 R148, [R220+0x900] ;  /* 0x00090000dc94783b */ /* 0x000fe20000004200 */
[C---:B------:R-:W-:Y:S02]  /*84e0*/  FMUL.FTZ R61, R3.reuse, R61 ;  /* 0x0000003d033d7220 */ /* 0x040fe40000410000 */
[C---:B------:R-:W-:Y:S02]  /*84f0*/  FMUL.FTZ R62, R2.reuse, R62 ;  /* 0x0000003e023e7220 */ /* 0x040fe40000410000 */
        /* <DEDUP_REMOVED lines=87> */
[----:B------:R-:W3:Y:S02]  /*8a70*/  LDSM.16.MT88.4 R136, [R227+0x900] ;  /* 0x00090000e388783b */ /* 0x000ee40000004200 */
[C---:B------:R-:W-:Y:S02]  /*8a80*/  FMUL.FTZ R118, R2.reuse, R118 ;  /* 0x0000007602767220 */ /* 0x040fe40000410000 */
[----:B------:R-:W-:Y:S02]  /*8a90*/  FMUL.FTZ R119, R2, R119 ;  /* 0x0000007702777220 */ /* 0x000fe40000410000 */
[--C-:B------:R-:W-:Y:S02]  /*8aa0*/  FFMA.FTZ R191, R191, c[0x0][0x2d0], -R172.reuse ;  /* 0x0000b400bfbf7a23 */ /* 0x100fe400000108ac */
[--C-:B------:R-:W-:Y:S03]  /*8ab0*/  FFMA.FTZ R192, R192, c[0x0][0x2d0], -R172.reuse ;  /* 0x0000b400c0c07a23 */ /* 0x100fe600000108ac */
[C---:B--2---:R-:W-:Y:S01]  /*8ac0*/  HMMA.16816.F32 R116, R168.reuse, R140, R116 ;  /* 0x0000008ca874723c */ /* 0x044fe20000001874 */
[----:B------:R-:W-:Y:S02]  /*8ad0*/  MUFU.EX2 R191, R191 ;  /* 0x000000bf00bf7308 */ /* 0x000fe40000000800 */
[--C-:B------:R-:W-:Y:S02]  /*8ae0*/  FFMA.FTZ R193, R193, c[0x0][0x2d0], -R172.reuse ;  /* 0x0000b400c1c17a23 */ /* 0x100fe400000108ac */
[C---:B------:R-:W-:Y:S02]  /*8af0*/  FMUL.FTZ R120, R3.reuse, R120 ;  /* 0x0000007803787220 */ /* 0x040fe40000410000 */
[----:B------:R-:W-:Y:S02]  /*8b00*/  FMUL.FTZ R121, R3, R121 ;  /* 0x0000007903797220 */ /* 0x000fe40000410000 */
[C---:B------:R-:W-:Y:S02]  /*8b10*/  FMUL.FTZ R122, R2.reuse, R122 ;  /* 0x0000007a027a7220 */ /* 0x040fe40000410000 */
[----:B------:R-:W2:Y:S01]  /*8b20*/  MUFU.EX2 R192, R192 ;  /* 0x000000c000c07308 */ /* 0x000ea20000000800 */
[----:B------:R-:W-:Y:S02]  /*8b30*/  FMUL.FTZ R123, R2, R123 ;  /* 0x0000007b027b7220 */ /* 0x000fe40000410000 */
[--C-:B------:R-:W-:Y:S02]  /*8b40*/  FFMA.FTZ R194, R194, c[0x0][0x2d0], -R172.reuse ;  /* 0x0000b400c2c27a23 */ /* 0x100fe400000108ac */
[--C-:B------:R-:W-:Y:S02]  /*8b50*/  FFMA.FTZ R252, R252, c[0x0][0x2d0], -R172.reuse ;  /* 0x0000b400fcfc7a23 */ /* 0x100fe400000108ac */
[--C-:B------:R-:W-:Y:S01]  /*8b60*/  FFMA.FTZ R197, R197, c[0x0][0x2d0], -R172.reuse ;  /* 0x0000b400c5c57a23 */ /* 0x100fe200000108ac */
[C---:B------:R-:W-:Y:S01]  /*8b70*/  HMMA.16816.F32 R120, R168.reuse, R142, R120 ;  /* 0x0000008ea878723c */ /* 0x040fe20000001878 */
[----:B------:R-:W4:Y:S01]  /*8b80*/  LDSM.16.MT88.4 R140, [R221+0x900] ;  /* 0x00090000dd8c783b */ /* 0x000f220000004200 */
[----:B------:R-:W-:Y:S01]  /*8b90*/  MUFU.EX2 R193, R193 ;  /* 0x000000c100c17308 */ /* 0x000fe20000000800 */
[C---:B------:R-:W-:Y:S02]  /*8ba0*/  FMUL.FTZ R124, R3.reuse, R124 ;  /* 0x0000007c037c7220 */ /* 0x040fe40000410000 */
[----:B------:R-:W-:Y:S02]  /*8bb0*/  FMUL.FTZ R125, R3, R125 ;  /* 0x0000007d037d7220 */ /* 0x000fe40000410000 */
[C---:B------:R-:W-:Y:S02]  /*8bc0*/  FMUL.FTZ R126, R2.reuse, R126 ;  /* 0x0000007e027e7220 */ /* 0x040fe40000410000 */
[----:B------:R-:W-:Y:S03]  /*8bd0*/  FMUL.FTZ R127, R2, R127 ;  /* 0x0000007f027f7220 */ /* 0x000fe60000410000 */
[----:B------:R-:W5:Y:S01]  /*8be0*/  MUFU.EX2 R194, R194 ;  /* 0x000000c200c27308 */ /* 0x000f620000000800 */
[--C-:B------:R-:W-:Y:S02]  /*8bf0*/  FFMA.FTZ R196, R196, c[0x0][0x2d0], -R172.reuse ;  /* 0x0000b400c4c47a23 */ /* 0x100fe400000108ac */
[--C-:B------:R-:W-:Y:S01]  /*8c00*/  FFMA.FTZ R195, R195, c[0x0][0x2d0], -R172.reuse ;  /* 0x0000b400c3c37a23 */ /* 0x100fe200000108ac */
[C---:B-1----:R-:W-:Y:S03]  /*8c10*/  HMMA.16816.F32 R124, R168.reuse, R132, R124 ;  /* 0x00000084a87c723c */ /* 0x042fe6000000187c */
[C---:B------:R-:W-:Y:S02]  /*8c20*/  FMUL.FTZ R128, R3.reuse, R128 ;  /* 0x0000008003807220 */ /* 0x040fe40000410000 */
[----:B------:R-:W-:Y:S01]  /*8c30*/  FMUL.FTZ R129, R3, R129 ;  /* 0x0000008103817220 */ /* 0x000fe20000410000 */
[----:B------:R-:W1:Y:S01]  /*8c40*/  MUFU.EX2 R252, R252 ;  /* 0x000000fc00fc7308 */ /* 0x000e620000000800 */
[----:B------:R-:W-:Y:S01]  /*8c50*/  FMUL.FTZ R130, R2, R130 ;  /* 0x0000008202827220 */ /* 0x000fe20000410000 */
[----:B------:R-:W-:Y:S01]  /*8c60*/  F2FP.PACK_AB R132, R188, R187 ;  /* 0x000000bbbc84723e */ /* 0x000fe200000000ff */
[----:B------:R-:W-:Y:S03]  /*8c70*/  FMUL.FTZ R131, R2, R131 ;  /* 0x0000008302837220 */ /* 0x000fe60000410000 */
[----:B------:R-:W-:Y:S01]  /*8c80*/  FFMA.FTZ R172, R165, c[0x0][0x2d0], -R172 ;  /* 0x0000b400a5ac7a23 */ /* 0x000fe200000108ac */
[----:B--2---:R-:W-:Y:S01]  /*8c90*/  F2FP.PACK_AB R133, R192, R191 ;  /* 0x000000bfc085723e */ /* 0x004fe200000000ff */
[----:B------:R-:W-:Y:S01]  /*8ca0*/  FFMA.FTZ R181, R3, R240, R181 ;  /* 0x000000f003b57223 */ /* 0x000fe200000100b5 */
[----:B------:R-:W-:Y:S01]  /*8cb0*/  MOV R3, R0 ;  /* 0x0000000000037202 */ /* 0x000fe20000000f00 */
[----:B------:R-:W-:Y:S01]  /*8cc0*/  HMMA.16816.F32 R128, R168, R134, R128 ;  /* 0x00000086a880723c */ /* 0x000fe20000001880 */
[----:B------:R-:W-:Y:S02]  /*8cd0*/  MUFU.EX2 R165, R172 ;  /* 0x000000ac00a57308 */ /* 0x000fe40000000800 */
[----:B------:R-:W-:Y:S02]  /*8ce0*/  FFMA.FTZ R185, R2, R239, R185 ;  /* 0x000000ef02b97223 */ /* 0x000fe400000100b9 */
[----:B------:R-:W-:Y:S02]  /*8cf0*/  FADD.FTZ R181, R167, R181 ;  /* 0x000000b5a7b57221 */ /* 0x000fe40000010000 */
[----:B------:R-:W-:Y:S01]  /*8d00*/  F2FP.PACK_AB R134, R190, R189 ;  /* 0x000000bdbe86723e */ /* 0x000fe200000000ff */
[----:B------:R-:W-:Y:S01]  /*8d10*/  FADD.FTZ R185, R184, R185 ;  /* 0x000000b9b8b97221 */ /* 0x000fe20000010000 */
[----:B-----5:R-:W-:Y:S02]  /*8d20*/  F2FP.PACK_AB R135, R194, R193 ;  /* 0x000000c1c287723e */ /* 0x020fe400000000ff */
[----:B------:R-:W-:Y:S01]  /*8d30*/  MUFU.EX2 R197, R197 ;  /* 0x000000c500c57308 */ /* 0x000fe20000000800 */
[----:B------:R-:W-:Y:S01]  /*8d40*/  MOV R171, R161 ;  /* 0x000000a100ab7202 */ /* 0x000fe20000000f00 */
[----:B------:R-:W-:Y:S01]  /*8d50*/  FADD.FTZ R166, R166, R181 ;  /* 0x000000b5a6a67221 */ /* 0x000fe20000010000 */
[----:B------:R-:W-:Y:S01]  /*8d60*/  MOV R170, R160 ;  /* 0x000000a000aa7202 */ /* 0x000fe20000000f00 */
[----:B------:R-:W-:Y:S01]  /*8d70*/  FADD.FTZ R185, R183, R185 ;  /* 0x000000b9b7b97221 */ /* 0x000fe20000010000 */
[C---:B---3--:R-:W-:Y:S01]  /*8d80*/  HMMA.16816.F32 R4, R132.reuse, R136, R4 ;  /* 0x000000888404723c */ /* 0x048fe20000001804 */
[----:B------:R-:W-:Y:S04]  /*8d90*/  LDSM.16.MT88.4 R160, [R222+0x4900] ;  /* 0x00490000dea0783b */ /* 0x000fe80000004200 */
[----:B------:R-:W-:Y:S01]  /*8da0*/  MUFU.EX2 R196, R196 ;  /* 0x000000c400c47308 */ /* 0x000fe20000000800 */
[----:B------:R-:W-:Y:S02]  /*8db0*/  FADD.FTZ R166, R180, R166 ;  /* 0x000000a6b4a67221 */ /* 0x000fe40000010000 */
[C---:B------:R-:W-:Y:S01]  /*8dc0*/  HMMA.16816.F32 R8, R132.reuse, R138, R8 ;  /* 0x0000008a8408723c */ /* 0x040fe20000001808 */
[----:B------:R-:W2:Y:S03]  /*8dd0*/  LDSM.16.MT88.4 R136, [R222+0x2900] ;  /* 0x00290000de88783b */ /* 0x000ea60000004200 */
[----:B------:R-:W-:Y:S02]  /*8de0*/  FADD.FTZ R182, R182, R185 ;  /* 0x000000b9b6b67221 */ /* 0x000fe40000010000 */
[----:B------:R-:W-:Y:S01]  /*8df0*/  FADD.FTZ R187, R187, R166 ;  /* 0x000000a6bbbb7221 */ /* 0x000fe20000010000 */
[----:B------:R-:W-:Y:S01]  /*8e00*/  MUFU.EX2 R195, R195 ;  /* 0x000000c300c37308 */ /* 0x000fe20000000800 */
[C---:B------:R-:W-:Y:S04]  /*8e10*/  HMMA.16816.F32 R12, R132.reuse, R144, R12 ;  /* 0x00000090840c723c */ /* 0x040fe8000000180c */
[----:B------:R-:W-:Y:S02]  /*8e20*/  FADD.FTZ R182, R191, R182 ;  /* 0x000000b6bfb67221 */ /* 0x000fe40000010000 */
[----:B------:R-:W-:Y:S02]  /*8e30*/  FADD.FTZ R187, R188, R187 ;  /* 0x000000bbbcbb7221 */ /* 0x000fe40000010000 */
[C---:B------:R-:W-:Y:S01]  /*8e40*/  HMMA.16816.F32 R16, R132.reuse, R146, R16 ;  /* 0x000000928410723c */ /* 0x040fe20000001810 */
[----:B------:R-:W-:Y:S03]  /*8e50*/  LDSM.16.MT88.4 R144, [R220+0x2900] ;  /* 0x00290000dc90783b */ /* 0x000fe60000004200 */
[----:B------:R-:W-:Y:S02]  /*8e60*/  FADD.FTZ R192, R192, R182 ;  /* 0x000000b6c0c07221 */ /* 0x000fe40000010000 */
[----:B------:R-:W-:Y:S02]  /*8e70*/  FADD.FTZ R189, R189, R187 ;  /* 0x000000bbbdbd7221 */ /* 0x000fe40000010000 */
[C---:B----4-:R-:W-:Y:S04]  /*8e80*/  HMMA.16816.F32 R20, R132.reuse, R140, R20 ;  /* 0x0000008c8414723c */ /* 0x050fe80000001814 */
[----:B------:R-:W-:Y:S02]  /*8e90*/  FADD.FTZ R192, R193, R192 ;  /* 0x000000c0c1c07221 */ /* 0x000fe40000010000 */
[----:B------:R-:W-:Y:S02]  /*8ea0*/  FADD.FTZ R2, R190, R189 ;  /* 0x000000bdbe027221 */ /* 0x000fe40000010000 */
[C---:B------:R-:W-:Y:S01]  /*8eb0*/  HMMA.16816.F32 R24, R132.reuse, R142, R24 ;  /* 0x0000008e8418723c */ /* 0x040fe20000001818 */
[----:B------:R-:W3:Y:S03]  /*8ec0*/  LDSM.16.MT88.4 R140, [R221+0x2900] ;  /* 0x00290000dd8c783b */ /* 0x000ee60000004200 */
[----:B------:R-:W-:Y:S04]  /*8ed0*/  FADD.FTZ R194, R194, R192 ;  /* 0x000000c0c2c27221 */ /* 0x000fe80000010000 */
[C---:B------:R-:W-:Y:S04]  /*8ee0*/  HMMA.16816.F32 R28, R132.reuse, R148, R28 ;  /* 0x00000094841c723c */ /* 0x040fe8000000181c */
[----:B-1----:R-:W-:Y:S04]  /*8ef0*/  FADD.FTZ R194, R252, R194 ;  /* 0x000000c2fcc27221 */ /* 0x002fe80000010000 */
[C---:B------:R-:W-:Y:S01]  /*8f00*/  HMMA.16816.F32 R32, R132.reuse, R150, R32 ;  /* 0x000000968420723c */ /* 0x040fe20000001820 */
[----:B------:R-:W1:Y:S07]  /*8f10*/  LDSM.16.MT88.4 R148, [R221+0x4900] ;  /* 0x00490000dd94783b */ /* 0x000e6e0000004200 */
[C---:B------:R-:W-:Y:S08]  /*8f20*/  HMMA.16816.F32 R36, R132.reuse, R152, R36 ;  /* 0x000000988424723c */ /* 0x040ff00000001824 */
        /* <DEDUP_REMOVED lines=8> */
[C---:B------:R-:W-:Y:S07]  /*8fb0*/  HMMA.16816.F32 R60, R132.reuse, R144, R60 ;  /* 0x00000090843c723c */ /* 0x040fee000000183c */
[--C-:B------:R-:W-:Y:S01]  /*8fc0*/  FFMA.FTZ R144, R170, c[0x0][0x2d0], -R186.reuse ;  /* 0x0000b400aa907a23 */ /* 0x100fe200000108ba */
[C---:B------:R-:W-:Y:S01]  /*8fd0*/  HMMA.16816.F32 R64, R132.reuse, R146, R64 ;  /* 0x000000928440723c */ /* 0x040fe20000001840 */
[----:B------:R-:W-:Y:S07]  /*8fe0*/  MUFU.EX2 R170, R178 ;  /* 0x000000b200aa7308 */ /* 0x000fee0000000800 */
[C---:B------:R-:W-:Y:S03]  /*8ff0*/  HMMA.16816.F32 R68, R132.reuse, R156, R68 ;  /* 0x0000009c8444723c */ /* 0x040fe60000001844 */
[----:B------:R4:W-:Y:S05]  /*9000*/  MUFU.EX2 R169, R144 ;  /* 0x0000009000a97308 */ /* 0x0009ea0000000800 */
[C---:B------:R-:W-:Y:S01]  /*9010*/  HMMA.16816.F32 R72, R132.reuse, R158, R72 ;  /* 0x0000009e8448723c */ /* 0x040fe20000001848 */
[----:B------:R-:W-:Y:S07]  /*9020*/  LDSM.16.MT88.4 R156, [R220+0x1100] ;  /* 0x00110000dc9c783b */ /* 0x000fee0000004200 */
[C---:B------:R-:W-:Y:S08]  /*9030*/  HMMA.16816.F32 R76, R132.reuse, R160, R76 ;  /* 0x000000a0844c723c */ /* 0x040ff0000000184c */
[C---:B------:R-:W-:Y:S01]  /*9040*/  HMMA.16816.F32 R80, R132.reuse, R162, R80 ;  /* 0x000000a28450723c */ /* 0x040fe20000001850 */
[----:B------:R-:W-:Y:S07]  /*9050*/  LDSM.16.MT88.4 R160, [R222+0x5100] ;  /* 0x00510000dea0783b */ /* 0x000fee0000004200 */
[C---:B-1----:R-:W-:Y:S01]  /*9060*/  HMMA.16816.F32 R84, R132.reuse, R148, R84 ;  /* 0x000000948454723c */ /* 0x042fe20000001854 */
[----:B----4-:R-:W1:Y:S06]  /*9070*/  LDSM.16.MT88.4 R144, [R222+0x6900] ;  /* 0x00690000de90783b */ /* 0x010e6c0000004200 */
[--C-:B------:R-:W-:Y:S01]  /*9080*/  FFMA.FTZ R148, R171, c[0x0][0x2d0], -R186.reuse ;  /* 0x0000b400ab947a23 */ /* 0x100fe200000108ba */
[C---:B------:R-:W-:Y:S01]  /*9090*/  HMMA.16816.F32 R88, R132.reuse, R150, R88 ;  /* 0x000000968458723c */ /* 0x040fe20000001858 */
[----:B------:R-:W-:Y:S03]  /*90a0*/  MUFU.EX2 R171, R175 ;  /* 0x000000af00ab7308 */ /* 0x000fe60000000800 */
[----:B------:R-:W-:Y:S04]  /*90b0*/  FFMA.FTZ R186, R174, c[0x0][0x2d0], -R186 ;  /* 0x0000b400aeba7a23 */ /* 0x000fe800000108ba */
[C---:B--2---:R-:W-:Y:S03]  /*90c0*/  HMMA.16816.F32 R92, R132.reuse, R136, R92 ;  /* 0x00000088845c723c */ /* 0x044fe6000000185c */
[----:B------:R2:W4:Y:S05]  /*90d0*/  MUFU.EX2 R168, R148 ;  /* 0x0000009400a87308 */ /* 0x00052a0000000800 */
[C---:B------:R-:W-:Y:S01]  /*90e0*/  HMMA.16816.F32 R96, R132.reuse, R138, R96 ;  /* 0x0000008a8460723c */ /* 0x040fe20000001860 */
[----:B------:R-:W-:Y:S04]  /*90f0*/  LDSM.16.MT88.4 R136, [R220+0x6900] ;  /* 0x00690000dc88783b */ /* 0x000fe80000004200 */
[----:B------:R-:W-:Y:S03]  /*9100*/  MUFU.EX2 R186, R186 ;  /* 0x000000ba00ba7308 */ /* 0x000fe60000000800 */
[C---:B---3--:R-:W-:Y:S08]  /*9110*/  HMMA.16816.F32 R100, R132.reuse, R140, R100 ;  /* 0x0000008c8464723c */ /* 0x048ff00000001864 */
[C---:B------:R-:W-:Y:S01]  /*9120*/  HMMA.16816.F32 R104, R132.reuse, R142, R104 ;  /* 0x0000008e8468723c */ /* 0x040fe20000001868 */
[----:B------:R-:W-:Y:S07]  /*9130*/  LDSM.16.MT88.4 R140, [R227+0x1100] ;  /* 0x00110000e38c783b */ /* 0x000fee0000004200 */
[C---:B-1----:R-:W-:Y:S01]  /*9140*/  HMMA.16816.F32 R108, R132.reuse, R144, R108 ;  /* 0x00000090846c723c */ /* 0x042fe2000000186c */
[----:B--2---:R-:W1:Y:S07]  /*9150*/  LDSM.16.MT88.4 R148, [R221+0x6900] ;  /* 0x00690000dd94783b */ /* 0x004e6e0000004200 */
[C---:B------:R-:W-:Y:S01]  /*9160*/  HMMA.16816.F32 R112, R132.reuse, R146, R112 ;  /* 0x000000928470723c */ /* 0x040fe20000001870 */
[----:B------:R-:W2:Y:S07]  /*9170*/  LDSM.16.MT88.4 R144, [R221+0x1100] ;  /* 0x00110000dd90783b */ /* 0x000eae0000004200 */
[C---:B-1----:R-:W-:Y:S08]  /*9180*/  HMMA.16816.F32 R116, R132.reuse, R148, R116 ;  /* 0x000000948474723c */ /* 0x042ff00000001874 */
[C---:B------:R-:W-:Y:S01]  /*9190*/  HMMA.16816.F32 R120, R132.reuse, R150, R120 ;  /* 0x000000968478723c */ /* 0x040fe20000001878 */
[----:B------:R-:W-:Y:S07]  /*91a0*/  LDSM.16.MT88.4 R148, [R221+0x3100] ;  /* 0x00310000dd94783b */ /* 0x000fee0000004200 */
[C---:B------:R-:W-:Y:S08]  /*91b0*/  HMMA.16816.F32 R124, R132.reuse, R136, R124 ;  /* 0x00000088847c723c */ /* 0x040ff0000000187c */
[----:B------:R-:W-:Y:S01]  /*91c0*/  HMMA.16816.F32 R128, R132, R138, R128 ;  /* 0x0000008a8480723c */ /* 0x000fe20000001880 */
[----:B------:R-:W1:Y:S06]  /*91d0*/  LDSM.16.MT88.4 R136, [R227+0x3100] ;  /* 0x00310000e388783b */ /* 0x000e6c0000004200 */
[----:B----4-:R-:W-:Y:S02]  /*91e0*/  F2FP.PACK_AB R132, R168, R169 ;  /* 0x000000a9a884723e */ /* 0x010fe400000000ff */
[----:B------:R-:W-:Y:S03]  /*91f0*/  F2FP.PACK_AB R134, R198, R199 ;  /* 0x000000c7c686723e */ /* 0x000fe600000000ff */
[C---:B------:R-:W-:Y:S01]  /*9200*/  F2FP.PACK_AB R133, R197.reuse, R252 ;  /* 0x000000fcc585723e */ /* 0x040fe200000000ff */
[----:B------:R-:W-:Y:S01]  /*9210*/  FADD.FTZ R197, R197, R194 ;  /* 0x000000c2c5c57221 */ /* 0x000fe20000010000 */
[C---:B------:R-:W-:Y:S03]  /*9220*/  F2FP.PACK_AB R135, R195.reuse, R196 ;  /* 0x000000c4c387723e */ /* 0x040fe600000000ff */
[----:B------:R-:W-:Y:S04]  /*9230*/  FADD.FTZ R197, R196, R197 ;  /* 0x000000c5c4c57221 */ /* 0x000fe80000010000 */
[C---:B------:R-:W-:Y:S03]  /*9240*/  HMMA.16816.F32 R4, R132.reuse, R140, R4 ;  /* 0x0000008c8404723c */ /* 0x040fe60000001804 */
[----:B------:R-:W-:Y:S05]  /*9250*/  FADD.FTZ R195, R195, R197 ;  /* 0x000000c5c3c37221 */ /* 0x000fea0000010000 */
        /* <DEDUP_REMOVED lines=8> */
[C---:B------:R-:W-:Y:S08]  /*92e0*/  HMMA.16816.F32 R28, R132.reuse, R156, R28 ;  /* 0x0000009c841c723c */ /* 0x040ff0000000181c */
[C---:B------:R-:W-:Y:S01]  /*92f0*/  HMMA.16816.F32 R32, R132.reuse, R158, R32 ;  /* 0x0000009e8420723c */ /* 0x040fe20000001820 */
[----:B------:R-:W5:Y:S07]  /*9300*/  LDSM.16.MT88.4 R156, [R221+0x5100] ;  /* 0x00510000dd9c783b */ /* 0x000f6e0000004200 */
        /* <DEDUP_REMOVED lines=8> */
[----:B------:R-:W-:Y:S07]  /*9390*/  LDSM.16.MT88.4 R148, [R221+0x7100] ;  /* 0x00710000dd94783b */ /* 0x000fee0000004200 */
[C---:B----4-:R-:W-:Y:S07]  /*93a0*/  HMMA.16816.F32 R60, R132.reuse, R152, R60 ;  /* 0x00000098843c723c */ /* 0x050fee000000183c */
[----:B------:R-:W-:Y:S01]  /*93b0*/  MOV R153, R169 ;  /* 0x000000a900997202 */ /* 0x000fe20000000f00 */
[C---:B------:R-:W-:Y:S01]  /*93c0*/  HMMA.16816.F32 R64, R132.reuse, R154, R64 ;  /* 0x0000009a8440723c */ /* 0x040fe20000001840 */
[----:B------:R4:W-:Y:S03]  /*93d0*/  MUFU.EX2 R169, R173 ;  /* 0x000000ad00a97308 */ /* 0x0009e60000000800 */
[----:B------:R-:W-:Y:S04]  /*93e0*/  MOV R152, R168 ;  /* 0x000000a800987202 */ /* 0x000fe80000000f00 */
[C---:B--2---:R-:W-:Y:S03]  /*93f0*/  HMMA.16816.F32 R68, R132.reuse, R144, R68 ;  /* 0x000000908444723c */ /* 0x044fe60000001844 */
[----:B------:R-:W-:Y:S05]  /*9400*/  MUFU.EX2 R168, R176 ;  /* 0x000000b000a87308 */ /* 0x000fea0000000800 */
[C---:B------:R-:W-:Y:S01]  /*9410*/  HMMA.16816.F32 R72, R132.reuse, R146, R72 ;  /* 0x000000928448723c */ /* 0x040fe20000001848 */
[----:B------:R-:W2:Y:S07]  /*9420*/  LDSM.16.MT88.4 R144, [R222+0x7100] ;  /* 0x00710000de90783b */ /* 0x000eae0000004200 */
[C---:B------:R-:W-:Y:S01]  /*9430*/  HMMA.16816.F32 R76, R132.reuse, R160, R76 ;  /* 0x000000a0844c723c */ /* 0x040fe2000000184c */
[----:B----4-:R-:W-:Y:S01]  /*9440*/  LDSM.16.MT88.4 R172, [R227+0x3900] ;  /* 0x00390000e3ac783b */ /* 0x010fe20000004200 */
[----:B------:R-:W-:Y:S06]  /*9450*/  MUFU.EX2 R161, R179 ;  /* 0x000000b300a17308 */ /* 0x000fec0000000800 */
[C---:B------:R-:W-:Y:S04]  /*9460*/  HMMA.16816.F32 R80, R132.reuse, R162, R80 ;  /* 0x000000a28450723c */ /* 0x040fe80000001850 */
[----:B------:R4:W2:Y:S04]  /*9470*/  MUFU.EX2 R160, R177 ;  /* 0x000000b100a07308 */ /* 0x0008a80000000800 */
[C---:B-----5:R-:W-:Y:S08]  /*9480*/  HMMA.16816.F32 R84, R132.reuse, R156, R84 ;  /* 0x0000009c8454723c */ /* 0x060ff00000001854 */
[C---:B------:R-:W-:Y:S01]  /*9490*/  HMMA.16816.F32 R88, R132.reuse, R158, R88 ;  /* 0x0000009e8458723c */ /* 0x040fe20000001858 */
[----:B------:R-:W-:Y:S07]  /*94a0*/  LDSM.16.MT88.4 R156, [R227+0x1900] ;  /* 0x00190000e39c783b */ /* 0x000fee0000004200 */
[C---:B-1----:R-:W-:Y:S01]  /*94b0*/  HMMA.16816.F32 R92, R132.reuse, R136, R92 ;  /* 0x00000088845c723c */ /* 0x042fe2000000185c */
[----:B----4-:R-:W-:Y:S07]  /*94c0*/  LDSM.16.MT88.4 R176, [R222+0x3900] ;  /* 0x00390000deb0783b */ /* 0x010fee0000004200 */
        /* <DEDUP_REMOVED lines=8> */
[C---:B------:R-:W-:Y:S07]  /*9550*/  HMMA.16816.F32 R116, R132.reuse, R148, R116 ;  /* 0x000000948474723c */ /* 0x040fee0000001874 */
[----:B------:R-:W-:Y:S01]  /*9560*/  MOV R148, R152 ;  /* 0x0000009800947202 */ /* 0x000fe20000000f00 */
[C---:B------:R-:W-:Y:S04]  /*9570*/  HMMA.16816.F32 R120, R132.reuse, R150, R120 ;  /* 0x000000968478723c */ /* 0x040fe80000001878 */
[----:B------:R-:W-:Y:S02]  /*9580*/  MOV R149, R153 ;  /* 0x0000009900957202 */ /* 0x000fe40000000f00 */
[----:B------:R-:W4:Y:S01]  /*9590*/  LDSM.16.MT88.4 R152, [R220+0x1900] ;  /* 0x00190000dc98783b */ /* 0x000f220000004200 */
[----:B------:R-:W-:Y:S01]  /*95a0*/  MOV R150, R160 ;  /* 0x000000a000967202 */ /* 0x000fe20000000f00 */
[C---:B-1----:R-:W-:Y:S04]  /*95b0*/  HMMA.16816.F32 R124, R132.reuse, R136, R124 ;  /* 0x00000088847c723c */ /* 0x042fe8000000187c */
[----:B------:R-:W-:Y:S03]  /*95c0*/  MOV R151, R161 ;  /* 0x000000a100977202 */ /* 0x000fe60000000f00 */
[----:B------:R-:W-:Y:S01]  /*95d0*/  MOV R136, R171 ;  /* 0x000000ab00887202 */ /* 0x000fe20000000f00 */
[----:B------:R-:W-:Y:S04]  /*95e0*/  HMMA.16816.F32 R128, R132, R138, R128 ;  /* 0x0000008a8480723c */ /* 0x000fe80000001880 */
[----:B------:R-:W-:Y:S03]  /*95f0*/  MOV R137, R170 ;  /* 0x000000aa00897202 */ /* 0x000fe60000000f00 */
[----:B------:R-:W-:Y:S02]  /*9600*/  MOV R138, R169 ;  /* 0x000000a9008a7202 */ /* 0x000fe40000000f00 */
[----:B------:R-:W-:Y:S03]  /*9610*/  MOV R139, R168 ;  /* 0x000000a8008b7202 */ /* 0x000fe60000000f00 */
[----:B------:R-:W-:Y:S02]  /*9620*/  F2FP.PACK_AB R168, R137, R151 ;  /* 0x0000009789a8723e */ /* 0x000fe400000000ff */
[-C--:B------:R-:W-:Y:S02]  /*9630*/  F2FP.PACK_AB R170, R186, R139.reuse ;  /* 0x0000008bbaaa723e */ /* 0x080fe400000000ff */
[----:B------:R-:W-:Y:S02]  /*9640*/  F2FP.PACK_AB R169, R136, R150 ;  /* 0x0000009688a9723e */ /* 0x000fe400000000ff */
[-C--:B------:R-:W-:Y:S07]  /*9650*/  F2FP.PACK_AB R171, R165, R138.reuse ;  /* 0x0000008aa5ab723e */ /* 0x080fee00000000ff */
[C---:B------:R-:W-:Y:S01]  /*9660*/  HMMA.16816.F32 R160, R168.reuse, R156, R4 ;  /* 0x0000009ca8a0723c */ /* 0x040fe20000001804 */
[----:B------:R-:W1:Y:S07]  /*9670*/  LDSM.16.MT88.4 R4, [R221+0x3900] ;  /* 0x00390000dd04783b */ /* 0x000e6e0000004200 */
[C---:B------:R-:W-:Y:S07]  /*9680*/  HMMA.16816.F32 R156, R168.reuse, R158, R8 ;  /* 0x0000009ea89c723c */ /* 0x040fee0000001808 */
[----:B------:R-:W-:Y:S01]  /*9690*/  MOV R8, R138 ;  /* 0x0000008a00087202 */ /* 0x000fe20000000f00 */
[C---:B---3--:R-:W-:Y:S01]  /*96a0*/  HMMA.16816.F32 R132, R168.reuse, R140, R12 ;  /* 0x0000008ca884723c */ /* 0x048fe2000000180c */
[----:B------:R-:W-:Y:S03]  /*96b0*/  LDSM.16.MT88.4 R12, [R227+0x5900] ;  /* 0x00590000e30c783b */ /* 0x000fe60000004200 */
[----:B------:R-:W-:Y:S02]  /*96c0*/  MOV R9, R139 ;  /* 0x0000008b00097202 */ /* 0x000fe40000000f00 */
[----:B------:R-:W-:Y:S02]  /*96d0*/  MOV R10, R136 ;  /* 0x00000088000a7202 */ /* 0x000fe40000000f00 */
[----:B------:R-:W-:Y:S02]  /*96e0*/  MOV R11, R137 ;  /* 0x00000089000b7202 */ /* 0x000fe40000000f00 */
[C---:B------:R-:W-:Y:S07]  /*96f0*/  HMMA.16816.F32 R136, R168.reuse, R142, R16 ;  /* 0x0000008ea888723c */ /* 0x040fee0000001810 */
[----:B------:R-:W-:Y:S01]  /*9700*/  MOV R18, R150 ;  /* 0x0000009600127202 */ /* 0x000fe20000000f00 */
[C---:B--2---:R-:W-:Y:S04]  /*9710*/  HMMA.16816.F32 R140, R168.reuse, R144, R20 ;  /* 0x00000090a88c723c */ /* 0x044fe80000001814 */
[----:B------:R-:W-:Y:S03]  /*9720*/  MOV R19, R151 ;  /* 0x0000009700137202 */ /* 0x000fe60000000f00 */
[----:B------:R-:W-:Y:S01]  /*9730*/  MOV R22, R148 ;  /* 0x0000009400167202 */ /* 0x000fe20000000f00 */
[C---:B------:R-:W-:Y:S01]  /*9740*/  HMMA.16816.F32 R144, R168.reuse, R146, R24 ;  /* 0x00000092a890723c */ /* 0x040fe20000001818 */
[----:B------:R-:W-:Y:S03]  /*9750*/  LDSM.16.MT88.4 R24, [R220+0x5900] ;  /* 0x00590000dc18783b */ /* 0x000fe60000004200 */
[----:B------:R-:W-:Y:S04]  /*9760*/  MOV R23, R149 ;  /* 0x0000009500177202 */ /* 0x000fe80000000f00 */
[C---:B----4-:R-:W-:Y:S01]  /*9770*/  HMMA.16816.F32 R148, R168.reuse, R152, R28 ;  /* 0x00000098a894723c */ /* 0x050fe2000000181c */
[----:B------:R-:W-:Y:S07]  /*9780*/  LDSM.16.MT88.4 R28, [R227+0x7900] ;  /* 0x00790000e31c783b */ /* 0x000fee0000004200 */
[C---:B------:R-:W-:Y:S07]  /*9790*/  HMMA.16816.F32 R152, R168.reuse, R154, R32 ;  /* 0x0000009aa898723c */ /* 0x040fee0000001820 */
[----:B------:R-:W-:Y:S01]  /*97a0*/  MOV R35, R8 ;  /* 0x0000000800237202 */ /* 0x000fe20000000f00 */
[C---:B------:R-:W-:Y:S04]  /*97b0*/  HMMA.16816.F32 R36, R168.reuse, R172, R36 ;  /* 0x000000aca824723c */ /* 0x040fe80000001824 */
[----:B------:R-:W-:Y:S02]  /*97c0*/  MOV R34, R9 ;  /* 0x0000000900227202 */ /* 0x000fe40000000f00 */
[----:B------:R-:W-:Y:S02]  /*97d0*/  MOV R33, R10 ;  /* 0x0000000a00217202 */ /* 0x000fe40000000f00 */
[C---:B------:R-:W-:Y:S04]  /*97e0*/  HMMA.16816.F32 R40, R168.reuse, R174, R40 ;  /* 0x000000aea828723c */ /* 0x040fe80000001828 */
[----:B------:R-:W-:Y:S02]  /*97f0*/  MOV R32, R11 ;  /* 0x0000000b00207202 */ /* 0x000fe40000000f00 */
[----:B------:R-:W2:Y:S01]  /*9800*/  LDSM.16.MT88.4 R8, [R220+0x3900] ;  /* 0x00390000dc08783b */ /* 0x000ea20000004200 */
[----:B------:R-:W-:Y:S01]  /*9810*/  MOV R173, R18 ;  /* 0x0000001200ad7202 */ /* 0x000fe20000000f00 */
[C---:B------:R-:W-:Y:S04]  /*9820*/  HMMA.16816.F32 R44, R168.reuse, R176, R44 ;  /* 0x000000b0a82c723c */ /* 0x040fe8000000182c */
[----:B------:R-:W-:Y:S01]  /*9830*/  MOV R172, R19 ;  /* 0x0000001300ac7202 */ /* 0x000fe20000000f00 */
[----:B------:R-:W-:Y:S01]  /*9840*/  FADD.FTZ R195, R173, R195 ;  /* 0x000000c3adc37221 */ /* 0x000fe20000010000 */
[----:B------:R-:W3:Y:S01]  /*9850*/  LDSM.16.MT88.4 R16, [R222+0x5900] ;  /* 0x00590000de10783b */ /* 0x000ee20000004200 */
[----:B------:R-:W-:Y:S01]  /*9860*/  MOV R175, R22 ;  /* 0x0000001600af7202 */ /* 0x000fe20000000f00 */
[C---:B------:R-:W-:Y:S04]  /*9870*/  HMMA.16816.F32 R48, R168.reuse, R178, R48 ;  /* 0x000000b2a830723c */ /* 0x040fe80000001830 */
[----:B------:R-:W-:Y:S01]  /*9880*/  MOV R174, R23 ;  /* 0x0000001700ae7202 */ /* 0x000fe20000000f00 */
[----:B------:R-:W-:Y:S01]  /*9890*/  FADD.FTZ R195, R33, R195 ;  /* 0x000000c321c37221 */ /* 0x000fe20000010000 */
[----:B------:R-:W4:Y:S02]  /*98a0*/  LDSM.16.MT88.4 R20, [R221+0x5900] ;  /* 0x00590000dd14783b */ /* 0x000f240000004200 */
[C---:B-1----:R-:W-:Y:S04]  /*98b0*/  HMMA.16816.F32 R52, R168.reuse, R4, R52 ;  /* 0x00000004a834723c */ /* 0x042fe80000001834 */
[----:B------:R-:W-:Y:S02]  /*98c0*/  FADD.FTZ R2, R174, R2 ;  /* 0x00000002ae027221 */ /* 0x000fe40000010000 */
[----:B------:R-:W-:Y:S02]  /*98d0*/  FADD.FTZ R195, R35, R195 ;  /* 0x000000c323c37221 */ /* 0x000fe40000010000 */
[C---:B------:R-:W-:Y:S01]  /*98e0*/  HMMA.16816.F32 R56, R168.reuse, R6, R56 ;  /* 0x00000006a838723c */ /* 0x040fe20000001838 */
[----:B------:R-:W1:Y:S03]  /*98f0*/  LDSM.16.MT88.4 R4, [R222+0x7900] ;  /* 0x00790000de04783b */ /* 0x000e660000004200 */
[----:B------:R-:W-:Y:S02]  /*9900*/  FADD.FTZ R2, R175, R2 ;  /* 0x00000002af027221 */ /* 0x000fe40000010000 */
[----:B------:R-:W-:Y:S02]  /*9910*/  FADD.FTZ R239, R165, R195 ;  /* 0x000000c3a5ef7221 */ /* 0x000fe40000010000 */
        /* <DEDUP_REMOVED lines=8> */
[C---:B------:R-:W-:Y:S04]  /*99a0*/  HMMA.16816.F32 R68, R168.reuse, R12, R68 ;  /* 0x0000000ca844723c */ /* 0x040fe80000001844 */
[----:B------:R-:W-:Y:S01]  /*99b0*/  FADD.FTZ R240, R186, R2 ;  /* 0x00000002baf07221 */ /* 0x000fe20000010000 */
[-C--:B------:R-:W-:Y:S03]  /*99c0*/  MOV R2, R164.reuse ;  /* 0x000000a400027202 */ /* 0x080fe60000000f00 */
[C---:B------:R-:W-:Y:S01]  /*99d0*/  HMMA.16816.F32 R72, R168.reuse, R14, R72 ;  /* 0x0000000ea848723c */ /* 0x040fe20000001848 */
[----:B------:R-:W5:Y:S07]  /*99e0*/  LDSM.16.MT88.4 R12, [R220+0x7900] ;  /* 0x00790000dc0c783b */ /* 0x000f6e0000004200 */
[C---:B---3--:R-:W-:Y:S08]  /*99f0*/  HMMA.16816.F32 R76, R168.reuse, R16, R76 ;  /* 0x00000010a84c723c */ /* 0x048ff0000000184c */
[C---:B------:R-:W-:Y:S08]  /*9a00*/  HMMA.16816.F32 R80, R168.reuse, R18, R80 ;  /* 0x00000012a850723c */ /* 0x040ff00000001850 */
[C---:B----4-:R-:W-:Y:S08]  /*9a10*/  HMMA.16816.F32 R84, R168.reuse, R20, R84 ;  /* 0x00000014a854723c */ /* 0x050ff00000001854 */
        /* <DEDUP_REMOVED lines=9> */
[C---:B-----5:R-:W-:Y:S07]  /*9ab0*/  HMMA.16816.F32 R124, R168.reuse, R12, R124 ;  /* 0x0000000ca87c723c */ /* 0x060fee000000187c */
[----:B------:R-:W-:Y:S01]  /*9ac0*/  MOV R12, R164 ;  /* 0x000000a4000c7202 */ /* 0x000fe20000000f00 */
[----:B------:R-:W-:Y:S01]  /*9ad0*/  HMMA.16816.F32 R128, R168, R14, R128 ;  /* 0x0000000ea880723c */ /* 0x000fe20000001880 */
[----:B------:R-:W-:-:S07]  /*9ae0*/  @P0 BRA `(.L_x_2763) ;  /* 0xffffbcf000000947 */ /* 0x000fce000383ffff */
.L_x_2752:
[----:B------:R-:W1:Y:S01]  /*9af0*/  S2UR UR24, SR_CTAID.X ;  /* 0x00000000001879c3 */ /* 0x000e620000002500 */
[----:B------:R-:W-:Y:S01]  /*9b00*/  ULDC UR25, c[0x0][0x168] ;  /* 0x00005a0000197ab9 */ /* 0x000fe20000000800 */
[----:B------:R-:W-:Y:S01]  /*9b10*/  PLOP3.LUT P0, PT, PT, PT, UP1, 0x40, 0x0 ;  /* 0x000000000000781c */ /* 0x000fe20003f0e818 */
[----:B------:R-:W-:-:S02]  /*9b20*/  ULDC.64 UR4, c[0x0][0x2c8] ;  /* 0x0000b20000047ab9 */ /* 0x000fc40000000a00 */
[----:B------:R-:W-:Y:S02]  /*9b30*/  UIADD3 UR25, -UR25, 0x1, URZ ;  /* 0x0000000119197890 */ /* 0x000fe4000fffe13f */
        /* <DEDUP_REMOVED lines=21> */
.L_x_2765:
[----:B------:R-:W-:Y:S02]  /*9c90*/  ULDC UR4, c[0x0][0x32c] ;  /* 0x0000cb0000047ab9 */ /* 0x000fe40000000800 */
[----:B------:R-:W-:-:S03]  /*9ca0*/  UISETP.NE.AND UP0, UPT, UR4, 0x1, UPT ;  /* 0x000000010400788c */ /* 0x000fc6000bf05270 */
[----:B------:R-:W-:Y:S02]  /*9cb0*/  ULDC.64 UR4, c[0x0][0x330] ;  /* 0x0000cc0000047ab9 */ /* 0x000fe40000000a00 */
[----:B------:R-:W-:-:S07]  /*9cc0*/  UIMAD.WIDE.U32 UR26, UR24, UR4, URZ ;  /* 0x00000004181a72a5 */ /* 0x000fce000f8e003f */
[----:B------:R-:W-:Y:S02]  /*9cd0*/  @UP0 UMOV UR25, UR27 ;  /* 0x0000001b00190c82 */ /* 0x000fe40008000000 */
[----:B------:R-:W-:Y:S02]  /*9ce0*/  @UP0 USHF.R.U32.HI UR24, URZ, UR5, UR25 ;  /* 0x000000053f180299 */ /* 0x000fe40008011619 */
.L_x_2766:
[----:B------:R-:W-:Y:S02]  /*9cf0*/  ULDC UR4, c[0x0][0x32c] ;  /* 0x0000cb0000047ab9 */ /* 0x000fe40000000800 */
[----:B------:R-:W-:-:S04]  /*9d00*/  UIMAD UR4, UR24, UR4, URZ ;  /* 0x00000004180472a4 */ /* 0x000fc8000f8e023f */
[----:B------:R-:W-:-:S04]  /*9d10*/  UISETP.LT.AND UP0, UPT, UR11, UR4, UPT ;  /* 0x000000040b00728c */ /* 0x000fc8000bf01270 */
[----:B------:R-:W-:-:S04]  /*9d20*/  USEL UR11, UR11, UR4, !UP0 ;  /* 0x000000040b0b7287 */ /* 0x000fc8000c000000 */
.L_x_2764:
        /* <DEDUP_REMOVED lines=9> */
[----:B------:R-:W-:Y:S01]  /*9dc0*/  SHF.R.S32.HI R251, RZ, 0x1f, R235 ;  /* 0x0000001ffffb7819 */ /* 0x000fe200000114eb */
        /* <DEDUP_REMOVED lines=8> */
[----:B------:R-:W-:Y:S01]  /*9e50*/  IMAD.SHL.U32 R245, R201, 0x2, RZ ;  /* 0x00000002c9f57824 */ /* 0x000fe200078e00ff */
[----:B------:R-:W-:-:S02]  /*9e60*/  SHF.L.U64.HI R251, R235, 0x1, R251 ;  /* 0x00000001ebfb7819 */ /* 0x000fc400000102fb */
.L_x_2770:
        /* <DEDUP_REMOVED lines=70> */
.L_x_2768:
        /* <DEDUP_REMOVED lines=273> */
.L_x_2769:
        /* <DEDUP_REMOVED lines=39> */
[----:B------:R-:W-:Y:S01]  /*b650*/  PLOP3.LUT P0, PT, PT, PT, UP0, 0x80, 0x0 ;  /* 0x000000000000781c */ /* 0x000fe20003f0f008 */
[----:B------:R-:W-:Y:S08]  /*b660*/  SHFL.BFLY PT, R164, R167, 0x2, 0x1f ;  /* 0x0c401f00a7a47f89 */ /* 0x000ff000000e0000 */
        /* <DEDUP_REMOVED lines=21> */
[----:B------:R-:W-:Y:S02]  /*b7c0*/  FMUL.FTZ R3, R3, c[0x0][0x2d0] ;  /* 0x0000b40003037a20 */ /* 0x000fe40000410000 */
[----:B------:R-:W-:Y:S02]  /*b7d0*/  FMUL.FTZ R2, R2, c[0x0][0x2d0] ;  /* 0x0000b40002027a20 */ /* 0x000fe40000410000 */
[--C-:B------:R-:W-:Y:S02]  /*b7e0*/  FFMA.FTZ R191, R12, c[0x0][0x2d0], -R190.reuse ;  /* 0x0000b4000cbf7a23 */ /* 0x100fe400000108be */
[--C-:B------:R-:W-:Y:S01]  /*b7f0*/  FFMA.FTZ R192, R13, c[0x0][0x2d0], -R190.reuse ;  /* 0x0000b4000dc07a23 */ /* 0x100fe200000108be */
[----:B------:R-:W1:Y:S01]  /*b800*/  MUFU.EX2 R3, R3 ;  /* 0x0000000300037308 */ /* 0x000e620000000800 */
[--C-:B------:R-:W-:Y:S02]  /*b810*/  FFMA.FTZ R193, R14, c[0x0][0x2d0], -R189.reuse ;  /* 0x0000b4000ec17a23 */ /* 0x100fe400000108bd */
[--C-:B------:R-:W-:Y:S02]  /*b820*/  FFMA.FTZ R194, R15, c[0x0][0x2d0], -R189.reuse ;  /* 0x0000b4000fc27a23 */ /* 0x100fe400000108bd */
[----:B------:R-:W-:Y:S01]  /*b830*/  LDSM.16.MT88.4 R12, [R220+0x6100] ;  /* 0x00610000dc0c783b */ /* 0x000fe20000004200 */
[--C-:B------:R-:W-:Y:S02]  /*b840*/  FFMA.FTZ R195, R16, c[0x0][0x2d0], -R190.reuse ;  /* 0x0000b40010c37a23 */ /* 0x100fe400000108be */
[--C-:B------:R-:W-:Y:S02]  /*b850*/  FFMA.FTZ R196, R17, c[0x0][0x2d0], -R190.reuse ;  /* 0x0000b40011c47a23 */ /* 0x100fe400000108be */
[----:B------:R-:W2:Y:S01]  /*b860*/  MUFU.EX2 R2, R2 ;  /* 0x0000000200027308 */ /* 0x000ea20000000800 */
[--C-:B------:R-:W-:Y:S02]  /*b870*/  FFMA.FTZ R197, R18, c[0x0][0x2d0], -R189.reuse ;  /* 0x0000b40012c57a23 */ /* 0x100fe400000108bd */
[--C-:B------:R-:W-:Y:S02]  /*b880*/  FFMA.FTZ R198, R19, c[0x0][0x2d0], -R189.reuse ;  /* 0x0000b40013c67a23 */ /* 0x100fe400000108bd */
[----:B------:R-:W-:Y:S01]  /*b890*/  LDSM.16.MT88.4 R16, [R222+0x900] ;  /* 0x00090000de10783b */ /* 0x000fe20000004200 */
[----:B------:R-:W-:Y:S02]  /*b8a0*/  FFMA.FTZ R199, R32, c[0x0][0x2d0], -R190 ;  /* 0x0000b40020c77a23 */ /* 0x000fe400000108be */
[----:B------:R-:W-:Y:S02]  /*b8b0*/  FFMA.FTZ R252, R34, c[0x0][0x2d0], -R189 ;  /* 0x0000b40022fc7a23 */ /* 0x000fe400000108bd */
[----:B------:R-:W3:Y:S01]  /*b8c0*/  MUFU.EX2 R165, R165 ;  /* 0x000000a500a57308 */ /* 0x000ee20000000800 */
[C---:B-1----:R-:W-:Y:S02]  /*b8d0*/  FMUL.FTZ R4, R3.reuse, R160 ;  /* 0x000000a003047220 */ /* 0x042fe40000410000 */
[C---:B------:R-:W-:Y:S02]  /*b8e0*/  FMUL.FTZ R5, R3.reuse, R161 ;  /* 0x000000a103057220 */ /* 0x040fe40000410000 */
[C---:B------:R-:W-:Y:S05]  /*b8f0*/  FMUL.FTZ R8, R3.reuse, R156 ;  /* 0x0000009c03087220 */ /* 0x040fea0000410000 */
[----:B------:R-:W-:Y:S01]  /*b900*/  MUFU.EX2 R166, R166 ;  /* 0x000000a600a67308 */ /* 0x000fe20000000800 */
[C---:B------:R-:W-:Y:S02]  /*b910*/  FMUL.FTZ R9, R3.reuse, R157 ;  /* 0x0000009d03097220 */ /* 0x040fe40000410000 */
[----:B------:R-:W-:Y:S02]  /*b920*/  FMUL.FTZ R132, R3, R132 ;  /* 0x0000008403847220 */ /* 0x000fe40000410000 */
[C---:B--2---:R-:W-:Y:S02]  /*b930*/  FMUL.FTZ R6, R2.reuse, R162 ;  /* 0x000000a202067220 */ /* 0x044fe40000410000 */
[C---:B------:R-:W-:Y:S02]  /*b940*/  FMUL.FTZ R7, R2.reuse, R163 ;  /* 0x000000a302077220 */ /* 0x040fe40000410000 */
[C---:B------:R-:W-:Y:S01]  /*b950*/  FMUL.FTZ R10, R2.reuse, R158 ;  /* 0x0000009e020a7220 */ /* 0x040fe20000410000 */
[----:B------:R-:W1:Y:S01]  /*b960*/  MUFU.EX2 R167, R167 ;  /* 0x000000a700a77308 */ /* 0x000e620000000800 */
[C---:B------:R-:W-:Y:S02]  /*b970*/  FMUL.FTZ R11, R2.reuse, R159 ;  /* 0x0000009f020b7220 */ /* 0x040fe40000410000 */
[----:B------:R-:W2:Y:S01]  /*b980*/  LDSM.16.MT88.4 R156, [R220+0x100] ;  /* 0x00010000dc9c783b */ /* 0x000ea20000004200 */
        /* <DEDUP_REMOVED lines=17> */
[----:B------:R-:W1:Y:S01]  /*baa0*/  MUFU.EX2 R188, R188 ;  /* 0x000000bc00bc7308 */ /* 0x000e620000000800 */
        /* <DEDUP_REMOVED lines=13> */
[C---:B------:R-:W-:Y:S02]  /*bb80*/  FMUL.FTZ R36, R3.reuse, R36 ;  /* 0x0000002403247220 */ /* 0x040fe40000410000 */
        /* <DEDUP_REMOVED lines=10> */
[----:B------:R-:W1:Y:S01]  /*bc30*/  LDSM.16.MT88.4 R168, [R227+0x2100] ;  /* 0x00210000e3a8783b */ /* 0x000e620000004200 */
[----:B------:R-:W4:Y:S02]  /*bc40*/  MUFU.EX2 R194, R194 ;  /* 0x000000c200c27308 */ /* 0x000f240000000800 */
[C---:B------:R-:W-:Y:S02]  /*bc50*/  FMUL.FTZ R43, R2.reuse, R43 ;  /* 0x0000002b022b7220 */ /* 0x040fe40000410000 */
[C---:B------:R-:W-:Y:S02]  /*bc60*/  FMUL.FTZ R44, R3.reuse, R44 ;  /* 0x0000002c032c7220 */ /* 0x040fe40000410000 */
[C---:B------:R-:W-:Y:S04]  /*bc70*/  HMMA.16816.F32 R132, R160.reuse, R172, R132 ;  /* 0x000000aca084723c */ /* 0x040fe80000001884 */
[C---:B------:R-:W-:Y:S01]  /*bc80*/  FMUL.FTZ R45, R3.reuse, R45 ;  /* 0x0000002d032d7220 */ /* 0x040fe20000410000 */
[----:B------:R-:W-:Y:S01]  /*bc90*/  MUFU.EX2 R195, R195 ;  /* 0x000000c300c37308 */ /* 0x000fe20000000800 */
[C---:B------:R-:W-:Y:S02]  /*bca0*/  FMUL.FTZ R46, R2.reuse, R46 ;  /* 0x0000002e022e7220 */ /* 0x040fe40000410000 */
[C---:B------:R-:W-:Y:S01]  /*bcb0*/  HMMA.16816.F32 R136, R160.reuse, R174, R136 ;  /* 0x000000aea088723c */ /* 0x040fe20000001888 */
[----:B------:R-:W5:Y:S03]  /*bcc0*/  LDSM.16.MT88.4 R172, [R222+0x2100] ;  /* 0x00210000deac783b */ /* 0x000f660000004200 */
[C---:B------:R-:W-:Y:S02]  /*bcd0*/  FMUL.FTZ R47, R2.reuse, R47 ;  /* 0x0000002f022f7220 */ /* 0x040fe40000410000 */
[C---:B------:R-:W-:Y:S01]  /*bce0*/  FMUL.FTZ R48, R3.reuse, R48 ;  /* 0x0000003003307220 */ /* 0x040fe20000410000 */
[----:B------:R-:W1:Y:S01]  /*bcf0*/  MUFU.EX2 R196, R196 ;  /* 0x000000c400c47308 */ /* 0x000e620000000800 */
[C---:B------:R-:W-:Y:S04]  /*bd00*/  HMMA.16816.F32 R140, R160.reuse, R176, R140 ;  /* 0x000000b0a08c723c */ /* 0x040fe8000000188c */
[C---:B------:R-:W-:Y:S02]  /*bd10*/  FMUL.FTZ R49, R3.reuse, R49 ;  /* 0x0000003103317220 */ /* 0x040fe40000410000 */
[C---:B------:R-:W-:Y:S02]  /*bd20*/  FMUL.FTZ R50, R2.reuse, R50 ;  /* 0x0000003202327220 */ /* 0x040fe40000410000 */
[C---:B------:R-:W-:Y:S01]  /*bd30*/  HMMA.16816.F32 R144, R160.reuse, R178, R144 ;  /* 0x000000b2a090723c */ /* 0x040fe20000001890 */
[----:B------:R-:W-:Y:S01]  /*bd40*/  LDSM.16.MT88.4 R176, [R222+0x2900] ;  /* 0x00290000deb0783b */ /* 0x000fe20000004200 */
[----:B------:R-:W-:Y:S02]  /*bd50*/  MUFU.EX2 R197, R197 ;  /* 0x000000c500c57308 */ /* 0x000fe40000000800 */
[C---:B------:R-:W-:Y:S02]  /*bd60*/  FMUL.FTZ R51, R2.reuse, R51 ;  /* 0x0000003302337220 */ /* 0x040fe40000410000 */
[C---:B------:R-:W-:Y:S02]  /*bd70*/  FMUL.FTZ R52, R3.reuse, R52 ;  /* 0x0000003403347220 */ /* 0x040fe40000410000 */
[C---:B--2---:R-:W-:Y:S04]  /*bd80*/  HMMA.16816.F32 R148, R160.reuse, R156, R148 ;  /* 0x0000009ca094723c */ /* 0x044fe80000001894 */
[C---:B------:R-:W-:Y:S01]  /*bd90*/  FMUL.FTZ R53, R3.reuse, R53 ;  /* 0x0000003503357220 */ /* 0x040fe20000410000 */
[----:B------:R-:W2:Y:S01]  /*bda0*/  MUFU.EX2 R198, R198 ;  /* 0x000000c600c67308 */ /* 0x000ea20000000800 */
[C---:B------:R-:W-:Y:S02]  /*bdb0*/  FMUL.FTZ R54, R2.reuse, R54 ;  /* 0x0000003602367220 */ /* 0x040fe40000410000 */
[C---:B------:R-:W-:Y:S01]  /*bdc0*/  HMMA.16816.F32 R152, R160.reuse, R158, R152 ;  /* 0x0000009ea098723c */ /* 0x040fe20000001898 */
[----:B------:R-:W2:Y:S03]  /*bdd0*/  LDSM.16.MT88.4 R156, [R221+0x2100] ;  /* 0x00210000dd9c783b */ /* 0x000ea60000004200 */
[C---:B------:R-:W-:Y:S02]  /*bde0*/  FMUL.FTZ R55, R2.reuse, R55 ;  /* 0x0000003702377220 */ /* 0x040fe40000410000 */
[C---:B------:R-:W-:Y:S01]  /*bdf0*/  FMUL.FTZ R56, R3.reuse, R56 ;  /* 0x0000003803387220 */ /* 0x040fe20000410000 */
[----:B------:R-:W-:Y:S01]  /*be00*/  MUFU.EX2 R199, R199 ;  /* 0x000000c700c77308 */ /* 0x000fe20000000800 */
[C---:B-1----:R-:W-:Y:S04]  /*be10*/  HMMA.16816.F32 R36, R160.reuse, R168, R36 ;  /* 0x000000a8a024723c */ /* 0x042fe80000001824 */
[C---:B------:R-:W-:Y:S02]  /*be20*/  FMUL.FTZ R57, R3.reuse, R57 ;  /* 0x0000003903397220 */ /* 0x040fe40000410000 */
[C---:B------:R-:W-:Y:S02]  /*be30*/  FMUL.FTZ R58, R2.reuse, R58 ;  /* 0x0000003a023a7220 */ /* 0x040fe40000410000 */
[C---:B------:R-:W-:Y:S01]  /*be40*/  HMMA.16816.F32 R40, R160.reuse, R170, R40 ;  /* 0x000000aaa028723c */ /* 0x040fe20000001828 */
[----:B------:R-:W1:Y:S01]  /*be50*/  LDSM.16.MT88.4 R168, [R220+0x2100] ;  /* 0x00210000dca8783b */ /* 0x000e620000004200 */
[----:B------:R-:W-:Y:S02]  /*be60*/  MUFU.EX2 R252, R252 ;  /* 0x000000fc00fc7308 */ /* 0x000fe40000000800 */
        /* <DEDUP_REMOVED lines=107> */
[----:B------:R-:W-:Y:S01]  /*c520*/  HMMA.16816.F32 R128, R160, R14, R128 ;  /* 0x0000000ea080723c */ /* 0x000fe20000001880 */
[----:B------:R-:W3:Y:S02]  /*c530*/  LDSM.16.MT88.4 R160, [R220+0x900] ;  /* 0x00090000dca0783b */ /* 0x000ee40000004200 */
[----:B------:R-:W-:Y:S01]  /*c540*/  MOV R3, R0 ;  /* 0x0000000000037202 */ /* 0x000fe20000000f00 */
[----:B------:R-:W-:Y:S01]  /*c550*/  FFMA.FTZ R184, R2, R239, R184 ;  /* 0x000000ef02b87223 */ /* 0x000fe200000100b8 */
[----:B------:R-:W-:Y:S01]  /*c560*/  MOV R2, R164 ;  /* 0x000000a400027202 */ /* 0x000fe20000000f00 */
[----:B------:R-:W-:Y:S01]  /*c570*/  FADD.FTZ R185, R165, R185 ;  /* 0x000000b9a5b97221 */ /* 0x000fe20000010000 */
[----:B------:R-:W-:Y:S01]  /*c580*/  F2FP.PACK_AB R14, R196, R195 ;  /* 0x000000c3c40e723e */ /* 0x000fe200000000ff */
[----:B------:R-:W-:Y:S01]  /*c590*/  FADD.FTZ R184, R186, R184 ;  /* 0x000000b8bab87221 */ /* 0x000fe20000010000 */
[----:B------:R-:W-:Y:S03]  /*c5a0*/  F2FP.PACK_AB R15, R198, R197 ;  /* 0x000000c5c60f723e */ /* 0x000fe600000000ff */
[----:B------:R-:W-:Y:S02]  /*c5b0*/  FADD.FTZ R166, R166, R185 ;  /* 0x000000b9a6a67221 */ /* 0x000fe40000010000 */
[----:B------:R-:W-:Y:S02]  /*c5c0*/  FADD.FTZ R184, R187, R184 ;  /* 0x000000b8bbb87221 */ /* 0x000fe40000010000 */
[C---:B--2---:R-:W-:Y:S05]  /*c5d0*/  HMMA.16816.F32 R4, R12.reuse, R156, R4 ;  /* 0x0000009c0c04723c */ /* 0x044fea0000001804 */
        /* <DEDUP_REMOVED lines=24> */
[C---:B------:R-:W-:Y:S07]  /*c760*/  HMMA.16816.F32 R44, R12.reuse, R176, R44 ;  /* 0x000000b00c2c723c */ /* 0x040fee000000182c */
[--C-:B------:R-:W-:Y:S01]  /*c770*/  FFMA.FTZ R176, R20, c[0x0][0x2d0], -R190.reuse ;  /* 0x0000b40014b07a23 */ /* 0x100fe200000108be */
[C---:B------:R-:W-:Y:S04]  /*c780*/  HMMA.16816.F32 R48, R12.reuse, R178, R48 ;  /* 0x000000b20c30723c */ /* 0x040fe80000001830 */
[----:B------:R-:W-:Y:S01]  /*c790*/  FFMA.FTZ R177, R21, c[0x0][0x2d0], -R190 ;  /* 0x0000b40015b17a23 */ /* 0x000fe200000108be */
[----:B------:R-:W-:Y:S02]  /*c7a0*/  MUFU.EX2 R176, R176 ;  /* 0x000000b000b07308 */ /* 0x000fe40000000800 */
[--C-:B------:R-:W-:Y:S01]  /*c7b0*/  FFMA.FTZ R178, R22, c[0x0][0x2d0], -R189.reuse ;  /* 0x0000b40016b27a23 */ /* 0x100fe200000108bd */
[C---:B--2---:R-:W-:Y:S04]  /*c7c0*/  HMMA.16816.F32 R52, R12.reuse, R156, R52 ;  /* 0x0000009c0c34723c */ /* 0x044fe80000001834 */
[--C-:B------:R-:W-:Y:S02]  /*c7d0*/  FFMA.FTZ R179, R23, c[0x0][0x2d0], -R189.reuse ;  /* 0x0000b40017b37a23 */ /* 0x100fe400000108bd */
[----:B------:R-:W-:Y:S01]  /*c7e0*/  LDSM.16.MT88.4 R20, [R221+0x6900] ;  /* 0x00690000dd14783b */ /* 0x000fe20000004200 */
[----:B------:R-:W-:Y:S01]  /*c7f0*/  MUFU.EX2 R177, R177 ;  /* 0x000000b100b17308 */ /* 0x000fe20000000800 */
[C---:B------:R-:W-:Y:S06]  /*c800*/  HMMA.16816.F32 R56, R12.reuse, R158, R56 ;  /* 0x0000009e0c38723c */ /* 0x040fec0000001838 */
[----:B------:R-:W2:Y:S02]  /*c810*/  LDSM.16.MT88.4 R156, [R220+0x4900] ;  /* 0x00490000dc9c783b */ /* 0x000ea40000004200 */
[C---:B----4-:R-:W-:Y:S01]  /*c820*/  HMMA.16816.F32 R60, R12.reuse, R16, R60 ;  /* 0x000000100c3c723c */ /* 0x050fe2000000183c */
[----:B------:R-:W4:Y:S07]  /*c830*/  MUFU.EX2 R178, R178 ;  /* 0x000000b200b27308 */ /* 0x000f2e0000000800 */
[C---:B------:R-:W-:Y:S01]  /*c840*/  HMMA.16816.F32 R64, R12.reuse, R18, R64 ;  /* 0x000000120c40723c */ /* 0x040fe20000001840 */
[----:B------:R-:W5:Y:S02]  /*c850*/  LDSM.16.MT88.4 R16, [R227+0x6900] ;  /* 0x00690000e310783b */ /* 0x000f640000004200 */
[----:B------:R-:W2:Y:S05]  /*c860*/  MUFU.EX2 R179, R179 ;  /* 0x000000b300b37308 */ /* 0x000eaa0000000800 */
[C---:B-1----:R-:W-:Y:S08]  /*c870*/  HMMA.16816.F32 R68, R12.reuse, R168, R68 ;  /* 0x000000a80c44723c */ /* 0x042ff00000001844 */
[C---:B------:R-:W-:Y:S01]  /*c880*/  HMMA.16816.F32 R72, R12.reuse, R170, R72 ;  /* 0x000000aa0c48723c */ /* 0x040fe20000001848 */
[----:B------:R-:W1:Y:S03]  /*c890*/  LDSM.16.MT88.4 R168, [R222+0x6900] ;  /* 0x00690000dea8783b */ /* 0x000e660000004200 */
[----:B----4-:R-:W-:Y:S04]  /*c8a0*/  FADD.FTZ R198, R178, R198 ;  /* 0x000000c6b2c67221 */ /* 0x010fe80000010000 */
[C---:B------:R-:W-:Y:S07]  /*c8b0*/  HMMA.16816.F32 R76, R12.reuse, R180, R76 ;  /* 0x000000b40c4c723c */ /* 0x040fee000000184c */
[--C-:B------:R-:W-:Y:S01]  /*c8c0*/  FFMA.FTZ R180, R24, c[0x0][0x2d0], -R190.reuse ;  /* 0x0000b40018b47a23 */ /* 0x100fe200000108be */
[C---:B------:R-:W-:Y:S04]  /*c8d0*/  HMMA.16816.F32 R80, R12.reuse, R182, R80 ;  /* 0x000000b60c50723c */ /* 0x040fe80000001850 */
[----:B------:R-:W-:Y:S01]  /*c8e0*/  FFMA.FTZ R181, R25, c[0x0][0x2d0], -R190 ;  /* 0x0000b40019b57a23 */ /* 0x000fe200000108be */
[----:B------:R-:W-:Y:S02]  /*c8f0*/  MUFU.EX2 R180, R180 ;  /* 0x000000b400b47308 */ /* 0x000fe40000000800 */
[--C-:B------:R-:W-:Y:S01]  /*c900*/  FFMA.FTZ R182, R26, c[0x0][0x2d0], -R189.reuse ;  /* 0x0000b4001ab67a23 */ /* 0x100fe200000108bd */
[C---:B---3--:R-:W-:Y:S04]  /*c910*/  HMMA.16816.F32 R84, R12.reuse, R160, R84 ;  /* 0x000000a00c54723c */ /* 0x048fe80000001854 */
[----:B------:R-:W-:Y:S02]  /*c920*/  FFMA.FTZ R183, R27, c[0x0][0x2d0], -R189 ;  /* 0x0000b4001bb77a23 */ /* 0x000fe400000108bd */
[----:B------:R-:W-:Y:S01]  /*c930*/  LDSM.16.MT88.4 R24, [R221+0x1100] ;  /* 0x00110000dd18783b */ /* 0x000fe20000004200 */
[----:B------:R-:W3:Y:S01]  /*c940*/  MUFU.EX2 R181, R181 ;  /* 0x000000b500b57308 */ /* 0x000ee20000000800 */
[C---:B------:R-:W-:Y:S06]  /*c950*/  HMMA.16816.F32 R88, R12.reuse, R162, R88 ;  /* 0x000000a20c58723c */ /* 0x040fec0000001858 */
[----:B------:R-:W-:Y:S02]  /*c960*/  LDSM.16.MT88.4 R160, [R222+0x1100] ;  /* 0x00110000dea0783b */ /* 0x000fe40000004200 */
[C---:B--2---:R-:W-:Y:S01]  /*c970*/  HMMA.16816.F32 R92, R12.reuse, R156, R92 ;  /* 0x0000009c0c5c723c */ /* 0x044fe2000000185c */
[----:B------:R-:W-:Y:S07]  /*c980*/  MUFU.EX2 R182, R182 ;  /* 0x000000b600b67308 */ /* 0x000fee0000000800 */
[C---:B------:R-:W-:Y:S01]  /*c990*/  HMMA.16816.F32 R96, R12.reuse, R158, R96 ;  /* 0x0000009e0c60723c */ /* 0x040fe20000001860 */
[----:B------:R-:W2:Y:S02]  /*c9a0*/  LDSM.16.MT88.4 R156, [R220+0x6900] ;  /* 0x00690000dc9c783b */ /* 0x000ea40000004200 */
[----:B------:R-:W4:Y:S05]  /*c9b0*/  MUFU.EX2 R183, R183 ;  /* 0x000000b700b77308 */ /* 0x000f2a0000000800 */
[C---:B-----5:R-:W-:Y:S08]  /*c9c0*/  HMMA.16816.F32 R100, R12.reuse, R16, R100 ;  /* 0x000000100c64723c */ /* 0x060ff00000001864 */
[C---:B------:R-:W-:Y:S01]  /*c9d0*/  HMMA.16816.F32 R104, R12.reuse, R18, R104 ;  /* 0x000000120c68723c */ /* 0x040fe20000001868 */
[----:B------:R-:W5:Y:S07]  /*c9e0*/  LDSM.16.MT88.4 R16, [R227+0x1100] ;  /* 0x00110000e310783b */ /* 0x000f6e0000004200 */
[C---:B-1----:R-:W-:Y:S08]  /*c9f0*/  HMMA.16816.F32 R108, R12.reuse, R168, R108 ;  /* 0x000000a80c6c723c */ /* 0x042ff0000000186c */
[C---:B------:R-:W-:Y:S01]  /*ca00*/  HMMA.16816.F32 R112, R12.reuse, R170, R112 ;  /* 0x000000aa0c70723c */ /* 0x040fe20000001870 */
[----:B------:R-:W1:Y:S07]  /*ca10*/  LDSM.16.MT88.4 R168, [R220+0x1100] ;  /* 0x00110000dca8783b */ /* 0x000e6e0000004200 */
[C---:B------:R-:W-:Y:S08]  /*ca20*/  HMMA.16816.F32 R116, R12.reuse, R20, R116 ;  /* 0x000000140c74723c */ /* 0x040ff00000001874 */
[C---:B------:R-:W-:Y:S01]  /*ca30*/  HMMA.16816.F32 R120, R12.reuse, R22, R120 ;  /* 0x000000160c78723c */ /* 0x040fe20000001878 */
[----:B------:R-:W1:Y:S07]  /*ca40*/  LDSM.16.MT88.4 R20, [R227+0x3100] ;  /* 0x00310000e314783b */ /* 0x000e6e0000004200 */
[C---:B--2---:R-:W-:Y:S08]  /*ca50*/  HMMA.16816.F32 R124, R12.reuse, R156, R124 ;  /* 0x0000009c0c7c723c */ /* 0x044ff0000000187c */
[----:B------:R-:W-:Y:S01]  /*ca60*/  HMMA.16816.F32 R128, R12, R158, R128 ;  /* 0x0000009e0c80723c */ /* 0x000fe20000001880 */
[----:B------:R-:W-:Y:S06]  /*ca70*/  LDSM.16.MT88.4 R156, [R221+0x3100] ;  /* 0x00310000dd9c783b */ /* 0x000fec0000004200 */
[----:B------:R-:W-:Y:S01]  /*ca80*/  F2FP.PACK_AB R12, R177, R176 ;  /* 0x000000b0b10c723e */ /* 0x000fe200000000ff */
[----:B------:R-:W-:Y:S01]  /*ca90*/  FADD.FTZ R176, R176, R195 ;  /* 0x000000c3b0b07221 */ /* 0x000fe20000010000 */
[----:B------:R-:W-:Y:S03]  /*caa0*/  F2FP.PACK_AB R13, R179, R178 ;  /* 0x000000b2b30d723e */ /* 0x000fe600000000ff */
[----:B---3--:R-:W-:Y:S01]  /*cab0*/  F2FP.PACK_AB R14, R181, R180 ;  /* 0x000000b4b50e723e */ /* 0x008fe200000000ff */
[----:B------:R-:W-:Y:S01]  /*cac0*/  FADD.FTZ R176, R177, R176 ;  /* 0x000000b0b1b07221 */ /* 0x000fe20000010000 */
[----:B----4-:R-:W-:Y:S01]  /*cad0*/  F2FP.PACK_AB R15, R183, R182 ;  /* 0x000000b6b70f723e */ /* 0x010fe200000000ff */
[----:B------:R-:W-:Y:S02]  /*cae0*/  FADD.FTZ R179, R179, R198 ;  /* 0x000000c6b3b37221 */ /* 0x000fe40000010000 */
[----:B------:R-:W-:Y:S02]  /*caf0*/  FADD.FTZ R180, R180, R176 ;  /* 0x000000b0b4b47221 */ /* 0x000fe40000010000 */
[----:B------:R-:W-:Y:S02]  /*cb00*/  FADD.FTZ R179, R182, R179 ;  /* 0x000000b3b6b37221 */ /* 0x000fe40000010000 */
[C---:B-----5:R-:W-:Y:S03]  /*cb10*/  HMMA.16816.F32 R4, R12.reuse, R16, R4 ;  /* 0x000000100c04723c */ /* 0x060fe60000001804 */
[----:B------:R-:W-:Y:S02]  /*cb20*/  FADD.FTZ R180, R181, R180 ;  /* 0x000000b4b5b47221 */ /* 0x000fe40000010000 */
[----:B------:R-:W-:Y:S03]  /*cb30*/  FADD.FTZ R183, R183, R179 ;  /* 0x000000b3b7b77221 */ /* 0x000fe60000010000 */
        /* <DEDUP_REMOVED lines=17> */
[C---:B------:R-:W-:Y:S08]  /*cc50*/  HMMA.16816.F32 R52, R12.reuse, R156, R52 ;  /* 0x0000009c0c34723c */ /* 0x040ff00000001834 */
[C---:B------:R-:W-:Y:S01]  /*cc60*/  HMMA.16816.F32 R56, R12.reuse, R158, R56 ;  /* 0x0000009e0c38723c */ /* 0x040fe20000001838 */
[----:B------:R-:W-:Y:S07]  /*cc70*/  LDSM.16.MT88.4 R156, [R221+0x7100] ;  /* 0x00710000dd9c783b */ /* 0x000fee0000004200 */
[C---:B---3--:R-:W-:Y:S08]  /*cc80*/  HMMA.16816.F32 R60, R12.reuse, R160, R60 ;  /* 0x000000a00c3c723c */ /* 0x048ff0000000183c */
[C---:B------:R-:W-:Y:S08]  /*cc90*/  HMMA.16816.F32 R64, R12.reuse, R162, R64 ;  /* 0x000000a20c40723c */ /* 0x040ff00000001840 */
[C---:B----4-:R-:W-:Y:S08]  /*cca0*/  HMMA.16816.F32 R68, R12.reuse, R24, R68 ;  /* 0x000000180c44723c */ /* 0x050ff00000001844 */
[C---:B------:R-:W-:Y:S01]  /*ccb0*/  HMMA.16816.F32 R72, R12.reuse, R26, R72 ;  /* 0x0000001a0c48723c */ /* 0x040fe20000001848 */
[----:B------:R-:W3:Y:S07]  /*ccc0*/  LDSM.16.MT88.4 R24, [R222+0x7100] ;  /* 0x00710000de18783b */ /* 0x000eee0000004200 */
[C---:B------:R-:W-:Y:S07]  /*ccd0*/  HMMA.16816.F32 R76, R12.reuse, R172, R76 ;  /* 0x000000ac0c4c723c */ /* 0x040fee000000184c */
[--C-:B------:R-:W-:Y:S01]  /*cce0*/  FFMA.FTZ R172, R28, c[0x0][0x2d0], -R190.reuse ;  /* 0x0000b4001cac7a23 */ /* 0x100fe200000108be */
[C---:B------:R-:W-:Y:S04]  /*ccf0*/  HMMA.16816.F32 R80, R12.reuse, R174, R80 ;  /* 0x000000ae0c50723c */ /* 0x040fe80000001850 */
[--C-:B------:R-:W-:Y:S01]  /*cd00*/  FFMA.FTZ R173, R29, c[0x0][0x2d0], -R190.reuse ;  /* 0x0000b4001dad7a23 */ /* 0x100fe200000108be */
[----:B------:R-:W-:Y:S01]  /*cd10*/  MUFU.EX2 R172, R172 ;  /* 0x000000ac00ac7308 */ /* 0x000fe20000000800 */
[----:B------:R-:W-:Y:S02]  /*cd20*/  FFMA.FTZ R190, R33, c[0x0][0x2d0], -R190 ;  /* 0x0000b40021be7a23 */ /* 0x000fe400000108be */
[C---:B-1----:R-:W-:Y:S04]  /*cd30*/  HMMA.16816.F32 R84, R12.reuse, R168, R84 ;  /* 0x000000a80c54723c */ /* 0x042fe80000001854 */
[--C-:B------:R-:W-:Y:S02]  /*cd40*/  FFMA.FTZ R174, R30, c[0x0][0x2d0], -R189.reuse ;  /* 0x0000b4001eae7a23 */ /* 0x100fe400000108bd */
[--C-:B------:R-:W-:Y:S01]  /*cd50*/  FFMA.FTZ R175, R31, c[0x0][0x2d0], -R189.reuse ;  /* 0x0000b4001faf7a23 */ /* 0x100fe200000108bd */
[----:B------:R-:W-:Y:S01]  /*cd60*/  MUFU.EX2 R173, R173 ;  /* 0x000000ad00ad7308 */ /* 0x000fe20000000800 */
[C---:B------:R-:W-:Y:S01]  /*cd70*/  HMMA.16816.F32 R88, R12.reuse, R170, R88 ;  /* 0x000000aa0c58723c */ /* 0x040fe20000001858 */
[----:B------:R-:W-:Y:S03]  /*cd80*/  LDSM.16.MT88.4 R28, [R222+0x1900] ;  /* 0x00190000de1c783b */ /* 0x000fe60000004200 */
[----:B------:R-:W-:Y:S04]  /*cd90*/  FFMA.FTZ R189, R35, c[0x0][0x2d0], -R189 ;  /* 0x0000b40023bd7a23 */ /* 0x000fe800000108bd */
[C---:B--2---:R-:W-:Y:S01]  /*cda0*/  HMMA.16816.F32 R92, R12.reuse, R16, R92 ;  /* 0x000000100c5c723c */ /* 0x044fe2000000185c */
[----:B------:R-:W-:Y:S01]  /*cdb0*/  LDSM.16.MT88.4 R32, [R220+0x1900] ;  /* 0x00190000dc20783b */ /* 0x000fe20000004200 */
[----:B------:R-:W1:Y:S06]  /*cdc0*/  MUFU.EX2 R174, R174 ;  /* 0x000000ae00ae7308 */ /* 0x000e6c0000000800 */
[C---:B------:R-:W-:Y:S01]  /*cdd0*/  HMMA.16816.F32 R96, R12.reuse, R18, R96 ;  /* 0x000000120c60723c */ /* 0x040fe20000001860 */
[----:B------:R-:W2:Y:S03]  /*cde0*/  LDSM.16.MT88.4 R16, [R220+0x7100] ;  /* 0x00710000dc10783b */ /* 0x000ea60000004200 */
[----:B------:R-:W4:Y:S04]  /*cdf0*/  MUFU.EX2 R175, R175 ;  /* 0x000000af00af7308 */ /* 0x000f280000000800 */
[C---:B------:R-:W-:Y:S01]  /*ce00*/  HMMA.16816.F32 R100, R12.reuse, R20, R100 ;  /* 0x000000140c64723c */ /* 0x040fe20000001864 */
[----:B------:R-:W-:Y:S05]  /*ce10*/  LDSM.16.MT88.4 R168, [R227+0x3900] ;  /* 0x00390000e3a8783b */ /* 0x000fea0000004200 */
[----:B------:R-:W-:Y:S02]  /*ce20*/  MUFU.EX2 R190, R190 ;  /* 0x000000be00be7308 */ /* 0x000fe40000000800 */
[C---:B------:R-:W-:Y:S01]  /*ce30*/  HMMA.16816.F32 R104, R12.reuse, R22, R104 ;  /* 0x000000160c68723c */ /* 0x040fe20000001868 */
[----:B------:R-:W5:Y:S03]  /*ce40*/  LDSM.16.MT88.4 R20, [R227+0x1900] ;  /* 0x00190000e314783b */ /* 0x000f660000004200 */
[----:B-1----:R-:W-:Y:S04]  /*ce50*/  FADD.FTZ R183, R174, R183 ;  /* 0x000000b7aeb77221 */ /* 0x002fe80000010000 */
[C---:B---3--:R-:W-:Y:S01]  /*ce60*/  HMMA.16816.F32 R108, R12.reuse, R24, R108 ;  /* 0x000000180c6c723c */ /* 0x048fe2000000186c */
[----:B------:R-:W1:Y:S03]  /*ce70*/  MUFU.EX2 R189, R189 ;  /* 0x000000bd00bd7308 */ /* 0x000e660000000800 */
[----:B----4-:R-:W-:Y:S04]  /*ce80*/  FADD.FTZ R183, R175, R183 ;  /* 0x000000b7afb77221 */ /* 0x010fe80000010000 */
[C---:B------:R-:W-:Y:S01]  /*ce90*/  HMMA.16816.F32 R112, R12.reuse, R26, R112 ;  /* 0x0000001a0c70723c */ /* 0x040fe20000001870 */
[----:B------:R-:W3:Y:S03]  /*cea0*/  LDSM.16.MT88.4 R24, [R221+0x1900] ;  /* 0x00190000dd18783b */ /* 0x000ee60000004200 */
[----:B------:R-:W-:Y:S04]  /*ceb0*/  FADD.FTZ R183, R252, R183 ;  /* 0x000000b7fcb77221 */ /* 0x000fe80000010000 */
[C---:B------:R-:W-:Y:S08]  /*cec0*/  HMMA.16816.F32 R116, R12.reuse, R156, R116 ;  /* 0x0000009c0c74723c */ /* 0x040ff00000001874 */
[C---:B------:R-:W-:Y:S04]  /*ced0*/  HMMA.16816.F32 R120, R12.reuse, R158, R120 ;  /* 0x0000009e0c78723c */ /* 0x040fe80000001878 */
[----:B-1----:R-:W-:Y:S04]  /*cee0*/  FADD.FTZ R239, R189, R183 ;  /* 0x000000b7bdef7221 */ /* 0x002fe80000010000 */
[C---:B--2---:R-:W-:Y:S08]  /*cef0*/  HMMA.16816.F32 R124, R12.reuse, R16, R124 ;  /* 0x000000100c7c723c */ /* 0x044ff0000000187c */
[----:B------:R-:W-:Y:S01]  /*cf00*/  HMMA.16816.F32 R128, R12, R18, R128 ;  /* 0x000000120c80723c */ /* 0x000fe20000001880 */
[----:B------:R-:W1:Y:S06]  /*cf10*/  LDSM.16.MT88.4 R16, [R222+0x3900] ;  /* 0x00390000de10783b */ /* 0x000e6c0000004200 */
[----:B------:R-:W-:Y:S01]  /*cf20*/  F2FP.PACK_AB R12, R173, R172 ;  /* 0x000000acad0c723e */ /* 0x000fe200000000ff */
[----:B------:R-:W-:Y:S01]  /*cf30*/  FADD.FTZ R172, R172, R180 ;  /* 0x000000b4acac7221 */ /* 0x000fe20000010000 */
[----:B------:R-:W-:Y:S03]  /*cf40*/  F2FP.PACK_AB R13, R175, R174 ;  /* 0x000000aeaf0d723e */ /* 0x000fe600000000ff */
[C---:B------:R-:W-:Y:S01]  /*cf50*/  F2FP.PACK_AB R14, R190.reuse, R199 ;  /* 0x000000c7be0e723e */ /* 0x040fe200000000ff */
[----:B------:R-:W-:Y:S01]  /*cf60*/  FADD.FTZ R172, R173, R172 ;  /* 0x000000acadac7221 */ /* 0x000fe20000010000 */
[----:B------:R-:W-:Y:S03]  /*cf70*/  F2FP.PACK_AB R15, R189, R252 ;  /* 0x000000fcbd0f723e */ /* 0x000fe600000000ff */
[----:B------:R-:W-:Y:S04]  /*cf80*/  FADD.FTZ R172, R199, R172 ;  /* 0x000000acc7ac7221 */ /* 0x000fe80000010000 */
[C---:B-----5:R-:W-:Y:S01]  /*cf90*/  HMMA.16816.F32 R160, R12.reuse, R20, R4 ;  /* 0x000000140ca0723c */ /* 0x060fe20000001804 */
[----:B------:R-:W2:Y:S02]  /*cfa0*/  LDSM.16.MT88.4 R4, [R221+0x3900] ;  /* 0x00390000dd04783b */ /* 0x000ea40000004200 */
[----:B------:R-:W-:Y:S05]  /*cfb0*/  FADD.FTZ R240, R190, R172 ;  /* 0x000000acbef07221 */ /* 0x000fea0000010000 */
[C---:B------:R-:W-:Y:S01]  /*cfc0*/  HMMA.16816.F32 R156, R12.reuse, R22, R8 ;  /* 0x000000160c9c723c */ /* 0x040fe20000001808 */
[----:B------:R-:W4:Y:S07]  /*cfd0*/  LDSM.16.MT88.4 R8, [R220+0x3900] ;  /* 0x00390000dc08783b */ /* 0x000f2e0000004200 */
[C---:B------:R-:W-:Y:S01]  /*cfe0*/  HMMA.16816.F32 R132, R12.reuse, R28, R132 ;  /* 0x0000001c0c84723c */ /* 0x040fe20000001884 */
[----:B------:R-:W5:Y:S07]  /*cff0*/  LDSM.16.MT88.4 R20, [R227+0x5900] ;  /* 0x00590000e314783b */ /* 0x000f6e0000004200 */
[C---:B------:R-:W-:Y:S01]  /*d000*/  HMMA.16816.F32 R136, R12.reuse, R30, R136 ;  /* 0x0000001e0c88723c */ /* 0x040fe20000001888 */
[----:B------:R-:W-:Y:S07]  /*d010*/  LDSM.16.MT88.4 R28, [R221+0x5900] ;  /* 0x00590000dd1c783b */ /* 0x000fee0000004200 */
[C---:B---3--:R-:W-:Y:S08]  /*d020*/  HMMA.16816.F32 R140, R12.reuse, R24, R140 ;  /* 0x000000180c8c723c */ /* 0x048ff0000000188c */
[C---:B------:R-:W-:Y:S01]  /*d030*/  HMMA.16816.F32 R144, R12.reuse, R26, R144 ;  /* 0x0000001a0c90723c */ /* 0x040fe20000001890 */
[----:B------:R-:W3:Y:S07]  /*d040*/  LDSM.16.MT88.4 R24, [R222+0x5900] ;  /* 0x00590000de18783b */ /* 0x000eee0000004200 */
[C---:B------:R-:W-:Y:S08]  /*d050*/  HMMA.16816.F32 R148, R12.reuse, R32, R148 ;  /* 0x000000200c94723c */ /* 0x040ff00000001894 */
[C---:B------:R-:W-:Y:S01]  /*d060*/  HMMA.16816.F32 R152, R12.reuse, R34, R152 ;  /* 0x000000220c98723c */ /* 0x040fe20000001898 */
[----:B------:R-:W3:Y:S07]  /*d070*/  LDSM.16.MT88.4 R32, [R220+0x5900] ;  /* 0x00590000dc20783b */ /* 0x000eee0000004200 */
        /* <DEDUP_REMOVED lines=24> */
[C---:B----4-:R-:W-:Y:S08]  /*d200*/  HMMA.16816.F32 R116, R12.reuse, R8, R116 ;  /* 0x000000080c74723c */ /* 0x050ff00000001874 */
[C---:B------:R-:W-:Y:S08]  /*d210*/  HMMA.16816.F32 R120, R12.reuse, R10, R120 ;  /* 0x0000000a0c78723c */ /* 0x040ff00000001878 */
[C---:B-1----:R-:W-:Y:S08]  /*d220*/  HMMA.16816.F32 R124, R12.reuse, R16, R124 ;  /* 0x000000100c7c723c */ /* 0x042ff0000000187c */
[----:B------:R-:W-:Y:S07]  /*d230*/  HMMA.16816.F32 R128, R12, R18, R128 ;  /* 0x000000120c80723c */ /* 0x000fee0000001880 */
[----:B------:R-:W-:Y:S01]  /*d240*/  MOV R12, R164 ;  /* 0x000000a4000c7202 */ /* 0x000fe20000000f00 */
[----:B------:R-:W-:-:S05]  /*d250*/  @P0 BRA `(.L_x_2770) ;  /* 0xffffcc1000000947 */ /* 0x000fca000383ffff */
.L_x_2767:
[----:B------:R-:W-:-:S06]  /*d260*/  UISETP.GE.AND UP0, UPT, UR21, UR7, UPT ;  /* 0x000000071500728c */ /* 0x000fcc000bf06270 */
[----:B------:R-:W-:-:S13]  /*d270*/  PLOP3.LUT P0, PT, PT, PT, UP0, 0x40, 0x0 ;  /* 0x000000000000781c */ /* 0x000fda0003f0e808 */
[----:B------:R-:W-:Y:S05]  /*d280*/  @P0 BRA `(.L_x_2771) ;  /* 0x0000401000000947 */ /* 0x000fea0003800000 */
[----:B------:R-:W-:Y:S01]  /*d290*/  SHF.R.S32.HI R244, RZ, 0x1f, R235 ;  /* 0x0000001ffff47819 */ /* 0x000fe200000114eb */
[----:B------:R-:W-:Y:S01]  /*d2a0*/  IMAD.MOV.U32 R2, RZ, RZ, R12 ;  /* 0x000000ffff027224 */ /* 0x000fe200078e000c */
[C---:B------:R-:W-:Y:S01]  /*d2b0*/  SHF.L.U64.HI R242, R202.reuse, 0x1, R242 ;  /* 0x00000001caf27819 */ /* 0x040fe200000102f2 */
[----:B------:R-:W-:Y:S01]  /*d2c0*/  IMAD.MOV.U32 R3, RZ, RZ, R0 ;  /* 0x000000ffff037224 */ /* 0x000fe200078e0000 */
[C---:B------:R-:W-:Y:S01]  /*d2d0*/  SHF.L.U64.HI R244, R235.reuse, 0x1, R244 ;  /* 0x00000001ebf47819 */ /* 0x040fe200000102f4 */
[----:B------:R-:W-:Y:S01]  /*d2e0*/  IMAD.SHL.U32 R243, R235, 0x2, RZ ;  /* 0x00000002ebf37824 */ /* 0x000fe200078e00ff */
[----:B------:R-:W-:Y:S01]  /*d2f0*/  SHF.L.U32 R245, R202, 0x1, RZ ;  /* 0x00000001caf57819 */ /* 0x000fe200000006ff */
[C---:B------:R-:W-:Y:S01]  /*d300*/  IMAD.SHL.U32 R246, R201.reuse, 0x2, RZ ;  /* 0x00000002c9f67824 */ /* 0x040fe200078e00ff */
[----:B------:R-:W-:Y:S02]  /*d310*/  SHF.L.U64.HI R241, R201, 0x1, R241 ;  /* 0x00000001c9f17819 */ /* 0x000fe400000102f1 */
[----:B------:R-:W-:-:S02]  /*d320*/  SHF.L.U64.HI R247, R200, 0x1, R203 ;  /* 0x00000001c8f77819 */ /* 0x000fc400000102cb */
[----:B------:R-:W-:Y:S02]  /*d330*/  SHF.L.U32 R248, R200, 0x1, RZ ;  /* 0x00000001c8f87819 */ /* 0x000fe400000006ff */
.L_x_2781:
        /* <DEDUP_REMOVED lines=22> */
[----:B------:R-:W-:Y:S04]  /*d4a0*/  SHFL.IDX PT, R0, R0, 0x1, 0x181f ;  /* 0x00381f0000007f89 */ /* 0x000fe800000e0000 */
[----:B------:R-:W4:Y:S04]  /*d4b0*/  LDSM.16.M88.4 R24, [R229+0x9100] ;  /* 0x00910000e518783b */ /* 0x000f280000000200 */
[----:B------:R-:W5:Y:S04]  /*d4c0*/  SHFL.IDX PT, R28, R28, 0x1, 0x181f ;  /* 0x00381f001c1c7f89 */ /* 0x000f6800000e0000 */
[----:B------:R-:W4:Y:S04]  /*d4d0*/  LDSM.16.M88.4 R164, [R229+0x9900] ;  /* 0x00990000e5a4783b */ /* 0x000f280000000200 */
[----:B------:R-:W-:Y:S04]  /*d4e0*/  LDSM.16.M88.4 R168, [R226+0x10100] ;  /* 0x01010000e2a8783b */ /* 0x000fe80000000200 */
[----:B------:R-:W5:Y:S01]  /*d4f0*/  LDSM.16.M88.4 R172, [R228] ;  /* 0x00000000e4ac783b */ /* 0x000f620000000200 */
[C---:B-1----:R-:W-:Y:S03]  /*d500*/  HMMA.16816.F32 R4, R32.reuse, R8, RZ ;  /* 0x000000082004723c */ /* 0x042fe600000018ff */
[----:B------:R-:W1:Y:S01]  /*d510*/  LDSM.16.M88.4 R176, [R219] ;  /* 0x00000000dbb0783b */ /* 0x000e620000000200 */
[----:B--2---:R-:W-:Y:S03]  /*d520*/  IADD3 R188, P0, R190, R243, RZ ;  /* 0x000000f3bebc7210 */ /* 0x004fe60007f1e0ff */
[----:B------:R-:W2:Y:S01]  /*d530*/  LDSM.16.M88.4 R180, [R218] ;  /* 0x00000000dab4783b */ /* 0x000ea20000000200 */
[C---:B------:R-:W-:Y:S01]  /*d540*/  HMMA.16816.F32 R8, R32.reuse, R10, RZ ;  /* 0x0000000a2008723c */ /* 0x040fe200000018ff */
[----:B---3--:R-:W-:Y:S02]  /*d550*/  IMAD.X R189, R20, 0x1, R244, P0 ;  /* 0x0000000114bd7824 */ /* 0x008fe400000e06f4 */
[----:B------:R-:W3:Y:S01]  /*d560*/  LDSM.16.M88.4 R184, [R217] ;  /* 0x00000000d9b8783b */ /* 0x000ee20000000200 */
[----:B------:R-:W-:Y:S03]  /*d570*/  IADD3 R196, P0, R190, R245, RZ ;  /* 0x000000f5bec47210 */ /* 0x000fe60007f1e0ff */
[----:B------:R-:W-:Y:S01]  /*d580*/  @!PT LDS RZ, [RZ] ;  /* 0x00000000fffff984 */ /* 0x000fe20000000800 */
[----:B------:R-:W-:Y:S01]  /*d590*/  @!PT LDS RZ, [RZ] ;  /* 0x00000000fffff984 */ /* 0x000fe20000000800 */
[----:B------:R-:W-:Y:S01]  /*d5a0*/  @!PT LDS RZ, [RZ] ;  /* 0x00000000fffff984 */ /* 0x000fe20000000800 */
[----:B------:R1:W-:Y:S01]  /*d5b0*/  LDGSTS.E.BYPASS.LTC128B.128 [R238], [R188.64], !P2 ;  /* 0x00000000bcee7fae */ /* 0x0003e2000d101d50 */
[C---:B------:R-:W-:Y:S01]  /*d5c0*/  HMMA.16816.F32 R12, R32.reuse, R16, RZ ;  /* 0x00000010200c723c */ /* 0x040fe200000018ff */
[----:B------:R-:W-:Y:S03]  /*d5d0*/  IMAD.X R197, R20, 0x1, R242, P0 ;  /* 0x0000000114c57824 */ /* 0x000fe600000e06f2 */
[----:B------:R-:W-:Y:S02]  /*d5e0*/  IADD3 R192, P0, R190, R246, RZ ;  /* 0x000000f6bec07210 */ /* 0x000fe40007f1e0ff */
[----:B------:R2:W-:Y:S02]  /*d5f0*/  LDGSTS.E.BYPASS.LTC128B.128 [R238+0x2000], [R196.64], !P6 ;  /* 0x02000000c4ee7fae */ /* 0x0005e4000f101d50 */
[C---:B------:R-:W-:Y:S01]  /*d600*/  HMMA.16816.F32 R16, R32.reuse, R18, RZ ;  /* 0x000000122010723c */ /* 0x040fe200000018ff */
[----:B------:R-:W-:Y:S03]  /*d610*/  IMAD.X R193, R20, 0x1, R241, P0 ;  /* 0x0000000114c17824 */ /* 0x000fe600000e06f1 */
[----:B------:R-:W-:Y:S02]  /*d620*/  IADD3 R190, P0, R190, R248, RZ ;  /* 0x000000f8bebe7210 */ /* 0x000fe40007f1e0ff */
[----:B------:R2:W-:Y:S03]  /*d630*/  LDGSTS.E.BYPASS.LTC128B.128 [R238+0x4000], [R192.64], !P5 ;  /* 0x04000000c0ee7fae */ /* 0x0005e6000e901d50 */
[----:B------:R-:W-:Y:S02]  /*d640*/  IMAD.X R191, R20, 0x1, R247, P0 ;  /* 0x0000000114bf7824 */ /* 0x000fe400000e06f7 */
[C---:B----4-:R-:W-:Y:S01]  /*d650*/  HMMA.16816.F32 R20, R32.reuse, R24, RZ ;  /* 0x000000182014723c */ /* 0x050fe200000018ff */
[----:B------:R-:W-:Y:S02]  /*d660*/  IADD3 R30, P0, R0, R243, RZ ;  /* 0x000000f3001e7210 */ /* 0x000fe40007f1e0ff */
[----:B------:R4:W-:Y:S03]  /*d670*/  LDGSTS.E.BYPASS.LTC128B.128 [R238+0x6000], [R190.64], !P4 ;  /* 0x06000000beee7fae */ /* 0x0009e6000e101d50 */
[----:B-----5:R-:W-:Y:S01]  /*d680*/  IMAD.X R31, R28, 0x1, R244, P0 ;  /* 0x000000011c1f7824 */ /* 0x020fe200000e06f4 */
[----:B------:R-:W-:Y:S01]  /*d690*/  IADD3 R194, P0, R0, R245, RZ ;  /* 0x000000f500c27210 */ /* 0x000fe20007f1e0ff */
[C---:B------:R-:W-:Y:S03]  /*d6a0*/  HMMA.16816.F32 R24, R32.reuse, R26, RZ ;  /* 0x0000001a2018723c */ /* 0x040fe600000018ff */
[----:B------:R5:W-:Y:S01]  /*d6b0*/  LDGSTS.E.BYPASS.LTC128B.128 [R238+0x1000], [R30.64], !P2 ;  /* 0x010000001eee7fae */ /* 0x000be2000d101d50 */
[----:B------:R-:W-:Y:S01]  /*d6c0*/  IMAD.X R195, R28, 0x1, R242, P0 ;  /* 0x000000011cc37824 */ /* 0x000fe200000e06f2 */
[----:B-1----:R-:W-:Y:S04]  /*d6d0*/  IADD3 R188, P0, R0, R246, RZ ;  /* 0x000000f600bc7210 */ /* 0x002fe80007f1e0ff */
[----:B------:R1:W-:Y:S03]  /*d6e0*/  LDGSTS.E.BYPASS.LTC128B.128 [R238+0x3000], [R194.64], !P6 ;  /* 0x03000000c2ee7fae */ /* 0x0003e6000f101d50 */
[----:B------:R-:W-:Y:S01]  /*d6f0*/  IMAD.X R189, R28, 0x1, R241, P0 ;  /* 0x000000011cbd7824 */ /* 0x000fe200000e06f1 */
[----:B--2---:R-:W-:Y:S04]  /*d700*/  IADD3 R192, P0, R0, R248, RZ ;  /* 0x000000f800c07210 */ /* 0x004fe80007f1e0ff */
[----:B------:R4:W-:Y:S01]  /*d710*/  LDGSTS.E.BYPASS.LTC128B.128 [R238+0x5000], [R188.64], !P5 ;  /* 0x05000000bcee7fae */ /* 0x0009e2000e901d50 */
[----:B------:R-:W-:Y:S01]  /*d720*/  IMAD.X R193, R28, 0x1, R247, P0 ;  /* 0x000000011cc17824 */ /* 0x000fe200000e06f7 */
[----:B------:R-:W-:Y:S04]  /*d730*/  PLOP3.LUT P0, PT, PT, PT, UP0, 0x40, 0x0 ;  /* 0x000000000000781c */ /* 0x000fe80003f0e808 */
[----:B------:R1:W-:Y:S04]  /*d740*/  LDGSTS.E.BYPASS.LTC128B.128 [R238+0x7000], [R192.64], !P4 ;  /* 0x07000000c0ee7fae */ /* 0x0003e8000e101d50 */
[----:B------:R-:W-:Y:S01]  /*d750*/  LDSM.16.M88.4 R196, [R224+0x8900] ;  /* 0x00890000e0c4783b */ /* 0x000fe20000000200 */
[C---:B-----5:R-:W-:Y:S03]  /*d760*/  HMMA.16816.F32 R28, R32.reuse, R164, RZ ;  /* 0x000000a4201c723c */ /* 0x060fe600000018ff */
[----:B------:R-:W0:Y:S04]  /*d770*/  LDGDEPBAR ;  /* 0x00000000000079af */ /* 0x000e280000000000 */
[----:B------:R-:W-:Y:S01]  /*d780*/  LDSM.16.M88.4 R200, [R224+0x9900] ;  /* 0x00990000e0c8783b */ /* 0x000fe20000000200 */
[----:B------:R-:W-:Y:S03]  /*d790*/  HMMA.16816.F32 R32, R32, R166, RZ ;  /* 0x000000a62020723c */ /* 0x000fe600000018ff */
[----:B------:R-:W-:Y:S04]  /*d7a0*/  LDSM.16.M88.4 R164, [R224+0x9100] ;  /* 0x00910000e0a4783b */ /* 0x000fe80000000200 */
[----:B----4-:R-:W-:Y:S01]  /*d7b0*/  LDSM.16.M88.4 R188, [R225+0x10100] ;  /* 0x01010000e1bc783b */ /* 0x010fe20000000200 */
[C---:B------:R-:W-:Y:S03]  /*d7c0*/  HMMA.16816.F32 R4, R168.reuse, R172, R4 ;  /* 0x000000aca804723c */ /* 0x040fe60000001804 */
[----:B-1----:R-:W1:Y:S05]  /*d7d0*/  LDSM.16.M88.4 R192, [R224+0x8100] ;  /* 0x00810000e0c0783b */ /* 0x002e6a0000000200 */
[C---:B------:R-:W-:Y:S01]  /*d7e0*/  HMMA.16816.F32 R8, R168.reuse, R174, R8 ;  /* 0x000000aea808723c */ /* 0x040fe20000001808 */
[----:B------:R-:W-:Y:S07]  /*d7f0*/  LDSM.16.M88.4 R172, [R223+0x10100] ;  /* 0x01010000dfac783b */ /* 0x000fee0000000200 */
[C---:B------:R-:W-:Y:S08]  /*d800*/  HMMA.16816.F32 R12, R168.reuse, R176, R12 ;  /* 0x000000b0a80c723c */ /* 0x040ff0000000180c */
[C---:B------:R-:W-:Y:S01]  /*d810*/  HMMA.16816.F32 R16, R168.reuse, R178, R16 ;  /* 0x000000b2a810723c */ /* 0x040fe20000001810 */
[----:B------:R-:W2:Y:S07]  /*d820*/  LDSM.16.M88.4 R176, [R216] ;  /* 0x00000000d8b0783b */ /* 0x000eae0000000200 */
[C---:B------:R-:W-:Y:S08]  /*d830*/  HMMA.16816.F32 R20, R168.reuse, R180, R20 ;  /* 0x000000b4a814723c */ /* 0x040ff00000001814 */
[C---:B------:R-:W-:Y:S01]  /*d840*/  HMMA.16816.F32 R24, R168.reuse, R182, R24 ;  /* 0x000000b6a818723c */ /* 0x040fe20000001818 */
[----:B------:R-:W4:Y:S07]  /*d850*/  LDSM.16.M88.4 R180, [R216+0x800] ;  /* 0x00080000d8b4783b */ /* 0x000f2e0000000200 */
        /* <DEDUP_REMOVED lines=18> */
[C---:B------:R-:W-:Y:S01]  /*d980*/  HMMA.16816.F32 R8, R172.reuse, R178, R8 ;  /* 0x000000b2ac08723c */ /* 0x040fe20000001808 */
[----:B------:R-:W-:Y:S07]  /*d990*/  LDSM.16.M88.4 R176, [R215] ;  /* 0x00000000d7b0783b */ /* 0x000fee0000000200 */
[C---:B----4-:R-:W-:Y:S08]  /*d9a0*/  HMMA.16816.F32 R12, R172.reuse, R180, R12 ;  /* 0x000000b4ac0c723c */ /* 0x050ff0000000180c */
[C---:B------:R-:W-:Y:S01]  /*d9b0*/  HMMA.16816.F32 R16, R172.reuse, R182, R16 ;  /* 0x000000b6ac10723c */ /* 0x040fe20000001810 */
[----:B------:R-:W-:Y:S07]  /*d9c0*/  LDSM.16.M88.4 R180, [R214] ;  /* 0x00000000d6b4783b */ /* 0x000fee0000000200 */
[C---:B---3--:R-:W-:Y:S08]  /*d9d0*/  HMMA.16816.F32 R20, R172.reuse, R168, R20 ;  /* 0x000000a8ac14723c */ /* 0x048ff00000001814 */
[C---:B------:R-:W-:Y:S01]  /*d9e0*/  HMMA.16816.F32 R24, R172.reuse, R170, R24 ;  /* 0x000000aaac18723c */ /* 0x040fe20000001818 */
[----:B------:R-:W2:Y:S07]  /*d9f0*/  LDSM.16.M88.4 R168, [R226+0x14100] ;  /* 0x01410000e2a8783b */ /* 0x000eae0000000200 */
[C---:B-----5:R-:W-:Y:S08]  /*da00*/  HMMA.16816.F32 R28, R172.reuse, R184, R28 ;  /* 0x000000b8ac1c723c */ /* 0x060ff0000000181c */
[----:B------:R-:W-:Y:S01]  /*da10*/  HMMA.16816.F32 R32, R172, R186, R32 ;  /* 0x000000baac20723c */ /* 0x000fe20000001820 */
[----:B------:R-:W3:Y:S04]  /*da20*/  LDSM.16.M88.4 R172, [R213] ;  /* 0x00000000d5ac783b */ /* 0x000ee80000000200 */
[----:B------:R-:W4:Y:S03]  /*da30*/  LDSM.16.M88.4 R184, [R212] ;  /* 0x00000000d4b8783b */ /* 0x000f260000000200 */
        /* <DEDUP_REMOVED lines=11> */
[----:B------:R-:W5:Y:S04]  /*daf0*/  LDSM.16.M88.4 R164, [R224+0xb100] ;  /* 0x00b10000e0a4783b */ /* 0x000f680000000200 */
[----:B------:R-:W1:Y:S03]  /*db00*/  LDSM.16.M88.4 R200, [R224+0xb900] ;  /* 0x00b90000e0c8783b */ /* 0x000e660000000200 */
[C---:B--2---:R-:W-:Y:S08]  /*db10*/  HMMA.16816.F32 R4, R168.reuse, R176, R4 ;  /* 0x000000b0a804723c */ /* 0x044ff00000001804 */
[C---:B------:R-:W-:Y:S01]  /*db20*/  HMMA.16816.F32 R8, R168.reuse, R178, R8 ;  /* 0x000000b2a808723c */ /* 0x040fe20000001808 */
[----:B------:R-:W-:Y:S07]  /*db30*/  LDSM.16.M88.4 R176, [R216+0x2000] ;  /* 0x00200000d8b0783b */ /* 0x000fee0000000200 */
[C---:B------:R-:W-:Y:S08]  /*db40*/  HMMA.16816.F32 R12, R168.reuse, R180, R12 ;  /* 0x000000b4a80c723c */ /* 0x040ff0000000180c */
[C---:B------:R-:W-:Y:S01]  /*db50*/  HMMA.16816.F32 R16, R168.reuse, R182, R16 ;  /* 0x000000b6a810723c */ /* 0x040fe20000001810 */
        /* <DEDUP_REMOVED lines=8> */
[C---:B-1----:R-:W-:Y:S08]  /*dbe0*/  HMMA.16816.F32 R4, R188.reuse, R192, R4 ;  /* 0x000000c0bc04723c */ /* 0x042ff00000001804 */
[C---:B------:R-:W-:Y:S01]  /*dbf0*/  HMMA.16816.F32 R8, R188.reuse, R194, R8 ;  /* 0x000000c2bc08723c */ /* 0x040fe20000001808 */
[----:B------:R-:W-:Y:S07]  /*dc00*/  LDSM.16.M88.4 R192, [R229+0xc100] ;  /* 0x00c10000e5c0783b */ /* 0x000fee0000000200 */
[C---:B------:R-:W-:Y:S08]  /*dc10*/  HMMA.16816.F32 R12, R188.reuse, R196, R12 ;  /* 0x000000c4bc0c723c */ /* 0x040ff0000000180c */
[C---:B------:R-:W-:Y:S01]  /*dc20*/  HMMA.16816.F32 R16, R188.reuse, R198, R16 ;  /* 0x000000c6bc10723c */ /* 0x040fe20000001810 */
[----:B------:R-:W-:Y:S07]  /*dc30*/  LDSM.16.M88.4 R196, [R229+0xc900] ;  /* 0x00c90000e5c4783b */ /* 0x000fee0000000200 */
[C---:B-----5:R-:W-:Y:S08]  /*dc40*/  HMMA.16816.F32 R20, R188.reuse, R164, R20 ;  /* 0x000000a4bc14723c */ /* 0x060ff00000001814 */
        /* <DEDUP_REMOVED lines=8> */
[----:B------:R-:W-:Y:S07]  /*dcd0*/  LDSM.16.M88.4 R176, [R211] ;  /* 0x00000000d3b0783b */ /* 0x000fee0000000200 */
[C---:B------:R-:W-:Y:S08]  /*dce0*/  HMMA.16816.F32 R12, R172.reuse, R180, R12 ;  /* 0x000000b4ac0c723c */ /* 0x040ff0000000180c */
[C---:B------:R-:W-:Y:S01]  /*dcf0*/  HMMA.16816.F32 R16, R172.reuse, R182, R16 ;  /* 0x000000b6ac10723c */ /* 0x040fe20000001810 */
[----:B------:R-:W-:Y:S07]  /*dd00*/  LDSM.16.M88.4 R180, [R210] ;  /* 0x00000000d2b4783b */ /* 0x000fee0000000200 */
[C---:B---3--:R-:W-:Y:S08]  /*dd10*/  HMMA.16816.F32 R20, R172.reuse, R168, R20 ;  /* 0x000000a8ac14723c */ /* 0x048ff00000001814 */
[C---:B------:R-:W-:Y:S01]  /*dd20*/  HMMA.16816.F32 R24, R172.reuse, R170, R24 ;  /* 0x000000aaac18723c */ /* 0x040fe20000001818 */
[----:B------:R-:W2:Y:S07]  /*dd30*/  LDSM.16.M88.4 R168, [R226+0x18100] ;  /* 0x01810000e2a8783b */ /* 0x000eae0000000200 */
[C---:B----4-:R-:W-:Y:S08]  /*dd40*/  HMMA.16816.F32 R28, R172.reuse, R184, R28 ;  /* 0x000000b8ac1c723c */ /* 0x050ff0000000181c */
        /* <DEDUP_REMOVED lines=81> */
[C---:B-1----:R-:W-:Y:S01]  /*e260*/  HMMA.16816.F32 R4, R188.reuse, R192, R4 ;  /* 0x000000c0bc04723c */ /* 0x042fe20000001804 */
[----:B------:R-:W-:Y:S04]  /*e270*/  DEPBAR.LE SB0, 0x0 ;  /* 0x000080000000791a */ /* 0x000fe80000000000 */
[----:B------:R-:W-:Y:S03]  /*e280*/  BAR.SYNC.DEFER_BLOCKING 0x0 ;  /* 0x0000000000007b1d */ /* 0x000fe60000010000 */
[C---:B------:R-:W-:Y:S08]  /*e290*/  HMMA.16816.F32 R8, R188.reuse, R194, R8 ;  /* 0x000000c2bc08723c */ /* 0x040ff00000001808 */
[C---:B------:R-:W-:Y:S08]  /*e2a0*/  HMMA.16816.F32 R12, R188.reuse, R196, R12 ;  /* 0x000000c4bc0c723c */ /* 0x040ff0000000180c */
[C---:B------:R-:W-:Y:S08]  /*e2b0*/  HMMA.16816.F32 R16, R188.reuse, R198, R16 ;  /* 0x000000c6bc10723c */ /* 0x040ff00000001810 */
[C---:B-----5:R-:W-:Y:S08]  /*e2c0*/  HMMA.16816.F32 R20, R188.reuse, R164, R20 ;  /* 0x000000a4bc14723c */ /* 0x060ff00000001814 */
[C---:B------:R-:W-:Y:S08]  /*e2d0*/  HMMA.16816.F32 R24, R188.reuse, R166, R24 ;  /* 0x000000a6bc18723c */ /* 0x040ff00000001818 */
[C---:B------:R-:W-:Y:S08]  /*e2e0*/  HMMA.16816.F32 R28, R188.reuse, R200, R28 ;  /* 0x000000c8bc1c723c */ /* 0x040ff0000000181c */
[----:B------:R-:W-:Y:S08]  /*e2f0*/  HMMA.16816.F32 R32, R188, R202, R32 ;  /* 0x000000cabc20723c */ /* 0x000ff00000001820 */
[C---:B--2---:R-:W-:Y:S08]  /*e300*/  HMMA.16816.F32 R4, R172.reuse, R176, R4 ;  /* 0x000000b0ac04723c */ /* 0x044ff00000001804 */
[C---:B------:R-:W-:Y:S08]  /*e310*/  HMMA.16816.F32 R8, R172.reuse, R178, R8 ;  /* 0x000000b2ac08723c */ /* 0x040ff00000001808 */
[C---:B------:R-:W-:Y:S08]  /*e320*/  HMMA.16816.F32 R12, R172.reuse, R180, R12 ;  /* 0x000000b4ac0c723c */ /* 0x040ff0000000180c */
[C---:B------:R-:W-:Y:S08]  /*e330*/  HMMA.16816.F32 R16, R172.reuse, R182, R16 ;  /* 0x000000b6ac10723c */ /* 0x040ff00000001810 */
[C---:B---3--:R-:W-:Y:S08]  /*e340*/  HMMA.16816.F32 R20, R172.reuse, R168, R20 ;  /* 0x000000a8ac14723c */ /* 0x048ff00000001814 */
[C---:B------:R-:W-:Y:S08]  /*e350*/  HMMA.16816.F32 R24, R172.reuse, R170, R24 ;  /* 0x000000aaac18723c */ /* 0x040ff00000001818 */
[C---:B----4-:R-:W-:Y:S08]  /*e360*/  HMMA.16816.F32 R28, R172.reuse, R184, R28 ;  /* 0x000000b8ac1c723c */ /* 0x050ff0000000181c */
[----:B------:R-:W-:Y:S01]  /*e370*/  HMMA.16816.F32 R32, R172, R186, R32 ;  /* 0x000000baac20723c */ /* 0x000fe20000001820 */
[----:B------:R-:W-:-:S07]  /*e380*/  @P0 BRA `(.L_x_2772) ;  /* 0x0000037000000947 */ /* 0x000fce0003800000 */
[----:B------:R-:W-:Y:S01]  /*e390*/  ULEA UR4, UR21, UR10, 0x6 ;  /* 0x0000000a15047291 */ /* 0x000fe2000f8e303f */
        /* <DEDUP_REMOVED lines=30> */
[C---:B-1----:R-:W-:Y:S05]  /*e580*/  IADD3 R172, P0, R165.reuse, R243, RZ ;  /* 0x000000f3a5ac7210 */ /* 0x042fea0007f1e0ff */
[C-C-:B--2---:R-:W-:Y:S01]  /*e590*/  IMAD.X R173, R166.reuse, 0x1, R244.reuse, P0 ;  /* 0x00000001a6ad7824 */ /* 0x144fe200000e06f4 */
[C---:B------:R-:W-:Y:S04]  /*e5a0*/  IADD3 R170, P0, R165.reuse, R245, RZ ;  /* 0x000000f5a5aa7210 */ /* 0x040fe80007f1e0ff */
[----:B------:R1:W-:Y:S01]  /*e5b0*/  LDGSTS.E.BYPASS.LTC128B.128 [R233+0x8100], [R172.64], !P2 ;  /* 0x08100000ace97fae */ /* 0x0003e2000d101d50 */
[C---:B------:R-:W-:Y:S02]  /*e5c0*/  IADD3.X R171, R166.reuse, R242, RZ, P0, !PT ;  /* 0x000000f2a6ab7210 */ /* 0x040fe400007fe4ff */
[C---:B------:R-:W-:Y:S03]  /*e5d0*/  IADD3 R168, P0, R165.reuse, R246, RZ ;  /* 0x000000f6a5a87210 */ /* 0x040fe60007f1e0ff */
[----:B------:R2:W-:Y:S02]  /*e5e0*/  LDGSTS.E.BYPASS.LTC128B.128 [R233+0xa100], [R170.64], !P6 ;  /* 0x0a100000aae97fae */ /* 0x0005e4000f101d50 */
[C---:B------:R-:W-:Y:S01]  /*e5f0*/  IMAD.X R169, R166.reuse, 0x1, R241, P0 ;  /* 0x00000001a6a97824 */ /* 0x040fe200000e06f1 */
[----:B------:R-:W-:Y:S04]  /*e600*/  IADD3 R174, P0, R165, R248, RZ ;  /* 0x000000f8a5ae7210 */ /* 0x000fe80007f1e0ff */
[----:B------:R1:W-:Y:S01]  /*e610*/  LDGSTS.E.BYPASS.LTC128B.128 [R233+0xc100], [R168.64], !P5 ;  /* 0x0c100000a8e97fae */ /* 0x0003e2000e901d50 */
[----:B------:R-:W-:Y:S01]  /*e620*/  IMAD.X R175, R166, 0x1, R247, P0 ;  /* 0x00000001a6af7824 */ /* 0x000fe200000e06f7 */
[----:B---3--:R-:W-:Y:S04]  /*e630*/  IADD3 R178, P0, R0, R243, RZ ;  /* 0x000000f300b27210 */ /* 0x008fe80007f1e0ff */
[----:B------:R1:W-:Y:S01]  /*e640*/  LDGSTS.E.BYPASS.LTC128B.128 [R233+0xe100], [R174.64], !P4 ;  /* 0x0e100000aee97fae */ /* 0x0003e2000e101d50 */
[----:B----4-:R-:W-:Y:S01]  /*e650*/  IMAD.X R179, R164, 0x1, R244, P0 ;  /* 0x00000001a4b37824 */ /* 0x010fe200000e06f4 */
[----:B------:R-:W-:Y:S04]  /*e660*/  IADD3 R176, P0, R0, R245, RZ ;  /* 0x000000f500b07210 */ /* 0x000fe80007f1e0ff */
[----:B------:R1:W-:Y:S01]  /*e670*/  LDGSTS.E.BYPASS.LTC128B.128 [R233+0x9100], [R178.64], !P2 ;  /* 0x09100000b2e97fae */ /* 0x0003e2000d101d50 */
[----:B------:R-:W-:Y:S02]  /*e680*/  IADD3.X R177, R164, R242, RZ, P0, !PT ;  /* 0x000000f2a4b17210 */ /* 0x000fe400007fe4ff */
[----:B------:R-:W-:Y:S03]  /*e690*/  IADD3 R166, P0, R0, R246, RZ ;  /* 0x000000f600a67210 */ /* 0x000fe60007f1e0ff */
[----:B------:R1:W-:Y:S02]  /*e6a0*/  LDGSTS.E.BYPASS.LTC128B.128 [R233+0xb100], [R176.64], !P6 ;  /* 0x0b100000b0e97fae */ /* 0x0003e4000f101d50 */
[----:B------:R-:W-:Y:S01]  /*e6b0*/  IMAD.X R167, R164, 0x1, R241, P0 ;  /* 0x00000001a4a77824 */ /* 0x000fe200000e06f1 */
[----:B--2---:R-:W-:Y:S04]  /*e6c0*/  IADD3 R170, P0, R0, R248, RZ ;  /* 0x000000f800aa7210 */ /* 0x004fe80007f1e0ff */
[----:B------:R1:W-:Y:S01]  /*e6d0*/  LDGSTS.E.BYPASS.LTC128B.128 [R233+0xd100], [R166.64], !P5 ;  /* 0x0d100000a6e97fae */ /* 0x0003e2000e901d50 */
[----:B------:R-:W-:Y:S05]  /*e6e0*/  IMAD.X R171, R164, 0x1, R247, P0 ;  /* 0x00000001a4ab7824 */ /* 0x000fea00000e06f7 */
[----:B------:R1:W-:Y:S03]  /*e6f0*/  LDGSTS.E.BYPASS.LTC128B.128 [R233+0xf100], [R170.64], !P4 ;  /* 0x0f100000aae97fae */ /* 0x0003e6000e101d50 */
.L_x_2772:
[----:B------:R-:W-:Y:S01]  /*e700*/  PLOP3.LUT P0, PT, PT, PT, UP2, 0x80, 0x0 ;  /* 0x000000000000781c */ /* 0x000fe20003f0f028 */
[----:B------:R-:W0:Y:S01]  /*e710*/  LDGDEPBAR ;  /* 0x00000000000079af */ /* 0x000e220000000000 */
[----:B-1----:R-:W-:Y:S01]  /*e720*/  IMAD.MOV.U32 R174, RZ, RZ, R236 ;  /* 0x000000ffffae7224 */ /* 0x002fe200078e00ec */
[----:B------:R-:W-:Y:S01]  /*e730*/  USHF.L.U32 UR4, UR21, 0x6, URZ ;  /* 0x0000000615047899 */ /* 0x000fe2000800063f */
[----:B------:R-:W-:Y:S09]  /*e740*/  IMAD.U32 R164, RZ, RZ, UR8 ;  /* 0x00000008ffa47e24 */ /* 0x000ff2000f8e00ff */
[----:B------:R-:W-:Y:S01]  /*e750*/  @P0 IMAD.HI.U32 R0, R236, c[0x0][0x2c8], RZ ;  /* 0x0000b200ec000a27 */ /* 0x000fe200078e00ff */
[----:B------:R-:W-:Y:S11]  /*e760*/  PLOP3.LUT P0, PT, PT, PT, UP2, 0x80, 0x0 ;  /* 0x000000000000781c */ /* 0x000ff60003f0f028 */
[----:B------:R-:W-:Y:S02]  /*e770*/  @!UPT UIADD3 URZ, URZ, URZ, URZ ;  /* 0x0000003f3f3ff290 */ /* 0x000fe4000fffe03f */
[----:B------:R-:W-:Y:S01]  /*e780*/  @P0 SHF.R.U32.HI R174, RZ, c[0x0][0x2cc], R0 ;  /* 0x0000b300ffae0a19 */ /* 0x000fe20000011600 */
[----:B------:R-:W-:Y:S01]  /*e790*/  IMAD.U32 R0, RZ, RZ, UR4 ;  /* 0x00000004ff007e24 */ /* 0x000fe2000f8e00ff */
[----:B------:R-:W-:Y:S03]  /*e7a0*/  PLOP3.LUT P0, PT, PT, PT, UP1, 0x40, 0x0 ;  /* 0x000000000000781c */ /* 0x000fe60003f0e818 */
[----:B------:R-:W1:Y:S01]  /*e7b0*/  SHFL.IDX PT, R167, R174, RZ, 0x1c1f ;  /* 0x001c1fffaea77589 */ /* 0x000e6200000e0000 */
[----:B------:R-:W-:Y:S04]  /*e7c0*/  IADD3 R165, -R237, 0x1, -R0 ;  /* 0x00000001eda57810 */ /* 0x000fe80007ffe900 */
        /* <DEDUP_REMOVED lines=21> */
.L_x_2775:
[----:B------:R-:W-:Y:S04]  /*e920*/  MOV R165, c[0x0][0x32c] ;  /* 0x0000cb0000a57a02 */ /* 0x000fe80000000f00 */
[----:B------:R-:W-:Y:S11]  /*e930*/  ISETP.NE.AND P0, PT, R165, 0x1, PT ;  /* 0x00000001a500780c */ /* 0x000ff60003f05270 */
[----:B------:R-:W-:Y:S02]  /*e940*/  @!UPT UIADD3 URZ, URZ, URZ, URZ ;  /* 0x0000003f3f3ff290 */ /* 0x000fe4000fffe03f */
[----:B------:R-:W-:Y:S05]  /*e950*/  @P0 IMAD.HI.U32 R165, R167, c[0x0][0x330], RZ ;  /* 0x0000cc00a7a50a27 */ /* 0x000fea00078e00ff */
[----:B------:R-:W-:Y:S02]  /*e960*/  @P0 SHF.R.U32.HI R167, RZ, c[0x0][0x334], R165 ;  /* 0x0000cd00ffa70a19 */ /* 0x000fe400000116a5 */
.L_x_2776:
[----:B------:R-:W-:Y:S05]  /*e970*/  BSYNC B0 ;  /* 0x0000000000007941 */ /* 0x000fea0003800000 */
.L_x_2774:
[----:B------:R-:W-:Y:S04]  /*e980*/  IMAD R167, R167, c[0x0][0x32c], -R0 ;  /* 0x0000cb00a7a77a24 */ /* 0x000fe800078e0a00 */
[----:B------:R-:W-:Y:S05]  /*e990*/  IMAD.IADD R167, R167, 0x1, -R237 ;  /* 0x00000001a7a77824 */ /* 0x000fea00078e0aed */
[----:B------:R-:W-:Y:S02]  /*e9a0*/  IADD3 R165, R167, c[0x0][0x32c], RZ ;  /* 0x0000cb00a7a57a10 */ /* 0x000fe40007ffe0ff */
[----:B------:R-:W-:Y:S02]  /*e9b0*/  IMNMX R172, R172, R167, !PT ;  /* 0x000000a7acac7217 */ /* 0x000fe40007800200 */
[----:B------:R-:W-:Y:S02]  /*e9c0*/  IMNMX R173, R173, R165, PT ;  /* 0x000000a5adad7217 */ /* 0x000fe40003800200 */
.L_x_2773:
[----:B------:R-:W-:Y:S06]  /*e9d0*/  UISETP.GT.AND UP0, UPT, UR21, -0x1, UPT ;  /* 0xffffffff1500788c */ /* 0x000fec000bf04270 */
[----:B------:R-:W-:Y:S04]  /*e9e0*/  PLOP3.LUT P0, PT, PT, PT, UP0, 0x80, 0x0 ;  /* 0x000000000000781c */ /* 0x000fe80003f0f008 */
[----:B------:R-:W-:Y:S04]  /*e9f0*/  ISETP.GT.AND P0, PT, R172, RZ, P0 ;  /* 0x000000ffac00720c */ /* 0x000fe80000704270 */
        /* <DEDUP_REMOVED lines=25> */
[C---:B------:R-:W-:Y:S01]  /*eb90*/  ISETP.LT.OR P0, PT, R173.reuse, 0x19, P0 ;  /* 0x00000019ad00780c */ /* 0x040fe20000701670 */
        /* <DEDUP_REMOVED lines=57> */
.L_x_2779:
[----:B------:R-:W-:Y:S04]  /*ef30*/  MOV R12, c[0x0][0x32c] ;  /* 0x0000cb00000c7a02 */ /* 0x000fe80000000f00 */
[----:B------:R-:W-:Y:S11]  /*ef40*/  ISETP.NE.AND P0, PT, R12, 0x1, PT ;  /* 0x000000010c00780c */ /* 0x000ff60003f05270 */
[----:B------:R-:W-:Y:S02]  /*ef50*/  @!UPT UIADD3 URZ, URZ, URZ, URZ ;  /* 0x0000003f3f3ff290 */ /* 0x000fe4000fffe03f */
[----:B------:R-:W-:Y:S05]  /*ef60*/  @P0 IMAD.HI.U32 R12, R13, c[0x0][0x330], RZ ;  /* 0x0000cc000d0c0a27 */ /* 0x000fea00078e00ff */
[----:B------:R-:W-:Y:S02]  /*ef70*/  @P0 SHF.R.U32.HI R13, RZ, c[0x0][0x334], R12 ;  /* 0x0000cd00ff0d0a19 */ /* 0x000fe4000001160c */
.L_x_2780:
[----:B------:R-:W-:Y:S05]  /*ef80*/  BSYNC B0 ;  /* 0x0000000000007941 */ /* 0x000fea0003800000 */
.L_x_2778:
[----:B------:R-:W-:Y:S04]  /*ef90*/  IMAD R0, R13, c[0x0][0x32c], -R0 ;  /* 0x0000cb000d007a24 */ /* 0x000fe800078e0a00 */
[----:B------:R-:W-:Y:S05]  /*efa0*/  IMAD.IADD R12, R0, 0x1, -R237 ;  /* 0x00000001000c7824 */ /* 0x000fea00078e0aed */
[----:B------:R-:W-:Y:S02]  /*efb0*/  IADD3 R0, R12, c[0x0][0x32c], RZ ;  /* 0x0000cb000c007a10 */ /* 0x000fe40007ffe0ff */
[----:B------:R-:W-:Y:S02]  /*efc0*/  IMNMX R5, R5, R12, !PT ;  /* 0x0000000c05057217 */ /* 0x000fe40007800200 */
[----:B------:R-:W-:Y:S02]  /*efd0*/  IMNMX R4, R4, R0, PT ;  /* 0x0000000004047217 */ /* 0x000fe40003800200 */
.L_x_2777:
        /* <DEDUP_REMOVED lines=71> */
[C---:B------:R-:W-:Y:S01]  /*f450*/  ISETP.GT.AND P0, PT, R5.reuse, 0x28, P0 ;  /* 0x000000280500780c */ /* 0x040fe20000704270 */
[----:B------:R-:W-:Y:S03]  /*f460*/  LDSM.16.MT88.4 R20, [R227+0x100] ;  /* 0x00010000e314783b */ /* 0x000fe60000004200 */
        /* <DEDUP_REMOVED lines=9> */
[----:B------:R-:W-:Y:S01]  /*f500*/  PLOP3.LUT P0, PT, PT, PT, UP0, 0x80, 0x0 ;  /* 0x000000000000781c */ /* 0x000fe20003f0f008 */
[----:B------:R-:W-:Y:S01]  /*f510*/  LDSM.16.MT88.4 R24, [R222+0x100] ;  /* 0x00010000de18783b */ /* 0x000fe20000004200 */
[----:B------:R-:W-:Y:S02]  /*f520*/  FMNMX.FTZ R13, R199, R13, !PT ;  /* 0x0000000dc70d7209 */ /* 0x000fe40007810000 */
        /* <DEDUP_REMOVED lines=8> */
[----:B------:R-:W-:Y:S03]  /*f5b0*/  LDSM.16.MT88.4 R28, [R221+0x100] ;  /* 0x00010000dd1c783b */ /* 0x000fe60000004200 */
[C---:B------:R-:W-:Y:S04]  /*f5c0*/  ISETP.GT.AND P0, PT, R5.reuse, 0x38, P0 ;  /* 0x000000380500780c */ /* 0x040fe80000704270 */
[----:B------:R-:W-:Y:S04]  /*f5d0*/  ISETP.LT.OR P0, PT, R4, 0x39, P0 ;  /* 0x000000390400780c */ /* 0x000fe80000701670 */
        /* <DEDUP_REMOVED lines=9> */
[----:B------:R-:W-:Y:S02]  /*f670*/  FMNMX.FTZ R5, R182, R5, !PT ;  /* 0x00000005b6057209 */ /* 0x000fe40007810000 */
        /* <DEDUP_REMOVED lines=11> */
[----:B------:R-:W-:Y:S01]  /*f730*/  LDSM.16.MT88.4 R168, [R227+0x4900] ;  /* 0x00490000e3a8783b */ /* 0x000fe20000004200 */
[--C-:B------:R-:W-:Y:S02]  /*f740*/  FFMA.FTZ R193, R167, c[0x0][0x2d0], -R190.reuse ;  /* 0x0000b400a7c17a23 */ /* 0x100fe400000108be */
[--C-:B------:R-:W-:Y:S02]  /*f750*/  FFMA.FTZ R194, R165, c[0x0][0x2d0], -R190.reuse ;  /* 0x0000b400a5c27a23 */ /* 0x100fe400000108be */
[----:B------:R-:W2:Y:S01]  /*f760*/  MUFU.EX2 R15, R15 ;  /* 0x0000000f000f7308 */ /* 0x000ea20000000800 */
[--C-:B------:R-:W-:Y:S02]  /*f770*/  FFMA.FTZ R251, R251, c[0x0][0x2d0], -R190.reuse ;  /* 0x0000b400fbfb7a23 */ /* 0x100fe400000108be */
[--C-:B------:R-:W-:Y:S01]  /*f780*/  FFMA.FTZ R250, R250, c[0x0][0x2d0], -R190.reuse ;  /* 0x0000b400fafa7a23 */ /* 0x100fe200000108be */
[----:B-1----:R-:W-:Y:S01]  /*f790*/  FMNMX.FTZ R4, R5, R4, !PT ;  /* 0x0000000405047209 */ /* 0x002fe20007810000 */
[--C-:B------:R-:W-:Y:S01]  /*f7a0*/  FFMA.FTZ R249, R249, c[0x0][0x2d0], -R190.reuse ;  /* 0x0000b400f9f97a23 */ /* 0x100fe200000108be */
[----:B------:R-:W-:Y:S01]  /*f7b0*/  FSEL R5, R0, RZ, P0 ;  /* 0x000000ff00057208 */ /* 0x000fe20000000000 */
[--C-:B------:R-:W-:Y:S02]  /*f7c0*/  FFMA.FTZ R201, R201, c[0x0][0x2d0], -R190.reuse ;  /* 0x0000b400c9c97a23 */ /* 0x100fe400000108be */
[----:B------:R-:W1:Y:S01]  /*f7d0*/  SHFL.BFLY PT, R12, R4, 0x1, 0x1f ;  /* 0x0c201f00040c7f89 */ /* 0x000e6200000e0000 */
[----:B------:R-:W-:Y:S01]  /*f7e0*/  MUFU.EX2 R14, R14 ;  /* 0x0000000e000e7308 */ /* 0x000fe20000000800 */
[----:B------:R-:W-:Y:S02]  /*f7f0*/  FADD.FTZ R3, -R5, R3 ;  /* 0x0000000305037221 */ /* 0x000fe40000010100 */
[--C-:B------:R-:W-:Y:S02]  /*f800*/  FFMA.FTZ R189, R189, c[0x0][0x2d0], -R190.reuse ;  /* 0x0000b400bdbd7a23 */ /* 0x100fe400000108be */
[----:B------:R-:W-:Y:S02]  /*f810*/  FMUL.FTZ R3, R3, c[0x0][0x2d0] ;  /* 0x0000b40003037a20 */ /* 0x000fe40000410000 */
[--C-:B------:R-:W-:Y:S02]  /*f820*/  FFMA.FTZ R188, R188, c[0x0][0x2d0], -R190.reuse ;  /* 0x0000b400bcbc7a23 */ /* 0x100fe400000108be */
[--C-:B------:R-:W-:Y:S01]  /*f830*/  FFMA.FTZ R187, R187, c[0x0][0x2d0], -R190.reuse ;  /* 0x0000b400bbbb7a23 */ /* 0x100fe200000108be */
[----:B------:R-:W3:Y:S01]  /*f840*/  MUFU.EX2 R176, R176 ;  /* 0x000000b000b07308 */ /* 0x000ee20000000800 */
[----:B------:R-:W-:Y:S01]  /*f850*/  FFMA.FTZ R190, R185, c[0x0][0x2d0], -R190 ;  /* 0x0000b400b9be7a23 */ /* 0x000fe200000108be */
[----:B--2---:R-:W-:Y:S08]  /*f860*/  F2FP.PACK_AB R16, R15, R177 ;  /* 0x000000b10f10723e */ /* 0x004ff000000000ff */
        /* <DEDUP_REMOVED lines=16> */
[C---:B--2---:R-:W-:Y:S02]  /*f970*/  FMUL.FTZ R4, R3.reuse, R160 ;  /* 0x000000a003047220 */ /* 0x044fe40000410000 */
        /* <DEDUP_REMOVED lines=10> */
[----:B------:R-:W-:Y:S02]  /*fa20*/  FMUL.FTZ R141, R3, R141 ;  /* 0x0000008d038d7220 */ /* 0x000fe40000410000 */
[--C-:B------:R-:W-:Y:S02]  /*fa30*/  FFMA.FTZ R195, R166, c[0x0][0x2d0], -R183.reuse ;  /* 0x0000b400a6c37a23 */ /* 0x100fe400000108b7 */
[--C-:B------:R-:W-:Y:S01]  /*fa40*/  FFMA.FTZ R196, R164, c[0x0][0x2d0], -R183.reuse ;  /* 0x0000b400a4c47a23 */ /* 0x100fe200000108b7 */
[----:B------:R-:W2:Y:S01]  /*fa50*/  MUFU.EX2 R180, R180 ;  /* 0x000000b400b47308 */ /* 0x000ea20000000800 */
[----:B------:R-:W-:Y:S01]  /*fa60*/  LDSM.16.MT88.4 R164, [R221+0x2900] ;  /* 0x00290000dda4783b */ /* 0x000fe20000004200 */
[--C-:B------:R-:W-:Y:S02]  /*fa70*/  FFMA.FTZ R197, R33, c[0x0][0x2d0], -R183.reuse ;  /* 0x0000b40021c57a23 */ /* 0x100fe400000108b7 */
[--C-:B------:R-:W-:Y:S02]  /*fa80*/  FFMA.FTZ R198, R32, c[0x0][0x2d0], -R183.reuse ;  /* 0x0000b40020c67a23 */ /* 0x100fe400000108b7 */
[C---:B------:R-:W-:Y:S02]  /*fa90*/  FMUL.FTZ R144, R3.reuse, R144 ;  /* 0x0000009003907220 */ /* 0x040fe40000410000 */
[C---:B------:R-:W-:Y:S01]  /*faa0*/  FMUL.FTZ R145, R3.reuse, R145 ;  /* 0x0000009103917220 */ /* 0x040fe20000410000 */
[----:B------:R-:W-:Y:S01]  /*fab0*/  LDSM.16.MT88.4 R32, [R221+0x900] ;  /* 0x00090000dd20783b */ /* 0x000fe20000004200 */
[----:B------:R-:W-:Y:S01]  /*fac0*/  MUFU.EX2 R179, R179 ;  /* 0x000000b300b37308 */ /* 0x000fe20000000800 */
[C---:B------:R-:W-:Y:S02]  /*fad0*/  FMUL.FTZ R148, R3.reuse, R148 ;  /* 0x0000009403947220 */ /* 0x040fe40000410000 */
[C---:B------:R-:W-:Y:S02]  /*fae0*/  FMUL.FTZ R149, R3.reuse, R149 ;  /* 0x0000009503957220 */ /* 0x040fe40000410000 */
[C---:B-1----:R-:W-:Y:S02]  /*faf0*/  FMUL.FTZ R6, R2.reuse, R162 ;  /* 0x000000a202067220 */ /* 0x042fe40000410000 */
        /* <DEDUP_REMOVED lines=19> */
[C---:B------:R-:W-:Y:S01]  /*fc30*/  FMUL.FTZ R152, R3.reuse, R152 ;  /* 0x0000009803987220 */ /* 0x040fe20000410000 */
[----:B-1----:R-:W-:Y:S01]  /*fc40*/  F2FP.PACK_AB R19, R178, R179 ;  /* 0x000000b3b213723e */ /* 0x002fe200000000ff */
[C---:B------:R-:W-:Y:S02]  /*fc50*/  FMUL.FTZ R153, R3.reuse, R153 ;  /* 0x0000009903997220 */ /* 0x040fe40000410000 */
[C---:B------:R-:W-:Y:S02]  /*fc60*/  FMUL.FTZ R154, R2.reuse, R154 ;  /* 0x0000009a029a7220 */ /* 0x040fe40000410000 */
[C---:B------:R-:W-:Y:S02]  /*fc70*/  FMUL.FTZ R155, R2.reuse, R155 ;  /* 0x0000009b029b7220 */ /* 0x040fe40000410000 */
[C---:B------:R-:W-:Y:S01]  /*fc80*/  HMMA.16816.F32 R4, R16.reuse, R20, R4 ;  /* 0x000000141004723c */ /* 0x040fe20000001804 */
[----:B------:R-:W-:Y:S04]  /*fc90*/  MUFU.EX2 R195, R195 ;  /* 0x000000c300c37308 */ /* 0x000fe80000000800 */
[C---:B------:R-:W-:Y:S02]  /*fca0*/  FMUL.FTZ R36, R3.reuse, R36 ;  /* 0x0000002403247220 */ /* 0x040fe40000410000 */
[C---:B------:R-:W-:Y:S01]  /*fcb0*/  FMUL.FTZ R37, R3.reuse, R37 ;  /* 0x0000002503257220 */ /* 0x040fe20000410000 */
[C---:B------:R-:W-:Y:S01]  /*fcc0*/  HMMA.16816.F32 R8, R16.reuse, R22, R8 ;  /* 0x000000161008723c */ /* 0x040fe20000001808 */
[----:B------:R-:W1:Y:S02]  /*fcd0*/  LDSM.16.MT88.4 R20, [R220+0x100] ;  /* 0x00010000dc14783b */ /* 0x000e640000004200 */
[----:B------:R-:W3:Y:S01]  /*fce0*/  MUFU.EX2 R196, R196 ;  /* 0x000000c400c47308 */ /* 0x000ee20000000800 */
[C---:B------:R-:W-:Y:S02]  /*fcf0*/  FMUL.FTZ R38, R2.reuse, R38 ;  /* 0x0000002602267220 */ /* 0x040fe40000410000 */
[C---:B------:R-:W-:Y:S02]  /*fd00*/  FMUL.FTZ R39, R2.reuse, R39 ;  /* 0x0000002702277220 */ /* 0x040fe40000410000 */
[C---:B------:R-:W-:Y:S04]  /*fd10*/  HMMA.16816.F32 R132, R16.reuse, R24, R132 ;  /* 0x000000181084723c */ /* 0x040fe80000001884 */
[C---:B------:R-:W-:Y:S01]  /*fd20*/  FMUL.FTZ R40, R3.reuse, R40 ;  /* 0x0000002803287220 */ /* 0x040fe20000410000 */
[----:B------:R-:W-:Y:S01]  /*fd30*/  MUFU.EX2 R197, R197 ;  /* 0x000000c500c57308 */ /* 0x000fe20000000800 */
[C---:B------:R-:W-:Y:S02]  /*fd40*/  FMUL.FTZ R41, R3.reuse, R41 ;  /* 0x0000002903297220 */ /* 0x040fe40000410000 */
[C---:B------:R-:W-:Y:S01]  /*fd50*/  HMMA.16816.F32 R136, R16.reuse, R26, R136 ;  /* 0x0000001a1088723c */ /* 0x040fe20000001888 */
[----:B------:R-:W4:Y:S03]  /*fd60*/  LDSM.16.MT88.4 R24, [R227+0x2100] ;  /* 0x00210000e318783b */ /* 0x000f260000004200 */
[C---:B------:R-:W-:Y:S02]  /*fd70*/  FMUL.FTZ R42, R2.reuse, R42 ;  /* 0x0000002a022a7220 */ /* 0x040fe40000410000 */
[C---:B------:R-:W-:Y:S01]  /*fd80*/  FMUL.FTZ R43, R2.reuse, R43 ;  /* 0x0000002b022b7220 */ /* 0x040fe20000410000 */
[----:B------:R-:W5:Y:S01]  /*fd90*/  MUFU.EX2 R198, R198 ;  /* 0x000000c600c67308 */ /* 0x000f620000000800 */
[C---:B------:R-:W-:Y:S04]  /*fda0*/  HMMA.16816.F32 R140, R16.reuse, R28, R140 ;  /* 0x0000001c108c723c */ /* 0x040fe8000000188c */
[C---:B------:R-:W-:Y:S02]  /*fdb0*/  FMUL.FTZ R44, R3.reuse, R44 ;  /* 0x0000002c032c7220 */ /* 0x040fe40000410000 */
[C---:B------:R-:W-:Y:S02]  /*fdc0*/  FMUL.FTZ R45, R3.reuse, R45 ;  /* 0x0000002d032d7220 */ /* 0x040fe40000410000 */
[C---:B------:R-:W-:Y:S01]  /*fdd0*/  HMMA.16816.F32 R144, R16.reuse, R30, R144 ;  /* 0x0000001e1090723c */ /* 0x040fe20000001890 */
[----:B------:R-:W2:Y:S01]  /*fde0*/  LDSM.16.MT88.4 R28, [R222+0x2100] ;  /* 0x00210000de1c783b */ /* 0x000ea20000004200 */
[----:B------:R-:W-:Y:S02]  /*fdf0*/  MUFU.EX2 R251, R251 ;  /* 0x000000fb00fb7308 */ /* 0x000fe40000000800 */
[C---:B------:R-:W-:Y:S02]  /*fe00*/  FMUL.FTZ R46, R2.reuse, R46 ;  /* 0x0000002e022e7220 */ /* 0x040fe40000410000 */
[C---:B------:R-:W-:Y:S02]  /*fe10*/  FMUL.FTZ R47, R2.reuse, R47 ;  /* 0x0000002f022f7220 */ /* 0x040fe40000410000 */
[C---:B------:R-:W-:Y:S01]  /*fe20*/  FMUL.FTZ R48, R3.reuse, R48 ;  /* 0x0000003003307220 */ /* 0x040fe20000410000 */
[C---:B-1----:R-:W-:Y:S03]  /*fe30*/  HMMA.16816.F32 R148, R16.reuse, R20, R148 ;  /* 0x000000141094723c */ /* 0x042fe60000001894 */
[C---:B------:R-:W-:Y:S01]  /*fe40*/  FMUL.FTZ R49, R3.reuse, R49 ;  /* 0x0000003103317220 */ /* 0x040fe20000410000 */
[----:B------:R-:W-:Y:S01]  /*fe50*/  MUFU.EX2 R250, R250 ;  /* 0x000000fa00fa7308 */ /* 0x000fe20000000800 */
[C---:B------:R-:W-:Y:S02]  /*fe60*/  FMUL.FTZ R50, R2.reuse, R50 ;  /* 0x0000003202327220 */ /* 0x040fe40000410000 */
[C---:B------:R-:W-:Y:S01]  /*fe70*/  FMUL.FTZ R51, R2.reuse, R51 ;  /* 0x0000003302337220 */ /* 0x040fe20000410000 */
[C---:B------:R-:W-:Y:S01]  /*fe80*/  HMMA.16816.F32 R152, R16.reuse, R22, R152 ;  /* 0x000000161098723c */ /* 0x040fe20000001898 */
[----:B------:R-:W1:Y:S03]  /*fe90*/  LDSM.16.MT88.4 R20, [R221+0x2100] ;  /* 0x00210000dd14783b */ /* 0x000e660000004200 */
[C---:B------:R-:W-:Y:S02]  /*fea0*/  FMUL.FTZ R52, R3.reuse, R52 ;  /* 0x0000003403347220 */ /* 0x040fe40000410000 */
[C---:B------:R-:W-:Y:S01]  /*feb0*/  FMUL.FTZ R53, R3.reuse, R53 ;  /* 0x0000003503357220 */ /* 0x040fe20000410000 */
[----:B------:R-:W-:Y:S01]  /*fec0*/  MUFU.EX2 R249, R249 ;  /* 0x000000f900f97308 */ /* 0x000fe20000000800 */
[C---:B----4-:R-:W-:Y:S04]  /*fed0*/  HMMA.16816.F32 R36, R16.reuse, R24, R36 ;  /* 0x000000181024723c */ /* 0x050fe80000001824 */
[C---:B------:R-:W-:Y:S02]  /*fee0*/  FMUL.FTZ R54, R2.reuse, R54 ;  /* 0x0000003602367220 */ /* 0x040fe40000410000 */
[C---:B------:R-:W-:Y:S02]  /*fef0*/  FMUL.FTZ R55, R2.reuse, R55 ;  /* 0x0000003702377220 */ /* 0x040fe40000410000 */
[C---:B------:R-:W-:Y:S01]  /*ff00*/  HMMA.16816.F32 R40, R16.reuse, R26, R40 ;  /* 0x0000001a1028723c */ /* 0x040fe20000001828 */
[----:B------:R-:W4:Y:S01]  /*ff10*/  LDSM.16.MT88.4 R24, [R220+0x2100] ;  /* 0x00210000dc18783b */ /* 0x000f220000004200 */
[----:B------:R-:W-:Y:S02]  /*ff20*/  MUFU.EX2 R201, R201 ;  /* 0x000000c900c97308 */ /* 0x000fe40000000800 */
[C---:B------:R-:W-:Y:S02]  /*ff30*/  FMUL.FTZ R56, R3.reuse, R56 ;  /* 0x0000003803387220 */ /* 0x040fe40000410000 */
[C---:B------:R-:W-:Y:S02]  /*ff40*/  FMUL.FTZ R57, R3.reuse, R57 ;  /* 0x0000003903397220 */ /* 0x040fe40000410000 */
[C---:B--2---:R-:W-:Y:S04]  /*ff50*/  HMMA.16816.F32 R44, R16.reuse, R28, R44 ;  /* 0x0000001c102c723c */ /* 0x044fe8000000182c */
        /* <DEDUP_REMOVED lines=18> */
[C---:B----4-:R-:W-:Y:S04]  /*10080*/  HMMA.16816.F32 R60, R16.reuse, R24, R60 ;  /* 0x00000018103c723c */ /* 0x050fe8000000183c */
[C---:B------:R-:W-:Y:S01]  /*10090*/  FMUL.FTZ R68, R3.reuse, R68 ;  /* 0x0000004403447220 */ /* 0x040fe20000410000 */
[----:B------:R-:W-:Y:S01]  /*100a0*/  MUFU.EX2 R190, R190 ;  /* 0x000000be00be7308 */ /* 0x000fe20000000800 */
[C---:B------:R-:W-:Y:S02]  /*100b0*/  FMUL.FTZ R69, R3.reuse, R69 ;  /* 0x0000004503457220 */ /* 0x040fe40000410000 */
[C---:B------:R-:W-:Y:S01]  /*100c0*/  HMMA.16816.F32 R64, R16.reuse, R26, R64 ;  /* 0x0000001a1040723c */ /* 0x040fe20000001840 */
[----:B------:R-:W4:Y:S03]  /*100d0*/  LDSM.16.MT88.4 R24, [R221+0x4100] ;  /* 0x00410000dd18783b */ /* 0x000f260000004200 */
        /* <DEDUP_REMOVED lines=80> */
[----:B------:R-:W-:Y:S03]  /*105e0*/  FMUL.FTZ R129, R3, R129 ;  /* 0x0000008103817220 */ /* 0x000fe60000410000 */
[C---:B-1----:R-:W-:Y:S03]  /*105f0*/  HMMA.16816.F32 R124, R16.reuse, R20, R124 ;  /* 0x00000014107c723c */ /* 0x042fe6000000187c */
[C---:B------:R-:W-:Y:S02]  /*10600*/  FMUL.FTZ R130, R2.reuse, R130 ;  /* 0x0000008202827220 */ /* 0x040fe40000410000 */
[----:B------:R-:W-:Y:S02]  /*10610*/  FMUL.FTZ R131, R2, R131 ;  /* 0x0000008302837220 */ /* 0x000fe40000410000 */
[--C-:B------:R-:W-:Y:S02]  /*10620*/  FFMA.FTZ R203, R203, c[0x0][0x2d0], -R183.reuse ;  /* 0x0000b400cbcb7a23 */ /* 0x100fe400000108b7 */
[--C-:B------:R-:W-:Y:S03]  /*10630*/  FFMA.FTZ R202, R202, c[0x0][0x2d0], -R183.reuse ;  /* 0x0000b400caca7a23 */ /* 0x100fe600000108b7 */
[----:B------:R-:W-:Y:S01]  /*10640*/  HMMA.16816.F32 R128, R16, R22, R128 ;  /* 0x000000161080723c */ /* 0x000fe20000001880 */
[----:B------:R-:W1:Y:S01]  /*10650*/  LDSM.16.MT88.4 R20, [R220+0x900] ;  /* 0x00090000dc14783b */ /* 0x000e620000004200 */
[----:B------:R-:W1:Y:S01]  /*10660*/  MUFU.EX2 R203, R203 ;  /* 0x000000cb00cb7308 */ /* 0x000e620000000800 */
[--C-:B------:R-:W-:Y:S02]  /*10670*/  FFMA.FTZ R200, R200, c[0x0][0x2d0], -R183.reuse ;  /* 0x0000b400c8c87a23 */ /* 0x100fe400000108b7 */
[--C-:B------:R-:W-:Y:S02]  /*10680*/  FFMA.FTZ R199, R199, c[0x0][0x2d0], -R183.reuse ;  /* 0x0000b400c7c77a23 */ /* 0x100fe400000108b7 */
[----:B------:R-:W-:Y:S01]  /*10690*/  F2FP.PACK_AB R16, R192, R191 ;  /* 0x000000bfc010723e */ /* 0x000fe200000000ff */
[--C-:B------:R-:W-:Y:S01]  /*106a0*/  FFMA.FTZ R185, R186, c[0x0][0x2d0], -R183.reuse ;  /* 0x0000b400bab97a23 */ /* 0x100fe200000108b7 */
[----:B------:R-:W-:Y:S03]  /*106b0*/  F2FP.PACK_AB R18, R194, R193 ;  /* 0x000000c1c212723e */ /* 0x000fe600000000ff */
[----:B---3--:R-:W-:Y:S01]  /*106c0*/  F2FP.PACK_AB R17, R196, R195 ;  /* 0x000000c3c411723e */ /* 0x008fe200000000ff */
[----:B------:R-:W3:Y:S01]  /*106d0*/  MUFU.EX2 R202, R202 ;  /* 0x000000ca00ca7308 */ /* 0x000ee20000000800 */
[----:B-----5:R-:W-:Y:S01]  /*106e0*/  F2FP.PACK_AB R19, R198, R197 ;  /* 0x000000c5c613723e */ /* 0x020fe200000000ff */
[--C-:B------:R-:W-:Y:S02]  /*106f0*/  FFMA.FTZ R184, R184, c[0x0][0x2d0], -R183.reuse ;  /* 0x0000b400b8b87a23 */ /* 0x100fe400000108b7 */
[--C-:B------:R-:W-:Y:S02]  /*10700*/  FFMA.FTZ R182, R182, c[0x0][0x2d0], -R183.reuse ;  /* 0x0000b400b6b67a23 */ /* 0x100fe400000108b7 */
[----:B------:R-:W-:Y:S02]  /*10710*/  FFMA.FTZ R183, R13, c[0x0][0x2d0], -R183 ;  /* 0x0000b4000db77a23 */ /* 0x000fe400000108b7 */
[C---:B----4-:R-:W-:Y:S02]  /*10720*/  HMMA.16816.F32 R4, R16.reuse, R24, R4 ;  /* 0x000000181004723c */ /* 0x050fe40000001804 */
[----:B------:R-:W-:Y:S01]  /*10730*/  MUFU.EX2 R200, R200 ;  /* 0x000000c800c87308 */ /* 0x000fe20000000800 */
[----:B------:R-:W-:Y:S01]  /*10740*/  FFMA.FTZ R177, R3, R240, R177 ;  /* 0x000000f003b17223 */ /* 0x000fe200000100b1 */
[----:B------:R-:W-:Y:S01]  /*10750*/  MOV R3, R0 ;  /* 0x0000000000037202 */ /* 0x000fe20000000f00 */
[----:B------:R-:W-:Y:S01]  /*10760*/  FFMA.FTZ R181, R2, R239, R181 ;  /* 0x000000ef02b57223 */ /* 0x000fe200000100b5 */
[----:B------:R-:W-:Y:S01]  /*10770*/  MOV R2, R12 ;  /* 0x0000000c00027202 */ /* 0x000fe20000000f00 */
[----:B------:R-:W-:Y:S01]  /*10780*/  FADD.FTZ R177, R15, R177 ;  /* 0x000000b10fb17221 */ /* 0x000fe20000010000 */
[C---:B------:R-:W-:Y:S01]  /*10790*/  HMMA.16816.F32 R8, R16.reuse, R26, R8 ;  /* 0x0000001a1008723c */ /* 0x040fe20000001808 */
[----:B------:R-:W4:Y:S03]  /*107a0*/  LDSM.16.MT88.4 R24, [R220+0x2900] ;  /* 0x00290000dc18783b */ /* 0x000f260000004200 */
[----:B------:R-:W5:Y:S01]  /*107b0*/  MUFU.EX2 R199, R199 ;  /* 0x000000c700c77308 */ /* 0x000f620000000800 */
[----:B------:R-:W-:Y:S02]  /*107c0*/  FADD.FTZ R181, R180, R181 ;  /* 0x000000b5b4b57221 */ /* 0x000fe40000010000 */
[----:B------:R-:W-:Y:S01]  /*107d0*/  FADD.FTZ R14, R14, R177 ;  /* 0x000000b10e0e7221 */ /* 0x000fe20000010000 */
[C---:B--2---:R-:W-:Y:S04]  /*107e0*/  HMMA.16816.F32 R132, R16.reuse, R28, R132 ;  /* 0x0000001c1084723c */ /* 0x044fe80000001884 */
[----:B------:R-:W-:Y:S02]  /*107f0*/  FADD.FTZ R181, R179, R181 ;  /* 0x000000b5b3b57221 */ /* 0x000fe40000010000 */
[----:B------:R-:W2:Y:S01]  /*10800*/  MUFU.EX2 R185, R185 ;  /* 0x000000b900b97308 */ /* 0x000ea20000000800 */
[----:B------:R-:W-:Y:S01]  /*10810*/  FADD.FTZ R14, R176, R14 ;  /* 0x0000000eb00e7221 */ /* 0x000fe20000010000 */
[C---:B------:R-:W-:Y:S01]  /*10820*/  HMMA.16816.F32 R136, R16.reuse, R30, R136 ;  /* 0x0000001e1088723c */ /* 0x040fe20000001888 */
[----:B------:R-:W2:Y:S03]  /*10830*/  LDSM.16.MT88.4 R28, [R221+0x4900] ;  /* 0x00490000dd1c783b */ /* 0x000ea60000004200 */
[----:B------:R-:W-:Y:S02]  /*10840*/  FADD.FTZ R178, R178, R181 ;  /* 0x000000b5b2b27221 */ /* 0x000fe40000010000 */
[----:B------:R-:W-:Y:S02]  /*10850*/  FADD.FTZ R191, R191, R14 ;  /* 0x0000000ebfbf7221 */ /* 0x000fe40000010000 */
[C---:B------:R-:W-:Y:S01]  /*10860*/  HMMA.16816.F32 R140, R16.reuse, R32, R140 ;  /* 0x00000020108c723c */ /* 0x040fe2000000188c */
[----:B------:R-:W2:Y:S03]  /*10870*/  MUFU.EX2 R184, R184 ;  /* 0x000000b800b87308 */ /* 0x000ea60000000800 */
[----:B------:R-:W-:Y:S02]  /*10880*/  FADD.FTZ R178, R195, R178 ;  /* 0x000000b2c3b27221 */ /* 0x000fe40000010000 */
[----:B------:R-:W-:Y:S02]  /*10890*/  FADD.FTZ R191, R192, R191 ;  /* 0x000000bfc0bf7221 */ /* 0x000fe40000010000 */
[C---:B------:R-:W-:Y:S01]  /*108a0*/  HMMA.16816.F32 R144, R16.reuse, R34, R144 ;  /* 0x000000221090723c */ /* 0x040fe20000001890 */
[----:B------:R-:W-:Y:S02]  /*108b0*/  LDSM.16.MT88.4 R32, [R222+0x6900] ;  /* 0x00690000de20783b */ /* 0x000fe40000004200 */
[----:B------:R-:W2:Y:S01]  /*108c0*/  MUFU.EX2 R182, R182 ;  /* 0x000000b600b67308 */ /* 0x000ea20000000800 */
[----:B------:R-:W-:Y:S02]  /*108d0*/  FADD.FTZ R196, R196, R178 ;  /* 0x000000b2c4c47221 */ /* 0x000fe40000010000 */
[----:B------:R-:W-:Y:S02]  /*108e0*/  FADD.FTZ R193, R193, R191 ;  /* 0x000000bfc1c17221 */ /* 0x000fe40000010000 */
[C---:B-1----:R-:W-:Y:S04]  /*108f0*/  HMMA.16816.F32 R148, R16.reuse, R20, R148 ;  /* 0x000000141094723c */ /* 0x042fe80000001894 */
[----:B------:R-:W-:Y:S01]  /*10900*/  FADD.FTZ R196, R197, R196 ;  /* 0x000000c4c5c47221 */ /* 0x000fe20000010000 */
[----:B------:R-:W1:Y:S01]  /*10910*/  MUFU.EX2 R183, R183 ;  /* 0x000000b700b77308 */ /* 0x000e620000000800 */
[----:B------:R-:W-:Y:S02]  /*10920*/  FADD.FTZ R193, R194, R193 ;  /* 0x000000c1c2c17221 */ /* 0x000fe40000010000 */
[C---:B------:R-:W-:Y:S01]  /*10930*/  HMMA.16816.F32 R152, R16.reuse, R22, R152 ;  /* 0x000000161098723c */ /* 0x040fe20000001898 */
[----:B------:R-:W1:Y:S03]  /*10940*/  LDSM.16.MT88.4 R20, [R220+0x4900] ;  /* 0x00490000dc14783b */ /* 0x000e660000004200 */
        /* <DEDUP_REMOVED lines=13> */
[----:B------:R-:W4:Y:S07]  /*10a20*/  LDSM.16.MT88.4 R24, [R227+0x6900] ;  /* 0x00690000e318783b */ /* 0x000f2e0000004200 */
[C---:B------:R-:W-:Y:S08]  /*10a30*/  HMMA.16816.F32 R68, R16.reuse, R168, R68 ;  /* 0x000000a81044723c */ /* 0x040ff00000001844 */
        /* <DEDUP_REMOVED lines=16> */
[----:B------:R-:W3:Y:S07]  /*10b40*/  LDSM.16.MT88.4 R32, [R222+0x1100] ;  /* 0x00110000de20783b */ /* 0x000eee0000004200 */
        /* <DEDUP_REMOVED lines=8> */
[----:B------:R-:W-:Y:S03]  /*10bd0*/  F2FP.PACK_AB R18, R201, R249 ;  /* 0x000000f9c912723e */ /* 0x000fe600000000ff */
[----:B---3--:R-:W-:Y:S01]  /*10be0*/  F2FP.PACK_AB R17, R202, R203 ;  /* 0x000000cbca11723e */ /* 0x008fe200000000ff */
[----:B------:R-:W-:Y:S01]  /*10bf0*/  FADD.FTZ R251, R250, R251 ;  /* 0x000000fbfafb7221 */ /* 0x000fe20000010000 */
[----:B-----5:R-:W-:Y:S01]  /*10c00*/  F2FP.PACK_AB R19, R199, R200 ;  /* 0x000000c8c713723e */ /* 0x020fe200000000ff */
[----:B------:R-:W-:Y:S02]  /*10c10*/  FADD.FTZ R202, R202, R198 ;  /* 0x000000c6caca7221 */ /* 0x000fe40000010000 */
[----:B------:R-:W-:Y:S02]  /*10c20*/  FADD.FTZ R249, R249, R251 ;  /* 0x000000fbf9f97221 */ /* 0x000fe40000010000 */
[----:B------:R-:W-:Y:S02]  /*10c30*/  FADD.FTZ R202, R200, R202 ;  /* 0x000000cac8ca7221 */ /* 0x000fe40000010000 */
[C---:B----4-:R-:W-:Y:S03]  /*10c40*/  HMMA.16816.F32 R4, R16.reuse, R24, R4 ;  /* 0x000000181004723c */ /* 0x050fe60000001804 */
[----:B------:R-:W-:Y:S02]  /*10c50*/  FADD.FTZ R249, R201, R249 ;  /* 0x000000f9c9f97221 */ /* 0x000fe40000010000 */
[----:B------:R-:W-:Y:S03]  /*10c60*/  FADD.FTZ R199, R199, R202 ;  /* 0x000000cac7c77221 */ /* 0x000fe60000010000 */
[C---:B------:R-:W-:Y:S01]  /*10c70*/  HMMA.16816.F32 R8, R16.reuse, R26, R8 ;  /* 0x0000001a1008723c */ /* 0x040fe20000001808 */
[----:B------:R-:W3:Y:S03]  /*10c80*/  LDSM.16.MT88.4 R24, [R221+0x3100] ;  /* 0x00310000dd18783b */ /* 0x000ee60000004200 */
[----:B------:R-:W-:Y:S04]  /*10c90*/  FADD.FTZ R199, R185, R199 ;  /* 0x000000c7b9c77221 */ /* 0x000fe80000010000 */
[C---:B------:R-:W-:Y:S04]  /*10ca0*/  HMMA.16816.F32 R132, R16.reuse, R32, R132 ;  /* 0x000000201084723c */ /* 0x040fe80000001884 */
[----:B------:R-:W-:Y:S04]  /*10cb0*/  FADD.FTZ R199, R184, R199 ;  /* 0x000000c7b8c77221 */ /* 0x000fe80000010000 */
[C---:B------:R-:W-:Y:S01]  /*10cc0*/  HMMA.16816.F32 R136, R16.reuse, R34, R136 ;  /* 0x000000221088723c */ /* 0x040fe20000001888 */
[----:B------:R-:W4:Y:S03]  /*10cd0*/  LDSM.16.MT88.4 R32, [R220+0x3100] ;  /* 0x00310000dc20783b */ /* 0x000f260000004200 */
[----:B------:R-:W-:Y:S04]  /*10ce0*/  FADD.FTZ R199, R182, R199 ;  /* 0x000000c7b6c77221 */ /* 0x000fe80000010000 */
[C---:B--2---:R-:W-:Y:S04]  /*10cf0*/  HMMA.16816.F32 R140, R16.reuse, R28, R140 ;  /* 0x0000001c108c723c */ /* 0x044fe8000000188c */
[----:B------:R-:W-:Y:S04]  /*10d00*/  FADD.FTZ R239, R183, R199 ;  /* 0x000000c7b7ef7221 */ /* 0x000fe80000010000 */
        /* <DEDUP_REMOVED lines=9> */
[C---:B------:R-:W-:Y:S08]  /*10da0*/  HMMA.16816.F32 R48, R16.reuse, R162, R48 ;  /* 0x000000a21030723c */ /* 0x040ff00000001830 */
        /* <DEDUP_REMOVED lines=28> */
[----:B------:R-:W-:Y:S01]  /*10f70*/  HMMA.16816.F32 R128, R16, R26, R128 ;  /* 0x0000001a1080723c */ /* 0x000fe20000001880 */
[----:B------:R-:W-:Y:S06]  /*10f80*/  LDSM.16.MT88.4 R24, [R221+0x3900] ;  /* 0x00390000dd18783b */ /* 0x000fec0000004200 */
[----:B------:R-:W-:Y:S01]  /*10f90*/  F2FP.PACK_AB R16, R188, R189 ;  /* 0x000000bdbc10723e */ /* 0x000fe200000000ff */
[----:B------:R-:W-:Y:S01]  /*10fa0*/  FADD.FTZ R189, R189, R249 ;  /* 0x000000f9bdbd7221 */ /* 0x000fe20000010000 */
[----:B------:R-:W-:Y:S03]  /*10fb0*/  F2FP.PACK_AB R18, R190, R187 ;  /* 0x000000bbbe12723e */ /* 0x000fe600000000ff */
[----:B------:R-:W-:Y:S01]  /*10fc0*/  F2FP.PACK_AB R17, R184, R185 ;  /* 0x000000b9b811723e */ /* 0x000fe200000000ff */
[----:B------:R-:W-:Y:S01]  /*10fd0*/  FADD.FTZ R189, R188, R189 ;  /* 0x000000bdbcbd7221 */ /* 0x000fe20000010000 */
[----:B------:R-:W-:Y:S03]  /*10fe0*/  F2FP.PACK_AB R19, R183, R182 ;  /* 0x000000b6b713723e */ /* 0x000fe600000000ff */
[----:B------:R-:W-:Y:S04]  /*10ff0*/  FADD.FTZ R189, R187, R189 ;  /* 0x000000bdbbbd7221 */ /* 0x000fe80000010000 */
[C---:B------:R-:W-:Y:S01]  /*11000*/  HMMA.16816.F32 R160, R16.reuse, R156, R4 ;  /* 0x0000009c10a0723c */ /* 0x040fe20000001804 */
[----:B------:R-:W3:Y:S02]  /*11010*/  LDSM.16.MT88.4 R4, [R227+0x3900] ;  /* 0x00390000e304783b */ /* 0x000ee40000004200 */
[----:B------:R-:W-:Y:S05]  /*11020*/  FADD.FTZ R240, R190, R189 ;  /* 0x000000bdbef07221 */ /* 0x000fea0000010000 */
[C---:B------:R-:W-:Y:S01]  /*11030*/  HMMA.16816.F32 R156, R16.reuse, R158, R8 ;  /* 0x0000009e109c723c */ /* 0x040fe20000001808 */
[----:B------:R-:W5:Y:S07]  /*11040*/  LDSM.16.MT88.4 R8, [R222+0x3900] ;  /* 0x00390000de08783b */ /* 0x000f6e0000004200 */
        /* <DEDUP_REMOVED lines=27> */
[C---:B-1----:R-:W-:Y:S08]  /*11200*/  HMMA.16816.F32 R100, R16.reuse, R20, R100 ;  /* 0x000000141064723c */ /* 0x042ff00000001864 */
[C---:B------:R-:W-:Y:S01]  /*11210*/  HMMA.16816.F32 R104, R16.reuse, R22, R104 ;  /* 0x000000161068723c */ /* 0x040fe20000001868 */
[----:B------:R-:W1:Y:S07]  /*11220*/  LDSM.16.MT88.4 R20, [R220+0x7900] ;  /* 0x00790000dc14783b */ /* 0x000e6e0000004200 */
[C---:B---3--:R-:W-:Y:S08]  /*11230*/  HMMA.16816.F32 R108, R16.reuse, R4, R108 ;  /* 0x00000004106c723c */ /* 0x048ff0000000186c */
[C---:B------:R-:W-:Y:S08]  /*11240*/  HMMA.16816.F32 R112, R16.reuse, R6, R112 ;  /* 0x000000061070723c */ /* 0x040ff00000001870 */
[C---:B-----5:R-:W-:Y:S08]  /*11250*/  HMMA.16816.F32 R116, R16.reuse, R8, R116 ;  /* 0x000000081074723c */ /* 0x060ff00000001874 */
[C---:B------:R-:W-:Y:S08]  /*11260*/  HMMA.16816.F32 R120, R16.reuse, R10, R120 ;  /* 0x0000000a1078723c */ /* 0x040ff00000001878 */
[C---:B-1----:R-:W-:Y:S08]  /*11270*/  HMMA.16816.F32 R124, R16.reuse, R20, R124 ;  /* 0x00000014107c723c */ /* 0x042ff0000000187c */
[----:B------:R-:W-:Y:S01]  /*11280*/  HMMA.16816.F32 R128, R16, R22, R128 ;  /* 0x000000161080723c */ /* 0x000fe20000001880 */
[----:B------:R-:W-:-:S07]  /*11290*/  @P0 BRA `(.L_x_2781) ;  /* 0xffffc0a000000947 */ /* 0x000fce000383ffff */
.L_x_2771:
[----:B------:R-:W1:Y:S01]  /*112a0*/  SHFL.BFLY PT, R3, R240, 0x2, 0x1f ;  /* 0x0c401f00f0037f89 */ /* 0x000e6200000e0000 */
[----:B------:R-:W-:Y:S01]  /*112b0*/  CS2R R4, SRZ ;  /* 0x0000000000047805 */ /* 0x000fe2000001ff00 */
[----:B------:R-:W-:-:S02]  /*112c0*/  MOV R7, 0xff800000 ;  /* 0xff80000000077802 */ /* 0x000fc40000000f00 */
        /* <DEDUP_REMOVED lines=151> */
.L_x_2739:
[----:B------:R-:W-:Y:S01]  /*11c40*/  USHF.R.S32.HI UR6, URZ, 0x1f, UR9 ;  /* 0x0000001f3f067899 */ /* 0x000fe20008011409 */
[----:B------:R-:W-:Y:S05]  /*11c50*/  @P2 BRA `(.L_x_2782) ;  /* 0x0000197000002947 */ /* 0x000fea0003800000 */
[----:B------:R-:W3:Y:S01]  /*11c60*/  S2R R0, SR_TID.X ;  /* 0x0000000000007919 */ /* 0x000ee20000002100 */
[----:B------:R-:W-:Y:S01]  /*11c70*/  ULDC.64 UR4, c[0x0][0x490] ;  /* 0x0001240000047ab9 */ /* 0x000fe20000000a00 */
[----:B------:R-:W-:Y:S01]  /*11c80*/  IMAD.MOV.U32 R13, RZ, RZ, c[0x0][0x4e8] ;  /* 0x00013a00ff0d7624 */ /* 0x000fe200078e00ff */
[----:B------:R-:W-:Y:S01]  /*11c90*/  UIMAD UR7, UR6, UR4, URZ ;  /* 0x00000004060772a4 */ /* 0x000fe2000f8e023f */
[----:B------:R-:W4:Y:S01]  /*11ca0*/  S2R R24, SR_CTAID.Z ;  /* 0x0000000000187919 */ /* 0x000f220000002700 */
[----:B--2---:R-:W-:Y:S01]  /*11cb0*/  UIMAD.WIDE.U32 UR10, UR9, UR4, URZ ;  /* 0x00000004090a72a5 */ /* 0x004fe2000f8e003f */
[----:B------:R-:W-:Y:S01]  /*11cc0*/  F2FP.PACK_AB R160, R161, R160 ;  /* 0x000000a0a1a0723e */ /* 0x000fe200000000ff */
[----:B------:R-:W-:Y:S01]  /*11cd0*/  UIMAD UR7, UR9, UR5, UR7 ;  /* 0x00000005090772a4 */ /* 0x000fe2000f8e0207 */
[C---:B------:R-:W-:Y:S01]  /*11ce0*/  ISETP.NE.AND P0, PT, R13.reuse, 0x1, PT ;  /* 0x000000010d00780c */ /* 0x040fe20003f05270 */
[----:B------:R-:W-:Y:S01]  /*11cf0*/  IMAD R13, R13, c[0x0][0x388], RZ ;  /* 0x0000e2000d0d7a24 */ /* 0x000fe200078e02ff */
        /* <DEDUP_REMOVED lines=12> */
[----:B------:R-:W-:Y:S01]  /*11dc0*/  F2FP.PACK_AB R132, R133, R132 ;  /* 0x000000848584723e */ /* 0x000fe200000000ff */
[----:B------:R-:W-:Y:S01]  /*11dd0*/  IMAD.U32 R18, RZ, RZ, UR12 ;  /* 0x0000000cff127e24 */ /* 0x000fe2000f8e00ff */
[----:B-1-3--:R-:W-:Y:S01]  /*11de0*/  SHF.R.S32.HI R2, RZ, 0x1f, R0 ;  /* 0x0000001fff027819 */ /* 0x00afe20000011400 */
[----:B------:R-:W-:Y:S01]  /*11df0*/  IMAD.U32 R27, RZ, RZ, UR7 ;  /* 0x00000007ff1b7e24 */ /* 0x000fe2000f8e00ff */
[----:B------:R-:W-:Y:S01]  /*11e00*/  F2FP.PACK_AB R134, R135, R134 ;  /* 0x000000868786723e */ /* 0x000fe200000000ff */
[----:B------:R-:W-:Y:S01]  /*11e10*/  IMAD.U32 R19, RZ, RZ, UR5 ;  /* 0x00000005ff137e24 */ /* 0x000fe2000f8e00ff */
[-C--:B------:R-:W-:Y:S01]  /*11e20*/  LEA.HI R10, R2, R0.reuse, RZ, 0x2 ;  /* 0x00000000020a7211 */ /* 0x080fe200078f10ff */
[----:B----4-:R-:W-:Y:S01]  /*11e30*/  IMAD.WIDE.U32 R26, R24, c[0x0][0x498], R26 ;  /* 0x00012600181a7a25 */ /* 0x010fe200078e001a */
[CC--:B------:R-:W-:Y:S01]  /*11e40*/  LEA.HI R20, R2.reuse, R0.reuse, RZ, 0x5 ;  /* 0x0000000002147211 */ /* 0x0c0fe200078f28ff */
[----:B------:R-:W-:Y:S01]  /*11e50*/  BSSY B0, `(.L_x_2783) ;  /* 0x000011a000007945 */ /* 0x000fe20003800000 */
        /* <DEDUP_REMOVED lines=16> */
[----:B------:R-:W-:Y:S01]  /*11f60*/  SHF.R.S32.HI R3, RZ, 0x1f, R11 ;  /* 0x0000001fff037819 */ /* 0x000fe2000001140b */
[----:B------:R-:W1:Y:S01]  /*11f70*/  S2R R12, SR_CTAID.X ;  /* 0x00000000000c7919 */ /* 0x000e620000002500 */
[C---:B------:R-:W-:Y:S01]  /*11f80*/  IMAD R15, R14.reuse, c[0x0][0x498], RZ ;  /* 0x000126000e0f7a24 */ /* 0x040fe200078e02ff */
[--C-:B------:R-:W-:Y:S01]  /*11f90*/  SHF.R.S32.HI R16, RZ, 0x5, R20.reuse ;  /* 0x00000005ff107819 */ /* 0x100fe20000011414 */
[----:B------:R-:W-:Y:S01]  /*11fa0*/  IMAD.SHL.U32 R17, R9, 0x40, RZ ;  /* 0x0000004009117824 */ /* 0x000fe200078e00ff */
[----:B------:R-:W-:Y:S01]  /*11fb0*/  LOP3.LUT P4, RZ, R11, 0x3, RZ, 0xc0, !PT ;  /* 0x000000030bff7812 */ /* 0x000fe2000788c0ff */
[----:B------:R-:W-:Y:S01]  /*11fc0*/  IMAD R14, R14, c[0x0][0x3f0], RZ ;  /* 0x0000fc000e0e7a24 */ /* 0x000fe200078e02ff */
[----:B------:R-:W-:Y:S01]  /*11fd0*/  SHF.R.S32.HI R20, RZ, 0x1f, R20 ;  /* 0x0000001fff147819 */ /* 0x000fe20000011414 */
[C---:B------:R-:W-:Y:S01]  /*11fe0*/  IMAD R15, R24.reuse, c[0x0][0x49c], R15 ;  /* 0x00012700180f7a24 */ /* 0x040fe200078e020f */
[----:B------:R-:W-:Y:S01]  /*11ff0*/  LEA.HI R11, R3, R11, RZ, 0x2 ;  /* 0x0000000b030b7211 */ /* 0x000fe200078f10ff */
[----:B------:R-:W-:Y:S01]  /*12000*/  IMAD R14, R24, c[0x0][0x3f4], R14 ;  /* 0x0000fd00180e7a24 */ /* 0x000fe200078e020e */
[----:B------:R-:W-:Y:S01]  /*12010*/  LOP3.LUT R17, R17, 0x1c0, RZ, 0xc0, !PT ;  /* 0x000001c011117812 */ /* 0x000fe200078ec0ff */
[----:B------:R-:W-:Y:S01]  /*12020*/  IMAD.SHL.U32 R3, R0, 0x8, RZ ;  /* 0x0000000800037824 */ /* 0x000fe200078e00ff */
[----:B------:R-:W-:Y:S01]  /*12030*/  LEA.HI R20, R20, R16, RZ, 0x3 ;  /* 0x0000001014147211 */ /* 0x000fe200078f18ff */
[----:B------:R-:W-:Y:S01]  /*12040*/  IMAD.WIDE.U32 R24, R24, c[0x0][0x3f0], R18 ;  /* 0x0000fc0018187a25 */ /* 0x000fe200078e0012 */
[----:B------:R-:W-:-:S02]  /*12050*/  LEA.HI R18, R10, R10, RZ, 0x1 ;  /* 0x0000000a0a127211 */ /* 0x000fc400078f08ff */
[----:B------:R-:W-:Y:S01]  /*12060*/  LOP3.LUT R20, R20, 0xffffff8, RZ, 0xc0, !PT ;  /* 0x0ffffff814147812 */ /* 0x000fe200078ec0ff */
[----:B------:R-:W-:Y:S01]  /*12070*/  IMAD R19, R0, 0x20, R9 ;  /* 0x0000002000137824 */ /* 0x000fe200078e0209 */
[----:B------:R-:W-:Y:S01]  /*12080*/  SHF.R.U32.HI R0, RZ, 0x3, R17 ;  /* 0x00000003ff007819 */ /* 0x000fe20000011611 */
[----:B------:R-:W-:Y:S01]  /*12090*/  IMAD.IADD R25, R25, 0x1, R14 ;  /* 0x0000000119197824 */ /* 0x000fe200078e020e */
[----:B------:R-:W-:Y:S01]  /*120a0*/  LOP3.LUT R17, R17, 0x38, R3, 0xf8, !PT ;  /* 0x0000003811117812 */ /* 0x000fe200078ef803 */
[----:B------:R-:W-:Y:S01]  /*120b0*/  IMAD.IADD R20, R16, 0x1, -R20 ;  /* 0x0000000110147824 */ /* 0x000fe200078e0a14 */
[----:B------:R-:W-:Y:S01]  /*120c0*/  LOP3.LUT R18, R18, 0x1ffffffe, RZ, 0xc0, !PT ;  /* 0x1ffffffe12127812 */ /* 0x000fe200078ec0ff */
[----:B------:R-:W-:Y:S01]  /*120d0*/  IMAD R16, R16, 0x200, R10 ;  /* 0x0000020010107824 */ /* 0x000fe200078e020a */
[----:B------:R-:W-:Y:S01]  /*120e0*/  LOP3.LUT R0, R17, R0, RZ, 0x3c, !PT ;  /* 0x0000000011007212 */ /* 0x000fe200078e3cff */
[----:B-1----:R-:W-:Y:S01]  /*120f0*/  IMAD R19, R12, 0x80, R19 ;  /* 0x000000800c137824 */ /* 0x002fe200078e0213 */
[----:B------:R-:W-:Y:S01]  /*12100*/  R2P PR, R22, 0x6 ;  /* 0x0000000616007804 */ /* 0x000fe20000000000 */
[----:B------:R-:W-:Y:S01]  /*12110*/  IMAD.IADD R10, R10, 0x1, -R18 ;  /* 0x000000010a0a7824 */ /* 0x000fe200078e0a12 */
[----:B------:R-:W-:Y:S01]  /*12120*/  LOP3.LUT R21, R22, 0x1, RZ, 0xc0, !PT ;  /* 0x0000000116157812 */ /* 0x000fe200078ec0ff */
[----:B------:R-:W-:Y:S01]  /*12130*/  @P0 IMAD.HI.U32 R17, R19, c[0x0][0x4ec], RZ ;  /* 0x00013b0013110a27 */ /* 0x000fe200078e00ff */
[----:B------:R-:W-:-:S02]  /*12140*/  SHF.R.S32.HI R11, RZ, 0x2, R11 ;  /* 0x00000002ff0b7819 */ /* 0x000fc4000001140b */
[----:B------:R-:W-:Y:S01]  /*12150*/  LOP3.LUT R2, R0, 0x7ffffe00, R2, 0xf8, !PT ;  /* 0x7ffffe0000027812 */ /* 0x000fe200078ef802 */
[----:B------:R-:W-:Y:S01]  /*12160*/  IMAD.SHL.U32 R22, R22, 0x40, RZ ;  /* 0x0000004016167824 */ /* 0x000fe200078e00ff */
[----:B------:R-:W-:Y:S01]  /*12170*/  ISETP.NE.U32.AND P3, PT, R21, 0x1, PT ;  /* 0x000000011500780c */ /* 0x000fe20003f65070 */
[----:B------:R-:W-:Y:S01]  /*12180*/  IMAD.MOV.U32 R18, RZ, RZ, R19 ;  /* 0x000000ffff127224 */ /* 0x000fe200078e0013 */
[----:B------:R-:W-:Y:S01]  /*12190*/  @P0 SHF.R.U32.HI R18, RZ, c[0x0][0x4f0], R17 ;  /* 0x00013c00ff120a19 */ /* 0x000fe20000011611 */
[----:B------:R-:W-:Y:S01]  /*121a0*/  IMAD R11, R20, 0x10, R11 ;  /* 0x00000010140b7824 */ /* 0x000fe200078e020b */
[----:B------:R-:W-:Y:S02]  /*121b0*/  LOP3.LUT R22, R22, 0x1c0, RZ, 0xc0, !PT ;  /* 0x000001c016167812 */ /* 0x000fe400078ec0ff */
[--C-:B------:R-:W-:Y:S01]  /*121c0*/  SHF.R.S32.HI R0, RZ, 0x1f, R18.reuse ;  /* 0x0000001fff007819 */ /* 0x100fe20000011412 */
[----:B------:R-:W-:Y:S01]  /*121d0*/  IMAD R10, R10, 0x8, R11 ;  /* 0x000000080a0a7824 */ /* 0x000fe200078e020b */
[----:B------:R-:W-:Y:S01]  /*121e0*/  LEA.HI R22, R22, R22, RZ, 0x1d ;  /* 0x0000001616167211 */ /* 0x000fe200078fe8ff */
[----:B------:R-:W-:Y:S01]  /*121f0*/  IMAD.MOV R14, RZ, RZ, -R18 ;  /* 0x000000ffff0e7224 */ /* 0x000fe200078e0a12 */
[----:B------:R-:W-:Y:S01]  /*12200*/  F2FP.PACK_AB R136, R137, R136 ;  /* 0x000000888988723e */ /* 0x000fe200000000ff */
[----:B------:R-:W-:Y:S01]  /*12210*/  IMAD R0, R0, c[0x0][0x3e0], RZ ;  /* 0x0000f80000007a24 */ /* 0x000fe200078e02ff */
[----:B------:R-:W-:Y:S01]  /*12220*/  F2FP.PACK_AB R138, R139, R138 ;  /* 0x0000008a8b8a723e */ /* 0x000fe200000000ff */
[----:B------:R-:W-:Y:S01]  /*12230*/  IMAD.U32 R16, R16, 0x2, R22 ;  /* 0x0000000210107824 */ /* 0x000fe200078e0016 */
[----:B------:R-:W-:Y:S01]  /*12240*/  F2FP.PACK_AB R140, R141, R140 ;  /* 0x0000008c8d8c723e */ /* 0x000fe200000000ff */
[----:B------:R-:W-:Y:S01]  /*12250*/  IMAD R10, R12, 0x80, R10 ;  /* 0x000000800c0a7824 */ /* 0x000fe200078e020a */
[----:B------:R-:W-:Y:S01]  /*12260*/  F2FP.PACK_AB R142, R143, R142 ;  /* 0x0000008e8f8e723e */ /* 0x000fe200000000ff */
[----:B------:R-:W-:Y:S01]  /*12270*/  IMAD.WIDE.U32 R24, R18, c[0x0][0x3e0], R24 ;  /* 0x0000f80012187a25 */ /* 0x000fe200078e0018 */
[----:B------:R-:W-:-:S02]  /*12280*/  F2FP.PACK_AB R144, R145, R144 ;  /* 0x000000909190723e */ /* 0x000fc400000000ff */
[----:B------:R-:W-:Y:S01]  /*12290*/  F2FP.PACK_AB R146, R147, R146 ;  /* 0x000000929392723e */ /* 0x000fe200000000ff */
[----:B------:R-:W-:Y:S01]  /*122a0*/  IMAD R0, R18, c[0x0][0x3e4], R0 ;  /* 0x0000f90012007a24 */ /* 0x000fe200078e0200 */
[----:B------:R-:W-:Y:S01]  /*122b0*/  F2FP.PACK_AB R148, R149, R148 ;  /* 0x000000949594723e */ /* 0x000fe200000000ff */
[----:B------:R-:W-:Y:S01]  /*122c0*/  IMAD.SHL.U32 R18, R16, 0x2, RZ ;  /* 0x0000000210127824 */ /* 0x000fe200078e00ff */
[----:B------:R-:W-:Y:S01]  /*122d0*/  BAR.SYNC.DEFER_BLOCKING 0x1, 0x100 ;  /* 0x0044000000007b1d */ /* 0x000fe20000010000 */
[----:B------:R-:W-:Y:S01]  /*122e0*/  @P0 IMAD.HI.U32 R16, R10, c[0x0][0x4ec], RZ ;  /* 0x00013b000a100a27 */ /* 0x000fe200078e00ff */
[----:B------:R-:W-:Y:S02]  /*122f0*/  F2FP.PACK_AB R150, R151, R150 ;  /* 0x000000969796723e */ /* 0x000fe400000000ff */
[----:B------:R-:W-:Y:S01]  /*12300*/  F2FP.PACK_AB R152, R153, R152 ;  /* 0x000000989998723e */ /* 0x000fe200000000ff */
[----:B------:R-:W-:Y:S01]  /*12310*/  IMAD R11, R12, 0x80, R11 ;  /* 0x000000800c0b7824 */ /* 0x000fe200078e020b */
[----:B------:R-:W-:Y:S01]  /*12320*/  F2FP.PACK_AB R154, R155, R154 ;  /* 0x0000009a9b9a723e */ /* 0x000fe200000000ff */
[----:B------:R-:W-:Y:S01]  /*12330*/  IMAD.MOV.U32 R17, RZ, RZ, R10 ;  /* 0x000000ffff117224 */ /* 0x000fe200078e000a */
[----:B------:R-:W-:Y:S01]  /*12340*/  @P0 SHF.R.U32.HI R17, RZ, c[0x0][0x4f0], R16 ;  /* 0x00013c00ff110a19 */ /* 0x000fe20000011610 */
[----:B------:R-:W-:Y:S01]  /*12350*/  IMAD.IADD R25, R25, 0x1, R0 ;  /* 0x0000000119197824 */ /* 0x000fe200078e0200 */
[C---:B------:R-:W-:Y:S01]  /*12360*/  ISETP.GE.OR P5, PT, R11.reuse, R13, P4 ;  /* 0x0000000d0b00720c */ /* 0x040fe200027a6670 */
[----:B------:R-:W-:Y:S01]  /*12370*/  IMAD R14, R14, c[0x0][0x4e8], R19 ;  /* 0x00013a000e0e7a24 */ /* 0x000fe200078e0213 */
[----:B------:R-:W-:-:S02]  /*12380*/  IADD3 R11, R11, 0x8, RZ ;  /* 0x000000080b0b7810 */ /* 0x000fc40007ffe0ff */
[----:B------:R-:W-:Y:S01]  /*12390*/  SHF.R.S32.HI R0, RZ, 0x1f, R17 ;  /* 0x0000001fff007819 */ /* 0x000fe20000011411 */
[----:B------:R-:W-:Y:S01]  /*123a0*/  IMAD.WIDE.U32 R22, R14, c[0x0][0x3d8], R24 ;  /* 0x0000f6000e167a25 */ /* 0x000fe200078e0018 */
[----:B------:R-:W-:Y:S02]  /*123b0*/  IADD3 R20, P0, R17, R26, RZ ;  /* 0x0000001a11147210 */ /* 0x000fe40007f1e0ff */
[C---:B------:R-:W-:Y:S02]  /*123c0*/  IADD3 R16, R18.reuse, 0x80, RZ ;  /* 0x0000008012107810 */ /* 0x040fe40007ffe0ff */
[----:B------:R-:W-:Y:S02]  /*123d0*/  ISETP.GE.OR P4, PT, R11, R13, P4 ;  /* 0x0000000d0b00720c */ /* 0x000fe40002786670 */
[----:B------:R-:W-:Y:S02]  /*123e0*/  IADD3 R11, R18, 0x70, RZ ;  /* 0x00000070120b7810 */ /* 0x000fe40007ffe0ff */
[----:B------:R-:W-:Y:S01]  /*123f0*/  IADD3.X R21, R0, R27, R15, P0, !PT ;  /* 0x0000001b00157210 */ /* 0x000fe200007fe40f */
[----:B------:R-:W-:Y:S01]  /*12400*/  IMAD.MOV.U32 R0, RZ, RZ, 0x20 ;  /* 0x00000020ff007424 */ /* 0x000fe200078e00ff */
[----:B------:R-:W-:Y:S01]  /*12410*/  @P3 IADD3 R11, R16, 0x10, RZ ;  /* 0x00000010100b3810 */ /* 0x000fe20007ffe0ff */
[----:B------:R-:W-:Y:S01]  /*12420*/  IMAD.MOV R16, RZ, RZ, -R17 ;  /* 0x000000ffff107224 */ /* 0x000fe200078e0a11 */
[----:B------:R-:W-:Y:S01]  /*12430*/  SHF.R.S32.HI R15, RZ, 0x1f, R14 ;  /* 0x0000001fff0f7819 */ /* 0x000fe2000001140e */
[----:B------:R-:W-:Y:S01]  /*12440*/  STS [R18+0x80], R160 ;  /* 0x000080a012007388 */ /* 0x000fe20000000800 */
[----:B------:R-:W-:Y:S01]  /*12450*/  SEL R0, R0, 0xffffffe0, !P1 ;  /* 0xffffffe000007807 */ /* 0x000fe20004800000 */
[----:B------:R-:W-:Y:S01]  /*12460*/  IMAD R17, R16, c[0x0][0x4e8], R10 ;  /* 0x00013a0010117a24 */ /* 0x000fe200078e020a */
[----:B------:R-:W-:Y:S01]  /*12470*/  F2FP.PACK_AB R36, R37, R36 ;  /* 0x000000242524723e */ /* 0x000fe200000000ff */
[----:B------:R-:W-:Y:S01]  /*12480*/  IMAD R15, R15, c[0x0][0x3d8], RZ ;  /* 0x0000f6000f0f7a24 */ /* 0x000fe200078e02ff */
[----:B------:R-:W-:Y:S01]  /*12490*/  STS [R18+0x480], R162 ;  /* 0x000480a212007388 */ /* 0x000fe20000000800 */
[----:B------:R-:W-:Y:S01]  /*124a0*/  IMAD.MOV.U32 R10, RZ, RZ, 0x40 ;  /* 0x00000040ff0a7424 */ /* 0x000fe200078e00ff */
[----:B------:R-:W-:Y:S01]  /*124b0*/  F2FP.PACK_AB R38, R39, R38 ;  /* 0x000000262726723e */ /* 0x000fe200000000ff */
[----:B------:R-:W-:Y:S01]  /*124c0*/  IMAD R15, R14, c[0x0][0x3dc], R15 ;  /* 0x0000f7000e0f7a24 */ /* 0x000fe200078e020f */
[----:B------:R-:W-:Y:S01]  /*124d0*/  SHF.R.S32.HI R14, RZ, 0x1f, R17 ;  /* 0x0000001fff0e7819 */ /* 0x000fe20000011411 */
[----:B------:R-:W-:Y:S01]  /*124e0*/  IMAD.IADD R16, R18, 0x1, R0 ;  /* 0x0000000112107824 */ /* 0x000fe200078e0200 */
[----:B------:R-:W-:Y:S01]  /*124f0*/  SEL R10, R10, 0xffffffc0, !P2 ;  /* 0xffffffc00a0a7807 */ /* 0x000fe20005000000 */
[----:B------:R-:W-:Y:S01]  /*12500*/  IMAD.IADD R0, R0, 0x1, R11 ;  /* 0x0000000100007824 */ /* 0x000fe200078e020b */
[----:B------:R-:W-:Y:S01]  /*12510*/  STS [R11], R156 ;  /* 0x0000009c0b007388 */ /* 0x000fe20000000800 */
[----:B------:R-:W-:Y:S01]  /*12520*/  IMAD R14, R14, c[0x0][0x488], RZ ;  /* 0x000122000e0e7a24 */ /* 0x000fe200078e02ff */
[----:B------:R-:W-:Y:S01]  /*12530*/  F2FP.PACK_AB R40, R41, R40 ;  /* 0x000000282928723e */ /* 0x000fe200000000ff */
[----:B------:R-:W-:Y:S01]  /*12540*/  IMAD.IADD R19, R18, 0x1, R10 ;  /* 0x0000000112137824 */ /* 0x000fe200078e020a */
[----:B------:R-:W-:Y:S01]  /*12550*/  STS [R11+0x400], R158 ;  /* 0x0004009e0b007388 */ /* 0x000fe20000000800 */
        /* <DEDUP_REMOVED lines=10> */
[----:B------:R-:W-:Y:S01]  /*12600*/  STS [R0], R136 ;  /* 0x0000008800007388 */ /* 0x000fe20000000800 */
[----:B------:R-:W-:Y:S01]  /*12610*/  F2FP.PACK_AB R48, R49, R48 ;  /* 0x000000303130723e */ /* 0x000fe200000000ff */
[----:B------:R-:W-:Y:S01]  /*12620*/  IMAD.IADD R14, R21, 0x1, R14 ;  /* 0x00000001150e7824 */ /* 0x000fe200078e020e */
        /* <DEDUP_REMOVED lines=20> */
[----:B------:R-:W-:Y:S01]  /*12770*/  F2FP.PACK_AB R76, R77, R76 ;  /* 0x0000004c4d4c723e */ /* 0x000fe200000000ff */
[----:B------:R-:W-:Y:S01]  /*12780*/  IMAD R75, R12, 0x80, R9 ;  /* 0x000000800c4b7824 */ /* 0x000fe200078e0209 */
        /* <DEDUP_REMOVED lines=134> */
.L_x_2784:
[----:B--234-:R-:W-:Y:S05]  /*12ff0*/  BSYNC B0 ;  /* 0x0000000000007941 */ /* 0x01cfea0003800000 */
.L_x_2783:
        /* <DEDUP_REMOVED lines=30> */
.L_x_2786:
[----:B------:R-:W-:Y:S05]  /*131e0*/  BSYNC B0 ;  /* 0x0000000000007941 */ /* 0x000fea0003800000 */
.L_x_2785:
        /* <DEDUP_REMOVED lines=30> */
.L_x_2788:
[----:B------:R-:W-:Y:S05]  /*133d0*/  BSYNC B0 ;  /* 0x0000000000007941 */ /* 0x000fea0003800000 */
.L_x_2787:
        /* <DEDUP_REMOVED lines=31> */
.L_x_2782:
        /* <DEDUP_REMOVED lines=42> */
.L_x_2790:
[----:B------:R-:W-:Y:S05]  /*13870*/  BSYNC B0 ;  /* 0x0000000000007941 */ /* 0x000fea0003800000 */
.L_x_2789:
        /* <DEDUP_REMOVED lines=71> */
.L_x_2792:
[----:B------:R-:W-:Y:S05]  /*13cf0*/  BSYNC B0 ;  /* 0x0000000000007941 */ /* 0x000fea0003800000 */
.L_x_2791:
        /* <DEDUP_REMOVED lines=27> */
.L_x_2794:
[----:B------:R-:W-:Y:S05]  /*13eb0*/  BSYNC B0 ;  /* 0x0000000000007941 */ /* 0x000fea0003800000 */
.L_x_2793:
        /* <DEDUP_REMOVED lines=27> */
.L_x_2796:
[----:B------:R-:W-:Y:S05]  /*14070*/  BSYNC B0 ;  /* 0x0000000000007941 */ /* 0x000fea0003800000 */
.L_x_2795:
        /* <DEDUP_REMOVED lines=28> */
.L_x_2797:
        /* <DEDUP_REMOVED lines=12> */
.L_x_3578:


//--------------------- .text._ZN7cutlass13device_kernelIN5flash19enable_sm80_to_sm89INS1_16FlashAttnFwdSm80INS1_25CollectiveMainloopFwdSm80ILi8ELi1ELb0EN4cute5tupleIJNS5_1CILi128EEENS7_ILi64EEENS7_ILi256EEEEEELi256ENS_6half_tEfNS_4arch4Sm80ELb0ELb1ELb0ELb1ELb1ELb0ELb1ELb0EEENS1_21CollectiveEpilogueFwdINS6_IJS8_SA_S9_EEENS6_IJNS7_ILi1EEESI_SI_EEESC_SE_Li256ELb1ELb1ELb0ELb0EEENS1_19SingleTileSchedulerILb1ELb0ELb1ELi128EEEEEEEEEvNT_6ParamsE --------------------------
	.section	.text._ZN7cutlass13device_kernelIN5flash19enable_sm80_to_sm89INS1_16FlashAttnFwdSm80INS1_25CollectiveMainloopFwdSm80ILi8ELi1ELb0EN4cute5tupleIJNS5_1CILi128EEENS7_ILi64EEENS7_ILi256EEEEEELi256ENS_6half_tEfNS_4arch4Sm80ELb0ELb1ELb0ELb1ELb1ELb0ELb1ELb0EEENS1_21CollectiveEpilogueFwdINS6_IJS8_SA_S9_EEENS6_IJNS7_ILi1EEESI_SI_EEESC_SE_Li256ELb1ELb1ELb0ELb0EEENS1_19SingleTileSchedulerILb1ELb0ELb1ELi128EEEEEEEEEvNT_6ParamsE,"ax",@progbits
	.sectioninfo	@"SHI_REGISTERS=255"
	.align	128
.text._ZN7cutlass13device_kernelIN5flash19enable_sm80_to_sm89INS1_16FlashAttnFwdSm80INS1_25CollectiveMainloopFwdSm80ILi8ELi1ELb0EN4cute5tupleIJNS5_1CILi128EEENS7_ILi64EEENS7_ILi256EEEEEELi256ENS_6half_tEfNS_4arch4Sm80ELb0ELb1ELb0ELb1ELb1ELb0ELb1ELb0EEENS1_21CollectiveEpilogueFwdINS6_IJS8_SA_S9_EEENS6_IJNS7_ILi1EEESI_SI_EEESC_SE_Li256ELb1ELb1ELb0ELb0EEENS1_19SingleTileSchedulerILb1ELb0ELb1ELi128EEEEEEEEEvNT_6ParamsE:
        .type           _ZN7cutlass13device_kernelIN5flash19enable_sm80_to_sm89INS1_16FlashAttnFwdSm80INS1_25CollectiveMainloopFwdSm80ILi8ELi1ELb0EN4cute5tupleIJNS5_1CILi128EEENS7_ILi64EEENS7_ILi256EEEEEELi256ENS_6half_tEfNS_4arch4Sm80ELb0ELb1ELb0ELb1ELb1ELb0ELb1ELb0EEENS1_21CollectiveEpilogueFwdINS6_IJS8_SA_S9_EEENS6_IJNS7_ILi1EEESI_SI_EEESC_SE_Li256ELb1ELb1ELb0ELb0EEENS1_19SingleTileSchedulerILb1ELb0ELb1ELi128EEEEEEEEEvNT_6ParamsE,@function
        .size           _ZN7cutlass13device_kernelIN5flash19enable_sm80_to_sm89INS1_16FlashAttnFwdSm80INS1_25CollectiveMainloopFwdSm80ILi8ELi1ELb0EN4cute5tupleIJNS5_1CILi128EEENS7_ILi64EEENS7_ILi256EEEEEELi256ENS_6half_tEfNS_4arch4Sm80ELb0ELb1ELb0ELb1ELb1ELb0ELb1ELb0EEENS1_21CollectiveEpilogueFwdINS6_IJS8_SA_S9_EEENS6_IJNS7_ILi1EEESI_SI_EEESC_SE_Li256ELb1ELb1ELb0ELb0EEENS1_19SingleTileSchedulerILb1ELb0ELb1ELi128EEEEEEEEEvNT_6ParamsE,(.L_x_3579 - _ZN7cutlass13device_kernelIN5flash19enable_sm80_to_sm89INS1_16FlashAttnFwdSm80INS1_25CollectiveMainloopFwdSm80ILi8ELi1ELb0EN4cute5tupleIJNS5_1CILi128EEENS7_ILi64EEENS7_ILi256EEEEEELi256ENS_6half_tEfNS_4arch4Sm80ELb0ELb1ELb0ELb1ELb1ELb0ELb1ELb0EEENS1_21CollectiveEpilogueFwdINS6_IJS8_SA_S9_EEENS6_IJNS7_ILi1EEESI_SI_EEESC_SE_Li256ELb1ELb1ELb0ELb0EEENS1_19SingleTileSchedulerILb1ELb0ELb1ELi128EEEEEEEEEvNT_6ParamsE)
        .other          _ZN7cutlass13device_kernelIN5flash19enable_sm80_to_sm89INS1_16FlashAttnFwdSm80INS1_25CollectiveMainloopFwdSm80ILi8ELi1ELb0EN4cute5tupleIJNS5_1CILi128EEENS7_ILi64EEENS7_ILi256EEEEEELi256ENS_6half_tEfNS_4arch4Sm80ELb0ELb1ELb0ELb1ELb1ELb0ELb1ELb0EEENS1_21CollectiveEpilogueFwdINS6_IJS8_SA_S9_EEENS6_IJNS7_ILi1EEESI_SI_EEESC_SE_Li256ELb1ELb1ELb0ELb0EEENS1_19SingleTileSchedulerILb1ELb0ELb1ELi128EEEEEEEEEvNT_6ParamsE,@"STO_CUDA_ENTRY STV_DEFAULT"
_ZN7cutlass13device_kernelIN5flash19enable_sm80_to_sm89INS1_16FlashAttnFwdSm80INS1_25CollectiveMainloopFwdSm80ILi8ELi1ELb0EN4cute5tupleIJNS5_1CILi128EEENS7_ILi64EEENS7_ILi256EEEEEELi256ENS_6half_tEfNS_4arch4Sm80ELb0ELb1ELb0ELb1ELb1ELb0ELb1ELb0EEENS1_21CollectiveEpilogueFwdINS6_IJS8_SA_S9_EEENS6_IJNS7_ILi1EEESI_SI_EEESC_SE_Li256ELb1ELb1ELb0ELb0EEENS1_19SingleTileSchedulerILb1ELb0ELb1ELi128EEEEEEEEEvNT_6ParamsE:
        /* <DEDUP_REMOVED lines=20> */
.L_x_2799:
        /* <DEDUP_REMOVED lines=13> */
.L_x_2801:
[----:B------:R-:W-:Y:S02]  /*0210*/  ULDC UR5, c[0x0][0x54c] ;  /* 0x0001530000057ab9 */ /* 0x000fe40000000800 */
.L_x_2800:
[----:B------:R-:W-:Y:S02]  /*0220*/  ULDC UR4, c[0x0][0x548] ;  /* 0x0001520000047ab9 */ /* 0x000fe40000000800 */
[----:B------:R-:W-:-:S02]  /*0230*/  USHF.L.U32 UR26, UR27, 0x7, URZ ;  /* 0x000000071b1a7899 */ /* 0x000fc4000800063f */
[----:B------:R-:W-:-:S04]  /*0240*/  UIMAD UR4, UR5, UR4, URZ ;  /* 0x00000004050472a4 */ /* 0x000fc8000f8e023f */
[----:B------:R-:W-:-:S04]  /*0250*/  UISETP.GE.AND UP0, UPT, UR26, UR4, UPT ;  /* 0x000000041a00728c */ /* 0x000fc8000bf06270 */
[----:B------:R-:W-:Y:S01]  /*0260*/  USEL UR13, UR13, 0xffffffff, !UP0 ;  /* 0xffffffff0d0d7887 */ /* 0x000fe2000c000000 */
[----:B------:R-:W-:Y:S05]  /*0270*/  BRA `(.L_x_2802) ;  /* 0x000001b000007947 */ /* 0x000fea0003800000 */
.L_x_2798:
        /* <DEDUP_REMOVED lines=8> */
.L_x_2803:
        /* <DEDUP_REMOVED lines=13> */
.L_x_2805:
[----:B------:R-:W-:Y:S02]  /*03d0*/  ULDC UR5, c[0x0][0x54c] ;  /* 0x0001530000057ab9 */ /* 0x000fe40000000800 */
.L_x_2804:
[----:B------:R-:W-:Y:S02]  /*03e0*/  ULDC UR4, c[0x0][0x548] ;  /* 0x0001520000047ab9 */ /* 0x000fe40000000800 */
[----:B------:R-:W-:-:S02]  /*03f0*/  USHF.L.U32 UR26, UR27, 0x7, URZ ;  /* 0x000000071b1a7899 */ /* 0x000fc4000800063f */
[----:B------:R-:W-:-:S04]  /*0400*/  UIMAD UR4, UR5, UR4, URZ ;  /* 0x00000004050472a4 */ /* 0x000fc8000f8e023f */
[----:B------:R-:W-:-:S04]  /*0410*/  UISETP.GE.AND UP0, UPT, UR26, UR4, UPT ;  /* 0x000000041a00728c */ /* 0x000fc8000bf06270 */
[----:B------:R-:W-:-:S06]  /*0420*/  USEL UR13, UR13, 0xffffffff, !UP0 ;  /* 0xffffffff0d0d7887 */ /* 0x000fcc000c000000 */
.L_x_2802:
        /* <DEDUP_REMOVED lines=47> */
.L_x_2806:
        /* <DEDUP_REMOVED lines=10> */
.L_x_2807:
        /* <DEDUP_REMOVED lines=12> */
.L_x_2808:
        /* <DEDUP_REMOVED lines=25> */
.L_x_2810:
[----:B------:R-:W-:Y:S02]  /*0a10*/  UISETP.NE.AND UP0, UPT, UR5, 0x1, UPT ;  /* 0x000000010500788c */ /* 0x000fe4000bf05270 */
[----:B------:R-:W-:Y:S02]  /*0a20*/  ULDC.64 UR6, c[0x0][0x330] ;  /* 0x0000cc0000067ab9 */ /* 0x000fe40000000a00 */
[----:B------:R-:W-:-:S07]  /*0a30*/  UIMAD.WIDE.U32 UR16, UR15, UR6, URZ ;  /* 0x000000060f1072a5 */ /* 0x000fce000f8e003f */
[----:B------:R-:W-:Y:S02]  /*0a40*/  @UP0 USHF.R.U32.HI UR15, URZ, UR7, UR17 ;  /* 0x000000073f0f0299 */ /* 0x000fe40008011611 */
.L_x_2811:
[----:B------:R-:W-:Y:S02]  /*0a50*/  ULDC UR6, c[0x0][0x32c] ;  /* 0x0000cb0000067ab9 */ /* 0x000fe40000000800 */
[----:B------:R-:W-:-:S04]  /*0a60*/  UIMAD UR6, UR15, UR5, UR6 ;  /* 0x000000050f0672a4 */ /* 0x000fc8000f8e0206 */
[----:B------:R-:W-:-:S04]  /*0a70*/  UISETP.LT.AND UP0, UPT, UR4, UR6, UPT ;  /* 0x000000060400728c */ /* 0x000fc8000bf01270 */
[----:B------:R-:W-:Y:S02]  /*0a80*/  USEL UR4, UR4, UR6, UP0 ;  /* 0x0000000604047287 */ /* 0x000fe40008000000 */
.L_x_2809:
        /* <DEDUP_REMOVED lines=31> */
.L_x_2813:
[----:B------:R-:W-:-:S03]  /*0c80*/  UISETP.NE.AND UP0, UPT, UR5, 0x1, UPT ;  /* 0x000000010500788c */ /* 0x000fc6000bf05270 */
[----:B------:R-:W-:Y:S02]  /*0c90*/  ULDC.64 UR4, c[0x0][0x330] ;  /* 0x0000cc0000047ab9 */ /* 0x000fe40000000a00 */
[----:B------:R-:W-:-:S07]  /*0ca0*/  UIMAD.WIDE.U32 UR16, UR7, UR4, URZ ;  /* 0x00000004071072a5 */ /* 0x000fce000f8e003f */
[----:B------:R-:W-:Y:S02]  /*0cb0*/  @UP0 UMOV UR15, UR17 ;  /* 0x00000011000f0c82 */ /* 0x000fe40008000000 */
[----:B------:R-:W-:Y:S02]  /*0cc0*/  @UP0 USHF.R.U32.HI UR7, URZ, UR5, UR15 ;  /* 0x000000053f070299 */ /* 0x000fe4000801160f */
.L_x_2814:
[----:B------:R-:W-:Y:S02]  /*0cd0*/  ULDC UR4, c[0x0][0x32c] ;  /* 0x0000cb0000047ab9 */ /* 0x000fe40000000800 */
[----:B------:R-:W-:-:S04]  /*0ce0*/  UIMAD UR4, UR7, UR4, URZ ;  /* 0x00000004070472a4 */ /* 0x000fc8000f8e023f */
[----:B------:R-:W-:-:S04]  /*0cf0*/  UISETP.LT.AND UP0, UPT, UR6, UR4, UPT ;  /* 0x000000040600728c */ /* 0x000fc8000bf01270 */
[----:B------:R-:W-:-:S04]  /*0d00*/  USEL UR6, UR6, UR4, !UP0 ;  /* 0x0000000406067287 */ /* 0x000fc8000c000000 */
.L_x_2812:
[----:B------:R-:W-:Y:S01]  /*0d10*/  USHF.R.S32.HI UR4, URZ, 0x1f, UR6 ;  /* 0x0000001f3f047899 */ /* 0x000fe20008011406 */
[----:B------:R-:W-:Y:S01]  /*0d20*/  PLOP3.LUT P2, PT, PT, PT, PT, 0x80, 0x0 ;  /* 0x000000000000781c */ /* 0x000fe20003f4f070 */
[----:B------:R-:W-:Y:S01]  /*0d30*/  IMAD.MOV.U32 R3, RZ, RZ, RZ ;  /* 0x000000ffff037224 */ /* 0x000fe200078e00ff */
[----:B------:R-:W-:Y:S01]  /*0d40*/  MOV R4, RZ ;  /* 0x000000ff00047202 */ /* 0x000fe20000000f00 */
[----:B------:R-:W-:Y:S01]  /*0d50*/  ULEA.HI UR4, UR4, UR6, URZ, 0x6 ;  /* 0x0000000604047291 */ /* 0x000fe2000f8f303f */
[----:B------:R-:W-:Y:S01]  /*0d60*/  IMAD.MOV.U32 R130, RZ, RZ, RZ ;  /* 0x000000ffff827224 */ /* 0x000fe200078e00ff */
[----:B------:R-:W-:Y:S01]  /*0d70*/  CS2R R126, SRZ ;  /* 0x00000000007e7805 */ /* 0x000fe2000001ff00 */
[----:B------:R-:W-:Y:S01]  /*0d80*/  IMAD.MOV.U32 R128, RZ, RZ, RZ ;  /* 0x000000ffff807224 */ /* 0x000fe200078e00ff */
        /* <DEDUP_REMOVED lines=97> */
[----:B------:R-:W-:Y:S01]  /*13a0*/  USEL UR9, UR9, URZ, !UP3 ;  /* 0x0000003f09097287 */ /* 0x000fe2000d800000 */
[----:B------:R-:W-:Y:S01]  /*13b0*/  LOP3.LUT R231, R231, 0x1c0, RZ, 0xc0, !PT ;  /* 0x000001c0e7e77812 */ /* 0x000fe200078ec0ff */
[----:B------:R-:W-:Y:S01]  /*13c0*/  UIMAD UR6, UR10, UR5, UR6 ;  /* 0x000000050a0672a4 */ /* 0x000fe2000f8e0206 */
[----:B------:R-:W-:Y:S01]  /*13d0*/  IADD3 R0, R235, UR26, RZ ;  /* 0x0000001aeb007c10 */ /* 0x000fe2000fffe0ff */
[----:B------:R-:W-:Y:S01]  /*13e0*/  UIMAD.WIDE.U32 UR16, UR10, UR4, UR14 ;  /* 0x000000040a1072a5 */ /* 0x000fe2000f8e000e */
[C---:B------:R-:W-:Y:S01]  /*13f0*/  IADD3 R14, R203.reuse, 0x40, RZ ;  /* 0x00000040cb0e7810 */ /* 0x040fe20007ffe0ff */
[----:B------:R-:W-:Y:S01]  /*1400*/  USEL UR14, UR13, URZ, !UP3 ;  /* 0x0000003f0d0e7287 */ /* 0x000fe2000d800000 */
[C---:B------:R-:W-:Y:S01]  /*1410*/  IADD3 R13, R203.reuse, 0x80, RZ ;  /* 0x00000080cb0d7810 */ /* 0x040fe20007ffe0ff */
[----:B------:R-:W-:Y:S01]  /*1420*/  ULDC.64 UR4, c[0x0][0x1c0] ;  /* 0x0000700000047ab9 */ /* 0x000fe20000000a00 */
[----:B-1----:R-:W-:Y:S01]  /*1430*/  @P1 IMAD.HI.U32 R3, R0, c[0x0][0x2c8], RZ ;  /* 0x0000b20000031a27 */ /* 0x002fe200078e00ff */
[----:B------:R-:W-:Y:S01]  /*1440*/  UIMAD UR9, UR9, UR4, URZ ;  /* 0x00000004090972a4 */ /* 0x000fe2000f8e023f */
[----:B------:R-:W-:Y:S01]  /*1450*/  LEA.HI R8, R84, R83, RZ, 0x6 ;  /* 0x0000005354087211 */ /* 0x000fe200078f30ff */
[----:B------:R-:W-:Y:S01]  /*1460*/  UIADD3 UR17, UR17, UR6, URZ ;  /* 0x0000000611117290 */ /* 0x000fe2000fffe03f */
[--C-:B------:R-:W-:Y:S01]  /*1470*/  IMAD.MOV.U32 R5, RZ, RZ, R0.reuse ;  /* 0x000000ffff057224 */ /* 0x100fe200078e0000 */
[----:B------:R-:W-:Y:S01]  /*1480*/  UIMAD UR5, UR14, UR5, UR9 ;  /* 0x000000050e0572a4 */ /* 0x000fe2000f8e0209 */
[----:B------:R-:W-:Y:S01]  /*1490*/  @P0 SHF.R.U32.HI R5, RZ, c[0x0][0x2cc], R3 ;  /* 0x0000b300ff050a19 */ /* 0x000fe20000011603 */
[----:B------:R-:W-:Y:S01]  /*14a0*/  UIMAD.WIDE.U32 UR14, UR14, UR4, UR16 ;  /* 0x000000040e0e72a5 */ /* 0x000fe2000f8e0010 */
[----:B------:R-:W-:Y:S01]  /*14b0*/  ISETP.GE.AND P4, PT, R203, c[0x0][0x198], PT ;  /* 0x00006600cb007a0c */ /* 0x000fe20003f86270 */
[----:B------:R-:W-:Y:S01]  /*14c0*/  IMAD.SHL.U32 R8, R8, 0x8, RZ ;  /* 0x0000000808087824 */ /* 0x000fe200078e00ff */
[--C-:B------:R-:W-:Y:S01]  /*14d0*/  SHF.R.S32.HI R4, RZ, 0x1f, R5.reuse ;  /* 0x0000001fff047819 */ /* 0x100fe20000011405 */
[----:B------:R-:W-:Y:S01]  /*14e0*/  UIADD3 UR5, UR15, UR5, URZ ;  /* 0x000000050f057290 */ /* 0x000fe2000fffe03f */
[----:B------:R-:W-:Y:S01]  /*14f0*/  IMAD.MOV R3, RZ, RZ, -R5 ;  /* 0x000000ffff037224 */ /* 0x000fe200078e0a05 */
[----:B------:R-:W-:Y:S01]  /*1500*/  ULDC UR4, c[0x0][0x2c4] ;  /* 0x0000b10000047ab9 */ /* 0x000fe20000000800 */
[----:B------:R-:W-:Y:S01]  /*1510*/  IMAD.U32 R7, RZ, RZ, UR15 ;  /* 0x0000000fff077e24 */ /* 0x000fe2000f8e00ff */
[----:B------:R-:W-:Y:S01]  /*1520*/  UIMAD UR4, UR12, UR4, URZ ;  /* 0x000000040c0472a4 */ /* 0x000fe2000f8e023f */
[----:B------:R-:W-:Y:S01]  /*1530*/  IMAD R3, R3, c[0x0][0x2c4], R0 ;  /* 0x0000b10003037a24 */ /* 0x000fe200078e0200 */
[----:B------:R-:W-:Y:S01]  /*1540*/  ISETP.GE.AND P3, PT, R14, c[0x0][0x198], PT ;  /* 0x000066000e007a0c */ /* 0x000fe20003f66270 */
[----:B------:R-:W-:Y:S01]  /*1550*/  IMAD.U32 R6, RZ, RZ, UR14 ;  /* 0x0000000eff067e24 */ /* 0x000fe2000f8e00ff */
[----:B------:R-:W-:Y:S01]  /*1560*/  ISETP.GE.AND P6, PT, R13, c[0x0][0x198], PT ;  /* 0x000066000d007a0c */ /* 0x000fe20003fc6270 */
[----:B------:R-:W-:Y:S01]  /*1570*/  IMAD.U32 R7, RZ, RZ, UR5 ;  /* 0x00000005ff077e24 */ /* 0x000fe2000f8e00ff */
[----:B------:R-:W-:Y:S01]  /*1580*/  SHF.R.S32.HI R0, RZ, 0x1f, R3 ;  /* 0x0000001fff007819 */ /* 0x000fe20000011403 */
[----:B------:R-:W-:Y:S01]  /*1590*/  IMAD R4, R4, c[0x0][0x1b0], RZ ;  /* 0x00006c0004047a24 */ /* 0x000fe200078e02ff */
[----:B------:R-:W-:Y:S01]  /*15a0*/  BSSY B0, `(.L_x_2816) ;  /* 0x0000036000007945 */ /* 0x000fe20003800000 */
[----:B------:R-:W-:-:S04]  /*15b0*/  IMAD.WIDE.U32 R6, R5, c[0x0][0x1b0], R6 ;  /* 0x00006c0005067a25 */ /* 0x000fc800078e0006 */
[----:B------:R-:W-:Y:S02]  /*15c0*/  IMAD R4, R5, c[0x0][0x1b4], R4 ;  /* 0x00006d0005047a24 */ /* 0x000fe400078e0204 */
[----:B------:R-:W-:Y:S02]  /*15d0*/  IMAD R0, R0, c[0x0][0x1a8], RZ ;  /* 0x00006a0000007a24 */ /* 0x000fe400078e02ff */
[----:B------:R-:W-:Y:S01]  /*15e0*/  IMAD.IADD R7, R7, 0x1, R4 ;  /* 0x0000000107077824 */ /* 0x000fe200078e0204 */
[----:B------:R-:W-:Y:S01]  /*15f0*/  LEA.HI R4, R84, R83, RZ, 0x4 ;  /* 0x0000005354047211 */ /* 0x000fe200078f20ff */
[C---:B------:R-:W-:Y:S02]  /*1600*/  IMAD R5, R3.reuse, c[0x0][0x1ac], R0 ;  /* 0x00006b0003057a24 */ /* 0x040fe400078e0200 */
[----:B------:R-:W-:Y:S01]  /*1610*/  IMAD.WIDE.U32 R6, R3, c[0x0][0x1a8], R6 ;  /* 0x00006a0003067a25 */ /* 0x000fe200078e0006 */
[----:B------:R-:W-:-:S03]  /*1620*/  LOP3.LUT R0, R4, 0xfffffff0, RZ, 0xc0, !PT ;  /* 0xfffffff004007812 */ /* 0x000fc600078ec0ff */
[----:B------:R-:W-:Y:S01]  /*1630*/  IMAD.IADD R7, R7, 0x1, R5 ;  /* 0x0000000107077824 */ /* 0x000fe200078e0205 */
[----:B------:R-:W-:Y:S01]  /*1640*/  LEA R16, P0, R6, c[0x0][0x160], 0x1 ;  /* 0x0000580006107a11 */ /* 0x000fe200078008ff */
[----:B------:R-:W-:Y:S01]  /*1650*/  IMAD.IADD R0, R83, 0x1, -R0 ;  /* 0x0000000153007824 */ /* 0x000fe200078e0a00 */
[----:B------:R-:W-:Y:S01]  /*1660*/  IADD3 R5, R12, UR26, RZ ;  /* 0x0000001a0c057c10 */ /* 0x000fe2000fffe0ff */
[----:B------:R-:W-:Y:S01]  /*1670*/  IMAD.MOV.U32 R3, RZ, RZ, 0x10 ;  /* 0x00000010ff037424 */ /* 0x000fe200078e00ff */
[----:B------:R-:W-:Y:S01]  /*1680*/  LEA.HI.X R7, R6, c[0x0][0x164], R7, 0x1, P0 ;  /* 0x0000590006077a11 */ /* 0x000fe200000f0c07 */
[----:B------:R1:W3:Y:S01]  /*1690*/  SHFL.IDX PT, R18, R16, RZ, 0x181f ;  /* 0x00181fff10127589 */ /* 0x0002e200000e0000 */
[----:B------:R-:W-:Y:S02]  /*16a0*/  SHF.R.S32.HI R6, RZ, 0x1f, R0 ;  /* 0x0000001fff067819 */ /* 0x000fe40000011400 */
[----:B------:R-:W-:Y:S01]  /*16b0*/  ISETP.GE.AND P0, PT, R5, UR4, PT ;  /* 0x0000000405007c0c */ /* 0x000fe2000bf06270 */
        /* <DEDUP_REMOVED lines=36> */
.L_x_2817:
[----:B-1-34-:R-:W-:Y:S05]  /*1900*/  BSYNC B0 ;  /* 0x0000000000007941 */ /* 0x01afea0003800000 */
.L_x_2816:
        /* <DEDUP_REMOVED lines=25> */
.L_x_2819:
[----:B------:R-:W-:Y:S05]  /*1aa0*/  BSYNC B0 ;  /* 0x0000000000007941 */ /* 0x000fea0003800000 */
.L_x_2818:
        /* <DEDUP_REMOVED lines=25> */
.L_x_2821:
[----:B------:R-:W-:Y:S05]  /*1c40*/  BSYNC B0 ;  /* 0x0000000000007941 */ /* 0x000fea0003800000 */
.L_x_2820:
[----:B-12---:R-:W-:Y:S01]  /*1c50*/  SHFL.IDX PT, R16, R16, 0x3, 0x181f ;  /* 0x00781f0010107f89 */ /* 0x006fe200000e0000 */
[----:B------:R-:W-:Y:S01]  /*1c60*/  IADD3 R5, R5, 0x60, RZ ;  /* 0x0000006005057810 */ /* 0x000fe20007ffe0ff */
[----:B------:R-:W-:Y:S01]  /*1c70*/  UIADD3 UR28, UR22, -0x1, URZ ;  /* 0xffffffff161c7890 */ /* 0x000fe2000fffe03f */
[----:B------:R-:W-:Y:S01]  /*1c80*/  SHF.R.S32.HI R202, RZ, 0x1f, R14 ;  /* 0x0000001fffca7819 */ /* 0x000fe2000001140e */
[----:B---3--:R-:W1:Y:S01]  /*1c90*/  SHFL.IDX PT, R17, R7, 0x3, 0x181f ;  /* 0x00781f0007117f89 */ /* 0x008e6200000e0000 */
[----:B------:R-:W-:Y:S01]  /*1ca0*/  ISETP.GE.AND P0, PT, R5, UR4, PT ;  /* 0x0000000405007c0c */ /* 0x000fe2000bf06270 */
[----:B------:R-:W-:Y:S01]  /*1cb0*/  IMAD.MOV.U32 R232, RZ, RZ, c[0x0][0x2b8] ;  /* 0x0000ae00ffe87624 */ /* 0x000fe200078e00ff */
[----:B------:R-:W-:Y:S01]  /*1cc0*/  SHF.R.S32.HI R201, RZ, 0x1f, R13 ;  /* 0x0000001fffc97819 */ /* 0x000fe2000001140d */
[----:B------:R-:W-:Y:S01]  /*1cd0*/  USHF.L.U32 UR21, UR28, 0x6, URZ ;  /* 0x000000061c157899 */ /* 0x000fe2000800063f */
        /* <DEDUP_REMOVED lines=8> */
[----:B------:R-:W-:Y:S01]  /*1d60*/  LOP3.LUT R202, R202, 0xfffffff8, RZ, 0xc0, !PT ;  /* 0xfffffff8caca7812 */ /* 0x000fe200078ec0ff */
[----:B------:R-:W-:Y:S01]  /*1d70*/  UIMAD.WIDE.U32 UR14, UR9, UR4, URZ ;  /* 0x00000004090e72a5 */ /* 0x000fe2000f8e003f */
[----:B------:R-:W-:Y:S01]  /*1d80*/  LOP3.LUT R201, R201, 0xfffffff8, RZ, 0xc0, !PT ;  /* 0xfffffff8c9c97812 */ /* 0x000fe200078ec0ff */
[----:B------:R-:W-:Y:S01]  /*1d90*/  UIMAD UR6, UR9, UR5, UR6 ;  /* 0x00000005090672a4 */ /* 0x000fe2000f8e0206 */
[----:B------:R-:W-:Y:S01]  /*1da0*/  ISETP.NE.AND P2, PT, R232, 0x1, PT ;  /* 0x00000001e800780c */ /* 0x000fe20003f45270 */
[----:B------:R-:W-:Y:S01]  /*1db0*/  IMAD.MOV.U32 R233, RZ, RZ, RZ ;  /* 0x000000ffffe97224 */ /* 0x000fe200078e00ff */
[----:B------:R-:W-:Y:S01]  /*1dc0*/  LOP3.LUT R200, R200, 0xfffffff8, RZ, 0xc0, !PT ;  /* 0xfffffff8c8c87812 */ /* 0x000fe200078ec0ff */
[----:B------:R-:W-:Y:S01]  /*1dd0*/  UIADD3 UR6, UR15, UR6, URZ ;  /* 0x000000060f067290 */ /* 0x000fe2000fffe03f */
[----:B------:R-:W-:Y:S01]  /*1de0*/  IADD3 R8, R235, UR21, RZ ;  /* 0x00000015eb087c10 */ /* 0x000fe2000fffe0ff */
[----:B------:R-:W-:Y:S01]  /*1df0*/  ULDC.64 UR4, c[0x0][0x1e8] ;  /* 0x00007a0000047ab9 */ /* 0x000fe20000000a00 */
[----:B-1--4-:R-:W-:-:S02]  /*1e00*/  @!P0 IMAD.WIDE R18, R203, 0x2, R16 ;  /* 0x00000002cb128825 */ /* 0x012fc400078e0210 */
[C---:B------:R-:W-:Y:S02]  /*1e10*/  ISETP.GE.AND P1, PT, R8.reuse, UR8, PT ;  /* 0x0000000808007c0c */ /* 0x040fe4000bf26270 */
[----:B------:R-:W-:Y:S01]  /*1e20*/  IADD3 R234, R8, UR11, RZ ;  /* 0x0000000b08ea7c10 */ /* 0x000fe2000fffe0ff */
        /* <DEDUP_REMOVED lines=18> */
[----:B------:R3:W2:Y:S01]  /*1f50*/  @!P1 LDG.E R233, [R10.64] ;  /* 0x000000120ae99981 */ /* 0x0006a2000c1e1900 */
[----:B------:R-:W-:Y:S01]  /*1f60*/  IMAD.MOV R5, RZ, RZ, -R5 ;  /* 0x000000ffff057224 */ /* 0x000fe200078e0a05 */
[----:B------:R-:W-:Y:S01]  /*1f70*/  UIMAD.WIDE.U32 UR16, UR10, UR4, URZ ;  /* 0x000000040a1072a5 */ /* 0x000fe2000f8e003f */
[----:B------:R-:W-:Y:S01]  /*1f80*/  SHF.R.S32.HI R8, RZ, 0x4, R4 ;  /* 0x00000004ff087819 */ /* 0x000fe20000011404 */
[----:B------:R-:W-:Y:S01]  /*1f90*/  UIMAD UR4, UR20, UR4, URZ ;  /* 0x00000004140472a4 */ /* 0x000fe2000f8e023f */
[----:B------:R-:W-:Y:S01]  /*1fa0*/  IMAD R234, R5, c[0x0][0x2b8], R234 ;  /* 0x0000ae0005ea7a24 */ /* 0x000fe200078e02ea */
[----:B------:R-:W-:Y:S01]  /*1fb0*/  ISETP.GE.AND P3, PT, R203, c[0x0][0x1d4], PT ;  /* 0x00007500cb007a0c */ /* 0x000fe20003f66270 */
[----:B------:R-:W-:Y:S01]  /*1fc0*/  IMAD.SHL.U32 R229, R12, 0x8, RZ ;  /* 0x000000080ce57824 */ /* 0x000fe200078e00ff */
[----:B------:R-:W-:Y:S01]  /*1fd0*/  UIMAD UR4, UR10, UR5, UR4 ;  /* 0x000000050a0472a4 */ /* 0x000fe2000f8e0204 */
[----:B------:R-:W-:Y:S01]  /*1fe0*/  LEA.HI R7, R4, R8, RZ, 0x1 ;  /* 0x0000000804077211 */ /* 0x000fe200078f08ff */
[----:B-1----:R-:W-:Y:S01]  /*1ff0*/  IMAD.WIDE.U32 R18, R234, c[0x0][0x208], RZ ;  /* 0x00008200ea127a25 */ /* 0x002fe200078e00ff */
[----:B------:R-:W-:Y:S01]  /*2000*/  SHF.R.S32.HI R20, RZ, 0x1f, R234 ;  /* 0x0000001fff147819 */ /* 0x000fe200000114ea */
[----:B------:R-:W-:Y:S01]  /*2010*/  UIADD3 UR9, UR17, UR4, URZ ;  /* 0x0000000411097290 */ /* 0x000fe2000fffe03f */
[----:B------:R-:W-:Y:S01]  /*2020*/  LOP3.LUT R7, R7, 0xfffffffe, RZ, 0xc0, !PT ;  /* 0xfffffffe07077812 */ /* 0x000fe200078ec0ff */
[----:B------:R-:W-:Y:S01]  /*2030*/  IMAD.U32 R80, RZ, RZ, UR21 ;  /* 0x00000015ff507e24 */ /* 0x000fe2000f8e00ff */
[----:B------:R-:W-:Y:S01]  /*2040*/  ULDC.64 UR4, c[0x0][0x210] ;  /* 0x0000840000047ab9 */ /* 0x000fe20000000a00 */
[C---:B------:R-:W-:Y:S01]  /*2050*/  IMAD R5, R20.reuse, c[0x0][0x1e0], RZ ;  /* 0x0000780014057a24 */ /* 0x040fe200078e02ff */
[----:B------:R-:W-:Y:S01]  /*2060*/  UIMAD UR20, UR20, UR4, URZ ;  /* 0x00000004141472a4 */ /* 0x000fe2000f8e023f */
[----:B------:R-:W-:Y:S01]  /*2070*/  IMAD R20, R20, c[0x0][0x208], RZ ;  /* 0x0000820014147a24 */ /* 0x000fe200078e02ff */
[----:B------:R-:W-:Y:S01]  /*2080*/  UIMAD.WIDE.U32 UR24, UR10, UR4, URZ ;  /* 0x000000040a1872a5 */ /* 0x000fe2000f8e003f */
[C---:B------:R-:W-:Y:S01]  /*2090*/  IMAD R5, R234.reuse, c[0x0][0x1e4], R5 ;  /* 0x00007900ea057a24 */ /* 0x040fe200078e0205 */
[----:B------:R-:W-:Y:S01]  /*20a0*/  UIMAD UR20, UR10, UR5, UR20 ;  /* 0x000000050a1472a4 */ /* 0x000fe2000f8e0214 */
[----:B------:R-:W-:Y:S01]  /*20b0*/  IMAD R20, R234, c[0x0][0x20c], R20 ;  /* 0x00008300ea147a24 */ /* 0x000fe200078e0214 */
[----:B------:R-:W-:Y:S01]  /*20c0*/  IADD3 R12, -R12, UR8, -R80 ;  /* 0x000000080c0c7c10 */ /* 0x000fe2000fffe950 */
[----:B------:R-:W-:Y:S01]  /*20d0*/  IMAD.IADD R7, R8, 0x1, -R7 ;  /* 0x0000000108077824 */ /* 0x000fe200078e0a07 */
[----:B------:R-:W-:Y:S01]  /*20e0*/  UIADD3 UR20, UR25, UR20, URZ ;  /* 0x0000001419147290 */ /* 0x000fe2000fffe03f */
[----:B---3--:R-:W-:Y:S01]  /*20f0*/  IMAD.WIDE.U32 R10, R234, c[0x0][0x1e0], RZ ;  /* 0x00007800ea0a7a25 */ /* 0x008fe200078e00ff */
[----:B------:R-:W-:Y:S01]  /*2100*/  ISETP.GE.AND P1, PT, R12, 0x1, PT ;  /* 0x000000010c00780c */ /* 0x000fe20003f26270 */
[----:B------:R-:W-:Y:S01]  /*2110*/  UISETP.GT.AND UP0, UPT, UR28, UR7, UPT ;  /* 0x000000071c00728c */ /* 0x000fe2000bf04270 */
[----:B------:R-:W-:Y:S01]  /*2120*/  ISETP.GE.AND P5, PT, R14, c[0x0][0x1d4], PT ;  /* 0x000075000e007a0c */ /* 0x000fe20003fa6270 */
[----:B------:R-:W-:Y:S01]  /*2130*/  IMAD.IADD R11, R11, 0x1, R5 ;  /* 0x000000010b0b7824 */ /* 0x000fe200078e0205 */
[----:B------:R-:W-:Y:S01]  /*2140*/  ISETP.GE.AND P4, PT, R13, c[0x0][0x1d4], PT ;  /* 0x000075000d007a0c */ /* 0x000fe20003f86270 */
[----:B------:R-:W-:Y:S01]  /*2150*/  IMAD.IADD R21, R19, 0x1, R20 ;  /* 0x0000000113157824 */ /* 0x000fe200078e0214 */
[----:B------:R-:W-:Y:S01]  /*2160*/  ISETP.GE.AND P6, PT, R0, c[0x0][0x1d4], PT ;  /* 0x0000750000007a0c */ /* 0x000fe20003fc6270 */
[----:B------:R-:W-:Y:S01]  /*2170*/  IMAD.MOV.U32 R20, RZ, RZ, R18 ;  /* 0x000000ffff147224 */ /* 0x000fe200078e0012 */
[----:B------:R-:W-:Y:S01]  /*2180*/  LEA.HI R86, R84, R83, RZ, 0x5 ;  /* 0x0000005354567211 */ /* 0x000fe200078f28ff */
[----:B------:R-:W-:Y:S01]  /*2190*/  IMAD.SHL.U32 R9, R9, 0x40, RZ ;  /* 0x0000004009097824 */ /* 0x000fe200078e00ff */
[----:B------:R-:W-:Y:S01]  /*21a0*/  ISETP.GE.AND P2, PT, R203, c[0x0][0x1d4], PT ;  /* 0x00007500cb007a0c */ /* 0x000fe20003f46270 */
[----:B------:R-:W-:Y:S01]  /*21b0*/  IMAD.SHL.U32 R81, R7, 0x8, RZ ;  /* 0x0000000807517824 */ /* 0x000fe200078e00ff */
[----:B------:R-:W-:Y:S01]  /*21c0*/  SHF.R.S32.HI R85, RZ, 0x5, R86 ;  /* 0x00000005ff557819 */ /* 0x000fe20000011456 */
[----:B------:R-:W-:Y:S01]  /*21d0*/  IMAD.SHL.U32 R82, R6, 0x40, RZ ;  /* 0x0000004006527824 */ /* 0x000fe200078e00ff */
[----:B------:R-:W-:-:S02]  /*21e0*/  LOP3.LUT R9, R9, 0x1c0, RZ, 0xc0, !PT ;  /* 0x000001c009097812 */ /* 0x000fc400078ec0ff */
[----:B------:R-:W-:Y:S02]  /*21f0*/  SEL R244, RZ, 0x10, P6 ;  /* 0x00000010fff47807 */ /* 0x000fe40003000000 */
[----:B------:R-:W-:Y:S02]  /*2200*/  LOP3.LUT R81, R9, 0x8, R81, 0xf8, !PT ;  /* 0x0000000809517812 */ /* 0x000fe400078ef851 */
[----:B------:R-:W-:Y:S02]  /*2210*/  LOP3.LUT R82, R82, 0xfffffe00, RZ, 0xc0, !PT ;  /* 0xfffffe0052527812 */ /* 0x000fe400078ec0ff */
[----:B------:R-:W-:Y:S02]  /*2220*/  IADD3 R238, R231, 0x100, RZ ;  /* 0x00000100e7ee7810 */ /* 0x000fe40007ffe0ff */
[----:B------:R-:W-:Y:S01]  /*2230*/  SHF.R.S32.HI R243, RZ, 0x1f, R202 ;  /* 0x0000001ffff37819 */ /* 0x000fe200000114ca */
[----:B------:R-:W-:Y:S01]  /*2240*/  IMAD R230, R85, 0x400, R82 ;  /* 0x0000040055e67824 */ /* 0x000fe200078e0252 */
[----:B------:R-:W-:-:S02]  /*2250*/  SHF.R.S32.HI R242, RZ, 0x1f, R201 ;  /* 0x0000001ffff27819 */ /* 0x000fc400000114c9 */
[----:B------:R-:W-:Y:S02]  /*2260*/  SHF.R.S32.HI R241, RZ, 0x1f, R200 ;  /* 0x0000001ffff17819 */ /* 0x000fe400000114c8 */
[----:B--2---:R-:W-:Y:S01]  /*2270*/  SHF.R.S32.HI R16, RZ, 0x1f, R233 ;  /* 0x0000001fff107819 */ /* 0x004fe200000114e9 */
[----:B------:R-:W-:-:S04]  /*2280*/  IMAD.WIDE.U32 R10, R233, c[0x0][0x1f0], R10 ;  /* 0x00007c00e90a7a25 */ /* 0x000fc800078e000a */
[----:B------:R-:W-:Y:S01]  /*2290*/  IMAD R5, R16, c[0x0][0x1f0], RZ ;  /* 0x00007c0010057a24 */ /* 0x000fe200078e02ff */
[----:B------:R-:W-:Y:S01]  /*22a0*/  IADD3 R4, P0, R10, UR16, RZ ;  /* 0x000000100a047c10 */ /* 0x000fe2000ff1e0ff */
[----:B------:R-:W-:Y:S02]  /*22b0*/  IMAD R16, R16, c[0x0][0x218], RZ ;  /* 0x0000860010107a24 */ /* 0x000fe400078e02ff */
[C---:B------:R-:W-:Y:S02]  /*22c0*/  IMAD R5, R233.reuse, c[0x0][0x1f4], R5 ;  /* 0x00007d00e9057a24 */ /* 0x040fe400078e0205 */
[----:B------:R-:W-:-:S03]  /*22d0*/  IMAD.WIDE.U32 R20, R233, c[0x0][0x218], R20 ;  /* 0x00008600e9147a25 */ /* 0x000fc600078e0014 */
[----:B------:R-:W-:Y:S01]  /*22e0*/  IADD3.X R5, R11, UR9, R5, P0, !PT ;  /* 0x000000090b057c10 */ /* 0x000fe200087fe405 */
[----:B------:R-:W-:Y:S01]  /*22f0*/  IMAD.SHL.U32 R11, R15, 0x40, RZ ;  /* 0x000000400f0b7824 */ /* 0x000fe200078e00ff */
[----:B------:R-:W-:Y:S01]  /*2300*/  LEA R10, P0, R4, c[0x0][0x1c8], 0x1 ;  /* 0x00007200040a7a11 */ /* 0x000fe200078008ff */
[----:B------:R-:W-:-:S03]  /*2310*/  IMAD R16, R233, c[0x0][0x21c], R16 ;  /* 0x00008700e9107a24 */ /* 0x000fc600078e0210 */
[----:B------:R-:W-:Y:S01]  /*2320*/  LEA.HI.X R4, R4, c[0x0][0x1cc], R5, 0x1, P0 ;  /* 0x0000730004047a11 */ /* 0x000fe200000f0c05 */
[----:B------:R-:W-:Y:S01]  /*2330*/  SHFL.IDX PT, R18, R10, RZ, 0x181f ;  /* 0x00181fff0a127589 */ /* 0x000fe200000e0000 */
[----:B------:R-:W-:Y:S02]  /*2340*/  LOP3.LUT R11, R11, 0x1c0, RZ, 0xc0, !PT ;  /* 0x000001c00b0b7812 */ /* 0x000fe400078ec0ff */
[----:B------:R-:W-:Y:S01]  /*2350*/  IADD3 R5, P0, R20, UR24, RZ ;  /* 0x0000001814057c10 */ /* 0x000fe2000ff1e0ff */
[----:B------:R-:W1:Y:S01]  /*2360*/  SHFL.IDX PT, R19, R4, RZ, 0x181f ;  /* 0x00181fff04137589 */ /* 0x000e6200000e0000 */
[----:B------:R-:W-:Y:S02]  /*2370*/  LOP3.LUT R229, R11, 0x8, R229, 0xf8, !PT ;  /* 0x000000080be57812 */ /* 0x000fe400078ef8e5 */
[----:B------:R-:W-:Y:S01]  /*2380*/  SHF.R.U32.HI R11, RZ, 0x3, R11 ;  /* 0x00000003ff0b7819 */ /* 0x000fe2000001160b */
[----:B------:R-:W-:Y:S01]  /*2390*/  SHFL.IDX PT, R10, R10, 0x1, 0x181f ;  /* 0x00381f000a0a7f89 */ /* 0x000fe200000e0000 */
[----:B------:R-:W-:-:S02]  /*23a0*/  IADD3.X R16, R21, UR20, R16, P0, !PT ;  /* 0x0000001415107c10 */ /* 0x000fc400087fe410 */
[----:B------:R-:W-:Y:S02]  /*23b0*/  LEA R8, P0, R5, c[0x0][0x1f8], 0x1 ;  /* 0x00007e0005087a11 */ /* 0x000fe400078008ff */
[----:B------:R-:W-:Y:S02]  /*23c0*/  LOP3.LUT R229, R229, R11, RZ, 0x3c, !PT ;  /* 0x0000000be5e57212 */ /* 0x000fe400078e3cff */
[----:B------:R-:W-:Y:S01]  /*23d0*/  LEA.HI.X R16, R5, c[0x0][0x1fc], R16, 0x1, P0 ;  /* 0x00007f0005107a11 */ /* 0x000fe200000f0c10 */
[----:B------:R-:W2:Y:S01]  /*23e0*/  SHFL.IDX PT, R11, R4, 0x1, 0x181f ;  /* 0x00381f00040b7f89 */ /* 0x000ea200000e0000 */
[----:B------:R-:W-:Y:S01]  /*23f0*/  LOP3.LUT P0, RZ, R15, 0x2, RZ, 0xc0, !PT ;  /* 0x000000020fff7812 */ /* 0x000fe2000780c0ff */
[----:B------:R-:W-:Y:S01]  /*2400*/  IMAD R229, R7, 0x200, R229 ;  /* 0x0000020007e57824 */ /* 0x000fe200078e02e5 */
[----:B------:R-:W-:Y:S01]  /*2410*/  SHF.R.U32.HI R7, RZ, 0x3, R9 ;  /* 0x00000003ff077819 */ /* 0x000fe20000011609 */
[----:B------:R-:W3:Y:S02]  /*2420*/  SHFL.IDX PT, R28, R8, RZ, 0x181f ;  /* 0x00181fff081c7589 */ /* 0x000ee400000e0000 */
[----:B------:R-:W-:Y:S01]  /*2430*/  IMAD.SHL.U32 R229, R229, 0x2, RZ ;  /* 0x00000002e5e57824 */ /* 0x000fe200078e00ff */
[----:B------:R-:W-:Y:S01]  /*2440*/  LOP3.LUT R81, R81, R7, RZ, 0x3c, !PT ;  /* 0x0000000751517212 */ /* 0x000fe200078e3cff */
[----:B------:R-:W4:Y:S01]  /*2450*/  SHFL.IDX PT, R5, R16, RZ, 0x181f ;  /* 0x00181fff10057589 */ /* 0x000f2200000e0000 */
[----:B------:R-:W-:-:S02]  /*2460*/  IMAD.WIDE R6, R200, 0x2, RZ ;  /* 0x00000002c8067825 */ /* 0x000fc400078e02ff */
[C---:B------:R-:W-:Y:S01]  /*2470*/  IADD3 R17, R229.reuse, 0x8100, RZ ;  /* 0x00008100e5117810 */ /* 0x040fe20007ffe0ff */
[----:B------:R-:W5:Y:S01]  /*2480*/  SHFL.IDX PT, R8, R8, 0x1, 0x181f ;  /* 0x00381f0008087f89 */ /* 0x000f6200000e0000 */
[----:B------:R-:W-:Y:S01]  /*2490*/  IADD3 R228, R229, 0x8120, RZ ;  /* 0x00008120e5e47810 */ /* 0x000fe20007ffe0ff */
[--C-:B-1----:R-:W-:Y:S01]  /*24a0*/  @P1 IMAD.WIDE R22, R203, 0x2, R18.reuse ;  /* 0x00000002cb161825 */ /* 0x102fe200078e0212 */
[----:B------:R-:W-:Y:S01]  /*24b0*/  @P0 IADD3 R228, R17, -0x20, RZ ;  /* 0xffffffe011e40810 */ /* 0x000fe20007ffe0ff */
[----:B------:R1:W1:Y:S01]  /*24c0*/  SHFL.IDX PT, R4, R16, 0x1, 0x181f ;  /* 0x00381f0010047f89 */ /* 0x00026200000e0000 */
[----:B------:R-:W-:Y:S01]  /*24d0*/  ISETP.GT.AND P0, PT, R12, 0x20, PT ;  /* 0x000000200c00780c */ /* 0x000fe20003f04270 */
[----:B------:R-:W-:Y:S01]  /*24e0*/  @P1 IMAD.WIDE R20, R202, 0x2, R18 ;  /* 0x00000002ca141825 */ /* 0x000fe200078e0212 */
[C---:B------:R-:W-:Y:S01]  /*24f0*/  IADD3 R219, R228.reuse, 0x800, RZ ;  /* 0x00000800e4db7810 */ /* 0x040fe20007ffe0ff */
[----:B------:R5:W-:Y:S01]  /*2500*/  @P1 LDGSTS.E.BYPASS.LTC128B.128 [R231+0x8100], [R22.64], !P3 ;  /* 0x0810000016e71fae */ /* 0x000be2000d901d52 */
[C---:B------:R-:W-:Y:S01]  /*2510*/  IADD3 R218, R228.reuse, 0x1000, RZ ;  /* 0x00001000e4da7810 */ /* 0x040fe20007ffe0ff */
[----:B------:R-:W-:Y:S01]  /*2520*/  IMAD.IADD R230, R81, 0x1, R230 ;  /* 0x0000000151e67824 */ /* 0x000fe200078e02e6 */
[C---:B------:R-:W-:Y:S01]  /*2530*/  IADD3 R217, R228.reuse, 0x1800, RZ ;  /* 0x00001800e4d97810 */ /* 0x040fe20007ffe0ff */
[----:B------:R3:W-:Y:S01]  /*2540*/  @P1 LDGSTS.E.BYPASS.LTC128B.128 [R231+0xa100], [R20.64], !P5 ;  /* 0x0a10000014e71fae */ /* 0x0007e2000e901d52 */
[----:B------:R-:W-:Y:S01]  /*2550*/  IADD3 R215, R228, 0x2000, RZ ;  /* 0x00002000e4d77810 */ /* 0x000fe20007ffe0ff */
[----:B------:R-:W-:Y:S01]  /*2560*/  IMAD.SHL.U32 R230, R230, 0x2, RZ ;  /* 0x00000002e6e67824 */ /* 0x000fe200078e00ff */
[----:B------:R-:W-:-:S02]  /*2570*/  IADD3 R214, R228, 0x2800, RZ ;  /* 0x00002800e4d67810 */ /* 0x000fc40007ffe0ff */
[C---:B------:R-:W-:Y:S01]  /*2580*/  IADD3 R213, R228.reuse, 0x3000, RZ ;  /* 0x00003000e4d57810 */ /* 0x040fe20007ffe0ff */
[----:B--2---:R-:W-:Y:S01]  /*2590*/  @P0 IMAD.WIDE R24, R201, 0x2, R10 ;  /* 0x00000002c9180825 */ /* 0x004fe200078e020a */
[C---:B------:R-:W-:Y:S02]  /*25a0*/  IADD3 R212, R228.reuse, 0x3800, RZ ;  /* 0x00003800e4d47810 */ /* 0x040fe40007ffe0ff */
[C---:B------:R-:W-:Y:S01]  /*25b0*/  IADD3 R211, R228.reuse, 0x4000, RZ ;  /* 0x00004000e4d37810 */ /* 0x040fe20007ffe0ff */
[--C-:B------:R-:W-:Y:S01]  /*25c0*/  IMAD R226, R3, 0x2, R230.reuse ;  /* 0x0000000203e27824 */ /* 0x100fe200078e02e6 */
[----:B------:R-:W-:Y:S01]  /*25d0*/  IADD3 R210, R228, 0x4800, RZ ;  /* 0x00004800e4d27810 */ /* 0x000fe20007ffe0ff */
[----:B------:R-:W-:Y:S01]  /*25e0*/  IMAD R225, R2, 0x2, R230 ;  /* 0x0000000202e17824 */ /* 0x000fe200078e02e6 */
[----:B------:R-:W-:Y:S01]  /*25f0*/  IADD3 R209, R228, 0x5000, RZ ;  /* 0x00005000e4d17810 */ /* 0x000fe20007ffe0ff */
[----:B------:R-:W-:Y:S01]  /*2600*/  IMAD R223, R2, 0x2, R226 ;  /* 0x0000000202df7824 */ /* 0x000fe200078e02e2 */
[C---:B------:R-:W-:Y:S01]  /*2610*/  IADD3 R208, R228.reuse, 0x5800, RZ ;  /* 0x00005800e4d07810 */ /* 0x040fe20007ffe0ff */
[----:B-1----:R-:W-:Y:S01]  /*2620*/  IMAD.WIDE R16, R203, 0x2, RZ ;  /* 0x00000002cb107825 */ /* 0x002fe200078e02ff */
[----:B------:R-:W-:-:S02]  /*2630*/  IADD3 R207, R228, 0x6000, RZ ;  /* 0x00006000e4cf7810 */ /* 0x000fc40007ffe0ff */
[C---:B------:R-:W-:Y:S02]  /*2640*/  IADD3 R206, R228.reuse, 0x6800, RZ ;  /* 0x00006800e4ce7810 */ /* 0x040fe40007ffe0ff */
[C---:B------:R-:W-:Y:S02]  /*2650*/  IADD3 R205, R228.reuse, 0x7000, RZ ;  /* 0x00007000e4cd7810 */ /* 0x040fe40007ffe0ff */
[----:B------:R-:W-:Y:S01]  /*2660*/  IADD3 R204, R228, 0x7800, RZ ;  /* 0x00007800e4cc7810 */ /* 0x000fe20007ffe0ff */
[----:B---3--:R-:W-:-:S04]  /*2670*/  @P1 IMAD.WIDE R20, R201, 0x2, R18 ;  /* 0x00000002c9141825 */ /* 0x008fc800078e0212 */
[----:B------:R-:W-:Y:S01]  /*2680*/  @P1 IMAD.WIDE R18, R200, 0x2, R18 ;  /* 0x00000002c8121825 */ /* 0x000fe200078e0212 */
[----:B------:R1:W-:Y:S04]  /*2690*/  @P1 LDGSTS.E.BYPASS.LTC128B.128 [R231+0xc100], [R20.64], !P4 ;  /* 0x0c10000014e71fae */ /* 0x0003e8000e101d52 */
[----:B------:R2:W-:Y:S01]  /*26a0*/  @P1 LDGSTS.E.BYPASS.LTC128B.128 [R231+0xe100], [R18.64], !P6 ;  /* 0x0e10000012e71fae */ /* 0x0005e2000f101d52 */
[----:B------:R-:W-:-:S05]  /*26b0*/  IADD3 R38, P1, R28, R16, RZ ;  /* 0x000000101c267210 */ /* 0x000fca0007f3e0ff */
[----:B----4-:R-:W-:Y:S01]  /*26c0*/  IMAD.X R39, R5, 0x1, R17, P1 ;  /* 0x0000000105277824 */ /* 0x010fe200008e0611 */
[----:B-----5:R-:W-:-:S05]  /*26d0*/  IADD3 R22, P1, R16, R8, RZ ;  /* 0x0000000810167210 */ /* 0x020fca0007f3e0ff */
[----:B------:R-:W-:Y:S02]  /*26e0*/  IMAD.X R23, R17, 0x1, R4, P1 ;  /* 0x0000000111177824 */ /* 0x000fe400008e0604 */
[----:B------:R-:W-:-:S05]  /*26f0*/  IMAD.WIDE R16, R202, 0x2, RZ ;  /* 0x00000002ca107825 */ /* 0x000fca00078e02ff */
[----:B------:R-:W-:Y:S01]  /*2700*/  IADD3 R36, P1, R28, R16, RZ ;  /* 0x000000101c247210 */ /* 0x000fe20007f3e0ff */
[----:B-1----:R-:W-:-:S04]  /*2710*/  @P0 IMAD.WIDE R20, R203, 0x2, R10 ;  /* 0x00000002cb140825 */ /* 0x002fc800078e020a */
[--C-:B--2---:R-:W-:Y:S01]  /*2720*/  @P0 IMAD.WIDE R18, R202, 0x2, R10.reuse ;  /* 0x00000002ca120825 */ /* 0x104fe200078e020a */
[----:B------:R1:W-:Y:S03]  /*2730*/  @P0 LDGSTS.E.BYPASS.LTC128B.128 [R231+0x9100], [R20.64], !P3 ;  /* 0x0910000014e70fae */ /* 0x0003e6000d901d52 */
[----:B------:R-:W-:Y:S01]  /*2740*/  @P0 IMAD.WIDE R10, R200, 0x2, R10 ;  /* 0x00000002c80a0825 */ /* 0x000fe200078e020a */
[----:B------:R2:W-:Y:S03]  /*2750*/  @P0 LDGSTS.E.BYPASS.LTC128B.128 [R231+0xb100], [R18.64], !P5 ;  /* 0x0b10000012e70fae */ /* 0x0005e6000e901d52 */
[----:B------:R-:W-:Y:S01]  /*2760*/  IMAD.X R37, R5, 0x1, R17, P1 ;  /* 0x0000000105257824 */ /* 0x000fe200008e0611 */
[----:B------:R3:W-:Y:S04]  /*2770*/  @P0 LDGSTS.E.BYPASS.LTC128B.128 [R231+0xd100], [R24.64], !P4 ;  /* 0x0d10000018e70fae */ /* 0x0007e8000e101d52 */
[----:B------:R4:W-:Y:S04]  /*2780*/  @P0 LDGSTS.E.BYPASS.LTC128B.128 [R231+0xf100], [R10.64], !P6 ;  /* 0x0f1000000ae70fae */ /* 0x0009e8000f101d52 */
[----:B------:R-:W0:Y:S01]  /*2790*/  LDGDEPBAR ;  /* 0x00000000000079af */ /* 0x000e220000000000 */
[----:B-1----:R-:W-:-:S05]  /*27a0*/  IADD3 R20, P0, R16, R8, RZ ;  /* 0x0000000810147210 */ /* 0x002fca0007f1e0ff */
[----:B------:R-:W-:Y:S02]  /*27b0*/  IMAD.X R21, R17, 0x1, R4, P0 ;  /* 0x0000000111157824 */ /* 0x000fe400000e0604 */
[----:B----4-:R-:W-:Y:S01]  /*27c0*/  IMAD.WIDE R10, R201, 0x2, RZ ;  /* 0x00000002c90a7825 */ /* 0x010fe200078e02ff */
[----:B------:R-:W-:-:S04]  /*27d0*/  DEPBAR.LE SB0, 0x1 ;  /* 0x000080400000791a */ /* 0x000fc80000000000 */
[----:B------:R-:W-:Y:S01]  /*27e0*/  IADD3 R30, P1, R28, R10, RZ ;  /* 0x0000000a1c1e7210 */ /* 0x000fe20007f3e0ff */
        /* <DEDUP_REMOVED lines=10> */
[C---:B------:R-:W-:Y:S02]  /*2890*/  ISETP.LT.OR P0, PT, R12.reuse, 0x1, P2 ;  /* 0x000000010c00780c */ /* 0x040fe40001701670 */
[----:B------:R-:W-:Y:S01]  /*28a0*/  ISETP.GE.AND P2, PT, R13, c[0x0][0x1d4], PT ;  /* 0x000075000d007a0c */ /* 0x000fe20003f46270 */
[----:B------:R-:W-:Y:S04]  /*28b0*/  LDSM.16.M88.4 R68, [R230+0x10100] ;  /* 0x01010000e644783b */ /* 0x000fe80000000200 */
[----:B------:R-:W-:Y:S04]  /*28c0*/  LDSM.16.M88.4 R48, [R226+0x10100] ;  /* 0x01010000e230783b */ /* 0x000fe80000000200 */
[----:B------:R-:W1:Y:S04]  /*28d0*/  LDSM.16.M88.4 R40, [R229+0x8100] ;  /* 0x00810000e528783b */ /* 0x000e680000000200 */
[----:B------:R-:W-:Y:S04]  /*28e0*/  LDSM.16.M88.4 R32, [R229+0x8900] ;  /* 0x00890000e520783b */ /* 0x000fe80000000200 */
[----:B---3--:R-:W-:Y:S04]  /*28f0*/  LDSM.16.M88.4 R24, [R229+0x9100] ;  /* 0x00910000e518783b */ /* 0x008fe80000000200 */
[----:B------:R-:W-:Y:S04]  /*2900*/  LDSM.16.M88.4 R4, [R229+0x9900] ;  /* 0x00990000e504783b */ /* 0x000fe80000000200 */
[----:B------:R-:W3:Y:S04]  /*2910*/  LDSM.16.M88.4 R56, [R228] ;  /* 0x00000000e438783b */ /* 0x000ee80000000200 */
[----:B--2---:R-:W2:Y:S04]  /*2920*/  LDSM.16.M88.4 R16, [R228+0x800] ;  /* 0x00080000e410783b */ /* 0x004ea80000000200 */
[----:B------:R-:W4:Y:S04]  /*2930*/  LDSM.16.M88.4 R60, [R228+0x1000] ;  /* 0x00100000e43c783b */ /* 0x000f280000000200 */
[----:B------:R-:W5:Y:S04]  /*2940*/  LDSM.16.M88.4 R52, [R228+0x1800] ;  /* 0x00180000e434783b */ /* 0x000f680000000200 */
        /* <DEDUP_REMOVED lines=8> */
[----:B------:R-:W-:Y:S01]  /*29d0*/  ISETP.LT.OR P0, PT, R12, 0x1, P2 ;  /* 0x000000010c00780c */ /* 0x000fe20001701670 */
[----:B------:R-:W-:Y:S01]  /*29e0*/  HMMA.16816.F32 R40, R68, R42, RZ ;  /* 0x0000002a4428723c */ /* 0x000fe200000018ff */
[----:B------:R-:W-:Y:S01]  /*29f0*/  ISETP.GE.AND P2, PT, R0, c[0x0][0x1d4], PT ;  /* 0x0000750000007a0c */ /* 0x000fe20003f46270 */
[----:B------:R-:W-:-:S10]  /*2a00*/  IMAD.MOV.U32 R0, RZ, RZ, 0x40 ;  /* 0x00000040ff007424 */ /* 0x000fd400078e00ff */
[----:B------:R1:W-:Y:S01]  /*2a10*/  LDGSTS.E.BYPASS.LTC128B.128 [R231+0x4100], [R30.64], !P0 ;  /* 0x041000001ee77fae */ /* 0x0003e2000c101d52 */
[----:B------:R-:W-:Y:S01]  /*2a20*/  ISETP.LT.OR P0, PT, R12, 0x1, P2 ;  /* 0x000000010c00780c */ /* 0x000fe20001701670 */
[C---:B---3--:R-:W-:Y:S10]  /*2a30*/  HMMA.16816.F32 R44, R48.reuse, R56, R44 ;  /* 0x00000038302c723c */ /* 0x048ff4000000182c */
[----:B------:R-:W-:Y:S02]  /*2a40*/  HMMA.16816.F32 R40, R48, R58, R40 ;  /* 0x0000003a3028723c */ /* 0x000fe40000001828 */
[----:B------:R1:W-:Y:S01]  /*2a50*/  LDGSTS.E.BYPASS.LTC128B.128 [R231+0x6100], [R28.64], !P0 ;  /* 0x061000001ce77fae */ /* 0x0003e2000c101d52 */
[----:B------:R-:W-:-:S04]  /*2a60*/  ISETP.GE.AND P0, PT, R203, c[0x0][0x1d4], PT ;  /* 0x00007500cb007a0c */ /* 0x000fc80003f06270 */
[C---:B------:R-:W-:Y:S01]  /*2a70*/  ISETP.LT.OR P0, PT, R12.reuse, 0x21, P0 ;  /* 0x000000210c00780c */ /* 0x040fe20000701670 */
[C---:B--2---:R-:W-:Y:S08]  /*2a80*/  HMMA.16816.F32 R36, R68.reuse, R32, RZ ;  /* 0x000000204424723c */ /* 0x044ff000000018ff */
[----:B------:R-:W-:Y:S04]  /*2a90*/  HMMA.16816.F32 R32, R68, R34, RZ ;  /* 0x000000224420723c */ /* 0x000fe800000018ff */
[----:B------:R2:W-:Y:S01]  /*2aa0*/  LDGSTS.E.BYPASS.LTC128B.128 [R231+0x1100], [R22.64], !P0 ;  /* 0x0110000016e77fae */ /* 0x0005e2000c101d52 */
[----:B------:R-:W-:-:S02]  /*2ab0*/  ISETP.LT.OR P0, PT, R12, 0x21, P1 ;  /* 0x000000210c00780c */ /* 0x000fc40000f01670 */
[----:B------:R-:W-:-:S04]  /*2ac0*/  ISETP.GE.AND P1, PT, R13, c[0x0][0x1d4], PT ;  /* 0x000075000d007a0c */ /* 0x000fc80003f26270 */
[----:B------:R-:W-:Y:S01]  /*2ad0*/  ISETP.LT.OR P1, PT, R12, 0x21, P1 ;  /* 0x000000210c00780c */ /* 0x000fe20000f21670 */
[C---:B-1----:R-:W-:Y:S06]  /*2ae0*/  HMMA.16816.F32 R28, R68.reuse, R24, RZ ;  /* 0x00000018441c723c */ /* 0x042fec00000018ff */
[----:B------:R2:W-:Y:S01]  /*2af0*/  LDGSTS.E.BYPASS.LTC128B.128 [R231+0x3100], [R20.64], !P0 ;  /* 0x0310000014e77fae */ /* 0x0005e2000c101d52 */
[----:B------:R-:W-:Y:S01]  /*2b00*/  LOP3.LUT P0, RZ, R15, 0x4, RZ, 0xc0, !PT ;  /* 0x000000040fff7812 */ /* 0x000fe2000780c0ff */
[----:B------:R-:W-:Y:S03]  /*2b10*/  HMMA.16816.F32 R24, R68, R26, RZ ;  /* 0x0000001a4418723c */ /* 0x000fe600000018ff */
[----:B------:R-:W-:Y:S01]  /*2b20*/  SEL R0, R0, 0xffffffc0, !P0 ;  /* 0xffffffc000007807 */ /* 0x000fe20004000000 */
[----:B------:R1:W-:Y:S01]  /*2b30*/  LDGSTS.E.BYPASS.LTC128B.128 [R231+0x5100], [R10.64], !P1 ;  /* 0x051000000ae77fae */ /* 0x0003e2000c901d52 */
[----:B------:R-:W-:-:S02]  /*2b40*/  ISETP.LT.OR P0, PT, R12, 0x21, P2 ;  /* 0x000000210c00780c */ /* 0x000fc40001701670 */
[----:B------:R-:W-:Y:S01]  /*2b50*/  ISETP.GT.AND P2, PT, R235, 0x3f, PT ;  /* 0x0000003feb00780c */ /* 0x000fe20003f44270 */
[----:B------:R-:W-:Y:S01]  /*2b60*/  IMAD.IADD R224, R229, 0x1, R0 ;  /* 0x00000001e5e07824 */ /* 0x000fe200078e0200 */
[----:B------:R-:W-:Y:S01]  /*2b70*/  HMMA.16816.F32 R36, R48, R16, R36 ;  /* 0x000000103024723c */ /* 0x000fe20000001824 */
[----:B------:R-:W-:-:S07]  /*2b80*/  IMAD.IADD R216, R0, 0x1, R228 ;  /* 0x0000000100d87824 */ /* 0x000fce00078e02e4 */
[----:B------:R-:W-:Y:S01]  /*2b90*/  HMMA.16816.F32 R32, R48, R18, R32 ;  /* 0x000000123020723c */ /* 0x000fe20000001820 */
[----:B------:R1:W-:Y:S01]  /*2ba0*/  LDGSTS.E.BYPASS.LTC128B.128 [R231+0x7100], [R8.64], !P0 ;  /* 0x0710000008e77fae */ /* 0x0003e2000c101d52 */
[----:B------:R-:W-:-:S03]  /*2bb0*/  PLOP3.LUT P0, PT, PT, PT, UP0, 0x40, 0x0 ;  /* 0x000000000000781c */ /* 0x000fc60003f0e808 */
[----:B------:R-:W-:Y:S03]  /*2bc0*/  LDSM.16.M88.4 R12, [R224+0x8900] ;  /* 0x00890000e00c783b */ /* 0x000fe60000000200 */
[C---:B--2---:R-:W-:Y:S01]  /*2bd0*/  HMMA.16816.F32 R20, R68.reuse, R4, RZ ;  /* 0x000000044414723c */ /* 0x044fe200000018ff */
[----:B------:R-:W-:Y:S04]  /*2be0*/  LDSM.16.M88.4 R56, [R224+0x9100] ;  /* 0x00910000e038783b */ /* 0x000fe80000000200 */
[----:B------:R-:W-:Y:S03]  /*2bf0*/  LDSM.16.M88.4 R16, [R224+0x9900] ;  /* 0x00990000e010783b */ /* 0x000fe60000000200 */
[----:B------:R-:W-:Y:S01]  /*2c00*/  HMMA.16816.F32 R68, R68, R6, RZ ;  /* 0x000000064444723c */ /* 0x000fe200000018ff */
[----:B------:R-:W2:Y:S04]  /*2c10*/  LDSM.16.M88.4 R4, [R225+0x10100] ;  /* 0x01010000e104783b */ /* 0x000ea80000000200 */
[----:B------:R-:W-:Y:S03]  /*2c20*/  LDSM.16.M88.4 R72, [R216+0x3000] ;  /* 0x00300000d848783b */ /* 0x000fe60000000200 */
[C---:B----4-:R-:W-:Y:S01]  /*2c30*/  HMMA.16816.F32 R28, R48.reuse, R60, R28 ;  /* 0x0000003c301c723c */ /* 0x050fe2000000181c */
[----:B------:R-:W-:Y:S04]  /*2c40*/  LDSM.16.M88.4 R64, [R229+0xd100] ;  /* 0x00d10000e540783b */ /* 0x000fe80000000200 */
[----:B-1----:R-:W1:Y:S03]  /*2c50*/  LDSM.16.M88.4 R8, [R224+0x8100] ;  /* 0x00810000e008783b */ /* 0x002e660000000200 */
[C---:B------:R-:W-:Y:S01]  /*2c60*/  HMMA.16816.F32 R24, R48.reuse, R62, R24 ;  /* 0x0000003e3018723c */ /* 0x040fe20000001818 */
[----:B------:R-:W-:Y:S04]  /*2c70*/  LDSM.16.M88.4 R60, [R224+0xb900] ;  /* 0x00b90000e03c783b */ /* 0x000fe80000000200 */
[----:B------:R-:W-:Y:S03]  /*2c80*/  LDSM.16.M88.4 R76, [R224+0xd900] ;  /* 0x00d90000e04c783b */ /* 0x000fe60000000200 */
[C---:B-----5:R-:W-:Y:S01]  /*2c90*/  HMMA.16816.F32 R20, R48.reuse, R52, R20 ;  /* 0x000000343014723c */ /* 0x060fe20000001814 */
[----:B------:R-:W0:Y:S07]  /*2ca0*/  LDGDEPBAR ;  /* 0x00000000000079af */ /* 0x000e2e0000000000 */
[----:B------:R-:W-:Y:S01]  /*2cb0*/  HMMA.16816.F32 R68, R48, R54, R68 ;  /* 0x000000363044723c */ /* 0x000fe20000001844 */
[----:B------:R-:W-:Y:S04]  /*2cc0*/  LDSM.16.M88.4 R48, [R223+0x10100] ;  /* 0x01010000df30783b */ /* 0x000fe80000000200 */
[----:B------:R-:W3:Y:S03]  /*2cd0*/  LDSM.16.M88.4 R52, [R216+0x800] ;  /* 0x00080000d834783b */ /* 0x000ee60000000200 */
[C---:B--2---:R-:W-:Y:S08]  /*2ce0*/  HMMA.16816.F32 R36, R4.reuse, R12, R36 ;  /* 0x0000000c0424723c */ /* 0x044ff00000001824 */
[C---:B------:R-:W-:Y:S01]  /*2cf0*/  HMMA.16816.F32 R32, R4.reuse, R14, R32 ;  /* 0x0000000e0420723c */ /* 0x040fe20000001820 */
[----:B------:R-:W-:Y:S07]  /*2d00*/  LDSM.16.M88.4 R12, [R216+0x1000] ;  /* 0x00100000d80c783b */ /* 0x000fee0000000200 */
[C---:B-1----:R-:W-:Y:S08]  /*2d10*/  HMMA.16816.F32 R44, R4.reuse, R8, R44 ;  /* 0x00000008042c723c */ /* 0x042ff0000000182c */
[C---:B------:R-:W-:Y:S01]  /*2d20*/  HMMA.16816.F32 R40, R4.reuse, R10, R40 ;  /* 0x0000000a0428723c */ /* 0x040fe20000001828 */
[----:B------:R-:W1:Y:S07]  /*2d30*/  LDSM.16.M88.4 R8, [R216] ;  /* 0x00000000d808783b */ /* 0x000e6e0000000200 */
[C---:B------:R-:W-:Y:S08]  /*2d40*/  HMMA.16816.F32 R28, R4.reuse, R56, R28 ;  /* 0x00000038041c723c */ /* 0x040ff0000000181c */
[C---:B------:R-:W-:Y:S01]  /*2d50*/  HMMA.16816.F32 R24, R4.reuse, R58, R24 ;  /* 0x0000003a0418723c */ /* 0x040fe20000001818 */
[----:B------:R-:W2:Y:S07]  /*2d60*/  LDSM.16.M88.4 R56, [R216+0x1800] ;  /* 0x00180000d838783b */ /* 0x000eae0000000200 */
[C---:B------:R-:W-:Y:S08]  /*2d70*/  HMMA.16816.F32 R20, R4.reuse, R16, R20 ;  /* 0x000000100414723c */ /* 0x040ff00000001814 */
[----:B------:R-:W-:Y:S01]  /*2d80*/  HMMA.16816.F32 R68, R4, R18, R68 ;  /* 0x000000120444723c */ /* 0x000fe20000001844 */
[----:B------:R-:W-:Y:S04]  /*2d90*/  LDSM.16.M88.4 R4, [R230+0x14100] ;  /* 0x01410000e604783b */ /* 0x000fe80000000200 */
[----:B------:R-:W4:Y:S03]  /*2da0*/  LDSM.16.M88.4 R16, [R229+0xa100] ;  /* 0x00a10000e510783b */ /* 0x000f260000000200 */
[C---:B---3--:R-:W-:Y:S08]  /*2db0*/  HMMA.16816.F32 R36, R48.reuse, R52, R36 ;  /* 0x000000343024723c */ /* 0x048ff00000001824 */
[C---:B-1----:R-:W-:Y:S08]  /*2dc0*/  HMMA.16816.F32 R44, R48.reuse, R8, R44 ;  /* 0x00000008302c723c */ /* 0x042ff0000000182c */
[C---:B------:R-:W-:Y:S01]  /*2dd0*/  HMMA.16816.F32 R40, R48.reuse, R10, R40 ;  /* 0x0000000a3028723c */ /* 0x040fe20000001828 */
[----:B------:R-:W1:Y:S07]  /*2de0*/  LDSM.16.M88.4 R8, [R229+0xa900] ;  /* 0x00a90000e508783b */ /* 0x000e6e0000000200 */
[C---:B------:R-:W-:Y:S01]  /*2df0*/  HMMA.16816.F32 R32, R48.reuse, R54, R32 ;  /* 0x000000363020723c */ /* 0x040fe20000001820 */
[----:B------:R-:W3:Y:S07]  /*2e00*/  LDSM.16.M88.4 R52, [R229+0xb100] ;  /* 0x00b10000e534783b */ /* 0x000eee0000000200 */
[C---:B------:R-:W-:Y:S08]  /*2e10*/  HMMA.16816.F32 R28, R48.reuse, R12, R28 ;  /* 0x0000000c301c723c */ /* 0x040ff0000000181c */
[C---:B------:R-:W-:Y:S01]  /*2e20*/  HMMA.16816.F32 R24, R48.reuse, R14, R24 ;  /* 0x0000000e3018723c */ /* 0x040fe20000001818 */
[----:B------:R-:W5:Y:S07]  /*2e30*/  LDSM.16.M88.4 R12, [R229+0xb900] ;  /* 0x00b90000e50c783b */ /* 0x000f6e0000000200 */
[C---:B--2---:R-:W-:Y:S08]  /*2e40*/  HMMA.16816.F32 R20, R48.reuse, R56, R20 ;  /* 0x000000383014723c */ /* 0x044ff00000001814 */
[----:B------:R-:W-:Y:S01]  /*2e50*/  HMMA.16816.F32 R68, R48, R58, R68 ;  /* 0x0000003a3044723c */ /* 0x000fe20000001844 */
[----:B------:R-:W-:Y:S04]  /*2e60*/  LDSM.16.M88.4 R48, [R228+0x2000] ;  /* 0x00200000e430783b */ /* 0x000fe80000000200 */
[----:B------:R-:W-:Y:S03]  /*2e70*/  LDSM.16.M88.4 R56, [R228+0x3000] ;  /* 0x00300000e438783b */ /* 0x000fe60000000200 */
[C---:B----4-:R-:W-:Y:S08]  /*2e80*/  HMMA.16816.F32 R44, R4.reuse, R16, R44 ;  /* 0x00000010042c723c */ /* 0x050ff0000000182c */
        /* <DEDUP_REMOVED lines=10> */
[----:B------:R-:W-:Y:S04]  /*2f30*/  LDSM.16.M88.4 R12, [R225+0x14100] ;  /* 0x01410000e10c783b */ /* 0x000fe80000000200 */
[----:B------:R-:W4:Y:S03]  /*2f40*/  LDSM.16.M88.4 R4, [R224+0xa100] ;  /* 0x00a10000e004783b */ /* 0x000f260000000200 */
        /* <DEDUP_REMOVED lines=30> */
[C---:B------:R-:W-:Y:S01]  /*3130*/  HMMA.16816.F32 R32, R52.reuse, R6, R32 ;  /* 0x000000063420723c */ /* 0x040fe20000001820 */
[----:B------:R-:W3:Y:S07]  /*3140*/  LDSM.16.M88.4 R4, [R228+0x4000] ;  /* 0x00400000e404783b */ /* 0x000eee0000000200 */
[C---:B------:R-:W-:Y:S08]  /*3150*/  HMMA.16816.F32 R28, R52.reuse, R72, R28 ;  /* 0x00000048341c723c */ /* 0x040ff0000000181c */
[C---:B------:R-:W-:Y:S01]  /*3160*/  HMMA.16816.F32 R24, R52.reuse, R74, R24 ;  /* 0x0000004a3418723c */ /* 0x040fe20000001818 */
[----:B------:R-:W-:Y:S07]  /*3170*/  LDSM.16.M88.4 R72, [R225+0x18100] ;  /* 0x01810000e148783b */ /* 0x000fee0000000200 */
[C---:B------:R-:W-:Y:S08]  /*3180*/  HMMA.16816.F32 R20, R52.reuse, R56, R20 ;  /* 0x000000383414723c */ /* 0x040ff00000001814 */
[----:B------:R-:W-:Y:S01]  /*3190*/  HMMA.16816.F32 R68, R52, R58, R68 ;  /* 0x0000003a3444723c */ /* 0x000fe20000001844 */
[----:B------:R-:W4:Y:S04]  /*31a0*/  LDSM.16.M88.4 R56, [R228+0x4800] ;  /* 0x00480000e438783b */ /* 0x000f280000000200 */
[----:B------:R-:W3:Y:S03]  /*31b0*/  LDSM.16.M88.4 R52, [R228+0x5000] ;  /* 0x00500000e434783b */ /* 0x000ee60000000200 */
[C---:B-1----:R-:W-:Y:S08]  /*31c0*/  HMMA.16816.F32 R44, R8.reuse, R48, R44 ;  /* 0x00000030082c723c */ /* 0x042ff0000000182c */
[C---:B------:R-:W-:Y:S01]  /*31d0*/  HMMA.16816.F32 R40, R8.reuse, R50, R40 ;  /* 0x000000320828723c */ /* 0x040fe20000001828 */
[----:B------:R-:W1:Y:S07]  /*31e0*/  LDSM.16.M88.4 R48, [R228+0x5800] ;  /* 0x00580000e430783b */ /* 0x000e6e0000000200 */
[C---:B--2---:R-:W-:Y:S08]  /*31f0*/  HMMA.16816.F32 R36, R8.reuse, R12, R36 ;  /* 0x0000000c0824723c */ /* 0x044ff00000001824 */
[C---:B------:R-:W-:Y:S01]  /*3200*/  HMMA.16816.F32 R32, R8.reuse, R14, R32 ;  /* 0x0000000e0820723c */ /* 0x040fe20000001820 */
[----:B------:R-:W-:Y:S07]  /*3210*/  LDSM.16.M88.4 R12, [R224+0xc100] ;  /* 0x00c10000e00c783b */ /* 0x000fee0000000200 */
[C---:B------:R-:W-:Y:S08]  /*3220*/  HMMA.16816.F32 R28, R8.reuse, R64, R28 ;  /* 0x00000040081c723c */ /* 0x040ff0000000181c */
[C---:B------:R-:W-:Y:S01]  /*3230*/  HMMA.16816.F32 R24, R8.reuse, R66, R24 ;  /* 0x000000420818723c */ /* 0x040fe20000001818 */
[----:B------:R-:W-:Y:S07]  /*3240*/  LDSM.16.M88.4 R64, [R223+0x18100] ;  /* 0x01810000df40783b */ /* 0x000fee0000000200 */
[C---:B-----5:R-:W-:Y:S08]  /*3250*/  HMMA.16816.F32 R20, R8.reuse, R60, R20 ;  /* 0x0000003c0814723c */ /* 0x060ff00000001814 */
[----:B------:R-:W-:Y:S01]  /*3260*/  HMMA.16816.F32 R68, R8, R62, R68 ;  /* 0x0000003e0844723c */ /* 0x000fe20000001844 */
[----:B------:R-:W2:Y:S04]  /*3270*/  LDSM.16.M88.4 R8, [R224+0xc900] ;  /* 0x00c90000e008783b */ /* 0x000ea80000000200 */
[----:B------:R-:W-:Y:S03]  /*3280*/  LDSM.16.M88.4 R60, [R216+0x4000] ;  /* 0x00400000d83c783b */ /* 0x000fe60000000200 */
        /* <DEDUP_REMOVED lines=8> */
[----:B------:R-:W5:Y:S07]  /*3310*/  LDSM.16.M88.4 R52, [R216+0x5000] ;  /* 0x00500000d834783b */ /* 0x000f6e0000000200 */
[C---:B-1----:R-:W-:Y:S08]  /*3320*/  HMMA.16816.F32 R20, R16.reuse, R48, R20 ;  /* 0x000000301014723c */ /* 0x042ff00000001814 */
        /* <DEDUP_REMOVED lines=11> */
[----:B------:R-:W1:Y:S07]  /*33e0*/  LDSM.16.M88.4 R12, [R229+0xe100] ;  /* 0x00e10000e50c783b */ /* 0x000e6e0000000200 */
[C---:B------:R-:W-:Y:S08]  /*33f0*/  HMMA.16816.F32 R20, R72.reuse, R76, R20 ;  /* 0x0000004c4814723c */ /* 0x040ff00000001814 */
[----:B------:R-:W-:Y:S08]  /*3400*/  HMMA.16816.F32 R68, R72, R78, R68 ;  /* 0x0000004e4844723c */ /* 0x000ff00000001844 */
        /* <DEDUP_REMOVED lines=9> */
[C---:B-1----:R-:W-:Y:S01]  /*34a0*/  HMMA.16816.F32 R72, R64.reuse, R48, R20 ;  /* 0x000000304048723c */ /* 0x042fe20000001814 */
[----:B------:R-:W1:Y:S07]  /*34b0*/  LDSM.16.M88.4 R20, [R228+0x6800] ;  /* 0x00680000e414783b */ /* 0x000e6e0000000200 */
[----:B------:R-:W-:Y:S01]  /*34c0*/  HMMA.16816.F32 R68, R64, R50, R68 ;  /* 0x000000324044723c */ /* 0x000fe20000001844 */
[----:B------:R-:W5:Y:S04]  /*34d0*/  LDSM.16.M88.4 R48, [R228+0x7000] ;  /* 0x00700000e430783b */ /* 0x000f680000000200 */
[----:B------:R-:W-:Y:S03]  /*34e0*/  LDSM.16.M88.4 R64, [R216+0x6800] ;  /* 0x00680000d840783b */ /* 0x000fe60000000200 */
        /* <DEDUP_REMOVED lines=8> */
[----:B------:R-:W3:Y:S07]  /*3570*/  LDSM.16.M88.4 R12, [R225+0x1c100] ;  /* 0x01c10000e10c783b */ /* 0x000eee0000000200 */
[C---:B----4-:R-:W-:Y:S08]  /*3580*/  HMMA.16816.F32 R72, R16.reuse, R52, R72 ;  /* 0x000000341048723c */ /* 0x050ff00000001848 */
[----:B------:R-:W-:Y:S01]  /*3590*/  HMMA.16816.F32 R68, R16, R54, R68 ;  /* 0x000000361044723c */ /* 0x000fe20000001844 */
[----:B------:R-:W-:Y:S04]  /*35a0*/  LDSM.16.M88.4 R16, [R224+0xf100] ;  /* 0x00f10000e010783b */ /* 0x000fe80000000200 */
[----:B------:R-:W-:Y:S03]  /*35b0*/  LDSM.16.M88.4 R52, [R216+0x6000] ;  /* 0x00600000d834783b */ /* 0x000fe60000000200 */
[C---:B-1----:R-:W-:Y:S08]  /*35c0*/  HMMA.16816.F32 R36, R60.reuse, R20, R36 ;  /* 0x000000143c24723c */ /* 0x042ff00000001824 */
[C---:B------:R-:W-:Y:S01]  /*35d0*/  HMMA.16816.F32 R32, R60.reuse, R22, R32 ;  /* 0x000000163c20723c */ /* 0x040fe20000001820 */
[----:B------:R-:W1:Y:S07]  /*35e0*/  LDSM.16.M88.4 R20, [R224+0xe900] ;  /* 0x00e90000e014783b */ /* 0x000e6e0000000200 */
[C---:B-----5:R-:W-:Y:S08]  /*35f0*/  HMMA.16816.F32 R28, R60.reuse, R48, R28 ;  /* 0x000000303c1c723c */ /* 0x060ff0000000181c */
[C---:B------:R-:W-:Y:S01]  /*3600*/  HMMA.16816.F32 R24, R60.reuse, R50, R24 ;  /* 0x000000323c18723c */ /* 0x040fe20000001818 */
[----:B------:R-:W4:Y:S07]  /*3610*/  LDSM.16.M88.4 R48, [R224+0xf900] ;  /* 0x00f90000e030783b */ /* 0x000f2e0000000200 */
[C---:B------:R-:W-:Y:S08]  /*3620*/  HMMA.16816.F32 R44, R60.reuse, R56, R44 ;  /* 0x000000383c2c723c */ /* 0x040ff0000000182c */
[C---:B------:R-:W-:Y:S01]  /*3630*/  HMMA.16816.F32 R40, R60.reuse, R58, R40 ;  /* 0x0000003a3c28723c */ /* 0x040fe20000001828 */
[----:B------:R-:W5:Y:S07]  /*3640*/  LDSM.16.M88.4 R56, [R223+0x1c100] ;  /* 0x01c10000df38783b */ /* 0x000f6e0000000200 */
[C---:B--2---:R-:W-:Y:S08]  /*3650*/  HMMA.16816.F32 R72, R60.reuse, R8, R72 ;  /* 0x000000083c48723c */ /* 0x044ff00000001848 */
[----:B------:R-:W-:Y:S01]  /*3660*/  HMMA.16816.F32 R68, R60, R10, R68 ;  /* 0x0000000a3c44723c */ /* 0x000fe20000001844 */
[----:B------:R-:W2:Y:S04]  /*3670*/  LDSM.16.M88.4 R60, [R216+0x7000] ;  /* 0x00700000d83c783b */ /* 0x000ea80000000200 */
[----:B------:R-:W2:Y:S01]  /*3680*/  LDSM.16.M88.4 R8, [R216+0x7800] ;  /* 0x00780000d808783b */ /* 0x000ea20000000200 */
[----:B------:R-:W-:-:S04]  /*3690*/  DEPBAR.LE SB0, 0x0 ;  /* 0x000080000000791a */ /* 0x000fc80000000000 */
[C---:B---3--:R-:W-:Y:S08]  /*36a0*/  HMMA.16816.F32 R44, R12.reuse, R4, R44 ;  /* 0x000000040c2c723c */ /* 0x048ff0000000182c */
[C---:B------:R-:W-:Y:S08]  /*36b0*/  HMMA.16816.F32 R40, R12.reuse, R6, R40 ;  /* 0x000000060c28723c */ /* 0x040ff00000001828 */
[C---:B-1----:R-:W-:Y:S08]  /*36c0*/  HMMA.16816.F32 R36, R12.reuse, R20, R36 ;  /* 0x000000140c24723c */ /* 0x042ff00000001824 */
[C---:B------:R-:W-:Y:S08]  /*36d0*/  HMMA.16816.F32 R32, R12.reuse, R22, R32 ;  /* 0x000000160c20723c */ /* 0x040ff00000001820 */
[C---:B------:R-:W-:Y:S08]  /*36e0*/  HMMA.16816.F32 R28, R12.reuse, R16, R28 ;  /* 0x000000100c1c723c */ /* 0x040ff0000000181c */
[C---:B------:R-:W-:Y:S08]  /*36f0*/  HMMA.16816.F32 R24, R12.reuse, R18, R24 ;  /* 0x000000120c18723c */ /* 0x040ff00000001818 */
[C---:B----4-:R-:W-:Y:S08]  /*3700*/  HMMA.16816.F32 R72, R12.reuse, R48, R72 ;  /* 0x000000300c48723c */ /* 0x050ff00000001848 */
[----:B------:R-:W-:Y:S07]  /*3710*/  HMMA.16816.F32 R68, R12, R50, R68 ;  /* 0x000000320c44723c */ /* 0x000fee0000001844 */
[----:B------:R-:W-:Y:S01]  /*3720*/  SHF.R.S32.HI R13, RZ, 0x1f, R203 ;  /* 0x0000001fff0d7819 */ /* 0x000fe200000114cb */
[C---:B-----5:R-:W-:Y:S08]  /*3730*/  HMMA.16816.F32 R44, R56.reuse, R52, R44 ;  /* 0x00000034382c723c */ /* 0x060ff0000000182c */
[C---:B------:R-:W-:Y:S08]  /*3740*/  HMMA.16816.F32 R40, R56.reuse, R54, R40 ;  /* 0x000000363828723c */ /* 0x040ff00000001828 */
[C---:B------:R-:W-:Y:S08]  /*3750*/  HMMA.16816.F32 R36, R56.reuse, R64, R36 ;  /* 0x000000403824723c */ /* 0x040ff00000001824 */
[C---:B------:R-:W-:Y:S08]  /*3760*/  HMMA.16816.F32 R32, R56.reuse, R66, R32 ;  /* 0x000000423820723c */ /* 0x040ff00000001820 */
[C---:B--2---:R-:W-:Y:S08]  /*3770*/  HMMA.16816.F32 R28, R56.reuse, R60, R28 ;  /* 0x0000003c381c723c */ /* 0x044ff0000000181c */
[C---:B------:R-:W-:Y:S08]  /*3780*/  HMMA.16816.F32 R24, R56.reuse, R62, R24 ;  /* 0x0000003e3818723c */ /* 0x040ff00000001818 */
[C---:B------:R-:W-:Y:S08]  /*3790*/  HMMA.16816.F32 R72, R56.reuse, R8, R72 ;  /* 0x000000083848723c */ /* 0x040ff00000001848 */
[----:B------:R-:W-:Y:S01]  /*37a0*/  HMMA.16816.F32 R68, R56, R10, R68 ;  /* 0x0000000a3844723c */ /* 0x000fe20000001844 */
[----:B------:R-:W-:Y:S06]  /*37b0*/  BAR.SYNC.DEFER_BLOCKING 0x0 ;  /* 0x0000000000007b1d */ /* 0x000fec0000010000 */
[----:B------:R-:W-:Y:S05]  /*37c0*/  @P0 BRA `(.L_x_2822) ;  /* 0x000004e000000947 */ /* 0x000fea0003800000 */
[----:B------:R-:W-:Y:S01]  /*37d0*/  ISETP.NE.AND P1, PT, R232, 0x1, PT ;  /* 0x00000001e800780c */ /* 0x000fe20003f25270 */
[----:B------:R-:W-:Y:S01]  /*37e0*/  IMAD.MOV.U32 R233, RZ, RZ, RZ ;  /* 0x000000ffffe97224 */ /* 0x000fe200078e00ff */
[----:B------:R-:W-:-:S04]  /*37f0*/  IADD3 R234, R235, UR11, R80 ;  /* 0x0000000bebea7c10 */ /* 0x000fc8000fffe050 */
[----:B------:R-:W-:-:S05]  /*3800*/  IADD3 R234, R234, -0x40, RZ ;  /* 0xffffffc0eaea7810 */ /* 0x000fca0007ffe0ff */
[----:B------:R-:W-:Y:S02]  /*3810*/  IMAD.MOV.U32 R0, RZ, RZ, R234 ;  /* 0x000000ffff007224 */ /* 0x000fe400078e00ea */
        /* <DEDUP_REMOVED lines=14> */
[----:B------:R-:W-:Y:S01]  /*3900*/  IADD3 R22, -R8, 0x10, RZ ;  /* 0x0000001008167810 */ /* 0x000fe20007ffe1ff */
[----:B------:R-:W-:Y:S01]  /*3910*/  IMAD.SHL.U32 R6, R201, 0x2, RZ ;  /* 0x00000002c9067824 */ /* 0x000fe200078e00ff */
[----:B------:R-:W-:-:S02]  /*3920*/  SHF.R.S32.HI R0, RZ, 0x1f, R234 ;  /* 0x0000001fff007819 */ /* 0x000fc400000114ea */
[----:B------:R-:W-:Y:S02]  /*3930*/  LOP3.LUT R48, R48, 0xf, RZ, 0xc0, !PT ;  /* 0x0000000f30307812 */ /* 0x000fe400078ec0ff */
[----:B------:R-:W-:Y:S01]  /*3940*/  SHF.L.U64.HI R14, R203, 0x1, R13 ;  /* 0x00000001cb0e7819 */ /* 0x000fe2000001020d */
[----:B------:R-:W-:Y:S01]  /*3950*/  IMAD R0, R0, c[0x0][0x1e0], RZ ;  /* 0x0000780000007a24 */ /* 0x000fe200078e02ff */
[----:B------:R-:W-:Y:S02]  /*3960*/  LOP3.LUT R22, R22, 0xf, RZ, 0xc0, !PT ;  /* 0x0000000f16167812 */ /* 0x000fe400078ec0ff */
[----:B------:R-:W-:Y:S01]  /*3970*/  SHF.L.U64.HI R10, R202, 0x1, R243 ;  /* 0x00000001ca0a7819 */ /* 0x000fe200000102f3 */
[----:B------:R-:W-:Y:S01]  /*3980*/  IMAD R0, R234, c[0x0][0x1e4], R0 ;  /* 0x00007900ea007a24 */ /* 0x000fe200078e0200 */
[----:B------:R-:W-:Y:S02]  /*3990*/  IADD3 R17, -R244, 0x10, RZ ;  /* 0x00000010f4117810 */ /* 0x000fe40007ffe1ff */
[----:B------:R-:W-:-:S02]  /*39a0*/  SHF.L.U64.HI R7, R201, 0x1, R242 ;  /* 0x00000001c9077819 */ /* 0x000fc400000102f2 */
[----:B------:R-:W-:Y:S01]  /*39b0*/  LOP3.LUT R17, R17, 0xf, RZ, 0xc0, !PT ;  /* 0x0000000f11117812 */ /* 0x000fe200078ec0ff */
[----:B-1----:R-:W-:-:S04]  /*39c0*/  IMAD.WIDE.U32 R4, R234, c[0x0][0x1e0], RZ ;  /* 0x00007800ea047a25 */ /* 0x002fc800078e00ff */
[----:B------:R-:W-:Y:S01]  /*39d0*/  IMAD.IADD R5, R5, 0x1, R0 ;  /* 0x0000000105057824 */ /* 0x000fe200078e0200 */
[----:B--2---:R-:W-:-:S03]  /*39e0*/  SHF.R.S32.HI R0, RZ, 0x1f, R233 ;  /* 0x0000001fff007819 */ /* 0x004fc600000114e9 */
[----:B------:R-:W-:-:S04]  /*39f0*/  IMAD.WIDE.U32 R4, R233, c[0x0][0x1f0], R4 ;  /* 0x00007c00e9047a25 */ /* 0x000fc800078e0004 */
[----:B------:R-:W-:Y:S01]  /*3a00*/  IMAD R0, R0, c[0x0][0x1f0], RZ ;  /* 0x00007c0000007a24 */ /* 0x000fe200078e02ff */
[----:B------:R-:W-:Y:S02]  /*3a10*/  IADD3 R15, P0, R4, UR16, RZ ;  /* 0x00000010040f7c10 */ /* 0x000fe4000ff1e0ff */
[----:B------:R-:W-:Y:S01]  /*3a20*/  SHF.L.U64.HI R4, R200, 0x1, R241 ;  /* 0x00000001c8047819 */ /* 0x000fe200000102f1 */
[----:B------:R-:W-:-:S05]  /*3a30*/  IMAD R0, R233, c[0x0][0x1f4], R0 ;  /* 0x00007d00e9007a24 */ /* 0x000fca00078e0200 */
[----:B------:R-:W-:Y:S02]  /*3a40*/  IADD3.X R0, R5, UR9, R0, P0, !PT ;  /* 0x0000000905007c10 */ /* 0x000fe400087fe400 */
[C---:B------:R-:W-:Y:S02]  /*3a50*/  LEA R16, P0, R15.reuse, c[0x0][0x1c8], 0x1 ;  /* 0x000072000f107a11 */ /* 0x040fe400078008ff */
[----:B------:R-:W-:Y:S02]  /*3a60*/  SEL R5, RZ, 0x10, P4 ;  /* 0x00000010ff057807 */ /* 0x000fe40002000000 */
[----:B------:R-:W-:Y:S01]  /*3a70*/  LEA.HI.X R15, R15, c[0x0][0x1cc], R0, 0x1, P0 ;  /* 0x000073000f0f7a11 */ /* 0x000fe200000f0c00 */
[----:B------:R-:W1:Y:S01]  /*3a80*/  SHFL.IDX PT, R18, R16, 0x1, 0x181f ;  /* 0x00381f0010127f89 */ /* 0x000e6200000e0000 */
[----:B------:R-:W-:Y:S01]  /*3a90*/  IADD3 R20, -R5, 0x10, RZ ;  /* 0x0000001005147810 */ /* 0x000fe20007ffe1ff */
[----:B------:R-:W-:Y:S02]  /*3aa0*/  IMAD.SHL.U32 R0, R200, 0x2, RZ ;  /* 0x00000002c8007824 */ /* 0x000fe400078e00ff */
[----:B------:R-:W2:Y:S01]  /*3ab0*/  SHFL.IDX PT, R19, R15, 0x1, 0x181f ;  /* 0x00381f000f137f89 */ /* 0x000ea200000e0000 */
[----:B------:R-:W-:-:S03]  /*3ac0*/  LOP3.LUT R20, R20, 0xf, RZ, 0xc0, !PT ;  /* 0x0000000f14147812 */ /* 0x000fc600078ec0ff */
        /* <DEDUP_REMOVED lines=10> */
[----:B---3--:R-:W-:-:S05]  /*3b70*/  IADD3 R50, P0, R16, R12, RZ ;  /* 0x0000000c10327210 */ /* 0x008fca0007f1e0ff */
[----:B----4-:R-:W-:Y:S01]  /*3b80*/  IMAD.X R51, R15, 0x1, R14, P0 ;  /* 0x000000010f337824 */ /* 0x010fe200000e060e */
        /* <DEDUP_REMOVED lines=18> */
.L_x_2822:
[----:B------:R-:W-:Y:S01]  /*3cb0*/  LOP3.LUT R0, R86, 0xffffffe0, RZ, 0xc0, !PT ;  /* 0xffffffe056007812 */ /* 0x000fe200078ec0ff */
[----:B------:R-:W-:Y:S01]  /*3cc0*/  UIADD3 UR21, UR8, 0x1, -UR21 ;  /* 0x0000000108157890 */ /* 0x000fe2000fffe815 */
[----:B------:R-:W-:Y:S01]  /*3cd0*/  LEA.HI R5, R84, R83, RZ, 0x2 ;  /* 0x0000005354057211 */ /* 0x000fe200078f10ff */
[----:B------:R-:W0:Y:S01]  /*3ce0*/  LDGDEPBAR ;  /* 0x00000000000079af */ /* 0x000e220000000000 */
[----:B-1----:R-:W-:Y:S01]  /*3cf0*/  SHF.R.S32.HI R6, RZ, 0x1f, R85 ;  /* 0x0000001fff067819 */ /* 0x002fe20000011455 */
        /* <DEDUP_REMOVED lines=8> */
[----:B------:R-:W-:Y:S01]  /*3d80*/  ULOP3.LUT UR21, URZ, UR21, URZ, 0x33, !UPT ;  /* 0x000000153f157292 */ /* 0x000fe2000f8e333f */
[----:B------:R-:W-:-:S02]  /*3d90*/  LEA.HI R4, R4, R0, RZ, 0x2 ;  /* 0x0000000004047211 */ /* 0x000fc400078f10ff */
[----:B------:R-:W-:Y:S01]  /*3da0*/  LEA.HI R5, R83, R83, RZ, 0x1 ;  /* 0x0000005353057211 */ /* 0x000fe200078f08ff */
[----:B------:R-:W-:Y:S01]  /*3db0*/  IMAD.IADD R85, R85, 0x1, -R6 ;  /* 0x0000000155557824 */ /* 0x000fe200078e0a06 */
[----:B------:R-:W-:Y:S02]  /*3dc0*/  PLOP3.LUT P0, PT, PT, PT, UP2, 0x80, 0x0 ;  /* 0x000000000000781c */ /* 0x000fe40003f0f028 */
[C---:B------:R-:W-:Y:S02]  /*3dd0*/  LEA.HI.SX32 R6, R4.reuse, UR26, 0x1e ;  /* 0x0000001a04067c11 */ /* 0x040fe4000f8ff2ff */
        /* <DEDUP_REMOVED lines=8> */
[----:B------:R-:W-:Y:S02]  /*3e60*/  PLOP3.LUT P0, PT, PT, PT, UP2, 0x80, 0x0 ;  /* 0x000000000000781c */ /* 0x000fe40003f0f028 */
[----:B------:R-:W-:Y:S01]  /*3e70*/  IADD3 R7, R7, -UR12, -R237 ;  /* 0x8000000c07077c10 */ /* 0x000fe2000fffe8ed */
[----:B------:R-:W-:Y:S01]  /*3e80*/  IMAD.MOV.U32 R9, RZ, RZ, R236 ;  /* 0x000000ffff097224 */ /* 0x000fe200078e00ec */
[----:B------:R-:W-:Y:S01]  /*3e90*/  IADD3 R0, -R237, UR8, -R80 ;  /* 0x00000008ed007c10 */ /* 0x000fe2000fffe950 */
[----:B------:R-:W-:Y:S01]  /*3ea0*/  IMAD.IADD R4, R82, 0x1, R81 ;  /* 0x0000000152047824 */ /* 0x000fe200078e0251 */
[----:B------:R-:W-:-:S02]  /*3eb0*/  IADD3 R8, R7, c[0x0][0x328], RZ ;  /* 0x0000ca0007087a10 */ /* 0x000fc40007ffe0ff */
        /* <DEDUP_REMOVED lines=20> */
.L_x_2825:
[----:B------:R-:W-:-:S04]  /*4000*/  MOV R5, 0x1 ;  /* 0x0000000100057802 */ /* 0x000fc80000000f00 */
[----:B------:R-:W-:-:S13]  /*4010*/  ISETP.NE.AND P0, PT, R5, c[0x0][0x32c], PT ;  /* 0x0000cb0005007a0c */ /* 0x000fda0003f05270 */
[----:B------:R-:W-:-:S05]  /*4020*/  @P0 IMAD.HI.U32 R5, R6, c[0x0][0x330], RZ ;  /* 0x0000cc0006050a27 */ /* 0x000fca00078e00ff */
[----:B------:R-:W-:Y:S02]  /*4030*/  @P0 SHF.R.U32.HI R6, RZ, c[0x0][0x334], R5 ;  /* 0x0000cd00ff060a19 */ /* 0x000fe40000011605 */
.L_x_2826:
[----:B------:R-:W-:Y:S05]  /*4040*/  BSYNC B0 ;  /* 0x0000000000007941 */ /* 0x000fea0003800000 */
.L_x_2824:
[----:B------:R-:W-:-:S04]  /*4050*/  IMAD R6, R6, c[0x0][0x32c], -R80 ;  /* 0x0000cb0006067a24 */ /* 0x000fc800078e0a50 */
[----:B------:R-:W-:-:S05]  /*4060*/  IMAD.IADD R6, R6, 0x1, -R237 ;  /* 0x0000000106067824 */ /* 0x000fca00078e0aed */
[----:B------:R-:W-:Y:S02]  /*4070*/  IADD3 R5, R6, c[0x0][0x32c], RZ ;  /* 0x0000cb0006057a10 */ /* 0x000fe40007ffe0ff */
[----:B------:R-:W-:Y:S02]  /*4080*/  IMNMX R10, R10, R6, !PT ;  /* 0x000000060a0a7217 */ /* 0x000fe40007800200 */
[----:B------:R-:W-:Y:S02]  /*4090*/  IMNMX R11, R11, R5, PT ;  /* 0x000000050b0b7217 */ /* 0x000fe40003800200 */
.L_x_2823:
        /* <DEDUP_REMOVED lines=9> */
[--C-:B-1----:R-:W-:Y:S02]  /*4130*/  IMAD.IADD R8, R8, 0x1, R9.reuse ;  /* 0x0000000108087824 */ /* 0x102fe400078e0209 */
[----:B------:R-:W-:Y:S01]  /*4140*/  IMAD.IADD R7, R7, 0x1, R9 ;  /* 0x0000000107077824 */ /* 0x000fe200078e0209 */
[----:B------:R-:W-:Y:S02]  /*4150*/  ISETP.LT.OR P0, PT, R11, 0x9, P0 ;  /* 0x000000090b00780c */ /* 0x000fe40000701670 */
[----:B------:R-:W-:Y:S02]  /*4160*/  IMNMX R0, R8, R0, PT ;  /* 0x0000000008007217 */ /* 0x000fe40003800200 */
[----:B------:R-:W-:-:S02]  /*4170*/  FSEL R40, R40, -INF , !P0 ;  /* 0xff80000028287808 */ /* 0x000fc40004000000 */
        /* <DEDUP_REMOVED lines=39> */
[----:B------:R-:W-:-:S13]  /*43f0*/  PLOP3.LUT P0, PT, PT, PT, UP1, 0x40, 0x0 ;  /* 0x000000000000781c */ /* 0x000fda0003f0e818 */
        /* <DEDUP_REMOVED lines=13> */
.L_x_2829:
[----:B------:R-:W-:-:S04]  /*44d0*/  MOV R8, 0x1 ;  /* 0x0000000100087802 */ /* 0x000fc80000000f00 */
[----:B------:R-:W-:-:S13]  /*44e0*/  ISETP.NE.AND P0, PT, R8, c[0x0][0x32c], PT ;  /* 0x0000cb0008007a0c */ /* 0x000fda0003f05270 */
[----:B------:R-:W-:-:S05]  /*44f0*/  @P0 IMAD.HI.U32 R8, R9, c[0x0][0x330], RZ ;  /* 0x0000cc0009080a27 */ /* 0x000fca00078e00ff */
[----:B------:R-:W-:Y:S02]  /*4500*/  @P0 SHF.R.U32.HI R9, RZ, c[0x0][0x334], R8 ;  /* 0x0000cd00ff090a19 */ /* 0x000fe40000011608 */
.L_x_2830:
[----:B------:R-:W-:Y:S05]  /*4510*/  BSYNC B0 ;  /* 0x0000000000007941 */ /* 0x000fea0003800000 */
.L_x_2828:
[----:B------:R-:W-:-:S04]  /*4520*/  IMAD R9, R9, c[0x0][0x32c], -R80 ;  /* 0x0000cb0009097a24 */ /* 0x000fc800078e0a50 */
[----:B------:R-:W-:-:S05]  /*4530*/  IMAD.IADD R9, R9, 0x1, -R237 ;  /* 0x0000000109097824 */ /* 0x000fca00078e0aed */
[----:B------:R-:W-:Y:S02]  /*4540*/  IADD3 R8, R9, c[0x0][0x32c], RZ ;  /* 0x0000cb0009087a10 */ /* 0x000fe40007ffe0ff */
[----:B------:R-:W-:Y:S02]  /*4550*/  IMNMX R7, R7, R9, !PT ;  /* 0x0000000907077217 */ /* 0x000fe40007800200 */
[----:B------:R-:W-:Y:S02]  /*4560*/  IMNMX R0, R0, R8, PT ;  /* 0x0000000800007217 */ /* 0x000fe40003800200 */
.L_x_2827:
[----:B------:R-:W-:Y:S01]  /*4570*/  ISETP.GT.AND P0, PT, R7, 0x8, P1 ;  /* 0x000000080700780c */ /* 0x000fe20000f04270 */
[----:B------:R-:W-:Y:S01]  /*4580*/  IMAD.SHL.U32 R227, R4, 0x2, RZ ;  /* 0x0000000204e37824 */ /* 0x000fe200078e00ff */
[----:B------:R-:W-:Y:S01]  /*4590*/  FMNMX.FTZ R11, R44, R45, !PT ;  /* 0x0000002d2c0b7209 */ /* 0x000fe20007810000 */
[----:B------:R-:W-:Y:S01]  /*45a0*/  @UP2 USHF.L.U32 UR27, UR27, 0x7, URZ ;  /* 0x000000071b1b2899 */ /* 0x000fe2000800063f */
        /* <DEDUP_REMOVED lines=9> */
[----:B------:R-:W-:Y:S01]  /*4640*/  ULDC.64 UR4, c[0x0][0x2c8] ;  /* 0x0000b20000047ab9 */ /* 0x000fe20000000a00 */
[----:B------:R-:W-:Y:S01]  /*4650*/  ISETP.LT.OR P0, PT, R0, 0xa, P0 ;  /* 0x0000000a0000780c */ /* 0x000fe20000701670 */
[----:B------:R-:W-:Y:S01]  /*4660*/  LDSM.16.MT88.4 R156, [R227+0x100] ;  /* 0x00010000e39c783b */ /* 0x000fe20000004200 */
[----:B------:R-:W-:Y:S01]  /*4670*/  FMNMX.FTZ R11, R6, R11, !PT ;  /* 0x0000000b060b7209 */ /* 0x000fe20007810000 */
[----:B------:R-:W-:Y:S01]  /*4680*/  UIMAD.WIDE.U32 UR28, UR27, UR4, URZ ;  /* 0x000000041b1c72a5 */ /* 0x000fe2000f8e003f */
[----:B------:R-:W-:Y:S01]  /*4690*/  FSEL R43, R43, -INF , !P0 ;  /* 0xff8000002b2b7808 */ /* 0x000fe20004000000 */
[----:B------:R-:W-:Y:S01]  /*46a0*/  LDSM.16.MT88.4 R144, [R221+0x100] ;  /* 0x00010000dd90783b */ /* 0x000fe20000004200 */
[----:B------:R-:W-:Y:S01]  /*46b0*/  ISETP.GT.AND P0, PT, R7, 0x10, P1 ;  /* 0x000000100700780c */ /* 0x000fe20000f04270 */
[----:B------:R-:W-:Y:S01]  /*46c0*/  UIADD3 UR22, UR22, -0x2, URZ ;  /* 0xfffffffe16167890 */ /* 0x000fe2000fffe03f */
[----:B------:R-:W-:Y:S01]  /*46d0*/  FMNMX.FTZ R11, R5, R11, !PT ;  /* 0x0000000b050b7209 */ /* 0x000fe20007810000 */
[----:B------:R-:W-:Y:S01]  /*46e0*/  LDSM.16.MT88.4 R152, [R220+0x100] ;  /* 0x00010000dc98783b */ /* 0x000fe20000004200 */
[----:B------:R-:W-:Y:S01]  /*46f0*/  ISETP.LT.OR P0, PT, R0, 0x11, P0 ;  /* 0x000000110000780c */ /* 0x000fe20000701670 */
[----:B------:R-:W-:Y:S01]  /*4700*/  @UP2 UMOV UR27, UR29 ;  /* 0x0000001d001b2c82 */ /* 0x000fe20008000000 */
[----:B------:R-:W-:Y:S01]  /*4710*/  FMNMX.FTZ R11, R32, R11, !PT ;  /* 0x0000000b200b7209 */ /* 0x000fe20007810000 */
[----:B------:R-:W-:Y:S01]  /*4720*/  LDSM.16.MT88.4 R48, [R222+0x2100] ;  /* 0x00210000de30783b */ /* 0x000fe20000004200 */
[----:B------:R-:W-:Y:S01]  /*4730*/  FSEL R10, R38, -INF , !P0 ;  /* 0xff800000260a7808 */ /* 0x000fe20004000000 */
[----:B------:R-:W-:Y:S01]  /*4740*/  @UP2 USHF.R.U32.HI UR26, URZ, UR5, UR27 ;  /* 0x000000053f1a2299 */ /* 0x000fe2000801161b */
[----:B------:R-:W-:Y:S01]  /*4750*/  ISETP.GT.AND P0, PT, R7, 0x11, P1 ;  /* 0x000000110700780c */ /* 0x000fe20000f04270 */
[----:B------:R-:W-:Y:S01]  /*4760*/  LDSM.16.MT88.4 R56, [R221+0x2100] ;  /* 0x00210000dd38783b */ /* 0x000fe20000004200 */
[----:B------:R-:W-:Y:S01]  /*4770*/  FMNMX.FTZ R11, R33, R11, !PT ;  /* 0x0000000b210b7209 */ /* 0x000fe20007810000 */
[----:B------:R-:W-:Y:S01]  /*4780*/  UIADD3 UR4, UR23, UR26, URZ ;  /* 0x0000001a17047290 */ /* 0x000fe2000fffe03f */
[----:B------:R-:W-:Y:S01]  /*4790*/  ISETP.LT.OR P0, PT, R0, 0x12, P0 ;  /* 0x000000120000780c */ /* 0x000fe20000701670 */
[----:B------:R-:W-:Y:S01]  /*47a0*/  LDSM.16.MT88.4 R64, [R220+0x2100] ;  /* 0x00210000dc40783b */ /* 0x000fe20000004200 */
[----:B------:R-:W-:Y:S01]  /*47b0*/  FMNMX.FTZ R11, R180, R11, !PT ;  /* 0x0000000bb40b7209 */ /* 0x000fe20007810000 */
[----:B------:R-:W-:Y:S01]  /*47c0*/  ULDC UR23, c[0x0][0x328] ;  /* 0x0000ca0000177ab9 */ /* 0x000fe20000000800 */
[----:B------:R-:W-:Y:S01]  /*47d0*/  FSEL R9, R39, -INF , !P0 ;  /* 0xff80000027097808 */ /* 0x000fe20004000000 */
[----:B------:R-:W-:Y:S01]  /*47e0*/  LDSM.16.MT88.4 R80, [R222+0x4100] ;  /* 0x00410000de50783b */ /* 0x000fe20000004200 */
[----:B------:R-:W-:Y:S01]  /*47f0*/  ISETP.GT.AND P0, PT, R7, 0x18, P1 ;  /* 0x000000180700780c */ /* 0x000fe20000f04270 */
[----:B------:R-:W-:Y:S01]  /*4800*/  UIADD3 UR23, UR4, UR23, URZ ;  /* 0x0000001704177290 */ /* 0x000fe2000fffe03f */
[----:B------:R-:W-:Y:S01]  /*4810*/  FMNMX.FTZ R11, R181, R11, !PT ;  /* 0x0000000bb50b7209 */ /* 0x000fe20007810000 */
[----:B------:R-:W-:Y:S01]  /*4820*/  LDSM.16.MT88.4 R88, [R221+0x4100] ;  /* 0x00410000dd58783b */ /* 0x000fe20000004200 */
[----:B------:R-:W-:-:S02]  /*4830*/  ISETP.LT.OR P0, PT, R0, 0x19, P0 ;  /* 0x000000190000780c */ /* 0x000fc40000701670 */
[----:B------:R-:W-:Y:S01]  /*4840*/  FMNMX.FTZ R11, R182, R11, !PT ;  /* 0x0000000bb60b7209 */ /* 0x000fe20007810000 */
[----:B------:R-:W-:Y:S01]  /*4850*/  LDSM.16.MT88.4 R96, [R220+0x4100] ;  /* 0x00410000dc60783b */ /* 0x000fe20000004200 */
[----:B------:R-:W-:Y:S02]  /*4860*/  FSEL R8, R34, -INF , !P0 ;  /* 0xff80000022087808 */ /* 0x000fe40004000000 */
[----:B------:R-:W-:Y:S01]  /*4870*/  ISETP.GT.AND P0, PT, R7, 0x19, P1 ;  /* 0x000000190700780c */ /* 0x000fe20000f04270 */
[----:B------:R-:W-:Y:S01]  /*4880*/  LDSM.16.MT88.4 R104, [R227+0x6100] ;  /* 0x00610000e368783b */ /* 0x000fe20000004200 */
        /* <DEDUP_REMOVED lines=10> */
[----:B------:R-:W-:Y:S02]  /*4930*/  FMNMX.FTZ R11, R167, R11, !PT ;  /* 0x0000000ba70b7209 */ /* 0x000fe40007810000 */
[----:B------:R-:W-:-:S02]  /*4940*/  FSEL R187, R30, -INF , !P0 ;  /* 0xff8000001ebb7808 */ /* 0x000fc40004000000 */
[----:B------:R-:W-:Y:S02]  /*4950*/  ISETP.GT.AND P0, PT, R7, 0x21, P1 ;  /* 0x000000210700780c */ /* 0x000fe40000f04270 */
[----:B------:R-:W-:Y:S02]  /*4960*/  FMNMX.FTZ R11, R165, R11, !PT ;  /* 0x0000000ba50b7209 */ /* 0x000fe40007810000 */
[----:B------:R-:W-:-:S03]  /*4970*/  ISETP.LT.OR P0, PT, R0, 0x22, P0 ;  /* 0x000000220000780c */ /* 0x000fc60000701670 */
[----:B------:R-:W1:Y:S01]  /*4980*/  SHFL.BFLY PT, R12, R11, 0x2, 0x1f ;  /* 0x0c401f000b0c7f89 */ /* 0x000e6200000e0000 */
        /* <DEDUP_REMOVED lines=43> */
[----:B------:R-:W-:Y:S02]  /*4c40*/  FMNMX.FTZ R7, R184, R0, !PT ;  /* 0x00000000b8077209 */ /* 0x000fe40007810000 */
        /* <DEDUP_REMOVED lines=18> */
[----:B------:R-:W-:Y:S01]  /*4d70*/  LDSM.16.MT88.4 R32, [R227+0x900] ;  /* 0x00090000e320783b */ /* 0x000fe20000004200 */
[--C-:B------:R-:W-:Y:S01]  /*4d80*/  FFMA.FTZ R180, R180, c[0x0][0x2d0], -R166.reuse ;  /* 0x0000b400b4b47a23 */ /* 0x100fe200000108a6 */
[----:B-1----:R-:W-:Y:S01]  /*4d90*/  FMNMX.FTZ R12, R12, R7, !PT ;  /* 0x000000070c0c7209 */ /* 0x002fe20007810000 */
[--C-:B------:R-:W-:Y:S01]  /*4da0*/  FFMA.FTZ R181, R181, c[0x0][0x2d0], -R166.reuse ;  /* 0x0000b400b5b57a23 */ /* 0x100fe200000108a6 */
[----:B------:R-:W-:Y:S01]  /*4db0*/  LDSM.16.MT88.4 R4, [R220+0x6100] ;  /* 0x00610000dc04783b */ /* 0x000fe20000004200 */
        /* <DEDUP_REMOVED lines=14> */
[----:B------:R-:W-:-:S02]  /*4ea0*/  FFMA.FTZ R175, R42, c[0x0][0x2d0], -R186 ;  /* 0x0000b4002aaf7a23 */ /* 0x000fc400000108ba */
[--C-:B------:R-:W-:Y:S01]  /*4eb0*/  FFMA.FTZ R169, R43, c[0x0][0x2d0], -R186.reuse ;  /* 0x0000b4002ba97a23 */ /* 0x100fe200000108ba */
[----:B------:R-:W-:Y:S01]  /*4ec0*/  MUFU.EX2 R172, R172 ;  /* 0x000000ac00ac7308 */ /* 0x000fe20000000800 */
[----:B------:R-:W2:Y:S01]  /*4ed0*/  LDSM.16.MT88.4 R40, [R227+0x2100] ;  /* 0x00210000e328783b */ /* 0x000ea20000004200 */
[--C-:B------:R-:W-:Y:S02]  /*4ee0*/  FFMA.FTZ R168, R10, c[0x0][0x2d0], -R186.reuse ;  /* 0x0000b4000aa87a23 */ /* 0x100fe400000108ba */
[--C-:B------:R-:W-:Y:S02]  /*4ef0*/  FFMA.FTZ R14, R9, c[0x0][0x2d0], -R186.reuse ;  /* 0x0000b400090e7a23 */ /* 0x100fe400000108ba */
[--C-:B------:R-:W-:Y:S02]  /*4f00*/  FFMA.FTZ R3, R8, c[0x0][0x2d0], -R186.reuse ;  /* 0x0000b40008037a23 */ /* 0x100fe400000108ba */
[----:B------:R-:W3:Y:S01]  /*4f10*/  MUFU.EX2 R174, R174 ;  /* 0x000000ae00ae7308 */ /* 0x000ee20000000800 */
[----:B------:R-:W4:Y:S01]  /*4f20*/  LDSM.16.MT88.4 R8, [R222+0x900] ;  /* 0x00090000de08783b */ /* 0x000f220000004200 */
[----:B-1----:R-:W-:Y:S01]  /*4f30*/  F2FP.PACK_AB R130, R173, R177 ;  /* 0x000000b1ad82723e */ /* 0x002fe200000000ff */
[----:B------:R-:W-:-:S02]  /*4f40*/  FFMA.FTZ R2, R16, c[0x0][0x2d0], -R186 ;  /* 0x0000b40010027a23 */ /* 0x000fc400000108ba */
[----:B------:R-:W1:Y:S01]  /*4f50*/  LDSM.16.MT88.4 R16, [R222+0x2900] ;  /* 0x00290000de10783b */ /* 0x000e620000004200 */
[--C-:B------:R-:W-:Y:S02]  /*4f60*/  FFMA.FTZ R187, R187, c[0x0][0x2d0], -R186.reuse ;  /* 0x0000b400bbbb7a23 */ /* 0x100fe400000108ba */
[----:B------:R-:W-:Y:S01]  /*4f70*/  MUFU.EX2 R175, R175 ;  /* 0x000000af00af7308 */ /* 0x000fe20000000800 */
[--C-:B------:R-:W-:Y:S02]  /*4f80*/  FFMA.FTZ R189, R189, c[0x0][0x2d0], -R186.reuse ;  /* 0x0000b400bdbd7a23 */ /* 0x100fe400000108ba */
[--C-:B------:R-:W-:Y:S02]  /*4f90*/  FFMA.FTZ R190, R190, c[0x0][0x2d0], -R186.reuse ;  /* 0x0000b400bebe7a23 */ /* 0x100fe400000108ba */
[----:B------:R-:W-:Y:S02]  /*4fa0*/  FFMA.FTZ R191, R191, c[0x0][0x2d0], -R186 ;  /* 0x0000b400bfbf7a23 */ /* 0x000fe400000108ba */
[----:B------:R-:W-:Y:S01]  /*4fb0*/  FFMA.FTZ R240, R165, c[0x0][0x2d0], -R166 ;  /* 0x0000b400a5f07a23 */ /* 0x000fe200000108a6 */
[----:B------:R-:W5:Y:S01]  /*4fc0*/  MUFU.EX2 R169, R169 ;  /* 0x000000a900a97308 */ /* 0x000f620000000800 */
[----:B---3--:R-:W-:Y:S01]  /*4fd0*/  F2FP.PACK_AB R129, R174, R172 ;  /* 0x000000acae81723e */ /* 0x008fe200000000ff */
[----:B------:R-:W-:-:S02]  /*4fe0*/  FFMA.FTZ R195, R164, c[0x0][0x2d0], -R186 ;  /* 0x0000b400a4c37a23 */ /* 0x000fc400000108ba */
[--C-:B------:R-:W-:Y:S01]  /*4ff0*/  FFMA.FTZ R188, R188, c[0x0][0x2d0], -R186.reuse ;  /* 0x0000b400bcbc7a23 */ /* 0x100fe200000108ba */
[----:B------:R-:W-:Y:S01]  /*5000*/  LDSM.16.MT88.4 R164, [R227+0x1900] ;  /* 0x00190000e3a4783b */ /* 0x000fe20000004200 */
[--C-:B------:R-:W-:Y:S02]  /*5010*/  FFMA.FTZ R185, R185, c[0x0][0x2d0], -R186.reuse ;  /* 0x0000b400b9b97a23 */ /* 0x100fe400000108ba */
[----:B------:R-:W-:Y:S01]  /*5020*/  MUFU.EX2 R176, R176 ;  /* 0x000000b000b07308 */ /* 0x000fe20000000800 */
[----:B------:R-:W-:Y:S02]  /*5030*/  FFMA.FTZ R239, R184, c[0x0][0x2d0], -R186 ;  /* 0x0000b400b8ef7a23 */ /* 0x000fe400000108ba */
[----:B------:R-:W-:Y:S02]  /*5040*/  FADD.FTZ R178, R179, R178 ;  /* 0x000000b2b3b27221 */ /* 0x000fe40000010000 */
[----:B------:R-:W-:Y:S02]  /*5050*/  FADD.FTZ R172, R172, R174 ;  /* 0x000000aeacac7221 */ /* 0x000fe40000010000 */
[----:B------:R-:W-:Y:S01]  /*5060*/  FADD.FTZ R177, R177, R178 ;  /* 0x000000b2b1b17221 */ /* 0x000fe20000010000 */
[----:B-----5:R-:W-:Y:S01]  /*5070*/  F2FP.PACK_AB R131, R169, R175 ;  /* 0x000000afa983723e */ /* 0x020fe200000000ff */
[----:B------:R-:W3:Y:S01]  /*5080*/  MUFU.EX2 R171, R171 ;  /* 0x000000ab00ab7308 */ /* 0x000ee20000000800 */
[----:B------:R-:W-:-:S02]  /*5090*/  FADD.FTZ R175, R175, R172 ;  /* 0x000000acafaf7221 */ /* 0x000fc40000010000 */
[----:B------:R-:W-:Y:S02]  /*50a0*/  FADD.FTZ R177, R173, R177 ;  /* 0x000000b1adb17221 */ /* 0x000fe40000010000 */
        /* <DEDUP_REMOVED lines=11> */
[C---:B--2---:R-:W-:Y:S02]  /*5160*/  HMMA.16816.F32 R36, R128.reuse, R40, RZ ;  /* 0x000000288024723c */ /* 0x044fe400000018ff */
[----:B------:R-:W2:Y:S06]  /*5170*/  MUFU.EX2 R2, R2 ;  /* 0x0000000200027308 */ /* 0x000eac0000000800 */
        /* <DEDUP_REMOVED lines=64> */
[C---:B--2---:R-:W-:Y:S08]  /*5580*/  HMMA.16816.F32 R52, R4.reuse, R8, R52 ;  /* 0x000000080434723c */ /* 0x044ff00000001834 */
[C---:B------:R-:W-:Y:S01]  /*5590*/  HMMA.16816.F32 R56, R4.reuse, R10, R56 ;  /* 0x0000000a0438723c */ /* 0x040fe20000001838 */
[----:B------:R-:W2:Y:S07]  /*55a0*/  LDSM.16.MT88.4 R8, [R220+0x4900] ;  /* 0x00490000dc08783b */ /* 0x000eae0000004200 */
[C---:B-1----:R-:W-:Y:S08]  /*55b0*/  HMMA.16816.F32 R84, R4.reuse, R16, R84 ;  /* 0x000000100454723c */ /* 0x042ff00000001854 */
[C---:B------:R-:W-:Y:S01]  /*55c0*/  HMMA.16816.F32 R88, R4.reuse, R18, R88 ;  /* 0x000000120458723c */ /* 0x040fe20000001858 */
[----:B------:R-:W1:Y:S07]  /*55d0*/  LDSM.16.MT88.4 R16, [R221+0x6900] ;  /* 0x00690000dd10783b */ /* 0x000e6e0000004200 */
        /* <DEDUP_REMOVED lines=45> */
[----:B------:R-:W-:Y:S01]  /*58b0*/  HMMA.16816.F32 R40, R4, R18, R40 ;  /* 0x000000120428723c */ /* 0x000fe20000001828 */
[----:B------:R-:W1:Y:S01]  /*58c0*/  LDSM.16.MT88.4 R16, [R221+0x5100] ;  /* 0x00510000dd10783b */ /* 0x000e620000004200 */
[----:B------:R-:W-:-:S04]  /*58d0*/  FADD.FTZ R190, R195, R190 ;  /* 0x000000bec3be7221 */ /* 0x000fc80000010000 */
[----:B------:R-:W-:Y:S02]  /*58e0*/  FADD.FTZ R190, R188, R190 ;  /* 0x000000bebcbe7221 */ /* 0x000fe40000010000 */
        /* <DEDUP_REMOVED lines=17> */
[----:B------:R-:W5:Y:S07]  /*5a00*/  LDSM.16.MT88.4 R32, [R227+0x5100] ;  /* 0x00510000e320783b */ /* 0x000f6e0000004200 */
        /* <DEDUP_REMOVED lines=37> */
[----:B------:R-:W-:-:S07]  /*5c60*/  FADD.FTZ R240, R240, R193 ;  /* 0x000000c1f0f07221 */ /* 0x000fce0000010000 */
[C---:B------:R-:W-:Y:S01]  /*5c70*/  HMMA.16816.F32 R40, R4.reuse, R18, R40 ;  /* 0x000000120428723c */ /* 0x040fe20000001828 */
[----:B------:R-:W1:Y:S07]  /*5c80*/  LDSM.16.MT88.4 R16, [R227+0x5900] ;  /* 0x00590000e310783b */ /* 0x000e6e0000004200 */
[C---:B--2---:R-:W-:Y:S08]  /*5c90*/  HMMA.16816.F32 R52, R4.reuse, R8, R52 ;  /* 0x000000080434723c */ /* 0x044ff00000001834 */
[C---:B------:R-:W-:Y:S01]  /*5ca0*/  HMMA.16816.F32 R56, R4.reuse, R10, R56 ;  /* 0x0000000a0438723c */ /* 0x040fe20000001838 */
[----:B------:R-:W2:Y:S07]  /*5cb0*/  LDSM.16.MT88.4 R8, [R227+0x7900] ;  /* 0x00790000e308783b */ /* 0x000eae0000004200 */
        /* <DEDUP_REMOVED lines=49> */
.L_x_2832:
[----:B------:R-:W-:Y:S02]  /*5fd0*/  UMOV UR5, 0x1 ;  /* 0x0000000100057882 */ /* 0x000fe40000000000 */
[----:B------:R-:W-:Y:S02]  /*5fe0*/  ULDC UR4, c[0x0][0x32c] ;  /* 0x0000cb0000047ab9 */ /* 0x000fe40000000800 */
[----:B------:R-:W-:-:S03]  /*5ff0*/  UISETP.NE.AND UP0, UPT, UR5, UR4, UPT ;  /* 0x000000040500728c */ /* 0x000fc6000bf05270 */
[----:B------:R-:W-:Y:S02]  /*6000*/  ULDC.64 UR4, c[0x0][0x330] ;  /* 0x0000cc0000047ab9 */ /* 0x000fe40000000a00 */
[----:B------:R-:W-:-:S07]  /*6010*/  UIMAD.WIDE.U32 UR28, UR26, UR4, URZ ;  /* 0x000000041a1c72a5 */ /* 0x000fce000f8e003f */
[----:B------:R-:W-:Y:S02]  /*6020*/  @UP0 UMOV UR27, UR29 ;  /* 0x0000001d001b0c82 */ /* 0x000fe40008000000 */
[----:B------:R-:W-:Y:S02]  /*6030*/  @UP0 USHF.R.U32.HI UR26, URZ, UR5, UR27 ;  /* 0x000000053f1a0299 */ /* 0x000fe4000801161b */
.L_x_2833:
[----:B------:R-:W-:Y:S02]  /*6040*/  ULDC UR4, c[0x0][0x32c] ;  /* 0x0000cb0000047ab9 */ /* 0x000fe40000000800 */
[----:B------:R-:W-:-:S04]  /*6050*/  UIMAD UR4, UR26, UR4, UR4 ;  /* 0x000000041a0472a4 */ /* 0x000fc8000f8e0204 */
[----:B------:R-:W-:-:S04]  /*6060*/  UISETP.LT.AND UP0, UPT, UR23, UR4, UPT ;  /* 0x000000041700728c */ /* 0x000fc8000bf01270 */
[----:B------:R-:W-:-:S04]  /*6070*/  USEL UR23, UR23, UR4, UP0 ;  /* 0x0000000417177287 */ /* 0x000fc80008000000 */
.L_x_2831:
        /* <DEDUP_REMOVED lines=18> */
.L_x_2845:
        /* <DEDUP_REMOVED lines=28> */
[----:B------:R-:W-:Y:S02]  /*6360*/  SHF.L.U64.HI R4, R200, 0x1, R241 ;  /* 0x00000001c8047819 */ /* 0x000fe400000102f1 */
[----:B------:R-:W-:Y:S01]  /*6370*/  LOP3.LUT R14, R14, 0xf, RZ, 0xc0, !PT ;  /* 0x0000000f0e0e7812 */ /* 0x000fe200078ec0ff */
[----:B------:R-:W-:Y:S05]  /*6380*/  IMAD.WIDE.U32 R6, R233, c[0x0][0x218], R6 ;  /* 0x00008600e9067a25 */ /* 0x000fea00078e0006 */
[----:B------:R-:W-:Y:S04]  /*6390*/  IADD3 R5, P0, R6, UR24, RZ ;  /* 0x0000001806057c10 */ /* 0x000fe8000ff1e0ff */
[----:B------:R-:W-:Y:S02]  /*63a0*/  IADD3.X R0, R7, UR20, R0, P0, !PT ;  /* 0x0000001407007c10 */ /* 0x000fe400087fe400 */
[C---:B------:R-:W-:Y:S04]  /*63b0*/  LEA R6, P0, R5.reuse, c[0x0][0x1f8], 0x1 ;  /* 0x00007e0005067a11 */ /* 0x040fe800078008ff */
[----:B------:R-:W-:Y:S01]  /*63c0*/  LEA.HI.X R5, R5, c[0x0][0x1fc], R0, 0x1, P0 ;  /* 0x00007f0005057a11 */ /* 0x000fe200000f0c00 */
[----:B------:R-:W5:Y:S01]  /*63d0*/  SHFL.IDX PT, R7, R6, 0x1, 0x181f ;  /* 0x00381f0006077f89 */ /* 0x000f6200000e0000 */
[----:B------:R-:W-:Y:S03]  /*63e0*/  IMAD.SHL.U32 R0, R200, 0x2, RZ ;  /* 0x00000002c8007824 */ /* 0x000fe600078e00ff */
[----:B------:R-:W4:Y:S04]  /*63f0*/  SHFL.IDX PT, R12, R5, 0x1, 0x181f ;  /* 0x00381f00050c7f89 */ /* 0x000f2800000e0000 */
[----:B------:R-:W3:Y:S04]  /*6400*/  SHFL.IDX PT, R6, R6, RZ, 0x181f ;  /* 0x00181fff06067589 */ /* 0x000ee800000e0000 */
[----:B------:R-:W2:Y:S01]  /*6410*/  SHFL.IDX PT, R5, R5, RZ, 0x181f ;  /* 0x00181fff05057589 */ /* 0x000ea200000e0000 */
[-C--:B-----5:R-:W-:Y:S04]  /*6420*/  IADD3 R22, P1, P0, R22, R7.reuse, R249 ;  /* 0x0000000716167210 */ /* 0x0a0fe8000783e0f9 */
[-C--:B----4-:R-:W-:Y:S02]  /*6430*/  IADD3.X R23, RZ, R12.reuse, R250, P1, P0 ;  /* 0x0000000cff177210 */ /* 0x090fe40000fe04fa */
[-C--:B------:R-:W-:Y:S04]  /*6440*/  IADD3 R20, P1, P0, R20, R7.reuse, R246 ;  /* 0x0000000714147210 */ /* 0x080fe8000783e0f6 */
[-CC-:B------:R-:W-:Y:S02]  /*6450*/  IADD3.X R21, RZ, R12.reuse, R247.reuse, P1, P0 ;  /* 0x0000000cff157210 */ /* 0x180fe40000fe04f7 */
[----:B------:R-:W-:Y:S04]  /*6460*/  IADD3 R14, P1, P0, R14, R7, R0 ;  /* 0x000000070e0e7210 */ /* 0x000fe8000783e000 */
[--C-:B------:R-:W-:Y:S02]  /*6470*/  IADD3.X R15, RZ, R12, R4.reuse, P1, P0 ;  /* 0x0000000cff0f7210 */ /* 0x100fe40000fe0404 */
[C---:B---3--:R-:W-:Y:S05]  /*6480*/  IADD3 R28, P0, R6.reuse, R0, RZ ;  /* 0x00000000061c7210 */ /* 0x048fea0007f1e0ff */
        /* <DEDUP_REMOVED lines=22> */
.L_x_2835:
        /* <DEDUP_REMOVED lines=204> */
[----:B------:R-:W-:Y:S01]  /*72b0*/  ISETP.NE.AND P1, PT, R232, 0x1, PT ;  /* 0x00000001e800780c */ /* 0x000fe20003f25270 */
[----:B------:R-:W-:Y:S01]  /*72c0*/  ULEA UR5, UR22, UR11, 0x6 ;  /* 0x0000000b16057291 */ /* 0x000fe2000f8e303f */
[----:B------:R-:W-:Y:S01]  /*72d0*/  IADD3 R174, -R248, 0x10, RZ ;  /* 0x00000010f8ae7810 */ /* 0x000fe20007ffe1ff */
[----:B------:R-:W-:Y:S01]  /*72e0*/  IMAD.MOV.U32 R233, RZ, RZ, RZ ;  /* 0x000000ffffe97224 */ /* 0x000fe200078e00ff */
[----:B------:R-:W-:Y:S02]  /*72f0*/  IADD3 R172, -R245, 0x10, RZ ;  /* 0x00000010f5ac7810 */ /* 0x000fe40007ffe1ff */
[----:B------:R-:W-:Y:S01]  /*7300*/  LOP3.LUT R174, R174, 0xf, RZ, 0xc0, !PT ;  /* 0x0000000faeae7812 */ /* 0x000fe200078ec0ff */
[----:B------:R-:W-:Y:S01]  /*7310*/  IMAD.U32 R234, RZ, RZ, UR5 ;  /* 0x00000005ffea7e24 */ /* 0x000fe2000f8e00ff */
[----:B------:R-:W-:Y:S02]  /*7320*/  LOP3.LUT R172, R172, 0xf, RZ, 0xc0, !PT ;  /* 0x0000000facac7812 */ /* 0x000fe400078ec0ff */
[----:B------:R-:W-:Y:S02]  /*7330*/  IADD3 R170, -R244, 0x10, RZ ;  /* 0x00000010f4aa7810 */ /* 0x000fe40007ffe1ff */
        /* <DEDUP_REMOVED lines=13> */
[----:B------:R1:W2:Y:S04]  /*7410*/  @!P2 LDG.E R233, [R164.64] ;  /* 0x00000012a4e9a981 */ /* 0x0002a8000c1e1900 */
[----:B------:R-:W-:Y:S04]  /*7420*/  IMAD R0, R0, c[0x0][0x1e0], RZ ;  /* 0x0000780000007a24 */ /* 0x000fe800078e02ff */
[----:B------:R-:W-:Y:S04]  /*7430*/  IMAD R0, R234, c[0x0][0x1e4], R0 ;  /* 0x00007900ea007a24 */ /* 0x000fe800078e0200 */
[----:B------:R-:W-:Y:S01]  /*7440*/  IMAD.IADD R167, R167, 0x1, R0 ;  /* 0x00000001a7a77824 */ /* 0x000fe200078e0200 */
[----:B-1----:R-:W-:Y:S02]  /*7450*/  SHF.L.U64.HI R164, R200, 0x1, R241 ;  /* 0x00000001c8a47819 */ /* 0x002fe400000102f1 */
[----:B--2---:R-:W-:Y:S01]  /*7460*/  SHF.R.S32.HI R165, RZ, 0x1f, R233 ;  /* 0x0000001fffa57819 */ /* 0x004fe200000114e9 */
[----:B------:R-:W-:Y:S04]  /*7470*/  IMAD.WIDE.U32 R166, R233, c[0x0][0x1f0], R166 ;  /* 0x00007c00e9a67a25 */ /* 0x000fe800078e00a6 */
[----:B------:R-:W-:Y:S01]  /*7480*/  IMAD R165, R165, c[0x0][0x1f0], RZ ;  /* 0x00007c00a5a57a24 */ /* 0x000fe200078e02ff */
[----:B------:R-:W-:Y:S03]  /*7490*/  IADD3 R0, P0, R166, UR16, RZ ;  /* 0x00000010a6007c10 */ /* 0x000fe6000ff1e0ff */
[----:B------:R-:W-:Y:S05]  /*74a0*/  IMAD R165, R233, c[0x0][0x1f4], R165 ;  /* 0x00007d00e9a57a24 */ /* 0x000fea00078e02a5 */
[----:B------:R-:W-:Y:S02]  /*74b0*/  IADD3.X R165, R167, UR9, R165, P0, !PT ;  /* 0x00000009a7a57c10 */ /* 0x000fe400087fe4a5 */
[C---:B------:R-:W-:Y:S04]  /*74c0*/  LEA R166, P0, R0.reuse, c[0x0][0x1c8], 0x1 ;  /* 0x0000720000a67a11 */ /* 0x040fe800078008ff */
[----:B------:R-:W-:Y:S01]  /*74d0*/  LEA.HI.X R165, R0, c[0x0][0x1cc], R165, 0x1, P0 ;  /* 0x0000730000a57a11 */ /* 0x000fe200000f0ca5 */
[----:B------:R-:W1:Y:S01]  /*74e0*/  SHFL.IDX PT, R167, R166, 0x1, 0x181f ;  /* 0x00381f00a6a77f89 */ /* 0x000e6200000e0000 */
[----:B------:R-:W-:Y:S03]  /*74f0*/  IMAD.SHL.U32 R0, R200, 0x2, RZ ;  /* 0x00000002c8007824 */ /* 0x000fe600078e00ff */
[----:B------:R-:W2:Y:S04]  /*7500*/  SHFL.IDX PT, R168, R165, 0x1, 0x181f ;  /* 0x00381f00a5a87f89 */ /* 0x000ea800000e0000 */
[----:B------:R-:W3:Y:S04]  /*7510*/  SHFL.IDX PT, R166, R166, RZ, 0x181f ;  /* 0x00181fffa6a67589 */ /* 0x000ee800000e0000 */
[----:B------:R-:W4:Y:S01]  /*7520*/  SHFL.IDX PT, R165, R165, RZ, 0x181f ;  /* 0x00181fffa5a57589 */ /* 0x000f2200000e0000 */
[-C--:B-1----:R-:W-:Y:S04]  /*7530*/  IADD3 R174, P1, P0, R174, R167.reuse, R249 ;  /* 0x000000a7aeae7210 */ /* 0x082fe8000783e0f9 */
[-C--:B--2---:R-:W-:Y:S02]  /*7540*/  IADD3.X R175, RZ, R168.reuse, R250, P1, P0 ;  /* 0x000000a8ffaf7210 */ /* 0x084fe40000fe04fa */
[-C--:B------:R-:W-:Y:S04]  /*7550*/  IADD3 R172, P1, P0, R172, R167.reuse, R246 ;  /* 0x000000a7acac7210 */ /* 0x080fe8000783e0f6 */
[-CC-:B------:R-:W-:Y:S02]  /*7560*/  IADD3.X R173, RZ, R168.reuse, R247.reuse, P1, P0 ;  /* 0x000000a8ffad7210 */ /* 0x180fe40000fe04f7 */
[----:B------:R-:W-:Y:S04]  /*7570*/  IADD3 R170, P1, P0, R170, R167, R0 ;  /* 0x000000a7aaaa7210 */ /* 0x000fe8000783e000 */
[--C-:B------:R-:W-:Y:S02]  /*7580*/  IADD3.X R171, RZ, R168, R164.reuse, P1, P0 ;  /* 0x000000a8ffab7210 */ /* 0x100fe40000fe04a4 */
[C---:B---3--:R-:W-:Y:S05]  /*7590*/  IADD3 R176, P0, R166.reuse, R0, RZ ;  /* 0x00000000a6b07210 */ /* 0x048fea0007f1e0ff */
        /* <DEDUP_REMOVED lines=22> */
.L_x_2836:
        /* <DEDUP_REMOVED lines=33> */
.L_x_2839:
[----:B------:R-:W-:Y:S04]  /*7910*/  MOV R166, 0x1 ;  /* 0x0000000100a67802 */ /* 0x000fe80000000f00 */
[----:B------:R-:W-:Y:S11]  /*7920*/  ISETP.NE.AND P0, PT, R166, c[0x0][0x32c], PT ;  /* 0x0000cb00a6007a0c */ /* 0x000ff60003f05270 */
[----:B------:R-:W-:Y:S02]  /*7930*/  @!UPT UIADD3 URZ, URZ, URZ, URZ ;  /* 0x0000003f3f3ff290 */ /* 0x000fe4000fffe03f */
[----:B------:R-:W-:Y:S05]  /*7940*/  @P0 IMAD.HI.U32 R166, R167, c[0x0][0x330], RZ ;  /* 0x0000cc00a7a60a27 */ /* 0x000fea00078e00ff */
[----:B------:R-:W-:Y:S02]  /*7950*/  @P0 SHF.R.U32.HI R167, RZ, c[0x0][0x334], R166 ;  /* 0x0000cd00ffa70a19 */ /* 0x000fe400000116a6 */
.L_x_2840:
[----:B------:R-:W-:Y:S05]  /*7960*/  BSYNC B0 ;  /* 0x0000000000007941 */ /* 0x000fea0003800000 */
.L_x_2838:
[----:B------:R-:W-:Y:S04]  /*7970*/  IMAD R167, R167, c[0x0][0x32c], -R0 ;  /* 0x0000cb00a7a77a24 */ /* 0x000fe800078e0a00 */
[----:B------:R-:W-:Y:S05]  /*7980*/  IMAD.IADD R167, R167, 0x1, -R237 ;  /* 0x00000001a7a77824 */ /* 0x000fea00078e0aed */
[----:B------:R-:W-:Y:S02]  /*7990*/  IADD3 R166, R167, c[0x0][0x32c], RZ ;  /* 0x0000cb00a7a67a10 */ /* 0x000fe40007ffe0ff */
[----:B------:R-:W-:Y:S02]  /*79a0*/  IMNMX R168, R168, R167, !PT ;  /* 0x000000a7a8a87217 */ /* 0x000fe40007800200 */
[----:B------:R-:W-:Y:S02]  /*79b0*/  IMNMX R169, R169, R166, PT ;  /* 0x000000a6a9a97217 */ /* 0x000fe40003800200 */
.L_x_2837:
        /* <DEDUP_REMOVED lines=85> */
.L_x_2843:
[----:B------:R-:W-:Y:S04]  /*7f10*/  MOV R4, 0x1 ;  /* 0x0000000100047802 */ /* 0x000fe80000000f00 */
[----:B------:R-:W-:Y:S11]  /*7f20*/  ISETP.NE.AND P0, PT, R4, c[0x0][0x32c], PT ;  /* 0x0000cb0004007a0c */ /* 0x000ff60003f05270 */
[----:B------:R-:W-:Y:S02]  /*7f30*/  @!UPT UIADD3 URZ, URZ, URZ, URZ ;  /* 0x0000003f3f3ff290 */ /* 0x000fe4000fffe03f */
[----:B------:R-:W-:Y:S05]  /*7f40*/  @P0 IMAD.HI.U32 R4, R5, c[0x0][0x330], RZ ;  /* 0x0000cc0005040a27 */ /* 0x000fea00078e00ff */
[----:B------:R-:W-:Y:S02]  /*7f50*/  @P0 SHF.R.U32.HI R5, RZ, c[0x0][0x334], R4 ;  /* 0x0000cd00ff050a19 */ /* 0x000fe40000011604 */
.L_x_2844:
[----:B------:R-:W-:Y:S05]  /*7f60*/  BSYNC B0 ;  /* 0x0000000000007941 */ /* 0x000fea0003800000 */
.L_x_2842:
[----:B------:R-:W-:Y:S04]  /*7f70*/  IMAD R0, R5, c[0x0][0x32c], -R0 ;  /* 0x0000cb0005007a24 */ /* 0x000fe800078e0a00 */
[----:B------:R-:W-:Y:S05]  /*7f80*/  IMAD.IADD R4, R0, 0x1, -R237 ;  /* 0x0000000100047824 */ /* 0x000fea00078e0aed */
[----:B------:R-:W-:Y:S02]  /*7f90*/  IADD3 R0, R4, c[0x0][0x32c], RZ ;  /* 0x0000cb0004007a10 */ /* 0x000fe40007ffe0ff */
[----:B------:R-:W-:Y:S02]  /*7fa0*/  IMNMX R164, R164, R4, !PT ;  /* 0x00000004a4a47217 */ /* 0x000fe40007800200 */
[----:B------:R-:W-:Y:S02]  /*7fb0*/  IMNMX R165, R165, R0, PT ;  /* 0x00000000a5a57217 */ /* 0x000fe40003800200 */
.L_x_2841:
        /* <DEDUP_REMOVED lines=52> */
[----:B------:R-:W-:Y:S01]  /*8300*/  FMNMX.FTZ R5, R193, R5, !PT ;  /* 0x00000005c1057209 */ /* 0x000fe20007810000 */
[----:B------:R-:W1:Y:S01]  /*8310*/  SHFL.BFLY PT, R4, R0, 0x2, 0x1f ;  /* 0x0c401f0000047f89 */ /* 0x000e6200000e0000 */
[----:B------:R-:W-:Y:S04]  /*8320*/  ISETP.LT.OR P0, PT, R165, 0x1a, P0 ;  /* 0x0000001aa500780c */ /* 0x000fe80000701670 */
        /* <DEDUP_REMOVED lines=105> */
[----:B------:R-:W-:Y:S02]  /*89c0*/  FMUL.FTZ R33, R3, R153 ;  /* 0x0000009903217220 */ /* 0x000fe40000410000 */
[--C-:B------:R-:W-:Y:S02]  /*89d0*/  FFMA.FTZ R177, R177, c[0x0][0x2d0], -R172.reuse ;  /* 0x0000b400b1b17a23 */ /* 0x100fe400000108ac */
[--C-:B------:R-:W-:Y:S01]  /*89e0*/  FFMA.FTZ R175, R175, c[0x0][0x2d0], -R172.reuse ;  /* 0x0000b400afaf7a23 */ /* 0x100fe200000108ac */
[----:B------:R-:W2:Y:S01]  /*89f0*/  MUFU.EX2 R184, R184 ;  /* 0x000000b800b87308 */ /* 0x000ea20000000800 */
[--C-:B------:R-:W-:Y:S02]  /*8a00*/  FFMA.FTZ R173, R173, c[0x0][0x2d0], -R172.reuse ;  /* 0x0000b400adad7a23 */ /* 0x100fe400000108ac */
        /* <DEDUP_REMOVED lines=8> */
[C---:B------:R-:W-:Y:S01]  /*8a90*/  FMUL.FTZ R6, R2.reuse, R162 ;  /* 0x000000a202067220 */ /* 0x040fe20000410000 */
[----:B------:R-:W-:Y:S01]  /*8aa0*/  MOV R162, R16 ;  /* 0x0000001000a27202 */ /* 0x000fe20000000f00 */
[C---:B------:R-:W-:Y:S01]  /*8ab0*/  FMUL.FTZ R10, R2.reuse, R158 ;  /* 0x0000009e020a7220 */ /* 0x040fe20000410000 */
[----:B------:R-:W1:Y:S01]  /*8ac0*/  MUFU.EX2 R182, R182 ;  /* 0x000000b600b67308 */ /* 0x000e620000000800 */
[----:B------:R-:W-:Y:S02]  /*8ad0*/  FMUL.FTZ R11, R2, R159 ;  /* 0x0000009f020b7220 */ /* 0x000fe40000410000 */
        /* <DEDUP_REMOVED lines=14> */
[C---:B------:R-:W-:Y:S01]  /*8bc0*/  FMUL.FTZ R42, R2.reuse, R42 ;  /* 0x0000002a022a7220 */ /* 0x040fe20000410000 */
[----:B------:R-:W-:Y:S01]  /*8bd0*/  LDSM.16.MT88.4 R144, [R222+0x900] ;  /* 0x00090000de90783b */ /* 0x000fe20000004200 */
[----:B------:R-:W-:Y:S01]  /*8be0*/  FMUL.FTZ R43, R2, R43 ;  /* 0x0000002b022b7220 */ /* 0x000fe20000410000 */
        /* <DEDUP_REMOVED lines=151> */
[C---:B------:R-:W-:Y:S03]  /*9560*/  FMUL.FTZ R127, R2.reuse, R127 ;  /* 0x0000007f027f7220 */ /* 0x040fe60000410000 */
[----:B------:R-:W5:Y:S01]  /*9570*/  MUFU.EX2 R194, R194 ;  /* 0x000000c200c27308 */ /* 0x000f620000000800 */
[----:B------:R-:W-:Y:S02]  /*9580*/  FFMA.FTZ R195, R195, c[0x0][0x2d0], -R172 ;  /* 0x0000b400c3c37a23 */ /* 0x000fe400000108ac */
[C---:B------:R-:W-:Y:S01]  /*9590*/  FMUL.FTZ R128, R3.reuse, R128 ;  /* 0x0000008003807220 */ /* 0x040fe20000410000 */
[C---:B-1----:R-:W-:Y:S03]  /*95a0*/  HMMA.16816.F32 R124, R168.reuse, R132, R124 ;  /* 0x00000084a87c723c */ /* 0x042fe6000000187c */
[C---:B------:R-:W-:Y:S02]  /*95b0*/  FMUL.FTZ R129, R3.reuse, R129 ;  /* 0x0000008103817220 */ /* 0x040fe40000410000 */
[C---:B------:R-:W-:Y:S01]  /*95c0*/  FMUL.FTZ R130, R2.reuse, R130 ;  /* 0x0000008202827220 */ /* 0x040fe20000410000 */
[----:B------:R-:W-:Y:S01]  /*95d0*/  MUFU.EX2 R197, R197 ;  /* 0x000000c500c57308 */ /* 0x000fe20000000800 */
[----:B------:R-:W-:Y:S01]  /*95e0*/  FMUL.FTZ R131, R2, R131 ;  /* 0x0000008302837220 */ /* 0x000fe20000410000 */
[----:B------:R-:W-:Y:S01]  /*95f0*/  F2FP.PACK_AB R132, R188, R187 ;  /* 0x000000bbbc84723e */ /* 0x000fe200000000ff */
[----:B------:R-:W-:Y:S03]  /*9600*/  FFMA.FTZ R181, R3, R240, R181 ;  /* 0x000000f003b57223 */ /* 0x000fe600000100b5 */
[----:B--2---:R-:W-:Y:S01]  /*9610*/  F2FP.PACK_AB R133, R192, R191 ;  /* 0x000000bfc085723e */ /* 0x004fe200000000ff */
[----:B------:R-:W-:Y:S01]  /*9620*/  FFMA.FTZ R185, R2, R239, R185 ;  /* 0x000000ef02b97223 */ /* 0x000fe200000100b9 */
[----:B------:R-:W-:Y:S02]  /*9630*/  HMMA.16816.F32 R128, R168, R134, R128 ;  /* 0x00000086a880723c */ /* 0x000fe40000001880 */
[----:B------:R-:W-:Y:S01]  /*9640*/  MUFU.EX2 R196, R196 ;  /* 0x000000c400c47308 */ /* 0x000fe20000000800 */
[----:B------:R-:W-:Y:S01]  /*9650*/  MOV R3, R0 ;  /* 0x0000000000037202 */ /* 0x000fe20000000f00 */
[----:B------:R-:W-:Y:S02]  /*9660*/  FADD.FTZ R181, R167, R181 ;  /* 0x000000b5a7b57221 */ /* 0x000fe40000010000 */
[----:B------:R-:W-:Y:S01]  /*9670*/  FADD.FTZ R185, R184, R185 ;  /* 0x000000b9b8b97221 */ /* 0x000fe20000010000 */
[----:B------:R-:W-:Y:S01]  /*9680*/  F2FP.PACK_AB R134, R190, R189 ;  /* 0x000000bdbe86723e */ /* 0x000fe200000000ff */
[----:B------:R-:W-:Y:S01]  /*9690*/  FADD.FTZ R166, R166, R181 ;  /* 0x000000b5a6a67221 */ /* 0x000fe20000010000 */
[----:B-----5:R-:W-:Y:S03]  /*96a0*/  F2FP.PACK_AB R135, R194, R193 ;  /* 0x000000c1c287723e */ /* 0x020fe600000000ff */
[----:B------:R-:W-:Y:S01]  /*96b0*/  MOV R171, R162 ;  /* 0x000000a200ab7202 */ /* 0x000fe20000000f00 */
[----:B------:R-:W-:Y:S01]  /*96c0*/  MUFU.EX2 R195, R195 ;  /* 0x000000c300c37308 */ /* 0x000fe20000000800 */
[----:B------:R-:W-:Y:S01]  /*96d0*/  MOV R170, R161 ;  /* 0x000000a100aa7202 */ /* 0x000fe20000000f00 */
[----:B------:R-:W-:Y:S01]  /*96e0*/  FADD.FTZ R185, R183, R185 ;  /* 0x000000b9b7b97221 */ /* 0x000fe20000010000 */
[C---:B---3--:R-:W-:Y:S05]  /*96f0*/  HMMA.16816.F32 R4, R132.reuse, R136, R4 ;  /* 0x000000888404723c */ /* 0x048fea0000001804 */
[----:B------:R-:W-:Y:S01]  /*9700*/  MOV R169, R160 ;  /* 0x000000a000a97202 */ /* 0x000fe20000000f00 */
[----:B------:R-:W-:Y:S01]  /*9710*/  FADD.FTZ R166, R180, R166 ;  /* 0x000000a6b4a67221 */ /* 0x000fe20000010000 */
[----:B------:R-:W-:Y:S01]  /*9720*/  LDSM.16.MT88.4 R160, [R222+0x4900] ;  /* 0x00490000dea0783b */ /* 0x000fe20000004200 */
[C---:B------:R-:W-:Y:S04]  /*9730*/  HMMA.16816.F32 R8, R132.reuse, R138, R8 ;  /* 0x0000008a8408723c */ /* 0x040fe80000001808 */
[----:B------:R-:W-:Y:S02]  /*9740*/  FADD.FTZ R182, R182, R185 ;  /* 0x000000b9b6b67221 */ /* 0x000fe40000010000 */
[----:B------:R-:W-:Y:S01]  /*9750*/  FADD.FTZ R187, R187, R166 ;  /* 0x000000a6bbbb7221 */ /* 0x000fe20000010000 */
[----:B------:R-:W1:Y:S01]  /*9760*/  LDSM.16.MT88.4 R136, [R222+0x2900] ;  /* 0x00290000de88783b */ /* 0x000e620000004200 */
        /* <DEDUP_REMOVED lines=11> */
[----:B------:R-:W2:Y:S03]  /*9820*/  LDSM.16.MT88.4 R140, [R221+0x2900] ;  /* 0x00290000dd8c783b */ /* 0x000ea60000004200 */
[----:B------:R-:W-:Y:S04]  /*9830*/  FADD.FTZ R194, R194, R192 ;  /* 0x000000c0c2c27221 */ /* 0x000fe80000010000 */
        /* <DEDUP_REMOVED lines=12> */
[C---:B------:R-:W-:Y:S07]  /*9900*/  HMMA.16816.F32 R60, R132.reuse, R144, R60 ;  /* 0x00000090843c723c */ /* 0x040fee000000183c */
[--C-:B------:R-:W-:Y:S01]  /*9910*/  FFMA.FTZ R144, R169, c[0x0][0x2d0], -R186.reuse ;  /* 0x0000b400a9907a23 */ /* 0x100fe200000108ba */
[C---:B------:R-:W-:Y:S03]  /*9920*/  HMMA.16816.F32 R64, R132.reuse, R146, R64 ;  /* 0x000000928440723c */ /* 0x040fe60000001840 */
[----:B------:R4:W-:Y:S05]  /*9930*/  MUFU.EX2 R169, R144 ;  /* 0x0000009000a97308 */ /* 0x0009ea0000000800 */
[C---:B------:R-:W-:Y:S08]  /*9940*/  HMMA.16816.F32 R68, R132.reuse, R156, R68 ;  /* 0x0000009c8444723c */ /* 0x040ff00000001844 */
[C---:B------:R-:W-:Y:S01]  /*9950*/  HMMA.16816.F32 R72, R132.reuse, R158, R72 ;  /* 0x0000009e8448723c */ /* 0x040fe20000001848 */
[----:B------:R-:W-:Y:S07]  /*9960*/  LDSM.16.MT88.4 R156, [R220+0x1100] ;  /* 0x00110000dc9c783b */ /* 0x000fee0000004200 */
[C---:B------:R-:W-:Y:S01]  /*9970*/  HMMA.16816.F32 R76, R132.reuse, R160, R76 ;  /* 0x000000a0844c723c */ /* 0x040fe2000000184c */
[----:B----4-:R-:W4:Y:S07]  /*9980*/  LDSM.16.MT88.4 R144, [R222+0x6900] ;  /* 0x00690000de90783b */ /* 0x010f2e0000004200 */
[C---:B------:R-:W-:Y:S01]  /*9990*/  HMMA.16816.F32 R80, R132.reuse, R162, R80 ;  /* 0x000000a28450723c */ /* 0x040fe20000001850 */
[----:B------:R-:W-:Y:S07]  /*99a0*/  LDSM.16.MT88.4 R160, [R222+0x5100] ;  /* 0x00510000dea0783b */ /* 0x000fee0000004200 */
[C---:B---3--:R-:W-:Y:S07]  /*99b0*/  HMMA.16816.F32 R84, R132.reuse, R148, R84 ;  /* 0x000000948454723c */ /* 0x048fee0000001854 */
[--C-:B------:R-:W-:Y:S01]  /*99c0*/  FFMA.FTZ R148, R170, c[0x0][0x2d0], -R186.reuse ;  /* 0x0000b400aa947a23 */ /* 0x100fe200000108ba */
[C---:B------:R-:W-:Y:S03]  /*99d0*/  HMMA.16816.F32 R88, R132.reuse, R150, R88 ;  /* 0x000000968458723c */ /* 0x040fe60000001858 */
[----:B------:R3:W5:Y:S01]  /*99e0*/  MUFU.EX2 R170, R148 ;  /* 0x0000009400aa7308 */ /* 0x0007620000000800 */
[----:B------:R-:W-:Y:S04]  /*99f0*/  FFMA.FTZ R186, R174, c[0x0][0x2d0], -R186 ;  /* 0x0000b400aeba7a23 */ /* 0x000fe800000108ba */
[C---:B-1----:R-:W-:Y:S05]  /*9a00*/  HMMA.16816.F32 R92, R132.reuse, R136, R92 ;  /* 0x00000088845c723c */ /* 0x042fea000000185c */
[----:B------:R-:W-:Y:S02]  /*9a10*/  MUFU.EX2 R186, R186 ;  /* 0x000000ba00ba7308 */ /* 0x000fe40000000800 */
[--C-:B------:R-:W-:Y:S01]  /*9a20*/  FFMA.FTZ R136, R171, c[0x0][0x2d0], -R172.reuse ;  /* 0x0000b400ab887a23 */ /* 0x100fe200000108ac */
[C---:B------:R-:W-:Y:S04]  /*9a30*/  HMMA.16816.F32 R96, R132.reuse, R138, R96 ;  /* 0x0000008a8460723c */ /* 0x040fe80000001860 */
[----:B------:R-:W-:Y:S03]  /*9a40*/  FFMA.FTZ R172, R165, c[0x0][0x2d0], -R172 ;  /* 0x0000b400a5ac7a23 */ /* 0x000fe600000108ac */
[----:B------:R1:W1:Y:S01]  /*9a50*/  MUFU.EX2 R168, R136 ;  /* 0x0000008800a87308 */ /* 0x0002620000000800 */
[C---:B--2---:R-:W-:Y:S01]  /*9a60*/  HMMA.16816.F32 R100, R132.reuse, R140, R100 ;  /* 0x0000008c8464723c */ /* 0x044fe20000001864 */
[----:B---3--:R-:W2:Y:S07]  /*9a70*/  LDSM.16.MT88.4 R148, [R221+0x6900] ;  /* 0x00690000dd94783b */ /* 0x008eae0000004200 */
[C---:B------:R-:W-:Y:S01]  /*9a80*/  HMMA.16816.F32 R104, R132.reuse, R142, R104 ;  /* 0x0000008e8468723c */ /* 0x040fe20000001868 */
[----:B------:R-:W-:Y:S01]  /*9a90*/  MUFU.EX2 R171, R177 ;  /* 0x000000b100ab7308 */ /* 0x000fe20000000800 */
[----:B------:R-:W-:Y:S06]  /*9aa0*/  LDSM.16.MT88.4 R140, [R227+0x1100] ;  /* 0x00110000e38c783b */ /* 0x000fec0000004200 */
[C---:B----4-:R-:W-:Y:S03]  /*9ab0*/  HMMA.16816.F32 R108, R132.reuse, R144, R108 ;  /* 0x00000090846c723c */ /* 0x050fe6000000186c */
[----:B------:R-:W-:Y:S01]  /*9ac0*/  MUFU.EX2 R165, R172 ;  /* 0x000000ac00a57308 */ /* 0x000fe20000000800 */
[----:B-1----:R-:W1:Y:S04]  /*9ad0*/  LDSM.16.MT88.4 R136, [R220+0x6900] ;  /* 0x00690000dc88783b */ /* 0x002e680000004200 */
[C---:B------:R-:W-:Y:S04]  /*9ae0*/  HMMA.16816.F32 R112, R132.reuse, R146, R112 ;  /* 0x000000928470723c */ /* 0x040fe80000001870 */
[----:B------:R-:W3:Y:S04]  /*9af0*/  LDSM.16.MT88.4 R144, [R221+0x1100] ;  /* 0x00110000dd90783b */ /* 0x000ee80000004200 */
[C---:B--2---:R-:W-:Y:S08]  /*9b00*/  HMMA.16816.F32 R116, R132.reuse, R148, R116 ;  /* 0x000000948474723c */ /* 0x044ff00000001874 */
[C---:B------:R-:W-:Y:S01]  /*9b10*/  HMMA.16816.F32 R120, R132.reuse, R150, R120 ;  /* 0x000000968478723c */ /* 0x040fe20000001878 */
[----:B------:R-:W-:Y:S07]  /*9b20*/  LDSM.16.MT88.4 R148, [R221+0x3100] ;  /* 0x00310000dd94783b */ /* 0x000fee0000004200 */
[C---:B-1----:R-:W-:Y:S08]  /*9b30*/  HMMA.16816.F32 R124, R132.reuse, R136, R124 ;  /* 0x00000088847c723c */ /* 0x042ff0000000187c */
[----:B------:R-:W-:Y:S01]  /*9b40*/  HMMA.16816.F32 R128, R132, R138, R128 ;  /* 0x0000008a8480723c */ /* 0x000fe20000001880 */
[----:B------:R-:W1:Y:S06]  /*9b50*/  LDSM.16.MT88.4 R136, [R227+0x3100] ;  /* 0x00310000e388783b */ /* 0x000e6c0000004200 */
[----:B-----5:R-:W-:Y:S02]  /*9b60*/  F2FP.PACK_AB R132, R170, R169 ;  /* 0x000000a9aa84723e */ /* 0x020fe400000000ff */
[----:B------:R-:W-:Y:S03]  /*9b70*/  F2FP.PACK_AB R134, R198, R199 ;  /* 0x000000c7c686723e */ /* 0x000fe600000000ff */
[----:B------:R-:W-:Y:S02]  /*9b80*/  F2FP.PACK_AB R133, R197, R168 ;  /* 0x000000a8c585723e */ /* 0x000fe400000000ff */
[----:B------:R-:W-:Y:S07]  /*9b90*/  F2FP.PACK_AB R135, R195, R196 ;  /* 0x000000c4c387723e */ /* 0x000fee00000000ff */
[C---:B------:R-:W-:Y:S08]  /*9ba0*/  HMMA.16816.F32 R4, R132.reuse, R140, R4 ;  /* 0x0000008c8404723c */ /* 0x040ff00000001804 */
[C---:B------:R-:W-:Y:S01]  /*9bb0*/  HMMA.16816.F32 R8, R132.reuse, R142, R8 ;  /* 0x0000008e8408723c */ /* 0x040fe20000001808 */
[----:B------:R-:W2:Y:S07]  /*9bc0*/  LDSM.16.MT88.4 R140, [R222+0x3100] ;  /* 0x00310000de8c783b */ /* 0x000eae0000004200 */
[C---:B------:R-:W-:Y:S08]  /*9bd0*/  HMMA.16816.F32 R12, R132.reuse, R152, R12 ;  /* 0x00000098840c723c */ /* 0x040ff0000000180c */
[C---:B------:R-:W-:Y:S01]  /*9be0*/  HMMA.16816.F32 R16, R132.reuse, R154, R16 ;  /* 0x0000009a8410723c */ /* 0x040fe20000001810 */
[----:B------:R-:W4:Y:S07]  /*9bf0*/  LDSM.16.MT88.4 R152, [R220+0x3100] ;  /* 0x00310000dc98783b */ /* 0x000f2e0000004200 */
[C---:B---3--:R-:W-:Y:S08]  /*9c00*/  HMMA.16816.F32 R20, R132.reuse, R144, R20 ;  /* 0x000000908414723c */ /* 0x048ff00000001814 */
        /* <DEDUP_REMOVED lines=14> */
[C---:B----4-:R-:W-:Y:S07]  /*9cf0*/  HMMA.16816.F32 R60, R132.reuse, R152, R60 ;  /* 0x00000098843c723c */ /* 0x050fee000000183c */
[----:B------:R-:W-:Y:S01]  /*9d00*/  MOV R153, R169 ;  /* 0x000000a900997202 */ /* 0x000fe20000000f00 */
[C---:B------:R-:W-:Y:S01]  /*9d10*/  HMMA.16816.F32 R64, R132.reuse, R154, R64 ;  /* 0x0000009a8440723c */ /* 0x040fe20000001840 */
[----:B------:R-:W-:Y:S03]  /*9d20*/  MUFU.EX2 R169, R176 ;  /* 0x000000b000a97308 */ /* 0x000fe60000000800 */
[----:B------:R-:W-:Y:S04]  /*9d30*/  MOV R152, R168 ;  /* 0x000000a800987202 */ /* 0x000fe80000000f00 */
[C---:B---3--:R-:W-:Y:S03]  /*9d40*/  HMMA.16816.F32 R68, R132.reuse, R144, R68 ;  /* 0x000000908444723c */ /* 0x048fe60000001844 */
[----:B------:R-:W-:Y:S05]  /*9d50*/  MUFU.EX2 R168, R175 ;  /* 0x000000af00a87308 */ /* 0x000fea0000000800 */
[C---:B------:R-:W-:Y:S01]  /*9d60*/  HMMA.16816.F32 R72, R132.reuse, R146, R72 ;  /* 0x000000928448723c */ /* 0x040fe20000001848 */
[----:B------:R-:W3:Y:S07]  /*9d70*/  LDSM.16.MT88.4 R144, [R222+0x7100] ;  /* 0x00710000de90783b */ /* 0x000eee0000004200 */
[C---:B------:R-:W-:Y:S01]  /*9d80*/  HMMA.16816.F32 R76, R132.reuse, R160, R76 ;  /* 0x000000a0844c723c */ /* 0x040fe2000000184c */
[----:B------:R-:W-:Y:S06]  /*9d90*/  MUFU.EX2 R161, R178 ;  /* 0x000000b200a17308 */ /* 0x000fec0000000800 */
[----:B------:R-:W-:Y:S01]  /*9da0*/  MOV R160, R170 ;  /* 0x000000aa00a07202 */ /* 0x000fe20000000f00 */
[C---:B------:R-:W-:Y:S03]  /*9db0*/  HMMA.16816.F32 R80, R132.reuse, R162, R80 ;  /* 0x000000a28450723c */ /* 0x040fe60000001850 */
[----:B------:R4:W2:Y:S05]  /*9dc0*/  MUFU.EX2 R163, R179 ;  /* 0x000000b300a37308 */ /* 0x0008aa0000000800 */
[C---:B-----5:R-:W-:Y:S05]  /*9dd0*/  HMMA.16816.F32 R84, R132.reuse, R156, R84 ;  /* 0x0000009c8454723c */ /* 0x060fea0000001854 */
[----:B------:R5:W2:Y:S03]  /*9de0*/  MUFU.EX2 R170, R173 ;  /* 0x000000ad00aa7308 */ /* 0x000aa60000000800 */
[C---:B------:R-:W-:Y:S01]  /*9df0*/  HMMA.16816.F32 R88, R132.reuse, R158, R88 ;  /* 0x0000009e8458723c */ /* 0x040fe20000001858 */
[----:B------:R-:W-:Y:S07]  /*9e00*/  LDSM.16.MT88.4 R156, [R227+0x1900] ;  /* 0x00190000e39c783b */ /* 0x000fee0000004200 */
[C---:B-1----:R-:W-:Y:S01]  /*9e10*/  HMMA.16816.F32 R92, R132.reuse, R136, R92 ;  /* 0x00000088845c723c */ /* 0x042fe2000000185c */
[----:B----4-:R-:W-:Y:S07]  /*9e20*/  LDSM.16.MT88.4 R176, [R222+0x3900] ;  /* 0x00390000deb0783b */ /* 0x010fee0000004200 */
[C---:B------:R-:W-:Y:S01]  /*9e30*/  HMMA.16816.F32 R96, R132.reuse, R138, R96 ;  /* 0x0000008a8460723c */ /* 0x040fe20000001860 */
[----:B------:R-:W1:Y:S07]  /*9e40*/  LDSM.16.MT88.4 R136, [R220+0x7100] ;  /* 0x00710000dc88783b */ /* 0x000e6e0000004200 */
[C---:B--2---:R-:W-:Y:S01]  /*9e50*/  HMMA.16816.F32 R100, R132.reuse, R140, R100 ;  /* 0x0000008c8464723c */ /* 0x044fe20000001864 */
[----:B-----5:R-:W-:Y:S07]  /*9e60*/  LDSM.16.MT88.4 R172, [R227+0x3900] ;  /* 0x00390000e3ac783b */ /* 0x020fee0000004200 */
[C---:B------:R-:W-:Y:S01]  /*9e70*/  HMMA.16816.F32 R104, R132.reuse, R142, R104 ;  /* 0x0000008e8468723c */ /* 0x040fe20000001868 */
[----:B------:R-:W2:Y:S07]  /*9e80*/  LDSM.16.MT88.4 R140, [R222+0x1900] ;  /* 0x00190000de8c783b */ /* 0x000eae0000004200 */
[C---:B---3--:R-:W-:Y:S08]  /*9e90*/  HMMA.16816.F32 R108, R132.reuse, R144, R108 ;  /* 0x00000090846c723c */ /* 0x048ff0000000186c */
[C---:B------:R-:W-:Y:S01]  /*9ea0*/  HMMA.16816.F32 R112, R132.reuse, R146, R112 ;  /* 0x000000928470723c */ /* 0x040fe20000001870 */
[----:B------:R-:W3:Y:S07]  /*9eb0*/  LDSM.16.MT88.4 R144, [R221+0x1900] ;  /* 0x00190000dd90783b */ /* 0x000eee0000004200 */
        /* <DEDUP_REMOVED lines=13> */
[----:B------:R-:W-:Y:S02]  /*9f90*/  MOV R139, R168 ;  /* 0x000000a8008b7202 */ /* 0x000fe40000000f00 */
[----:B------:R-:W-:Y:S02]  /*9fa0*/  F2FP.PACK_AB R168, R136, R150 ;  /* 0x0000009688a8723e */ /* 0x000fe400000000ff */
[-C--:B------:R-:W-:Y:S02]  /*9fb0*/  F2FP.PACK_AB R170, R186, R138.reuse ;  /* 0x0000008abaaa723e */ /* 0x080fe400000000ff */
[----:B------:R-:W-:Y:S02]  /*9fc0*/  F2FP.PACK_AB R169, R139, R137 ;  /* 0x000000898ba9723e */ /* 0x000fe400000000ff */
[-C--:B------:R-:W-:Y:S07]  /*9fd0*/  F2FP.PACK_AB R171, R165, R135.reuse ;  /* 0x00000087a5ab723e */ /* 0x080fee00000000ff */
[C---:B------:R-:W-:Y:S01]  /*9fe0*/  HMMA.16816.F32 R160, R168.reuse, R156, R4 ;  /* 0x0000009ca8a0723c */ /* 0x040fe20000001804 */
[----:B------:R-:W1:Y:S07]  /*9ff0*/  LDSM.16.MT88.4 R4, [R221+0x3900] ;  /* 0x00390000dd04783b */ /* 0x000e6e0000004200 */
[C---:B------:R-:W-:Y:S07]  /*a000*/  HMMA.16816.F32 R156, R168.reuse, R158, R8 ;  /* 0x0000009ea89c723c */ /* 0x040fee0000001808 */
[----:B------:R-:W-:Y:S02]  /*a010*/  MOV R8, R135 ;  /* 0x0000008700087202 */ /* 0x000fe40000000f00 */
[C---:B--2---:R-:W-:Y:S03]  /*a020*/  HMMA.16816.F32 R132, R168.reuse, R140, R12 ;  /* 0x0000008ca884723c */ /* 0x044fe6000000180c */
[----:B------:R-:W-:Y:S02]  /*a030*/  MOV R9, R138 ;  /* 0x0000008a00097202 */ /* 0x000fe40000000f00 */
[----:B------:R-:W-:Y:S02]  /*a040*/  MOV R10, R139 ;  /* 0x0000008b000a7202 */ /* 0x000fe40000000f00 */
[----:B------:R-:W-:Y:S02]  /*a050*/  MOV R11, R136 ;  /* 0x00000088000b7202 */ /* 0x000fe40000000f00 */
[----:B------:R-:W-:Y:S02]  /*a060*/  MOV R15, R137 ;  /* 0x00000089000f7202 */ /* 0x000fe40000000f00 */
[C---:B------:R-:W-:Y:S07]  /*a070*/  HMMA.16816.F32 R136, R168.reuse, R142, R16 ;  /* 0x0000008ea888723c */ /* 0x040fee0000001810 */
[----:B------:R-:W-:Y:S01]  /*a080*/  MOV R19, R150 ;  /* 0x0000009600137202 */ /* 0x000fe20000000f00 */
[C---:B---3--:R-:W-:Y:S04]  /*a090*/  HMMA.16816.F32 R140, R168.reuse, R144, R20 ;  /* 0x00000090a88c723c */ /* 0x048fe80000001814 */
[----:B------:R-:W-:Y:S02]  /*a0a0*/  MOV R18, R15 ;  /* 0x0000000f00127202 */ /* 0x000fe40000000f00 */
[----:B------:R-:W-:Y:S01]  /*a0b0*/  LDSM.16.MT88.4 R12, [R227+0x5900] ;  /* 0x00590000e30c783b */ /* 0x000fe20000004200 */
[----:B------:R-:W-:Y:S01]  /*a0c0*/  MOV R21, R151 ;  /* 0x0000009700157202 */ /* 0x000fe20000000f00 */
[C---:B------:R-:W-:Y:S04]  /*a0d0*/  HMMA.16816.F32 R144, R168.reuse, R146, R24 ;  /* 0x00000092a890723c */ /* 0x040fe80000001818 */
[----:B------:R-:W-:Y:S02]  /*a0e0*/  MOV R22, R148 ;  /* 0x0000009400167202 */ /* 0x000fe40000000f00 */
[----:B------:R-:W-:Y:S01]  /*a0f0*/  MOV R23, R149 ;  /* 0x0000009500177202 */ /* 0x000fe20000000f00 */
[----:B------:R-:W-:Y:S01]  /*a100*/  LDSM.16.MT88.4 R24, [R220+0x5900] ;  /* 0x00590000dc18783b */ /* 0x000fe20000004200 */
[C---:B----4-:R-:W-:Y:S07]  /*a110*/  HMMA.16816.F32 R148, R168.reuse, R152, R28 ;  /* 0x00000098a894723c */ /* 0x050fee000000181c */
[----:B------:R-:W-:Y:S01]  /*a120*/  LDSM.16.MT88.4 R28, [R227+0x7900] ;  /* 0x00790000e31c783b */ /* 0x000fe20000004200 */
        /* <DEDUP_REMOVED lines=10> */
[----:B------:R-:W-:Y:S02]  /*a1d0*/  MOV R172, R19 ;  /* 0x0000001300ac7202 */ /* 0x000fe40000000f00 */
[----:B------:R-:W3:Y:S01]  /*a1e0*/  LDSM.16.MT88.4 R16, [R222+0x5900] ;  /* 0x00590000de10783b */ /* 0x000ee20000004200 */
[----:B------:R-:W-:Y:S01]  /*a1f0*/  MOV R175, R21 ;  /* 0x0000001500af7202 */ /* 0x000fe20000000f00 */
[C---:B------:R-:W-:Y:S04]  /*a200*/  HMMA.16816.F32 R48, R168.reuse, R178, R48 ;  /* 0x000000b2a830723c */ /* 0x040fe80000001830 */
[----:B------:R-:W-:Y:S02]  /*a210*/  MOV R174, R22 ;  /* 0x0000001600ae7202 */ /* 0x000fe40000000f00 */
[----:B------:R-:W-:Y:S02]  /*a220*/  MOV R177, R23 ;  /* 0x0000001700b17202 */ /* 0x000fe40000000f00 */
[C---:B-1----:R-:W-:Y:S01]  /*a230*/  HMMA.16816.F32 R52, R168.reuse, R4, R52 ;  /* 0x00000004a834723c */ /* 0x042fe20000001834 */
[----:B------:R-:W1:Y:S03]  /*a240*/  LDSM.16.MT88.4 R20, [R221+0x5900] ;  /* 0x00590000dd14783b */ /* 0x000e660000004200 */
[----:B------:R-:W-:Y:S02]  /*a250*/  FADD.FTZ R2, R177, R2 ;  /* 0x00000002b1027221 */ /* 0x000fe40000010000 */
[----:B------:R-:W-:Y:S02]  /*a260*/  FADD.FTZ R194, R174, R194 ;  /* 0x000000c2aec27221 */ /* 0x000fe40000010000 */
[C---:B------:R-:W-:Y:S01]  /*a270*/  HMMA.16816.F32 R56, R168.reuse, R6, R56 ;  /* 0x00000006a838723c */ /* 0x040fe20000001838 */
[----:B------:R-:W4:Y:S03]  /*a280*/  LDSM.16.MT88.4 R4, [R222+0x7900] ;  /* 0x00790000de04783b */ /* 0x000f260000004200 */
[----:B------:R-:W-:Y:S02]  /*a290*/  FADD.FTZ R2, R175, R2 ;  /* 0x00000002af027221 */ /* 0x000fe40000010000 */
[----:B------:R-:W-:Y:S02]  /*a2a0*/  FADD.FTZ R197, R197, R194 ;  /* 0x000000c2c5c57221 */ /* 0x000fe40000010000 */
[----:B------:R-:W-:Y:S04]  /*a2b0*/  FADD.FTZ R199, R199, R2 ;  /* 0x00000002c7c77221 */ /* 0x000fe80000010000 */
[----:B------:R-:W-:Y:S01]  /*a2c0*/  FADD.FTZ R197, R196, R197 ;  /* 0x000000c5c4c57221 */ /* 0x000fe20000010000 */
        /* <DEDUP_REMOVED lines=12> */
[----:B------:R-:W5:Y:S03]  /*a390*/  LDSM.16.MT88.4 R12, [R220+0x7900] ;  /* 0x00790000dc0c783b */ /* 0x000f660000004200 */
[----:B------:R-:W-:Y:S02]  /*a3a0*/  FADD.FTZ R195, R35, R195 ;  /* 0x000000c323c37221 */ /* 0x000fe40000010000 */
[----:B------:R-:W-:Y:S01]  /*a3b0*/  FADD.FTZ R240, R186, R2 ;  /* 0x00000002baf07221 */ /* 0x000fe20000010000 */
[-C--:B------:R-:W-:Y:S01]  /*a3c0*/  MOV R2, R164.reuse ;  /* 0x000000a400027202 */ /* 0x080fe20000000f00 */
[C---:B---3--:R-:W-:Y:S04]  /*a3d0*/  HMMA.16816.F32 R76, R168.reuse, R16, R76 ;  /* 0x00000010a84c723c */ /* 0x048fe8000000184c */
[----:B------:R-:W-:Y:S04]  /*a3e0*/  FADD.FTZ R239, R165, R195 ;  /* 0x000000c3a5ef7221 */ /* 0x000fe80000010000 */
[C---:B------:R-:W-:Y:S08]  /*a3f0*/  HMMA.16816.F32 R80, R168.reuse, R18, R80 ;  /* 0x00000012a850723c */ /* 0x040ff00000001850 */
        /* <DEDUP_REMOVED lines=10> */
[C---:B-----5:R-:W-:Y:S07]  /*a4a0*/  HMMA.16816.F32 R124, R168.reuse, R12, R124 ;  /* 0x0000000ca87c723c */ /* 0x060fee000000187c */
[----:B------:R-:W-:Y:S01]  /*a4b0*/  MOV R12, R164 ;  /* 0x000000a4000c7202 */ /* 0x000fe20000000f00 */
[----:B------:R-:W-:Y:S01]  /*a4c0*/  HMMA.16816.F32 R128, R168, R14, R128 ;  /* 0x0000000ea880723c */ /* 0x000fe20000001880 */
[----:B------:R-:W-:-:S07]  /*a4d0*/  @P0 BRA `(.L_x_2845) ;  /* 0xffffbcc000000947 */ /* 0x000fce000383ffff */
.L_x_2834:
        /* <DEDUP_REMOVED lines=26> */
.L_x_2847:
[----:B------:R-:W-:Y:S02]  /*a680*/  UMOV UR5, 0x1 ;  /* 0x0000000100057882 */ /* 0x000fe40000000000 */
[----:B------:R-:W-:Y:S02]  /*a690*/  ULDC UR4, c[0x0][0x32c] ;  /* 0x0000cb0000047ab9 */ /* 0x000fe40000000800 */
[----:B------:R-:W-:-:S03]  /*a6a0*/  UISETP.NE.AND UP0, UPT, UR5, UR4, UPT ;  /* 0x000000040500728c */ /* 0x000fc6000bf05270 */
[----:B------:R-:W-:Y:S02]  /*a6b0*/  ULDC.64 UR4, c[0x0][0x330] ;  /* 0x0000cc0000047ab9 */ /* 0x000fe40000000a00 */
[----:B------:R-:W-:-:S07]  /*a6c0*/  UIMAD.WIDE.U32 UR28, UR26, UR4, URZ ;  /* 0x000000041a1c72a5 */ /* 0x000fce000f8e003f */
[----:B------:R-:W-:Y:S02]  /*a6d0*/  @UP0 UMOV UR27, UR29 ;  /* 0x0000001d001b0c82 */ /* 0x000fe40008000000 */
[----:B------:R-:W-:Y:S02]  /*a6e0*/  @UP0 USHF.R.U32.HI UR26, URZ, UR5, UR27 ;  /* 0x000000053f1a0299 */ /* 0x000fe4000801161b */
.L_x_2848:
[----:B------:R-:W-:Y:S02]  /*a6f0*/  ULDC UR4, c[0x0][0x32c] ;  /* 0x0000cb0000047ab9 */ /* 0x000fe40000000800 */
[----:B------:R-:W-:-:S04]  /*a700*/  UIMAD UR4, UR26, UR4, URZ ;  /* 0x000000041a0472a4 */ /* 0x000fc8000f8e023f */
[----:B------:R-:W-:-:S04]  /*a710*/  UISETP.LT.AND UP0, UPT, UR23, UR4, UPT ;  /* 0x000000041700728c */ /* 0x000fc8000bf01270 */
[----:B------:R-:W-:-:S04]  /*a720*/  USEL UR23, UR23, UR4, !UP0 ;  /* 0x0000000417177287 */ /* 0x000fc8000c000000 */
.L_x_2846:
        /* <DEDUP_REMOVED lines=20> */
.L_x_2852:
        /* <DEDUP_REMOVED lines=69> */
.L_x_2850:
        /* <DEDUP_REMOVED lines=273> */
.L_x_2851:
[----:B-1----:R-:W-:Y:S01]  /*bdd0*/  FMNMX.FTZ R166, R4, R3, !PT ;  /* 0x0000000304a67209 */ /* 0x002fe20007810000 */
        /* <DEDUP_REMOVED lines=392> */
[C---:B---3--:R-:W-:Y:S01]  /*d660*/  HMMA.16816.F32 R60, R12.reuse, R160, R60 ;  /* 0x000000a00c3c723c */ /* 0x048fe2000000183c */
[----:B------:R3:W-:Y:S07]  /*d670*/  MUFU.EX2 R161, R34 ;  /* 0x0000002200a17308 */ /* 0x0007ee0000000800 */
[C---:B------:R-:W-:Y:S08]  /*d680*/  HMMA.16816.F32 R64, R12.reuse, R162, R64 ;  /* 0x000000a20c40723c */ /* 0x040ff00000001840 */
[C---:B----4-:R-:W-:Y:S08]  /*d690*/  HMMA.16816.F32 R68, R12.reuse, R24, R68 ;  /* 0x000000180c44723c */ /* 0x050ff00000001844 */
[C---:B------:R-:W-:Y:S01]  /*d6a0*/  HMMA.16816.F32 R72, R12.reuse, R26, R72 ;  /* 0x0000001a0c48723c */ /* 0x040fe20000001848 */
[----:B------:R-:W4:Y:S07]  /*d6b0*/  LDSM.16.MT88.4 R24, [R222+0x7100] ;  /* 0x00710000de18783b */ /* 0x000f2e0000004200 */
        /* <DEDUP_REMOVED lines=14> */
[----:B---3--:R-:W-:Y:S01]  /*d7a0*/  LDSM.16.MT88.4 R32, [R220+0x1900] ;  /* 0x00190000dc20783b */ /* 0x008fe20000004200 */
[----:B------:R-:W1:Y:S06]  /*d7b0*/  MUFU.EX2 R174, R174 ;  /* 0x000000ae00ae7308 */ /* 0x000e6c0000000800 */
[C---:B------:R-:W-:Y:S01]  /*d7c0*/  HMMA.16816.F32 R96, R12.reuse, R18, R96 ;  /* 0x000000120c60723c */ /* 0x040fe20000001860 */
[----:B------:R-:W2:Y:S03]  /*d7d0*/  LDSM.16.MT88.4 R16, [R220+0x7100] ;  /* 0x00710000dc10783b */ /* 0x000ea60000004200 */
[----:B------:R-:W3:Y:S04]  /*d7e0*/  MUFU.EX2 R175, R175 ;  /* 0x000000af00af7308 */ /* 0x000ee80000000800 */
[C---:B------:R-:W-:Y:S01]  /*d7f0*/  HMMA.16816.F32 R100, R12.reuse, R20, R100 ;  /* 0x000000140c64723c */ /* 0x040fe20000001864 */
[----:B------:R-:W-:Y:S05]  /*d800*/  LDSM.16.MT88.4 R168, [R227+0x3900] ;  /* 0x00390000e3a8783b */ /* 0x000fea0000004200 */
[----:B------:R-:W5:Y:S02]  /*d810*/  MUFU.EX2 R190, R190 ;  /* 0x000000be00be7308 */ /* 0x000f640000000800 */
[C---:B------:R-:W-:Y:S01]  /*d820*/  HMMA.16816.F32 R104, R12.reuse, R22, R104 ;  /* 0x000000160c68723c */ /* 0x040fe20000001868 */
[----:B------:R-:W5:Y:S03]  /*d830*/  LDSM.16.MT88.4 R20, [R227+0x1900] ;  /* 0x00190000e314783b */ /* 0x000f660000004200 */
[----:B-1----:R-:W-:Y:S04]  /*d840*/  FADD.FTZ R183, R174, R183 ;  /* 0x000000b7aeb77221 */ /* 0x002fe80000010000 */
[C---:B----4-:R-:W-:Y:S01]  /*d850*/  HMMA.16816.F32 R108, R12.reuse, R24, R108 ;  /* 0x000000180c6c723c */ /* 0x050fe2000000186c */
[----:B------:R-:W1:Y:S03]  /*d860*/  MUFU.EX2 R189, R189 ;  /* 0x000000bd00bd7308 */ /* 0x000e660000000800 */
[----:B---3--:R-:W-:Y:S04]  /*d870*/  FADD.FTZ R183, R175, R183 ;  /* 0x000000b7afb77221 */ /* 0x008fe80000010000 */
[C---:B------:R-:W-:Y:S01]  /*d880*/  HMMA.16816.F32 R112, R12.reuse, R26, R112 ;  /* 0x0000001a0c70723c */ /* 0x040fe20000001870 */
[----:B------:R-:W3:Y:S07]  /*d890*/  LDSM.16.MT88.4 R24, [R221+0x1900] ;  /* 0x00190000dd18783b */ /* 0x000eee0000004200 */
[C---:B------:R-:W-:Y:S07]  /*d8a0*/  HMMA.16816.F32 R116, R12.reuse, R156, R116 ;  /* 0x0000009c0c74723c */ /* 0x040fee0000001874 */
[----:B------:R-:W-:Y:S01]  /*d8b0*/  MOV R157, R161 ;  /* 0x000000a1009d7202 */ /* 0x000fe20000000f00 */
[C---:B------:R-:W-:Y:S08]  /*d8c0*/  HMMA.16816.F32 R120, R12.reuse, R158, R120 ;  /* 0x0000009e0c78723c */ /* 0x040ff00000001878 */
[C---:B--2---:R-:W-:Y:S08]  /*d8d0*/  HMMA.16816.F32 R124, R12.reuse, R16, R124 ;  /* 0x000000100c7c723c */ /* 0x044ff0000000187c */
[----:B------:R-:W-:Y:S01]  /*d8e0*/  HMMA.16816.F32 R128, R12, R18, R128 ;  /* 0x000000120c80723c */ /* 0x000fe20000001880 */
[----:B------:R-:W2:Y:S06]  /*d8f0*/  LDSM.16.MT88.4 R16, [R222+0x3900] ;  /* 0x00390000de10783b */ /* 0x000eac0000004200 */
[----:B------:R-:W-:Y:S01]  /*d900*/  F2FP.PACK_AB R12, R173, R172 ;  /* 0x000000acad0c723e */ /* 0x000fe200000000ff */
[----:B------:R-:W-:Y:S01]  /*d910*/  FADD.FTZ R172, R172, R180 ;  /* 0x000000b4acac7221 */ /* 0x000fe20000010000 */
[----:B------:R-:W-:Y:S03]  /*d920*/  F2FP.PACK_AB R13, R175, R174 ;  /* 0x000000aeaf0d723e */ /* 0x000fe600000000ff */
[C---:B-----5:R-:W-:Y:S01]  /*d930*/  F2FP.PACK_AB R14, R190.reuse, R199 ;  /* 0x000000c7be0e723e */ /* 0x060fe200000000ff */
[----:B------:R-:W-:Y:S01]  /*d940*/  FADD.FTZ R172, R173, R172 ;  /* 0x000000acadac7221 */ /* 0x000fe20000010000 */
[-C--:B-1----:R-:W-:Y:S03]  /*d950*/  F2FP.PACK_AB R15, R189, R157.reuse ;  /* 0x0000009dbd0f723e */ /* 0x082fe600000000ff */
[----:B------:R-:W-:Y:S04]  /*d960*/  FADD.FTZ R172, R199, R172 ;  /* 0x000000acc7ac7221 */ /* 0x000fe80000010000 */
[C---:B------:R-:W-:Y:S03]  /*d970*/  HMMA.16816.F32 R160, R12.reuse, R20, R4 ;  /* 0x000000140ca0723c */ /* 0x040fe60000001804 */
[----:B------:R-:W-:Y:S04]  /*d980*/  FADD.FTZ R240, R190, R172 ;  /* 0x000000acbef07221 */ /* 0x000fe80000010000 */
[----:B------:R-:W-:Y:S02]  /*d990*/  MOV R7, R157 ;  /* 0x0000009d00077202 */ /* 0x000fe40000000f00 */
[C---:B------:R-:W-:Y:S01]  /*d9a0*/  HMMA.16816.F32 R156, R12.reuse, R22, R8 ;  /* 0x000000160c9c723c */ /* 0x040fe20000001808 */
[----:B------:R-:W-:Y:S07]  /*d9b0*/  LDSM.16.MT88.4 R8, [R220+0x3900] ;  /* 0x00390000dc08783b */ /* 0x000fee0000004200 */
[C---:B------:R-:W-:Y:S01]  /*d9c0*/  HMMA.16816.F32 R132, R12.reuse, R28, R132 ;  /* 0x0000001c0c84723c */ /* 0x040fe20000001884 */
[----:B------:R-:W-:Y:S06]  /*d9d0*/  LDSM.16.MT88.4 R20, [R227+0x5900] ;  /* 0x00590000e314783b */ /* 0x000fec0000004200 */
[----:B------:R-:W-:Y:S01]  /*d9e0*/  MOV R29, R7 ;  /* 0x00000007001d7202 */ /* 0x000fe20000000f00 */
        /* <DEDUP_REMOVED lines=9> */
[----:B------:R-:W-:Y:S01]  /*da80*/  MOV R169, R29 ;  /* 0x0000001d00a97202 */ /* 0x000fe20000000f00 */
        /* <DEDUP_REMOVED lines=14> */
[C---:B------:R-:W-:Y:S08]  /*db70*/  HMMA.16816.F32 R72, R12.reuse, R22, R72 ;  /* 0x000000160c48723c */ /* 0x040ff00000001848 */
[C---:B---3--:R-:W-:Y:S08]  /*db80*/  HMMA.16816.F32 R76, R12.reuse, R24, R76 ;  /* 0x000000180c4c723c */ /* 0x048ff0000000184c */
[C---:B------:R-:W-:Y:S08]  /*db90*/  HMMA.16816.F32 R80, R12.reuse, R26, R80 ;  /* 0x0000001a0c50723c */ /* 0x040ff00000001850 */
[C---:B----4-:R-:W-:Y:S08]  /*dba0*/  HMMA.16816.F32 R84, R12.reuse, R28, R84 ;  /* 0x0000001c0c54723c */ /* 0x050ff00000001854 */
[C---:B------:R-:W-:Y:S08]  /*dbb0*/  HMMA.16816.F32 R88, R12.reuse, R30, R88 ;  /* 0x0000001e0c58723c */ /* 0x040ff00000001858 */
[C---:B------:R-:W-:Y:S08]  /*dbc0*/  HMMA.16816.F32 R92, R12.reuse, R32, R92 ;  /* 0x000000200c5c723c */ /* 0x040ff0000000185c */
[C---:B------:R-:W-:Y:S08]  /*dbd0*/  HMMA.16816.F32 R96, R12.reuse, R34, R96 ;  /* 0x000000220c60723c */ /* 0x040ff00000001860 */
[C---:B--2---:R-:W-:Y:S08]  /*dbe0*/  HMMA.16816.F32 R100, R12.reuse, R16, R100 ;  /* 0x000000100c64723c */ /* 0x044ff00000001864 */
[C---:B------:R-:W-:Y:S01]  /*dbf0*/  HMMA.16816.F32 R104, R12.reuse, R18, R104 ;  /* 0x000000120c68723c */ /* 0x040fe20000001868 */
[----:B------:R-:W2:Y:S07]  /*dc00*/  LDSM.16.MT88.4 R16, [R220+0x7900] ;  /* 0x00790000dc10783b */ /* 0x000eae0000004200 */
[C---:B-1----:R-:W-:Y:S08]  /*dc10*/  HMMA.16816.F32 R108, R12.reuse, R4, R108 ;  /* 0x000000040c6c723c */ /* 0x042ff0000000186c */
[C---:B------:R-:W-:Y:S08]  /*dc20*/  HMMA.16816.F32 R112, R12.reuse, R6, R112 ;  /* 0x000000060c70723c */ /* 0x040ff00000001870 */
[C---:B-----5:R-:W-:Y:S08]  /*dc30*/  HMMA.16816.F32 R116, R12.reuse, R8, R116 ;  /* 0x000000080c74723c */ /* 0x060ff00000001874 */
[C---:B------:R-:W-:Y:S08]  /*dc40*/  HMMA.16816.F32 R120, R12.reuse, R10, R120 ;  /* 0x0000000a0c78723c */ /* 0x040ff00000001878 */
[C---:B--2---:R-:W-:Y:S08]  /*dc50*/  HMMA.16816.F32 R124, R12.reuse, R16, R124 ;  /* 0x000000100c7c723c */ /* 0x044ff0000000187c */
[----:B------:R-:W-:Y:S07]  /*dc60*/  HMMA.16816.F32 R128, R12, R18, R128 ;  /* 0x000000120c80723c */ /* 0x000fee0000001880 */
[----:B------:R-:W-:Y:S01]  /*dc70*/  MOV R12, R164 ;  /* 0x000000a4000c7202 */ /* 0x000fe20000000f00 */
[----:B------:R-:W-:-:S05]  /*dc80*/  @P0 BRA `(.L_x_2852) ;  /* 0xffffcbe000000947 */ /* 0x000fca000383ffff */
.L_x_2849:
        /* <DEDUP_REMOVED lines=14> */
.L_x_2863:
[----:B------:R-:W-:Y:S04]  /*dd70*/  DEPBAR.LE SB0, 0x0 ;  /* 0x000080000000791a */ /* 0x000fe80000000000 */
[----:B------:R-:W-:Y:S01]  /*dd80*/  BAR.SYNC.DEFER_BLOCKING 0x0 ;  /* 0x0000000000007b1d */ /* 0x000fe20000010000 */
[----:B------:R-:W-:Y:S01]  /*dd90*/  SHF.R.S32.HI R0, RZ, 0x1f, R234 ;  /* 0x0000001fff007819 */ /* 0x000fe200000114ea */
[----:B------:R-:W-:Y:S01]  /*dda0*/  IMAD.WIDE.U32 R4, R234, c[0x0][0x208], RZ ;  /* 0x00008200ea047a25 */ /* 0x000fe200078e00ff */
[----:B------:R-:W-:Y:S01]  /*ddb0*/  SHF.R.S32.HI R28, RZ, 0x1f, R233 ;  /* 0x0000001fff1c7819 */ /* 0x000fe200000114e9 */
[----:B------:R-:W-:Y:S02]  /*ddc0*/  UISETP.GT.AND UP0, UPT, UR22, UR7, UPT ;  /* 0x000000071600728c */ /* 0x000fe4000bf04270 */
        /* <DEDUP_REMOVED lines=255> */
[----:B------:R-:W-:Y:S01]  /*edc0*/  ISETP.NE.AND P1, PT, R232, 0x1, PT ;  /* 0x00000001e800780c */ /* 0x000fe20003f25270 */
[----:B------:R-:W-:Y:S04]  /*edd0*/  IMAD.MOV.U32 R233, RZ, RZ, RZ ;  /* 0x000000ffffe97224 */ /* 0x000fe800078e00ff */
        /* <DEDUP_REMOVED lines=52> */
[----:B------:R1:W-:Y:S03]  /*f120*/  LDGSTS.E.BYPASS.LTC128B.128 [R231+0xf100], [R170.64], !P6 ;  /* 0x0f100000aae77fae */ /* 0x0003e6000f101d52 */
.L_x_2854:
        /* <DEDUP_REMOVED lines=33> */
.L_x_2857:
[----:B------:R-:W-:Y:S04]  /*f340*/  MOV R166, 0x1 ;  /* 0x0000000100a67802 */ /* 0x000fe80000000f00 */
[----:B------:R-:W-:Y:S11]  /*f350*/  ISETP.NE.AND P0, PT, R166, c[0x0][0x32c], PT ;  /* 0x0000cb00a6007a0c */ /* 0x000ff60003f05270 */
[----:B------:R-:W-:Y:S02]  /*f360*/  @!UPT UIADD3 URZ, URZ, URZ, URZ ;  /* 0x0000003f3f3ff290 */ /* 0x000fe4000fffe03f */
[----:B------:R-:W-:Y:S05]  /*f370*/  @P0 IMAD.HI.U32 R166, R167, c[0x0][0x330], RZ ;  /* 0x0000cc00a7a60a27 */ /* 0x000fea00078e00ff */
[----:B------:R-:W-:Y:S02]  /*f380*/  @P0 SHF.R.U32.HI R167, RZ, c[0x0][0x334], R166 ;  /* 0x0000cd00ffa70a19 */ /* 0x000fe400000116a6 */
.L_x_2858:
[----:B------:R-:W-:Y:S05]  /*f390*/  BSYNC B0 ;  /* 0x0000000000007941 */ /* 0x000fea0003800000 */
.L_x_2856:
[----:B------:R-:W-:Y:S04]  /*f3a0*/  IMAD R167, R167, c[0x0][0x32c], -R0 ;  /* 0x0000cb00a7a77a24 */ /* 0x000fe800078e0a00 */
[----:B------:R-:W-:Y:S05]  /*f3b0*/  IMAD.IADD R167, R167, 0x1, -R237 ;  /* 0x00000001a7a77824 */ /* 0x000fea00078e0aed */
[----:B------:R-:W-:Y:S02]  /*f3c0*/  IADD3 R166, R167, c[0x0][0x32c], RZ ;  /* 0x0000cb00a7a67a10 */ /* 0x000fe40007ffe0ff */
[----:B------:R-:W-:Y:S02]  /*f3d0*/  IMNMX R172, R172, R167, !PT ;  /* 0x000000a7acac7217 */ /* 0x000fe40007800200 */
[----:B------:R-:W-:Y:S02]  /*f3e0*/  IMNMX R173, R173, R166, PT ;  /* 0x000000a6adad7217 */ /* 0x000fe40003800200 */
.L_x_2855:
        /* <DEDUP_REMOVED lines=85> */
.L_x_2861:
[----:B------:R-:W-:Y:S04]  /*f940*/  MOV R12, 0x1 ;  /* 0x00000001000c7802 */ /* 0x000fe80000000f00 */
[----:B------:R-:W-:Y:S11]  /*f950*/  ISETP.NE.AND P0, PT, R12, c[0x0][0x32c], PT ;  /* 0x0000cb000c007a0c */ /* 0x000ff60003f05270 */
[----:B------:R-:W-:Y:S02]  /*f960*/  @!UPT UIADD3 URZ, URZ, URZ, URZ ;  /* 0x0000003f3f3ff290 */ /* 0x000fe4000fffe03f */
[----:B------:R-:W-:Y:S05]  /*f970*/  @P0 IMAD.HI.U32 R12, R13, c[0x0][0x330], RZ ;  /* 0x0000cc000d0c0a27 */ /* 0x000fea00078e00ff */
[----:B------:R-:W-:Y:S02]  /*f980*/  @P0 SHF.R.U32.HI R13, RZ, c[0x0][0x334], R12 ;  /* 0x0000cd00ff0d0a19 */ /* 0x000fe4000001160c */
.L_x_2862:
[----:B------:R-:W-:Y:S05]  /*f990*/  BSYNC B0 ;  /* 0x0000000000007941 */ /* 0x000fea0003800000 */
.L_x_2860:
[----:B------:R-:W-:Y:S04]  /*f9a0*/  IMAD R0, R13, c[0x0][0x32c], -R0 ;  /* 0x0000cb000d007a24 */ /* 0x000fe800078e0a00 */
[----:B------:R-:W-:Y:S05]  /*f9b0*/  IMAD.IADD R12, R0, 0x1, -R237 ;  /* 0x00000001000c7824 */ /* 0x000fea00078e0aed */
[----:B------:R-:W-:Y:S02]  /*f9c0*/  IADD3 R0, R12, c[0x0][0x32c], RZ ;  /* 0x0000cb000c007a10 */ /* 0x000fe40007ffe0ff */
[----:B------:R-:W-:Y:S02]  /*f9d0*/  IMNMX R5, R5, R12, !PT ;  /* 0x0000000c05057217 */ /* 0x000fe40007800200 */
[----:B------:R-:W-:Y:S02]  /*f9e0*/  IMNMX R4, R4, R0, PT ;  /* 0x0000000004047217 */ /* 0x000fe40003800200 */
.L_x_2859:
        /* <DEDUP_REMOVED lines=556> */
.L_x_2853:
[----:B------:R-:W1:Y:S01]  /*11cb0*/  SHFL.BFLY PT, R5, R240, 0x2, 0x1f ;  /* 0x0c401f00f0057f89 */ /* 0x000e6200000e0000 */
[----:B------:R-:W-:-:S02]  /*11cc0*/  MOV R4, RZ ;  /* 0x000000ff00047202 */ /* 0x000fc40000000f00 */
[----:B------:R-:W-:Y:S01]  /*11cd0*/  MOV R7, 0xff800000 ;  /* 0xff80000000077802 */ /* 0x000fe20000000f00 */
        /* <DEDUP_REMOVED lines=152> */
.L_x_2815:
        /* <DEDUP_REMOVED lines=66> */
[----:B------:R-:W-:Y:S01]  /*12a80*/  IMAD.IADD R16, R13, 0x1, R4 ;  /* 0x000000010d107824 */ /* 0x000fe200078e0204 */
        /* <DEDUP_REMOVED lines=99> */
[----:B------:R-:W-:Y:S04]  /*130c0*/  STS [R16+0xc000], R120 ;  /* 0x00c0007810007388 */ /* 0x000fe80000000800 */
[----:B------:R-:W-:Y:S01]  /*130d0*/  STS [R16+0xc400], R122 ;  /* 0x00c4007a10007388 */ /* 0x000fe20000000800 */
[----:B-1----:R-:W-:-:S03]  /*130e0*/  IMAD.U32 R14, RZ, RZ, UR4 ;  /* 0x00000004ff0e7e24 */ /* 0x002fc6000f8e00ff */
[----:B------:R-:W-:Y:S04]  /*130f0*/  STS [R17+0xc080], R124 ;  /* 0x00c0807c11007388 */ /* 0x000fe80000000800 */
[----:B------:R-:W-:Y:S04]  /*13100*/  STS [R17+0xc480], R126 ;  /* 0x00c4807e11007388 */ /* 0x000fe80000000800 */
[----:B------:R-:W-:Y:S04]  /*13110*/  STS [R13+0xc000], R128 ;  /* 0x00c000800d007388 */ /* 0x000fe80000000800 */
[----:B------:R1:W-:Y:S01]  /*13120*/  STS [R13+0xc400], R3 ;  /* 0x00c400030d007388 */ /* 0x0003e20000000800 */
[----:B--2---:R-:W-:Y:S01]  /*13130*/  IMAD.U32 R15, RZ, RZ, UR5 ;  /* 0x00000005ff0f7e24 */ /* 0x004fe2000f8e00ff */
[----:B------:R-:W-:-:S02]  /*13140*/  ULDC.64 UR4, c[0x0][0x508] ;  /* 0x0001420000047ab9 */ /* 0x000fc40000000a00 */
[----:B------:R-:W-:Y:S01]  /*13150*/  BAR.SYNC.DEFER_BLOCKING 0x1, 0x100 ;  /* 0x0044000000007b1d */ /* 0x000fe20000010000 */
[----:B------:R-:W-:-:S04]  /*13160*/  UISETP.NE.U32.AND UP0, UPT, URZ, UR4, UPT ;  /* 0x000000043f00728c */ /* 0x000fc8000bf05070 */
[----:B------:R-:W-:Y:S01]  /*13170*/  UISETP.NE.AND.EX UP0, UPT, URZ, UR5, UPT, UP0 ;  /* 0x000000053f00728c */ /* 0x000fe2000bf05300 */
[----:B-1----:R-:W2:Y:S02]  /*13180*/  @P0 LDG.E R3, [R14.64] ;  /* 0x000000120e030981 */ /* 0x002ea4000c1e1900 */
        /* <DEDUP_REMOVED lines=18> */
.L_x_2865:
[----:B-1----:R-:W-:Y:S01]  /*132b0*/  LOP3.LUT R3, R9, 0xffffffe0, RZ, 0xc0, !PT ;  /* 0xffffffe009037812 */ /* 0x002fe200078ec0ff */
[----:B------:R-:W-:Y:S01]  /*132c0*/  IMAD.MOV.U32 R9, RZ, RZ, c[0x0][0x4e8] ;  /* 0x00013a00ff097624 */ /* 0x000fe200078e00ff */
[----:B------:R-:W-:Y:S01]  /*132d0*/  SHF.R.S32.HI R6, RZ, 0x1f, R11 ;  /* 0x0000001fff067819 */ /* 0x000fe2000001140b */
[----:B------:R-:W1:Y:S01]  /*132e0*/  S2R R75, SR_CTAID.X ;  /* 0x00000000004b7919 */ /* 0x000e620000002500 */
[----:B------:R-:W-:Y:S01]  /*132f0*/  LEA.HI R10, R5, R5, RZ, 0x1 ;  /* 0x00000005050a7211 */ /* 0x000fe200078f08ff */
[----:B------:R-:W-:Y:S01]  /*13300*/  IMAD.IADD R3, R0, 0x1, -R3 ;  /* 0x0000000100037824 */ /* 0x000fe200078e0a03 */
[----:B------:R-:W-:Y:S01]  /*13310*/  ISETP.NE.AND P1, PT, R9, 0x1, PT ;  /* 0x000000010900780c */ /* 0x000fe20003f25270 */
[----:B------:R-:W-:Y:S01]  /*13320*/  ULDC.64 UR6, c[0x0][0x490] ;  /* 0x0001240000067ab9 */ /* 0x000fe20000000a00 */
[----:B------:R-:W-:Y:S01]  /*13330*/  LEA.HI R6, R6, R11, RZ, 0x3 ;  /* 0x0000000b06067211 */ /* 0x000fe200078f18ff */
[----:B------:R-:W-:Y:S01]  /*13340*/  USHF.R.S32.HI UR11, URZ, 0x1f, UR13 ;  /* 0x0000001f3f0b7899 */ /* 0x000fe2000801140d */
[----:B------:R-:W-:Y:S01]  /*13350*/  SHF.R.S32.HI R9, RZ, 0x1f, R3 ;  /* 0x0000001fff097819 */ /* 0x000fe20000011403 */
[----:B------:R-:W-:Y:S01]  /*13360*/  ULDC.64 UR4, c[0x0][0x3a0] ;  /* 0x0000e80000047ab9 */ /* 0x000fe20000000a00 */
[----:B------:R-:W-:Y:S01]  /*13370*/  LOP3.LUT R6, R6, 0xffffff8, RZ, 0xc0, !PT ;  /* 0x0ffffff806067812 */ /* 0x000fe200078ec0ff */
[----:B------:R-:W-:Y:S01]  /*13380*/  UIMAD UR9, UR8, UR6, URZ ;  /* 0x00000006080972a4 */ /* 0x000fe2000f8e023f */
[----:B------:R-:W-:Y:S01]  /*13390*/  LEA.HI R9, R9, R3, RZ, 0x2 ;  /* 0x0000000309097211 */ /* 0x000fe200078f10ff */
[----:B------:R-:W-:Y:S01]  /*133a0*/  UMOV UR14, UR20 ;  /* 0x00000014000e7c82 */ /* 0x000fe20008000000 */
[----:B------:R-:W-:Y:S01]  /*133b0*/  LOP3.LUT R10, R10, 0x1ffffffe, RZ, 0xc0, !PT ;  /* 0x1ffffffe0a0a7812 */ /* 0x000fe200078ec0ff */
[----:B------:R-:W-:Y:S01]  /*133c0*/  IMAD.IADD R6, R11, 0x1, -R6 ;  /* 0x000000010b067824 */ /* 0x000fe200078e0a06 */
[----:B------:R-:W-:Y:S01]  /*133d0*/  SHF.R.S32.HI R9, RZ, 0x2, R9 ;  /* 0x00000002ff097819 */ /* 0x000fe20000011409 */
[----:B------:R-:W-:Y:S01]  /*133e0*/  UMOV UR15, UR21 ;  /* 0x00000015000f7c82 */ /* 0x000fe20008000000 */
[----:B------:R-:W-:Y:S01]  /*133f0*/  LOP3.LUT P2, RZ, R3, 0x3, RZ, 0xc0, !PT ;  /* 0x0000000303ff7812 */ /* 0x000fe2000784c0ff */
[----:B------:R-:W-:Y:S01]  /*13400*/  IMAD.IADD R5, R5, 0x1, -R10 ;  /* 0x0000000105057824 */ /* 0x000fe200078e0a0a */
[----:B------:R-:W-:Y:S01]  /*13410*/  UIMAD UR12, UR21, UR4, URZ ;  /* 0x00000004150c72a4 */ /* 0x000fe2000f8e023f */
[----:B------:R-:W-:Y:S01]  /*13420*/  IMAD R6, R6, 0x10, R9 ;  /* 0x0000001006067824 */ /* 0x000fe200078e0209 */
[----:B------:R-:W-:Y:S01]  /*13430*/  USEL UR11, UR11, URZ, !UP1 ;  /* 0x0000003f0b0b7287 */ /* 0x000fe2000c800000 */
[CC--:B------:R-:W-:Y:S01]  /*13440*/  LEA.HI R3, R2.reuse, R0.reuse, RZ, 0x3 ;  /* 0x0000000002037211 */ /* 0x0c0fe200078f18ff */
[----:B------:R-:W-:Y:S01]  /*13450*/  UIMAD.WIDE.U32 UR14, UR10, UR6, UR14 ;  /* 0x000000060a0e72a5 */ /* 0x000fe2000f8e000e */
[----:B------:R-:W-:Y:S01]  /*13460*/  IMAD R5, R5, 0x8, R6 ;  /* 0x0000000805057824 */ /* 0x000fe200078e0206 */
[----:B------:R-:W-:Y:S01]  /*13470*/  UIMAD UR9, UR10, UR7, UR9 ;  /* 0x000000070a0972a4 */ /* 0x000fe2000f8e0209 */
[----:B------:R-:W-:Y:S01]  /*13480*/  LOP3.LUT R10, R3, 0xfffffff8, RZ, 0xc0, !PT ;  /* 0xfffffff8030a7812 */ /* 0x000fe200078ec0ff */
[----:B------:R-:W-:Y:S01]  /*13490*/  UIMAD.WIDE.U32 UR16, UR20, UR4, URZ ;  /* 0x00000004141072a5 */ /* 0x000fe2000f8e003f */
[----:B-1----:R-:W-:Y:S01]  /*134a0*/  IMAD R9, R75, 0x80, R5 ;  /* 0x000000804b097824 */ /* 0x002fe200078e0205 */
[----:B------:R-:W-:Y:S01]  /*134b0*/  ULDC.64 UR6, c[0x0][0x498] ;  /* 0x0001260000067ab9 */ /* 0x000fe20000000a00 */
[----:B------:R-:W-:Y:S01]  /*134c0*/  SHF.R.S32.HI R3, RZ, 0x3, R3 ;  /* 0x00000003ff037819 */ /* 0x000fe20000011403 */
[----:B------:R-:W-:Y:S01]  /*134d0*/  UIMAD UR12, UR20, UR5, UR12 ;  /* 0x00000005140c72a4 */ /* 0x000fe2000f8e020c */
[----:B------:R-:W-:Y:S01]  /*134e0*/  @P1 IMAD.HI.U32 R5, R9, c[0x0][0x4ec], RZ ;  /* 0x00013b0009051a27 */ /* 0x000fe200078e00ff */
[----:B------:R-:W-:Y:S01]  /*134f0*/  MOV R12, R9 ;  /* 0x00000009000c7202 */ /* 0x000fe20000000f00 */
[----:B------:R-:W-:Y:S01]  /*13500*/  USEL UR13, UR13, URZ, !UP1 ;  /* 0x0000003f0d0d7287 */ /* 0x000fe2000c800000 */
[----:B------:R-:W-:Y:S01]  /*13510*/  BSSY B0, `(.L_x_2866) ;  /* 0x0000078000007945 */ /* 0x000fe20003800000 */
[----:B------:R-:W-:Y:S01]  /*13520*/  UIMAD UR20, UR11, UR6, URZ ;  /* 0x000000060b1472a4 */ /* 0x000fe2000f8e023f */
[----:B------:R-:W-:Y:S01]  /*13530*/  @P1 SHF.R.U32.HI R12, RZ, c[0x0][0x4f0], R5 ;  /* 0x00013c00ff0c1a19 */ /* 0x000fe20000011605 */
[----:B------:R-:W-:Y:S01]  /*13540*/  UIADD3 UR15, UR15, UR9, URZ ;  /* 0x000000090f0f7290 */ /* 0x000fe2000fffe03f */
[----:B------:R-:W-:Y:S01]  /*13550*/  LEA.HI R5, R2, R0, RZ, 0x6 ;  /* 0x0000000002057211 */ /* 0x000fe200078f30ff */
[----:B------:R-:W-:Y:S01]  /*13560*/  UIMAD UR7, UR13, UR7, UR20 ;  /* 0x000000070d0772a4 */ /* 0x000fe2000f8e0214 */
[----:B------:R-:W-:Y:S01]  /*13570*/  IMAD.IADD R0, R0, 0x1, -R10 ;  /* 0x0000000100007824 */ /* 0x000fe200078e0a0a */
[----:B------:R-:W-:Y:S01]  /*13580*/  UIMAD.WIDE.U32 UR14, UR13, UR6, UR14 ;  /* 0x000000060d0e72a5 */ /* 0x000fe2000f8e000e */
[--C-:B------:R-:W-:Y:S01]  /*13590*/  IMAD.MOV R2, RZ, RZ, -R12.reuse ;  /* 0x000000ffff027224 */ /* 0x100fe200078e0a0c */
[----:B------:R-:W-:Y:S01]  /*135a0*/  SHF.R.S32.HI R10, RZ, 0x1f, R12 ;  /* 0x0000001fff0a7819 */ /* 0x000fe2000001140c */
[----:B------:R-:W-:Y:S01]  /*135b0*/  IMAD R15, R0, 0x20, R3 ;  /* 0x00000020000f7824 */ /* 0x000fe200078e0203 */
[----:B------:R-:W-:Y:S01]  /*135c0*/  ULDC.64 UR4, c[0x0][0x3e8] ;  /* 0x0000fa0000047ab9 */ /* 0x000fe20000000a00 */
[----:B------:R-:W-:Y:S01]  /*135d0*/  IMAD R9, R2, c[0x0][0x4e8], R9 ;  /* 0x00013a0002097a24 */ /* 0x000fe200078e0209 */
[----:B------:R-:W-:Y:S01]  /*135e0*/  IADD3 R12, P0, R12, UR14, RZ ;  /* 0x0000000e0c0c7c10 */ /* 0x000fe2000ff1e0ff */
[----:B------:R-:W-:Y:S01]  /*135f0*/  IMAD.U32 R2, RZ, RZ, UR7 ;  /* 0x00000007ff027e24 */ /* 0x000fe2000f8e00ff */
[----:B------:R-:W-:Y:S01]  /*13600*/  LEA R15, R75, R15, 0x7 ;  /* 0x0000000f4b0f7211 */ /* 0x000fe200078e38ff */
[----:B------:R-:W-:Y:S01]  /*13610*/  UIMAD UR8, UR8, UR4, URZ ;  /* 0x00000004080872a4 */ /* 0x000fe2000f8e023f */
[----:B------:R-:W-:Y:S01]  /*13620*/  SHF.R.S32.HI R11, RZ, 0x1f, R9 ;  /* 0x0000001fff0b7819 */ /* 0x000fe20000011409 */
[----:B------:R-:W-:Y:S01]  /*13630*/  UIADD3 UR17, UR17, UR12, URZ ;  /* 0x0000000c11117290 */ /* 0x000fe2000fffe03f */
[----:B------:R-:W-:Y:S01]  /*13640*/  IADD3.X R13, R10, UR15, R2, P0, !PT ;  /* 0x0000000f0a0d7c10 */ /* 0x000fe200087fe402 */
[----:B------:R-:W-:Y:S01]  /*13650*/  IMAD.SHL.U32 R2, R3, 0x40, RZ ;  /* 0x0000004003027824 */ /* 0x000fe200078e00ff */
[----:B------:R-:W-:Y:S01]  /*13660*/  UIMAD UR5, UR10, UR5, UR8 ;  /* 0x000000050a0572a4 */ /* 0x000fe2000f8e0208 */
[----:B------:R-:W-:Y:S01]  /*13670*/  IMAD R11, R11, c[0x0][0x488], RZ ;  /* 0x000122000b0b7a24 */ /* 0x000fe200078e02ff */
[----:B------:R-:W-:Y:S01]  /*13680*/  UIMAD.WIDE.U32 UR16, UR10, UR4, UR16 ;  /* 0x000000040a1072a5 */ /* 0x000fe2000f8e0010 */
[----:B------:R-:W-:Y:S01]  /*13690*/  IMAD.WIDE.U32 R12, R9, c[0x0][0x488], R12 ;  /* 0x00012200090c7a25 */ /* 0x000fe200078e000c */
[----:B------:R-:W-:Y:S01]  /*136a0*/  LOP3.LUT R2, R2, 0x1c0, RZ, 0xc0, !PT ;  /* 0x000001c002027812 */ /* 0x000fe200078ec0ff */
[----:B------:R-:W-:-:S02]  /*136b0*/  ULDC.64 UR6, c[0x0][0x3f0] ;  /* 0x0000fc0000067ab9 */ /* 0x000fc40000000a00 */
[----:B------:R-:W-:Y:S01]  /*136c0*/  IMAD R11, R9, c[0x0][0x48c], R11 ;  /* 0x00012300090b7a24 */ /* 0x000fe200078e020b */
[----:B------:R-:W-:Y:S01]  /*136d0*/  LEA R10, P0, R12, c[0x0][0x450], 0x2 ;  /* 0x000114000c0a7a11 */ /* 0x000fe200078010ff */
[----:B------:R-:W-:Y:S01]  /*136e0*/  IMAD.SHL.U32 R0, R0, 0x8, RZ ;  /* 0x0000000800007824 */ /* 0x000fe200078e00ff */
[----:B------:R-:W-:Y:S01]  /*136f0*/  SHF.R.U32.HI R9, RZ, 0x3, R2 ;  /* 0x00000003ff097819 */ /* 0x000fe20000011602 */
[----:B------:R-:W-:Y:S01]  /*13700*/  @P1 IMAD.HI.U32 R16, R15, c[0x0][0x4ec], RZ ;  /* 0x00013b000f101a27 */ /* 0x000fe200078e00ff */
[----:B------:R-:W-:Y:S02]  /*13710*/  UIMAD UR11, UR11, UR6, URZ ;  /* 0x000000060b0b72a4 */ /* 0x000fe4000f8e023f */
[----:B------:R-:W-:Y:S01]  /*13720*/  LOP3.LUT R2, R2, 0x38, R0, 0xf8, !PT ;  /* 0x0000003802027812 */ /* 0x000fe200078ef800 */
[----:B------:R-:W-:Y:S01]  /*13730*/  IMAD.IADD R11, R13, 0x1, R11 ;  /* 0x000000010d0b7824 */ /* 0x000fe200078e020b */
[----:B------:R-:W-:Y:S01]  /*13740*/  UIADD3 UR17, UR17, UR5, URZ ;  /* 0x0000000511117290 */ /* 0x000fe2000fffe03f */
[----:B------:R-:W-:Y:S01]  /*13750*/  IMAD.MOV.U32 R14, RZ, RZ, R15 ;  /* 0x000000ffff0e7224 */ /* 0x000fe200078e000f */
[----:B------:R-:W-:Y:S01]  /*13760*/  @P1 SHF.R.U32.HI R14, RZ, c[0x0][0x4f0], R16 ;  /* 0x00013c00ff0e1a19 */ /* 0x000fe20000011610 */
[----:B------:R-:W-:Y:S01]  /*13770*/  UIMAD UR7, UR13, UR7, UR11 ;  /* 0x000000070d0772a4 */ /* 0x000fe2000f8e020b */
[----:B------:R-:W-:Y:S01]  /*13780*/  LEA.HI.X R11, R12, c[0x0][0x454], R11, 0x2, P0 ;  /* 0x000115000c0b7a11 */ /* 0x000fe200000f140b */
[----:B------:R-:W-:Y:S01]  /*13790*/  UIMAD.WIDE.U32 UR16, UR13, UR6, UR16 ;  /* 0x000000060d1072a5 */ /* 0x000fe2000f8e0010 */
[----:B------:R-:W-:Y:S01]  /*137a0*/  LOP3.LUT R9, R2, R9, RZ, 0x3c, !PT ;  /* 0x0000000902097212 */ /* 0x000fe200078e3cff */
[--C-:B------:R-:W-:Y:S01]  /*137b0*/  IMAD.MOV R18, RZ, RZ, -R14.reuse ;  /* 0x000000ffff127224 */ /* 0x100fe200078e0a0e */
[----:B------:R-:W-:Y:S01]  /*137c0*/  SHF.R.S32.HI R2, RZ, 0x1f, R14 ;  /* 0x0000001fff027819 */ /* 0x000fe2000001140e */
[----:B------:R-:W-:Y:S01]  /*137d0*/  SHFL.IDX PT, R12, R10, RZ, 0x1c1f ;  /* 0x001c1fff0a0c7589 */ /* 0x000fe200000e0000 */
[----:B------:R-:W-:Y:S01]  /*137e0*/  IMAD R6, R75, 0x80, R6 ;  /* 0x000000804b067824 */ /* 0x000fe200078e0206 */
[----:B------:R-:W-:Y:S01]  /*137f0*/  UIADD3 UR7, UR17, UR7, URZ ;  /* 0x0000000711077290 */ /* 0x000fe2000fffe03f */
[----:B------:R-:W-:Y:S01]  /*13800*/  IMAD R18, R18, c[0x0][0x4e8], R15 ;  /* 0x00013a0012127a24 */ /* 0x000fe200078e020f */
[----:B------:R-:W1:Y:S01]  /*13810*/  SHFL.IDX PT, R13, R11, RZ, 0x1c1f ;  /* 0x001c1fff0b0d7589 */ /* 0x000e6200000e0000 */
[----:B------:R-:W-:Y:S01]  /*13820*/  IMAD R15, R2, c[0x0][0x3e0], RZ ;  /* 0x0000f800020f7a24 */ /* 0x000fe200078e02ff */
[----:B------:R-:W-:Y:S01]  /*13830*/  MOV R17, UR17 ;  /* 0x0000001100117c02 */ /* 0x000fe20008000f00 */
[----:B-----5:R-:W-:Y:S01]  /*13840*/  IMAD R2, R4, c[0x0][0x4e8], RZ ;  /* 0x00013a0004027a24 */ /* 0x020fe200078e02ff */
[----:B------:R-:W-:Y:S01]  /*13850*/  SHFL.IDX PT, R10, R10, 0x1, 0x1c1f ;  /* 0x003c1f000a0a7f89 */ /* 0x000fe200000e0000 */
[----:B------:R-:W-:Y:S01]  /*13860*/  IADD3 R4, R6, 0x8, RZ ;  /* 0x0000000806047810 */ /* 0x000fe20007ffe0ff */
[----:B------:R-:W-:-:S02]  /*13870*/  IMAD.U32 R16, RZ, RZ, UR16 ;  /* 0x00000010ff107e24 */ /* 0x000fc4000f8e00ff */
[----:B------:R-:W2:Y:S01]  /*13880*/  SHFL.IDX PT, R11, R11, 0x1, 0x1c1f ;  /* 0x003c1f000b0b7f89 */ /* 0x000ea200000e0000 */
[----:B------:R-:W-:Y:S01]  /*13890*/  IMAD.U32 R17, RZ, RZ, UR7 ;  /* 0x00000007ff117e24 */ /* 0x000fe2000f8e00ff */
[-C--:B------:R-:W-:Y:S01]  /*138a0*/  ISETP.GE.OR P1, PT, R6, R2.reuse, P2 ;  /* 0x000000020600720c */ /* 0x080fe20001726670 */
[----:B------:R-:W-:Y:S01]  /*138b0*/  IMAD.SHL.U32 R5, R5, 0x8, RZ ;  /* 0x0000000805057824 */ /* 0x000fe200078e00ff */
[----:B------:R-:W-:Y:S01]  /*138c0*/  ISETP.GE.OR P0, PT, R4, R2, P2 ;  /* 0x000000020400720c */ /* 0x000fe20001706670 */
[C---:B------:R-:W-:Y:S01]  /*138d0*/  IMAD.WIDE.U32 R16, R14.reuse, c[0x0][0x3e0], R16 ;  /* 0x0000f8000e107a25 */ /* 0x040fe200078e0010 */
[----:B------:R-:W-:Y:S02]  /*138e0*/  SHF.R.S32.HI R6, RZ, 0x1f, R18 ;  /* 0x0000001fff067819 */ /* 0x000fe40000011412 */
[----:B------:R-:W-:Y:S01]  /*138f0*/  LOP3.LUT R5, R9, 0x7ffffe00, R5, 0xf8, !PT ;  /* 0x7ffffe0009057812 */ /* 0x000fe200078ef805 */
[----:B------:R-:W-:Y:S01]  /*13900*/  IMAD R15, R14, c[0x0][0x3e4], R15 ;  /* 0x0000f9000e0f7a24 */ /* 0x000fe200078e020f */
[----:B------:R-:W-:Y:S01]  /*13910*/  MOV R14, R16 ;  /* 0x00000010000e7202 */ /* 0x000fe20000000f00 */
[----:B------:R-:W-:-:S02]  /*13920*/  IMAD R6, R6, c[0x0][0x3d8], RZ ;  /* 0x0000f60006067a24 */ /* 0x000fc400078e02ff */
        /* <DEDUP_REMOVED lines=54> */
.L_x_2867:
[----:B--234-:R-:W-:Y:S05]  /*13c90*/  BSYNC B0 ;  /* 0x0000000000007941 */ /* 0x01cfea0003800000 */
.L_x_2866:
        /* <DEDUP_REMOVED lines=30> */
.L_x_2869:
[----:B------:R-:W-:Y:S05]  /*13e80*/  BSYNC B0 ;  /* 0x0000000000007941 */ /* 0x000fea0003800000 */
.L_x_2868:
        /* <DEDUP_REMOVED lines=30> */
.L_x_2871:
[----:B------:R-:W-:Y:S05]  /*14070*/  BSYNC B0 ;  /* 0x0000000000007941 */ /* 0x000fea0003800000 */
.L_x_2870:
        /* <DEDUP_REMOVED lines=31> */
.L_x_2864:
        /* <DEDUP_REMOVED lines=31> */
.L_x_2872:
        /* <DEDUP_REMOVED lines=43> */
.L_x_2874:
[----:B------:R-:W-:Y:S05]  /*14710*/  BSYNC B0 ;  /* 0x0000000000007941 */ /* 0x000fea0003800000 */
.L_x_2873:
        /* <DEDUP_REMOVED lines=77> */
.L_x_2876:
[----:B------:R-:W-:Y:S05]  /*14bf0*/  BSYNC B0 ;  /* 0x0000000000007941 */ /* 0x000fea0003800000 */
.L_x_2875:
        /* <DEDUP_REMOVED lines=27> */
.L_x_2878:
[----:B------:R-:W-:Y:S05]  /*14db0*/  BSYNC B0 ;  /* 0x0000000000007941 */ /* 0x000fea0003800000 */
.L_x_2877:
        /* <DEDUP_REMOVED lines=27> */
.L_x_2880:
[----:B------:R-:W-:Y:S05]  /*14f70*/  BSYNC B0 ;  /* 0x0000000000007941 */ /* 0x000fea0003800000 */
.L_x_2879:
        /* <DEDUP_REMOVED lines=28> */
.L_x_2881:
        /* <DEDUP_REMOVED lines=12> */
.L_x_3579:


//--------------------- .text._ZN7cutlass13device_kernelIN5flash19enable_sm80_to_sm89INS1_16FlashAttnFwdSm80INS1_25CollectiveMainloopFwdSm80ILi8ELi1ELb0EN4cute5tupleIJNS5_1CILi128EEENS7_ILi48EEENS7_ILi256EEEEEELi256ENS_6half_tEfNS_4arch4Sm80ELb0ELb1ELb0ELb1ELb1ELb1ELb1ELb0EEENS1_21CollectiveEpilogueFwdINS6_IJS8_SA_S9_EEENS6_IJNS7_ILi1EEESI_SI_EEESC_SE_Li256ELb1ELb1ELb0ELb0EEENS1_19SingleTileSchedulerILb1ELb0ELb1ELi128EEEEEEEEEvNT_6ParamsE --------------------------
	.section	.text._ZN7cutlass13device_kernelIN5flash19enable_sm80_to_sm89INS1_16FlashAttnFwdSm80INS1_25CollectiveMainloopFwdSm80ILi8ELi1ELb0EN4cute5tupleIJNS5_1CILi128EEENS7_ILi48EEENS7_ILi256EEEEEELi256ENS_6half_tEfNS_4arch4Sm80ELb0ELb1ELb0ELb1ELb1ELb1ELb1ELb0EEENS1_21CollectiveEpilogueFwdINS6_IJS8_SA_S9_EEENS6_IJNS7_ILi1EEESI_SI_EEESC_SE_Li256ELb1ELb1ELb0ELb0EEENS1_19SingleTileSchedulerILb1ELb0ELb1ELi128EEEEEEEEEvNT_6ParamsE,"ax",@progbits
	.sectioninfo	@"SHI_REGISTERS=255"
	.align	128
.text._ZN7cutlass13device_kernelIN5flash19enable_sm80_to_sm89INS1_16FlashAttnFwdSm80INS1_25CollectiveMainloopFwdSm80ILi8ELi1ELb0EN4cute5tupleIJNS5_1CILi128EEENS7_ILi48EEENS7_ILi256EEEEEELi256ENS_6half_tEfNS_4arch4Sm80ELb0ELb1ELb0ELb1ELb1ELb1ELb1ELb0EEENS1_21CollectiveEpilogueFwdINS6_IJS8_SA_S9_EEENS6_IJNS7_ILi1EEESI_SI_EEESC_SE_Li256ELb1ELb1ELb0ELb0EEENS1_19SingleTileSchedulerILb1ELb0ELb1ELi128EEEEEEEEEvNT_6ParamsE:
        .type           _ZN7cutlass13device_kernelIN5flash19enable_sm80_to_sm89INS1_16FlashAttnFwdSm80INS1_25CollectiveMainloopFwdSm80ILi8ELi1ELb0EN4cute5tupleIJNS5_1CILi128EEENS7_ILi48EEENS7_ILi256EEEEEELi256ENS_6half_tEfNS_4arch4Sm80ELb0ELb1ELb0ELb1ELb1ELb1ELb1ELb0EEENS1_21CollectiveEpilogueFwdINS6_IJS8_SA_S9_EEENS6_IJNS7_ILi1EEESI_SI_EEESC_SE_Li256ELb1ELb1ELb0ELb0EEENS1_19SingleTileSchedulerILb1ELb0ELb1ELi128EEEEEEEEEvNT_6ParamsE,@function
        .size           _ZN7cutlass13device_kernelIN5flash19enable_sm80_to_sm89INS1_16FlashAttnFwdSm80INS1_25CollectiveMainloopFwdSm80ILi8ELi1ELb0EN4cute5tupleIJNS5_1CILi128EEENS7_ILi48EEENS7_ILi256EEEEEELi256ENS_6half_tEfNS_4arch4Sm80ELb0ELb1ELb0ELb1ELb1ELb1ELb1ELb0EEENS1_21CollectiveEpilogueFwdINS6_IJS8_SA_S9_EEENS6_IJNS7_ILi1EEESI_SI_EEESC_SE_Li256ELb1ELb1ELb0ELb0EEENS1_19SingleTileSchedulerILb1ELb0ELb1ELi128EEEEEEEEEvNT_6ParamsE,(.L_x_3580 - _ZN7cutlass13device_kernelIN5flash19enable_sm80_to_sm89INS1_16FlashAttnFwdSm80INS1_25CollectiveMainloopFwdSm80ILi8ELi1ELb0EN4cute5tupleIJNS5_1CILi128EEENS7_ILi48EEENS7_ILi256EEEEEELi256ENS_6half_tEfNS_4arch4Sm80ELb0ELb1ELb0ELb1ELb1ELb1ELb1ELb0EEENS1_21CollectiveEpilogueFwdINS6_IJS8_SA_S9_EEENS6_IJNS7_ILi1EEESI_SI_EEESC_SE_Li256ELb1ELb1ELb0ELb0EEENS1_19SingleTileSchedulerILb1ELb0ELb1ELi128EEEEEEEEEvNT_6ParamsE)
        .other          _ZN7cutlass13device_kernelIN5flash19enable_sm80_to_sm89INS1_16FlashAttnFwdSm80INS1_25CollectiveMainloopFwdSm80ILi8ELi1ELb0EN4cute5tupleIJNS5_1CILi128EEENS7_ILi48EEENS7_ILi256EEEEEELi256ENS_6half_tEfNS_4arch4Sm80ELb0ELb1ELb0ELb1ELb1ELb1ELb1ELb0EEENS1_21CollectiveEpilogueFwdINS6_IJS8_SA_S9_EEENS6_IJNS7_ILi1EEESI_SI_EEESC_SE_Li256ELb1ELb1ELb0ELb0EEENS1_19SingleTileSchedulerILb1ELb0ELb1ELi128EEEEEEEEEvNT_6ParamsE,@"STO_CUDA_ENTRY STV_DEFAULT"
_ZN7cutlass13device_kernelIN5flash19enable_sm80_to_sm89INS1_16FlashAttnFwdSm80INS1_25CollectiveMainloopFwdSm80ILi8ELi1ELb0EN4cute5tupleIJNS5_1CILi128EEENS7_ILi48EEENS7_ILi256EEEEEELi256ENS_6half_tEfNS_4arch4Sm80ELb0ELb1ELb0ELb1ELb1ELb1ELb1ELb0EEENS1_21CollectiveEpilogueFwdINS6_IJS8_SA_S9_EEENS6_IJNS7_ILi1EEESI_SI_EEESC_SE_Li256ELb1ELb1ELb0ELb0EEENS1_19SingleTileSchedulerILb1ELb0ELb1ELi128EEEEEEEEEvNT_6ParamsE:
        /* <DEDUP_REMOVED lines=17> */
.L_x_2883:
        /* <DEDUP_REMOVED lines=8> */
.L_x_2885:
[----:B------:R-:W-:-:S05]  /*0190*/  MOV R0, c[0x0][0x54c] ;  /* 0x0001530000007a02 */ /* 0x000fca0000000f00 */
.L_x_2884:
[----:B-----5:R-:W-:Y:S01]  /*01a0*/  IMAD R0, R0, c[0x0][0x548], RZ ;  /* 0x0001520000007a24 */ /* 0x020fe200078e02ff */
[----:B------:R-:W-:-:S04]  /*01b0*/  SHF.L.U32 R164, R167, 0x7, RZ ;  /* 0x00000007a7a47819 */ /* 0x000fc800000006ff */
[----:B------:R-:W-:-:S04]  /*01c0*/  ISETP.GE.AND P0, PT, R164, R0, PT ;  /* 0x00000000a400720c */ /* 0x000fc80003f06270 */
[----:B------:R-:W-:Y:S01]  /*01d0*/  SEL R252, R5, 0xffffffff, !P0 ;  /* 0xffffffff05fc7807 */ /* 0x000fe20004000000 */
[----:B------:R-:W-:Y:S05]  /*01e0*/  BRA `(.L_x_2886) ;  /* 0x0000012000007947 */ /* 0x000fea0003800000 */
.L_x_2882:
[----:B---3--:R-:W-:-:S04]  /*01f0*/  ISETP.NE.U32.AND P0, PT, RZ, c[0x0][0x568], PT ;  /* 0x00015a00ff007a0c */ /* 0x008fc80003f05070 */
[----:B------:R-:W-:-:S13]  /*0200*/  ISETP.NE.AND.EX P0, PT, RZ, c[0x0][0x56c], PT, P0 ;  /* 0x00015b00ff007a0c */ /* 0x000fda0003f05300 */
[----:B------:R-:W-:Y:S05]  /*0210*/  @!P0 BRA `(.L_x_2887) ;  /* 0x0000002000008947 */ /* 0x000fea0003800000 */
[----:B------:R1:W5:Y:S01]  /*0220*/  LDG.E R0, [R2.64] ;  /* 0x0000000e02007981 */ /* 0x000362000c1e1900 */
[----:B------:R-:W-:Y:S05]  /*0230*/  BRA `(.L_x_2888) ;  /* 0x0000009000007947 */ /* 0x000fea0003800000 */
.L_x_2887:
        /* <DEDUP_REMOVED lines=8> */
.L_x_2889:
[----:B------:R-:W-:-:S05]  /*02c0*/  MOV R0, c[0x0][0x54c] ;  /* 0x0001530000007a02 */ /* 0x000fca0000000f00 */
.L_x_2888:
[----:B-----5:R-:W-:Y:S01]  /*02d0*/  IMAD R0, R0, c[0x0][0x548], RZ ;  /* 0x0001520000007a24 */ /* 0x020fe200078e02ff */
[----:B------:R-:W-:-:S04]  /*02e0*/  SHF.L.U32 R164, R167, 0x7, RZ ;  /* 0x00000007a7a47819 */ /* 0x000fc800000006ff */
[----:B------:R-:W-:-:S04]  /*02f0*/  ISETP.GE.AND P0, PT, R164, R0, PT ;  /* 0x00000000a400720c */ /* 0x000fc80003f06270 */
[----:B------:R-:W-:-:S04]  /*0300*/  SEL R252, R5, 0xffffffff, !P0 ;  /* 0xffffffff05fc7807 */ /* 0x000fc80004000000 */
.L_x_2886:
[----:B------:R-:W-:-:S13]  /*0310*/  ISETP.GE.AND P0, PT, R252, RZ, PT ;  /* 0x000000fffc00720c */ /* 0x000fda0003f06270 */
        /* <DEDUP_REMOVED lines=11> */
[----:B------:R-:W-:-:S02]  /*03d0*/  MOV R0, RZ ;  /* 0x000000ff00007202 */ /* 0x000fc40000000f00 */
        /* <DEDUP_REMOVED lines=29> */
.L_x_2890:
[----:B-----5:R1:W-:Y:S01]  /*05b0*/  STL [R1+0x58], R19 ;  /* 0x0000581301007387 */ /* 0x0203e20000100800 */
[----:B------:R-:W-:-:S04]  /*05c0*/  ISETP.NE.U32.AND P0, PT, RZ, c[0x0][0x368], PT ;  /* 0x0000da00ff007a0c */ /* 0x000fc80003f05070 */
[----:B------:R-:W-:-:S13]  /*05d0*/  ISETP.NE.AND.EX P0, PT, RZ, c[0x0][0x36c], PT, P0 ;  /* 0x0000db00ff007a0c */ /* 0x000fda0003f05300 */
[----:B------:R-:W-:Y:S05]  /*05e0*/  @!P0 BRA `(.L_x_2891) ;  /* 0x0000003000008947 */ /* 0x000fea0003800000 */
[----:B------:R-:W-:-:S05]  /*05f0*/  IMAD.WIDE R6, R252, R12, c[0x0][0x368] ;  /* 0x0000da00fc067625 */ /* 0x000fca00078e020c */
[----:B------:R2:W5:Y:S01]  /*0600*/  LDG.E R11, [R6.64] ;  /* 0x0000000e060b7981 */ /* 0x000562000c1e1900 */
[----:B------:R-:W-:Y:S05]  /*0610*/  BRA `(.L_x_2892) ;  /* 0x0000004000007947 */ /* 0x000fea0003800000 */
.L_x_2891:
[----:B------:R-:W-:Y:S05]  /*0620*/  @!P2 BRA `(.L_x_2892) ;  /* 0x000000300000a947 */ /* 0x000fea0003800000 */
[----:B------:R2:W3:Y:S04]  /*0630*/  LDG.E R0, [R6.64] ;  /* 0x0000000e06007981 */ /* 0x0004e8000c1e1900 */
[----:B--2---:R-:W3:Y:S02]  /*0640*/  LDG.E R6, [R6.64+0x4] ;  /* 0x0000040e06067981 */ /* 0x004ee4000c1e1900 */
[----:B---3--:R-:W-:Y:S02]  /*0650*/  IADD3 R11, -R0, R6, RZ ;  /* 0x00000006000b7210 */ /* 0x008fe40007ffe1ff */
.L_x_2892:
        /* <DEDUP_REMOVED lines=37> */
.L_x_2894:
[----:B------:R-:W-:-:S13]  /*08b0*/  ISETP.NE.AND P0, PT, R8, 0x1, PT ;  /* 0x000000010800780c */ /* 0x000fda0003f05270 */
[----:B------:R-:W-:-:S05]  /*08c0*/  @P0 IMAD.HI.U32 R2, R0, c[0x0][0x330], RZ ;  /* 0x0000cc0000020a27 */ /* 0x000fca00078e00ff */
[----:B------:R-:W-:-:S05]  /*08d0*/  @P0 SHF.R.U32.HI R0, RZ, c[0x0][0x334], R2 ;  /* 0x0000cd00ff000a19 */ /* 0x000fca0000011602 */
.L_x_2895:
[----:B------:R-:W-:-:S05]  /*08e0*/  IMAD R0, R0, R8, c[0x0][0x32c] ;  /* 0x0000cb0000007624 */ /* 0x000fca00078e0208 */
[----:B------:R-:W-:Y:S02]  /*08f0*/  IMNMX R6, R6, R0, PT ;  /* 0x0000000006067217 */ /* 0x000fe40003800200 */
.L_x_2893:
        /* <DEDUP_REMOVED lines=14> */
.L_x_2897:
[----:B------:R-:W-:-:S13]  /*09e0*/  ISETP.NE.AND P0, PT, R8, 0x1, PT ;  /* 0x000000010800780c */ /* 0x000fda0003f05270 */
[----:B------:R-:W-:-:S05]  /*09f0*/  @P0 IMAD.HI.U32 R2, R0, c[0x0][0x330], RZ ;  /* 0x0000cc0000020a27 */ /* 0x000fca00078e00ff */
[----:B------:R-:W-:-:S05]  /*0a00*/  @P0 SHF.R.U32.HI R0, RZ, c[0x0][0x334], R2 ;  /* 0x0000cd00ff000a19 */ /* 0x000fca0000011602 */
.L_x_2898:
[----:B------:R-:W-:-:S05]  /*0a10*/  IMAD R0, R0, c[0x0][0x32c], RZ ;  /* 0x0000cb0000007a24 */ /* 0x000fca00078e02ff */
[----:B------:R-:W-:-:S04]  /*0a20*/  IMNMX R3, R3, R0, !PT ;  /* 0x0000000003037217 */ /* 0x000fc80007800200 */
.L_x_2896:
        /* <DEDUP_REMOVED lines=96> */
[----:B------:R-:W-:Y:S01]  /*1030*/  UIMAD UR5, UR7, UR5, URZ ;  /* 0x00000005070572a4 */ /* 0x000fe2000f8e023f */
        /* <DEDUP_REMOVED lines=27> */
[----:B------:R-:W-:Y:S01]  /*11f0*/  P2R R29, PR, RZ, 0x2 ;  /* 0x00000002ff1d7803 */ /* 0x000fe20000000000 */
[----:B------:R-:W-:Y:S01]  /*1200*/  IMAD R3, R45, c[0x0][0x294], R3 ;  /* 0x0000a5002d037a24 */ /* 0x000fe200078e0203 */
[----:B------:R-:W-:Y:S01]  /*1210*/  LOP3.LUT R7, R7, 0xfffffe00, RZ, 0xc0, !PT ;  /* 0xfffffe0007077812 */ /* 0x000fe200078ec0ff */
[----:B------:R-:W-:Y:S01]  /*1220*/  IMAD.IADD R2, R24, 0x1, R2 ;  /* 0x0000000118027824 */ /* 0x000fe200078e0202 */
[----:B------:R-:W-:Y:S01]  /*1230*/  LOP3.LUT R87, R119, 0x38, R24, 0xf8, !PT ;  /* 0x0000003877577812 */ /* 0x000fe200078ef818 */
[----:B------:R-:W-:Y:S01]  /*1240*/  IMAD.WIDE.U32 R124, R22, c[0x0][0x280], R16 ;  /* 0x0000a000167c7a25 */ /* 0x000fe200078e0010 */
[----:B------:R-:W-:-:S02]  /*1250*/  SHF.R.U32.HI R158, RZ, 0x3, R119 ;  /* 0x00000003ff9e7819 */ /* 0x000fc40000011677 */
[----:B------:R-:W-:Y:S01]  /*1260*/  @P3 IADD3.X R23, R5, UR13, RZ, P4, !PT ;  /* 0x0000000d05173c10 */ /* 0x000fe2000a7fe4ff */
[----:B------:R-:W-:Y:S01]  /*1270*/  IMAD.WIDE.U32 R128, R22, c[0x0][0x280], R18 ;  /* 0x0000a00016807a25 */ /* 0x000fe200078e0012 */
[----:B------:R-:W-:Y:S02]  /*1280*/  LOP3.LUT R87, R7, R87, R158, 0xf6, !PT ;  /* 0x0000005707577212 */ /* 0x000fe400078ef69e */
[----:B------:R-:W-:Y:S01]  /*1290*/  SHF.R.S32.HI R5, RZ, 0x1f, R2 ;  /* 0x0000001fff057819 */ /* 0x000fe20000011402 */
[C---:B------:R-:W-:Y:S01]  /*12a0*/  IMAD.WIDE.U32 R162, R30.reuse, c[0x0][0x1e8], RZ ;  /* 0x00007a001ea27a25 */ /* 0x040fe200078e00ff */
[----:B------:R-:W-:Y:S02]  /*12b0*/  SHF.L.U32 R87, R87, 0x1, RZ ;  /* 0x0000000157577819 */ /* 0x000fe400000006ff */
[----:B------:R-:W-:Y:S01]  /*12c0*/  LEA.HI R26, R5, R2, RZ, 0x6 ;  /* 0x00000002051a7211 */ /* 0x000fe200078f30ff */
        /* <DEDUP_REMOVED lines=8> */
[----:B------:R-:W-:Y:S02]  /*1350*/  @!P2 IMAD.MOV.U32 R10, RZ, RZ, R252 ;  /* 0x000000ffff0aa224 */ /* 0x000fe400078e00fc */
        /* <DEDUP_REMOVED lines=107> */
.L_x_2939:
        /* <DEDUP_REMOVED lines=91> */
.L_x_2904:
[----:B------:R-:W-:Y:S05]  /*1fc0*/  BSYNC B0 ;  /* 0x0000000000007941 */ /* 0x000fea0003800000 */
.L_x_2903:
        /* <DEDUP_REMOVED lines=68> */
.L_x_2906:
[----:B------:R-:W-:Y:S05]  /*2410*/  BSYNC B0 ;  /* 0x0000000000007941 */ /* 0x000fea0003800000 */
.L_x_2905:
        /* <DEDUP_REMOVED lines=87> */
.L_x_2910:
[----:B------:R-:W-:Y:S05]  /*2990*/  BSYNC B0 ;  /* 0x0000000000007941 */ /* 0x000fea0003800000 */
.L_x_2909:
        /* <DEDUP_REMOVED lines=58> */
.L_x_2912:
[----:B------:R-:W-:Y:S05]  /*2d40*/  BSYNC B0 ;  /* 0x0000000000007941 */ /* 0x000fea0003800000 */
.L_x_2911:
        /* <DEDUP_REMOVED lines=58> */
.L_x_2914:
[----:B------:R-:W-:Y:S05]  /*30f0*/  BSYNC B0 ;  /* 0x0000000000007941 */ /* 0x000fea0003800000 */
.L_x_2913:
        /* <DEDUP_REMOVED lines=57> */
.L_x_2908:
[----:B-123--:R-:W-:Y:S05]  /*3490*/  BSYNC B1 ;  /* 0x0000000000017941 */ /* 0x00efea0003800000 */
.L_x_2907:
        /* <DEDUP_REMOVED lines=61> */
.L_x_2917:
[----:B------:R-:W-:Y:S05]  /*3870*/  BSYNC B0 ;  /* 0x0000000000007941 */ /* 0x000fea0003800000 */
.L_x_2916:
        /* <DEDUP_REMOVED lines=58> */
.L_x_2919:
[----:B------:R-:W-:Y:S05]  /*3c20*/  BSYNC B0 ;  /* 0x0000000000007941 */ /* 0x000fea0003800000 */
.L_x_2918:
        /* <DEDUP_REMOVED lines=58> */
.L_x_2921:
[----:B------:R-:W-:Y:S05]  /*3fd0*/  BSYNC B0 ;  /* 0x0000000000007941 */ /* 0x000fea0003800000 */
.L_x_2920:
        /* <DEDUP_REMOVED lines=58> */
.L_x_2902:
        /* <DEDUP_REMOVED lines=36> */
.L_x_2923:
[----:B------:R-:W-:Y:S05]  /*45c0*/  BSYNC B0 ;  /* 0x0000000000007941 */ /* 0x000fea0003800000 */
.L_x_2922:
        /* <DEDUP_REMOVED lines=60> */
.L_x_2925:
[----:B------:R-:W-:Y:S05]  /*4990*/  BSYNC B0 ;  /* 0x0000000000007941 */ /* 0x000fea0003800000 */
.L_x_2924:
        /* <DEDUP_REMOVED lines=153> */
.L_x_2929:
[----:B------:R-:W-:Y:S05]  /*5330*/  BSYNC B0 ;  /* 0x0000000000007941 */ /* 0x000fea0003800000 */
.L_x_2928:
        /* <DEDUP_REMOVED lines=121> */
.L_x_2927:
[----:B-123--:R-:W-:Y:S05]  /*5ad0*/  BSYNC B1 ;  /* 0x0000000000017941 */ /* 0x00efea0003800000 */
.L_x_2926:
        /* <DEDUP_REMOVED lines=125> */
.L_x_2931:
[----:B------:R-:W-:Y:S05]  /*62b0*/  BSYNC B0 ;  /* 0x0000000000007941 */ /* 0x000fea0003800000 */
.L_x_2930:
        /* <DEDUP_REMOVED lines=125> */
.L_x_2901:
        /* <DEDUP_REMOVED lines=30> */
.L_x_2933:
[----:B-12---:R-:W-:Y:S05]  /*6c70*/  BSYNC B0 ;  /* 0x0000000000007941 */ /* 0x006fea0003800000 */
.L_x_2932:
        /* <DEDUP_REMOVED lines=25> */
.L_x_2915:
[----:B------:R-:W-:Y:S05]  /*6e10*/  BSYNC B2 ;  /* 0x0000000000027941 */ /* 0x000fea0003800000 */
.L_x_2900:
        /* <DEDUP_REMOVED lines=80> */
.L_x_2935:
[----:B------:R-:W-:Y:S05]  /*7320*/  BSYNC B0 ;  /* 0x0000000000007941 */ /* 0x000fea0003800000 */
.L_x_2934:
        /* <DEDUP_REMOVED lines=25> */
.L_x_2937:
[----:B------:R-:W-:Y:S05]  /*74c0*/  BSYNC B0 ;  /* 0x0000000000007941 */ /* 0x000fea0003800000 */
.L_x_2936:
        /* <DEDUP_REMOVED lines=41> */
.L_x_2938:
        /* <DEDUP_REMOVED lines=10> */
.L_x_2899:
        /* <DEDUP_REMOVED lines=22> */
.L_x_2942:
[----:B------:R-:W-:-:S13]  /*7960*/  ISETP.NE.AND P0, PT, R4, 0x1, PT ;  /* 0x000000010400780c */ /* 0x000fda0003f05270 */
[----:B------:R-:W-:-:S05]  /*7970*/  @P0 IMAD.HI.U32 R2, R0, c[0x0][0x330], RZ ;  /* 0x0000cc0000020a27 */ /* 0x000fca00078e00ff */
[----:B------:R-:W-:Y:S02]  /*7980*/  @P0 SHF.R.U32.HI R0, RZ, c[0x0][0x334], R2 ;  /* 0x0000cd00ff000a19 */ /* 0x000fe40000011602 */
.L_x_2943:
[----:B------:R-:W-:Y:S05]  /*7990*/  BSYNC B0 ;  /* 0x0000000000007941 */ /* 0x000fea0003800000 */
.L_x_2941:
[----:B------:R-:W-:-:S05]  /*79a0*/  IMAD R0, R0, R4, c[0x0][0x32c] ;  /* 0x0000cb0000007624 */ /* 0x000fca00078e0204 */
[----:B------:R-:W-:-:S04]  /*79b0*/  IMNMX R3, R3, R0, PT ;  /* 0x0000000003037217 */ /* 0x000fc80003800200 */
.L_x_2940:
        /* <DEDUP_REMOVED lines=20> */
.L_x_2946:
[----:B------:R-:W-:-:S13]  /*7b00*/  ISETP.NE.AND P0, PT, R4, 0x1, PT ;  /* 0x000000010400780c */ /* 0x000fda0003f05270 */
[----:B------:R-:W-:-:S05]  /*7b10*/  @P0 IMAD.HI.U32 R2, R0, c[0x0][0x330], RZ ;  /* 0x0000cc0000020a27 */ /* 0x000fca00078e00ff */
[----:B------:R-:W-:Y:S02]  /*7b20*/  @P0 SHF.R.U32.HI R0, RZ, c[0x0][0x334], R2 ;  /* 0x0000cd00ff000a19 */ /* 0x000fe40000011602 */
.L_x_2947:
[----:B------:R-:W-:Y:S05]  /*7b30*/  BSYNC B0 ;  /* 0x0000000000007941 */ /* 0x000fea0003800000 */
.L_x_2945:
[----:B------:R-:W-:-:S05]  /*7b40*/  IMAD R0, R0, c[0x0][0x32c], RZ ;  /* 0x0000cb0000007a24 */ /* 0x000fca00078e02ff */
[----:B------:R-:W-:-:S05]  /*7b50*/  IMNMX R3, R3, R0, !PT ;  /* 0x0000000003037217 */ /* 0x000fca0007800200 */
.L_x_2944:
        /* <DEDUP_REMOVED lines=83> */
[----:B------:R-:W2:Y:S01]  /*8090*/  LDL R0, [R1+0x4c] ;  /* 0x00004c0001007983 */ /* 0x000ea20000100800 */
[----:B------:R-:W-:Y:S01]  /*80a0*/  ISETP.NE.U32.AND P0, PT, RZ, c[0x0][0x340], PT ;  /* 0x0000d000ff007a0c */ /* 0x000fe20003f05070 */
[----:B------:R-:W-:-:S03]  /*80b0*/  ULDC.64 UR4, c[0x0][0x18] ;  /* 0x0000060000047ab9 */ /* 0x000fc60000000a00 */
[----:B------:R-:W-:Y:S01]  /*80c0*/  ISETP.NE.AND.EX P1, PT, RZ, c[0x0][0x344], PT, P0 ;  /* 0x0000d100ff007a0c */ /* 0x000fe20003f25300 */
[----:B------:R-:W1:Y:S01]  /*80d0*/  S2R R7, SR_CTAID.Y ;  /* 0x0000000000077919 */ /* 0x000e620000002600 */
[----:B------:R-:W-:Y:S02]  /*80e0*/  SHF.R.S32.HI R32, RZ, 0x1f, R166 ;  /* 0x0000001fff207819 */ /* 0x000fe400000114a6 */
[----:B------:R-:W-:-:S09]  /*80f0*/  ISETP.NE.U32.AND P0, PT, RZ, c[0x0][0x348], PT ;  /* 0x0000d200ff007a0c */ /* 0x000fd20003f05070 */
[----:B------:R-:W-:Y:S01]  /*8100*/  @P1 IMAD.MOV.U32 R2, RZ, RZ, 0x4 ;  /* 0x00000004ff021424 */ /* 0x000fe200078e00ff */
[----:B------:R-:W-:Y:S01]  /*8110*/  UIADD3 UR4, UP0, UR4, 0x10080, URZ ;  /* 0x0001008004047890 */ /* 0x000fe2000ff1e03f */
[----:B------:R-:W-:Y:S01]  /*8120*/  STL [R1+0x10], R19 ;  /* 0x0000101301007387 */ /* 0x000fe20000100800 */
[----:B------:R-:W-:Y:S01]  /*8130*/  P2R R13, PR, RZ, 0x2 ;  /* 0x00000002ff0d7803 */ /* 0x000fe20000000000 */
[----:B------:R-:W-:-:S05]  /*8140*/  @P1 IMAD.WIDE R2, R252, R2, c[0x0][0x340] ;  /* 0x0000d000fc021625 */ /* 0x000fca00078e0202 */
[----:B------:R2:W3:Y:S01]  /*8150*/  @P1 LDG.E R27, [R2.64] ;  /* 0x0000000e021b1981 */ /* 0x0004e2000c1e1900 */
[CC--:B------:R-:W-:Y:S01]  /*8160*/  LEA.HI R6, R32.reuse, R166.reuse, RZ, 0x3 ;  /* 0x000000a620067211 */ /* 0x0c0fe200078f18ff */
[----:B------:R-:W-:Y:S01]  /*8170*/  UIADD3.X UR5, URZ, UR5, URZ, UP0, !UPT ;  /* 0x000000053f057290 */ /* 0x000fe200087fe43f */
[----:B-1----:R-:W-:Y:S02]  /*8180*/  SHF.R.S32.HI R7, RZ, 0x1f, R7 ;  /* 0x0000001fff077819 */ /* 0x002fe40000011407 */
[----:B------:R-:W-:Y:S02]  /*8190*/  SHF.R.S32.HI R29, RZ, 0x3, R6 ;  /* 0x00000003ff1d7819 */ /* 0x000fe40000011406 */
[----:B------:R-:W-:Y:S02]  /*81a0*/  ISETP.NE.AND.EX P0, PT, RZ, c[0x0][0x34c], PT, P0 ;  /* 0x0000d300ff007a0c */ /* 0x000fe40003f05300 */
[CC--:B------:R-:W-:Y:S02]  /*81b0*/  LEA.HI R31, R32.reuse, R166.reuse, RZ, 0x4 ;  /* 0x000000a6201f7211 */ /* 0x0c0fe400078f20ff */
[----:B------:R-:W-:-:S02]  /*81c0*/  LEA.HI R12, R32, R166, RZ, 0x6 ;  /* 0x000000a6200c7211 */ /* 0x000fc400078f30ff */
[----:B------:R-:W-:Y:S02]  /*81d0*/  IADD3 R145, R218, -0x1, RZ ;  /* 0xffffffffda917810 */ /* 0x000fe40007ffe0ff */
[----:B--2---:R-:W-:-:S05]  /*81e0*/  SHF.R.S32.HI R2, RZ, 0x1f, R0 ;  /* 0x0000001fff027819 */ /* 0x004fca0000011400 */
        /* <DEDUP_REMOVED lines=56> */
[----:B------:R-:W-:Y:S01]  /*8570*/  ISETP.GE.AND P6, PT, R22, c[0x0][0x198], PT ;  /* 0x0000660016007a0c */ /* 0x000fe20003fc6270 */
[----:B---3--:R-:W-:Y:S01]  /*8580*/  @!P0 IMAD.MOV.U32 R27, RZ, RZ, R252 ;  /* 0x000000ffff1b8224 */ /* 0x008fe200078e00fc */
        /* <DEDUP_REMOVED lines=10> */
[----:B------:R-:W-:Y:S05]  /*8630*/  BRA.DIV ~URZ, `(.L_x_2949) ;  /* 0x000122027f007947 */ /* 0x000fea000b800000 */
[----:B------:R1:W2:Y:S02]  /*8640*/  SHFL.IDX PT, R0, R18, RZ, 0x181f ;  /* 0x00181fff12007589 */ /* 0x0002a400000e0000 */
.L_x_3079:
[----:B------:R-:W-:Y:S05]  /*8650*/  BRA.DIV ~URZ, `(.L_x_2950) ;  /* 0x000122627f007947 */ /* 0x000fea000b800000 */
[----:B------:R3:W4:Y:S02]  /*8660*/  SHFL.IDX PT, R2, R20, RZ, 0x181f ;  /* 0x00181fff14027589 */ /* 0x00072400000e0000 */
.L_x_3080:
        /* <DEDUP_REMOVED lines=27> */
.L_x_2952:
[----:B------:R-:W-:Y:S05]  /*8820*/  BSYNC B0 ;  /* 0x0000000000007941 */ /* 0x000fea0003800000 */
.L_x_2951:
[----:B------:R-:W-:Y:S05]  /*8830*/  BRA.DIV ~URZ, `(.L_x_2953) ;  /* 0x000121027f007947 */ /* 0x000fea000b800000 */
[----:B------:R1:W2:Y:S04]  /*8840*/  SHFL.IDX PT, R4, R18, 0x1, 0x181f ;  /* 0x00381f0012047f89 */ /* 0x0002a800000e0000 */
[----:B--2-4-:R1:W2:Y:S02]  /*8850*/  SHFL.IDX PT, R2, R20, 0x1, 0x181f ;  /* 0x00381f0014027f89 */ /* 0x0142a400000e0000 */
.L_x_3081:
        /* <DEDUP_REMOVED lines=26> */
.L_x_2955:
[----:B------:R-:W-:Y:S05]  /*8a00*/  BSYNC B0 ;  /* 0x0000000000007941 */ /* 0x000fea0003800000 */
.L_x_2954:
[----:B------:R-:W-:Y:S05]  /*8a10*/  BRA.DIV ~URZ, `(.L_x_2956) ;  /* 0x000120127f007947 */ /* 0x000fea000b800000 */
[----:B------:R4:W1:Y:S02]  /*8a20*/  SHFL.IDX PT, R4, R18, 0x2, 0x181f ;  /* 0x00581f0012047f89 */ /* 0x00086400000e0000 */
.L_x_3082:
[----:B------:R-:W-:Y:S05]  /*8a30*/  BRA.DIV ~URZ, `(.L_x_2957) ;  /* 0x000120727f007947 */ /* 0x000fea000b800000 */
[----:B--2---:R2:W3:Y:S02]  /*8a40*/  SHFL.IDX PT, R2, R20, 0x2, 0x181f ;  /* 0x00581f0014027f89 */ /* 0x0044e400000e0000 */
.L_x_3083:
        /* <DEDUP_REMOVED lines=26> */
.L_x_2959:
[----:B------:R-:W-:Y:S05]  /*8bf0*/  BSYNC B0 ;  /* 0x0000000000007941 */ /* 0x000fea0003800000 */
.L_x_2958:
[----:B------:R-:W-:Y:S05]  /*8c00*/  BRA.DIV ~URZ, `(.L_x_2960) ;  /* 0x00011f227f007947 */ /* 0x000fea000b800000 */
[----:B-1----:R1:W2:Y:S04]  /*8c10*/  SHFL.IDX PT, R11, R18, 0x3, 0x181f ;  /* 0x00781f00120b7f89 */ /* 0x0022a800000e0000 */
[----:B------:R1:W4:Y:S02]  /*8c20*/  SHFL.IDX PT, R10, R20, 0x3, 0x181f ;  /* 0x00781f00140a7f89 */ /* 0x00032400000e0000 */
.L_x_3084:
        /* <DEDUP_REMOVED lines=205> */
[----:B------:R-:W-:Y:S05]  /*9900*/  CALL.REL.NOINC `($_ZN7cutlass13device_kernelIN5flash19enable_sm80_to_sm89INS1_16FlashAttnFwdSm80INS1_25CollectiveMainloopFwdSm80ILi8ELi1ELb0EN4cute5tupleIJNS5_1CILi128EEENS7_ILi48EEENS7_ILi256EEEEEELi256ENS_6half_tEfNS_4arch4Sm80ELb0ELb1ELb0ELb1ELb1ELb1ELb1ELb0EEENS1_21CollectiveEpilogueFwdINS6_IJS8_SA_S9_EEENS6_IJNS7_ILi1EEESI_SI_EEESC_SE_Li256ELb1ELb1ELb0ELb0EEENS1_19SingleTileSchedulerILb1ELb0ELb1ELi128EEEEEEEEEvNT_6ParamsE$_ZZN5flash25CollectiveMainloopFwdSm80ILi8ELi1ELb0EN4cute5tupleIJNS1_1CILi128EEENS3_ILi48EEENS3_ILi256EEEEEELi256EN7cutlass6half_tEfNS8_4arch4Sm80ELb0ELb1ELb0ELb1ELb1ELb1ELb1ELb0EE3mmaINS_16FlashAttnFwdSm80ISC_NS_21CollectiveEpilogueFwdINS2_IJS4_S6_S5_EEENS2_IJNS3_ILi1EEESH_SH_EEES9_SB_Li256ELb1ELb1ELb0ELb0EEENS_19SingleTileSchedulerILb1ELb0ELb1ELi128EEEE13SharedStorageENS1_6TensorINS1_11ArrayEngineIfLm128EEENS1_6LayoutINS2_IJNS2_IJNS3_ILi2EEESS_EEESH_NS3_ILi32EEEEEENS2_IJNS2_IJSH_SS_EEENS3_ILi0EEENS3_ILi4EEEEEEEEEENS_7SoftmaxILi2ELi0EEEEEbRKNSC_6ParamsERT0_RT1_iRKNS_16SeqlenInfoQKNewKILb1ELb1EEENS2_IJiiiiEEERT_ENKUlvE_clEv) ;  /* 0x00012e6000007944 */ /* 0x000fea0003c00000 */
[----:B------:R-:W-:Y:S05]  /*9910*/  BSYNC B2 ;  /* 0x0000000000027941 */ /* 0x000fea0003800000 */
.L_x_2961:
        /* <DEDUP_REMOVED lines=36> */
.L_x_3085:
[----:B------:R-:W4:Y:S01]  /*9b60*/  SHFL.IDX PT, R2, R11, RZ, 0x181f ;  /* 0x00181fff0b027589 */ /* 0x000f2200000e0000 */
[----:B------:R-:W-:Y:S01]  /*9b70*/  ISETP.GE.AND P1, PT, R219, c[0x0][0x1d4], PT ;  /* 0x00007500db007a0c */ /* 0x000fe20003f26270 */
[----:B------:R-:W-:Y:S01]  /*9b80*/  IMAD.SHL.U32 R209, R209, 0x2, RZ ;  /* 0x00000002d1d17824 */ /* 0x000fe200078e00ff */
[----:B------:R-:W-:Y:S01]  /*9b90*/  IADD3 R8, R219, 0x40, RZ ;  /* 0x00000040db087810 */ /* 0x000fe20007ffe0ff */
[----:B------:R-:W-:Y:S01]  /*9ba0*/  BSSY B0, `(.L_x_2963) ;  /* 0x0000030000007945 */ /* 0x000fe20003800000 */
[----:B------:R-:W-:-:S02]  /*9bb0*/  ISETP.LT.OR P0, PT, R0, 0x1, P1 ;  /* 0x000000010000780c */ /* 0x000fc40000f01670 */
[----:B------:R-:W-:Y:S02]  /*9bc0*/  ISETP.GE.AND P4, PT, R8, c[0x0][0x1d4], PT ;  /* 0x0000750008007a0c */ /* 0x000fe40003f86270 */
[----:B------:R-:W-:Y:S02]  /*9bd0*/  IADD3 R8, R219, 0x80, RZ ;  /* 0x00000080db087810 */ /* 0x000fe40007ffe0ff */
        /* <DEDUP_REMOVED lines=24> */
.L_x_3086:
        /* <DEDUP_REMOVED lines=20> */
.L_x_2964:
[----:B---3--:R-:W-:Y:S05]  /*9ea0*/  BSYNC B0 ;  /* 0x0000000000007941 */ /* 0x008fea0003800000 */
.L_x_2963:
[----:B------:R-:W0:Y:S01]  /*9eb0*/  LDGDEPBAR ;  /* 0x00000000000079af */ /* 0x000e220000000000 */
[----:B------:R-:W-:Y:S01]  /*9ec0*/  WARPSYNC 0xffffffff ;  /* 0xffffffff00007948 */ /* 0x000fe20003800000 */
[C---:B--2---:R-:W-:Y:S01]  /*9ed0*/  HMMA.16816.F32 R32, R12.reuse, R28, RZ ;  /* 0x0000001c0c20723c */ /* 0x044fe200000018ff */
[C---:B------:R-:W-:Y:S01]  /*9ee0*/  IMAD R207, R6.reuse, 0x2, R205 ;  /* 0x0000000206cf7824 */ /* 0x040fe200078e02cd */
[----:B------:R-:W-:Y:S01]  /*9ef0*/  LEA R206, R6, R204, 0x1 ;  /* 0x000000cc06ce7211 */ /* 0x000fe200078e08ff */
[C---:B------:R-:W-:Y:S01]  /*9f00*/  IMAD R202, R7.reuse, 0x2, R196 ;  /* 0x0000000207ca7824 */ /* 0x040fe200078e02c4 */
[----:B------:R-:W-:Y:S01]  /*9f10*/  LEA R201, R7, R203, 0x1 ;  /* 0x000000cb07c97211 */ /* 0x000fe200078e08ff */
[----:B------:R-:W-:Y:S01]  /*9f20*/  BSSY B1, `(.L_x_2966) ;  /* 0x00000f8000017945 */ /* 0x000fe20003800000 */
[----:B------:R-:W-:Y:S02]  /*9f30*/  ISETP.GT.AND P0, PT, R145, R233, PT ;  /* 0x000000e99100720c */ /* 0x000fe40003f04270 */
[C---:B------:R-:W-:Y:S01]  /*9f40*/  HMMA.16816.F32 R28, R12.reuse, R30, RZ ;  /* 0x0000001e0c1c723c */ /* 0x040fe200000018ff */
[----:B------:R-:W-:Y:S04]  /*9f50*/  LDSM.16.M88.4 R52, [R202+0xa080] ;  /* 0x00a08000ca34783b */ /* 0x000fe80000000200 */
[----:B------:R-:W-:Y:S03]  /*9f60*/  LDSM.16.M88.4 R60, [R202+0xa880] ;  /* 0x00a88000ca3c783b */ /* 0x000fe60000000200 */
[C---:B-1----:R-:W-:Y:S01]  /*9f70*/  HMMA.16816.F32 R24, R12.reuse, R36, RZ ;  /* 0x000000240c18723c */ /* 0x042fe200000018ff */
[----:B------:R-:W-:Y:S04]  /*9f80*/  LDSM.16.M88.4 R68, [R202+0xb080] ;  /* 0x00b08000ca44783b */ /* 0x000fe80000000200 */
[----:B------:R-:W-:Y:S03]  /*9f90*/  LDSM.16.M88.4 R72, [R201+0x1000] ;  /* 0x00100000c948783b */ /* 0x000fe60000000200 */
[C---:B------:R-:W-:Y:S08]  /*9fa0*/  HMMA.16816.F32 R20, R12.reuse, R38, RZ ;  /* 0x000000260c14723c */ /* 0x040ff000000018ff */
[C---:B------:R-:W-:Y:S08]  /*9fb0*/  HMMA.16816.F32 R36, R12.reuse, R44, RZ ;  /* 0x0000002c0c24723c */ /* 0x040ff000000018ff */
[----:B------:R-:W-:Y:S01]  /*9fc0*/  HMMA.16816.F32 R44, R12, R46, RZ ;  /* 0x0000002e0c2c723c */ /* 0x000fe200000018ff */
[----:B------:R-:W1:Y:S07]  /*9fd0*/  LDSM.16.M88.4 R12, [R207] ;  /* 0x00000000cf0c783b */ /* 0x000e6e0000000200 */
[C---:B-----5:R-:W-:Y:S08]  /*9fe0*/  HMMA.16816.F32 R48, R16.reuse, R40, R32 ;  /* 0x000000281030723c */ /* 0x060ff00000001820 */
[C---:B------:R-:W-:Y:S08]  /*9ff0*/  HMMA.16816.F32 R40, R16.reuse, R42, R28 ;  /* 0x0000002a1028723c */ /* 0x040ff0000000181c */
[C---:B------:R-:W-:Y:S08]  /*a000*/  HMMA.16816.F32 R32, R16.reuse, R56, R24 ;  /* 0x000000381020723c */ /* 0x040ff00000001818 */
[C---:B------:R-:W-:Y:S01]  /*a010*/  HMMA.16816.F32 R28, R16.reuse, R58, R20 ;  /* 0x0000003a101c723c */ /* 0x040fe20000001814 */
[----:B------:R-:W-:Y:S07]  /*a020*/  LDSM.16.M88.4 R56, [R201] ;  /* 0x00000000c938783b */ /* 0x000fee0000000200 */
[C---:B------:R-:W-:Y:S08]  /*a030*/  HMMA.16816.F32 R24, R16.reuse, R64, R36 ;  /* 0x000000401018723c */ /* 0x040ff00000001824 */
[----:B------:R-:W-:Y:S01]  /*a040*/  HMMA.16816.F32 R20, R16, R66, R44 ;  /* 0x000000421014723c */ /* 0x000fe2000000182c */
[----:B------:R-:W2:Y:S04]  /*a050*/  LDSM.16.M88.4 R16, [R206] ;  /* 0x00000000ce10783b */ /* 0x000ea80000000200 */
[----:B------:R-:W3:Y:S03]  /*a060*/  LDSM.16.M88.4 R64, [R201+0x800] ;  /* 0x00080000c940783b */ /* 0x000ee60000000200 */
[C---:B-1----:R-:W-:Y:S01]  /*a070*/  HMMA.16816.F32 R44, R12.reuse, R52, R48 ;  /* 0x000000340c2c723c */ /* 0x042fe20000001830 */
[----:B------:R-:W-:Y:S07]  /*a080*/  LDSM.16.M88.4 R48, [R196+0xb880] ;  /* 0x00b88000c430783b */ /* 0x000fee0000000200 */
        /* <DEDUP_REMOVED lines=38> */
[----:B------:R-:W2:Y:S07]  /*a2f0*/  LDSM.16.M88.4 R16, [R206+0x4000] ;  /* 0x00400000ce10783b */ /* 0x000eae0000000200 */
        /* <DEDUP_REMOVED lines=41> */
[C---:B------:R-:W-:Y:S01]  /*a590*/  HMMA.16816.F32 R36, R12.reuse, R46, R36 ;  /* 0x0000002e0c24723c */ /* 0x040fe20000001824 */
[----:B------:R-:W-:Y:S07]  /*a5a0*/  LDSM.16.M88.4 R44, [R203+0x4800] ;  /* 0x00480000cb2c783b */ /* 0x000fee0000000200 */
[C---:B---3--:R-:W-:Y:S08]  /*a5b0*/  HMMA.16816.F32 R32, R12.reuse, R56, R32 ;  /* 0x000000380c20723c */ /* 0x048ff00000001820 */
        /* <DEDUP_REMOVED lines=12> */
[C---:B----4-:R-:W-:Y:S08]  /*a680*/  HMMA.16816.F32 R24, R16.reuse, R68, R24 ;  /* 0x000000441018723c */ /* 0x050ff00000001818 */
[----:B------:R-:W-:Y:S01]  /*a690*/  HMMA.16816.F32 R16, R16, R70, R20 ;  /* 0x000000461010723c */ /* 0x000fe20000001814 */
[----:B------:R-:W2:Y:S04]  /*a6a0*/  LDSM.16.M88.4 R20, [R204+0xc000] ;  /* 0x00c00000cc14783b */ /* 0x000ea80000000200 */
[----:B------:R-:W4:Y:S03]  /*a6b0*/  LDSM.16.M88.4 R68, [R203+0x5800] ;  /* 0x00580000cb44783b */ /* 0x000f260000000200 */
[C---:B-1----:R-:W-:Y:S08]  /*a6c0*/  HMMA.16816.F32 R40, R12.reuse, R48, R40 ;  /* 0x000000300c28723c */ /* 0x042ff00000001828 */
[C---:B------:R-:W-:Y:S01]  /*a6d0*/  HMMA.16816.F32 R36, R12.reuse, R50, R36 ;  /* 0x000000320c24723c */ /* 0x040fe20000001824 */
        /* <DEDUP_REMOVED lines=16> */
[----:B------:R-:W2:Y:S01]  /*a7e0*/  LDSM.16.M88.4 R12, [R206+0xc000] ;  /* 0x00c00000ce0c783b */ /* 0x000ea20000000200 */
[----:B------:R-:W-:-:S06]  /*a7f0*/  DEPBAR.LE SB0, 0x0 ;  /* 0x000080000000791a */ /* 0x000fcc0000000000 */
[C---:B-1----:R-:W-:Y:S08]  /*a800*/  HMMA.16816.F32 R40, R16.reuse, R56, R40 ;  /* 0x000000381028723c */ /* 0x042ff00000001828 */
[C---:B------:R-:W-:Y:S08]  /*a810*/  HMMA.16816.F32 R36, R16.reuse, R58, R36 ;  /* 0x0000003a1024723c */ /* 0x040ff00000001824 */
[C---:B------:R-:W-:Y:S08]  /*a820*/  HMMA.16816.F32 R32, R16.reuse, R60, R32 ;  /* 0x0000003c1020723c */ /* 0x040ff00000001820 */
[C---:B------:R-:W-:Y:S08]  /*a830*/  HMMA.16816.F32 R28, R16.reuse, R62, R28 ;  /* 0x0000003e101c723c */ /* 0x040ff0000000181c */
[C---:B---3--:R-:W-:Y:S08]  /*a840*/  HMMA.16816.F32 R24, R16.reuse, R64, R24 ;  /* 0x000000401018723c */ /* 0x048ff00000001818 */
        /* <DEDUP_REMOVED lines=8> */
[----:B------:R-:W-:Y:S01]  /*a8d0*/  @!UPT UIADD3 URZ, URZ, URZ, URZ ;  /* 0x0000003f3f3ff290 */ /* 0x000fe2000fffe03f */
[----:B------:R-:W-:Y:S11]  /*a8e0*/  @!P0 BRA `(.L_x_2967) ;  /* 0x000005b000008947 */ /* 0x000ff60003800000 */
[----:B------:R-:W-:Y:S01]  /*a8f0*/  IMAD.MOV.U32 R0, RZ, RZ, 0x1 ;  /* 0x00000001ff007424 */ /* 0x000fe200078e00ff */
        /* <DEDUP_REMOVED lines=34> */
.L_x_3087:
[----:B------:R-:W-:Y:S05]  /*ab20*/  BRA.DIV ~URZ, `(.L_x_2969) ;  /* 0x000102e27f007947 */ /* 0x000fea000b800000 */
[----:B------:R3:W4:Y:S02]  /*ab30*/  SHFL.IDX PT, R0, R8, RZ, 0x181f ;  /* 0x00181fff08007589 */ /* 0x00072400000e0000 */
.L_x_3088:
[----:B------:R-:W-:Y:S01]  /*ab40*/  BSSY B0, `(.L_x_2970) ;  /* 0x0000019000007945 */ /* 0x000fe20003800000 */
[----:B------:R-:W-:Y:S05]  /*ab50*/  @!P0 BRA `(.L_x_2971) ;  /* 0x0000017000008947 */ /* 0x000fea0003800000 */
[----:B------:R-:W-:Y:S02]  /*ab60*/  SHF.R.S32.HI R2, RZ, 0x1f, R219 ;  /* 0x0000001fff027819 */ /* 0x000fe400000114db */
[C---:B----4-:R-:W-:Y:S02]  /*ab70*/  LEA R16, P0, R219.reuse, R0, 0x1 ;  /* 0x00000000db107211 */ /* 0x050fe400078008ff */
[C---:B------:R-:W-:Y:S02]  /*ab80*/  IADD3 R20, R219.reuse, 0x40, RZ ;  /* 0x00000040db147810 */ /* 0x040fe40007ffe0ff */
[----:B--2---:R-:W-:-:S02]  /*ab90*/  LEA.HI.X R17, R219, R4, R2, 0x1, P0 ;  /* 0x00000004db117211 */ /* 0x004fc400000f0c02 */
[C---:B------:R-:W-:Y:S02]  /*aba0*/  LEA R14, P0, R248.reuse, R0, 0x1 ;  /* 0x00000000f80e7211 */ /* 0x040fe400078008ff */
        /* <DEDUP_REMOVED lines=18> */
.L_x_2971:
[----:B------:R-:W-:Y:S05]  /*acd0*/  BSYNC B0 ;  /* 0x0000000000007941 */ /* 0x000fea0003800000 */
.L_x_2970:
[----:B------:R-:W-:Y:S05]  /*ace0*/  BRA.DIV ~URZ, `(.L_x_2972) ;  /* 0x000101a27f007947 */ /* 0x000fea000b800000 */
[----:B--2---:R2:W1:Y:S04]  /*acf0*/  SHFL.IDX PT, R4, R7, 0x1, 0x181f ;  /* 0x00381f0007047f89 */ /* 0x00446800000e0000 */
[----:B----4-:R2:W4:Y:S02]  /*ad00*/  SHFL.IDX PT, R0, R8, 0x1, 0x181f ;  /* 0x00381f0008007f89 */ /* 0x01052400000e0000 */
.L_x_3089:
[----:B------:R-:W-:-:S13]  /*ad10*/  ISETP.GE.AND P0, PT, R11, 0x21, PT ;  /* 0x000000210b00780c */ /* 0x000fda0003f06270 */
[----:B------:R-:W-:Y:S05]  /*ad20*/  @!P0 BRA `(.L_x_2967) ;  /* 0x0000017000008947 */ /* 0x000fea0003800000 */
[----:B------:R-:W-:Y:S02]  /*ad30*/  SHF.R.S32.HI R2, RZ, 0x1f, R219 ;  /* 0x0000001fff027819 */ /* 0x000fe400000114db */
[C---:B----4-:R-:W-:Y:S02]  /*ad40*/  LEA R16, P0, R219.reuse, R0, 0x1 ;  /* 0x00000000db107211 */ /* 0x050fe400078008ff */
[C---:B------:R-:W-:Y:S02]  /*ad50*/  IADD3 R18, R219.reuse, 0x40, RZ ;  /* 0x00000040db127810 */ /* 0x040fe40007ffe0ff */
[C---:B-1----:R-:W-:Y:S02]  /*ad60*/  LEA.HI.X R17, R219.reuse, R4, R2, 0x1, P0 ;  /* 0x00000004db117211 */ /* 0x042fe400000f0c02 */
        /* <DEDUP_REMOVED lines=19> */
.L_x_2967:
[----:B------:R-:W-:Y:S05]  /*aea0*/  BSYNC B1 ;  /* 0x0000000000017941 */ /* 0x000fea0003800000 */
.L_x_2966:
[----:B------:R-:W5:Y:S01]  /*aeb0*/  LDL R11, [R1+0x4] ;  /* 0x00000400010b7983 */ /* 0x000f620000100800 */
[----:B----4-:R-:W-:Y:S01]  /*aec0*/  SHF.R.S32.HI R0, RZ, 0x1f, R76 ;  /* 0x0000001fff007819 */ /* 0x010fe2000001144c */
[----:B-1----:R-:W-:Y:S01]  /*aed0*/  IMAD.MOV.U32 R13, RZ, RZ, 0x1 ;  /* 0x00000001ff0d7424 */ /* 0x002fe200078e00ff */
        /* <DEDUP_REMOVED lines=8> */
[----:B--2---:R-:W-:Y:S01]  /*af60*/  SHF.R.S32.HI R7, RZ, 0x1f, R0 ;  /* 0x0000001fff077819 */ /* 0x004fe20000011400 */
[----:B------:R-:W-:Y:S01]  /*af70*/  IMAD.IADD R0, R76, 0x1, -R3 ;  /* 0x000000014c007824 */ /* 0x000fe200078e0a03 */
[----:B------:R-:W-:Y:S02]  /*af80*/  ISETP.NE.AND P0, PT, R13, c[0x0][0x2c4], PT ;  /* 0x0000b1000d007a0c */ /* 0x000fe40003f05270 */
[----:B------:R-:W-:-:S02]  /*af90*/  LEA.HI R7, R7, R4, RZ, 0x3 ;  /* 0x0000000407077211 */ /* 0x000fc400078f18ff */
[----:B------:R-:W-:Y:S02]  /*afa0*/  LEA.HI R3, R2, R2, RZ, 0x1 ;  /* 0x0000000202037211 */ /* 0x000fe400078f08ff */
[----:B------:R-:W-:Y:S02]  /*afb0*/  SHF.R.S32.HI R12, RZ, 0x1f, R0 ;  /* 0x0000001fff0c7819 */ /* 0x000fe40000011400 */
[----:B---3--:R-:W-:Y:S02]  /*afc0*/  LOP3.LUT R8, R7, 0xffffff8, RZ, 0xc0, !PT ;  /* 0x0ffffff807087812 */ /* 0x008fe400078ec0ff */
        /* <DEDUP_REMOVED lines=13> */
[----:B-----5:R-:W-:-:S05]  /*b0a0*/  IMAD R2, R11, 0x80, R239 ;  /* 0x000000800b027824 */ /* 0x020fca00078e02ef */
        /* <DEDUP_REMOVED lines=9> */
.L_x_3090:
[----:B------:R-:W-:Y:S01]  /*b140*/  IMAD.MOV.U32 R16, RZ, RZ, 0x1 ;  /* 0x00000001ff107424 */ /* 0x000fe200078e00ff */
[----:B------:R-:W-:Y:S01]  /*b150*/  LOP3.LUT R208, R208, 0xffffefff, RZ, 0xc0, !PT ;  /* 0xffffefffd0d07812 */ /* 0x000fe200078ec0ff */
[--C-:B--2---:R-:W-:Y:S02]  /*b160*/  IMAD.IADD R2, R8, 0x1, R3.reuse ;  /* 0x0000000108027824 */ /* 0x104fe400078e0203 */
[----:B------:R-:W-:Y:S01]  /*b170*/  IMAD.IADD R0, R7, 0x1, R3 ;  /* 0x0000000107007824 */ /* 0x000fe200078e0203 */
[----:B------:R-:W-:Y:S02]  /*b180*/  ISETP.LE.AND P0, PT, R16, c[0x0][0x32c], PT ;  /* 0x0000cb0010007a0c */ /* 0x000fe40003f03270 */
[----:B------:R-:W-:-:S11]  /*b190*/  IMNMX R2, R12, R2, PT ;  /* 0x000000020c027217 */ /* 0x000fd60003800200 */
[----:B------:R-:W-:Y:S01]  /*b1a0*/  @P0 LOP3.LUT R208, R208, 0x1000, RZ, 0xfc, !PT ;  /* 0x00001000d0d00812 */ /* 0x000fe200078efcff */
[----:B------:R-:W-:Y:S05]  /*b1b0*/  @!P0 BRA `(.L_x_2974) ;  /* 0x0000012000008947 */ /* 0x000fea0003800000 */
[----:B------:R-:W-:Y:S01]  /*b1c0*/  IADD3 R3, -R231, R5, R3 ;  /* 0x00000005e7037210 */ /* 0x000fe20007ffe103 */
        /* <DEDUP_REMOVED lines=9> */
.L_x_2976:
[----:B------:R-:W-:-:S13]  /*b260*/  ISETP.NE.AND P0, PT, R16, c[0x0][0x32c], PT ;  /* 0x0000cb0010007a0c */ /* 0x000fda0003f05270 */
[----:B------:R-:W-:-:S05]  /*b270*/  @P0 IMAD.HI.U32 R11, R3, c[0x0][0x330], RZ ;  /* 0x0000cc00030b0a27 */ /* 0x000fca00078e00ff */
[----:B------:R-:W-:Y:S02]  /*b280*/  @P0 SHF.R.U32.HI R3, RZ, c[0x0][0x334], R11 ;  /* 0x0000cd00ff030a19 */ /* 0x000fe4000001160b */
.L_x_2977:
[----:B------:R-:W-:Y:S05]  /*b290*/  BSYNC B0 ;  /* 0x0000000000007941 */ /* 0x000fea0003800000 */
.L_x_2975:
[----:B------:R-:W-:-:S05]  /*b2a0*/  IMAD R3, R3, c[0x0][0x32c], R13 ;  /* 0x0000cb0003037a24 */ /* 0x000fca00078e020d */
[----:B------:R-:W-:Y:S02]  /*b2b0*/  IADD3 R11, R3, c[0x0][0x32c], RZ ;  /* 0x0000cb00030b7a10 */ /* 0x000fe40007ffe0ff */
[----:B------:R-:W-:Y:S02]  /*b2c0*/  IMNMX R0, R0, R3, !PT ;  /* 0x0000000300007217 */ /* 0x000fe40007800200 */
[----:B------:R-:W-:Y:S02]  /*b2d0*/  IMNMX R2, R2, R11, PT ;  /* 0x0000000b02027217 */ /* 0x000fe40003800200 */
.L_x_2974:
[----:B------:R-:W-:Y:S02]  /*b2e0*/  ISETP.GE.AND P0, PT, R112, 0x2, PT ;  /* 0x000000027000780c */ /* 0x000fe40003f06270 */
        /* <DEDUP_REMOVED lines=15> */
[----:B------:R-:W-:Y:S02]  /*b3e0*/  ISETP.GE.AND P2, PT, R112, 0x21, PT ;  /* 0x000000217000780c */ /* 0x000fe40003f46270 */
[----:B------:R-:W-:Y:S02]  /*b3f0*/  FSEL R20, R52, -INF , !P0 ;  /* 0xff80000034147808 */ /* 0x000fe40004000000 */
[----:B------:R-:W-:Y:S02]  /*b400*/  ISETP.GT.AND P0, PT, R0, 0x9, !P1 ;  /* 0x000000090000780c */ /* 0x000fe40004f04270 */
[----:B------:R-:W-:Y:S02]  /*b410*/  LOP3.LUT R208, R208, 0xfffffffe, RZ, 0xc0, !PT ;  /* 0xfffffffed0d07812 */ /* 0x000fe400078ec0ff */
[----:B------:R-:W-:Y:S02]  /*b420*/  ISETP.LT.OR P0, PT, R2, 0xa, P0 ;  /* 0x0000000a0200780c */ /* 0x000fe40000701670 */
[----:B------:R-:W-:-:S02]  /*b430*/  @P1 LOP3.LUT R208, R208, 0x1, RZ, 0xfc, !PT ;  /* 0x00000001d0d01812 */ /* 0x000fc400078efcff */
[----:B------:R-:W-:Y:S02]  /*b440*/  FSEL R23, R53, -INF , !P0 ;  /* 0xff80000035177808 */ /* 0x000fe40004000000 */
[----:B------:R-:W-:Y:S02]  /*b450*/  ISETP.GT.AND P0, PT, R0, 0x10, !P6 ;  /* 0x000000100000780c */ /* 0x000fe40007704270 */
[----:B------:R-:W-:Y:S02]  /*b460*/  ISETP.GE.AND P1, PT, R112, 0x22, PT ;  /* 0x000000227000780c */ /* 0x000fe40003f26270 */
        /* <DEDUP_REMOVED lines=18> */
[----:B------:R-:W-:-:S13]  /*b590*/  ISETP.GE.AND P0, PT, R112, 0x29, PT ;  /* 0x000000297000780c */ /* 0x000fda0003f06270 */
[----:B------:R-:W-:Y:S02]  /*b5a0*/  @P0 LOP3.LUT R208, R208, 0x8, RZ, 0xfc, !PT ;  /* 0x00000008d0d00812 */ /* 0x000fe400078efcff */
[----:B------:R-:W-:Y:S02]  /*b5b0*/  ISETP.GT.AND P0, PT, R0, 0x28, !P0 ;  /* 0x000000280000780c */ /* 0x000fe40004704270 */
[----:B------:R-:W-:Y:S02]  /*b5c0*/  LOP3.LUT R208, R208, 0xfffffffb, RZ, 0xc0, !PT ;  /* 0xfffffffbd0d07812 */ /* 0x000fe400078ec0ff */
[----:B------:R-:W-:-:S04]  /*b5d0*/  ISETP.LT.OR P0, PT, R2, 0x29, P0 ;  /* 0x000000290200780c */ /* 0x000fc80000701670 */
[----:B------:R-:W-:Y:S02]  /*b5e0*/  FSEL R33, R44, -INF , !P0 ;  /* 0xff8000002c217808 */ /* 0x000fe40004000000 */
[----:B------:R-:W-:-:S13]  /*b5f0*/  ISETP.GE.AND P0, PT, R112, 0x1, PT ;  /* 0x000000017000780c */ /* 0x000fda0003f06270 */
[----:B------:R-:W-:Y:S02]  /*b600*/  @P0 LOP3.LUT R208, R208, 0x4, RZ, 0xfc, !PT ;  /* 0x00000004d0d00812 */ /* 0x000fe400078efcff */
[----:B------:R-:W-:Y:S02]  /*b610*/  ISETP.GT.AND P0, PT, R0, RZ, !P0 ;  /* 0x000000ff0000720c */ /* 0x000fe40004704270 */
[----:B------:R-:W-:Y:S02]  /*b620*/  LOP3.LUT R208, R208, 0xffffffef, RZ, 0xc0, !PT ;  /* 0xffffffefd0d07812 */ /* 0x000fe400078ec0ff */
        /* <DEDUP_REMOVED lines=8> */
[----:B------:R2:W3:Y:S02]  /*b6b0*/  SHFL.IDX PT, R3, R4, 0x1, 0x1c1f ;  /* 0x003c1f0004037f89 */ /* 0x0004e400000e0000 */
.L_x_3091:
[----:B------:R-:W-:Y:S01]  /*b6c0*/  ISETP.LE.AND P0, PT, R16, c[0x0][0x32c], PT ;  /* 0x0000cb0010007a0c */ /* 0x000fe20003f03270 */
[--C-:B---3--:R-:W-:Y:S02]  /*b6d0*/  IMAD.IADD R2, R8, 0x1, R3.reuse ;  /* 0x0000000108027824 */ /* 0x108fe400078e0203 */
[----:B------:R-:W-:-:S03]  /*b6e0*/  IMAD.IADD R0, R7, 0x1, R3 ;  /* 0x0000000107007824 */ /* 0x000fc600078e0203 */
[----:B------:R-:W-:-:S07]  /*b6f0*/  IMNMX R2, R12, R2, PT ;  /* 0x000000020c027217 */ /* 0x000fce0003800200 */
[----:B------:R-:W-:Y:S05]  /*b700*/  @!P0 BRA `(.L_x_2979) ;  /* 0x0000014000008947 */ /* 0x000fea0003800000 */
[----:B------:R-:W-:Y:S01]  /*b710*/  IADD3 R3, -R231, R5, R3 ;  /* 0x00000005e7037210 */ /* 0x000fe20007ffe103 */
[----:B------:R-:W-:Y:S03]  /*b720*/  BSSY B0, `(.L_x_2980) ;  /* 0x000000e000007945 */ /* 0x000fe60003800000 */
[----:B------:R-:W-:-:S13]  /*b730*/  ISETP.GT.AND P0, PT, R3, -0x1, PT ;  /* 0xffffffff0300780c */ /* 0x000fda0003f04270 */
[----:B------:R-:W-:Y:S05]  /*b740*/  @P0 BRA `(.L_x_2981) ;  /* 0x0000007000000947 */ /* 0x000fea0003800000 */
[----:B-12---:R-:W-:Y:S01]  /*b750*/  IMAD.MOV.U32 R4, RZ, RZ, 0x1 ;  /* 0x00000001ff047424 */ /* 0x006fe200078e00ff */
[----:B------:R-:W-:-:S04]  /*b760*/  LOP3.LUT R3, RZ, R3, RZ, 0x33, !PT ;  /* 0x00000003ff037212 */ /* 0x000fc800078e33ff */
[----:B------:R-:W-:-:S13]  /*b770*/  ISETP.NE.AND P0, PT, R4, c[0x0][0x32c], PT ;  /* 0x0000cb0004007a0c */ /* 0x000fda0003f05270 */
[----:B------:R-:W-:-:S05]  /*b780*/  @P0 IMAD.HI.U32 R4, R3, c[0x0][0x330], RZ ;  /* 0x0000cc0003040a27 */ /* 0x000fca00078e00ff */
[----:B------:R-:W-:-:S04]  /*b790*/  @P0 SHF.R.U32.HI R3, RZ, c[0x0][0x334], R4 ;  /* 0x0000cd00ff030a19 */ /* 0x000fc80000011604 */
[----:B------:R-:W-:Y:S01]  /*b7a0*/  LOP3.LUT R3, RZ, R3, RZ, 0x33, !PT ;  /* 0x00000003ff037212 */ /* 0x000fe200078e33ff */
[----:B------:R-:W-:Y:S05]  /*b7b0*/  BRA `(.L_x_2982) ;  /* 0x0000004000007947 */ /* 0x000fea0003800000 */
.L_x_2981:
[----:B-12---:R-:W-:-:S04]  /*b7c0*/  MOV R4, 0x1 ;  /* 0x0000000100047802 */ /* 0x006fc80000000f00 */
[----:B------:R-:W-:-:S13]  /*b7d0*/  ISETP.NE.AND P0, PT, R4, c[0x0][0x32c], PT ;  /* 0x0000cb0004007a0c */ /* 0x000fda0003f05270 */
[----:B------:R-:W-:-:S05]  /*b7e0*/  @P0 IMAD.HI.U32 R4, R3, c[0x0][0x330], RZ ;  /* 0x0000cc0003040a27 */ /* 0x000fca00078e00ff */
[----:B------:R-:W-:Y:S02]  /*b7f0*/  @P0 SHF.R.U32.HI R3, RZ, c[0x0][0x334], R4 ;  /* 0x0000cd00ff030a19 */ /* 0x000fe40000011604 */
.L_x_2982:
[----:B------:R-:W-:Y:S05]  /*b800*/  BSYNC B0 ;  /* 0x0000000000007941 */ /* 0x000fea0003800000 */
.L_x_2980:
[----:B------:R-:W-:-:S05]  /*b810*/  IMAD R3, R3, c[0x0][0x32c], R13 ;  /* 0x0000cb0003037a24 */ /* 0x000fca00078e020d */
[----:B------:R-:W-:Y:S02]  /*b820*/  IADD3 R4, R3, c[0x0][0x32c], RZ ;  /* 0x0000cb0003047a10 */ /* 0x000fe40007ffe0ff */
[----:B------:R-:W-:Y:S02]  /*b830*/  IMNMX R0, R0, R3, !PT ;  /* 0x0000000300007217 */ /* 0x000fe40007800200 */
[----:B------:R-:W-:Y:S02]  /*b840*/  IMNMX R2, R2, R4, PT ;  /* 0x0000000402027217 */ /* 0x000fe40003800200 */
.L_x_2979:
[----:B------:R-:W-:Y:S02]  /*b850*/  LOP3.LUT P0, RZ, R208, 0x2, RZ, 0xc0, !PT ;  /* 0x00000002d0ff7812 */ /* 0x000fe4000780c0ff */
        /* <DEDUP_REMOVED lines=13> */
[----:B------:R-:W-:Y:S02]  /*b930*/  ISETP.GT.AND P0, PT, R0, 0x10, !P6 ;  /* 0x000000100000780c */ /* 0x000fe40007704270 */
[----:B------:R-:W-:-:S02]  /*b940*/  LOP3.LUT P6, RZ, R208, 0x10, RZ, 0xc0, !PT ;  /* 0x00000010d0ff7812 */ /* 0x000fc400078cc0ff */
[----:B------:R-:W-:Y:S02]  /*b950*/  ISETP.LT.OR P0, PT, R2, 0x11, P0 ;  /* 0x000000110200780c */ /* 0x000fe40000701670 */
[----:B------:R-:W-:Y:S02]  /*b960*/  FMNMX.FTZ R152, R28, R152, !PT ;  /* 0x000000981c987209 */ /* 0x000fe40007810000 */
[----:B------:R-:W-:Y:S02]  /*b970*/  FSEL R16, R38, -INF , !P0 ;  /* 0xff80000026107808 */ /* 0x000fe40004000000 */
[----:B------:R-:W-:Y:S02]  /*b980*/  ISETP.GT.AND P0, PT, R0, 0x11, !P5 ;  /* 0x000000110000780c */ /* 0x000fe40006f04270 */
[----:B------:R-:W-:Y:S02]  /*b990*/  LOP3.LUT P5, RZ, R208, 0x8, RZ, 0xc0, !PT ;  /* 0x00000008d0ff7812 */ /* 0x000fe400078ac0ff */
[----:B------:R-:W-:-:S02]  /*b9a0*/  ISETP.LT.OR P0, PT, R2, 0x12, P0 ;  /* 0x000000120200780c */ /* 0x000fc40000701670 */
[----:B------:R-:W-:Y:S02]  /*b9b0*/  FMNMX.FTZ R152, R29, R152, !PT ;  /* 0x000000981d987209 */ /* 0x000fe40007810000 */
[----:B------:R-:W-:Y:S02]  /*b9c0*/  FSEL R18, R39, -INF , !P0 ;  /* 0xff80000027127808 */ /* 0x000fe40004000000 */
[----:B------:R-:W-:Y:S02]  /*b9d0*/  ISETP.GT.AND P0, PT, R0, 0x18, !P4 ;  /* 0x000000180000780c */ /* 0x000fe40006704270 */
[----:B------:R-:W-:Y:S02]  /*b9e0*/  LOP3.LUT P4, RZ, R208, 0x4, RZ, 0xc0, !PT ;  /* 0x00000004d0ff7812 */ /* 0x000fe4000788c0ff */
[----:B------:R-:W-:Y:S02]  /*b9f0*/  ISETP.LT.OR P0, PT, R2, 0x19, P0 ;  /* 0x000000190200780c */ /* 0x000fe40000701670 */
[----:B------:R-:W-:-:S02]  /*ba00*/  FMNMX.FTZ R152, R31, R152, !PT ;  /* 0x000000981f987209 */ /* 0x000fc40007810000 */
[----:B------:R-:W-:Y:S02]  /*ba10*/  FSEL R19, R50, -INF , !P0 ;  /* 0xff80000032137808 */ /* 0x000fe40004000000 */
[----:B------:R-:W-:Y:S02]  /*ba20*/  ISETP.GT.AND P0, PT, R0, 0x19, !P3 ;  /* 0x000000190000780c */ /* 0x000fe40005f04270 */
[----:B------:R-:W-:Y:S02]  /*ba30*/  LOP3.LUT P3, RZ, R208, 0x20, RZ, 0xc0, !PT ;  /* 0x00000020d0ff7812 */ /* 0x000fe4000786c0ff */
[----:B------:R-:W-:Y:S02]  /*ba40*/  ISETP.LT.OR P0, PT, R2, 0x1a, P0 ;  /* 0x0000001a0200780c */ /* 0x000fe40000701670 */
[----:B------:R-:W-:Y:S02]  /*ba50*/  FMNMX.FTZ R152, R33, R152, !PT ;  /* 0x0000009821987209 */ /* 0x000fe40007810000 */
[----:B------:R-:W-:-:S02]  /*ba60*/  FSEL R21, R51, -INF , !P0 ;  /* 0xff80000033157808 */ /* 0x000fc40004000000 */
[----:B------:R-:W-:Y:S02]  /*ba70*/  ISETP.GT.AND P0, PT, R0, 0x20, !P2 ;  /* 0x000000200000780c */ /* 0x000fe40005704270 */
[----:B------:R-:W-:Y:S02]  /*ba80*/  FMNMX.FTZ R152, R32, R152, !PT ;  /* 0x0000009820987209 */ /* 0x000fe40007810000 */
        /* <DEDUP_REMOVED lines=29> */
[----:B------:R3:W4:Y:S02]  /*bc60*/  SHFL.BFLY PT, R0, R152, 0x2, 0x1f ;  /* 0x0c401f0098007f89 */ /* 0x00072400000e0000 */
.L_x_3092:
[----:B---34-:R-:W-:Y:S01]  /*bc70*/  FMNMX.FTZ R152, R152, R0, !PT ;  /* 0x0000000098987209 */ /* 0x018fe20007810000 */
[----:B------:R-:W-:Y:S05]  /*bc80*/  BRA.DIV ~URZ, `(.L_x_2984) ;  /* 0x0000f4427f007947 */ /* 0x000fea000b800000 */
[----:B------:R-:W3:Y:S04]  /*bc90*/  SHFL.BFLY PT, R0, R7, 0x2, 0x1f ;  /* 0x0c401f0007007f89 */ /* 0x000ee800000e0000 */
[----:B------:R-:W4:Y:S01]  /*bca0*/  SHFL.BFLY PT, R2, R152, 0x1, 0x1f ;  /* 0x0c201f0098027f89 */ /* 0x000f2200000e0000 */
[----:B---3--:R-:W-:Y:S02]  /*bcb0*/  FMNMX.FTZ R7, R7, R0, !PT ;  /* 0x0000000007077209 */ /* 0x008fe40007810000 */
[----:B----4-:R-:W-:-:S03]  /*bcc0*/  FMNMX.FTZ R152, R152, R2, !PT ;  /* 0x0000000298987209 */ /* 0x010fc60007810000 */
[----:B------:R3:W4:Y:S04]  /*bcd0*/  SHFL.BFLY PT, R3, R7, 0x1, 0x1f ;  /* 0x0c201f0007037f89 */ /* 0x00072800000e0000 */
.L_x_3093:
[C---:B------:R-:W-:Y:S01]  /*bce0*/  FMUL.FTZ R0, R152.reuse, c[0x0][0x2d0] ;  /* 0x0000b40098007a20 */ /* 0x040fe20000410000 */
[----:B------:R-:W-:Y:S01]  /*bcf0*/  FSETP.NEU.FTZ.AND P0, PT, R152, -INF , PT ;  /* 0xff8000009800780b */ /* 0x000fe20003f1d000 */
[----:B------:R-:W-:Y:S01]  /*bd00*/  WARPSYNC 0xffffffff ;  /* 0xffffffff00007948 */ /* 0x000fe20003800000 */
[----:B---34-:R-:W-:Y:S02]  /*bd10*/  FMNMX.FTZ R7, R3, R7, !PT ;  /* 0x0000000703077209 */ /* 0x018fe40007810000 */
[----:B------:R-:W-:Y:S02]  /*bd20*/  FSEL R0, R0, RZ, P0 ;  /* 0x000000ff00007208 */ /* 0x000fe40000000000 */
[C---:B------:R-:W-:Y:S01]  /*bd30*/  FSETP.NEU.FTZ.AND P0, PT, R7.reuse, -INF , PT ;  /* 0xff8000000700780b */ /* 0x040fe20003f1d000 */
[----:B------:R-:W-:Y:S01]  /*bd40*/  FMUL.FTZ R3, R7, c[0x0][0x2d0] ;  /* 0x0000b40007037a20 */ /* 0x000fe20000410000 */
[----:B------:R-:W-:Y:S01]  /*bd50*/  SHF.L.U32 R197, R10, 0x1, RZ ;  /* 0x000000010ac57819 */ /* 0x000fe200000006ff */
[----:B------:R-:W-:-:S04]  /*bd60*/  FFMA.FTZ R2, R14, c[0x0][0x2d0], -R0 ;  /* 0x0000b4000e027a23 */ /* 0x000fc80000010800 */
[----:B------:R3:W-:Y:S02]  /*bd70*/  MUFU.EX2 R40, R2 ;  /* 0x0000000200287308 */ /* 0x0007e40000000800 */
[----:B---3--:R-:W-:-:S06]  /*bd80*/  FFMA.FTZ R2, R15, c[0x0][0x2d0], -R0 ;  /* 0x0000b4000f027a23 */ /* 0x008fcc0000010800 */
[----:B------:R3:W4:Y:S02]  /*bd90*/  MUFU.EX2 R38, R2 ;  /* 0x0000000200267308 */ /* 0x0007240000000800 */
[----:B---3--:R-:W-:-:S06]  /*bda0*/  FFMA.FTZ R2, R20, c[0x0][0x2d0], -R0 ;  /* 0x0000b40014027a23 */ /* 0x008fcc0000010800 */
[----:B------:R3:W5:Y:S02]  /*bdb0*/  MUFU.EX2 R39, R2 ;  /* 0x0000000200277308 */ /* 0x0007640000000800 */
[----:B---3--:R-:W-:-:S06]  /*bdc0*/  FFMA.FTZ R2, R23, c[0x0][0x2d0], -R0 ;  /* 0x0000b40017027a23 */ /* 0x008fcc0000010800 */
[----:B------:R3:W1:Y:S02]  /*bdd0*/  MUFU.EX2 R14, R2 ;  /* 0x00000002000e7308 */ /* 0x0006640000000800 */
[----:B---3--:R-:W-:-:S06]  /*bde0*/  FFMA.FTZ R2, R25, c[0x0][0x2d0], -R0 ;  /* 0x0000b40019027a23 */ /* 0x008fcc0000010800 */
[----:B------:R3:W2:Y:S02]  /*bdf0*/  MUFU.EX2 R37, R2 ;  /* 0x0000000200257308 */ /* 0x0006a40000000800 */
[----:B---3--:R-:W-:-:S06]  /*be00*/  FFMA.FTZ R2, R26, c[0x0][0x2d0], -R0 ;  /* 0x0000b4001a027a23 */ /* 0x008fcc0000010800 */
[----:B------:R3:W-:Y:S02]  /*be10*/  MUFU.EX2 R35, R2 ;  /* 0x0000000200237308 */ /* 0x0007e40000000800 */
        /* <DEDUP_REMOVED lines=10> */
[----:B---3--:R-:W-:Y:S01]  /*bec0*/  FFMA.FTZ R2, R32, c[0x0][0x2d0], -R0 ;  /* 0x0000b40020027a23 */ /* 0x008fe20000010800 */
[----:B------:R-:W-:Y:S01]  /*bed0*/  FSEL R0, R3, RZ, P0 ;  /* 0x000000ff03007208 */ /* 0x000fe20000000000 */
[----:B----4-:R-:W-:-:S04]  /*bee0*/  FADD.FTZ R3, R40, R38 ;  /* 0x0000002628037221 */ /* 0x010fc80000010000 */
[----:B------:R3:W-:Y:S01]  /*bef0*/  MUFU.EX2 R134, R2 ;  /* 0x0000000200867308 */ /* 0x0007e20000000800 */
[----:B-----5:R-:W-:-:S04]  /*bf00*/  FADD.FTZ R3, R39, R3 ;  /* 0x0000000327037221 */ /* 0x020fc80000010000 */
[C---:B-1----:R-:W-:Y:S01]  /*bf10*/  FADD.FTZ R3, R14.reuse, R3 ;  /* 0x000000030e037221 */ /* 0x042fe20000010000 */
[----:B------:R-:W-:-:S03]  /*bf20*/  F2FP.PACK_AB R14, R14, R39 ;  /* 0x000000270e0e723e */ /* 0x000fc600000000ff */
[----:B--2---:R-:W-:Y:S02]  /*bf30*/  FADD.FTZ R3, R37, R3 ;  /* 0x0000000325037221 */ /* 0x004fe40000010000 */
[----:B---3--:R-:W-:-:S04]  /*bf40*/  FFMA.FTZ R2, R8, c[0x0][0x2d0], -R0 ;  /* 0x0000b40008027a23 */ /* 0x008fc80000010800 */
[----:B------:R1:W-:Y:S02]  /*bf50*/  MUFU.EX2 R27, R2 ;  /* 0x00000002001b7308 */ /* 0x0003e40000000800 */
[----:B-1----:R-:W-:-:S06]  /*bf60*/  FFMA.FTZ R2, R11, c[0x0][0x2d0], -R0 ;  /* 0x0000b4000b027a23 */ /* 0x002fcc0000010800 */
[----:B------:R1:W2:Y:S02]  /*bf70*/  MUFU.EX2 R26, R2 ;  /* 0x00000002001a7308 */ /* 0x0002a40000000800 */
[----:B-1----:R-:W-:Y:S01]  /*bf80*/  FFMA.FTZ R2, R12, c[0x0][0x2d0], -R0 ;  /* 0x0000b4000c027a23 */ /* 0x002fe20000010800 */
[----:B------:R-:W-:Y:S01]  /*bf90*/  F2FP.PACK_AB R12, R38, R40 ;  /* 0x00000028260c723e */ /* 0x000fe200000000ff */
[----:B--2---:R-:W-:-:S04]  /*bfa0*/  FADD.FTZ R4, R27, R26 ;  /* 0x0000001a1b047221 */ /* 0x004fc80000010000 */
[----:B------:R1:W2:Y:S02]  /*bfb0*/  MUFU.EX2 R25, R2 ;  /* 0x0000000200197308 */ /* 0x0002a40000000800 */
[----:B-1----:R-:W-:Y:S01]  /*bfc0*/  FFMA.FTZ R2, R13, c[0x0][0x2d0], -R0 ;  /* 0x0000b4000d027a23 */ /* 0x002fe20000010800 */
[----:B------:R-:W-:Y:S01]  /*bfd0*/  F2FP.PACK_AB R13, R26, R27 ;  /* 0x0000001b1a0d723e */ /* 0x000fe200000000ff */
[----:B--2---:R-:W-:-:S04]  /*bfe0*/  FADD.FTZ R4, R25, R4 ;  /* 0x0000000419047221 */ /* 0x004fc80000010000 */
[----:B------:R1:W2:Y:S02]  /*bff0*/  MUFU.EX2 R15, R2 ;  /* 0x00000002000f7308 */ /* 0x0002a40000000800 */
[----:B-1----:R-:W-:Y:S01]  /*c000*/  FFMA.FTZ R2, R16, c[0x0][0x2d0], -R0 ;  /* 0x0000b40010027a23 */ /* 0x002fe20000010800 */
[----:B------:R-:W-:Y:S01]  /*c010*/  F2FP.PACK_AB R16, R35, R37 ;  /* 0x000000252310723e */ /* 0x000fe200000000ff */
[C---:B--2---:R-:W-:Y:S01]  /*c020*/  FADD.FTZ R4, R15.reuse, R4 ;  /* 0x000000040f047221 */ /* 0x044fe20000010000 */
[----:B------:R-:W-:-:S03]  /*c030*/  F2FP.PACK_AB R15, R15, R25 ;  /* 0x000000190f0f723e */ /* 0x000fc600000000ff */
[----:B------:R1:W2:Y:S02]  /*c040*/  MUFU.EX2 R23, R2 ;  /* 0x0000000200177308 */ /* 0x0002a40000000800 */
[----:B-1----:R-:W-:Y:S01]  /*c050*/  FFMA.FTZ R2, R18, c[0x0][0x2d0], -R0 ;  /* 0x0000b40012027a23 */ /* 0x002fe20000010800 */
[----:B------:R-:W-:Y:S01]  /*c060*/  F2FP.PACK_AB R18, R34, R36 ;  /* 0x000000242212723e */ /* 0x000fe200000000ff */
[----:B--2---:R-:W-:-:S04]  /*c070*/  FADD.FTZ R4, R23, R4 ;  /* 0x0000000417047221 */ /* 0x004fc80000010000 */
        /* <DEDUP_REMOVED lines=8> */
[----:B------:R1:W1:Y:S02]  /*c100*/  MUFU.EX2 R133, R2 ;  /* 0x0000000200857308 */ /* 0x0002640000000800 */
[----:B-1----:R-:W-:Y:S02]  /*c110*/  FADD.FTZ R2, R35, R3 ;  /* 0x0000000323027221 */ /* 0x002fe40000010000 */
[----:B------:R-:W-:Y:S02]  /*c120*/  FFMA.FTZ R3, R30, c[0x0][0x2d0], -R0 ;  /* 0x0000b4001e037a23 */ /* 0x000fe40000010800 */
[----:B------:R-:W-:Y:S02]  /*c130*/  FADD.FTZ R2, R36, R2 ;  /* 0x0000000224027221 */ /* 0x000fe40000010000 */
[----:B------:R2:W1:Y:S02]  /*c140*/  MUFU.EX2 R135, R3 ;  /* 0x0000000300877308 */ /* 0x0004640000000800 */
[----:B------:R-:W-:-:S02]  /*c150*/  FADD.FTZ R2, R34, R2 ;  /* 0x0000000222027221 */ /* 0x000fc40000010000 */
[C---:B--2---:R-:W-:Y:S02]  /*c160*/  FADD.FTZ R3, R20.reuse, R4 ;  /* 0x0000000414037221 */ /* 0x044fe40000010000 */
[----:B------:R-:W-:Y:S01]  /*c170*/  FFMA.FTZ R4, R17, c[0x0][0x2d0], -R0 ;  /* 0x0000b40011047a23 */ /* 0x000fe20000010800 */
[----:B------:R-:W-:Y:S01]  /*c180*/  F2FP.PACK_AB R17, R20, R23 ;  /* 0x000000171411723e */ /* 0x000fe200000000ff */
        /* <DEDUP_REMOVED lines=137> */
[----:B------:R-:W-:Y:S01]  /*ca20*/  HMMA.16816.F32 R72, R132, R76, R112 ;  /* 0x0000004c8448723c */ /* 0x000fe20000001870 */
[----:B------:R-:W-:Y:S01]  /*ca30*/  IMAD.MOV.U32 R121, RZ, RZ, R150 ;  /* 0x000000ffff797224 */ /* 0x000fe200078e0096 */
[----:B------:R-:W-:Y:S01]  /*ca40*/  MOV R122, R149 ;  /* 0x00000095007a7202 */ /* 0x000fe20000000f00 */
[----:B------:R-:W-:-:S02]  /*ca50*/  IMAD.MOV.U32 R123, RZ, RZ, R148 ;  /* 0x000000ffff7b7224 */ /* 0x000fc400078e0094 */
[----:B------:R-:W-:Y:S02]  /*ca60*/  LDSM.16.MT88.4 R148, [R200+0x5080] ;  /* 0x00508000c894783b */ /* 0x000fe40000004200 */
[----:B------:R-:W-:Y:S01]  /*ca70*/  MOV R112, R143 ;  /* 0x0000008f00707202 */ /* 0x000fe20000000f00 */
[----:B------:R-:W-:Y:S01]  /*ca80*/  IMAD.MOV.U32 R113, RZ, RZ, R142 ;  /* 0x000000ffff717224 */ /* 0x000fe200078e008e */
        /* <DEDUP_REMOVED lines=43> */
[----:B------:R-:W-:Y:S02]  /*cd40*/  @P0 SHF.R.U32.HI R0, RZ, c[0x0][0x2cc], R2 ;  /* 0x0000b300ff000a19 */ /* 0x000fe40000011602 */
[----:B------:R-:W-:Y:S01]  /*cd50*/  ISETP.LE.AND P0, PT, R6, c[0x0][0x32c], PT ;  /* 0x0000cb0006007a0c */ /* 0x000fe20003f03270 */
[----:B-1----:R-:W-:Y:S01]  /*cd60*/  HMMA.16816.F32 R136, R132, R140, R136 ;  /* 0x0000008c8488723c */ /* 0x002fe20000001888 */
[----:B---3--:R-:W-:Y:S02]  /*cd70*/  IADD3 R0, -R4, R153, R0 ;  /* 0x0000009904007210 */ /* 0x008fe40007ffe100 */
        /* <DEDUP_REMOVED lines=40> */
.L_x_2987:
[----:B------:R-:W-:-:S13]  /*d000*/  ISETP.NE.AND P0, PT, R6, c[0x0][0x32c], PT ;  /* 0x0000cb0006007a0c */ /* 0x000fda0003f05270 */
[----:B------:R-:W-:-:S05]  /*d010*/  @P0 IMAD.HI.U32 R0, R2, c[0x0][0x330], RZ ;  /* 0x0000cc0002000a27 */ /* 0x000fca00078e00ff */
[----:B------:R-:W-:Y:S02]  /*d020*/  @P0 SHF.R.U32.HI R2, RZ, c[0x0][0x334], R0 ;  /* 0x0000cd00ff020a19 */ /* 0x000fe40000011600 */
.L_x_2988:
[----:B------:R-:W-:Y:S05]  /*d030*/  BSYNC B0 ;  /* 0x0000000000007941 */ /* 0x000fea0003800000 */
.L_x_2986:
[----:B------:R-:W-:-:S05]  /*d040*/  MOV R0, c[0x0][0x32c] ;  /* 0x0000cb0000007a02 */ /* 0x000fca0000000f00 */
[----:B------:R-:W-:-:S05]  /*d050*/  IMAD R2, R2, R0, c[0x0][0x32c] ;  /* 0x0000cb0002027624 */ /* 0x000fca00078e0200 */
[----:B------:R-:W-:-:S05]  /*d060*/  IMNMX R4, R4, R2, PT ;  /* 0x0000000204047217 */ /* 0x000fca0003800200 */
.L_x_2985:
[----:B------:R-:W-:-:S05]  /*d070*/  IMAD.HI R4, R4, 0x2aaaaaab, RZ ;  /* 0x2aaaaaab04047827 */ /* 0x000fca00078e02ff */
[----:B------:R-:W-:-:S04]  /*d080*/  SHF.R.U32.HI R0, RZ, 0x1f, R4 ;  /* 0x0000001fff007819 */ /* 0x000fc80000011604 */
[----:B------:R-:W-:-:S04]  /*d090*/  LEA.HI.SX32 R4, R4, R0, 0x1d ;  /* 0x0000000004047211 */ /* 0x000fc800078feaff */
[----:B------:R-:W-:-:S04]  /*d0a0*/  IMNMX R235, R233, R4, !PT ;  /* 0x00000004e9eb7217 */ /* 0x000fc80007800200 */
[----:B------:R-:W-:-:S13]  /*d0b0*/  ISETP.GE.AND P0, PT, R218, R235, PT ;  /* 0x000000ebda00720c */ /* 0x000fda0003f06270 */
[----:B------:R-:W-:Y:S05]  /*d0c0*/  @!P0 BRA `(.L_x_2989) ;  /* 0x00003aa000008947 */ /* 0x000fea0003800000 */
[----:B------:R-:W-:Y:S01]  /*d0d0*/  SHF.R.S32.HI R2, RZ, 0x1f, R219 ;  /* 0x0000001fff027819 */ /* 0x000fe200000114db */
[C---:B------:R-:W-:Y:S01]  /*d0e0*/  IMAD.SHL.U32 R0, R219.reuse, 0x2, RZ ;  /* 0x00000002db007824 */ /* 0x040fe200078e00ff */
[C---:B------:R-:W-:Y:S01]  /*d0f0*/  SHF.L.U64.HI R211, R248.reuse, 0x1, R251 ;  /* 0x00000001f8d37819 */ /* 0x040fe200000102fb */
[----:B------:R-:W-:Y:S01]  /*d100*/  IMAD.SHL.U32 R212, R248, 0x2, RZ ;  /* 0x00000002f8d47824 */ /* 0x000fe200078e00ff */
[----:B------:R-:W-:Y:S01]  /*d110*/  SHF.L.U64.HI R210, R219, 0x1, R2 ;  /* 0x00000001dbd27819 */ /* 0x000fe20000010202 */
[C---:B------:R-:W-:Y:S01]  /*d120*/  IMAD.SHL.U32 R214, R247.reuse, 0x2, RZ ;  /* 0x00000002f7d67824 */ /* 0x040fe200078e00ff */
[----:B------:R-:W-:Y:S01]  /*d130*/  SHF.L.U64.HI R213, R247, 0x1, R250 ;  /* 0x00000001f7d57819 */ /* 0x000fe200000102fa */
[C---:B------:R-:W-:Y:S01]  /*d140*/  IMAD.SHL.U32 R216, R246.reuse, 0x2, RZ ;  /* 0x00000002f6d87824 */ /* 0x040fe200078e00ff */
[----:B------:R-:W-:Y:S02]  /*d150*/  SHF.L.U64.HI R215, R246, 0x1, R249 ;  /* 0x00000001f6d77819 */ /* 0x000fe400000102f9 */
.L_x_3012:
        /* <DEDUP_REMOVED lines=31> */
.L_x_3094:
[----:B------:R-:W-:-:S05]  /*d350*/  BRA.DIV ~URZ, `(.L_x_2993) ;  /* 0x0000def27f007947 */ /* 0x000fca000b800000 */
[----:B------:R4:W3:Y:S02]  /*d360*/  SHFL.IDX PT, R0, R18, RZ, 0x181f ;  /* 0x00181fff12007589 */ /* 0x0008e400000e0000 */
.L_x_3095:
[C---:B------:R-:W-:Y:S01]  /*d370*/  IADD3 R25, R219.reuse, 0x40, RZ ;  /* 0x00000040db197810 */ /* 0x040fe20007ffe0ff */
[C---:B------:R-:W-:Y:S01]  /*d380*/  IMAD.SHL.U32 R2, R219.reuse, 0x2, RZ ;  /* 0x00000002db027824 */ /* 0x040fe200078e00ff */
[C---:B------:R-:W-:Y:S02]  /*d390*/  ISETP.GE.AND P5, PT, R219.reuse, c[0x0][0x1d4], PT ;  /* 0x00007500db007a0c */ /* 0x040fe40003fa6270 */
[----:B------:R-:W-:Y:S02]  /*d3a0*/  IADD3 R24, R219, 0x80, RZ ;  /* 0x00000080db187810 */ /* 0x000fe40007ffe0ff */
[----:B---3--:R-:W-:Y:S02]  /*d3b0*/  IADD3 R16, P0, R0, R2, RZ ;  /* 0x0000000200107210 */ /* 0x008fe40007f1e0ff */
[----:B------:R-:W-:Y:S02]  /*d3c0*/  ISETP.GE.AND P4, PT, R25, c[0x0][0x1d4], PT ;  /* 0x0000750019007a0c */ /* 0x000fe40003f86270 */
[----:B------:R-:W-:Y:S01]  /*d3d0*/  ISETP.GE.AND P3, PT, R24, c[0x0][0x1d4], PT ;  /* 0x0000750018007a0c */ /* 0x000fe20003f66270 */
[----:B------:R-:W-:Y:S01]  /*d3e0*/  IMAD.X R17, R4, 0x1, R210, P0 ;  /* 0x0000000104117824 */ /* 0x000fe200000e06d2 */
[----:B------:R-:W-:Y:S02]  /*d3f0*/  IADD3 R10, P0, R0, R212, RZ ;  /* 0x000000d4000a7210 */ /* 0x000fe40007f1e0ff */
[----:B------:R-:W-:Y:S02]  /*d400*/  IADD3 R19, R219, 0xc0, RZ ;  /* 0x000000c0db137810 */ /* 0x000fe40007ffe0ff */
[----:B------:R-:W-:Y:S01]  /*d410*/  @!PT LDS RZ, [RZ] ;  /* 0x00000000fffff984 */ /* 0x000fe20000000800 */
[----:B------:R-:W-:Y:S01]  /*d420*/  @!PT LDS RZ, [RZ] ;  /* 0x00000000fffff984 */ /* 0x000fe20000000800 */
[----:B------:R-:W-:Y:S01]  /*d430*/  @!PT LDS RZ, [RZ] ;  /* 0x00000000fffff984 */ /* 0x000fe20000000800 */
[----:B------:R3:W-:Y:S01]  /*d440*/  LDGSTS.E.BYPASS.LTC128B.128 [R209+0x4080], [R16.64], !P5 ;  /* 0x0408000010d17fae */ /* 0x0007e2000e901d4e */
[----:B------:R-:W-:Y:S01]  /*d450*/  IMAD.X R11, R4, 0x1, R211, P0 ;  /* 0x00000001040b7824 */ /* 0x000fe200000e06d3 */
[----:B------:R-:W-:Y:S02]  /*d460*/  IADD3 R8, P0, R0, R214, RZ ;  /* 0x000000d600087210 */ /* 0x000fe40007f1e0ff */
[----:B------:R-:W-:Y:S02]  /*d470*/  ISETP.GE.AND P2, PT, R19, c[0x0][0x1d4], PT ;  /* 0x0000750013007a0c */ /* 0x000fe40003f46270 */
[----:B------:R3:W-:Y:S01]  /*d480*/  LDGSTS.E.BYPASS.LTC128B.128 [R209+0x5880], [R10.64], !P4 ;  /* 0x058800000ad17fae */ /* 0x0007e2000e101d4e */
[----:B------:R-:W-:Y:S01]  /*d490*/  IMAD.X R9, R4, 0x1, R213, P0 ;  /* 0x0000000104097824 */ /* 0x000fe200000e06d5 */
[----:B------:R-:W-:Y:S02]  /*d4a0*/  IADD3 R2, P0, R0, R216, RZ ;  /* 0x000000d800027210 */ /* 0x000fe40007f1e0ff */
[----:B------:R-:W-:Y:S02]  /*d4b0*/  LOP3.LUT P1, RZ, R208, 0x800, RZ, 0xc0, !PT ;  /* 0x00000800d0ff7812 */ /* 0x000fe4000782c0ff */
[----:B------:R3:W-:Y:S01]  /*d4c0*/  LDGSTS.E.BYPASS.LTC128B.128 [R209+0x7080], [R8.64], !P3 ;  /* 0x0708000008d17fae */ /* 0x0007e2000d901d4e */
[----:B------:R-:W-:Y:S05]  /*d4d0*/  IMAD.X R3, R4, 0x1, R215, P0 ;  /* 0x0000000104037824 */ /* 0x000fea00000e06d7 */
[----:B------:R3:W-:Y:S05]  /*d4e0*/  LDGSTS.E.BYPASS.LTC128B.128 [R209+0x8880], [R2.64], !P2 ;  /* 0x0888000002d17fae */ /* 0x0007ea000d101d4e */
[----:B------:R-:W-:-:S05]  /*d4f0*/  @P1 BRA `(.L_x_2991) ;  /* 0x000001a000001947 */ /* 0x000fca0003800000 */
[----:B------:R-:W-:-:S05]  /*d500*/  BRA.DIV ~URZ, `(.L_x_2994) ;  /* 0x0000ddc27f007947 */ /* 0x000fca000b800000 */
[----:B------:R3:W4:Y:S04]  /*d510*/  SHFL.IDX PT, R4, R6, 0x1, 0x181f ;  /* 0x00381f0006047f89 */ /* 0x00072800000e0000 */
[----:B------:R3:W2:Y:S02]  /*d520*/  SHFL.IDX PT, R0, R18, 0x1, 0x181f ;  /* 0x00381f0012007f89 */ /* 0x0006a400000e0000 */
.L_x_3096:
[C---:B------:R-:W-:Y:S01]  /*d530*/  IADD3 R19, R219.reuse, 0x40, RZ ;  /* 0x00000040db137810 */ /* 0x040fe20007ffe0ff */
[C---:B---3--:R-:W-:Y:S01]  /*d540*/  IMAD.SHL.U32 R2, R219.reuse, 0x2, RZ ;  /* 0x00000002db027824 */ /* 0x048fe200078e00ff */
[C---:B------:R-:W-:Y:S02]  /*d550*/  ISETP.GE.AND P4, PT, R219.reuse, c[0x0][0x1d4], PT ;  /* 0x00007500db007a0c */ /* 0x040fe40003f86270 */
[----:B----4-:R-:W-:Y:S02]  /*d560*/  IADD3 R18, R219, 0x80, RZ ;  /* 0x00000080db127810 */ /* 0x010fe40007ffe0ff */
[----:B--2---:R-:W-:Y:S02]  /*d570*/  IADD3 R16, P0, R0, R2, RZ ;  /* 0x0000000200107210 */ /* 0x004fe40007f1e0ff */
        /* <DEDUP_REMOVED lines=14> */
[----:B------:R-:W-:Y:S04]  /*d660*/  IADD3 R2, P0, R0, R216, RZ ;  /* 0x000000d800027210 */ /* 0x000fe80007f1e0ff */
[----:B------:R2:W-:Y:S01]  /*d670*/  LDGSTS.E.BYPASS.LTC128B.128 [R209+0x8080], [R8.64], !P2 ;  /* 0x0808000008d17fae */ /* 0x0005e2000d101d4e */
[----:B------:R-:W-:Y:S05]  /*d680*/  IMAD.X R3, R4, 0x1, R215, P0 ;  /* 0x0000000104037824 */ /* 0x000fea00000e06d7 */
[----:B------:R2:W-:Y:S03]  /*d690*/  LDGSTS.E.BYPASS.LTC128B.128 [R209+0x9880], [R2.64], !P1 ;  /* 0x0988000002d17fae */ /* 0x0005e6000c901d4e */
.L_x_2991:
[----:B------:R-:W-:Y:S05]  /*d6a0*/  BSYNC B0 ;  /* 0x0000000000007941 */ /* 0x000fea0003800000 */
.L_x_2990:
[----:B------:R-:W0:Y:S01]  /*d6b0*/  LDGDEPBAR ;  /* 0x00000000000079af */ /* 0x000e220000000000 */
[----:B------:R-:W-:Y:S01]  /*d6c0*/  WARPSYNC 0xffffffff ;  /* 0xffffffff00007948 */ /* 0x000fe20003800000 */
[C---:B--23--:R-:W-:Y:S01]  /*d6d0*/  HMMA.16816.F32 R8, R28.reuse, R12, RZ ;  /* 0x0000000c1c08723c */ /* 0x04cfe200000018ff */
[----:B------:R-:W-:Y:S02]  /*d6e0*/  BSSY B0, `(.L_x_2995) ;  /* 0x00000f4000007945 */ /* 0x000fe40003800000 */
[----:B------:R-:W-:Y:S01]  /*d6f0*/  LDSM.16.M88.4 R184, [R207] ;  /* 0x00000000cfb8783b */ /* 0x000fe20000000200 */
[----:B------:R-:W-:Y:S04]  /*d700*/  ISETP.GT.AND P0, PT, R218, R233, PT ;  /* 0x000000e9da00720c */ /* 0x000fe80003f04270 */
[C---:B------:R-:W-:Y:S01]  /*d710*/  HMMA.16816.F32 R12, R28.reuse, R14, RZ ;  /* 0x0000000e1c0c723c */ /* 0x040fe200000018ff */
[----:B------:R-:W2:Y:S05]  /*d720*/  LDSM.16.M88.4 R188, [R202+0xa080] ;  /* 0x00a08000cabc783b */ /* 0x000eaa0000000200 */
[----:B------:R-:W-:Y:S02]  /*d730*/  LDSM.16.M88.4 R192, [R202+0xb080] ;  /* 0x00b08000cac0783b */ /* 0x000fe40000000200 */
[C---:B----4-:R-:W-:Y:S08]  /*d740*/  HMMA.16816.F32 R16, R28.reuse, R20, RZ ;  /* 0x000000141c10723c */ /* 0x050ff000000018ff */
[C---:B------:R-:W-:Y:S08]  /*d750*/  HMMA.16816.F32 R20, R28.reuse, R22, RZ ;  /* 0x000000161c14723c */ /* 0x040ff000000018ff */
        /* <DEDUP_REMOVED lines=8> */
[----:B------:R-:W3:Y:S07]  /*d7e0*/  LDSM.16.M88.4 R176, [R201] ;  /* 0x00000000c9b0783b */ /* 0x000eee0000000200 */
[C---:B------:R-:W-:Y:S08]  /*d7f0*/  HMMA.16816.F32 R24, R168.reuse, R180, R24 ;  /* 0x000000b4a818723c */ /* 0x040ff00000001818 */
[----:B------:R-:W-:Y:S01]  /*d800*/  HMMA.16816.F32 R28, R168, R182, R28 ;  /* 0x000000b6a81c723c */ /* 0x000fe2000000181c */
[----:B------:R-:W4:Y:S05]  /*d810*/  LDSM.16.M88.4 R168, [R201+0x800] ;  /* 0x00080000c9a8783b */ /* 0x000f2a0000000200 */
[----:B------:R-:W5:Y:S02]  /*d820*/  LDSM.16.M88.4 R180, [R201+0x1000] ;  /* 0x00100000c9b4783b */ /* 0x000f640000000200 */
        /* <DEDUP_REMOVED lines=8> */
[----:B------:R-:W2:Y:S05]  /*d8b0*/  LDSM.16.M88.4 R184, [R196+0xc080] ;  /* 0x00c08000c4b8783b */ /* 0x000eaa0000000200 */
[----:B------:R-:W1:Y:S02]  /*d8c0*/  LDSM.16.M88.4 R192, [R196+0xc880] ;  /* 0x00c88000c4c0783b */ /* 0x000e640000000200 */
[C---:B---3--:R-:W-:Y:S08]  /*d8d0*/  HMMA.16816.F32 R8, R172.reuse, R176, R8 ;  /* 0x000000b0ac08723c */ /* 0x048ff00000001808 */
[C---:B------:R-:W-:Y:S01]  /*d8e0*/  HMMA.16816.F32 R12, R172.reuse, R178, R12 ;  /* 0x000000b2ac0c723c */ /* 0x040fe2000000180c */
[----:B------:R-:W-:Y:S07]  /*d8f0*/  LDSM.16.M88.4 R176, [R203+0x1800] ;  /* 0x00180000cbb0783b */ /* 0x000fee0000000200 */
[C---:B----4-:R-:W-:Y:S08]  /*d900*/  HMMA.16816.F32 R16, R172.reuse, R168, R16 ;  /* 0x000000a8ac10723c */ /* 0x050ff00000001810 */
[C---:B------:R-:W-:Y:S01]  /*d910*/  HMMA.16816.F32 R20, R172.reuse, R170, R20 ;  /* 0x000000aaac14723c */ /* 0x040fe20000001814 */
[----:B------:R-:W3:Y:S07]  /*d920*/  LDSM.16.M88.4 R168, [R204+0x4000] ;  /* 0x00400000cca8783b */ /* 0x000eee0000000200 */
[C---:B-----5:R-:W-:Y:S08]  /*d930*/  HMMA.16816.F32 R24, R172.reuse, R180, R24 ;  /* 0x000000b4ac18723c */ /* 0x060ff00000001818 */
[----:B------:R-:W-:Y:S01]  /*d940*/  HMMA.16816.F32 R28, R172, R182, R28 ;  /* 0x000000b6ac1c723c */ /* 0x000fe2000000181c */
[----:B------:R-:W4:Y:S05]  /*d950*/  LDSM.16.M88.4 R172, [R203+0x2000] ;  /* 0x00200000cbac783b */ /* 0x000f2a0000000200 */
[----:B------:R-:W5:Y:S02]  /*d960*/  LDSM.16.M88.4 R180, [R203+0x2800] ;  /* 0x00280000cbb4783b */ /* 0x000f640000000200 */
[C---:B-1----:R-:W-:Y:S08]  /*d970*/  HMMA.16816.F32 R8, R164.reuse, R188, R8 ;  /* 0x000000bca408723c */ /* 0x042ff00000001808 */
[C---:B------:R-:W-:Y:S01]  /*d980*/  HMMA.16816.F32 R12, R164.reuse, R190, R12 ;  /* 0x000000bea40c723c */ /* 0x040fe2000000180c */
[----:B------:R-:W-:Y:S07]  /*d990*/  LDSM.16.M88.4 R188, [R202+0xb880] ;  /* 0x00b88000cabc783b */ /* 0x000fee0000000200 */
[C---:B--2---:R-:W-:Y:S08]  /*d9a0*/  HMMA.16816.F32 R16, R164.reuse, R184, R16 ;  /* 0x000000b8a410723c */ /* 0x044ff00000001810 */
        /* <DEDUP_REMOVED lines=96> */
[C---:B-1----:R-:W-:Y:S01]  /*dfb0*/  HMMA.16816.F32 R8, R184.reuse, R188, R8 ;  /* 0x000000bcb808723c */ /* 0x042fe20000001808 */
[----:B------:R-:W-:Y:S04]  /*dfc0*/  DEPBAR.LE SB0, 0x0 ;  /* 0x000080000000791a */ /* 0x000fe80000000000 */
[----:B------:R-:W-:Y:S03]  /*dfd0*/  BAR.SYNC.DEFER_BLOCKING 0x0 ;  /* 0x0000000000007b1d */ /* 0x000fe60000010000 */
[C---:B------:R-:W-:Y:S08]  /*dfe0*/  HMMA.16816.F32 R12, R184.reuse, R190, R12 ;  /* 0x000000beb80c723c */ /* 0x040ff0000000180c */
[C---:B--2---:R-:W-:Y:S08]  /*dff0*/  HMMA.16816.F32 R16, R184.reuse, R164, R16 ;  /* 0x000000a4b810723c */ /* 0x044ff00000001810 */
[C---:B------:R-:W-:Y:S08]  /*e000*/  HMMA.16816.F32 R20, R184.reuse, R166, R20 ;  /* 0x000000a6b814723c */ /* 0x040ff00000001814 */
[C---:B------:R-:W-:Y:S08]  /*e010*/  HMMA.16816.F32 R24, R184.reuse, R192, R24 ;  /* 0x000000c0b818723c */ /* 0x040ff00000001818 */
[----:B------:R-:W-:Y:S08]  /*e020*/  HMMA.16816.F32 R28, R184, R194, R28 ;  /* 0x000000c2b81c723c */ /* 0x000ff0000000181c */
[C---:B---3--:R-:W-:Y:S08]  /*e030*/  HMMA.16816.F32 R8, R172.reuse, R176, R8 ;  /* 0x000000b0ac08723c */ /* 0x048ff00000001808 */
[C---:B------:R-:W-:Y:S08]  /*e040*/  HMMA.16816.F32 R12, R172.reuse, R178, R12 ;  /* 0x000000b2ac0c723c */ /* 0x040ff0000000180c */
[C---:B----4-:R-:W-:Y:S08]  /*e050*/  HMMA.16816.F32 R16, R172.reuse, R168, R16 ;  /* 0x000000a8ac10723c */ /* 0x050ff00000001810 */
[C---:B------:R-:W-:Y:S08]  /*e060*/  HMMA.16816.F32 R20, R172.reuse, R170, R20 ;  /* 0x000000aaac14723c */ /* 0x040ff00000001814 */
[C---:B-----5:R-:W-:Y:S08]  /*e070*/  HMMA.16816.F32 R24, R172.reuse, R180, R24 ;  /* 0x000000b4ac18723c */ /* 0x060ff00000001818 */
[----:B------:R-:W-:Y:S01]  /*e080*/  HMMA.16816.F32 R28, R172, R182, R28 ;  /* 0x000000b6ac1c723c */ /* 0x000fe2000000181c */
[----:B------:R-:W-:Y:S07]  /*e090*/  @!UPT UIADD3 URZ, URZ, URZ, URZ ;  /* 0x0000003f3f3ff290 */ /* 0x000fee000fffe03f */
[----:B------:R-:W-:-:S11]  /*e0a0*/  @!P0 BRA `(.L_x_2996) ;  /* 0x0000057000008947 */ /* 0x000fd60003800000 */
[----:B------:R-:W-:Y:S01]  /*e0b0*/  IMAD.MOV.U32 R0, RZ, RZ, 0x1 ;  /* 0x00000001ff007424 */ /* 0x000fe200078e00ff */
[----:B------:R-:W-:Y:S01]  /*e0c0*/  ISETP.GT.AND P1, PT, R234, 0x2f, PT ;  /* 0x0000002fea00780c */ /* 0x000fe20003f24270 */
[----:B------:R-:W-:Y:S01]  /*e0d0*/  IMAD R2, R218, 0x30, R242 ;  /* 0x00000030da027824 */ /* 0x000fe200078e02f2 */
[----:B------:R-:W1:Y:S01]  /*e0e0*/  S2R R6, SR_CTAID.Y ;  /* 0x0000000000067919 */ /* 0x000e620000002600 */
[----:B------:R-:W-:Y:S01]  /*e0f0*/  IMAD.MOV.U32 R220, RZ, RZ, RZ ;  /* 0x000000ffffdc7224 */ /* 0x000fe200078e00ff */
[----:B------:R-:W-:Y:S02]  /*e100*/  ISETP.NE.AND P0, PT, R0, c[0x0][0x2b8], PT ;  /* 0x0000ae0000007a0c */ /* 0x000fe40003f05270 */
[----:B------:R-:W-:Y:S05]  /*e110*/  IADD3 R2, R2, -0x30, R234 ;  /* 0xffffffd002027810 */ /* 0x000fea0007ffe0ea */
[----:B------:R-:W-:Y:S06]  /*e120*/  IMAD.MOV.U32 R0, RZ, RZ, R2 ;  /* 0x000000ffff007224 */ /* 0x000fec00078e0002 */
[----:B------:R-:W-:Y:S05]  /*e130*/  @P0 IMAD.HI.U32 R3, R2, c[0x0][0x2bc], RZ ;  /* 0x0000af0002030a27 */ /* 0x000fea00078e00ff */
[----:B------:R-:W-:Y:S01]  /*e140*/  @P0 SHF.R.U32.HI R0, RZ, c[0x0][0x2c0], R3 ;  /* 0x0000b000ff000a19 */ /* 0x000fe20000011603 */
[----:B-1----:R-:W-:Y:S03]  /*e150*/  IMAD.WIDE.U32 R222, R6, c[0x0][0x1e8], RZ ;  /* 0x00007a0006de7a25 */ /* 0x002fe600078e00ff */
[----:B------:R-:W-:Y:S02]  /*e160*/  @!P1 IADD3 R3, P0, R0, R240, RZ ;  /* 0x000000f000039210 */ /* 0x000fe40007f1e0ff */
        /* <DEDUP_REMOVED lines=22> */
[----:B------:R1:W2:Y:S02]  /*e2d0*/  SHFL.IDX PT, R4, R153, RZ, 0x181f ;  /* 0x00181fff99047589 */ /* 0x0002a400000e0000 */
.L_x_3097:
[----:B------:R-:W-:-:S05]  /*e2e0*/  BRA.DIV ~URZ, `(.L_x_2998) ;  /* 0x0000d1527f007947 */ /* 0x000fca000b800000 */
[----:B------:R3:W4:Y:S02]  /*e2f0*/  SHFL.IDX PT, R0, R168, RZ, 0x181f ;  /* 0x00181fffa8007589 */ /* 0x00072400000e0000 */
.L_x_3098:
[C---:B------:R-:W-:Y:S01]  /*e300*/  IADD3 R171, R219.reuse, 0x40, RZ ;  /* 0x00000040dbab7810 */ /* 0x040fe20007ffe0ff */
[C---:B------:R-:W-:Y:S01]  /*e310*/  IMAD.SHL.U32 R2, R219.reuse, 0x2, RZ ;  /* 0x00000002db027824 */ /* 0x040fe200078e00ff */
[C---:B------:R-:W-:Y:S02]  /*e320*/  ISETP.GE.AND P5, PT, R219.reuse, c[0x0][0x1d4], PT ;  /* 0x00007500db007a0c */ /* 0x040fe40003fa6270 */
[----:B------:R-:W-:Y:S02]  /*e330*/  IADD3 R170, R219, 0x80, RZ ;  /* 0x00000080dbaa7810 */ /* 0x000fe40007ffe0ff */
[----:B----4-:R-:W-:Y:S02]  /*e340*/  @P0 IADD3 R166, P1, R0, R2, RZ ;  /* 0x0000000200a60210 */ /* 0x010fe40007f3e0ff */
[----:B------:R-:W-:Y:S02]  /*e350*/  ISETP.GE.AND P4, PT, R171, c[0x0][0x1d4], PT ;  /* 0x00007500ab007a0c */ /* 0x000fe40003f86270 */
[----:B------:R-:W-:Y:S01]  /*e360*/  ISETP.GE.AND P3, PT, R170, c[0x0][0x1d4], PT ;  /* 0x00007500aa007a0c */ /* 0x000fe20003f66270 */
[----:B--2---:R-:W-:Y:S01]  /*e370*/  @P0 IMAD.X R167, R4, 0x1, R210, P1 ;  /* 0x0000000104a70824 */ /* 0x004fe200008e06d2 */
[----:B------:R-:W-:Y:S02]  /*e380*/  @P0 IADD3 R164, P1, R0, R212, RZ ;  /* 0x000000d400a40210 */ /* 0x000fe40007f3e0ff */
[----:B------:R-:W-:Y:S02]  /*e390*/  IADD3 R169, R219, 0xc0, RZ ;  /* 0x000000c0dba97810 */ /* 0x000fe40007ffe0ff */
[----:B------:R-:W-:Y:S01]  /*e3a0*/  @!PT LDS RZ, [RZ] ;  /* 0x00000000fffff984 */ /* 0x000fe20000000800 */
[----:B------:R-:W-:Y:S01]  /*e3b0*/  @!PT LDS RZ, [RZ] ;  /* 0x00000000fffff984 */ /* 0x000fe20000000800 */
[----:B------:R-:W-:Y:S01]  /*e3c0*/  @!PT LDS RZ, [RZ] ;  /* 0x00000000fffff984 */ /* 0x000fe20000000800 */
[----:B------:R2:W-:Y:S01]  /*e3d0*/  @P0 LDGSTS.E.BYPASS.LTC128B.128 [R209+0xa080], [R166.64], !P5 ;  /* 0x0a080000a6d10fae */ /* 0x0005e2000e901d4e */
[----:B------:R-:W-:Y:S01]  /*e3e0*/  @P0 IMAD.X R165, R4, 0x1, R211, P1 ;  /* 0x0000000104a50824 */ /* 0x000fe200008e06d3 */
[----:B------:R-:W-:Y:S02]  /*e3f0*/  @P0 IADD3 R154, P1, R0, R214, RZ ;  /* 0x000000d6009a0210 */ /* 0x000fe40007f3e0ff */
[----:B------:R-:W-:Y:S02]  /*e400*/  ISETP.GE.AND P2, PT, R169, c[0x0][0x1d4], PT ;  /* 0x00007500a9007a0c */ /* 0x000fe40003f46270 */
        /* <DEDUP_REMOVED lines=9> */
[----:B------:R4:W2:Y:S02]  /*e4a0*/  SHFL.IDX PT, R0, R168, 0x1, 0x181f ;  /* 0x00381f00a8007f89 */ /* 0x0008a400000e0000 */
.L_x_3099:
[C---:B---34-:R-:W-:Y:S01]  /*e4b0*/  IADD3 R168, R219.reuse, 0x40, RZ ;  /* 0x00000040dba87810 */ /* 0x058fe20007ffe0ff */
[C---:B--2---:R-:W-:Y:S01]  /*e4c0*/  IMAD.SHL.U32 R2, R219.reuse, 0x2, RZ ;  /* 0x00000002db027824 */ /* 0x044fe200078e00ff */
[C---:B------:R-:W-:Y:S02]  /*e4d0*/  ISETP.GE.AND P5, PT, R219.reuse, c[0x0][0x1d4], PT ;  /* 0x00007500db007a0c */ /* 0x040fe40003fa6270 */
[----:B-1----:R-:W-:Y:S02]  /*e4e0*/  IADD3 R153, R219, 0x80, RZ ;  /* 0x00000080db997810 */ /* 0x002fe40007ffe0ff */
[----:B------:R-:W-:Y:S02]  /*e4f0*/  @P0 IADD3 R166, P1, R0, R2, RZ ;  /* 0x0000000200a60210 */ /* 0x000fe40007f3e0ff */
[----:B------:R-:W-:Y:S02]  /*e500*/  ISETP.GE.AND P4, PT, R168, c[0x0][0x1d4], PT ;  /* 0x00007500a8007a0c */ /* 0x000fe40003f86270 */
[----:B------:R-:W-:Y:S01]  /*e510*/  ISETP.GE.AND P3, PT, R153, c[0x0][0x1d4], PT ;  /* 0x0000750099007a0c */ /* 0x000fe20003f66270 */
[----:B------:R-:W-:Y:S01]  /*e520*/  @P0 IMAD.X R167, R4, 0x1, R210, P1 ;  /* 0x0000000104a70824 */ /* 0x000fe200008e06d2 */
        /* <DEDUP_REMOVED lines=14> */
[----:B------:R1:W-:Y:S03]  /*e610*/  @P0 LDGSTS.E.BYPASS.LTC128B.128 [R209+0xf880], [R2.64], !P2 ;  /* 0x0f88000002d10fae */ /* 0x0003e6000d101d4e */
.L_x_2996:
[----:B------:R-:W-:Y:S05]  /*e620*/  BSYNC B0 ;  /* 0x0000000000007941 */ /* 0x000fea0003800000 */
.L_x_2995:
[----:B-1----:R-:W-:Y:S01]  /*e630*/  LOP3.LUT R3, RZ, c[0x0][0x324], RZ, 0x33, !PT ;  /* 0x0000c900ff037a12 */ /* 0x002fe200078e33ff */
        /* <DEDUP_REMOVED lines=16> */
.L_x_3100:
[----:B--2---:R-:W-:Y:S01]  /*e740*/  IADD3 R2, R154, R3, RZ ;  /* 0x000000039a027210 */ /* 0x004fe20007ffe0ff */
        /* <DEDUP_REMOVED lines=18> */
.L_x_3003:
[----:B------:R-:W-:Y:S04]  /*e870*/  MOV R164, 0x1 ;  /* 0x0000000100a47802 */ /* 0x000fe80000000f00 */
[----:B------:R-:W-:Y:S11]  /*e880*/  ISETP.NE.AND P0, PT, R164, c[0x0][0x32c], PT ;  /* 0x0000cb00a4007a0c */ /* 0x000ff60003f05270 */
[----:B------:R-:W-:Y:S02]  /*e890*/  @!UPT UIADD3 URZ, URZ, URZ, URZ ;  /* 0x0000003f3f3ff290 */ /* 0x000fe4000fffe03f */
[----:B------:R-:W-:Y:S05]  /*e8a0*/  @P0 IMAD.HI.U32 R164, R3, c[0x0][0x330], RZ ;  /* 0x0000cc0003a40a27 */ /* 0x000fea00078e00ff */
[----:B------:R-:W-:Y:S02]  /*e8b0*/  @P0 SHF.R.U32.HI R3, RZ, c[0x0][0x334], R164 ;  /* 0x0000cd00ff030a19 */ /* 0x000fe400000116a4 */
.L_x_3004:
[----:B------:R-:W-:Y:S05]  /*e8c0*/  BSYNC B0 ;  /* 0x0000000000007941 */ /* 0x000fea0003800000 */
.L_x_3002:
[----:B------:R-:W-:Y:S05]  /*e8d0*/  IMAD R3, R3, c[0x0][0x32c], R155 ;  /* 0x0000cb0003037a24 */ /* 0x000fea00078e029b */
[----:B------:R-:W-:Y:S02]  /*e8e0*/  IADD3 R164, R3, c[0x0][0x32c], RZ ;  /* 0x0000cb0003a47a10 */ /* 0x000fe40007ffe0ff */
[----:B------:R-:W-:Y:S02]  /*e8f0*/  IMNMX R0, R0, R3, !PT ;  /* 0x0000000300007217 */ /* 0x000fe40007800200 */
[----:B------:R-:W-:Y:S02]  /*e900*/  IMNMX R2, R2, R164, PT ;  /* 0x000000a402027217 */ /* 0x000fe40003800200 */
.L_x_3001:
        /* <DEDUP_REMOVED lines=63> */
.L_x_3101:
        /* <DEDUP_REMOVED lines=19> */
.L_x_3008:
[----:B------:R-:W-:Y:S04]  /*ee30*/  MOV R4, 0x1 ;  /* 0x0000000100047802 */ /* 0x000fe80000000f00 */
[----:B------:R-:W-:Y:S11]  /*ee40*/  ISETP.NE.AND P0, PT, R4, c[0x0][0x32c], PT ;  /* 0x0000cb0004007a0c */ /* 0x000ff60003f05270 */
[----:B------:R-:W-:Y:S02]  /*ee50*/  @!UPT UIADD3 URZ, URZ, URZ, URZ ;  /* 0x0000003f3f3ff290 */ /* 0x000fe4000fffe03f */
[----:B------:R-:W-:Y:S05]  /*ee60*/  @P0 IMAD.HI.U32 R4, R3, c[0x0][0x330], RZ ;  /* 0x0000cc0003040a27 */ /* 0x000fea00078e00ff */
[----:B------:R-:W-:Y:S02]  /*ee70*/  @P0 SHF.R.U32.HI R3, RZ, c[0x0][0x334], R4 ;  /* 0x0000cd00ff030a19 */ /* 0x000fe40000011604 */
.L_x_3009:
[----:B------:R-:W-:Y:S05]  /*ee80*/  BSYNC B0 ;  /* 0x0000000000007941 */ /* 0x000fea0003800000 */
.L_x_3007:
[----:B------:R-:W-:Y:S05]  /*ee90*/  IMAD R3, R3, c[0x0][0x32c], R155 ;  /* 0x0000cb0003037a24 */ /* 0x000fea00078e029b */
[----:B------:R-:W-:Y:S02]  /*eea0*/  IADD3 R4, R3, c[0x0][0x32c], RZ ;  /* 0x0000cb0003047a10 */ /* 0x000fe40007ffe0ff */
[----:B------:R-:W-:Y:S02]  /*eeb0*/  IMNMX R0, R0, R3, !PT ;  /* 0x0000000300007217 */ /* 0x000fe40007800200 */
[----:B------:R-:W-:Y:S02]  /*eec0*/  IMNMX R2, R2, R4, PT ;  /* 0x0000000402027217 */ /* 0x000fe40003800200 */
.L_x_3006:
        /* <DEDUP_REMOVED lines=68> */
.L_x_3102:
[----:B-12-4-:R-:W-:Y:S01]  /*f310*/  FMNMX.FTZ R6, R4, R0, !PT ;  /* 0x0000000004067209 */ /* 0x016fe20007810000 */
[----:B------:R-:W-:-:S05]  /*f320*/  BRA.DIV ~URZ, `(.L_x_3011) ;  /* 0x0000c3c27f007947 */ /* 0x000fca000b800000 */
[----:B---3--:R-:W-:Y:S04]  /*f330*/  SHFL.BFLY PT, R4, R8, 0x2, 0x1f ;  /* 0x0c401f0008047f89 */ /* 0x008fe800000e0000 */
[----:B------:R-:W1:Y:S02]  /*f340*/  SHFL.BFLY PT, R2, R6, 0x1, 0x1f ;  /* 0x0c201f0006027f89 */ /* 0x000e6400000e0000 */
[----:B-1----:R-:W-:Y:S02]  /*f350*/  FMNMX.FTZ R6, R6, R2, !PT ;  /* 0x0000000206067209 */ /* 0x002fe40007810000 */
[----:B------:R-:W-:Y:S05]  /*f360*/  FMNMX.FTZ R4, R8, R4, !PT ;  /* 0x0000000408047209 */ /* 0x000fea0007810000 */
[----:B------:R1:W2:Y:S02]  /*f370*/  SHFL.BFLY PT, R0, R4, 0x1, 0x1f ;  /* 0x0c201f0004007f89 */ /* 0x0002a400000e0000 */
.L_x_3103:
[C---:B------:R-:W-:Y:S01]  /*f380*/  FSETP.NEU.FTZ.AND P0, PT, R6.reuse, -INF , PT ;  /* 0xff8000000600780b */ /* 0x040fe20003f1d000 */
[----:B------:R-:W-:Y:S01]  /*f390*/  FMUL.FTZ R168, R6, c[0x0][0x2d0] ;  /* 0x0000b40006a87a20 */ /* 0x000fe20000410000 */
[----:B-12---:R-:W-:Y:S01]  /*f3a0*/  FMNMX.FTZ R4, R0, R4, !PT ;  /* 0x0000000400047209 */ /* 0x006fe20007810000 */
[----:B------:R-:W-:Y:S01]  /*f3b0*/  WARPSYNC 0xffffffff ;  /* 0xffffffff00007948 */ /* 0x000fe20003800000 */
[----:B------:R-:W-:Y:S01]  /*f3c0*/  FSEL R2, R6, RZ, P0 ;  /* 0x000000ff06027208 */ /* 0x000fe20000000000 */
[----:B------:R-:W1:Y:S01]  /*f3d0*/  LDSM.16.MT88.4 R16, [R197+0x4080] ;  /* 0x00408000c510783b */ /* 0x000e620000004200 */
        /* <DEDUP_REMOVED lines=8> */
[--C-:B------:R-:W-:Y:S01]  /*f460*/  FFMA.FTZ R9, R9, c[0x0][0x2d0], -R168.reuse ;  /* 0x0000b40009097a23 */ /* 0x100fe200000108a8 */
[----:B------:R-:W-:Y:S01]  /*f470*/  MUFU.EX2 R227, R164 ;  /* 0x000000a400e37308 */ /* 0x000fe20000000800 */
[--C-:B------:R-:W-:Y:S01]  /*f480*/  FFMA.FTZ R12, R12, c[0x0][0x2d0], -R168.reuse ;  /* 0x0000b4000c0c7a23 */ /* 0x100fe200000108a8 */
[----:B------:R-:W2:Y:S01]  /*f490*/  LDSM.16.MT88.4 R24, [R198+0x4080] ;  /* 0x00408000c618783b */ /* 0x000ea20000004200 */
[--C-:B------:R-:W-:Y:S01]  /*f4a0*/  FFMA.FTZ R10, R10, c[0x0][0x2d0], -R169.reuse ;  /* 0x0000b4000a0a7a23 */ /* 0x100fe200000108a9 */
[----:B------:R-:W-:Y:S01]  /*f4b0*/  ISETP.GT.AND P0, PT, R218, R235, PT ;  /* 0x000000ebda00720c */ /* 0x000fe20003f04270 */
[--C-:B------:R-:W-:Y:S02]  /*f4c0*/  FFMA.FTZ R11, R11, c[0x0][0x2d0], -R169.reuse ;  /* 0x0000b4000b0b7a23 */ /* 0x100fe400000108a9 */
[--C-:B------:R-:W-:Y:S02]  /*f4d0*/  FFMA.FTZ R14, R14, c[0x0][0x2d0], -R169.reuse ;  /* 0x0000b4000e0e7a23 */ /* 0x100fe400000108a9 */
[----:B------:R-:W-:Y:S01]  /*f4e0*/  FFMA.FTZ R15, R15, c[0x0][0x2d0], -R169 ;  /* 0x0000b4000f0f7a23 */ /* 0x000fe200000108a9 */
[----:B------:R3:W-:Y:S01]  /*f4f0*/  MUFU.EX2 R2, R0 ;  /* 0x0000000000027308 */ /* 0x0007e20000000800 */
[--C-:B------:R-:W-:Y:S09]  /*f500*/  FFMA.FTZ R13, R13, c[0x0][0x2d0], -R168.reuse ;  /* 0x0000b4000d0d7a23 */ /* 0x100ff200000108a8 */
        /* <DEDUP_REMOVED lines=14> */
[C---:B------:R-:W-:Y:S01]  /*f5f0*/  FMUL.FTZ R8, R2.reuse, R156 ;  /* 0x0000009c02087220 */ /* 0x040fe20000410000 */
[----:B---3--:R-:W-:Y:S01]  /*f600*/  F2FP.PACK_AB R154, R225, R226 ;  /* 0x000000e2e19a723e */ /* 0x008fe200000000ff */
[----:B------:R-:W-:Y:S01]  /*f610*/  FMUL.FTZ R9, R2, R157 ;  /* 0x0000009d02097220 */ /* 0x000fe20000410000 */
[----:B-----5:R-:W-:Y:S01]  /*f620*/  F2FP.PACK_AB R153, R223, R224 ;  /* 0x000000e0df99723e */ /* 0x020fe200000000ff */
[C---:B------:R-:W-:Y:S01]  /*f630*/  FMUL.FTZ R10, R0.reuse, R158 ;  /* 0x0000009e000a7220 */ /* 0x040fe20000410000 */
        /* <DEDUP_REMOVED lines=9> */
[----:B------:R-:W-:Y:S03]  /*f6d0*/  LDSM.16.MT88.4 R160, [R197+0x7880] ;  /* 0x00788000c5a0783b */ /* 0x000fe60000004200 */
        /* <DEDUP_REMOVED lines=9> */
[C---:B--2---:R-:W-:Y:S03]  /*f770*/  HMMA.16816.F32 R16, R152.reuse, R24, R16 ;  /* 0x000000189810723c */ /* 0x044fe60000001810 */
[----:B------:R-:W-:Y:S02]  /*f780*/  FMUL.FTZ R23, R0, R143 ;  /* 0x0000008f00177220 */ /* 0x000fe40000410000 */
[----:B------:R-:W2:Y:S01]  /*f790*/  LDSM.16.MT88.4 R140, [R197+0x5880] ;  /* 0x00588000c58c783b */ /* 0x000ea20000004200 */
[C---:B------:R-:W-:Y:S02]  /*f7a0*/  FMUL.FTZ R28, R2.reuse, R148 ;  /* 0x00000094021c7220 */ /* 0x040fe40000410000 */
[C---:B------:R-:W-:Y:S02]  /*f7b0*/  FMUL.FTZ R24, R2.reuse, R144 ;  /* 0x0000009002187220 */ /* 0x040fe40000410000 */
[C---:B------:R-:W-:Y:S03]  /*f7c0*/  HMMA.16816.F32 R20, R152.reuse, R26, R20 ;  /* 0x0000001a9814723c */ /* 0x040fe60000001814 */
[C---:B------:R-:W-:Y:S02]  /*f7d0*/  FMUL.FTZ R25, R2.reuse, R145 ;  /* 0x0000009102197220 */ /* 0x040fe40000410000 */
[----:B------:R-:W-:Y:S02]  /*f7e0*/  FMUL.FTZ R29, R2, R149 ;  /* 0x00000095021d7220 */ /* 0x000fe40000410000 */
[C---:B------:R-:W-:Y:S02]  /*f7f0*/  FMUL.FTZ R26, R0.reuse, R146 ;  /* 0x00000092001a7220 */ /* 0x040fe40000410000 */
[C---:B------:R-:W-:Y:S02]  /*f800*/  FMUL.FTZ R27, R0.reuse, R147 ;  /* 0x00000093001b7220 */ /* 0x040fe40000410000 */
[----:B------:R-:W2:Y:S01]  /*f810*/  LDSM.16.MT88.4 R144, [R198+0x5880] ;  /* 0x00588000c690783b */ /* 0x000ea20000004200 */
        /* <DEDUP_REMOVED lines=8> */
[----:B------:R-:W-:Y:S01]  /*f8a0*/  LDSM.16.MT88.4 R156, [R199+0x4880] ;  /* 0x00488000c79c783b */ /* 0x000fe20000004200 */
        /* <DEDUP_REMOVED lines=30> */
[C---:B------:R-:W-:Y:S01]  /*fa90*/  HMMA.16816.F32 R48, R152.reuse, R144, R48 ;  /* 0x000000909830723c */ /* 0x040fe20000001830 */
[----:B------:R1:W-:Y:S02]  /*faa0*/  MUFU.EX2 R191, R3 ;  /* 0x0000000300bf7308 */ /* 0x0003e40000000800 */
        /* <DEDUP_REMOVED lines=46> */
[--C-:B--2---:R-:W-:Y:S02]  /*fd90*/  FFMA.FTZ R3, R174, c[0x0][0x2d0], -R169.reuse ;  /* 0x0000b400ae037a23 */ /* 0x104fe400000108a9 */
[C---:B------:R-:W-:Y:S02]  /*fda0*/  FMUL.FTZ R84, R2.reuse, R84 ;  /* 0x0000005402547220 */ /* 0x040fe40000410000 */
[----:B------:R2:W1:Y:S01]  /*fdb0*/  MUFU.EX2 R188, R3 ;  /* 0x0000000300bc7308 */ /* 0x0004620000000800 */
[C---:B---3--:R-:W-:Y:S03]  /*fdc0*/  HMMA.16816.F32 R80, R152.reuse, R136, R80 ;  /* 0x000000889850723c */ /* 0x048fe60000001850 */
        /* <DEDUP_REMOVED lines=10> */
[--C-:B--2---:R-:W-:Y:S02]  /*fe70*/  FFMA.FTZ R3, R175, c[0x0][0x2d0], -R168.reuse ;  /* 0x0000b400af037a23 */ /* 0x104fe400000108a8 */
[----:B------:R-:W-:Y:S01]  /*fe80*/  LDSM.16.MT88.4 R172, [R197+0x6880] ;  /* 0x00688000c5ac783b */ /* 0x000fe20000004200 */
[C---:B-1----:R-:W-:Y:S01]  /*fe90*/  HMMA.16816.F32 R88, R152.reuse, R140, R88 ;  /* 0x0000008c9858723c */ /* 0x042fe20000001858 */
[----:B------:R1:W2:Y:S02]  /*fea0*/  MUFU.EX2 R187, R3 ;  /* 0x0000000300bb7308 */ /* 0x0002a40000000800 */
        /* <DEDUP_REMOVED lines=14> */
[--C-:B-1----:R-:W-:Y:S02]  /*ff90*/  FFMA.FTZ R3, R178, c[0x0][0x2d0], -R168.reuse ;  /* 0x0000b400b2037a23 */ /* 0x102fe400000108a8 */
[C---:B------:R-:W-:Y:S02]  /*ffa0*/  FMUL.FTZ R104, R2.reuse, R104 ;  /* 0x0000006802687220 */ /* 0x040fe40000410000 */
[----:B------:R1:W-:Y:S01]  /*ffb0*/  MUFU.EX2 R186, R3 ;  /* 0x0000000300ba7308 */ /* 0x0003e20000000800 */
[C---:B------:R-:W-:Y:S01]  /*ffc0*/  HMMA.16816.F32 R100, R152.reuse, R146, R100 ;  /* 0x000000929864723c */ /* 0x040fe20000001864 */
[----:B------:R-:W5:Y:S02]  /*ffd0*/  LDSM.16.MT88.4 R144, [R200+0x8880] ;  /* 0x00888000c890783b */ /* 0x000f640000004200 */
        /* <DEDUP_REMOVED lines=41> */
[----:B------:R-:W-:Y:S01]  /*10270*/  F2FP.PACK_AB R136, R194, R195 ;  /* 0x000000c3c288723e */ /* 0x000fe200000000ff */
[--C-:B-1----:R-:W-:Y:S01]  /*10280*/  FFMA.FTZ R3, R180, c[0x0][0x2d0], -R168.reuse ;  /* 0x0000b400b4037a23 */ /* 0x102fe200000108a8 */
[----:B----4-:R-:W-:Y:S03]  /*10290*/  F2FP.PACK_AB R137, R190, R191 ;  /* 0x000000bfbe89723e */ /* 0x010fe600000000ff */
[----:B------:R-:W-:Y:S01]  /*102a0*/  HMMA.16816.F32 R132, R152, R138, R132 ;  /* 0x0000008a9884723c */ /* 0x000fe20000001884 */
[----:B------:R-:W1:Y:S01]  /*102b0*/  LDSM.16.MT88.4 R152, [R197+0x6080] ;  /* 0x00608000c598783b */ /* 0x000e620000004200 */
[----:B------:R3:W-:Y:S01]  /*102c0*/  MUFU.EX2 R185, R3 ;  /* 0x0000000300b97308 */ /* 0x0007e20000000800 */
[----:B------:R-:W-:Y:S02]  /*102d0*/  FFMA.FTZ R168, R182, c[0x0][0x2d0], -R168 ;  /* 0x0000b400b6a87a23 */ /* 0x000fe400000108a8 */
[----:B------:R-:W-:Y:S02]  /*102e0*/  FFMA.FTZ R2, R2, R230, R228 ;  /* 0x000000e602027223 */ /* 0x000fe400000100e4 */
[----:B------:R-:W-:Y:S02]  /*102f0*/  F2FP.PACK_AB R138, R192, R193 ;  /* 0x000000c1c08a723e */ /* 0x000fe400000000ff */
[----:B------:R-:W-:Y:S03]  /*10300*/  F2FP.PACK_AB R139, R188, R189 ;  /* 0x000000bdbc8b723e */ /* 0x000fe600000000ff */
[----:B------:R-:W-:Y:S04]  /*10310*/  MUFU.EX2 R184, R168 ;  /* 0x000000a800b87308 */ /* 0x000fe80000000800 */
[C---:B--2---:R-:W-:Y:S08]  /*10320*/  HMMA.16816.F32 R8, R136.reuse, R140, R8 ;  /* 0x0000008c8808723c */ /* 0x044ff00000001808 */
[C---:B------:R-:W-:Y:S01]  /*10330*/  HMMA.16816.F32 R12, R136.reuse, R142, R12 ;  /* 0x0000008e880c723c */ /* 0x040fe2000000180c */
[----:B------:R-:W2:Y:S03]  /*10340*/  LDSM.16.MT88.4 R140, [R198+0x6080] ;  /* 0x00608000c68c783b */ /* 0x000ea60000004200 */
[--C-:B---3--:R-:W-:Y:S04]  /*10350*/  FFMA.FTZ R3, R176, c[0x0][0x2d0], -R169.reuse ;  /* 0x0000b400b0037a23 */ /* 0x108fe800000108a9 */
[C---:B------:R-:W-:Y:S01]  /*10360*/  HMMA.16816.F32 R16, R136.reuse, R148, R16 ;  /* 0x000000948810723c */ /* 0x040fe20000001810 */
[----:B------:R3:W4:Y:S07]  /*10370*/  MUFU.EX2 R183, R3 ;  /* 0x0000000300b77308 */ /* 0x00072e0000000800 */
[C---:B------:R-:W-:Y:S01]  /*10380*/  HMMA.16816.F32 R20, R136.reuse, R150, R20 ;  /* 0x000000968814723c */ /* 0x040fe20000001814 */
[----:B------:R-:W-:Y:S07]  /*10390*/  LDSM.16.MT88.4 R148, [R199+0x6080] ;  /* 0x00608000c794783b */ /* 0x000fee0000004200 */
[C---:B-----5:R-:W-:Y:S08]  /*103a0*/  HMMA.16816.F32 R24, R136.reuse, R144, R24 ;  /* 0x000000908818723c */ /* 0x060ff00000001818 */
[C---:B------:R-:W-:Y:S01]  /*103b0*/  HMMA.16816.F32 R28, R136.reuse, R146, R28 ;  /* 0x00000092881c723c */ /* 0x040fe2000000181c */
[----:B------:R-:W5:Y:S03]  /*103c0*/  LDSM.16.MT88.4 R144, [R200+0x6080] ;  /* 0x00608000c890783b */ /* 0x000f660000004200 */
[--C-:B---3--:R-:W-:Y:S04]  /*103d0*/  FFMA.FTZ R3, R177, c[0x0][0x2d0], -R169.reuse ;  /* 0x0000b400b1037a23 */ /* 0x108fe800000108a9 */
[C---:B------:R-:W-:Y:S01]  /*103e0*/  HMMA.16816.F32 R32, R136.reuse, R156, R32 ;  /* 0x0000009c8820723c */ /* 0x040fe20000001820 */
[----:B------:R3:W2:Y:S07]  /*103f0*/  MUFU.EX2 R182, R3 ;  /* 0x0000000300b67308 */ /* 0x0006ae0000000800 */
[C---:B------:R-:W-:Y:S01]  /*10400*/  HMMA.16816.F32 R36, R136.reuse, R158, R36 ;  /* 0x0000009e8824723c */ /* 0x040fe20000001824 */
[----:B------:R-:W4:Y:S07]  /*10410*/  LDSM.16.MT88.4 R156, [R200+0x7880] ;  /* 0x00788000c89c783b */ /* 0x000f2e0000004200 */
[C---:B-1----:R-:W-:Y:S08]  /*10420*/  HMMA.16816.F32 R40, R136.reuse, R152, R40 ;  /* 0x000000988828723c */ /* 0x042ff00000001828 */
[C---:B------:R-:W-:Y:S01]  /*10430*/  HMMA.16816.F32 R44, R136.reuse, R154, R44 ;  /* 0x0000009a882c723c */ /* 0x040fe2000000182c */
[----:B------:R-:W1:Y:S03]  /*10440*/  LDSM.16.MT88.4 R152, [R199+0x7880] ;  /* 0x00788000c798783b */ /* 0x000e660000004200 */
[--C-:B---3--:R-:W-:Y:S04]  /*10450*/  FFMA.FTZ R3, R179, c[0x0][0x2d0], -R169.reuse ;  /* 0x0000b400b3037a23 */ /* 0x108fe800000108a9 */
[C---:B--2---:R-:W-:Y:S01]  /*10460*/  HMMA.16816.F32 R48, R136.reuse, R140, R48 ;  /* 0x0000008c8830723c */ /* 0x044fe20000001830 */
[----:B------:R-:W-:Y:S01]  /*10470*/  LDSM.16.MT88.4 R176, [R198+0x6880] ;  /* 0x00688000c6b0783b */ /* 0x000fe20000004200 */
[----:B------:R2:W3:Y:S06]  /*10480*/  MUFU.EX2 R180, R3 ;  /* 0x0000000300b47308 */ /* 0x0004ec0000000800 */
[C---:B------:R-:W-:Y:S01]  /*10490*/  HMMA.16816.F32 R52, R136.reuse, R142, R52 ;  /* 0x0000008e8834723c */ /* 0x040fe20000001834 */
[----:B------:R-:W1:Y:S07]  /*104a0*/  LDSM.16.MT88.4 R140, [R197+0x9080] ;  /* 0x00908000c58c783b */ /* 0x000e6e0000004200 */
[C---:B-----5:R-:W-:Y:S08]  /*104b0*/  HMMA.16816.F32 R56, R136.reuse, R144, R56 ;  /* 0x000000908838723c */ /* 0x060ff00000001838 */
[C---:B------:R-:W-:Y:S01]  /*104c0*/  HMMA.16816.F32 R60, R136.reuse, R146, R60 ;  /* 0x00000092883c723c */ /* 0x040fe2000000183c */
[----:B------:R-:W5:Y:S03]  /*104d0*/  LDSM.16.MT88.4 R144, [R198+0x9080] ;  /* 0x00908000c690783b */ /* 0x000f660000004200 */
[----:B--2---:R-:W-:Y:S04]  /*104e0*/  FFMA.FTZ R3, R181, c[0x0][0x2d0], -R169 ;  /* 0x0000b400b5037a23 */ /* 0x004fe800000108a9 */
[C---:B------:R-:W-:Y:S01]  /*104f0*/  HMMA.16816.F32 R64, R136.reuse, R148, R64 ;  /* 0x000000948840723c */ /* 0x040fe20000001840 */
[----:B------:R-:W-:Y:S01]  /*10500*/  LDSM.16.MT88.4 R168, [R199+0x5080] ;  /* 0x00508000c7a8783b */ /* 0x000fe20000004200 */
[----:B------:R2:W1:Y:S06]  /*10510*/  MUFU.EX2 R7, R3 ;  /* 0x0000000300077308 */ /* 0x00046c0000000800 */
[C---:B------:R-:W-:Y:S01]  /*10520*/  HMMA.16816.F32 R68, R136.reuse, R150, R68 ;  /* 0x000000968844723c */ /* 0x040fe20000001844 */
[----:B------:R-:W1:Y:S07]  /*10530*/  LDSM.16.MT88.4 R148, [R200+0x9080] ;  /* 0x00908000c894783b */ /* 0x000e6e0000004200 */
[C---:B------:R-:W-:Y:S08]  /*10540*/  HMMA.16816.F32 R72, R136.reuse, R160, R72 ;  /* 0x000000a08848723c */ /* 0x040ff00000001848 */
[C---:B------:R-:W-:Y:S01]  /*10550*/  HMMA.16816.F32 R76, R136.reuse, R162, R76 ;  /* 0x000000a2884c723c */ /* 0x040fe2000000184c */
[----:B------:R-:W-:Y:S03]  /*10560*/  LDSM.16.MT88.4 R160, [R197+0x5080] ;  /* 0x00508000c5a0783b */ /* 0x000fe60000004200 */
[----:B--2---:R-:W-:Y:S02]  /*10570*/  FFMA.FTZ R3, R0, R229, R224 ;  /* 0x000000e500037223 */ /* 0x004fe400000100e0 */
[----:B------:R-:W-:Y:S02]  /*10580*/  FADD.FTZ R0, R227, R2 ;  /* 0x00000002e3007221 */ /* 0x000fe40000010000 */
        /* <DEDUP_REMOVED lines=23> */
[C---:B------:R-:W-:Y:S01]  /*10700*/  HMMA.16816.F32 R108, R136.reuse, R142, R108 ;  /* 0x0000008e886c723c */ /* 0x040fe2000000186c */
[----:B------:R-:W2:Y:S03]  /*10710*/  LDSM.16.MT88.4 R140, [R198+0x5080] ;  /* 0x00508000c68c783b */ /* 0x000ea60000004200 */
[----:B------:R-:W-:Y:S02]  /*10720*/  FADD.FTZ R3, R183, R2 ;  /* 0x00000002b7037221 */ /* 0x000fe40000010000 */
[----:B------:R-:W-:Y:S02]  /*10730*/  FADD.FTZ R2, R186, R0 ;  /* 0x00000000ba027221 */ /* 0x000fe40000010000 */
[C---:B-----5:R-:W-:Y:S04]  /*10740*/  HMMA.16816.F32 R112, R136.reuse, R144, R112 ;  /* 0x000000908870723c */ /* 0x060fe80000001870 */
[----:B------:R-:W-:Y:S02]  /*10750*/  FADD.FTZ R0, R182, R3 ;  /* 0x00000003b6007221 */ /* 0x000fe40000010000 */
[----:B------:R-:W-:Y:S02]  /*10760*/  FADD.FTZ R2, R185, R2 ;  /* 0x00000002b9027221 */ /* 0x000fe40000010000 */
[C---:B------:R-:W-:Y:S04]  /*10770*/  HMMA.16816.F32 R116, R136.reuse, R146, R116 ;  /* 0x000000928874723c */ /* 0x040fe80000001874 */
[----:B---3--:R-:W-:Y:S02]  /*10780*/  FADD.FTZ R0, R180, R0 ;  /* 0x00000000b4007221 */ /* 0x008fe40000010000 */
[----:B------:R-:W-:Y:S02]  /*10790*/  FADD.FTZ R230, R184, R2 ;  /* 0x00000002b8e67221 */ /* 0x000fe40000010000 */
[C---:B------:R-:W-:Y:S04]  /*107a0*/  HMMA.16816.F32 R120, R136.reuse, R148, R120 ;  /* 0x000000948878723c */ /* 0x040fe80000001878 */
[C---:B------:R-:W-:Y:S01]  /*107b0*/  FADD.FTZ R229, R7.reuse, R0 ;  /* 0x0000000007e57221 */ /* 0x040fe20000010000 */
[----:B------:R-:W-:Y:S03]  /*107c0*/  IADD3 R0, R218, -0x1, RZ ;  /* 0xffffffffda007810 */ /* 0x000fe60007ffe0ff */
[C---:B------:R-:W-:Y:S04]  /*107d0*/  HMMA.16816.F32 R124, R136.reuse, R150, R124 ;  /* 0x00000096887c723c */ /* 0x040fe8000000187c */
[----:B------:R-:W-:Y:S04]  /*107e0*/  MOV R218, R0 ;  /* 0x0000000000da7202 */ /* 0x000fe80000000f00 */
[C---:B-1----:R-:W-:Y:S07]  /*107f0*/  HMMA.16816.F32 R128, R136.reuse, R152, R128 ;  /* 0x000000988880723c */ /* 0x042fee0000001880 */
[----:B------:R-:W-:Y:S01]  /*10800*/  F2FP.PACK_AB R152, R186, R187 ;  /* 0x000000bbba98723e */ /* 0x000fe200000000ff */
[----:B------:R-:W-:Y:S04]  /*10810*/  HMMA.16816.F32 R132, R136, R154, R132 ;  /* 0x0000009a8884723c */ /* 0x000fe80000001884 */
[----:B------:R-:W-:Y:S03]  /*10820*/  F2FP.PACK_AB R153, R182, R183 ;  /* 0x000000b7b699723e */ /* 0x000fe600000000ff */
[----:B------:R-:W-:Y:S02]  /*10830*/  F2FP.PACK_AB R154, R184, R185 ;  /* 0x000000b9b89a723e */ /* 0x000fe400000000ff */
[----:B------:R-:W-:Y:S03]  /*10840*/  F2FP.PACK_AB R155, R7, R180 ;  /* 0x000000b4079b723e */ /* 0x000fe600000000ff */
[----:B------:R-:W-:Y:S04]  /*10850*/  MOV R7, R4 ;  /* 0x0000000400077202 */ /* 0x000fe80000000f00 */
[C---:B------:R-:W-:Y:S01]  /*10860*/  HMMA.16816.F32 R156, R152.reuse, R160, R8 ;  /* 0x000000a0989c723c */ /* 0x040fe20000001808 */
[----:B------:R-:W1:Y:S07]  /*10870*/  LDSM.16.MT88.4 R8, [R200+0x6880] ;  /* 0x00688000c808783b */ /* 0x000e6e0000004200 */
[C---:B------:R-:W-:Y:S01]  /*10880*/  HMMA.16816.F32 R160, R152.reuse, R162, R12 ;  /* 0x000000a298a0723c */ /* 0x040fe2000000180c */
[----:B------:R-:W3:Y:S07]  /*10890*/  LDSM.16.MT88.4 R12, [R199+0x6880] ;  /* 0x00688000c70c783b */ /* 0x000eee0000004200 */
[C---:B--2---:R-:W-:Y:S01]  /*108a0*/  HMMA.16816.F32 R136, R152.reuse, R140, R16 ;  /* 0x0000008c9888723c */ /* 0x044fe20000001810 */
[----:B------:R-:W2:Y:S07]  /*108b0*/  LDSM.16.MT88.4 R16, [R197+0x8080] ;  /* 0x00808000c510783b */ /* 0x000eae0000004200 */
        /* <DEDUP_REMOVED lines=32> */
[C---:B---3--:R-:W-:Y:S08]  /*10ac0*/  HMMA.16816.F32 R120, R152.reuse, R12, R120 ;  /* 0x0000000c9878723c */ /* 0x048ff00000001878 */
[C---:B------:R-:W-:Y:S08]  /*10ad0*/  HMMA.16816.F32 R124, R152.reuse, R14, R124 ;  /* 0x0000000e987c723c */ /* 0x040ff0000000187c */
[C---:B--2---:R-:W-:Y:S08]  /*10ae0*/  HMMA.16816.F32 R128, R152.reuse, R16, R128 ;  /* 0x000000109880723c */ /* 0x044ff00000001880 */
        /* <DEDUP_REMOVED lines=8> */
.L_x_2989:
        /* <DEDUP_REMOVED lines=26> */
.L_x_3015:
[----:B------:R-:W-:-:S13]  /*10d10*/  ISETP.NE.AND P0, PT, R227, c[0x0][0x32c], PT ;  /* 0x0000cb00e3007a0c */ /* 0x000fda0003f05270 */
[----:B------:R-:W-:-:S05]  /*10d20*/  @P0 IMAD.HI.U32 R3, R0, c[0x0][0x330], RZ ;  /* 0x0000cc0000030a27 */ /* 0x000fca00078e00ff */
[----:B------:R-:W-:Y:S02]  /*10d30*/  @P0 SHF.R.U32.HI R0, RZ, c[0x0][0x334], R3 ;  /* 0x0000cd00ff000a19 */ /* 0x000fe40000011603 */
.L_x_3016:
[----:B------:R-:W-:Y:S05]  /*10d40*/  BSYNC B0 ;  /* 0x0000000000007941 */ /* 0x000fea0003800000 */
.L_x_3014:
[----:B------:R-:W-:-:S05]  /*10d50*/  IMAD R0, R0, c[0x0][0x32c], RZ ;  /* 0x0000cb0000007a24 */ /* 0x000fca00078e02ff */
[----:B------:R-:W-:-:S04]  /*10d60*/  IMNMX R2, R2, R0, !PT ;  /* 0x0000000002027217 */ /* 0x000fc80007800200 */
.L_x_3013:
[----:B------:R-:W-:-:S05]  /*10d70*/  IADD3 R2, R2, 0x2f, RZ ;  /* 0x0000002f02027810 */ /* 0x000fca0007ffe0ff */
        /* <DEDUP_REMOVED lines=8> */
[C---:B------:R-:W-:Y:S01]  /*10e00*/  IADD3 R2, R219.reuse, 0x80, RZ ;  /* 0x00000080db027810 */ /* 0x040fe20007ffe0ff */
[----:B------:R-:W-:Y:S01]  /*10e10*/  IMAD.SHL.U32 R214, R248, 0x2, RZ ;  /* 0x00000002f8d67824 */ /* 0x000fe200078e00ff */
[----:B------:R-:W-:Y:S01]  /*10e20*/  IADD3 R0, R219, 0x40, RZ ;  /* 0x00000040db007810 */ /* 0x000fe20007ffe0ff */
[----:B------:R-:W-:Y:S01]  /*10e30*/  IMAD.SHL.U32 R212, R247, 0x2, RZ ;  /* 0x00000002f7d47824 */ /* 0x000fe200078e00ff */
[----:B------:R-:W-:Y:S01]  /*10e40*/  SHF.L.U64.HI R216, R219, 0x1, R3 ;  /* 0x00000001dbd87819 */ /* 0x000fe20000010203 */
[----:B------:R-:W-:Y:S01]  /*10e50*/  IMAD.SHL.U32 R210, R246, 0x2, RZ ;  /* 0x00000002f6d27824 */ /* 0x000fe200078e00ff */
[----:B------:R-:W-:Y:S02]  /*10e60*/  ISETP.GE.AND P4, PT, R2, c[0x0][0x1d4], PT ;  /* 0x0000750002007a0c */ /* 0x000fe40003f86270 */
[----:B------:R-:W-:-:S02]  /*10e70*/  ISETP.GE.AND P3, PT, R0, c[0x0][0x1d4], PT ;  /* 0x0000750000007a0c */ /* 0x000fc40003f66270 */
[----:B------:R-:W-:Y:S02]  /*10e80*/  SHF.L.U64.HI R215, R248, 0x1, R251 ;  /* 0x00000001f8d77819 */ /* 0x000fe400000102fb */
[----:B------:R-:W-:Y:S02]  /*10e90*/  SHF.L.U64.HI R213, R247, 0x1, R250 ;  /* 0x00000001f7d57819 */ /* 0x000fe400000102fa */
[----:B------:R-:W-:Y:S02]  /*10ea0*/  SHF.L.U64.HI R211, R246, 0x1, R249 ;  /* 0x00000001f6d37819 */ /* 0x000fe400000102f9 */
[----:B------:R-:W-:Y:S02]  /*10eb0*/  ISETP.GE.AND P2, PT, R219, c[0x0][0x1d4], PT ;  /* 0x00007500db007a0c */ /* 0x000fe40003f46270 */
.L_x_3030:
        /* <DEDUP_REMOVED lines=32> */
.L_x_3104:
[----:B------:R-:W-:-:S05]  /*110c0*/  BRA.DIV ~URZ, `(.L_x_3021) ;  /* 0x0000a7827f007947 */ /* 0x000fca000b800000 */
[----:B------:R4:W3:Y:S02]  /*110d0*/  SHFL.IDX PT, R0, R19, RZ, 0x181f ;  /* 0x00181fff13007589 */ /* 0x0008e400000e0000 */
.L_x_3105:
[----:B---3--:R-:W-:Y:S02]  /*110e0*/  IADD3 R16, P0, R0, R222, RZ ;  /* 0x000000de00107210 */ /* 0x008fe40007f1e0ff */
[----:B------:R-:W-:Y:S02]  /*110f0*/  IADD3 R24, R219, 0xc0, RZ ;  /* 0x000000c0db187810 */ /* 0x000fe40007ffe0ff */
[----:B------:R-:W-:Y:S01]  /*11100*/  LOP3.LUT P1, RZ, R208, 0x800, RZ, 0xc0, !PT ;  /* 0x00000800d0ff7812 */ /* 0x000fe2000782c0ff */
[----:B------:R-:W-:Y:S01]  /*11110*/  IMAD.X R17, R4, 0x1, R216, P0 ;  /* 0x0000000104117824 */ /* 0x000fe200000e06d8 */
[----:B------:R-:W-:Y:S02]  /*11120*/  IADD3 R10, P0, R0, R214, RZ ;  /* 0x000000d6000a7210 */ /* 0x000fe40007f1e0ff */
[----:B------:R-:W-:Y:S02]  /*11130*/  ISETP.GE.AND P5, PT, R24, c[0x0][0x1d4], PT ;  /* 0x0000750018007a0c */ /* 0x000fe40003fa6270 */
        /* <DEDUP_REMOVED lines=16> */
.L_x_3106:
[----:B--23--:R-:W-:Y:S02]  /*11240*/  IADD3 R16, P0, R0, R222, RZ ;  /* 0x000000de00107210 */ /* 0x00cfe40007f1e0ff */
[----:B----4-:R-:W-:Y:S03]  /*11250*/  IADD3 R18, R219, 0xc0, RZ ;  /* 0x000000c0db127810 */ /* 0x010fe60007ffe0ff */
        /* <DEDUP_REMOVED lines=15> */
.L_x_3019:
[----:B------:R-:W-:Y:S05]  /*11350*/  BSYNC B0 ;  /* 0x0000000000007941 */ /* 0x000fea0003800000 */
.L_x_3018:
        /* <DEDUP_REMOVED lines=195> */
.L_x_3107:
[----:B------:R-:W-:-:S05]  /*11f90*/  BRA.DIV ~URZ, `(.L_x_3026) ;  /* 0x00009aa27f007947 */ /* 0x000fca000b800000 */
[----:B------:R3:W4:Y:S02]  /*11fa0*/  SHFL.IDX PT, R0, R169, RZ, 0x181f ;  /* 0x00181fffa9007589 */ /* 0x00072400000e0000 */
.L_x_3108:
[----:B----4-:R-:W-:Y:S02]  /*11fb0*/  @P0 IADD3 R166, P1, R0, R222, RZ ;  /* 0x000000de00a60210 */ /* 0x010fe40007f3e0ff */
[----:B------:R-:W-:Y:S03]  /*11fc0*/  IADD3 R170, R219, 0xc0, RZ ;  /* 0x000000c0dbaa7810 */ /* 0x000fe60007ffe0ff */
[----:B--2---:R-:W-:Y:S01]  /*11fd0*/  @P0 IMAD.X R167, R4, 0x1, R216, P1 ;  /* 0x0000000104a70824 */ /* 0x004fe200008e06d8 */
[----:B------:R-:W-:Y:S02]  /*11fe0*/  @P0 IADD3 R164, P1, R0, R214, RZ ;  /* 0x000000d600a40210 */ /* 0x000fe40007f3e0ff */
[----:B------:R-:W-:Y:S02]  /*11ff0*/  ISETP.GE.AND P5, PT, R170, c[0x0][0x1d4], PT ;  /* 0x00007500aa007a0c */ /* 0x000fe40003fa6270 */
        /* <DEDUP_REMOVED lines=16> */
.L_x_3109:
[----:B--2---:R-:W-:Y:S02]  /*12100*/  @P0 IADD3 R166, P1, R0, R222, RZ ;  /* 0x000000de00a60210 */ /* 0x004fe40007f3e0ff */
[----:B------:R-:W-:Y:S03]  /*12110*/  IADD3 R153, R219, 0xc0, RZ ;  /* 0x000000c0db997810 */ /* 0x000fe60007ffe0ff */
[----:B-1----:R-:W-:Y:S01]  /*12120*/  @P0 IMAD.X R167, R4, 0x1, R216, P1 ;  /* 0x0000000104a70824 */ /* 0x002fe200008e06d8 */
        /* <DEDUP_REMOVED lines=14> */
.L_x_3024:
[----:B------:R-:W-:Y:S05]  /*12210*/  BSYNC B0 ;  /* 0x0000000000007941 */ /* 0x000fea0003800000 */
.L_x_3023:
        /* <DEDUP_REMOVED lines=27> */
.L_x_3110:
[----:B--2---:R-:W-:Y:S01]  /*123d0*/  FMNMX.FTZ R152, R4, R0, !PT ;  /* 0x0000000004987209 */ /* 0x004fe20007810000 */
[----:B------:R-:W-:-:S05]  /*123e0*/  BRA.DIV ~URZ, `(.L_x_3029) ;  /* 0x000098027f007947 */ /* 0x000fca000b800000 */
[----:B-1----:R-:W-:Y:S04]  /*123f0*/  SHFL.BFLY PT, R4, R153, 0x2, 0x1f ;  /* 0x0c401f0099047f89 */ /* 0x002fe800000e0000 */
[----:B------:R-:W1:Y:S02]  /*12400*/  SHFL.BFLY PT, R2, R152, 0x1, 0x1f ;  /* 0x0c201f0098027f89 */ /* 0x000e6400000e0000 */
[----:B-1----:R-:W-:Y:S02]  /*12410*/  FMNMX.FTZ R152, R152, R2, !PT ;  /* 0x0000000298987209 */ /* 0x002fe40007810000 */
[----:B------:R-:W-:Y:S05]  /*12420*/  FMNMX.FTZ R4, R153, R4, !PT ;  /* 0x0000000499047209 */ /* 0x000fea0007810000 */
[----:B------:R1:W2:Y:S02]  /*12430*/  SHFL.BFLY PT, R0, R4, 0x1, 0x1f ;  /* 0x0c201f0004007f89 */ /* 0x0002a400000e0000 */
.L_x_3111:
[----:B--2---:R-:W-:Y:S01]  /*12440*/  FMNMX.FTZ R3, R0, R4, !PT ;  /* 0x0000000400037209 */ /* 0x004fe20007810000 */
[C---:B------:R-:W-:Y:S01]  /*12450*/  FADD.FTZ R2, -R152.reuse, R6 ;  /* 0x0000000698027221 */ /* 0x040fe20000010100 */
[----:B------:R-:W-:Y:S01]  /*12460*/  WARPSYNC 0xffffffff ;  /* 0xffffffff00007948 */ /* 0x000fe20003800000 */
[----:B------:R-:W-:Y:S01]  /*12470*/  FMUL.FTZ R6, R152, c[0x0][0x2d0] ;  /* 0x0000b40098067a20 */ /* 0x000fe20000410000 */
[----:B---34-:R-:W2:Y:S01]  /*12480*/  LDSM.16.MT88.4 R168, [R197+0x4080] ;  /* 0x00408000c5a8783b */ /* 0x018ea20000004200 */
[C---:B------:R-:W-:Y:S01]  /*12490*/  FADD.FTZ R0, -R3.reuse, R7 ;  /* 0x0000000703007221 */ /* 0x040fe20000010100 */
[----:B------:R-:W-:Y:S01]  /*124a0*/  ISETP.GT.AND P0, PT, R218, R217, PT ;  /* 0x000000d9da00720c */ /* 0x000fe20003f04270 */
[----:B-1----:R-:W-:Y:S02]  /*124b0*/  FMUL.FTZ R4, R3, c[0x0][0x2d0] ;  /* 0x0000b40003047a20 */ /* 0x002fe40000410000 */
[----:B------:R-:W-:Y:S02]  /*124c0*/  FMUL.FTZ R2, R2, c[0x0][0x2d0] ;  /* 0x0000b40002027a20 */ /* 0x000fe40000410000 */
[----:B------:R-:W-:Y:S01]  /*124d0*/  FMUL.FTZ R0, R0, c[0x0][0x2d0] ;  /* 0x0000b40000007a20 */ /* 0x000fe20000410000 */
[----:B------:R-:W1:Y:S01]  /*124e0*/  LDSM.16.MT88.4 R172, [R198+0x4080] ;  /* 0x00408000c6ac783b */ /* 0x000e620000004200 */
[--C-:B------:R-:W-:Y:S02]  /*124f0*/  FFMA.FTZ R8, R8, c[0x0][0x2d0], -R6.reuse ;  /* 0x0000b40008087a23 */ /* 0x100fe40000010806 */
[----:B------:R-:W-:Y:S01]  /*12500*/  FFMA.FTZ R9, R9, c[0x0][0x2d0], -R6 ;  /* 0x0000b40009097a23 */ /* 0x000fe20000010806 */
[----:B------:R-:W-:Y:S01]  /*12510*/  MUFU.EX2 R2, R2 ;  /* 0x0000000200027308 */ /* 0x000fe20000000800 */
[--C-:B------:R-:W-:Y:S02]  /*12520*/  FFMA.FTZ R10, R10, c[0x0][0x2d0], -R4.reuse ;  /* 0x0000b4000a0a7a23 */ /* 0x100fe40000010804 */
[----:B------:R-:W-:Y:S01]  /*12530*/  FFMA.FTZ R11, R11, c[0x0][0x2d0], -R4 ;  /* 0x0000b4000b0b7a23 */ /* 0x000fe20000010804 */
[----:B------:R-:W-:Y:S01]  /*12540*/  LDSM.16.MT88.4 R176, [R198+0x7880] ;  /* 0x00788000c6b0783b */ /* 0x000fe20000004200 */
[--C-:B------:R-:W-:Y:S02]  /*12550*/  FFMA.FTZ R12, R12, c[0x0][0x2d0], -R6.reuse ;  /* 0x0000b4000c0c7a23 */ /* 0x100fe40000010806 */
[----:B------:R-:W-:Y:S02]  /*12560*/  FFMA.FTZ R13, R13, c[0x0][0x2d0], -R6 ;  /* 0x0000b4000d0d7a23 */ /* 0x000fe40000010806 */
[--C-:B------:R-:W-:Y:S01]  /*12570*/  FFMA.FTZ R14, R14, c[0x0][0x2d0], -R4.reuse ;  /* 0x0000b4000e0e7a23 */ /* 0x100fe20000010804 */
[----:B------:R-:W-:Y:S01]  /*12580*/  MUFU.EX2 R195, R8 ;  /* 0x0000000800c37308 */ /* 0x000fe20000000800 */
[----:B------:R-:W-:Y:S02]  /*12590*/  FFMA.FTZ R15, R15, c[0x0][0x2d0], -R4 ;  /* 0x0000b4000f0f7a23 */ /* 0x000fe40000010804 */
[--C-:B------:R-:W-:Y:S02]  /*125a0*/  FFMA.FTZ R20, R20, c[0x0][0x2d0], -R6.reuse ;  /* 0x0000b40014147a23 */ /* 0x100fe40000010806 */
[----:B------:R-:W-:Y:S02]  /*125b0*/  FFMA.FTZ R21, R21, c[0x0][0x2d0], -R6 ;  /* 0x0000b40015157a23 */ /* 0x000fe40000010806 */
[--C-:B------:R-:W-:Y:S02]  /*125c0*/  FFMA.FTZ R22, R22, c[0x0][0x2d0], -R4.reuse ;  /* 0x0000b40016167a23 */ /* 0x100fe40000010804 */
[----:B------:R-:W-:Y:S01]  /*125d0*/  FFMA.FTZ R23, R23, c[0x0][0x2d0], -R4 ;  /* 0x0000b40017177a23 */ /* 0x000fe20000010804 */
[----:B------:R-:W-:Y:S01]  /*125e0*/  MUFU.EX2 R194, R9 ;  /* 0x0000000900c27308 */ /* 0x000fe20000000800 */
[--C-:B------:R-:W-:Y:S02]  /*125f0*/  FFMA.FTZ R24, R24, c[0x0][0x2d0], -R6.reuse ;  /* 0x0000b40018187a23 */ /* 0x100fe40000010806 */
[----:B------:R-:W-:Y:S02]  /*12600*/  FFMA.FTZ R25, R25, c[0x0][0x2d0], -R6 ;  /* 0x0000b40019197a23 */ /* 0x000fe40000010806 */
        /* <DEDUP_REMOVED lines=18> */
[----:B------:R-:W-:Y:S10]  /*12730*/  MUFU.EX2 R184, R21 ;  /* 0x0000001500b87308 */ /* 0x000ff40000000800 */
[----:B------:R-:W-:Y:S10]  /*12740*/  MUFU.EX2 R181, R22 ;  /* 0x0000001600b57308 */ /* 0x000ff40000000800 */
[----:B------:R3:W-:Y:S10]  /*12750*/  MUFU.EX2 R180, R23 ;  /* 0x0000001700b47308 */ /* 0x0007f40000000800 */
[----:B------:R-:W-:Y:S10]  /*12760*/  MUFU.EX2 R154, R26 ;  /* 0x0000001a009a7308 */ /* 0x000ff40000000800 */
[----:B------:R-:W-:Y:S01]  /*12770*/  MUFU.EX2 R153, R27 ;  /* 0x0000001b00997308 */ /* 0x000fe20000000800 */
[----:B---3--:R-:W-:Y:S09]  /*12780*/  LDSM.16.MT88.4 R20, [R200+0x4880] ;  /* 0x00488000c814783b */ /* 0x008ff20000004200 */
[----:B------:R-:W-:Y:S10]  /*12790*/  MUFU.EX2 R155, R29 ;  /* 0x0000001d009b7308 */ /* 0x000ff40000000800 */
[----:B------:R-:W-:Y:S10]  /*127a0*/  MUFU.EX2 R7, R30 ;  /* 0x0000001e00077308 */ /* 0x000ff40000000800 */
[----:B------:R-:W-:Y:S10]  /*127b0*/  MUFU.EX2 R6, R31 ;  /* 0x0000001f00067308 */ /* 0x000ff40000000800 */
[----:B------:R-:W-:Y:S10]  /*127c0*/  MUFU.EX2 R187, R16 ;  /* 0x0000001000bb7308 */ /* 0x000ff40000000800 */
[----:B------:R-:W-:Y:S10]  /*127d0*/  MUFU.EX2 R186, R17 ;  /* 0x0000001100ba7308 */ /* 0x000ff40000000800 */
[----:B------:R-:W-:Y:S10]  /*127e0*/  MUFU.EX2 R183, R18 ;  /* 0x0000001200b77308 */ /* 0x000ff40000000800 */
[----:B------:R-:W3:Y:S02]  /*127f0*/  MUFU.EX2 R182, R19 ;  /* 0x0000001300b67308 */ /* 0x000ee40000000800 */
[----:B---3--:R-:W-:Y:S01]  /*12800*/  F2FP.PACK_AB R17, R182, R183 ;  /* 0x000000b7b611723e */ /* 0x008fe200000000ff */
[----:B------:R-:W-:Y:S01]  /*12810*/  FMUL.FTZ R8, R2, R156 ;  /* 0x0000009c02087220 */ /* 0x000fe20000410000 */
[----:B------:R-:W-:Y:S01]  /*12820*/  F2FP.PACK_AB R164, R194, R195 ;  /* 0x000000c3c2a4723e */ /* 0x000fe200000000ff */
[----:B------:R-:W-:Y:S01]  /*12830*/  FMUL.FTZ R9, R2, R157 ;  /* 0x0000009d02097220 */ /* 0x000fe20000410000 */
[----:B------:R-:W-:Y:S01]  /*12840*/  F2FP.PACK_AB R166, R192, R193 ;  /* 0x000000c1c0a6723e */ /* 0x000fe200000000ff */
[----:B------:R-:W-:Y:S01]  /*12850*/  FMUL.FTZ R10, R0, R158 ;  /* 0x0000009e000a7220 */ /* 0x000fe20000410000 */
[----:B------:R-:W-:Y:S01]  /*12860*/  F2FP.PACK_AB R165, R190, R191 ;  /* 0x000000bfbea5723e */ /* 0x000fe200000000ff */
[----:B------:R-:W-:Y:S01]  /*12870*/  FMUL.FTZ R11, R0, R159 ;  /* 0x0000009f000b7220 */ /* 0x000fe20000410000 */
[----:B------:R-:W-:Y:S01]  /*12880*/  F2FP.PACK_AB R167, R188, R189 ;  /* 0x000000bdbca7723e */ /* 0x000fe200000000ff */
[----:B------:R-:W3:Y:S01]  /*12890*/  LDSM.16.MT88.4 R156, [R200+0x4080] ;  /* 0x00408000c89c783b */ /* 0x000ee20000004200 */
[----:B------:R-:W-:Y:S01]  /*128a0*/  FMUL.FTZ R12, R2, R160 ;  /* 0x000000a0020c7220 */ /* 0x000fe20000410000 */
[----:B------:R-:W-:Y:S01]  /*128b0*/  F2FP.PACK_AB R16, R186, R187 ;  /* 0x000000bbba10723e */ /* 0x000fe200000000ff */
[----:B------:R-:W-:Y:S01]  /*128c0*/  FMUL.FTZ R13, R2, R161 ;  /* 0x000000a1020d7220 */ /* 0x000fe20000410000 */
[----:B------:R-:W-:Y:S01]  /*128d0*/  F2FP.PACK_AB R18, R184, R185 ;  /* 0x000000b9b812723e */ /* 0x000fe200000000ff */
[C---:B------:R-:W-:Y:S01]  /*128e0*/  FMUL.FTZ R14, R0.reuse, R162 ;  /* 0x000000a2000e7220 */ /* 0x040fe20000410000 */
[C---:B--2---:R-:W-:Y:S05]  /*128f0*/  HMMA.16816.F32 R8, R164.reuse, R168, R8 ;  /* 0x000000a8a408723c */ /* 0x044fea0000001808 */
[----:B------:R-:W-:Y:S01]  /*12900*/  FMUL.FTZ R15, R0, R163 ;  /* 0x000000a3000f7220 */ /* 0x000fe20000410000 */
[----:B------:R-:W-:Y:S01]  /*12910*/  F2FP.PACK_AB R19, R180, R181 ;  /* 0x000000b5b413723e */ /* 0x000fe200000000ff */
[----:B------:R-:W2:Y:S01]  /*12920*/  LDSM.16.MT88.4 R160, [R199+0x4080] ;  /* 0x00408000c7a0783b */ /* 0x000ea20000004200 */
[C---:B------:R-:W-:Y:S04]  /*12930*/  FMUL.FTZ R136, R2.reuse, R136 ;  /* 0x0000008802887220 */ /* 0x040fe80000410000 */
[C---:B------:R-:W-:Y:S03]  /*12940*/  HMMA.16816.F32 R12, R164.reuse, R170, R12 ;  /* 0x000000aaa40c723c */ /* 0x040fe6000000180c */
[----:B------:R-:W-:Y:S01]  /*12950*/  FMUL.FTZ R137, R2, R137 ;  /* 0x0000008902897220 */ /* 0x000fe20000410000 */
[----:B------:R-:W4:Y:S01]  /*12960*/  LDSM.16.MT88.4 R168, [R197+0x5880] ;  /* 0x00588000c5a8783b */ /* 0x000f220000004200 */
        /* <DEDUP_REMOVED lines=8> */
[----:B------:R-:W-:Y:S03]  /*129f0*/  FMUL.FTZ R145, R2, R145 ;  /* 0x0000009102917220 */ /* 0x000fe60000410000 */
[C---:B------:R-:W-:Y:S01]  /*12a00*/  HMMA.16816.F32 R140, R164.reuse, R174, R140 ;  /* 0x000000aea48c723c */ /* 0x040fe2000000188c */
[----:B------:R-:W-:Y:S02]  /*12a10*/  LDSM.16.MT88.4 R172, [R198+0x4880] ;  /* 0x00488000c6ac783b */ /* 0x000fe40000004200 */
        /* <DEDUP_REMOVED lines=150> */
[----:B------:R-:W-:Y:S02]  /*13380*/  FFMA.FTZ R2, R2, R230, R195 ;  /* 0x000000e602027223 */ /* 0x000fe400000100c3 */
[----:B------:R-:W-:Y:S03]  /*13390*/  FFMA.FTZ R0, R0, R229, R191 ;  /* 0x000000e500007223 */ /* 0x000fe600000100bf */
[----:B------:R-:W-:Y:S01]  /*133a0*/  HMMA.16816.F32 R132, R164, R162, R132 ;  /* 0x000000a2a484723c */ /* 0x000fe20000001884 */
[----:B------:R-:W2:Y:S02]  /*133b0*/  LDSM.16.MT88.4 R160, [R197+0x6080] ;  /* 0x00608000c5a0783b */ /* 0x000ea40000004200 */
[----:B------:R-:W-:Y:S02]  /*133c0*/  FADD.FTZ R4, R194, R2 ;  /* 0x00000002c2047221 */ /* 0x000fe40000010000 */
[----:B------:R-:W-:Y:S02]  /*133d0*/  FADD.FTZ R2, R190, R0 ;  /* 0x00000000be027221 */ /* 0x000fe40000010000 */
[----:B------:R-:W-:Y:S01]  /*133e0*/  FADD.FTZ R0, R193, R4 ;  /* 0x00000004c1007221 */ /* 0x000fe20000010000 */
[C---:B---3--:R-:W-:Y:S01]  /*133f0*/  HMMA.16816.F32 R8, R16.reuse, R168, R8 ;  /* 0x000000a81008723c */ /* 0x048fe20000001808 */
[----:B------:R-:W3:Y:S04]  /*13400*/  LDSM.16.MT88.4 R164, [R198+0x6080] ;  /* 0x00608000c6a4783b */ /* 0x000ee80000004200 */
[----:B------:R-:W-:Y:S02]  /*13410*/  FADD.FTZ R2, R189, R2 ;  /* 0x00000002bd027221 */ /* 0x000fe40000010000 */
[----:B------:R-:W-:Y:S01]  /*13420*/  FADD.FTZ R0, R192, R0 ;  /* 0x00000000c0007221 */ /* 0x000fe20000010000 */
        /* <DEDUP_REMOVED lines=15> */
[----:B------:R-:W4:Y:S03]  /*13520*/  LDSM.16.MT88.4 R20, [R200+0x6080] ;  /* 0x00608000c814783b */ /* 0x000f260000004200 */
        /* <DEDUP_REMOVED lines=14> */
[C---:B------:R-:W-:Y:S08]  /*13610*/  HMMA.16816.F32 R64, R16.reuse, R168, R64 ;  /* 0x000000a81040723c */ /* 0x040ff00000001840 */
[C---:B------:R-:W-:Y:S01]  /*13620*/  HMMA.16816.F32 R68, R16.reuse, R170, R68 ;  /* 0x000000aa1044723c */ /* 0x040fe20000001844 */
[----:B------:R-:W-:Y:S07]  /*13630*/  LDSM.16.MT88.4 R168, [R197+0x6880] ;  /* 0x00688000c5a8783b */ /* 0x000fee0000004200 */
[C---:B------:R-:W-:Y:S08]  /*13640*/  HMMA.16816.F32 R72, R16.reuse, R172, R72 ;  /* 0x000000ac1048723c */ /* 0x040ff00000001848 */
[C---:B------:R-:W-:Y:S01]  /*13650*/  HMMA.16816.F32 R76, R16.reuse, R174, R76 ;  /* 0x000000ae104c723c */ /* 0x040fe2000000184c */
[----:B------:R-:W-:Y:S07]  /*13660*/  LDSM.16.MT88.4 R172, [R198+0x6880] ;  /* 0x00688000c6ac783b */ /* 0x000fee0000004200 */
[C---:B------:R-:W-:Y:S01]  /*13670*/  HMMA.16816.F32 R80, R16.reuse, R176, R80 ;  /* 0x000000b01050723c */ /* 0x040fe20000001850 */
[----:B------:R-:W-:Y:S07]  /*13680*/  MUFU.EX2 R177, R25 ;  /* 0x0000001900b17308 */ /* 0x000fee0000000800 */
[C---:B------:R-:W-:Y:S03]  /*13690*/  HMMA.16816.F32 R84, R16.reuse, R178, R84 ;  /* 0x000000b21054723c */ /* 0x040fe60000001854 */
[----:B------:R4:W5:Y:S05]  /*136a0*/  MUFU.EX2 R178, R24 ;  /* 0x0000001800b27308 */ /* 0x00096a0000000800 */
[C---:B-1----:R-:W-:Y:S05]  /*136b0*/  HMMA.16816.F32 R88, R16.reuse, R156, R88 ;  /* 0x0000009c1058723c */ /* 0x042fea0000001858 */
[----:B------:R1:W1:Y:S03]  /*136c0*/  MUFU.EX2 R176, R28 ;  /* 0x0000001c00b07308 */ /* 0x0002660000000800 */
[C---:B------:R-:W-:Y:S01]  /*136d0*/  HMMA.16816.F32 R92, R16.reuse, R158, R92 ;  /* 0x0000009e105c723c */ /* 0x040fe2000000185c */
[----:B------:R-:W1:Y:S07]  /*136e0*/  LDSM.16.MT88.4 R156, [R200+0x9080] ;  /* 0x00908000c89c783b */ /* 0x000e6e0000004200 */
[C---:B--2---:R-:W-:Y:S01]  /*136f0*/  HMMA.16816.F32 R96, R16.reuse, R160, R96 ;  /* 0x000000a01060723c */ /* 0x044fe20000001860 */
[----:B----4-:R-:W-:Y:S03]  /*13700*/  LDSM.16.MT88.4 R24, [R198+0x5080] ;  /* 0x00508000c618783b */ /* 0x010fe60000004200 */
[----:B-----5:R-:W-:Y:S04]  /*13710*/  FADD.FTZ R0, R178, R0 ;  /* 0x00000000b2007221 */ /* 0x020fe80000010000 */
[C---:B------:R-:W-:Y:S01]  /*13720*/  HMMA.16816.F32 R100, R16.reuse, R162, R100 ;  /* 0x000000a21064723c */ /* 0x040fe20000001864 */
[----:B------:R-:W2:Y:S03]  /*13730*/  LDSM.16.MT88.4 R160, [R199+0x9080] ;  /* 0x00908000c7a0783b */ /* 0x000ea60000004200 */
[----:B------:R-:W-:Y:S02]  /*13740*/  FADD.FTZ R2, R177, R0 ;  /* 0x00000000b1027221 */ /* 0x000fe40000010000 */
[----:B------:R-:W-:Y:S02]  /*13750*/  FADD.FTZ R0, R153, R4 ;  /* 0x0000000499007221 */ /* 0x000fe40000010000 */
[C---:B---3--:R-:W-:Y:S01]  /*13760*/  HMMA.16816.F32 R104, R16.reuse, R20, R104 ;  /* 0x000000141068723c */ /* 0x048fe20000001868 */
[----:B-1----:R-:W-:Y:S03]  /*13770*/  LDSM.16.MT88.4 R28, [R200+0x5080] ;  /* 0x00508000c81c783b */ /* 0x002fe60000004200 */
[----:B------:R-:W-:Y:S02]  /*13780*/  FADD.FTZ R0, R7, R0 ;  /* 0x0000000007007221 */ /* 0x000fe40000010000 */
[----:B------:R-:W-:Y:S02]  /*13790*/  FADD.FTZ R2, R176, R2 ;  /* 0x00000002b0027221 */ /* 0x000fe40000010000 */
[C---:B------:R-:W-:Y:S01]  /*137a0*/  HMMA.16816.F32 R108, R16.reuse, R22, R108 ;  /* 0x00000016106c723c */ /* 0x040fe2000000186c */
[----:B------:R-:W1:Y:S03]  /*137b0*/  LDSM.16.MT88.4 R20, [R197+0x5080] ;  /* 0x00508000c514783b */ /* 0x000e660000004200 */
[----:B------:R-:W-:Y:S01]  /*137c0*/  FADD.FTZ R229, R6, R0 ;  /* 0x0000000006e57221 */ /* 0x000fe20000010000 */
[----:B------:R-:W-:Y:S01]  /*137d0*/  IADD3 R0, R218, -0x1, RZ ;  /* 0xffffffffda007810 */ /* 0x000fe20007ffe0ff */
[----:B------:R-:W-:Y:S02]  /*137e0*/  FADD.FTZ R230, R155, R2 ;  /* 0x000000029be67221 */ /* 0x000fe40000010000 */
[C---:B------:R-:W-:Y:S04]  /*137f0*/  HMMA.16816.F32 R112, R16.reuse, R164, R112 ;  /* 0x000000a41070723c */ /* 0x040fe80000001870 */
[----:B------:R-:W-:Y:S04]  /*13800*/  MOV R218, R0 ;  /* 0x0000000000da7202 */ /* 0x000fe80000000f00 */
[C---:B------:R-:W-:Y:S01]  /*13810*/  HMMA.16816.F32 R116, R16.reuse, R166, R116 ;  /* 0x000000a61074723c */ /* 0x040fe20000001874 */
[----:B------:R-:W3:Y:S07]  /*13820*/  LDSM.16.MT88.4 R164, [R199+0x5080] ;  /* 0x00508000c7a4783b */ /* 0x000eee0000004200 */
[C---:B------:R-:W-:Y:S08]  /*13830*/  HMMA.16816.F32 R120, R16.reuse, R156, R120 ;  /* 0x0000009c1078723c */ /* 0x040ff00000001878 */
[C---:B------:R-:W-:Y:S08]  /*13840*/  HMMA.16816.F32 R124, R16.reuse, R158, R124 ;  /* 0x0000009e107c723c */ /* 0x040ff0000000187c */
[C---:B--2---:R-:W-:Y:S08]  /*13850*/  HMMA.16816.F32 R128, R16.reuse, R160, R128 ;  /* 0x000000a01080723c */ /* 0x044ff00000001880 */
[----:B------:R-:W-:Y:S07]  /*13860*/  HMMA.16816.F32 R132, R16, R162, R132 ;  /* 0x000000a21084723c */ /* 0x000fee0000001884 */
[----:B------:R-:W-:Y:S02]  /*13870*/  F2FP.PACK_AB R16, R177, R178 ;  /* 0x000000b2b110723e */ /* 0x000fe400000000ff */
[----:B------:R-:W-:Y:S03]  /*13880*/  F2FP.PACK_AB R18, R155, R176 ;  /* 0x000000b09b12723e */ /* 0x000fe600000000ff */
[----:B------:R-:W-:Y:S02]  /*13890*/  F2FP.PACK_AB R17, R153, R154 ;  /* 0x0000009a9911723e */ /* 0x000fe400000000ff */
[----:B------:R-:W-:Y:S02]  /*138a0*/  F2FP.PACK_AB R19, R6, R7 ;  /* 0x000000070613723e */ /* 0x000fe400000000ff */
[----:B------:R-:W-:Y:S05]  /*138b0*/  MOV R7, R3 ;  /* 0x0000000300077202 */ /* 0x000fea0000000f00 */
        /* <DEDUP_REMOVED lines=30> */
[C---:B------:R-:W-:Y:S08]  /*13aa0*/  HMMA.16816.F32 R88, R16.reuse, R28, R88 ;  /* 0x0000001c1058723c */ /* 0x040ff00000001858 */
[C---:B------:R-:W-:Y:S08]  /*13ab0*/  HMMA.16816.F32 R92, R16.reuse, R30, R92 ;  /* 0x0000001e105c723c */ /* 0x040ff0000000185c */
[C---:B---3--:R-:W-:Y:S08]  /*13ac0*/  HMMA.16816.F32 R96, R16.reuse, R164, R96 ;  /* 0x000000a41060723c */ /* 0x048ff00000001860 */
[C---:B------:R-:W-:Y:S08]  /*13ad0*/  HMMA.16816.F32 R100, R16.reuse, R166, R100 ;  /* 0x000000a61064723c */ /* 0x040ff00000001864 */
[C---:B------:R-:W-:Y:S08]  /*13ae0*/  HMMA.16816.F32 R104, R16.reuse, R168, R104 ;  /* 0x000000a81068723c */ /* 0x040ff00000001868 */
[C---:B------:R-:W-:Y:S08]  /*13af0*/  HMMA.16816.F32 R108, R16.reuse, R170, R108 ;  /* 0x000000aa106c723c */ /* 0x040ff0000000186c */
[C---:B-1----:R-:W-:Y:S08]  /*13b00*/  HMMA.16816.F32 R112, R16.reuse, R8, R112 ;  /* 0x000000081070723c */ /* 0x042ff00000001870 */
[C---:B------:R-:W-:Y:S08]  /*13b10*/  HMMA.16816.F32 R116, R16.reuse, R10, R116 ;  /* 0x0000000a1074723c */ /* 0x040ff00000001874 */
[C---:B--2---:R-:W-:Y:S08]  /*13b20*/  HMMA.16816.F32 R120, R16.reuse, R12, R120 ;  /* 0x0000000c1078723c */ /* 0x044ff00000001878 */
[C---:B------:R-:W-:Y:S08]  /*13b30*/  HMMA.16816.F32 R124, R16.reuse, R14, R124 ;  /* 0x0000000e107c723c */ /* 0x040ff0000000187c */
[C---:B----4-:R-:W-:Y:S08]  /*13b40*/  HMMA.16816.F32 R128, R16.reuse, R20, R128 ;  /* 0x000000141080723c */ /* 0x050ff00000001880 */
[----:B------:R-:W-:Y:S01]  /*13b50*/  HMMA.16816.F32 R132, R16, R22, R132 ;  /* 0x000000161084723c */ /* 0x000fe20000001884 */
[----:B------:R-:W-:-:S07]  /*13b60*/  @P0 BRA `(.L_x_3030) ;  /* 0xffffd35000000947 */ /* 0x000fce000383ffff */
.L_x_3017:
        /* <DEDUP_REMOVED lines=16> */
.L_x_3053:
        /* <DEDUP_REMOVED lines=28> */
.L_x_3112:
[----:B------:R-:W-:Y:S01]  /*13e30*/  SHF.R.S32.HI R3, RZ, 0x1f, R219 ;  /* 0x0000001fff037819 */ /* 0x000fe200000114db */
[----:B------:R-:W5:Y:S01]  /*13e40*/  SHFL.IDX PT, R2, R7, RZ, 0x181f ;  /* 0x00181fff07027589 */ /* 0x000f6200000e0000 */
[C---:B------:R-:W-:Y:S01]  /*13e50*/  ISETP.GE.AND P5, PT, R219.reuse, c[0x0][0x1d4], PT ;  /* 0x00007500db007a0c */ /* 0x040fe20003fa6270 */
[C---:B------:R-:W-:Y:S01]  /*13e60*/  IMAD.SHL.U32 R222, R219.reuse, 0x2, RZ ;  /* 0x00000002dbde7824 */ /* 0x040fe200078e00ff */
[----:B------:R-:W-:Y:S01]  /*13e70*/  SHF.L.U64.HI R211, R219, 0x1, R3 ;  /* 0x00000001dbd37819 */ /* 0x000fe20000010203 */
[C---:B------:R-:W-:Y:S01]  /*13e80*/  IMAD.SHL.U32 R210, R248.reuse, 0x2, RZ ;  /* 0x00000002f8d27824 */ /* 0x040fe200078e00ff */
        /* <DEDUP_REMOVED lines=29> */
.L_x_3113:
        /* <DEDUP_REMOVED lines=20> */
.L_x_3034:
[----:B------:R-:W-:Y:S05]  /*141a0*/  BSYNC B0 ;  /* 0x0000000000007941 */ /* 0x000fea0003800000 */
.L_x_3033:
        /* <DEDUP_REMOVED lines=163> */
[----:B------:R-:W-:Y:S01]  /*14be0*/  MOV R220, RZ ;  /* 0x000000ff00dc7202 */ /* 0x000fe20000000f00 */
[----:B------:R-:W1:Y:S01]  /*14bf0*/  S2R R152, SR_CTAID.Y ;  /* 0x0000000000987919 */ /* 0x000e620000002600 */
[----:B------:R-:W-:Y:S02]  /*14c00*/  ISETP.NE.AND P0, PT, R0, c[0x0][0x2b8], PT ;  /* 0x0000ae0000007a0c */ /* 0x000fe40003f05270 */
[----:B------:R-:W-:Y:S05]  /*14c10*/  IADD3 R2, R2, -0x30, R234 ;  /* 0xffffffd002027810 */ /* 0x000fea0007ffe0ea */
[----:B------:R-:W-:Y:S06]  /*14c20*/  IMAD.MOV.U32 R0, RZ, RZ, R2 ;  /* 0x000000ffff007224 */ /* 0x000fec00078e0002 */
[----:B------:R-:W-:Y:S05]  /*14c30*/  @P0 IMAD.HI.U32 R3, R2, c[0x0][0x2bc], RZ ;  /* 0x0000af0002030a27 */ /* 0x000fea00078e00ff */
[----:B------:R-:W-:Y:S04]  /*14c40*/  @P0 SHF.R.U32.HI R0, RZ, c[0x0][0x2c0], R3 ;  /* 0x0000b000ff000a19 */ /* 0x000fe80000011603 */
[----:B------:R-:W-:Y:S01]  /*14c50*/  @!P1 IADD3 R3, P0, R0, R240, RZ ;  /* 0x000000f000039210 */ /* 0x000fe20007f1e0ff */
[----:B-1----:R-:W-:Y:S03]  /*14c60*/  IMAD.WIDE.U32 R190, R152, c[0x0][0x1e8], RZ ;  /* 0x00007a0098be7a25 */ /* 0x002fe600078e00ff */
        /* <DEDUP_REMOVED lines=20> */
[----:B------:R1:W2:Y:S02]  /*14db0*/  SHFL.IDX PT, R4, R7, RZ, 0x181f ;  /* 0x00181fff07047589 */ /* 0x0002a400000e0000 */
.L_x_3114:
[----:B------:R-:W-:-:S05]  /*14dc0*/  BRA.DIV ~URZ, `(.L_x_3039) ;  /* 0x000070f27f007947 */ /* 0x000fca000b800000 */
[----:B------:R3:W4:Y:S02]  /*14dd0*/  SHFL.IDX PT, R0, R152, RZ, 0x181f ;  /* 0x00181fff98007589 */ /* 0x00072400000e0000 */
.L_x_3115:
[----:B------:R-:W-:Y:S02]  /*14de0*/  ISETP.GE.AND P0, PT, R217, 0x1, PT ;  /* 0x00000001d900780c */ /* 0x000fe40003f06270 */
[----:B------:R-:W-:Y:S02]  /*14df0*/  ISETP.GE.AND P5, PT, R219, c[0x0][0x1d4], PT ;  /* 0x00007500db007a0c */ /* 0x000fe40003fa6270 */
[----:B------:R-:W-:Y:S02]  /*14e00*/  ISETP.GE.AND P4, PT, R225, c[0x0][0x1d4], PT ;  /* 0x00007500e1007a0c */ /* 0x000fe40003f86270 */
[----:B------:R-:W-:Y:S02]  /*14e10*/  ISETP.GE.AND P3, PT, R226, c[0x0][0x1d4], PT ;  /* 0x00007500e2007a0c */ /* 0x000fe40003f66270 */
[----:B------:R-:W-:Y:S04]  /*14e20*/  IADD3 R168, R219, 0xc0, RZ ;  /* 0x000000c0dba87810 */ /* 0x000fe80007ffe0ff */
[----:B------:R-:W-:Y:S02]  /*14e30*/  ISETP.GE.AND P2, PT, R168, c[0x0][0x1d4], PT ;  /* 0x00007500a8007a0c */ /* 0x000fe40003f46270 */
[----:B----4-:R-:W-:Y:S05]  /*14e40*/  @P0 IADD3 R166, P1, R0, R222, RZ ;  /* 0x000000de00a60210 */ /* 0x010fea0007f3e0ff */
        /* <DEDUP_REMOVED lines=15> */
[----:B------:R4:W1:Y:S04]  /*14f40*/  SHFL.IDX PT, R4, R7, 0x1, 0x181f ;  /* 0x00381f0007047f89 */ /* 0x00086800000e0000 */
[----:B------:R4:W2:Y:S02]  /*14f50*/  SHFL.IDX PT, R0, R152, 0x1, 0x181f ;  /* 0x00381f0098007f89 */ /* 0x0008a400000e0000 */
.L_x_3116:
[----:B------:R-:W-:Y:S02]  /*14f60*/  ISETP.GE.AND P0, PT, R217, 0x21, PT ;  /* 0x00000021d900780c */ /* 0x000fe40003f06270 */
[----:B------:R-:W-:Y:S02]  /*14f70*/  ISETP.GE.AND P5, PT, R219, c[0x0][0x1d4], PT ;  /* 0x00007500db007a0c */ /* 0x000fe40003fa6270 */
[----:B------:R-:W-:Y:S02]  /*14f80*/  ISETP.GE.AND P4, PT, R225, c[0x0][0x1d4], PT ;  /* 0x00007500e1007a0c */ /* 0x000fe40003f86270 */
[----:B------:R-:W-:Y:S02]  /*14f90*/  ISETP.GE.AND P3, PT, R226, c[0x0][0x1d4], PT ;  /* 0x00007500e2007a0c */ /* 0x000fe40003f66270 */
[----:B-1--4-:R-:W-:Y:S04]  /*14fa0*/  IADD3 R7, R219, 0xc0, RZ ;  /* 0x000000c0db077810 */ /* 0x012fe80007ffe0ff */
[----:B------:R-:W-:Y:S02]  /*14fb0*/  ISETP.GE.AND P2, PT, R7, c[0x0][0x1d4], PT ;  /* 0x0000750007007a0c */ /* 0x000fe40003f46270 */
[----:B--2---:R-:W-:Y:S05]  /*14fc0*/  @P0 IADD3 R166, P1, R0, R222, RZ ;  /* 0x000000de00a60210 */ /* 0x004fea0007f3e0ff */
        /* <DEDUP_REMOVED lines=14> */
.L_x_3037:
[----:B------:R-:W-:Y:S05]  /*150b0*/  BSYNC B0 ;  /* 0x0000000000007941 */ /* 0x000fea0003800000 */
.L_x_3036:
        /* <DEDUP_REMOVED lines=12> */
[----:B---3--:R-:W-:Y:S01]  /*15180*/  IMAD.IADD R152, R3, 0x1, R0 ;  /* 0x0000000103987824 */ /* 0x008fe200078e0200 */
[----:B------:R-:W-:Y:S01]  /*15190*/  IADD3 R154, R0, c[0x0][0x328], RZ ;  /* 0x0000ca00009a7a10 */ /* 0x000fe20007ffe0ff */
[----:B------:R-:W-:-:S05]  /*151a0*/  BRA.DIV ~URZ, `(.L_x_3041) ;  /* 0x00006e827f007947 */ /* 0x000fca000b800000 */
[----:B------:R1:W2:Y:S02]  /*151b0*/  SHFL.IDX PT, R3, R7, RZ, 0x1c1f ;  /* 0x001c1fff07037589 */ /* 0x0002a400000e0000 */
.L_x_3117:
        /* <DEDUP_REMOVED lines=17> */
.L_x_3044:
[----:B------:R-:W-:Y:S04]  /*152d0*/  MOV R164, 0x1 ;  /* 0x0000000100a47802 */ /* 0x000fe80000000f00 */
[----:B------:R-:W-:Y:S11]  /*152e0*/  ISETP.NE.AND P0, PT, R164, c[0x0][0x32c], PT ;  /* 0x0000cb00a4007a0c */ /* 0x000ff60003f05270 */
[----:B------:R-:W-:Y:S02]  /*152f0*/  @!UPT UIADD3 URZ, URZ, URZ, URZ ;  /* 0x0000003f3f3ff290 */ /* 0x000fe4000fffe03f */
[----:B------:R-:W-:Y:S05]  /*15300*/  @P0 IMAD.HI.U32 R164, R3, c[0x0][0x330], RZ ;  /* 0x0000cc0003a40a27 */ /* 0x000fea00078e00ff */
[----:B------:R-:W-:Y:S02]  /*15310*/  @P0 SHF.R.U32.HI R3, RZ, c[0x0][0x334], R164 ;  /* 0x0000cd00ff030a19 */ /* 0x000fe400000116a4 */
.L_x_3045:
[----:B------:R-:W-:Y:S05]  /*15320*/  BSYNC B0 ;  /* 0x0000000000007941 */ /* 0x000fea0003800000 */
.L_x_3043:
[----:B------:R-:W-:Y:S05]  /*15330*/  IMAD R3, R3, c[0x0][0x32c], R155 ;  /* 0x0000cb0003037a24 */ /* 0x000fea00078e029b */
[----:B------:R-:W-:Y:S02]  /*15340*/  IADD3 R164, R3, c[0x0][0x32c], RZ ;  /* 0x0000cb0003a47a10 */ /* 0x000fe40007ffe0ff */
[----:B------:R-:W-:Y:S02]  /*15350*/  IMNMX R0, R0, R3, !PT ;  /* 0x0000000300007217 */ /* 0x000fe40007800200 */
[----:B------:R-:W-:Y:S02]  /*15360*/  IMNMX R2, R2, R164, PT ;  /* 0x000000a402027217 */ /* 0x000fe40003800200 */
.L_x_3042:
        /* <DEDUP_REMOVED lines=63> */
.L_x_3118:
        /* <DEDUP_REMOVED lines=17> */
.L_x_3049:
[----:B------:R-:W-:Y:S04]  /*15870*/  MOV R4, 0x1 ;  /* 0x0000000100047802 */ /* 0x000fe80000000f00 */
[----:B------:R-:W-:Y:S11]  /*15880*/  ISETP.NE.AND P0, PT, R4, c[0x0][0x32c], PT ;  /* 0x0000cb0004007a0c */ /* 0x000ff60003f05270 */
[----:B------:R-:W-:Y:S02]  /*15890*/  @!UPT UIADD3 URZ, URZ, URZ, URZ ;  /* 0x0000003f3f3ff290 */ /* 0x000fe4000fffe03f */
[----:B------:R-:W-:Y:S05]  /*158a0*/  @P0 IMAD.HI.U32 R4, R3, c[0x0][0x330], RZ ;  /* 0x0000cc0003040a27 */ /* 0x000fea00078e00ff */
[----:B------:R-:W-:Y:S02]  /*158b0*/  @P0 SHF.R.U32.HI R3, RZ, c[0x0][0x334], R4 ;  /* 0x0000cd00ff030a19 */ /* 0x000fe40000011604 */
.L_x_3050:
[----:B------:R-:W-:Y:S05]  /*158c0*/  BSYNC B0 ;  /* 0x0000000000007941 */ /* 0x000fea0003800000 */
.L_x_3048:
[----:B------:R-:W-:Y:S05]  /*158d0*/  IMAD R3, R3, c[0x0][0x32c], R155 ;  /* 0x0000cb0003037a24 */ /* 0x000fea00078e029b */
[----:B------:R-:W-:Y:S02]  /*158e0*/  IADD3 R4, R3, c[0x0][0x32c], RZ ;  /* 0x0000cb0003047a10 */ /* 0x000fe40007ffe0ff */
[----:B------:R-:W-:Y:S02]  /*158f0*/  IMNMX R0, R0, R3, !PT ;  /* 0x0000000300007217 */ /* 0x000fe40007800200 */
[----:B------:R-:W-:Y:S02]  /*15900*/  IMNMX R2, R2, R4, PT ;  /* 0x0000000402027217 */ /* 0x000fe40003800200 */
.L_x_3047:
        /* <DEDUP_REMOVED lines=68> */
.L_x_3119:
[----:B--2---:R-:W-:Y:S01]  /*15d50*/  FMNMX.FTZ R152, R4, R0, !PT ;  /* 0x0000000004987209 */ /* 0x004fe20007810000 */
[----:B------:R-:W-:-:S05]  /*15d60*/  BRA.DIV ~URZ, `(.L_x_3052) ;  /* 0x000064027f007947 */ /* 0x000fca000b800000 */
[----:B-1----:R-:W-:Y:S04]  /*15d70*/  SHFL.BFLY PT, R4, R7, 0x2, 0x1f ;  /* 0x0c401f0007047f89 */ /* 0x002fe800000e0000 */
[----:B------:R-:W1:Y:S02]  /*15d80*/  SHFL.BFLY PT, R2, R152, 0x1, 0x1f ;  /* 0x0c201f0098027f89 */ /* 0x000e6400000e0000 */
[----:B-1----:R-:W-:Y:S02]  /*15d90*/  FMNMX.FTZ R152, R152, R2, !PT ;  /* 0x0000000298987209 */ /* 0x002fe40007810000 */
[----:B------:R-:W-:Y:S05]  /*15da0*/  FMNMX.FTZ R4, R7, R4, !PT ;  /* 0x0000000407047209 */ /* 0x000fea0007810000 */
[----:B------:R1:W2:Y:S02]  /*15db0*/  SHFL.BFLY PT, R0, R4, 0x1, 0x1f ;  /* 0x0c201f0004007f89 */ /* 0x0002a400000e0000 */
.L_x_3120:
        /* <DEDUP_REMOVED lines=17> */
[----:B------:R-:W3:Y:S01]  /*15ed0*/  LDSM.16.MT88.4 R28, [R200+0x4080] ;  /* 0x00408000c81c783b */ /* 0x000ee20000004200 */
[--C-:B------:R-:W-:Y:S01]  /*15ee0*/  FFMA.FTZ R12, R12, c[0x0][0x2d0], -R7.reuse ;  /* 0x0000b4000c0c7a23 */ /* 0x100fe20000010807 */
[----:B------:R-:W-:Y:S01]  /*15ef0*/  ISETP.GT.AND P0, PT, R218, R233, PT ;  /* 0x000000e9da00720c */ /* 0x000fe20003f04270 */
[----:B------:R-:W-:Y:S02]  /*15f00*/  FFMA.FTZ R13, R13, c[0x0][0x2d0], -R7 ;  /* 0x0000b4000d0d7a23 */ /* 0x000fe40000010807 */
[--C-:B------:R-:W-:Y:S02]  /*15f10*/  FFMA.FTZ R10, R10, c[0x0][0x2d0], -R154.reuse ;  /* 0x0000b4000a0a7a23 */ /* 0x100fe4000001089a */
[--C-:B------:R-:W-:Y:S01]  /*15f20*/  FFMA.FTZ R11, R11, c[0x0][0x2d0], -R154.reuse ;  /* 0x0000b4000b0b7a23 */ /* 0x100fe2000001089a */
[----:B------:R4:W-:Y:S01]  /*15f30*/  MUFU.EX2 R2, R0 ;  /* 0x0000000000027308 */ /* 0x0009e20000000800 */
[--C-:B------:R-:W-:Y:S01]  /*15f40*/  FFMA.FTZ R14, R14, c[0x0][0x2d0], -R154.reuse ;  /* 0x0000b4000e0e7a23 */ /* 0x100fe2000001089a */
[----:B------:R-:W-:Y:S01]  /*15f50*/  LDSM.16.MT88.4 R172, [R199+0x6080] ;  /* 0x00608000c7ac783b */ /* 0x000fe20000004200 */
[--C-:B------:R-:W-:Y:S07]  /*15f60*/  FFMA.FTZ R15, R15, c[0x0][0x2d0], -R154.reuse ;  /* 0x0000b4000f0f7a23 */ /* 0x100fee000001089a */
[----:B------:R-:W5:Y:S01]  /*15f70*/  MUFU.EX2 R223, R9 ;  /* 0x0000000900df7308 */ /* 0x000f620000000800 */
[----:B------:R-:W-:Y:S09]  /*15f80*/  LDSM.16.MT88.4 R176, [R198+0x7880] ;  /* 0x00788000c6b0783b */ /* 0x000ff20000004200 */
[----:B------:R-:W-:Y:S01]  /*15f90*/  MUFU.EX2 R222, R12 ;  /* 0x0000000c00de7308 */ /* 0x000fe20000000800 */
[----:B----4-:R-:W-:Y:S02]  /*15fa0*/  FADD.FTZ R0, -R3, R153 ;  /* 0x0000009903007221 */ /* 0x010fe40000010100 */
[--C-:B------:R-:W-:Y:S02]  /*15fb0*/  FFMA.FTZ R3, R164, c[0x0][0x2d0], -R7.reuse ;  /* 0x0000b400a4037a23 */ /* 0x100fe40000010807 */
[----:B------:R-:W-:Y:S05]  /*15fc0*/  FMUL.FTZ R0, R0, c[0x0][0x2d0] ;  /* 0x0000b40000007a20 */ /* 0x000fea0000410000 */
[----:B------:R-:W4:Y:S10]  /*15fd0*/  MUFU.EX2 R216, R13 ;  /* 0x0000000d00d87308 */ /* 0x000f340000000800 */
[----:B------:R-:W-:Y:S10]  /*15fe0*/  MUFU.EX2 R215, R10 ;  /* 0x0000000a00d77308 */ /* 0x000ff40000000800 */
[----:B------:R-:W1:Y:S10]  /*15ff0*/  MUFU.EX2 R214, R11 ;  /* 0x0000000b00d67308 */ /* 0x000e740000000800 */
[----:B------:R-:W-:Y:S10]  /*16000*/  MUFU.EX2 R213, R14 ;  /* 0x0000000e00d57308 */ /* 0x000ff40000000800 */
[----:B------:R-:W-:Y:S10]  /*16010*/  MUFU.EX2 R212, R15 ;  /* 0x0000000f00d47308 */ /* 0x000ff40000000800 */
[----:B------:R-:W1:Y:S10]  /*16020*/  MUFU.EX2 R0, R0 ;  /* 0x0000000000007308 */ /* 0x000e740000000800 */
[----:B------:R1:W-:Y:S02]  /*16030*/  MUFU.EX2 R211, R3 ;  /* 0x0000000300d37308 */ /* 0x0003e40000000800 */
[--C-:B-1----:R-:W-:Y:S01]  /*16040*/  FFMA.FTZ R3, R165, c[0x0][0x2d0], -R7.reuse ;  /* 0x0000b400a5037a23 */ /* 0x102fe20000010807 */
[----:B-----5:R-:W-:Y:S01]  /*16050*/  F2FP.PACK_AB R16, R223, R224 ;  /* 0x000000e0df10723e */ /* 0x020fe200000000ff */
[----:B------:R-:W-:Y:S01]  /*16060*/  FMUL.FTZ R8, R2, R156 ;  /* 0x0000009c02087220 */ /* 0x000fe20000410000 */
[----:B----4-:R-:W-:Y:S01]  /*16070*/  F2FP.PACK_AB R18, R216, R222 ;  /* 0x000000ded812723e */ /* 0x010fe200000000ff */
[----:B------:R-:W-:Y:S01]  /*16080*/  FMUL.FTZ R9, R2, R157 ;  /* 0x0000009d02097220 */ /* 0x000fe20000410000 */
[----:B------:R-:W-:Y:S01]  /*16090*/  F2FP.PACK_AB R17, R214, R215 ;  /* 0x000000d7d611723e */ /* 0x000fe200000000ff */
[----:B------:R-:W-:Y:S01]  /*160a0*/  FMUL.FTZ R10, R0, R158 ;  /* 0x0000009e000a7220 */ /* 0x000fe20000410000 */
[----:B------:R-:W-:Y:S01]  /*160b0*/  F2FP.PACK_AB R19, R212, R213 ;  /* 0x000000d5d413723e */ /* 0x000fe200000000ff */
[----:B------:R-:W-:Y:S01]  /*160c0*/  FMUL.FTZ R11, R0, R159 ;  /* 0x0000009f000b7220 */ /* 0x000fe20000410000 */
[----:B------:R1:W4:Y:S01]  /*160d0*/  MUFU.EX2 R210, R3 ;  /* 0x0000000300d27308 */ /* 0x0003220000000800 */
[----:B------:R-:W-:Y:S01]  /*160e0*/  LDSM.16.MT88.4 R156, [R200+0x4880] ;  /* 0x00488000c89c783b */ /* 0x000fe20000004200 */
        /* <DEDUP_REMOVED lines=8> */
[----:B------:R-:W5:Y:S01]  /*16170*/  LDSM.16.MT88.4 R20, [R199+0x4080] ;  /* 0x00408000c714783b */ /* 0x000f620000004200 */
[----:B------:R-:W-:Y:S02]  /*16180*/  FMUL.FTZ R137, R2, R137 ;  /* 0x0000008902897220 */ /* 0x000fe40000410000 */
[C---:B------:R-:W-:Y:S02]  /*16190*/  FMUL.FTZ R138, R0.reuse, R138 ;  /* 0x0000008a008a7220 */ /* 0x040fe40000410000 */
[----:B------:R-:W-:Y:S04]  /*161a0*/  FMUL.FTZ R139, R0, R139 ;  /* 0x0000008b008b7220 */ /* 0x000fe80000410000 */
[--C-:B-1----:R-:W-:Y:S02]  /*161b0*/  FFMA.FTZ R3, R166, c[0x0][0x2d0], -R7.reuse ;  /* 0x0000b400a6037a23 */ /* 0x102fe40000010807 */
[C---:B------:R-:W-:Y:S01]  /*161c0*/  FMUL.FTZ R140, R2.reuse, R140 ;  /* 0x0000008c028c7220 */ /* 0x040fe20000410000 */
[C---:B--2---:R-:W-:Y:S01]  /*161d0*/  HMMA.16816.F32 R136, R16.reuse, R24, R136 ;  /* 0x000000181088723c */ /* 0x044fe20000001888 */
[----:B------:R1:W-:Y:S02]  /*161e0*/  MUFU.EX2 R195, R3 ;  /* 0x0000000300c37308 */ /* 0x0003e40000000800 */
        /* <DEDUP_REMOVED lines=16> */
[----:B------:R1:W3:Y:S01]  /*162f0*/  MUFU.EX2 R194, R3 ;  /* 0x0000000300c27308 */ /* 0x0002e20000000800 */
[C---:B------:R-:W-:Y:S01]  /*16300*/  HMMA.16816.F32 R148, R16.reuse, R30, R148 ;  /* 0x0000001e1094723c */ /* 0x040fe20000001894 */
[----:B------:R-:W1:Y:S02]  /*16310*/  LDSM.16.MT88.4 R28, [R198+0x5880] ;  /* 0x00588000c61c783b */ /* 0x000e640000004200 */
        /* <DEDUP_REMOVED lines=69> */
[--C-:B------:R-:W-:Y:S02]  /*16770*/  FFMA.FTZ R3, R155, c[0x0][0x2d0], -R154.reuse ;  /* 0x0000b4009b037a23 */ /* 0x100fe4000001089a */
[C---:B------:R-:W-:Y:S02]  /*16780*/  FMUL.FTZ R84, R2.reuse, R84 ;  /* 0x0000005402547220 */ /* 0x040fe40000410000 */
[----:B------:R2:W-:Y:S01]  /*16790*/  MUFU.EX2 R193, R3 ;  /* 0x0000000300c17308 */ /* 0x0005e20000000800 */
        /* <DEDUP_REMOVED lines=11> */
[--C-:B--2---:R-:W-:Y:S02]  /*16850*/  FFMA.FTZ R3, R167, c[0x0][0x2d0], -R154.reuse ;  /* 0x0000b400a7037a23 */ /* 0x104fe4000001089a */
[----:B------:R-:W-:Y:S01]  /*16860*/  LDSM.16.MT88.4 R164, [R197+0x6080] ;  /* 0x00608000c5a4783b */ /* 0x000fe20000004200 */
[C---:B------:R-:W-:Y:S01]  /*16870*/  HMMA.16816.F32 R88, R16.reuse, R24, R88 ;  /* 0x000000181058723c */ /* 0x040fe20000001858 */
[----:B------:R2:W1:Y:S02]  /*16880*/  MUFU.EX2 R192, R3 ;  /* 0x0000000300c07308 */ /* 0x0004640000000800 */
        /* <DEDUP_REMOVED lines=14> */
[--C-:B--2---:R-:W-:Y:S02]  /*16970*/  FFMA.FTZ R3, R169, c[0x0][0x2d0], -R154.reuse ;  /* 0x0000b400a9037a23 */ /* 0x104fe4000001089a */
        /* <DEDUP_REMOVED lines=13> */
[----:B-1----:R-:W-:Y:S02]  /*16a50*/  FFMA.FTZ R3, R170, c[0x0][0x2d0], -R154 ;  /* 0x0000b400aa037a23 */ /* 0x002fe4000001089a */
[----:B------:R-:W-:Y:S01]  /*16a60*/  LDSM.16.MT88.4 R168, [R200+0x6080] ;  /* 0x00608000c8a8783b */ /* 0x000fe20000004200 */
[C---:B------:R-:W-:Y:S01]  /*16a70*/  HMMA.16816.F32 R108, R16.reuse, R22, R108 ;  /* 0x00000016106c723c */ /* 0x040fe2000000186c */
[----:B------:R1:W5:Y:S02]  /*16a80*/  MUFU.EX2 R190, R3 ;  /* 0x0000000300be7308 */ /* 0x0003640000000800 */
[----:B------:R-:W-:Y:S02]  /*16a90*/  FMUL.FTZ R113, R2, R113 ;  /* 0x0000007102717220 */ /* 0x000fe40000410000 */
[C---:B------:R-:W-:Y:S02]  /*16aa0*/  FMUL.FTZ R114, R0.reuse, R114 ;  /* 0x0000007200727220 */ /* 0x040fe40000410000 */
[----:B------:R-:W1:Y:S01]  /*16ab0*/  LDSM.16.MT88.4 R20, [R199+0x8880] ;  /* 0x00888000c714783b */ /* 0x000e620000004200 */
[----:B------:R-:W-:Y:S04]  /*16ac0*/  FMUL.FTZ R115, R0, R115 ;  /* 0x0000007300737220 */ /* 0x000fe80000410000 */
[C---:B------:R-:W-:Y:S02]  /*16ad0*/  FMUL.FTZ R116, R2.reuse, R116 ;  /* 0x0000007402747220 */ /* 0x040fe40000410000 */
[----:B------:R-:W-:Y:S01]  /*16ae0*/  FMUL.FTZ R117, R2, R117 ;  /* 0x0000007502757220 */ /* 0x000fe20000410000 */
        /* <DEDUP_REMOVED lines=26> */
[----:B------:R-:W-:Y:S02]  /*16c90*/  FFMA.FTZ R2, R2, R230, R224 ;  /* 0x000000e602027223 */ /* 0x000fe400000100e0 */
[----:B------:R1:W1:Y:S01]  /*16ca0*/  MUFU.EX2 R189, R3 ;  /* 0x0000000300bd7308 */ /* 0x0002620000000800 */
[----:B------:R-:W-:Y:S01]  /*16cb0*/  HMMA.16816.F32 R132, R16, R22, R132 ;  /* 0x000000161084723c */ /* 0x000fe20000001884 */
[----:B------:R-:W2:Y:S06]  /*16cc0*/  LDSM.16.MT88.4 R20, [R198+0x6080] ;  /* 0x00608000c614783b */ /* 0x000eac0000004200 */
[----:B----4-:R-:W-:Y:S02]  /*16cd0*/  F2FP.PACK_AB R16, R210, R211 ;  /* 0x000000d3d210723e */ /* 0x010fe400000000ff */
[----:B------:R-:W-:Y:S03]  /*16ce0*/  F2FP.PACK_AB R18, R194, R195 ;  /* 0x000000c3c212723e */ /* 0x000fe600000000ff */
[----:B------:R-:W-:Y:S02]  /*16cf0*/  F2FP.PACK_AB R17, R192, R193 ;  /* 0x000000c1c011723e */ /* 0x000fe400000000ff */
[----:B-----5:R-:W-:Y:S07]  /*16d00*/  F2FP.PACK_AB R19, R190, R191 ;  /* 0x000000bfbe13723e */ /* 0x020fee00000000ff */
[C---:B---3--:R-:W-:Y:S03]  /*16d10*/  HMMA.16816.F32 R8, R16.reuse, R24, R8 ;  /* 0x000000181008723c */ /* 0x048fe60000001808 */
[--C-:B-1----:R-:W-:Y:S04]  /*16d20*/  FFMA.FTZ R3, R183, c[0x0][0x2d0], -R7.reuse ;  /* 0x0000b400b7037a23 */ /* 0x102fe80000010807 */
[----:B------:R1:W-:Y:S01]  /*16d30*/  MUFU.EX2 R188, R3 ;  /* 0x0000000300bc7308 */ /* 0x0003e20000000800 */
[C---:B------:R-:W-:Y:S01]  /*16d40*/  HMMA.16816.F32 R12, R16.reuse, R26, R12 ;  /* 0x0000001a100c723c */ /* 0x040fe2000000180c */
[----:B------:R-:W3:Y:S07]  /*16d50*/  LDSM.16.MT88.4 R24, [R197+0x7880] ;  /* 0x00788000c518783b */ /* 0x000eee0000004200 */
[C---:B--2---:R-:W-:Y:S08]  /*16d60*/  HMMA.16816.F32 R136, R16.reuse, R28, R136 ;  /* 0x0000001c1088723c */ /* 0x044ff00000001888 */
[C---:B------:R-:W-:Y:S01]  /*16d70*/  HMMA.16816.F32 R140, R16.reuse, R30, R140 ;  /* 0x0000001e108c723c */ /* 0x040fe2000000188c */
[----:B------:R-:W2:Y:S03]  /*16d80*/  LDSM.16.MT88.4 R28, [R200+0x7880] ;  /* 0x00788000c81c783b */ /* 0x000ea60000004200 */
[--C-:B-1----:R-:W-:Y:S04]  /*16d90*/  FFMA.FTZ R3, R186, c[0x0][0x2d0], -R7.reuse ;  /* 0x0000b400ba037a23 */ /* 0x102fe80000010807 */
[C---:B------:R-:W-:Y:S01]  /*16da0*/  HMMA.16816.F32 R144, R16.reuse, R156, R144 ;  /* 0x0000009c1090723c */ /* 0x040fe20000001890 */
[----:B------:R1:W-:Y:S03]  /*16db0*/  MUFU.EX2 R183, R3 ;  /* 0x0000000300b77308 */ /* 0x0003e60000000800 */
[----:B------:R-:W-:Y:S04]  /*16dc0*/  FFMA.FTZ R7, R185, c[0x0][0x2d0], -R7 ;  /* 0x0000b400b9077a23 */ /* 0x000fe80000010807 */
[C---:B------:R-:W-:Y:S01]  /*16dd0*/  HMMA.16816.F32 R148, R16.reuse, R158, R148 ;  /* 0x0000009e1094723c */ /* 0x040fe20000001894 */
[----:B------:R-:W4:Y:S02]  /*16de0*/  LDSM.16.MT88.4 R156, [R199+0x7880] ;  /* 0x00788000c79c783b */ /* 0x000f240000004200 */
[----:B------:R-:W-:Y:S05]  /*16df0*/  MUFU.EX2 R181, R7 ;  /* 0x0000000700b57308 */ /* 0x000fea0000000800 */
[C---:B------:R-:W-:Y:S08]  /*16e00*/  HMMA.16816.F32 R32, R16.reuse, R160, R32 ;  /* 0x000000a01020723c */ /* 0x040ff00000001820 */
[C---:B------:R-:W-:Y:S01]  /*16e10*/  HMMA.16816.F32 R36, R16.reuse, R162, R36 ;  /* 0x000000a21024723c */ /* 0x040fe20000001824 */
[----:B------:R-:W-:Y:S03]  /*16e20*/  LDSM.16.MT88.4 R160, [R197+0x5080] ;  /* 0x00508000c5a0783b */ /* 0x000fe60000004200 */
[--C-:B-1----:R-:W-:Y:S04]  /*16e30*/  FFMA.FTZ R3, R180, c[0x0][0x2d0], -R154.reuse ;  /* 0x0000b400b4037a23 */ /* 0x102fe8000001089a */
[C---:B------:R-:W-:Y:S01]  /*16e40*/  HMMA.16816.F32 R40, R16.reuse, R164, R40 ;  /* 0x000000a41028723c */ /* 0x040fe20000001828 */
[----:B------:R1:W5:Y:S07]  /*16e50*/  MUFU.EX2 R155, R3 ;  /* 0x00000003009b7308 */ /* 0x00036e0000000800 */
[C---:B------:R-:W-:Y:S01]  /*16e60*/  HMMA.16816.F32 R44, R16.reuse, R166, R44 ;  /* 0x000000a6102c723c */ /* 0x040fe2000000182c */
[----:B------:R-:W-:Y:S07]  /*16e70*/  LDSM.16.MT88.4 R164, [R197+0x6880] ;  /* 0x00688000c5a4783b */ /* 0x000fee0000004200 */
        /* <DEDUP_REMOVED lines=12> */
[C---:B---3--:R-:W-:Y:S01]  /*16f40*/  HMMA.16816.F32 R72, R16.reuse, R24, R72 ;  /* 0x000000181048723c */ /* 0x048fe20000001848 */
[----:B------:R1:W3:Y:S07]  /*16f50*/  MUFU.EX2 R7, R3 ;  /* 0x0000000300077308 */ /* 0x0002ee0000000800 */
[C---:B------:R-:W-:Y:S01]  /*16f60*/  HMMA.16816.F32 R76, R16.reuse, R26, R76 ;  /* 0x0000001a104c723c */ /* 0x040fe2000000184c */
[----:B------:R-:W3:Y:S07]  /*16f70*/  LDSM.16.MT88.4 R24, [R198+0x9080] ;  /* 0x00908000c618783b */ /* 0x000eee0000004200 */
[C---:B------:R-:W-:Y:S08]  /*16f80*/  HMMA.16816.F32 R80, R16.reuse, R176, R80 ;  /* 0x000000b01050723c */ /* 0x040ff00000001850 */
[C---:B------:R-:W-:Y:S01]  /*16f90*/  HMMA.16816.F32 R84, R16.reuse, R178, R84 ;  /* 0x000000b21054723c */ /* 0x040fe20000001854 */
[----:B------:R-:W-:Y:S03]  /*16fa0*/  LDSM.16.MT88.4 R176, [R199+0x8080] ;  /* 0x00808000c7b0783b */ /* 0x000fe60000004200 */
[----:B-1----:R-:W-:Y:S04]  /*16fb0*/  FFMA.FTZ R3, R187, c[0x0][0x2d0], -R154 ;  /* 0x0000b400bb037a23 */ /* 0x002fe8000001089a */
[C---:B--2---:R-:W-:Y:S01]  /*16fc0*/  HMMA.16816.F32 R88, R16.reuse, R28, R88 ;  /* 0x0000001c1058723c */ /* 0x044fe20000001858 */
[----:B------:R1:W2:Y:S07]  /*16fd0*/  MUFU.EX2 R6, R3 ;  /* 0x0000000300067308 */ /* 0x0002ae0000000800 */
[C---:B------:R-:W-:Y:S01]  /*16fe0*/  HMMA.16816.F32 R92, R16.reuse, R30, R92 ;  /* 0x0000001e105c723c */ /* 0x040fe2000000185c */
[----:B------:R-:W2:Y:S07]  /*16ff0*/  LDSM.16.MT88.4 R28, [R200+0x9080] ;  /* 0x00908000c81c783b */ /* 0x000eae0000004200 */
[C---:B----4-:R-:W-:Y:S08]  /*17000*/  HMMA.16816.F32 R96, R16.reuse, R156, R96 ;  /* 0x0000009c1060723c */ /* 0x050ff00000001860 */
[C---:B------:R-:W-:Y:S01]  /*17010*/  HMMA.16816.F32 R100, R16.reuse, R158, R100 ;  /* 0x0000009e1064723c */ /* 0x040fe20000001864 */
[----:B------:R-:W4:Y:S03]  /*17020*/  LDSM.16.MT88.4 R156, [R199+0x9080] ;  /* 0x00908000c79c783b */ /* 0x000f260000004200 */
[----:B-1----:R-:W-:Y:S02]  /*17030*/  FFMA.FTZ R3, R0, R229, R215 ;  /* 0x000000e500037223 */ /* 0x002fe400000100d7 */
        /* <DEDUP_REMOVED lines=8> */
[C---:B---3--:R-:W-:Y:S04]  /*170c0*/  HMMA.16816.F32 R112, R16.reuse, R24, R112 ;  /* 0x000000181070723c */ /* 0x048fe80000001870 */
        /* <DEDUP_REMOVED lines=13> */
[C---:B----4-:R-:W-:Y:S04]  /*171a0*/  HMMA.16816.F32 R128, R16.reuse, R156, R128 ;  /* 0x0000009c1080723c */ /* 0x050fe80000001880 */
[----:B------:R-:W-:Y:S02]  /*171b0*/  FADD.FTZ R2, R190, R2 ;  /* 0x00000002be027221 */ /* 0x000fe40000010000 */
[----:B------:R-:W-:Y:S02]  /*171c0*/  FADD.FTZ R0, R189, R0 ;  /* 0x00000000bd007221 */ /* 0x000fe40000010000 */
[----:B------:R-:W-:Y:S04]  /*171d0*/  HMMA.16816.F32 R132, R16, R158, R132 ;  /* 0x0000009e1084723c */ /* 0x000fe80000001884 */
[----:B-----5:R-:W-:Y:S02]  /*171e0*/  FADD.FTZ R3, R155, R2 ;  /* 0x000000029b037221 */ /* 0x020fe40000010000 */
[C---:B------:R-:W-:Y:S01]  /*171f0*/  FADD.FTZ R2, R188.reuse, R0 ;  /* 0x00000000bc027221 */ /* 0x040fe20000010000 */
[----:B------:R-:W-:Y:S01]  /*17200*/  F2FP.PACK_AB R16, R188, R189 ;  /* 0x000000bdbc10723e */ /* 0x000fe200000000ff */
[----:B------:R-:W-:Y:S01]  /*17210*/  FADD.FTZ R0, R153, R3 ;  /* 0x0000000399007221 */ /* 0x000fe20000010000 */
[----:B------:R-:W-:Y:S03]  /*17220*/  F2FP.PACK_AB R18, R181, R183 ;  /* 0x000000b7b512723e */ /* 0x000fe600000000ff */
[----:B------:R-:W-:Y:S01]  /*17230*/  F2FP.PACK_AB R17, R153, R155 ;  /* 0x0000009b9911723e */ /* 0x000fe200000000ff */
[----:B------:R-:W-:Y:S01]  /*17240*/  FADD.FTZ R0, R7, R0 ;  /* 0x0000000007007221 */ /* 0x000fe20000010000 */
[C---:B------:R-:W-:Y:S01]  /*17250*/  F2FP.PACK_AB R19, R6.reuse, R7 ;  /* 0x000000070613723e */ /* 0x040fe200000000ff */
[----:B------:R-:W-:Y:S01]  /*17260*/  FADD.FTZ R2, R183, R2 ;  /* 0x00000002b7027221 */ /* 0x000fe20000010000 */
[----:B------:R-:W-:Y:S01]  /*17270*/  MOV R7, R4 ;  /* 0x0000000400077202 */ /* 0x000fe20000000f00 */
[----:B------:R-:W-:Y:S01]  /*17280*/  FADD.FTZ R229, R6, R0 ;  /* 0x0000000006e57221 */ /* 0x000fe20000010000 */
[----:B------:R-:W-:Y:S01]  /*17290*/  IADD3 R0, R218, -0x1, RZ ;  /* 0xffffffffda007810 */ /* 0x000fe20007ffe0ff */
[----:B------:R-:W-:Y:S01]  /*172a0*/  FADD.FTZ R230, R181, R2 ;  /* 0x00000002b5e67221 */ /* 0x000fe20000010000 */
[----:B------:R-:W-:Y:S01]  /*172b0*/  MOV R6, R152 ;  /* 0x0000009800067202 */ /* 0x000fe20000000f00 */
[C---:B------:R-:W-:Y:S01]  /*172c0*/  HMMA.16816.F32 R156, R16.reuse, R160, R8 ;  /* 0x000000a0109c723c */ /* 0x040fe20000001808 */
[----:B------:R-:W4:Y:S02]  /*172d0*/  LDSM.16.MT88.4 R8, [R198+0x6880] ;  /* 0x00688000c608783b */ /* 0x000f240000004200 */
[----:B------:R-:W-:Y:S02]  /*172e0*/  MOV R218, R0 ;  /* 0x0000000000da7202 */ /* 0x000fe40000000f00 */
[----:B------:R-:W-:Y:S03]  /*172f0*/  MOV R153, R4 ;  /* 0x0000000400997202 */ /* 0x000fe60000000f00 */
        /* <DEDUP_REMOVED lines=13> */
[----:B------:R-:W2:Y:S07]  /*173d0*/  LDSM.16.MT88.4 R164, [R198+0x9880] ;  /* 0x00988000c6a4783b */ /* 0x000eae0000004200 */
[C---:B----4-:R-:W-:Y:S08]  /*173e0*/  HMMA.16816.F32 R48, R16.reuse, R8, R48 ;  /* 0x000000081030723c */ /* 0x050ff00000001830 */
[C---:B------:R-:W-:Y:S01]  /*173f0*/  HMMA.16816.F32 R52, R16.reuse, R10, R52 ;  /* 0x0000000a1034723c */ /* 0x040fe20000001834 */
[----:B------:R-:W4:Y:S07]  /*17400*/  LDSM.16.MT88.4 R8, [R200+0x9880] ;  /* 0x00988000c808783b */ /* 0x000f2e0000004200 */
[C---:B-----5:R-:W-:Y:S08]  /*17410*/  HMMA.16816.F32 R56, R16.reuse, R12, R56 ;  /* 0x0000000c1038723c */ /* 0x060ff00000001838 */
[C---:B------:R-:W-:Y:S01]  /*17420*/  HMMA.16816.F32 R60, R16.reuse, R14, R60 ;  /* 0x0000000e103c723c */ /* 0x040fe2000000183c */
[----:B------:R-:W5:Y:S07]  /*17430*/  LDSM.16.MT88.4 R12, [R199+0x9880] ;  /* 0x00988000c70c783b */ /* 0x000f6e0000004200 */
[C---:B-1----:R-:W-:Y:S08]  /*17440*/  HMMA.16816.F32 R64, R16.reuse, R20, R64 ;  /* 0x000000141040723c */ /* 0x042ff00000001840 */
        /* <DEDUP_REMOVED lines=13> */
[C---:B----4-:R-:W-:Y:S08]  /*17520*/  HMMA.16816.F32 R120, R16.reuse, R8, R120 ;  /* 0x000000081078723c */ /* 0x050ff00000001878 */
[C---:B------:R-:W-:Y:S08]  /*17530*/  HMMA.16816.F32 R124, R16.reuse, R10, R124 ;  /* 0x0000000a107c723c */ /* 0x040ff0000000187c */
[C---:B-----5:R-:W-:Y:S08]  /*17540*/  HMMA.16816.F32 R128, R16.reuse, R12, R128 ;  /* 0x0000000c1080723c */ /* 0x060ff00000001880 */
[----:B------:R-:W-:Y:S01]  /*17550*/  HMMA.16816.F32 R132, R16, R14, R132 ;  /* 0x0000000e1084723c */ /* 0x000fe20000001884 */
[----:B------:R-:W-:Y:S07]  /*17560*/  @!UPT UIADD3 URZ, URZ, URZ, URZ ;  /* 0x0000003f3f3ff290 */ /* 0x000fee000fffe03f */
[----:B------:R-:W-:-:S11]  /*17570*/  @P0 BRA `(.L_x_3053) ;  /* 0xffffc6f000000947 */ /* 0x000fd6000383ffff */
.L_x_3031:
[----:B------:R-:W-:Y:S05]  /*17580*/  BRA.DIV ~URZ, `(.L_x_3054) ;  /* 0x00004cc27f007947 */ /* 0x000fea000b800000 */
[----:B------:R1:W2:Y:S02]  /*17590*/  SHFL.BFLY PT, R5, R230, 0x2, 0x1f ;  /* 0x0c401f00e6057f89 */ /* 0x0002a400000e0000 */
.L_x_3121:
[----:B--2---:R-:W-:Y:S01]  /*175a0*/  FADD.FTZ R5, R5, R230 ;  /* 0x000000e605057221 */ /* 0x004fe20000010000 */
[----:B------:R-:W-:Y:S05]  /*175b0*/  BRA.DIV ~URZ, `(.L_x_3055) ;  /* 0x00004cf27f007947 */ /* 0x000fea000b800000 */
[----:B------:R-:W2:Y:S04]  /*175c0*/  SHFL.BFLY PT, R4, R229, 0x2, 0x1f ;  /* 0x0c401f00e5047f89 */ /* 0x000ea800000e0000 */
[----:B------:R-:W3:Y:S01]  /*175d0*/  SHFL.BFLY PT, R2, R5, 0x1, 0x1f ;  /* 0x0c201f0005027f89 */ /* 0x000ee200000e0000 */
[----:B--2---:R-:W-:-:S02]  /*175e0*/  FADD.FTZ R4, R4, R229 ;  /* 0x000000e504047221 */ /* 0x004fc40000010000 */
[----:B---3--:R-:W-:-:S03]  /*175f0*/  FADD.FTZ R5, R5, R2 ;  /* 0x0000000205057221 */ /* 0x008fc60000010000 */
[----:B------:R2:W3:Y:S04]  /*17600*/  SHFL.BFLY PT, R0, R4, 0x1, 0x1f ;  /* 0x0c201f0004007f89 */ /* 0x0004e800000e0000 */
.L_x_3122:
        /* <DEDUP_REMOVED lines=148> */
.L_x_2948:
[----:B------:R-:W-:Y:S05]  /*17f50*/  @P1 BRA `(.L_x_3056) ;  /* 0x00001aa000001947 */ /* 0x000fea0003800000 */
[----:B------:R-:W2:Y:S01]  /*17f60*/  S2R R65, SR_TID.X ;  /* 0x0000000000417919 */ /* 0x000ea20000002100 */
[----:B------:R-:W-:Y:S01]  /*17f70*/  F2FP.PACK_AB R50, R51, R50 ;  /* 0x000000323332723e */ /* 0x000fe200000000ff */
[----:B------:R-:W-:Y:S01]  /*17f80*/  WARPSYNC 0xffffffff ;  /* 0xffffffff00007948 */ /* 0x000fe20003800000 */
[----:B------:R-:W-:Y:S01]  /*17f90*/  F2FP.PACK_AB R46, R47, R46 ;  /* 0x0000002e2f2e723e */ /* 0x000fe200000000ff */
[----:B------:R-:W-:Y:S01]  /*17fa0*/  BAR.SYNC.DEFER_BLOCKING 0x1, 0x100 ;  /* 0x0044000000007b1d */ /* 0x000fe20000010000 */
        /* <DEDUP_REMOVED lines=10> */
[----:B--2---:R-:W-:Y:S02]  /*18050*/  SHF.R.S32.HI R51, RZ, 0x1f, R65 ;  /* 0x0000001fff337819 */ /* 0x004fe40000011441 */
[----:B------:R-:W-:Y:S02]  /*18060*/  F2FP.PACK_AB R5, R145, R144 ;  /* 0x000000909105723e */ /* 0x000fe400000000ff */
[----:B------:R-:W-:-:S02]  /*18070*/  LEA.HI R2, R51, R65, RZ, 0x2 ;  /* 0x0000004133027211 */ /* 0x000fc400078f10ff */
[----:B------:R-:W-:Y:S02]  /*18080*/  LEA.HI R47, R51, R65, RZ, 0x5 ;  /* 0x00000041332f7211 */ /* 0x000fe400078f28ff */
[--C-:B------:R-:W-:Y:S02]  /*18090*/  SHF.R.S32.HI R4, RZ, 0x2, R2.reuse ;  /* 0x00000002ff047819 */ /* 0x100fe40000011402 */
[----:B------:R-:W-:Y:S02]  /*180a0*/  SHF.R.S32.HI R0, RZ, 0x1f, R2 ;  /* 0x0000001fff007819 */ /* 0x000fe40000011402 */
[----:B------:R-:W-:Y:S02]  /*180b0*/  SHF.R.S32.HI R43, RZ, 0x5, R47 ;  /* 0x00000005ff2b7819 */ /* 0x000fe4000001142f */
[----:B------:R-:W-:Y:S02]  /*180c0*/  LEA.HI R0, R0, R4, RZ, 0x3 ;  /* 0x0000000400007211 */ /* 0x000fe400078f18ff */
[----:B------:R-:W-:-:S02]  /*180d0*/  F2FP.PACK_AB R146, R147, R146 ;  /* 0x000000929392723e */ /* 0x000fc400000000ff */
        /* <DEDUP_REMOVED lines=21> */
[----:B------:R-:W-:Y:S02]  /*18230*/  F2FP.PACK_AB R38, R9, R18 ;  /* 0x000000120926723e */ /* 0x000fe400000000ff */
[----:B------:R-:W-:Y:S02]  /*18240*/  F2FP.PACK_AB R37, R11, R20 ;  /* 0x000000140b25723e */ /* 0x000fe400000000ff */
[C---:B------:R-:W-:Y:S01]  /*18250*/  IADD3 R3, R0.reuse, 0x80, RZ ;  /* 0x0000008000037810 */ /* 0x040fe20007ffe0ff */
[----:B------:R2:W-:Y:S01]  /*18260*/  STS [R0+0x80], R48 ;  /* 0x0000803000007388 */ /* 0x0005e20000000800 */
[C---:B------:R-:W-:Y:S02]  /*18270*/  IADD3 R2, R0.reuse, 0x70, RZ ;  /* 0x0000007000027810 */ /* 0x040fe40007ffe0ff */
[----:B------:R-:W-:Y:S01]  /*18280*/  @P0 IADD3 R2, R3, 0x10, RZ ;  /* 0x0000001003020810 */ /* 0x000fe20007ffe0ff */
[----:B------:R-:W-:Y:S01]  /*18290*/  STS [R0+0x480], R158 ;  /* 0x0004809e00007388 */ /* 0x000fe20000000800 */
[----:B------:R-:W-:Y:S01]  /*182a0*/  IMAD.IADD R3, R0, 0x1, R4 ;  /* 0x0000000100037824 */ /* 0x000fe200078e0204 */
[----:B------:R-:W-:-:S02]  /*182b0*/  F2FP.PACK_AB R35, R53, R52 ;  /* 0x000000343523723e */ /* 0x000fc400000000ff */
[----:B------:R3:W-:Y:S01]  /*182c0*/  STS [R2], R7 ;  /* 0x0000000702007388 */ /* 0x0007e20000000800 */
[----:B------:R-:W-:Y:S01]  /*182d0*/  IMAD.IADD R4, R4, 0x1, R2 ;  /* 0x0000000104047824 */ /* 0x000fe200078e0202 */
[----:B------:R-:W-:Y:S02]  /*182e0*/  F2FP.PACK_AB R54, R55, R54 ;  /* 0x000000363736723e */ /* 0x000fe400000000ff */
[----:B------:R-:W-:Y:S01]  /*182f0*/  STS [R2+0x400], R162 ;  /* 0x000400a202007388 */ /* 0x000fe20000000800 */
        /* <DEDUP_REMOVED lines=9> */
[----:B--2---:R-:W-:Y:S01]  /*18390*/  IMAD.MOV.U32 R48, RZ, RZ, 0x40 ;  /* 0x00000040ff307424 */ /* 0x004fe200078e00ff */
[----:B------:R-:W-:Y:S02]  /*183a0*/  F2FP.PACK_AB R31, R31, R68 ;  /* 0x000000441f1f723e */ /* 0x000fe400000000ff */
[----:B------:R-:W-:Y:S01]  /*183b0*/  STS [R4+0x400], R142 ;  /* 0x0004008e04007388 */ /* 0x000fe20000000800 */
[----:B------:R-:W-:Y:S02]  /*183c0*/  F2FP.PACK_AB R70, R71, R70 ;  /* 0x000000464746723e */ /* 0x000fe400000000ff */
[----:B------:R-:W-:Y:S02]  /*183d0*/  F2FP.PACK_AB R30, R30, R72 ;  /* 0x000000481e1e723e */ /* 0x000fe400000000ff */
[----:B---3--:R-:W-:-:S02]  /*183e0*/  SEL R7, R48, 0xffffffc0, !P2 ;  /* 0xffffffc030077807 */ /* 0x008fc40005000000 */
[----:B------:R-:W-:Y:S02]  /*183f0*/  F2FP.PACK_AB R74, R75, R74 ;  /* 0x0000004a4b4a723e */ /* 0x000fe400000000ff */
[----:B------:R-:W-:Y:S02]  /*18400*/  F2FP.PACK_AB R29, R29, R76 ;  /* 0x0000004c1d1d723e */ /* 0x000fe400000000ff */
[----:B------:R-:W-:Y:S01]  /*18410*/  F2FP.PACK_AB R78, R79, R78 ;  /* 0x0000004e4f4e723e */ /* 0x000fe200000000ff */
[----:B----4-:R-:W-:Y:S01]  /*18420*/  IMAD.IADD R6, R0, 0x1, R7 ;  /* 0x0000000100067824 */ /* 0x010fe200078e0207 */
[----:B------:R-:W-:Y:S02]  /*18430*/  F2FP.PACK_AB R28, R28, R80 ;  /* 0x000000501c1c723e */ /* 0x000fe400000000ff */
[----:B------:R-:W-:Y:S02]  /*18440*/  F2FP.PACK_AB R82, R83, R82 ;  /* 0x000000525352723e */ /* 0x000fe400000000ff */
[----:B------:R2:W-:Y:S01]  /*18450*/  STS [R6+0x80], R5 ;  /* 0x0000800506007388 */ /* 0x0005e20000000800 */
[----:B------:R-:W-:Y:S01]  /*18460*/  F2FP.PACK_AB R27, R27, R84 ;  /* 0x000000541b1b723e */ /* 0x000fe200000000ff */
[----:B-1----:R-:W-:-:S02]  /*18470*/  IMAD.IADD R8, R7, 0x1, R2 ;  /* 0x0000000107087824 */ /* 0x002fc400078e0202 */
        /* <DEDUP_REMOVED lines=13> */
[----:B--2---:R-:W-:Y:S01]  /*18550*/  IMAD.IADD R5, R7, 0x1, R3 ;  /* 0x0000000107057824 */ /* 0x004fe200078e0203 */
[----:B------:R-:W-:Y:S01]  /*18560*/  F2FP.PACK_AB R106, R107, R106 ;  /* 0x0000006a6b6a723e */ /* 0x000fe200000000ff */
        /* <DEDUP_REMOVED lines=72> */
[----:B-1----:R-:W-:-:S03]  /*189f0*/  IMAD.WIDE R8, R252, R2, c[0x0][0x500] ;  /* 0x00014000fc087625 */ /* 0x002fc600078e0202 */
[----:B------:R-:W-:Y:S06]  /*18a00*/  BAR.SYNC.DEFER_BLOCKING 0x1, 0x100 ;  /* 0x0044000000007b1d */ /* 0x000fec0000010000 */
[----:B------:R-:W3:Y:S01]  /*18a10*/  @P0 LDG.E R0, [R8.64] ;  /* 0x0000000e08000981 */ /* 0x000ee2000c1e1900 */
[----:B------:R-:W-:Y:S02]  /*18a20*/  IMAD.MOV.U32 R29, RZ, RZ, c[0x0][0x388] ;  /* 0x0000e200ff1d7624 */ /* 0x000fe400078e00ff */
[----:B------:R-:W-:-:S05]  /*18a30*/  @P1 IMAD.WIDE R2, R252, R2, c[0x0][0x508] ;  /* 0x00014200fc021625 */ /* 0x000fca00078e0202 */
[----:B------:R1:W5:Y:S02]  /*18a40*/  @P1 LDG.E R29, [R2.64] ;  /* 0x0000000e021d1981 */ /* 0x000364000c1e1900 */
[----:B-1----:R-:W-:Y:S02]  /*18a50*/  CS2R R2, SRZ ;  /* 0x0000000000027805 */ /* 0x002fe4000001ff00 */
[--C-:B---3--:R-:W-:Y:S01]  /*18a60*/  @P0 SHF.R.S32.HI R3, RZ, 0x1f, R0.reuse ;  /* 0x0000001fff030819 */ /* 0x108fe20000011400 */
[----:B------:R-:W-:Y:S01]  /*18a70*/  @P0 IMAD.MOV.U32 R2, RZ, RZ, R0 ;  /* 0x000000ffff020224 */ /* 0x000fe200078e0000 */
[----:B------:R-:W-:Y:S05]  /*18a80*/  @P1 BRA `(.L_x_3057) ;  /* 0x0000004000001947 */ /* 0x000fea0003800000 */
[----:B--2---:R-:W-:Y:S05]  /*18a90*/  @!P0 BRA `(.L_x_3057) ;  /* 0x0000003000008947 */ /* 0x004fea0003800000 */
[----:B------:R-:W2:Y:S04]  /*18aa0*/  LDG.E R4, [R8.64] ;  /* 0x0000000e08047981 */ /* 0x000ea8000c1e1900 */
[----:B------:R-:W2:Y:S02]  /*18ab0*/  LDG.E R0, [R8.64+0x4] ;  /* 0x0000040e08007981 */ /* 0x000ea4000c1e1900 */
[----:B--2--5:R-:W-:-:S02]  /*18ac0*/  IADD3 R29, -R4, R0, RZ ;  /* 0x00000000041d7210 */ /* 0x024fc40007ffe1ff */
.L_x_3057:
[----:B--2---:R-:W1:Y:S01]  /*18ad0*/  S2R R9, SR_CTAID.Y ;  /* 0x0000000000097919 */ /* 0x004e620000002600 */
        /* <DEDUP_REMOVED lines=148> */
.L_x_3059:
[----:B--234-:R-:W-:Y:S05]  /*19420*/  BSYNC B0 ;  /* 0x0000000000007941 */ /* 0x01cfea0003800000 */
.L_x_3058:
        /* <DEDUP_REMOVED lines=30> */
.L_x_3061:
[----:B------:R-:W-:Y:S05]  /*19610*/  BSYNC B0 ;  /* 0x0000000000007941 */ /* 0x000fea0003800000 */
.L_x_3060:
        /* <DEDUP_REMOVED lines=30> */
.L_x_3063:
[----:B------:R-:W-:Y:S05]  /*19800*/  BSYNC B0 ;  /* 0x0000000000007941 */ /* 0x000fea0003800000 */
.L_x_3062:
        /* <DEDUP_REMOVED lines=31> */
.L_x_3056:
        /* <DEDUP_REMOVED lines=18> */
.L_x_3064:
        /* <DEDUP_REMOVED lines=43> */
.L_x_3066:
[----:B----4-:R-:W-:Y:S05]  /*19dd0*/  BSYNC B0 ;  /* 0x0000000000007941 */ /* 0x010fea0003800000 */
.L_x_3065:
        /* <DEDUP_REMOVED lines=46> */
.L_x_3123:
[----:B------:R-:W-:Y:S05]  /*1a0c0*/  BRA.DIV ~URZ, `(.L_x_3068) ;  /* 0x000023427f007947 */ /* 0x000fea000b800000 */
[----:B------:R4:W1:Y:S02]  /*1a0d0*/  SHFL.IDX PT, R2, R17, RZ, 0x181f ;  /* 0x00181fff11027589 */ /* 0x00086400000e0000 */
.L_x_3124:
        /* <DEDUP_REMOVED lines=26> */
.L_x_3070:
[----:B------:R-:W-:Y:S05]  /*1a280*/  BSYNC B0 ;  /* 0x0000000000007941 */ /* 0x000fea0003800000 */
.L_x_3069:
[----:B------:R-:W-:Y:S05]  /*1a290*/  BRA.DIV ~URZ, `(.L_x_3071) ;  /* 0x000021f27f007947 */ /* 0x000fea000b800000 */
[----:B-1----:R1:W3:Y:S04]  /*1a2a0*/  SHFL.IDX PT, R4, R15, 0x1, 0x181f ;  /* 0x00381f000f047f89 */ /* 0x0022e800000e0000 */
[----:B------:R1:W2:Y:S02]  /*1a2b0*/  SHFL.IDX PT, R2, R17, 0x1, 0x181f ;  /* 0x00381f0011027f89 */ /* 0x0002a400000e0000 */
.L_x_3125:
        /* <DEDUP_REMOVED lines=26> */
.L_x_3073:
[----:B------:R-:W-:Y:S05]  /*1a460*/  BSYNC B0 ;  /* 0x0000000000007941 */ /* 0x000fea0003800000 */
.L_x_3072:
[----:B------:R-:W-:Y:S05]  /*1a470*/  BRA.DIV ~URZ, `(.L_x_3074) ;  /* 0x000021027f007947 */ /* 0x000fea000b800000 */
[----:B--2---:R2:W3:Y:S02]  /*1a480*/  SHFL.IDX PT, R4, R15, 0x2, 0x181f ;  /* 0x00581f000f047f89 */ /* 0x0044e400000e0000 */
.L_x_3126:
[----:B------:R-:W-:Y:S05]  /*1a490*/  BRA.DIV ~URZ, `(.L_x_3075) ;  /* 0x000021627f007947 */ /* 0x000fea000b800000 */
[----:B------:R1:W2:Y:S02]  /*1a4a0*/  SHFL.IDX PT, R2, R17, 0x2, 0x181f ;  /* 0x00581f0011027f89 */ /* 0x0002a400000e0000 */
.L_x_3127:
        /* <DEDUP_REMOVED lines=26> */
.L_x_3077:
[----:B------:R-:W-:Y:S05]  /*1a650*/  BSYNC B0 ;  /* 0x0000000000007941 */ /* 0x000fea0003800000 */
.L_x_3076:
[----:B------:R-:W-:Y:S05]  /*1a660*/  BRA.DIV ~URZ, `(.L_x_3078) ;  /* 0x000020127f007947 */ /* 0x000fea000b800000 */
[----:B--2---:R2:W3:Y:S04]  /*1a670*/  SHFL.IDX PT, R4, R15, 0x3, 0x181f ;  /* 0x00781f000f047f89 */ /* 0x0044e800000e0000 */
[----:B------:R2:W1:Y:S02]  /*1a680*/  SHFL.IDX PT, R2, R17, 0x3, 0x181f ;  /* 0x00781f0011027f89 */ /* 0x00046400000e0000 */
.L_x_3128:
        /* <DEDUP_REMOVED lines=27> */
.L_x_2949:
[----:B------:R-:W-:Y:S01]  /*1a840*/  IMAD.MOV.U32 R184, RZ, RZ, R18 ;  /* 0x000000ffffb87224 */ /* 0x000fe200078e0012 */
[----:B------:R-:W-:Y:S01]  /*1a850*/  MOV R3, 0x181f ;  /* 0x0000181f00037802 */ /* 0x000fe20000000f00 */
[----:B------:R-:W-:Y:S01]  /*1a860*/  IMAD.MOV.U32 R187, RZ, RZ, RZ ;  /* 0x000000ffffbb7224 */ /* 0x000fe200078e00ff */
[----:B------:R-:W-:Y:S02]  /*1a870*/  MOV R189, 0xffffffff ;  /* 0xffffffff00bd7802 */ /* 0x000fe40000000f00 */
[----:B------:R-:W-:Y:S02]  /*1a880*/  MOV R2, 0x1a8a0 ;  /* 0x0001a8a000027802 */ /* 0x000fe40000000f00 */
[----:B------:R-:W-:Y:S05]  /*1a890*/  CALL.REL.NOINC `($__internal_16_$__cuda_sm70_shflsync_idx_p) ;  /* 0x0000c6c000007944 */ /* 0x000fea0003c00000 */
[----:B------:R-:W-:Y:S01]  /*1a8a0*/  MOV R0, R188 ;  /* 0x000000bc00007202 */ /* 0x000fe20000000f00 */
[----:B------:R-:W-:Y:S05]  /*1a8b0*/  BRA `(.L_x_3079) ;  /* 0xfffedd9000007947 */ /* 0x000fea000383ffff */
.L_x_2950:
[----:B------:R-:W-:Y:S01]  /*1a8c0*/  IMAD.MOV.U32 R184, RZ, RZ, R20 ;  /* 0x000000ffffb87224 */ /* 0x000fe200078e0014 */
[----:B------:R-:W-:Y:S01]  /*1a8d0*/  MOV R3, 0x181f ;  /* 0x0000181f00037802 */ /* 0x000fe20000000f00 */
[----:B------:R-:W-:Y:S01]  /*1a8e0*/  IMAD.MOV.U32 R187, RZ, RZ, RZ ;  /* 0x000000ffffbb7224 */ /* 0x000fe200078e00ff */
[----:B------:R-:W-:-:S02]  /*1a8f0*/  MOV R189, 0xffffffff ;  /* 0xffffffff00bd7802 */ /* 0x000fc40000000f00 */
[----:B------:R-:W-:Y:S02]  /*1a900*/  MOV R2, 0x1a920 ;  /* 0x0001a92000027802 */ /* 0x000fe40000000f00 */
[----:B-12---:R-:W-:Y:S05]  /*1a910*/  CALL.REL.NOINC `($__internal_16_$__cuda_sm70_shflsync_idx_p) ;  /* 0x0000c64000007944 */ /* 0x006fea0003c00000 */
[----:B------:R-:W-:Y:S01]  /*1a920*/  MOV R2, R188 ;  /* 0x000000bc00027202 */ /* 0x000fe20000000f00 */
[----:B------:R-:W-:Y:S05]  /*1a930*/  BRA `(.L_x_3080) ;  /* 0xfffedd3000007947 */ /* 0x000fea000383ffff */
.L_x_2953:
[----:B------:R-:W-:Y:S01]  /*1a940*/  IMAD.MOV.U32 R184, RZ, RZ, R18 ;  /* 0x000000ffffb87224 */ /* 0x000fe200078e0012 */
[----:B--2---:R-:W-:Y:S01]  /*1a950*/  MOV R3, 0x181f ;  /* 0x0000181f00037802 */ /* 0x004fe20000000f00 */
[----:B------:R-:W-:Y:S01]  /*1a960*/  IMAD.MOV.U32 R187, RZ, RZ, 0x1 ;  /* 0x00000001ffbb7424 */ /* 0x000fe200078e00ff */
[----:B------:R-:W-:Y:S02]  /*1a970*/  MOV R189, 0xffffffff ;  /* 0xffffffff00bd7802 */ /* 0x000fe40000000f00 */
[----:B----4-:R-:W-:Y:S02]  /*1a980*/  MOV R2, 0x1a9a0 ;  /* 0x0001a9a000027802 */ /* 0x010fe40000000f00 */
[----:B-1-3--:R-:W-:Y:S05]  /*1a990*/  CALL.REL.NOINC `($__internal_16_$__cuda_sm70_shflsync_idx_p) ;  /* 0x0000c5c000007944 */ /* 0x00afea0003c00000 */
[----:B------:R-:W-:Y:S01]  /*1a9a0*/  IMAD.MOV.U32 R4, RZ, RZ, R188 ;  /* 0x000000ffff047224 */ /* 0x000fe200078e00bc */
[----:B------:R-:W-:Y:S01]  /*1a9b0*/  MOV R184, R20 ;  /* 0x0000001400b87202 */ /* 0x000fe20000000f00 */
[----:B------:R-:W-:Y:S01]  /*1a9c0*/  IMAD.MOV.U32 R187, RZ, RZ, 0x1 ;  /* 0x00000001ffbb7424 */ /* 0x000fe200078e00ff */
[----:B------:R-:W-:Y:S01]  /*1a9d0*/  MOV R3, 0x181f ;  /* 0x0000181f00037802 */ /* 0x000fe20000000f00 */
[----:B------:R-:W-:Y:S01]  /*1a9e0*/  IMAD.MOV.U32 R189, RZ, RZ, -0x1 ;  /* 0xffffffffffbd7424 */ /* 0x000fe200078e00ff */
[----:B------:R-:W-:-:S02]  /*1a9f0*/  MOV R2, 0x1aa10 ;  /* 0x0001aa1000027802 */ /* 0x000fc40000000f00 */
[----:B------:R-:W-:Y:S05]  /*1aa00*/  CALL.REL.NOINC `($__internal_16_$__cuda_sm70_shflsync_idx_p) ;  /* 0x0000c55000007944 */ /* 0x000fea0003c00000 */
[----:B------:R-:W-:Y:S01]  /*1aa10*/  MOV R2, R188 ;  /* 0x000000bc00027202 */ /* 0x000fe20000000f00 */
[----:B------:R-:W-:Y:S05]  /*1aa20*/  BRA `(.L_x_3081) ;  /* 0xfffede3000007947 */ /* 0x000fea000383ffff */
.L_x_2956:
[----:B------:R-:W-:Y:S01]  /*1aa30*/  IMAD.MOV.U32 R184, RZ, RZ, R18 ;  /* 0x000000ffffb87224 */ /* 0x000fe200078e0012 */
[----:B--2---:R-:W-:Y:S01]  /*1aa40*/  MOV R3, 0x181f ;  /* 0x0000181f00037802 */ /* 0x004fe20000000f00 */
[----:B------:R-:W-:Y:S01]  /*1aa50*/  IMAD.MOV.U32 R187, RZ, RZ, 0x2 ;  /* 0x00000002ffbb7424 */ /* 0x000fe200078e00ff */
[----:B------:R-:W-:-:S02]  /*1aa60*/  MOV R189, 0xffffffff ;  /* 0xffffffff00bd7802 */ /* 0x000fc40000000f00 */
[----:B------:R-:W-:Y:S02]  /*1aa70*/  MOV R2, 0x1aa90 ;  /* 0x0001aa9000027802 */ /* 0x000fe40000000f00 */
[----:B-1-3--:R-:W-:Y:S05]  /*1aa80*/  CALL.REL.NOINC `($__internal_16_$__cuda_sm70_shflsync_idx_p) ;  /* 0x0000c4d000007944 */ /* 0x00afea0003c00000 */
[----:B------:R-:W-:Y:S01]  /*1aa90*/  MOV R4, R188 ;  /* 0x000000bc00047202 */ /* 0x000fe20000000f00 */
[----:B------:R-:W-:Y:S05]  /*1aaa0*/  BRA `(.L_x_3082) ;  /* 0xfffedf8000007947 */ /* 0x000fea000383ffff */
.L_x_2957:
[----:B------:R-:W-:Y:S01]  /*1aab0*/  IMAD.MOV.U32 R184, RZ, RZ, R20 ;  /* 0x000000ffffb87224 */ /* 0x000fe200078e0014 */
[----:B--2---:R-:W-:Y:S01]  /*1aac0*/  MOV R3, 0x181f ;  /* 0x0000181f00037802 */ /* 0x004fe20000000f00 */
[----:B------:R-:W-:Y:S01]  /*1aad0*/  IMAD.MOV.U32 R187, RZ, RZ, 0x2 ;  /* 0x00000002ffbb7424 */ /* 0x000fe200078e00ff */
[----:B------:R-:W-:Y:S02]  /*1aae0*/  MOV R189, 0xffffffff ;  /* 0xffffffff00bd7802 */ /* 0x000fe40000000f00 */
[----:B------:R-:W-:Y:S02]  /*1aaf0*/  MOV R2, 0x1ab10 ;  /* 0x0001ab1000027802 */ /* 0x000fe40000000f00 */
[----:B-1-34-:R-:W-:Y:S05]  /*1ab00*/  CALL.REL.NOINC `($__internal_16_$__cuda_sm70_shflsync_idx_p) ;  /* 0x0000c45000007944 */ /* 0x01afea0003c00000 */
[----:B------:R-:W-:Y:S01]  /*1ab10*/  MOV R2, R188 ;  /* 0x000000bc00027202 */ /* 0x000fe20000000f00 */
[----:B------:R-:W-:Y:S05]  /*1ab20*/  BRA `(.L_x_3083) ;  /* 0xfffedf2000007947 */ /* 0x000fea000383ffff */
.L_x_2960:
[----:B------:R-:W-:Y:S01]  /*1ab30*/  IMAD.MOV.U32 R184, RZ, RZ, R18 ;  /* 0x000000ffffb87224 */ /* 0x000fe200078e0012 */
[----:B-1----:R-:W-:Y:S01]  /*1ab40*/  MOV R3, 0x181f ;  /* 0x0000181f00037802 */ /* 0x002fe20000000f00 */
[----:B------:R-:W-:Y:S01]  /*1ab50*/  IMAD.MOV.U32 R187, RZ, RZ, 0x3 ;  /* 0x00000003ffbb7424 */ /* 0x000fe200078e00ff */
[----:B------:R-:W-:-:S02]  /*1ab60*/  MOV R189, 0xffffffff ;  /* 0xffffffff00bd7802 */ /* 0x000fc40000000f00 */
[----:B---3--:R-:W-:Y:S02]  /*1ab70*/  MOV R2, 0x1ab90 ;  /* 0x0001ab9000027802 */ /* 0x008fe40000000f00 */
[----:B--2-4-:R-:W-:Y:S05]  /*1ab80*/  CALL.REL.NOINC `($__internal_16_$__cuda_sm70_shflsync_idx_p) ;  /* 0x0000c3d000007944 */ /* 0x014fea0003c00000 */
[----:B------:R-:W-:Y:S01]  /*1ab90*/  IMAD.MOV.U32 R11, RZ, RZ, R188 ;  /* 0x000000ffff0b7224 */ /* 0x000fe200078e00bc */
[----:B------:R-:W-:Y:S01]  /*1aba0*/  MOV R184, R20 ;  /* 0x0000001400b87202 */ /* 0x000fe20000000f00 */
[----:B------:R-:W-:Y:S01]  /*1abb0*/  IMAD.MOV.U32 R187, RZ, RZ, 0x3 ;  /* 0x00000003ffbb7424 */ /* 0x000fe200078e00ff */
[----:B------:R-:W-:Y:S01]  /*1abc0*/  MOV R3, 0x181f ;  /* 0x0000181f00037802 */ /* 0x000fe20000000f00 */
[----:B------:R-:W-:Y:S01]  /*1abd0*/  IMAD.MOV.U32 R189, RZ, RZ, -0x1 ;  /* 0xffffffffffbd7424 */ /* 0x000fe200078e00ff */
[----:B------:R-:W-:Y:S02]  /*1abe0*/  MOV R2, 0x1ac00 ;  /* 0x0001ac0000027802 */ /* 0x000fe40000000f00 */
[----:B------:R-:W-:Y:S05]  /*1abf0*/  CALL.REL.NOINC `($__internal_16_$__cuda_sm70_shflsync_idx_p) ;  /* 0x0000c36000007944 */ /* 0x000fea0003c00000 */
[----:B------:R-:W-:Y:S01]  /*1ac00*/  MOV R10, R188 ;  /* 0x000000bc000a7202 */ /* 0x000fe20000000f00 */
[----:B------:R-:W-:Y:S05]  /*1ac10*/  BRA `(.L_x_3084) ;  /* 0xfffee01000007947 */ /* 0x000fea000383ffff */
.L_x_2962:
[----:B---34-:R-:W-:Y:S01]  /*1ac20*/  IMAD.MOV.U32 R184, RZ, RZ, R4 ;  /* 0x000000ffffb87224 */ /* 0x018fe200078e0004 */
[----:B------:R-:W-:Y:S01]  /*1ac30*/  MOV R3, 0x181f ;  /* 0x0000181f00037802 */ /* 0x000fe20000000f00 */
[----:B------:R-:W-:Y:S01]  /*1ac40*/  IMAD.MOV.U32 R187, RZ, RZ, RZ ;  /* 0x000000ffffbb7224 */ /* 0x000fe200078e00ff */
[----:B------:R-:W-:Y:S02]  /*1ac50*/  MOV R189, 0xffffffff ;  /* 0xffffffff00bd7802 */ /* 0x000fe40000000f00 */
[----:B------:R-:W-:-:S02]  /*1ac60*/  MOV R2, 0x1ac80 ;  /* 0x0001ac8000027802 */ /* 0x000fc40000000f00 */
[----:B--2--5:R-:W-:Y:S05]  /*1ac70*/  CALL.REL.NOINC `($__internal_16_$__cuda_sm70_shflsync_idx_p) ;  /* 0x0000c2e000007944 */ /* 0x024fea0003c00000 */
[----:B------:R-:W-:Y:S01]  /*1ac80*/  MOV R3, R188 ;  /* 0x000000bc00037202 */ /* 0x000fe20000000f00 */
[----:B------:R-:W-:Y:S05]  /*1ac90*/  BRA `(.L_x_3085) ;  /* 0xfffeeec000007947 */ /* 0x000fea000383ffff */
.L_x_2965:
[----:B------:R-:W-:Y:S01]  /*1aca0*/  IMAD.MOV.U32 R184, RZ, RZ, R4 ;  /* 0x000000ffffb87224 */ /* 0x000fe200078e0004 */
[----:B------:R-:W-:Y:S01]  /*1acb0*/  MOV R3, 0x181f ;  /* 0x0000181f00037802 */ /* 0x000fe20000000f00 */
[----:B------:R-:W-:Y:S01]  /*1acc0*/  IMAD.MOV.U32 R187, RZ, RZ, 0x1 ;  /* 0x00000001ffbb7424 */ /* 0x000fe200078e00ff */
[----:B------:R-:W-:-:S02]  /*1acd0*/  MOV R189, 0xffffffff ;  /* 0xffffffff00bd7802 */ /* 0x000fc40000000f00 */
[----:B------:R-:W-:Y:S02]  /*1ace0*/  MOV R2, 0x1ad00 ;  /* 0x0001ad0000027802 */ /* 0x000fe40000000f00 */
[----:B-12--5:R-:W-:Y:S05]  /*1acf0*/  CALL.REL.NOINC `($__internal_16_$__cuda_sm70_shflsync_idx_p) ;  /* 0x0000c26000007944 */ /* 0x026fea0003c00000 */
        /* <DEDUP_REMOVED lines=9> */
.L_x_2968:
[----:B------:R-:W-:Y:S01]  /*1ad90*/  IMAD.MOV.U32 R184, RZ, RZ, R7 ;  /* 0x000000ffffb87224 */ /* 0x000fe200078e0007 */
[----:B------:R-:W-:Y:S01]  /*1ada0*/  MOV R3, 0x181f ;  /* 0x0000181f00037802 */ /* 0x000fe20000000f00 */
[----:B------:R-:W-:Y:S01]  /*1adb0*/  IMAD.MOV.U32 R187, RZ, RZ, RZ ;  /* 0x000000ffffbb7224 */ /* 0x000fe200078e00ff */
[----:B------:R-:W-:Y:S02]  /*1adc0*/  MOV R189, 0xffffffff ;  /* 0xffffffff00bd7802 */ /* 0x000fe40000000f00 */
[----:B------:R-:W-:-:S02]  /*1add0*/  MOV R2, 0x1adf0 ;  /* 0x0001adf000027802 */ /* 0x000fc40000000f00 */
[----:B------:R-:W-:Y:S05]  /*1ade0*/  CALL.REL.NOINC `($__internal_16_$__cuda_sm70_shflsync_idx_p) ;  /* 0x0000c17000007944 */ /* 0x000fea0003c00000 */
[----:B------:R-:W-:Y:S01]  /*1adf0*/  MOV R4, R188 ;  /* 0x000000bc00047202 */ /* 0x000fe20000000f00 */
[----:B------:R-:W-:Y:S05]  /*1ae00*/  BRA `(.L_x_3087) ;  /* 0xfffefd1000007947 */ /* 0x000fea000383ffff */
.L_x_2969:
        /* <DEDUP_REMOVED lines=8> */
.L_x_2972:
[----:B------:R-:W-:Y:S01]  /*1ae90*/  IMAD.MOV.U32 R184, RZ, RZ, R7 ;  /* 0x000000ffffb87224 */ /* 0x000fe200078e0007 */
[----:B--2---:R-:W-:Y:S01]  /*1aea0*/  MOV R3, 0x181f ;  /* 0x0000181f00037802 */ /* 0x004fe20000000f00 */
[----:B------:R-:W-:Y:S01]  /*1aeb0*/  IMAD.MOV.U32 R187, RZ, RZ, 0x1 ;  /* 0x00000001ffbb7424 */ /* 0x000fe200078e00ff */
[----:B------:R-:W-:Y:S02]  /*1aec0*/  MOV R189, 0xffffffff ;  /* 0xffffffff00bd7802 */ /* 0x000fe40000000f00 */
[----:B------:R-:W-:Y:S02]  /*1aed0*/  MOV R2, 0x1aef0 ;  /* 0x0001aef000027802 */ /* 0x000fe40000000f00 */
[----:B-1-34-:R-:W-:Y:S05]  /*1aee0*/  CALL.REL.NOINC `($__internal_16_$__cuda_sm70_shflsync_idx_p) ;  /* 0x0000c07000007944 */ /* 0x01afea0003c00000 */
        /* <DEDUP_REMOVED lines=9> */
.L_x_2973:
[----:B------:R-:W-:Y:S01]  /*1af80*/  IMAD.MOV.U32 R184, RZ, RZ, R4 ;  /* 0x000000ffffb87224 */ /* 0x000fe200078e0004 */
[----:B------:R-:W-:Y:S01]  /*1af90*/  MOV R3, 0x1c1f ;  /* 0x00001c1f00037802 */ /* 0x000fe20000000f00 */
[----:B------:R-:W-:Y:S01]  /*1afa0*/  IMAD.MOV.U32 R187, RZ, RZ, RZ ;  /* 0x000000ffffbb7224 */ /* 0x000fe200078e00ff */
[----:B------:R-:W-:-:S02]  /*1afb0*/  MOV R189, 0xffffffff ;  /* 0xffffffff00bd7802 */ /* 0x000fc40000000f00 */
[----:B------:R-:W-:Y:S02]  /*1afc0*/  MOV R2, 0x1afe0 ;  /* 0x0001afe000027802 */ /* 0x000fe40000000f00 */
[----:B------:R-:W-:Y:S05]  /*1afd0*/  CALL.REL.NOINC `($__internal_16_$__cuda_sm70_shflsync_idx_p) ;  /* 0x0000bf8000007944 */ /* 0x000fea0003c00000 */
[----:B------:R-:W-:Y:S01]  /*1afe0*/  MOV R3, R188 ;  /* 0x000000bc00037202 */ /* 0x000fe20000000f00 */
[----:B------:R-:W-:Y:S05]  /*1aff0*/  BRA `(.L_x_3090) ;  /* 0xffff014000007947 */ /* 0x000fea000383ffff */
.L_x_2978:
[----:B------:R-:W-:Y:S01]  /*1b000*/  IMAD.MOV.U32 R184, RZ, RZ, R4 ;  /* 0x000000ffffb87224 */ /* 0x000fe200078e0004 */
[----:B------:R-:W-:Y:S01]  /*1b010*/  MOV R3, 0x1c1f ;  /* 0x00001c1f00037802 */ /* 0x000fe20000000f00 */
[----:B------:R-:W-:Y:S01]  /*1b020*/  IMAD.MOV.U32 R187, RZ, RZ, 0x1 ;  /* 0x00000001ffbb7424 */ /* 0x000fe200078e00ff */
[----:B------:R-:W-:Y:S02]  /*1b030*/  MOV R189, 0xffffffff ;  /* 0xffffffff00bd7802 */ /* 0x000fe40000000f00 */
[----:B------:R-:W-:Y:S02]  /*1b040*/  MOV R2, 0x1b060 ;  /* 0x0001b06000027802 */ /* 0x000fe40000000f00 */
[----:B-1----:R-:W-:Y:S05]  /*1b050*/  CALL.REL.NOINC `($__internal_16_$__cuda_sm70_shflsync_idx_p) ;  /* 0x0000bf0000007944 */ /* 0x002fea0003c00000 */
[----:B------:R-:W-:Y:S01]  /*1b060*/  MOV R3, R188 ;  /* 0x000000bc00037202 */ /* 0x000fe20000000f00 */
[----:B------:R-:W-:Y:S05]  /*1b070*/  BRA `(.L_x_3091) ;  /* 0xffff064000007947 */ /* 0x000fea000383ffff */
.L_x_2983:
[----:B-12---:R-:W-:Y:S01]  /*1b080*/  IMAD.MOV.U32 R4, RZ, RZ, R152 ;  /* 0x000000ffff047224 */ /* 0x006fe200078e0098 */
[----:B------:R-:W-:Y:S02]  /*1b090*/  MOV R0, 0x2 ;  /* 0x0000000200007802 */ /* 0x000fe40000000f00 */
[----:B------:R-:W-:-:S02]  /*1b0a0*/  MOV R2, 0x1b0c0 ;  /* 0x0001b0c000027802 */ /* 0x000fc40000000f00 */
[----:B------:R-:W-:Y:S05]  /*1b0b0*/  CALL.REL.NOINC `($__internal_15_$__cuda_sm70_shflsync_bfly_p) ;  /* 0x0000be4000007944 */ /* 0x000fea0003c00000 */
[----:B------:R-:W-:Y:S05]  /*1b0c0*/  BRA `(.L_x_3092) ;  /* 0xffff0ba000007947 */ /* 0x000fea000383ffff */
.L_x_2984:
[----:B-12---:R-:W-:Y:S01]  /*1b0d0*/  IMAD.MOV.U32 R4, RZ, RZ, R152 ;  /* 0x000000ffff047224 */ /* 0x006fe200078e0098 */
[----:B------:R-:W-:-:S02]  /*1b0e0*/  MOV R0, 0x1 ;  /* 0x0000000100007802 */ /* 0x000fc40000000f00 */
[----:B------:R-:W-:Y:S02]  /*1b0f0*/  MOV R2, 0x1b110 ;  /* 0x0001b11000027802 */ /* 0x000fe40000000f00 */
[----:B------:R-:W-:Y:S05]  /*1b100*/  CALL.REL.NOINC `($__internal_15_$__cuda_sm70_shflsync_bfly_p) ;  /* 0x0000bdf000007944 */ /* 0x000fea0003c00000 */
[----:B------:R-:W-:Y:S01]  /*1b110*/  FMNMX.FTZ R152, R152, R0, !PT ;  /* 0x0000000098987209 */ /* 0x000fe20007810000 */
[----:B------:R-:W-:Y:S01]  /*1b120*/  IMAD.MOV.U32 R4, RZ, RZ, R7 ;  /* 0x000000ffff047224 */ /* 0x000fe200078e0007 */
[----:B------:R-:W-:Y:S01]  /*1b130*/  MOV R2, 0x1b160 ;  /* 0x0001b16000027802 */ /* 0x000fe20000000f00 */
[----:B------:R-:W-:Y:S02]  /*1b140*/  IMAD.MOV.U32 R0, RZ, RZ, 0x2 ;  /* 0x00000002ff007424 */ /* 0x000fe400078e00ff */
[----:B------:R-:W-:Y:S05]  /*1b150*/  CALL.REL.NOINC `($__internal_15_$__cuda_sm70_shflsync_bfly_p) ;  /* 0x0000bda000007944 */ /* 0x000fea0003c00000 */
[----:B------:R-:W-:Y:S01]  /*1b160*/  FMNMX.FTZ R7, R7, R0, !PT ;  /* 0x0000000007077209 */ /* 0x000fe20007810000 */
[----:B------:R-:W-:Y:S01]  /*1b170*/  IMAD.MOV.U32 R0, RZ, RZ, 0x1 ;  /* 0x00000001ff007424 */ /* 0x000fe200078e00ff */
[----:B------:R-:W-:-:S03]  /*1b180*/  MOV R2, 0x1b1b0 ;  /* 0x0001b1b000027802 */ /* 0x000fc60000000f00 */
[----:B------:R-:W-:Y:S02]  /*1b190*/  IMAD.MOV.U32 R4, RZ, RZ, R7 ;  /* 0x000000ffff047224 */ /* 0x000fe400078e0007 */
[----:B------:R-:W-:Y:S05]  /*1b1a0*/  CALL.REL.NOINC `($__internal_15_$__cuda_sm70_shflsync_bfly_p) ;  /* 0x0000bd5000007944 */ /* 0x000fea0003c00000 */
[----:B------:R-:W-:Y:S01]  /*1b1b0*/  MOV R3, R0 ;  /* 0x0000000000037202 */ /* 0x000fe20000000f00 */
[----:B------:R-:W-:Y:S05]  /*1b1c0*/  BRA `(.L_x_3093) ;  /* 0xffff0b1000007947 */ /* 0x000fea000383ffff */
.L_x_2992:
[----:B------:R-:W-:Y:S01]  /*1b1d0*/  MOV R3, 0x181f ;  /* 0x0000181f00037802 */ /* 0x000fe20000000f00 */
[----:B------:R-:W-:Y:S01]  /*1b1e0*/  IMAD.MOV.U32 R184, RZ, RZ, R6 ;  /* 0x000000ffffb87224 */ /* 0x000fe200078e0006 */
[----:B------:R-:W-:Y:S01]  /*1b1f0*/  MOV R189, 0xffffffff ;  /* 0xffffffff00bd7802 */ /* 0x000fe20000000f00 */
[----:B------:R-:W-:Y:S01]  /*1b200*/  IMAD.MOV.U32 R187, RZ, RZ, RZ ;  /* 0x000000ffffbb7224 */ /* 0x000fe200078e00ff */
[----:B------:R-:W-:Y:S02]  /*1b210*/  MOV R2, 0x1b230 ;  /* 0x0001b23000027802 */ /* 0x000fe40000000f00 */
[----:B-1234-:R-:W-:Y:S05]  /*1b220*/  CALL.REL.NOINC `($__internal_16_$__cuda_sm70_shflsync_idx_p) ;  /* 0x0000bd3000007944 */ /* 0x01efea0003c00000 */
[----:B------:R-:W-:Y:S01]  /*1b230*/  MOV R4, R188 ;  /* 0x000000bc00047202 */ /* 0x000fe20000000f00 */
[----:B------:R-:W-:-:S05]  /*1b240*/  BRA `(.L_x_3094) ;  /* 0xffff210000007947 */ /* 0x000fca000383ffff */
.L_x_2993:
        /* <DEDUP_REMOVED lines=8> */
.L_x_2994:
[----:B---3--:R-:W-:Y:S01]  /*1b2d0*/  MOV R3, 0x181f ;  /* 0x0000181f00037802 */ /* 0x008fe20000000f00 */
[----:B------:R-:W-:Y:S01]  /*1b2e0*/  IMAD.MOV.U32 R184, RZ, RZ, R6 ;  /* 0x000000ffffb87224 */ /* 0x000fe200078e0006 */
[----:B------:R-:W-:Y:S01]  /*1b2f0*/  MOV R189, 0xffffffff ;  /* 0xffffffff00bd7802 */ /* 0x000fe20000000f00 */
[----:B------:R-:W-:Y:S01]  /*1b300*/  IMAD.MOV.U32 R187, RZ, RZ, 0x1 ;  /* 0x00000001ffbb7424 */ /* 0x000fe200078e00ff */
[----:B------:R-:W-:Y:S02]  /*1b310*/  MOV R2, 0x1b330 ;  /* 0x0001b33000027802 */ /* 0x000fe40000000f00 */
[----:B-12-4-:R-:W-:Y:S05]  /*1b320*/  CALL.REL.NOINC `($__internal_16_$__cuda_sm70_shflsync_idx_p) ;  /* 0x0000bc3000007944 */ /* 0x016fea0003c00000 */
[----:B------:R-:W-:Y:S01]  /*1b330*/  MOV R184, R18 ;  /* 0x0000001200b87202 */ /* 0x000fe20000000f00 */
[----:B------:R-:W-:Y:S01]  /*1b340*/  IMAD.MOV.U32 R4, RZ, RZ, R188 ;  /* 0x000000ffff047224 */ /* 0x000fe200078e00bc */
[----:B------:R-:W-:Y:S01]  /*1b350*/  MOV R3, 0x181f ;  /* 0x0000181f00037802 */ /* 0x000fe20000000f00 */
[----:B------:R-:W-:Y:S01]  /*1b360*/  IMAD.MOV.U32 R187, RZ, RZ, 0x1 ;  /* 0x00000001ffbb7424 */ /* 0x000fe200078e00ff */
[----:B------:R-:W-:Y:S01]  /*1b370*/  MOV R2, 0x1b3a0 ;  /* 0x0001b3a000027802 */ /* 0x000fe20000000f00 */
[----:B------:R-:W-:Y:S02]  /*1b380*/  IMAD.MOV.U32 R189, RZ, RZ, -0x1 ;  /* 0xffffffffffbd7424 */ /* 0x000fe400078e00ff */
[----:B------:R-:W-:Y:S05]  /*1b390*/  CALL.REL.NOINC `($__internal_16_$__cuda_sm70_shflsync_idx_p) ;  /* 0x0000bbc000007944 */ /* 0x000fea0003c00000 */
[----:B------:R-:W-:Y:S01]  /*1b3a0*/  MOV R0, R188 ;  /* 0x000000bc00007202 */ /* 0x000fe20000000f00 */
[----:B------:R-:W-:-:S05]  /*1b3b0*/  BRA `(.L_x_3096) ;  /* 0xffff217000007947 */ /* 0x000fca000383ffff */
.L_x_2997:
[----:B------:R-:W-:Y:S01]  /*1b3c0*/  MOV R3, 0x181f ;  /* 0x0000181f00037802 */ /* 0x000fe20000000f00 */
[----:B------:R-:W-:Y:S01]  /*1b3d0*/  IMAD.MOV.U32 R184, RZ, RZ, R153 ;  /* 0x000000ffffb87224 */ /* 0x000fe200078e0099 */
[----:B------:R-:W-:Y:S01]  /*1b3e0*/  MOV R189, 0xffffffff ;  /* 0xffffffff00bd7802 */ /* 0x000fe20000000f00 */
[----:B------:R-:W-:Y:S01]  /*1b3f0*/  IMAD.MOV.U32 R187, RZ, RZ, RZ ;  /* 0x000000ffffbb7224 */ /* 0x000fe200078e00ff */
[----:B------:R-:W-:Y:S02]  /*1b400*/  MOV R2, 0x1b420 ;  /* 0x0001b42000027802 */ /* 0x000fe40000000f00 */
[----:B------:R-:W-:Y:S05]  /*1b410*/  CALL.REL.NOINC `($__internal_16_$__cuda_sm70_shflsync_idx_p) ;  /* 0x0000bb4000007944 */ /* 0x000fea0003c00000 */
[----:B------:R-:W-:Y:S01]  /*1b420*/  MOV R4, R188 ;  /* 0x000000bc00047202 */ /* 0x000fe20000000f00 */
[----:B------:R-:W-:-:S05]  /*1b430*/  BRA `(.L_x_3097) ;  /* 0xffff2ea000007947 */ /* 0x000fca000383ffff */
.L_x_2998:
[----:B------:R-:W-:Y:S01]  /*1b440*/  MOV R3, 0x181f ;  /* 0x0000181f00037802 */ /* 0x000fe20000000f00 */
[----:B------:R-:W-:Y:S01]  /*1b450*/  IMAD.MOV.U32 R184, RZ, RZ, R168 ;  /* 0x000000ffffb87224 */ /* 0x000fe200078e00a8 */
[----:B------:R-:W-:Y:S01]  /*1b460*/  MOV R189, 0xffffffff ;  /* 0xffffffff00bd7802 */ /* 0x000fe20000000f00 */
[----:B------:R-:W-:Y:S01]  /*1b470*/  IMAD.MOV.U32 R187, RZ, RZ, RZ ;  /* 0x000000ffffbb7224 */ /* 0x000fe200078e00ff */
[----:B------:R-:W-:Y:S02]  /*1b480*/  MOV R2, 0x1b4a0 ;  /* 0x0001b4a000027802 */ /* 0x000fe40000000f00 */
[----:B-12---:R-:W-:Y:S05]  /*1b490*/  CALL.REL.NOINC `($__internal_16_$__cuda_sm70_shflsync_idx_p) ;  /* 0x0000bac000007944 */ /* 0x006fea0003c00000 */
[----:B------:R-:W-:Y:S01]  /*1b4a0*/  MOV R0, R188 ;  /* 0x000000bc00007202 */ /* 0x000fe20000000f00 */
[----:B------:R-:W-:-:S05]  /*1b4b0*/  BRA `(.L_x_3098) ;  /* 0xffff2e4000007947 */ /* 0x000fca000383ffff */
.L_x_2999:
[----:B--2---:R-:W-:Y:S01]  /*1b4c0*/  MOV R3, 0x181f ;  /* 0x0000181f00037802 */ /* 0x004fe20000000f00 */
[----:B------:R-:W-:Y:S01]  /*1b4d0*/  IMAD.MOV.U32 R184, RZ, RZ, R153 ;  /* 0x000000ffffb87224 */ /* 0x000fe200078e0099 */
[----:B------:R-:W-:Y:S01]  /*1b4e0*/  MOV R189, 0xffffffff ;  /* 0xffffffff00bd7802 */ /* 0x000fe20000000f00 */
[----:B------:R-:W-:Y:S01]  /*1b4f0*/  IMAD.MOV.U32 R187, RZ, RZ, 0x1 ;  /* 0x00000001ffbb7424 */ /* 0x000fe200078e00ff */
[----:B------:R-:W-:Y:S02]  /*1b500*/  MOV R2, 0x1b520 ;  /* 0x0001b52000027802 */ /* 0x000fe40000000f00 */
[----:B-1-3--:R-:W-:Y:S05]  /*1b510*/  CALL.REL.NOINC `($__internal_16_$__cuda_sm70_shflsync_idx_p) ;  /* 0x0000ba4000007944 */ /* 0x00afea0003c00000 */
        /* <DEDUP_REMOVED lines=9> */
.L_x_3000:
        /* <DEDUP_REMOVED lines=8> */
.L_x_3005:
[----:B------:R-:W-:Y:S01]  /*1b630*/  MOV R3, 0x1c1f ;  /* 0x00001c1f00037802 */ /* 0x000fe20000000f00 */
[----:B------:R-:W-:Y:S01]  /*1b640*/  IMAD.MOV.U32 R184, RZ, RZ, R6 ;  /* 0x000000ffffb87224 */ /* 0x000fe200078e0006 */
[----:B------:R-:W-:Y:S01]  /*1b650*/  MOV R189, 0xffffffff ;  /* 0xffffffff00bd7802 */ /* 0x000fe20000000f00 */
[----:B------:R-:W-:Y:S01]  /*1b660*/  IMAD.MOV.U32 R187, RZ, RZ, 0x1 ;  /* 0x00000001ffbb7424 */ /* 0x000fe200078e00ff */
[----:B------:R-:W-:Y:S02]  /*1b670*/  MOV R2, 0x1b690 ;  /* 0x0001b69000027802 */ /* 0x000fe40000000f00 */
[----:B-1----:R-:W-:Y:S05]  /*1b680*/  CALL.REL.NOINC `($__internal_16_$__cuda_sm70_shflsync_idx_p) ;  /* 0x0000b8d000007944 */ /* 0x002fea0003c00000 */
[----:B------:R-:W-:Y:S01]  /*1b690*/  MOV R3, R188 ;  /* 0x000000bc00037202 */ /* 0x000fe20000000f00 */
[----:B------:R-:W-:-:S05]  /*1b6a0*/  BRA `(.L_x_3101) ;  /* 0xffff365000007947 */ /* 0x000fca000383ffff */
.L_x_3010:
[----:B------:R-:W-:Y:S02]  /*1b6b0*/  MOV R0, 0x2 ;  /* 0x0000000200007802 */ /* 0x000fe40000000f00 */
[----:B------:R-:W-:Y:S02]  /*1b6c0*/  MOV R2, 0x1b6e0 ;  /* 0x0001b6e000027802 */ /* 0x000fe40000000f00 */
[----:B-12---:R-:W-:Y:S05]  /*1b6d0*/  CALL.REL.NOINC `($__internal_15_$__cuda_sm70_shflsync_bfly_p) ;  /* 0x0000b82000007944 */ /* 0x006fea0003c00000 */
[----:B------:R-:W-:-:S05]  /*1b6e0*/  BRA `(.L_x_3102) ;  /* 0xffff3c2000007947 */ /* 0x000fca000383ffff */
.L_x_3011:
[----:B------:R-:W-:Y:S01]  /*1b6f0*/  MOV R0, 0x1 ;  /* 0x0000000100007802 */ /* 0x000fe20000000f00 */
[----:B---3--:R-:W-:Y:S01]  /*1b700*/  IMAD.MOV.U32 R4, RZ, RZ, R6 ;  /* 0x000000ffff047224 */ /* 0x008fe200078e0006 */
[----:B------:R-:W-:Y:S02]  /*1b710*/  MOV R2, 0x1b730 ;  /* 0x0001b73000027802 */ /* 0x000fe40000000f00 */
[----:B------:R-:W-:Y:S05]  /*1b720*/  CALL.REL.NOINC `($__internal_15_$__cuda_sm70_shflsync_bfly_p) ;  /* 0x0000b7d000007944 */ /* 0x000fea0003c00000 */
[----:B------:R-:W-:Y:S01]  /*1b730*/  IMAD.MOV.U32 R4, RZ, RZ, R8 ;  /* 0x000000ffff047224 */ /* 0x000fe200078e0008 */
[----:B------:R-:W-:Y:S01]  /*1b740*/  FMNMX.FTZ R6, R6, R0, !PT ;  /* 0x0000000006067209 */ /* 0x000fe20007810000 */
[----:B------:R-:W-:Y:S01]  /*1b750*/  IMAD.MOV.U32 R0, RZ, RZ, 0x2 ;  /* 0x00000002ff007424 */ /* 0x000fe200078e00ff */
[----:B------:R-:W-:Y:S02]  /*1b760*/  MOV R2, 0x1b780 ;  /* 0x0001b78000027802 */ /* 0x000fe40000000f00 */
[----:B------:R-:W-:Y:S05]  /*1b770*/  CALL.REL.NOINC `($__internal_15_$__cuda_sm70_shflsync_bfly_p) ;  /* 0x0000b78000007944 */ /* 0x000fea0003c00000 */
[----:B------:R-:W-:Y:S01]  /*1b780*/  FMNMX.FTZ R4, R8, R0, !PT ;  /* 0x0000000008047209 */ /* 0x000fe20007810000 */
[----:B------:R-:W-:Y:S01]  /*1b790*/  IMAD.MOV.U32 R0, RZ, RZ, 0x1 ;  /* 0x00000001ff007424 */ /* 0x000fe200078e00ff */
[----:B------:R-:W-:Y:S02]  /*1b7a0*/  MOV R2, 0x1b7c0 ;  /* 0x0001b7c000027802 */ /* 0x000fe40000000f00 */
[----:B------:R-:W-:Y:S05]  /*1b7b0*/  CALL.REL.NOINC `($__internal_15_$__cuda_sm70_shflsync_bfly_p) ;  /* 0x0000b74000007944 */ /* 0x000fea0003c00000 */
[----:B------:R-:W-:-:S05]  /*1b7c0*/  BRA `(.L_x_3103) ;  /* 0xffff3bb000007947 */ /* 0x000fca000383ffff */
.L_x_3020:
        /* <DEDUP_REMOVED lines=8> */
.L_x_3021:
        /* <DEDUP_REMOVED lines=8> */
.L_x_3022:
        /* <DEDUP_REMOVED lines=15> */
.L_x_3025:
        /* <DEDUP_REMOVED lines=8> */
.L_x_3026:
        /* <DEDUP_REMOVED lines=8> */
.L_x_3027:
        /* <DEDUP_REMOVED lines=15> */
.L_x_3028:
[----:B------:R-:W-:Y:S02]  /*1bbb0*/  MOV R0, 0x2 ;  /* 0x0000000200007802 */ /* 0x000fe40000000f00 */
[----:B------:R-:W-:Y:S02]  /*1bbc0*/  MOV R2, 0x1bbe0 ;  /* 0x0001bbe000027802 */ /* 0x000fe40000000f00 */
[----:B---34-:R-:W-:Y:S05]  /*1bbd0*/  CALL.REL.NOINC `($__internal_15_$__cuda_sm70_shflsync_bfly_p) ;  /* 0x0000b32000007944 */ /* 0x018fea0003c00000 */
[----:B------:R-:W-:-:S05]  /*1bbe0*/  BRA `(.L_x_3110) ;  /* 0xffff67e000007947 */ /* 0x000fca000383ffff */
.L_x_3029:
[----:B------:R-:W-:Y:S01]  /*1bbf0*/  MOV R0, 0x1 ;  /* 0x0000000100007802 */ /* 0x000fe20000000f00 */
[----:B-1----:R-:W-:Y:S01]  /*1bc00*/  IMAD.MOV.U32 R4, RZ, RZ, R152 ;  /* 0x000000ffff047224 */ /* 0x002fe200078e0098 */
[----:B------:R-:W-:Y:S02]  /*1bc10*/  MOV R2, 0x1bc30 ;  /* 0x0001bc3000027802 */ /* 0x000fe40000000f00 */
[----:B---34-:R-:W-:Y:S05]  /*1bc20*/  CALL.REL.NOINC `($__internal_15_$__cuda_sm70_shflsync_bfly_p) ;  /* 0x0000b2d000007944 */ /* 0x018fea0003c00000 */
        /* <DEDUP_REMOVED lines=10> */
.L_x_3032:
        /* <DEDUP_REMOVED lines=8> */
.L_x_3035:
        /* <DEDUP_REMOVED lines=15> */
.L_x_3038:
        /* <DEDUP_REMOVED lines=8> */
.L_x_3039:
        /* <DEDUP_REMOVED lines=8> */
.L_x_3040:
        /* <DEDUP_REMOVED lines=15> */
.L_x_3041:
        /* <DEDUP_REMOVED lines=8> */
.L_x_3046:
        /* <DEDUP_REMOVED lines=8> */
.L_x_3051:
[----:B------:R-:W-:Y:S02]  /*1c130*/  MOV R0, 0x2 ;  /* 0x0000000200007802 */ /* 0x000fe40000000f00 */
[----:B------:R-:W-:Y:S02]  /*1c140*/  MOV R2, 0x1c160 ;  /* 0x0001c16000027802 */ /* 0x000fe40000000f00 */
[----:B------:R-:W-:Y:S05]  /*1c150*/  CALL.REL.NOINC `($__internal_15_$__cuda_sm70_shflsync_bfly_p) ;  /* 0x0000ada000007944 */ /* 0x000fea0003c00000 */
[----:B------:R-:W-:-:S05]  /*1c160*/  BRA `(.L_x_3119) ;  /* 0xffff9be000007947 */ /* 0x000fca000383ffff */
.L_x_3052:
[----:B------:R-:W-:Y:S01]  /*1c170*/  MOV R0, 0x1 ;  /* 0x0000000100007802 */ /* 0x000fe20000000f00 */
[----:B-1----:R-:W-:Y:S01]  /*1c180*/  IMAD.MOV.U32 R4, RZ, RZ, R152 ;  /* 0x000000ffff047224 */ /* 0x002fe200078e0098 */
        /* <DEDUP_REMOVED lines=12> */
.L_x_3054:
[----:B------:R-:W-:Y:S01]  /*1c250*/  IMAD.MOV.U32 R4, RZ, RZ, R230 ;  /* 0x000000ffff047224 */ /* 0x000fe200078e00e6 */
[----:B------:R-:W-:-:S02]  /*1c260*/  MOV R0, 0x2 ;  /* 0x0000000200007802 */ /* 0x000fc40000000f00 */
[----:B------:R-:W-:Y:S02]  /*1c270*/  MOV R2, 0x1c290 ;  /* 0x0001c29000027802 */ /* 0x000fe40000000f00 */
[----:B------:R-:W-:Y:S05]  /*1c280*/  CALL.REL.NOINC `($__internal_15_$__cuda_sm70_shflsync_bfly_p) ;  /* 0x0000ac7000007944 */ /* 0x000fea0003c00000 */
[----:B------:R-:W-:Y:S01]  /*1c290*/  MOV R5, R0 ;  /* 0x0000000000057202 */ /* 0x000fe20000000f00 */
[----:B------:R-:W-:Y:S05]  /*1c2a0*/  BRA `(.L_x_3121) ;  /* 0xffffb2f000007947 */ /* 0x000fea000383ffff */
.L_x_3055:
[----:B------:R-:W-:Y:S01]  /*1c2b0*/  IMAD.MOV.U32 R4, RZ, RZ, R5 ;  /* 0x000000ffff047224 */ /* 0x000fe200078e0005 */
[----:B------:R-:W-:Y:S02]  /*1c2c0*/  MOV R0, 0x1 ;  /* 0x0000000100007802 */ /* 0x000fe40000000f00 */
[----:B------:R-:W-:Y:S02]  /*1c2d0*/  MOV R2, 0x1c2f0 ;  /* 0x0001c2f000027802 */ /* 0x000fe40000000f00 */
[----:B-1----:R-:W-:Y:S05]  /*1c2e0*/  CALL.REL.NOINC `($__internal_15_$__cuda_sm70_shflsync_bfly_p) ;  /* 0x0000ac1000007944 */ /* 0x002fea0003c00000 */
[----:B------:R-:W-:Y:S01]  /*1c2f0*/  FADD.FTZ R5, R5, R0 ;  /* 0x0000000005057221 */ /* 0x000fe20000010000 */
[----:B------:R-:W-:Y:S02]  /*1c300*/  MOV R4, R229 ;  /* 0x000000e500047202 */ /* 0x000fe40000000f00 */
[----:B------:R-:W-:Y:S02]  /*1c310*/  MOV R0, 0x2 ;  /* 0x0000000200007802 */ /* 0x000fe40000000f00 */
[----:B------:R-:W-:Y:S02]  /*1c320*/  MOV R2, 0x1c340 ;  /* 0x0001c34000027802 */ /* 0x000fe40000000f00 */
[----:B------:R-:W-:Y:S05]  /*1c330*/  CALL.REL.NOINC `($__internal_15_$__cuda_sm70_shflsync_bfly_p) ;  /* 0x0000abc000007944 */ /* 0x000fea0003c00000 */
[----:B------:R-:W-:Y:S01]  /*1c340*/  FADD.FTZ R4, R229, R0 ;  /* 0x00000000e5047221 */ /* 0x000fe20000010000 */
[----:B------:R-:W-:-:S02]  /*1c350*/  MOV R0, 0x1 ;  /* 0x0000000100007802 */ /* 0x000fc40000000f00 */
[----:B------:R-:W-:Y:S02]  /*1c360*/  MOV R2, 0x1c380 ;  /* 0x0001c38000027802 */ /* 0x000fe40000000f00 */
[----:B------:R-:W-:Y:S05]  /*1c370*/  CALL.REL.NOINC `($__internal_15_$__cuda_sm70_shflsync_bfly_p) ;  /* 0x0000ab8000007944 */ /* 0x000fea0003c00000 */
[----:B------:R-:W-:Y:S05]  /*1c380*/  BRA `(.L_x_3122) ;  /* 0xffffb28000007947 */ /* 0x000fea000383ffff */
.L_x_3067:
[----:B------:R-:W-:Y:S01]  /*1c390*/  IMAD.MOV.U32 R184, RZ, RZ, R15 ;  /* 0x000000ffffb87224 */ /* 0x000fe200078e000f */
[----:B------:R-:W-:Y:S01]  /*1c3a0*/  MOV R3, 0x181f ;  /* 0x0000181f00037802 */ /* 0x000fe20000000f00 */
[----:B------:R-:W-:Y:S01]  /*1c3b0*/  IMAD.MOV.U32 R187, RZ, RZ, RZ ;  /* 0x000000ffffbb7224 */ /* 0x000fe200078e00ff */
[----:B------:R-:W-:Y:S02]  /*1c3c0*/  MOV R189, 0xffffffff ;  /* 0xffffffff00bd7802 */ /* 0x000fe40000000f00 */
[----:B------:R-:W-:Y:S02]  /*1c3d0*/  MOV R2, 0x1c3f0 ;  /* 0x0001c3f000027802 */ /* 0x000fe40000000f00 */
[----:B-1---5:R-:W-:Y:S05]  /*1c3e0*/  CALL.REL.NOINC `($__internal_16_$__cuda_sm70_shflsync_idx_p) ;  /* 0x0000ab7000007944 */ /* 0x022fea0003c00000 */
[----:B------:R-:W-:Y:S01]  /*1c3f0*/  MOV R4, R188 ;  /* 0x000000bc00047202 */ /* 0x000fe20000000f00 */
[----:B------:R-:W-:Y:S05]  /*1c400*/  BRA `(.L_x_3123) ;  /* 0xffffdcb000007947 */ /* 0x000fea000383ffff */
.L_x_3068:
[----:B------:R-:W-:Y:S01]  /*1c410*/  IMAD.MOV.U32 R184, RZ, RZ, R17 ;  /* 0x000000ffffb87224 */ /* 0x000fe200078e0011 */
[----:B------:R-:W-:Y:S01]  /*1c420*/  MOV R3, 0x181f ;  /* 0x0000181f00037802 */ /* 0x000fe20000000f00 */
[----:B------:R-:W-:Y:S01]  /*1c430*/  IMAD.MOV.U32 R187, RZ, RZ, RZ ;  /* 0x000000ffffbb7224 */ /* 0x000fe200078e00ff */
[----:B------:R-:W-:Y:S02]  /*1c440*/  MOV R189, 0xffffffff ;  /* 0xffffffff00bd7802 */ /* 0x000fe40000000f00 */
[----:B------:R-:W-:-:S02]  /*1c450*/  MOV R2, 0x1c470 ;  /* 0x0001c47000027802 */ /* 0x000fc40000000f00 */
[----:B-123-5:R-:W-:Y:S05]  /*1c460*/  CALL.REL.NOINC `($__internal_16_$__cuda_sm70_shflsync_idx_p) ;  /* 0x0000aaf000007944 */ /* 0x02efea0003c00000 */
[----:B------:R-:W-:Y:S01]  /*1c470*/  MOV R2, R188 ;  /* 0x000000bc00027202 */ /* 0x000fe20000000f00 */
[----:B------:R-:W-:Y:S05]  /*1c480*/  BRA `(.L_x_3124) ;  /* 0xffffdc5000007947 */ /* 0x000fea000383ffff */
.L_x_3071:
[----:B------:R-:W-:Y:S01]  /*1c490*/  IMAD.MOV.U32 R184, RZ, RZ, R15 ;  /* 0x000000ffffb87224 */ /* 0x000fe200078e000f */
[----:B-1----:R-:W-:Y:S01]  /*1c4a0*/  MOV R3, 0x181f ;  /* 0x0000181f00037802 */ /* 0x002fe20000000f00 */
[----:B------:R-:W-:Y:S01]  /*1c4b0*/  IMAD.MOV.U32 R187, RZ, RZ, 0x1 ;  /* 0x00000001ffbb7424 */ /* 0x000fe200078e00ff */
[----:B------:R-:W-:-:S02]  /*1c4c0*/  MOV R189, 0xffffffff ;  /* 0xffffffff00bd7802 */ /* 0x000fc40000000f00 */
[----:B------:R-:W-:Y:S02]  /*1c4d0*/  MOV R2, 0x1c4f0 ;  /* 0x0001c4f000027802 */ /* 0x000fe40000000f00 */
        /* <DEDUP_REMOVED lines=10> */
.L_x_3074:
[----:B------:R-:W-:Y:S01]  /*1c580*/  IMAD.MOV.U32 R184, RZ, RZ, R15 ;  /* 0x000000ffffb87224 */ /* 0x000fe200078e000f */
[----:B--2---:R-:W-:Y:S01]  /*1c590*/  MOV R3, 0x181f ;  /* 0x0000181f00037802 */ /* 0x004fe20000000f00 */
[----:B------:R-:W-:Y:S01]  /*1c5a0*/  IMAD.MOV.U32 R187, RZ, RZ, 0x2 ;  /* 0x00000002ffbb7424 */ /* 0x000fe200078e00ff */
[----:B------:R-:W-:Y:S02]  /*1c5b0*/  MOV R189, 0xffffffff ;  /* 0xffffffff00bd7802 */ /* 0x000fe40000000f00 */
[----:B------:R-:W-:-:S02]  /*1c5c0*/  MOV R2, 0x1c5e0 ;  /* 0x0001c5e000027802 */ /* 0x000fc40000000f00 */
[----:B-1--4-:R-:W-:Y:S05]  /*1c5d0*/  CALL.REL.NOINC `($__internal_16_$__cuda_sm70_shflsync_idx_p) ;  /* 0x0000a98000007944 */ /* 0x012fea0003c00000 */
[----:B------:R-:W-:Y:S01]  /*1c5e0*/  MOV R4, R188 ;  /* 0x000000bc00047202 */ /* 0x000fe20000000f00 */
[----:B------:R-:W-:Y:S05]  /*1c5f0*/  BRA `(.L_x_3126) ;  /* 0xffffde9000007947 */ /* 0x000fea000383ffff */
.L_x_3075:
[----:B------:R-:W-:Y:S01]  /*1c600*/  IMAD.MOV.U32 R184, RZ, RZ, R17 ;  /* 0x000000ffffb87224 */ /* 0x000fe200078e0011 */
[----:B------:R-:W-:Y:S01]  /*1c610*/  MOV R3, 0x181f ;  /* 0x0000181f00037802 */ /* 0x000fe20000000f00 */
[----:B------:R-:W-:Y:S01]  /*1c620*/  IMAD.MOV.U32 R187, RZ, RZ, 0x2 ;  /* 0x00000002ffbb7424 */ /* 0x000fe200078e00ff */
[----:B------:R-:W-:-:S02]  /*1c630*/  MOV R189, 0xffffffff ;  /* 0xffffffff00bd7802 */ /* 0x000fc40000000f00 */
[----:B------:R-:W-:Y:S02]  /*1c640*/  MOV R2, 0x1c660 ;  /* 0x0001c66000027802 */ /* 0x000fe40000000f00 */
[----:B-1234-:R-:W-:Y:S05]  /*1c650*/  CALL.REL.NOINC `($__internal_16_$__cuda_sm70_shflsync_idx_p) ;  /* 0x0000a90000007944 */ /* 0x01efea0003c00000 */
[----:B------:R-:W-:Y:S01]  /*1c660*/  MOV R2, R188 ;  /* 0x000000bc00027202 */ /* 0x000fe20000000f00 */
[----:B------:R-:W-:Y:S05]  /*1c670*/  BRA `(.L_x_3127) ;  /* 0xffffde3000007947 */ /* 0x000fea000383ffff */
.L_x_3078:
[----:B------:R-:W-:Y:S01]  /*1c680*/  IMAD.MOV.U32 R184, RZ, RZ, R15 ;  /* 0x000000ffffb87224 */ /* 0x000fe200078e000f */
[----:B--2---:R-:W-:Y:S01]  /*1c690*/  MOV R3, 0x181f ;  /* 0x0000181f00037802 */ /* 0x004fe20000000f00 */
[----:B------:R-:W-:Y:S01]  /*1c6a0*/  IMAD.MOV.U32 R187, RZ, RZ, 0x3 ;  /* 0x00000003ffbb7424 */ /* 0x000fe200078e00ff */
[----:B------:R-:W-:Y:S02]  /*1c6b0*/  MOV R189, 0xffffffff ;  /* 0xffffffff00bd7802 */ /* 0x000fe40000000f00 */
[----:B------:R-:W-:Y:S02]  /*1c6c0*/  MOV R2, 0x1c6e0 ;  /* 0x0001c6e000027802 */ /* 0x000fe40000000f00 */
[----:B-1--4-:R-:W-:Y:S05]  /*1c6d0*/  CALL.REL.NOINC `($__internal_16_$__cuda_sm70_shflsync_idx_p) ;  /* 0x0000a88000007944 */ /* 0x012fea0003c00000 */
        /* <DEDUP_REMOVED lines=9> */
        .type           $_ZN7cutlass13device_kernelIN5flash19enable_sm80_to_sm89INS1_16FlashAttnFwdSm80INS1_25CollectiveMainloopFwdSm80ILi8ELi1ELb0EN4cute5tupleIJNS5_1CILi128EEENS7_ILi48EEENS7_ILi256EEEEEELi256ENS_6half_tEfNS_4arch4Sm80ELb0ELb1ELb0ELb1ELb1ELb1ELb1ELb0EEENS1_21CollectiveEpilogueFwdINS6_IJS8_SA_S9_EEENS6_IJNS7_ILi1EEESI_SI_EEESC_SE_Li256ELb1ELb1ELb0ELb0EEENS1_19SingleTileSchedulerILb1ELb0ELb1ELi128EEEEEEEEEvNT_6ParamsE$_ZZN5flash25CollectiveMainloopFwdSm80ILi8ELi1ELb0EN4cute5tupleIJNS1_1CILi128EEENS3_ILi48EEENS3_ILi256EEEEEELi256EN7cutlass6half_tEfNS8_4arch4Sm80ELb0ELb1ELb0ELb1ELb1ELb1ELb1ELb0EE3mmaINS_16FlashAttnFwdSm80ISC_NS_21CollectiveEpilogueFwdINS2_IJS4_S6_S5_EEENS2_IJNS3_ILi1EEESH_SH_EEES9_SB_Li256ELb1ELb1ELb0ELb0EEENS_19SingleTileSchedulerILb1ELb0ELb1ELi128EEEE13SharedStorageENS1_6TensorINS1_11ArrayEngineIfLm128EEENS1_6LayoutINS2_IJNS2_IJNS3_ILi2EEESS_EEESH_NS3_ILi32EEEEEENS2_IJNS2_IJSH_SS_EEENS3_ILi0EEENS3_ILi4EEEEEEEEEENS_7SoftmaxILi2ELi0EEEEEbRKNSC_6ParamsERT0_RT1_iRKNS_16SeqlenInfoQKNewKILb1ELb1EEENS2_IJiiiiEEERT_ENKUlvE_clEv,@function
        .size           $_ZN7cutlass13device_kernelIN5flash19enable_sm80_to_sm89INS1_16FlashAttnFwdSm80INS1_25CollectiveMainloopFwdSm80ILi8ELi1ELb0EN4cute5tupleIJNS5_1CILi128EEENS7_ILi48EEENS7_ILi256EEEEEELi256ENS_6half_tEfNS_4arch4Sm80ELb0ELb1ELb0ELb1ELb1ELb1ELb1ELb0EEENS1_21CollectiveEpilogueFwdINS6_IJS8_SA_S9_EEENS6_IJNS7_ILi1EEESI_SI_EEESC_SE_Li256ELb1ELb1ELb0ELb0EEENS1_19SingleTileSchedulerILb1ELb0ELb1ELi128EEEEEEEEEvNT_6ParamsE$_ZZN5flash25CollectiveMainloopFwdSm80ILi8ELi1ELb0EN4cute5tupleIJNS1_1CILi128EEENS3_ILi48EEENS3_ILi256EEEEEELi256EN7cutlass6half_tEfNS8_4arch4Sm80ELb0ELb1ELb0ELb1ELb1ELb1ELb1ELb0EE3mmaINS_16FlashAttnFwdSm80ISC_NS_21CollectiveEpilogueFwdINS2_IJS4_S6_S5_EEENS2_IJNS3_ILi1EEESH_SH_EEES9_SB_Li256ELb1ELb1ELb0ELb0EEENS_19SingleTileSchedulerILb1ELb0ELb1ELi128EEEE13SharedStorageENS1_6TensorINS1_11ArrayEngineIfLm128EEENS1_6LayoutINS2_IJNS2_IJNS3_ILi2EEESS_EEESH_NS3_ILi32EEEEEENS2_IJNS2_IJSH_SS_EEENS3_ILi0EEENS3_ILi4EEEEEEEEEENS_7SoftmaxILi2ELi0EEEEEbRKNSC_6ParamsERT0_RT1_iRKNS_16SeqlenInfoQKNewKILb1ELb1EEENS2_IJiiiiEEERT_ENKUlvE_clEv,($__internal_15_$__cuda_sm70_shflsync_bfly_p - $_ZN7cutlass13device_kernelIN5flash19enable_sm80_to_sm89INS1_16FlashAttnFwdSm80INS1_25CollectiveMainloopFwdSm80ILi8ELi1ELb0EN4cute5tupleIJNS5_1CILi128EEENS7_ILi48EEENS7_ILi256EEEEEELi256ENS_6half_tEfNS_4arch4Sm80ELb0ELb1ELb0ELb1ELb1ELb1ELb1ELb0EEENS1_21CollectiveEpilogueFwdINS6_IJS8_SA_S9_EEENS6_IJNS7_ILi1EEESI_SI_EEESC_SE_Li256ELb1ELb1ELb0ELb0EEENS1_19SingleTileSchedulerILb1ELb0ELb1ELi128EEEEEEEEEvNT_6ParamsE$_ZZN5flash25CollectiveMainloopFwdSm80ILi8ELi1ELb0EN4cute5tupleIJNS1_1CILi128EEENS3_ILi48EEENS3_ILi256EEEEEELi256EN7cutlass6half_tEfNS8_4arch4Sm80ELb0ELb1ELb0ELb1ELb1ELb1ELb1ELb0EE3mmaINS_16FlashAttnFwdSm80ISC_NS_21CollectiveEpilogueFwdINS2_IJS4_S6_S5_EEENS2_IJNS3_ILi1EEESH_SH_EEES9_SB_Li256ELb1ELb1ELb0ELb0EEENS_19SingleTileSchedulerILb1ELb0ELb1ELi128EEEE13SharedStorageENS1_6TensorINS1_11ArrayEngineIfLm128EEENS1_6LayoutINS2_IJNS2_IJNS3_ILi2EEESS_EEESH_NS3_ILi32EEEEEENS2_IJNS2_IJSH_SS_EEENS3_ILi0EEENS3_ILi4EEEEEEEEEENS_7SoftmaxILi2ELi0EEEEEbRKNSC_6ParamsERT0_RT1_iRKNS_16SeqlenInfoQKNewKILb1ELb1EEENS2_IJiiiiEEERT_ENKUlvE_clEv)
$_ZN7cutlass13device_kernelIN5flash19enable_sm80_to_sm89INS1_16FlashAttnFwdSm80INS1_25CollectiveMainloopFwdSm80ILi8ELi1ELb0EN4cute5tupleIJNS5_1CILi128EEENS7_ILi48EEENS7_ILi256EEEEEELi256ENS_6half_tEfNS_4arch4Sm80ELb0ELb1ELb0ELb1ELb1ELb1ELb1ELb0EEENS1_21CollectiveEpilogueFwdINS6_IJS8_SA_S9_EEENS6_IJNS7_ILi1EEESI_SI_EEESC_SE_Li256ELb1ELb1ELb0ELb0EEENS1_19SingleTileSchedulerILb1ELb0ELb1ELi128EEEEEEEEEvNT_6ParamsE$_ZZN5flash25CollectiveMainloopFwdSm80ILi8ELi1ELb0EN4cute5tupleIJNS1_1CILi128EEENS3_ILi48EEENS3_ILi256EEEEEELi256EN7cutlass6half_tEfNS8_4arch4Sm80ELb0ELb1ELb0ELb1ELb1ELb1ELb1ELb0EE3mmaINS_16FlashAttnFwdSm80ISC_NS_21CollectiveEpilogueFwdINS2_IJS4_S6_S5_EEENS2_IJNS3_ILi1EEESH_SH_EEES9_SB_Li256ELb1ELb1ELb0ELb0EEENS_19SingleTileSchedulerILb1ELb0ELb1ELi128EEEE13SharedStorageENS1_6TensorINS1_11ArrayEngineIfLm128EEENS1_6LayoutINS2_IJNS2_IJNS3_ILi2EEESS_EEESH_NS3_ILi32EEEEEENS2_IJNS2_IJSH_SS_EEENS3_ILi0EEENS3_ILi4EEEEEEEEEENS_7SoftmaxILi2ELi0EEEEEbRKNSC_6ParamsERT0_RT1_iRKNS_16SeqlenInfoQKNewKILb1ELb1EEENS2_IJiiiiEEERT_ENKUlvE_clEv:
        /* <DEDUP_REMOVED lines=9> */
[----:B------:R-:W-:Y:S05]  /*1c800*/  RET.REL.NODEC R2 `(_ZN7cutlass13device_kernelIN5flash19enable_sm80_to_sm89INS1_16FlashAttnFwdSm80INS1_25CollectiveMainloopFwdSm80ILi8ELi1ELb0EN4cute5tupleIJNS5_1CILi128EEENS7_ILi48EEENS7_ILi256EEEEEELi256ENS_6half_tEfNS_4arch4Sm80ELb0ELb1ELb0ELb1ELb1ELb1ELb1ELb0EEENS1_21CollectiveEpilogueFwdINS6_IJS8_SA_S9_EEENS6_IJNS7_ILi1EEESI_SI_EEESC_SE_Li256ELb1ELb1ELb0ELb0EEENS1_19SingleTileSchedulerILb1ELb0ELb1ELi128EEEEEEEEEvNT_6ParamsE) ;  /* 0xfffe37f002007950 */ /* 0x000fea0003c3ffff */
.L_x_3129:
        /* <DEDUP_REMOVED lines=52> */
.L_x_3205:
[----:B------:R-:W-:Y:S05]  /*1cb50*/  BRA.DIV ~URZ, `(.L_x_3132) ;  /* 0x000095027f007947 */ /* 0x000fea000b800000 */
[----:B------:R3:W4:Y:S01]  /*1cb60*/  SHFL.IDX PT, R12, R28, RZ, 0x181f ;  /* 0x00181fff1c0c7589 */ /* 0x00072200000e0000 */
[----:B--2---:R-:W-:-:S03]  /*1cb70*/  MOV R13, R11 ;  /* 0x0000000b000d7202 */ /* 0x004fc60000000f00 */
[----:B------:R3:W2:Y:S04]  /*1cb80*/  SHFL.IDX PT, R14, R23, RZ, 0x181f ;  /* 0x00181fff170e7589 */ /* 0x0006a800000e0000 */
[----:B------:R3:W1:Y:S02]  /*1cb90*/  SHFL.IDX PT, R2, R38, RZ, 0x181f ;  /* 0x00181fff26027589 */ /* 0x00066400000e0000 */
.L_x_3206:
        /* <DEDUP_REMOVED lines=59> */
.L_x_3134:
[----:B------:R-:W-:Y:S05]  /*1cf50*/  BSYNC B0 ;  /* 0x0000000000007941 */ /* 0x000fea0003800000 */
.L_x_3133:
        /* <DEDUP_REMOVED lines=37> */
.L_x_3207:
        /* <DEDUP_REMOVED lines=52> */
.L_x_3137:
[----:B------:R-:W-:Y:S05]  /*1d4f0*/  BSYNC B0 ;  /* 0x0000000000007941 */ /* 0x000fea0003800000 */
.L_x_3136:
        /* <DEDUP_REMOVED lines=34> */
.L_x_3208:
[----:B------:R-:W-:Y:S05]  /*1d720*/  BRA.DIV ~URZ, `(.L_x_3139) ;  /* 0x00008d027f007947 */ /* 0x000fea000b800000 */
[----:B------:R3:W4:Y:S04]  /*1d730*/  SHFL.IDX PT, R12, R28, 0x2, 0x181f ;  /* 0x00581f001c0c7f89 */ /* 0x00072800000e0000 */
[----:B------:R3:W1:Y:S04]  /*1d740*/  SHFL.IDX PT, R14, R23, 0x2, 0x181f ;  /* 0x00581f00170e7f89 */ /* 0x00066800000e0000 */
[----:B------:R3:W2:Y:S02]  /*1d750*/  SHFL.IDX PT, R2, R38, 0x2, 0x181f ;  /* 0x00581f0026027f89 */ /* 0x0006a400000e0000 */
.L_x_3209:
        /* <DEDUP_REMOVED lines=53> */
.L_x_3141:
[----:B------:R-:W-:Y:S05]  /*1dab0*/  BSYNC B0 ;  /* 0x0000000000007941 */ /* 0x000fea0003800000 */
.L_x_3140:
        /* <DEDUP_REMOVED lines=35> */
.L_x_3210:
        /* <DEDUP_REMOVED lines=8> */
.L_x_3211:
        /* <DEDUP_REMOVED lines=52> */
.L_x_3145:
[----:B------:R-:W-:Y:S05]  /*1e0b0*/  BSYNC B0 ;  /* 0x0000000000007941 */ /* 0x000fea0003800000 */
.L_x_3144:
        /* <DEDUP_REMOVED lines=102> */
.L_x_3149:
[----:B------:R-:W-:Y:S05]  /*1e720*/  BSYNC B0 ;  /* 0x0000000000007941 */ /* 0x000fea0003800000 */
.L_x_3148:
        /* <DEDUP_REMOVED lines=46> */
.L_x_3151:
[----:B------:R-:W-:Y:S05]  /*1ea10*/  BSYNC B0 ;  /* 0x0000000000007941 */ /* 0x000fea0003800000 */
.L_x_3150:
        /* <DEDUP_REMOVED lines=46> */
.L_x_3153:
[----:B------:R-:W-:Y:S05]  /*1ed00*/  BSYNC B0 ;  /* 0x0000000000007941 */ /* 0x000fea0003800000 */
.L_x_3152:
        /* <DEDUP_REMOVED lines=45> */
.L_x_3147:
[----:B------:R-:W-:Y:S05]  /*1efe0*/  BSYNC B1 ;  /* 0x0000000000017941 */ /* 0x000fea0003800000 */
.L_x_3146:
        /* <DEDUP_REMOVED lines=49> */
.L_x_3157:
[----:B------:R-:W-:Y:S05]  /*1f300*/  BSYNC B0 ;  /* 0x0000000000007941 */ /* 0x000fea0003800000 */
.L_x_3156:
        /* <DEDUP_REMOVED lines=46> */
.L_x_3159:
[----:B------:R-:W-:Y:S05]  /*1f5f0*/  BSYNC B0 ;  /* 0x0000000000007941 */ /* 0x000fea0003800000 */
.L_x_3158:
        /* <DEDUP_REMOVED lines=46> */
.L_x_3161:
[----:B------:R-:W-:Y:S05]  /*1f8e0*/  BSYNC B0 ;  /* 0x0000000000007941 */ /* 0x000fea0003800000 */
.L_x_3160:
        /* <DEDUP_REMOVED lines=45> */
.L_x_3155:
[----:B------:R-:W-:Y:S05]  /*1fbc0*/  BSYNC B1 ;  /* 0x0000000000017941 */ /* 0x000fea0003800000 */
.L_x_3154:
        /* <DEDUP_REMOVED lines=49> */
.L_x_3165:
[----:B------:R-:W-:Y:S05]  /*1fee0*/  BSYNC B0 ;  /* 0x0000000000007941 */ /* 0x000fea0003800000 */
.L_x_3164:
        /* <DEDUP_REMOVED lines=46> */
.L_x_3167:
[----:B------:R-:W-:Y:S05]  /*201d0*/  BSYNC B0 ;  /* 0x0000000000007941 */ /* 0x000fea0003800000 */
.L_x_3166:
        /* <DEDUP_REMOVED lines=46> */
.L_x_3169:
[----:B------:R-:W-:Y:S05]  /*204c0*/  BSYNC B0 ;  /* 0x0000000000007941 */ /* 0x000fea0003800000 */
.L_x_3168:
        /* <DEDUP_REMOVED lines=45> */
.L_x_3163:
[----:B------:R-:W-:Y:S05]  /*207a0*/  BSYNC B1 ;  /* 0x0000000000017941 */ /* 0x000fea0003800000 */
.L_x_3162:
[----:B------:R-:W-:Y:S01]  /*207b0*/  IADD3 R2, R100, 0x60, RZ ;  /* 0x0000006064027810 */ /* 0x000fe20007ffe0ff */
[----:B------:R-:W-:-:S03]  /*207c0*/  IMAD.MOV.U32 R3, RZ, RZ, 0x0 ;  /* 0x00000000ff037424 */ /* 0x000fc600078e00ff */
[----:B------:R-:W-:Y:S01]  /*207d0*/  ISETP.GE.AND P0, PT, R2, R90, PT ;  /* 0x0000005a0200720c */ /* 0x000fe20003f06270 */
[----:B------:R-:W-:-:S12]  /*207e0*/  IMAD.MOV.U32 R2, RZ, RZ, R146 ;  /* 0x000000ffff027224 */ /* 0x000fd800078e0092 */
[----:B------:R-:W-:Y:S05]  /*207f0*/  @P0 RET.REL.NODEC R2 `(_ZN7cutlass13device_kernelIN5flash19enable_sm80_to_sm89INS1_16FlashAttnFwdSm80INS1_25CollectiveMainloopFwdSm80ILi8ELi1ELb0EN4cute5tupleIJNS5_1CILi128EEENS7_ILi48EEENS7_ILi256EEEEEELi256ENS_6half_tEfNS_4arch4Sm80ELb0ELb1ELb0ELb1ELb1ELb1ELb1ELb0EEENS1_21CollectiveEpilogueFwdINS6_IJS8_SA_S9_EEENS6_IJNS7_ILi1EEESI_SI_EEESC_SE_Li256ELb1ELb1ELb0ELb0EEENS1_19SingleTileSchedulerILb1ELb0ELb1ELi128EEEEEEEEEvNT_6ParamsE) ;  /* 0xfffdf80002000950 */ /* 0x000fea0003c3ffff */
        /* <DEDUP_REMOVED lines=45> */
.L_x_3171:
[----:B------:R-:W-:Y:S05]  /*20ad0*/  BSYNC B0 ;  /* 0x0000000000007941 */ /* 0x000fea0003800000 */
.L_x_3170:
        /* <DEDUP_REMOVED lines=46> */
.L_x_3173:
[----:B------:R-:W-:Y:S05]  /*20dc0*/  BSYNC B0 ;  /* 0x0000000000007941 */ /* 0x000fea0003800000 */
.L_x_3172:
        /* <DEDUP_REMOVED lines=46> */
.L_x_3175:
[----:B------:R-:W-:Y:S05]  /*210b0*/  BSYNC B0 ;  /* 0x0000000000007941 */ /* 0x000fea0003800000 */
.L_x_3174:
[----:B------:R-:W-:Y:S01]  /*210c0*/  IADD3 R11, R11, 0x60, RZ ;  /* 0x000000600b0b7810 */ /* 0x000fe20007ffe0ff */
[----:B------:R-:W-:Y:S02]  /*210d0*/  IMAD.MOV.U32 R2, RZ, RZ, R146 ;  /* 0x000000ffff027224 */ /* 0x000fe400078e0092 */
[----:B------:R-:W-:Y:S01]  /*210e0*/  IMAD.MOV.U32 R3, RZ, RZ, 0x0 ;  /* 0x00000000ff037424 */ /* 0x000fe200078e00ff */
[----:B------:R-:W-:-:S13]  /*210f0*/  ISETP.GE.AND P0, PT, R11, R29, PT ;  /* 0x0000001d0b00720c */ /* 0x000fda0003f06270 */
[----:B------:R-:W-:Y:S05]  /*21100*/  @P0 RET.REL.NODEC R2 `(_ZN7cutlass13device_kernelIN5flash19enable_sm80_to_sm89INS1_16FlashAttnFwdSm80INS1_25CollectiveMainloopFwdSm80ILi8ELi1ELb0EN4cute5tupleIJNS5_1CILi128EEENS7_ILi48EEENS7_ILi256EEEEEELi256ENS_6half_tEfNS_4arch4Sm80ELb0ELb1ELb0ELb1ELb1ELb1ELb1ELb0EEENS1_21CollectiveEpilogueFwdINS6_IJS8_SA_S9_EEENS6_IJNS7_ILi1EEESI_SI_EEESC_SE_Li256ELb1ELb1ELb0ELb0EEENS1_19SingleTileSchedulerILb1ELb0ELb1ELi128EEEEEEEEEvNT_6ParamsE) ;  /* 0xfffdeef002000950 */ /* 0x000fea0003c3ffff */
        /* <DEDUP_REMOVED lines=44> */
[----:B------:R-:W-:Y:S05]  /*213d0*/  RET.REL.NODEC R2 `(_ZN7cutlass13device_kernelIN5flash19enable_sm80_to_sm89INS1_16FlashAttnFwdSm80INS1_25CollectiveMainloopFwdSm80ILi8ELi1ELb0EN4cute5tupleIJNS5_1CILi128EEENS7_ILi48EEENS7_ILi256EEEEEELi256ENS_6half_tEfNS_4arch4Sm80ELb0ELb1ELb0ELb1ELb1ELb1ELb1ELb0EEENS1_21CollectiveEpilogueFwdINS6_IJS8_SA_S9_EEENS6_IJNS7_ILi1EEESI_SI_EEESC_SE_Li256ELb1ELb1ELb0ELb0EEENS1_19SingleTileSchedulerILb1ELb0ELb1ELi128EEEEEEEEEvNT_6ParamsE) ;  /* 0xfffdec2002007950 */ /* 0x000fea0003c3ffff */
.L_x_3130:
        /* <DEDUP_REMOVED lines=28> */
.L_x_3212:
[----:B------:R-:W-:Y:S05]  /*215a0*/  BRA.DIV ~URZ, `(.L_x_3177) ;  /* 0x000052427f007947 */ /* 0x000fea000b800000 */
[----:B------:R3:W4:Y:S01]  /*215b0*/  SHFL.IDX PT, R12, R24, RZ, 0x181f ;  /* 0x00181fff180c7589 */ /* 0x00072200000e0000 */
[----:B--2---:R-:W-:-:S03]  /*215c0*/  MOV R13, R11 ;  /* 0x0000000b000d7202 */ /* 0x004fc60000000f00 */
[----:B------:R3:W2:Y:S04]  /*215d0*/  SHFL.IDX PT, R14, R19, RZ, 0x181f ;  /* 0x00181fff130e7589 */ /* 0x0006a800000e0000 */
[----:B------:R3:W1:Y:S02]  /*215e0*/  SHFL.IDX PT, R3, R28, RZ, 0x181f ;  /* 0x00181fff1c037589 */ /* 0x00066400000e0000 */
.L_x_3213:
        /* <DEDUP_REMOVED lines=42> */
.L_x_3179:
[----:B------:R-:W-:Y:S05]  /*21890*/  BSYNC B0 ;  /* 0x0000000000007941 */ /* 0x000fea0003800000 */
.L_x_3178:
        /* <DEDUP_REMOVED lines=33> */
.L_x_3214:
        /* <DEDUP_REMOVED lines=34> */
.L_x_3182:
[----:B------:R-:W-:Y:S05]  /*21cd0*/  BSYNC B0 ;  /* 0x0000000000007941 */ /* 0x000fea0003800000 */
.L_x_3181:
        /* <DEDUP_REMOVED lines=30> */
.L_x_3215:
[----:B------:R-:W-:Y:S05]  /*21ec0*/  BRA.DIV ~URZ, `(.L_x_3184) ;  /* 0x00004ce27f007947 */ /* 0x000fea000b800000 */
[----:B------:R3:W4:Y:S01]  /*21ed0*/  SHFL.IDX PT, R12, R24, 0x2, 0x181f ;  /* 0x00581f00180c7f89 */ /* 0x00072200000e0000 */
[----:B--2---:R-:W-:-:S03]  /*21ee0*/  MOV R13, R11 ;  /* 0x0000000b000d7202 */ /* 0x004fc60000000f00 */
[----:B------:R3:W2:Y:S04]  /*21ef0*/  SHFL.IDX PT, R14, R19, 0x2, 0x181f ;  /* 0x00581f00130e7f89 */ /* 0x0006a800000e0000 */
[----:B------:R3:W1:Y:S02]  /*21f00*/  SHFL.IDX PT, R2, R28, 0x2, 0x181f ;  /* 0x00581f001c027f89 */ /* 0x00066400000e0000 */
.L_x_3216:
        /* <DEDUP_REMOVED lines=35> */
.L_x_3186:
[----:B------:R-:W-:Y:S05]  /*22140*/  BSYNC B0 ;  /* 0x0000000000007941 */ /* 0x000fea0003800000 */
.L_x_3185:
        /* <DEDUP_REMOVED lines=31> */
.L_x_3217:
        /* <DEDUP_REMOVED lines=8> */
.L_x_3218:
        /* <DEDUP_REMOVED lines=34> */
.L_x_3190:
[----:B------:R-:W-:Y:S05]  /*225e0*/  BSYNC B0 ;  /* 0x0000000000007941 */ /* 0x000fea0003800000 */
.L_x_3189:
        /* <DEDUP_REMOVED lines=109> */
[----:B------:R-:W-:Y:S01]  /*22cc0*/  HADD2.F32 R11, -RZ, R102.H0_H0 ;  /* 0x20000066ff0b7230 */ /* 0x000fe20000004100 */
[C---:B------:R-:W-:Y:S01]  /*22cd0*/  FMUL.FTZ R3, R15.reuse, R22 ;  /* 0x000000160f037220 */ /* 0x040fe20000410000 */
[--C-:B------:R-:W-:Y:S01]  /*22ce0*/  HADD2.F32 R13, -RZ, R103.reuse.H0_H0 ;  /* 0x20000067ff0d7230 */ /* 0x100fe20000004100 */
        /* <DEDUP_REMOVED lines=37> */
.L_x_3194:
[----:B------:R-:W-:Y:S05]  /*22f40*/  BSYNC B0 ;  /* 0x0000000000007941 */ /* 0x000fea0003800000 */
.L_x_3193:
        /* <DEDUP_REMOVED lines=56> */
[----:B------:R-:W-:Y:S01]  /*232d0*/  HADD2.F32 R3, -RZ, R114.H1_H1 ;  /* 0x30000072ff037230 */ /* 0x000fe20000004100 */
        /* <DEDUP_REMOVED lines=51> */
.L_x_3192:
[----:B------:R-:W-:Y:S05]  /*23610*/  BSYNC B1 ;  /* 0x0000000000017941 */ /* 0x000fea0003800000 */
.L_x_3191:
        /* <DEDUP_REMOVED lines=112> */
.L_x_3198:
[----:B------:R-:W-:Y:S05]  /*23d20*/  BSYNC B0 ;  /* 0x0000000000007941 */ /* 0x000fea0003800000 */
.L_x_3197:
        /* <DEDUP_REMOVED lines=107> */
.L_x_3196:
[----:B------:R-:W-:Y:S05]  /*243e0*/  BSYNC B1 ;  /* 0x0000000000017941 */ /* 0x000fea0003800000 */
.L_x_3195:
        /* <DEDUP_REMOVED lines=113> */
.L_x_3202:
[----:B------:R-:W-:Y:S05]  /*24b00*/  BSYNC B0 ;  /* 0x0000000000007941 */ /* 0x000fea0003800000 */
.L_x_3201:
        /* <DEDUP_REMOVED lines=106> */
.L_x_3200:
[----:B------:R-:W-:Y:S05]  /*251b0*/  BSYNC B1 ;  /* 0x0000000000017941 */ /* 0x000fea0003800000 */
.L_x_3199:
[----:B------:R-:W-:Y:S01]  /*251c0*/  IADD3 R2, R100, 0x60, RZ ;  /* 0x0000006064027810 */ /* 0x000fe20007ffe0ff */
[----:B-1----:R-:W-:Y:S02]  /*251d0*/  IMAD.MOV.U32 R12, RZ, RZ, R146 ;  /* 0x000000ffff0c7224 */ /* 0x002fe400078e0092 */
[----:B------:R-:W-:Y:S01]  /*251e0*/  IMAD.MOV.U32 R13, RZ, RZ, 0x0 ;  /* 0x00000000ff0d7424 */ /* 0x000fe200078e00ff */
[----:B------:R-:W-:-:S13]  /*251f0*/  ISETP.GE.AND P0, PT, R2, R75, PT ;  /* 0x0000004b0200720c */ /* 0x000fda0003f06270 */
[----:B------:R-:W-:Y:S05]  /*25200*/  @P0 RET.REL.NODEC R12 `(_ZN7cutlass13device_kernelIN5flash19enable_sm80_to_sm89INS1_16FlashAttnFwdSm80INS1_25CollectiveMainloopFwdSm80ILi8ELi1ELb0EN4cute5tupleIJNS5_1CILi128EEENS7_ILi48EEENS7_ILi256EEEEEELi256ENS_6half_tEfNS_4arch4Sm80ELb0ELb1ELb0ELb1ELb1ELb1ELb1ELb0EEENS1_21CollectiveEpilogueFwdINS6_IJS8_SA_S9_EEENS6_IJNS7_ILi1EEESI_SI_EEESC_SE_Li256ELb1ELb1ELb0ELb0EEENS1_19SingleTileSchedulerILb1ELb0ELb1ELi128EEEEEEEEEvNT_6ParamsE) ;  /* 0xfffdadf00c000950 */ /* 0x000fea0003c3ffff */
        /* <DEDUP_REMOVED lines=109> */
.L_x_3204:
[----:B------:R-:W-:Y:S05]  /*258e0*/  BSYNC B0 ;  /* 0x0000000000007941 */ /* 0x000fea0003800000 */
.L_x_3203:
[----:B------:R-:W-:Y:S01]  /*258f0*/  IADD3 R2, R54, 0x40, RZ ;  /* 0x0000004036027810 */ /* 0x000fe20007ffe0ff */
[----:B-1----:R-:W-:Y:S02]  /*25900*/  IMAD.MOV.U32 R12, RZ, RZ, R146 ;  /* 0x000000ffff0c7224 */ /* 0x002fe400078e0092 */
[----:B------:R-:W-:Y:S01]  /*25910*/  IMAD.MOV.U32 R13, RZ, RZ, 0x0 ;  /* 0x00000000ff0d7424 */ /* 0x000fe200078e00ff */
[----:B------:R-:W-:-:S13]  /*25920*/  ISETP.GE.AND P0, PT, R2, R29, PT ;  /* 0x0000001d0200720c */ /* 0x000fda0003f06270 */
[----:B------:R-:W-:Y:S05]  /*25930*/  @P0 RET.REL.NODEC R12 `(_ZN7cutlass13device_kernelIN5flash19enable_sm80_to_sm89INS1_16FlashAttnFwdSm80INS1_25CollectiveMainloopFwdSm80ILi8ELi1ELb0EN4cute5tupleIJNS5_1CILi128EEENS7_ILi48EEENS7_ILi256EEEEEELi256ENS_6half_tEfNS_4arch4Sm80ELb0ELb1ELb0ELb1ELb1ELb1ELb1ELb0EEENS1_21CollectiveEpilogueFwdINS6_IJS8_SA_S9_EEENS6_IJNS7_ILi1EEESI_SI_EEESC_SE_Li256ELb1ELb1ELb0ELb0EEENS1_19SingleTileSchedulerILb1ELb0ELb1ELi128EEEEEEEEEvNT_6ParamsE) ;  /* 0xfffda6c00c000950 */ /* 0x000fea0003c3ffff */
        /* <DEDUP_REMOVED lines=105> */
[----:B------:R-:W-:Y:S05]  /*25fd0*/  RET.REL.NODEC R2 `(_ZN7cutlass13device_kernelIN5flash19enable_sm80_to_sm89INS1_16FlashAttnFwdSm80INS1_25CollectiveMainloopFwdSm80ILi8ELi1ELb0EN4cute5tupleIJNS5_1CILi128EEENS7_ILi48EEENS7_ILi256EEEEEELi256ENS_6half_tEfNS_4arch4Sm80ELb0ELb1ELb0ELb1ELb1ELb1ELb1ELb0EEENS1_21CollectiveEpilogueFwdINS6_IJS8_SA_S9_EEENS6_IJNS7_ILi1EEESI_SI_EEESC_SE_Li256ELb1ELb1ELb0ELb0EEENS1_19SingleTileSchedulerILb1ELb0ELb1ELi128EEEEEEEEEvNT_6ParamsE) ;  /* 0xfffda02002007950 */ /* 0x000fea0003c3ffff */
.L_x_3131:
        /* <DEDUP_REMOVED lines=8> */
.L_x_3132:
[----:B------:R-:W-:Y:S01]  /*26060*/  IMAD.MOV.U32 R184, RZ, RZ, R28 ;  /* 0x000000ffffb87224 */ /* 0x000fe200078e001c */
[----:B------:R-:W-:Y:S01]  /*26070*/  MOV R3, 0x181f ;  /* 0x0000181f00037802 */ /* 0x000fe20000000f00 */
[----:B------:R-:W-:Y:S01]  /*26080*/  IMAD.MOV.U32 R187, RZ, RZ, RZ ;  /* 0x000000ffffbb7224 */ /* 0x000fe200078e00ff */
[----:B------:R-:W-:Y:S02]  /*26090*/  MOV R189, 0xffffffff ;  /* 0xffffffff00bd7802 */ /* 0x000fe40000000f00 */
[----:B------:R-:W-:Y:S02]  /*260a0*/  MOV R2, 0x260c0 ;  /* 0x000260c000027802 */ /* 0x000fe40000000f00 */
[----:B-12---:R-:W-:Y:S05]  /*260b0*/  CALL.REL.NOINC `($__internal_16_$__cuda_sm70_shflsync_idx_p) ;  /* 0x00000ea000007944 */ /* 0x006fea0003c00000 */
[----:B------:R-:W-:Y:S01]  /*260c0*/  IMAD.MOV.U32 R184, RZ, RZ, R23 ;  /* 0x000000ffffb87224 */ /* 0x000fe200078e0017 */
[----:B------:R-:W-:Y:S01]  /*260d0*/  MOV R3, 0x181f ;  /* 0x0000181f00037802 */ /* 0x000fe20000000f00 */
[----:B------:R-:W-:Y:S01]  /*260e0*/  IMAD.MOV.U32 R187, RZ, RZ, RZ ;  /* 0x000000ffffbb7224 */ /* 0x000fe200078e00ff */
[----:B------:R-:W-:Y:S01]  /*260f0*/  MOV R12, R188 ;  /* 0x000000bc000c7202 */ /* 0x000fe20000000f00 */
[----:B------:R-:W-:Y:S01]  /*26100*/  IMAD.MOV.U32 R189, RZ, RZ, -0x1 ;  /* 0xffffffffffbd7424 */ /* 0x000fe200078e00ff */
[----:B------:R-:W-:-:S02]  /*26110*/  MOV R13, R11 ;  /* 0x0000000b000d7202 */ /* 0x000fc40000000f00 */
[----:B------:R-:W-:Y:S02]  /*26120*/  MOV R2, 0x26140 ;  /* 0x0002614000027802 */ /* 0x000fe40000000f00 */
[----:B------:R-:W-:Y:S05]  /*26130*/  CALL.REL.NOINC `($__internal_16_$__cuda_sm70_shflsync_idx_p) ;  /* 0x00000e2000007944 */ /* 0x000fea0003c00000 */
[----:B------:R-:W-:Y:S01]  /*26140*/  IMAD.MOV.U32 R14, RZ, RZ, R188 ;  /* 0x000000ffff0e7224 */ /* 0x000fe200078e00bc */
[----:B------:R-:W-:Y:S01]  /*26150*/  MOV R184, R38 ;  /* 0x0000002600b87202 */ /* 0x000fe20000000f00 */
[----:B------:R-:W-:Y:S01]  /*26160*/  IMAD.MOV.U32 R187, RZ, RZ, RZ ;  /* 0x000000ffffbb7224 */ /* 0x000fe200078e00ff */
[----:B------:R-:W-:Y:S01]  /*26170*/  MOV R3, 0x181f ;  /* 0x0000181f00037802 */ /* 0x000fe20000000f00 */
[----:B------:R-:W-:Y:S01]  /*26180*/  IMAD.MOV.U32 R189, RZ, RZ, -0x1 ;  /* 0xffffffffffbd7424 */ /* 0x000fe200078e00ff */
[----:B------:R-:W-:Y:S02]  /*26190*/  MOV R2, 0x261b0 ;  /* 0x000261b000027802 */ /* 0x000fe40000000f00 */
[----:B------:R-:W-:Y:S05]  /*261a0*/  CALL.REL.NOINC `($__internal_16_$__cuda_sm70_shflsync_idx_p) ;  /* 0x00000db000007944 */ /* 0x000fea0003c00000 */
[----:B------:R-:W-:Y:S01]  /*261b0*/  MOV R2, R188 ;  /* 0x000000bc00027202 */ /* 0x000fe20000000f00 */
[----:B------:R-:W-:Y:S05]  /*261c0*/  BRA `(.L_x_3206) ;  /* 0xffff69d000007947 */ /* 0x000fea000383ffff */
.L_x_3135:
[----:B------:R-:W-:Y:S01]  /*261d0*/  IMAD.MOV.U32 R184, RZ, RZ, R22 ;  /* 0x000000ffffb87224 */ /* 0x000fe200078e0016 */
[----:B------:R-:W-:Y:S01]  /*261e0*/  MOV R3, 0x181f ;  /* 0x0000181f00037802 */ /* 0x000fe20000000f00 */
[----:B------:R-:W-:Y:S01]  /*261f0*/  IMAD.MOV.U32 R187, RZ, RZ, 0x1 ;  /* 0x00000001ffbb7424 */ /* 0x000fe200078e00ff */
[----:B------:R-:W-:Y:S02]  /*26200*/  MOV R189, 0xffffffff ;  /* 0xffffffff00bd7802 */ /* 0x000fe40000000f00 */
[----:B------:R-:W-:-:S02]  /*26210*/  MOV R2, 0x26230 ;  /* 0x0002623000027802 */ /* 0x000fc40000000f00 */
[----:B---3--:R-:W-:Y:S05]  /*26220*/  CALL.REL.NOINC `($__internal_16_$__cuda_sm70_shflsync_idx_p) ;  /* 0x00000d3000007944 */ /* 0x008fea0003c00000 */
        /* <DEDUP_REMOVED lines=8> */
[----:B------:R-:W-:Y:S01]  /*262b0*/  IMAD.MOV.U32 R184, RZ, RZ, R23 ;  /* 0x000000ffffb87224 */ /* 0x000fe200078e0017 */
[----:B------:R-:W-:Y:S01]  /*262c0*/  MOV R3, 0x181f ;  /* 0x0000181f00037802 */ /* 0x000fe20000000f00 */
[----:B------:R-:W-:Y:S01]  /*262d0*/  IMAD.MOV.U32 R187, RZ, RZ, 0x1 ;  /* 0x00000001ffbb7424 */ /* 0x000fe200078e00ff */
[----:B------:R-:W-:Y:S01]  /*262e0*/  MOV R12, R188 ;  /* 0x000000bc000c7202 */ /* 0x000fe20000000f00 */
[----:B------:R-:W-:Y:S01]  /*262f0*/  IMAD.MOV.U32 R189, RZ, RZ, -0x1 ;  /* 0xffffffffffbd7424 */ /* 0x000fe200078e00ff */
[----:B------:R-:W-:-:S02]  /*26300*/  MOV R2, 0x26320 ;  /* 0x0002632000027802 */ /* 0x000fc40000000f00 */
[----:B------:R-:W-:Y:S05]  /*26310*/  CALL.REL.NOINC `($__internal_16_$__cuda_sm70_shflsync_idx_p) ;  /* 0x00000c4000007944 */ /* 0x000fea0003c00000 */
        /* <DEDUP_REMOVED lines=9> */
.L_x_3138:
[----:B------:R-:W-:Y:S01]  /*263b0*/  IMAD.MOV.U32 R184, RZ, RZ, R22 ;  /* 0x000000ffffb87224 */ /* 0x000fe200078e0016 */
[----:B------:R-:W-:Y:S01]  /*263c0*/  MOV R3, 0x181f ;  /* 0x0000181f00037802 */ /* 0x000fe20000000f00 */
[----:B------:R-:W-:Y:S01]  /*263d0*/  IMAD.MOV.U32 R187, RZ, RZ, 0x2 ;  /* 0x00000002ffbb7424 */ /* 0x000fe200078e00ff */
[----:B------:R-:W-:-:S02]  /*263e0*/  MOV R189, 0xffffffff ;  /* 0xffffffff00bd7802 */ /* 0x000fc40000000f00 */
[----:B------:R-:W-:Y:S02]  /*263f0*/  MOV R2, 0x26410 ;  /* 0x0002641000027802 */ /* 0x000fe40000000f00 */
[----:B------:R-:W-:Y:S05]  /*26400*/  CALL.REL.NOINC `($__internal_16_$__cuda_sm70_shflsync_idx_p) ;  /* 0x00000b5000007944 */ /* 0x000fea0003c00000 */
[----:B------:R-:W-:Y:S01]  /*26410*/  MOV R13, R188 ;  /* 0x000000bc000d7202 */ /* 0x000fe20000000f00 */
[----:B------:R-:W-:Y:S05]  /*26420*/  BRA `(.L_x_3208) ;  /* 0xffff72f000007947 */ /* 0x000fea000383ffff */
.L_x_3139:
[----:B------:R-:W-:Y:S01]  /*26430*/  IMAD.MOV.U32 R184, RZ, RZ, R28 ;  /* 0x000000ffffb87224 */ /* 0x000fe200078e001c */
[----:B------:R-:W-:Y:S01]  /*26440*/  MOV R3, 0x181f ;  /* 0x0000181f00037802 */ /* 0x000fe20000000f00 */
[----:B------:R-:W-:Y:S01]  /*26450*/  IMAD.MOV.U32 R187, RZ, RZ, 0x2 ;  /* 0x00000002ffbb7424 */ /* 0x000fe200078e00ff */
[----:B------:R-:W-:Y:S02]  /*26460*/  MOV R189, 0xffffffff ;  /* 0xffffffff00bd7802 */ /* 0x000fe40000000f00 */
[----:B------:R-:W-:Y:S02]  /*26470*/  MOV R2, 0x26490 ;  /* 0x0002649000027802 */ /* 0x000fe40000000f00 */
[----:B-12---:R-:W-:Y:S05]  /*26480*/  CALL.REL.NOINC `($__internal_16_$__cuda_sm70_shflsync_idx_p) ;  /* 0x00000ad000007944 */ /* 0x006fea0003c00000 */
[----:B------:R-:W-:Y:S01]  /*26490*/  IMAD.MOV.U32 R184, RZ, RZ, R23 ;  /* 0x000000ffffb87224 */ /* 0x000fe200078e0017 */
[----:B------:R-:W-:Y:S01]  /*264a0*/  MOV R187, 0x2 ;  /* 0x0000000200bb7802 */ /* 0x000fe20000000f00 */
[----:B------:R-:W-:Y:S01]  /*264b0*/  IMAD.MOV.U32 R3, RZ, RZ, 0x181f ;  /* 0x0000181fff037424 */ /* 0x000fe200078e00ff */
[----:B------:R-:W-:Y:S01]  /*264c0*/  MOV R189, 0xffffffff ;  /* 0xffffffff00bd7802 */ /* 0x000fe20000000f00 */
[----:B------:R-:W-:Y:S01]  /*264d0*/  IMAD.MOV.U32 R12, RZ, RZ, R188 ;  /* 0x000000ffff0c7224 */ /* 0x000fe200078e00bc */
        /* <DEDUP_REMOVED lines=11> */
.L_x_3142:
[----:B------:R-:W-:Y:S01]  /*26590*/  IMAD.MOV.U32 R184, RZ, RZ, R22 ;  /* 0x000000ffffb87224 */ /* 0x000fe200078e0016 */
[----:B------:R-:W-:Y:S01]  /*265a0*/  MOV R3, 0x181f ;  /* 0x0000181f00037802 */ /* 0x000fe20000000f00 */
[----:B------:R-:W-:Y:S01]  /*265b0*/  IMAD.MOV.U32 R187, RZ, RZ, 0x3 ;  /* 0x00000003ffbb7424 */ /* 0x000fe200078e00ff */
[----:B------:R-:W-:-:S02]  /*265c0*/  MOV R189, 0xffffffff ;  /* 0xffffffff00bd7802 */ /* 0x000fc40000000f00 */
[----:B------:R-:W-:Y:S02]  /*265d0*/  MOV R2, 0x265f0 ;  /* 0x000265f000027802 */ /* 0x000fe40000000f00 */
[----:B---3--:R-:W-:Y:S05]  /*265e0*/  CALL.REL.NOINC `($__internal_16_$__cuda_sm70_shflsync_idx_p) ;  /* 0x0000097000007944 */ /* 0x008fea0003c00000 */
[----:B------:R-:W-:Y:S01]  /*265f0*/  MOV R13, R188 ;  /* 0x000000bc000d7202 */ /* 0x000fe20000000f00 */
[----:B------:R-:W-:Y:S05]  /*26600*/  BRA `(.L_x_3210) ;  /* 0xffff76e000007947 */ /* 0x000fea000383ffff */
.L_x_3143:
[----:B------:R-:W-:Y:S01]  /*26610*/  IMAD.MOV.U32 R184, RZ, RZ, R28 ;  /* 0x000000ffffb87224 */ /* 0x000fe200078e001c */
[----:B------:R-:W-:Y:S01]  /*26620*/  MOV R3, 0x181f ;  /* 0x0000181f00037802 */ /* 0x000fe20000000f00 */
[----:B------:R-:W-:Y:S01]  /*26630*/  IMAD.MOV.U32 R187, RZ, RZ, 0x3 ;  /* 0x00000003ffbb7424 */ /* 0x000fe200078e00ff */
[----:B------:R-:W-:Y:S02]  /*26640*/  MOV R189, 0xffffffff ;  /* 0xffffffff00bd7802 */ /* 0x000fe40000000f00 */
[----:B------:R-:W-:Y:S02]  /*26650*/  MOV R2, 0x26670 ;  /* 0x0002667000027802 */ /* 0x000fe40000000f00 */
[----:B-123--:R-:W-:Y:S05]  /*26660*/  CALL.REL.NOINC `($__internal_16_$__cuda_sm70_shflsync_idx_p) ;  /* 0x000008f000007944 */ /* 0x00efea0003c00000 */
        /* <DEDUP_REMOVED lines=16> */
.L_x_3176:
        /* <DEDUP_REMOVED lines=8> */
.L_x_3177:
        /* <DEDUP_REMOVED lines=23> */
.L_x_3180:
        /* <DEDUP_REMOVED lines=29> */
.L_x_3183:
        /* <DEDUP_REMOVED lines=8> */
.L_x_3184:
        /* <DEDUP_REMOVED lines=9> */
[----:B------:R-:W-:Y:S01]  /*26c40*/  MOV R12, R188 ;  /* 0x000000bc000c7202 */ /* 0x000fe20000000f00 */
[----:B------:R-:W-:Y:S01]  /*26c50*/  IMAD.MOV.U32 R189, RZ, RZ, -0x1 ;  /* 0xffffffffffbd7424 */ /* 0x000fe200078e00ff */
[----:B------:R-:W-:-:S02]  /*26c60*/  MOV R13, R11 ;  /* 0x0000000b000d7202 */ /* 0x000fc40000000f00 */
[----:B------:R-:W-:Y:S02]  /*26c70*/  MOV R2, 0x26c90 ;  /* 0x00026c9000027802 */ /* 0x000fe40000000f00 */
[----:B------:R-:W-:Y:S05]  /*26c80*/  CALL.REL.NOINC `($__internal_16_$__cuda_sm70_shflsync_idx_p) ;  /* 0x000002d000007944 */ /* 0x000fea0003c00000 */
        /* <DEDUP_REMOVED lines=9> */
.L_x_3187:
[----:B------:R-:W-:Y:S01]  /*26d20*/  IMAD.MOV.U32 R184, RZ, RZ, R18 ;  /* 0x000000ffffb87224 */ /* 0x000fe200078e0012 */
[----:B------:R-:W-:Y:S01]  /*26d30*/  MOV R3, 0x181f ;  /* 0x0000181f00037802 */ /* 0x000fe20000000f00 */
[----:B------:R-:W-:Y:S01]  /*26d40*/  IMAD.MOV.U32 R187, RZ, RZ, 0x3 ;  /* 0x00000003ffbb7424 */ /* 0x000fe200078e00ff */
[----:B------:R-:W-:Y:S02]  /*26d50*/  MOV R189, 0xffffffff ;  /* 0xffffffff00bd7802 */ /* 0x000fe40000000f00 */
[----:B------:R-:W-:-:S02]  /*26d60*/  MOV R2, 0x26d80 ;  /* 0x00026d8000027802 */ /* 0x000fc40000000f00 */
[----:B---3--:R-:W-:Y:S05]  /*26d70*/  CALL.REL.NOINC `($__internal_16_$__cuda_sm70_shflsync_idx_p) ;  /* 0x000001e000007944 */ /* 0x008fea0003c00000 */
[----:B------:R-:W-:Y:S01]  /*26d80*/  MOV R13, R188 ;  /* 0x000000bc000d7202 */ /* 0x000fe20000000f00 */
[----:B------:R-:W-:Y:S05]  /*26d90*/  BRA `(.L_x_3217) ;  /* 0xffffb5a000007947 */ /* 0x000fea000383ffff */
.L_x_3188:
[----:B------:R-:W-:Y:S01]  /*26da0*/  IMAD.MOV.U32 R184, RZ, RZ, R24 ;  /* 0x000000ffffb87224 */ /* 0x000fe200078e0018 */
[----:B------:R-:W-:Y:S01]  /*26db0*/  MOV R3, 0x181f ;  /* 0x0000181f00037802 */ /* 0x000fe20000000f00 */
[----:B------:R-:W-:Y:S01]  /*26dc0*/  IMAD.MOV.U32 R187, RZ, RZ, 0x3 ;  /* 0x00000003ffbb7424 */ /* 0x000fe200078e00ff */
[----:B------:R-:W-:-:S02]  /*26dd0*/  MOV R189, 0xffffffff ;  /* 0xffffffff00bd7802 */ /* 0x000fc40000000f00 */
[----:B------:R-:W-:Y:S02]  /*26de0*/  MOV R2, 0x26e00 ;  /* 0x00026e0000027802 */ /* 0x000fe40000000f00 */
[----:B-123--:R-:W-:Y:S05]  /*26df0*/  CALL.REL.NOINC `($__internal_16_$__cuda_sm70_shflsync_idx_p) ;  /* 0x0000016000007944 */ /* 0x00efea0003c00000 */
[----:B------:R-:W-:Y:S01]  /*26e00*/  IMAD.MOV.U32 R184, RZ, RZ, R19 ;  /* 0x000000ffffb87224 */ /* 0x000fe200078e0013 */
[----:B------:R-:W-:Y:S01]  /*26e10*/  MOV R187, 0x3 ;  /* 0x0000000300bb7802 */ /* 0x000fe20000000f00 */
[----:B------:R-:W-:Y:S01]  /*26e20*/  IMAD.MOV.U32 R3, RZ, RZ, 0x181f ;  /* 0x0000181fff037424 */ /* 0x000fe200078e00ff */
[----:B------:R-:W-:Y:S01]  /*26e30*/  MOV R189, 0xffffffff ;  /* 0xffffffff00bd7802 */ /* 0x000fe20000000f00 */
[----:B------:R-:W-:Y:S01]  /*26e40*/  IMAD.MOV.U32 R12, RZ, RZ, R188 ;  /* 0x000000ffff0c7224 */ /* 0x000fe200078e00bc */
[----:B------:R-:W-:Y:S02]  /*26e50*/  MOV R2, 0x26e70 ;  /* 0x00026e7000027802 */ /* 0x000fe40000000f00 */
        /* <DEDUP_REMOVED lines=10> */
        .weak           $__internal_15_$__cuda_sm70_shflsync_bfly_p
        .type           $__internal_15_$__cuda_sm70_shflsync_bfly_p,@function
        .size           $__internal_15_$__cuda_sm70_shflsync_bfly_p,($__internal_16_$__cuda_sm70_shflsync_idx_p - $__internal_15_$__cuda_sm70_shflsync_bfly_p)
$__internal_15_$__cuda_sm70_shflsync_bfly_p:
[----:B------:R-:W-:Y:S02]  /*26f00*/  MOV R154, 0xffffffff ;  /* 0xffffffff009a7802 */ /* 0x000fe40000000f00 */
[----:B------:R-:W-:-:S02]  /*26f10*/  MOV R3, 0x1f ;  /* 0x0000001f00037802 */ /* 0x000fc40000000f00 */
[----:B------:R-:W-:Y:S04]  /*26f20*/  WARPSYNC R154 ;  /* 0x0000009a00007348 */ /* 0x000fe80003800000 */
[----:B------:R1:W2:Y:S02]  /*26f30*/  SHFL.BFLY PT, R0, R4, R0, R3 ;  /* 0x0c00000004007389 */ /* 0x0002a400000e0003 */
[----:B-1----:R-:W-:-:S04]  /*26f40*/  MOV R3, 0x0 ;  /* 0x0000000000037802 */ /* 0x002fc80000000f00 */
[----:B--2---:R-:W-:Y:S05]  /*26f50*/  RET.REL.NODEC R2 `(_ZN7cutlass13device_kernelIN5flash19enable_sm80_to_sm89INS1_16FlashAttnFwdSm80INS1_25CollectiveMainloopFwdSm80ILi8ELi1ELb0EN4cute5tupleIJNS5_1CILi128EEENS7_ILi48EEENS7_ILi256EEEEEELi256ENS_6half_tEfNS_4arch4Sm80ELb0ELb1ELb0ELb1ELb1ELb1ELb1ELb0EEENS1_21CollectiveEpilogueFwdINS6_IJS8_SA_S9_EEENS6_IJNS7_ILi1EEESI_SI_EEESC_SE_Li256ELb1ELb1ELb0ELb0EEENS1_19SingleTileSchedulerILb1ELb0ELb1ELi128EEEEEEEEEvNT_6ParamsE) ;  /* 0xfffd90a002007950 */ /* 0x004fea0003c3ffff */
        .weak           $__internal_16_$__cuda_sm70_shflsync_idx_p
        .type           $__internal_16_$__cuda_sm70_shflsync_idx_p,@function
        .size           $__internal_16_$__cuda_sm70_shflsync_idx_p,(.L_x_3580 - $__internal_16_$__cuda_sm70_shflsync_idx_p)
$__internal_16_$__cuda_sm70_shflsync_idx_p:
[----:B------:R-:W-:Y:S04]  /*26f60*/  WARPSYNC R189 ;  /* 0x000000bd00007348 */ /* 0x000fe80003800000 */
[----:B------:R1:W2:Y:S02]  /*26f70*/  SHFL.IDX PT, R188, R184, R187, R3 ;  /* 0x000000bbb8bc7389 */ /* 0x0002a400000e0003 */
[----:B-1----:R-:W-:-:S04]  /*26f80*/  MOV R3, 0x0 ;  /* 0x0000000000037802 */ /* 0x002fc80000000f00 */
[----:B--2---:R-:W-:Y:S05]  /*26f90*/  RET.REL.NODEC R2 `(_ZN7cutlass13device_kernelIN5flash19enable_sm80_to_sm89INS1_16FlashAttnFwdSm80INS1_25CollectiveMainloopFwdSm80ILi8ELi1ELb0EN4cute5tupleIJNS5_1CILi128EEENS7_ILi48EEENS7_ILi256EEEEEELi256ENS_6half_tEfNS_4arch4Sm80ELb0ELb1ELb0ELb1ELb1ELb1ELb1ELb0EEENS1_21CollectiveEpilogueFwdINS6_IJS8_SA_S9_EEENS6_IJNS7_ILi1EEESI_SI_EEESC_SE_Li256ELb1ELb1ELb0ELb0EEENS1_19SingleTileSchedulerILb1ELb0ELb1ELi128EEEEEEEEEvNT_6ParamsE) ;  /* 0xfffd906002007950 */ /* 0x004fea0003c3ffff */
.L_x_3219:
        /* <DEDUP_REMOVED lines=14> */
.L_x_3580:


//--------------------- .text._ZN7cutlass13device_kernelIN5flash19enable_sm80_to_sm89INS1_16FlashAttnFwdSm80INS1_25CollectiveMainloopFwdSm80ILi8ELi1ELb0EN4cute5tupleIJNS5_1CILi128EEENS7_ILi96EEENS7_ILi256EEEEEELi256ENS_6half_tEfNS_4arch4Sm80ELb1ELb0ELb0ELb0ELb1ELb0ELb1ELb0EEENS1_21CollectiveEpilogueFwdINS6_IJS8_SA_S9_EEENS6_IJNS7_ILi1EEESI_SI_EEESC_SE_Li256ELb0ELb1ELb0ELb0EEENS1_30DynamicPersistentTileSchedulerILi256ELi256ELb0ELb1ELb0EEEEEEEEEvNT_6ParamsE --------------------------
	.section	.text._ZN7cutlass13device_kernelIN5flash19enable_sm80_to_sm89INS1_16FlashAttnFwdSm80INS1_25CollectiveMainloopFwdSm80ILi8ELi1ELb0EN4cute5tupleIJNS5_1CILi128EEENS7_ILi96EEENS7_ILi256EEEEEELi256ENS_6half_tEfNS_4arch4Sm80ELb1ELb0ELb0ELb0ELb1ELb0ELb1ELb0EEENS1_21CollectiveEpilogueFwdINS6_IJS8_SA_S9_EEENS6_IJNS7_ILi1EEESI_SI_EEESC_SE_Li256ELb0ELb1ELb0ELb0EEENS1_30DynamicPersistentTileSchedulerILi256ELi256ELb0ELb1ELb0EEEEEEEEEvNT_6ParamsE,"ax",@progbits
	.sectioninfo	@"SHI_REGISTERS=255"
	.align	128
.text._ZN7cutlass13device_kernelIN5flash19enable_sm80_to_sm89INS1_16FlashAttnFwdSm80INS1_25CollectiveMainloopFwdSm80ILi8ELi1ELb0EN4cute5tupleIJNS5_1CILi128EEENS7_ILi96EEENS7_ILi256EEEEEELi256ENS_6half_tEfNS_4arch4Sm80ELb1ELb0ELb0ELb0ELb1ELb0ELb1ELb0EEENS1_21CollectiveEpilogueFwdINS6_IJS8_SA_S9_EEENS6_IJNS7_ILi1EEESI_SI_EEESC_SE_Li256ELb0ELb1ELb0ELb0EEENS1_30DynamicPersistentTileSchedulerILi256ELi256ELb0ELb1ELb0EEEEEEEEEvNT_6ParamsE:
        .type           _ZN7cutlass13device_kernelIN5flash19enable_sm80_to_sm89INS1_16FlashAttnFwdSm80INS1_25CollectiveMainloopFwdSm80ILi8ELi1ELb0EN4cute5tupleIJNS5_1CILi128EEENS7_ILi96EEENS7_ILi256EEEEEELi256ENS_6half_tEfNS_4arch4Sm80ELb1ELb0ELb0ELb0ELb1ELb0ELb1ELb0EEENS1_21CollectiveEpilogueFwdINS6_IJS8_SA_S9_EEENS6_IJNS7_ILi1EEESI_SI_EEESC_SE_Li256ELb0ELb1ELb0ELb0EEENS1_30DynamicPersistentTileSchedulerILi256ELi256ELb0ELb1ELb0EEEEEEEEEvNT_6ParamsE,@function
        .size           _ZN7cutlass13device_kernelIN5flash19enable_sm80_to_sm89INS1_16FlashAttnFwdSm80INS1_25CollectiveMainloopFwdSm80ILi8ELi1ELb0EN4cute5tupleIJNS5_1CILi128EEENS7_ILi96EEENS7_ILi256EEEEEELi256ENS_6half_tEfNS_4arch4Sm80ELb1ELb0ELb0ELb0ELb1ELb0ELb1ELb0EEENS1_21CollectiveEpilogueFwdINS6_IJS8_SA_S9_EEENS6_IJNS7_ILi1EEESI_SI_EEESC_SE_Li256ELb0ELb1ELb0ELb0EEENS1_30DynamicPersistentTileSchedulerILi256ELi256ELb0ELb1ELb0EEEEEEEEEvNT_6ParamsE,(.L_x_3584 - _ZN7cutlass13device_kernelIN5flash19enable_sm80_to_sm89INS1_16FlashAttnFwdSm80INS1_25CollectiveMainloopFwdSm80ILi8ELi1ELb0EN4cute5tupleIJNS5_1CILi128EEENS7_ILi96EEENS7_ILi256EEEEEELi256ENS_6half_tEfNS_4arch4Sm80ELb1ELb0ELb0ELb0ELb1ELb0ELb1ELb0EEENS1_21CollectiveEpilogueFwdINS6_IJS8_SA_S9_EEENS6_IJNS7_ILi1EEESI_SI_EEESC_SE_Li256ELb0ELb1ELb0ELb0EEENS1_30DynamicPersistentTileSchedulerILi256ELi256ELb0ELb1ELb0EEEEEEEEEvNT_6ParamsE)
        .other          _ZN7cutlass13device_kernelIN5flash19enable_sm80_to_sm89INS1_16FlashAttnFwdSm80INS1_25CollectiveMainloopFwdSm80ILi8ELi1ELb0EN4cute5tupleIJNS5_1CILi128EEENS7_ILi96EEENS7_ILi256EEEEEELi256ENS_6half_tEfNS_4arch4Sm80ELb1ELb0ELb0ELb0ELb1ELb0ELb1ELb0EEENS1_21CollectiveEpilogueFwdINS6_IJS8_SA_S9_EEENS6_IJNS7_ILi1EEESI_SI_EEESC_SE_Li256ELb0ELb1ELb0ELb0EEENS1_30DynamicPersistentTileSchedulerILi256ELi256ELb0ELb1ELb0EEEEEEEEEvNT_6ParamsE,@"STO_CUDA_ENTRY STV_DEFAULT"
_ZN7cutlass13device_kernelIN5flash19enable_sm80_to_sm89INS1_16FlashAttnFwdSm80INS1_25CollectiveMainloopFwdSm80ILi8ELi1ELb0EN4cute5tupleIJNS5_1CILi128EEENS7_ILi96EEENS7_ILi256EEEEEELi256ENS_6half_tEfNS_4arch4Sm80ELb1ELb0ELb0ELb0ELb1ELb0ELb1ELb0EEENS1_21CollectiveEpilogueFwdINS6_IJS8_SA_S9_EEENS6_IJNS7_ILi1EEESI_SI_EEESC_SE_Li256ELb0ELb1ELb0ELb0EEENS1_30DynamicPersistentTileSchedulerILi256ELi256ELb0ELb1ELb0EEEEEEEEEvNT_6ParamsE:
        /* <DEDUP_REMOVED lines=82> */
[----:B------:R-:W-:Y:S02]  /*0520*/  IADD3 R252, R245, 0x40, RZ ;  /* 0x00000040f5fc7810 */ /* 0x000fe40007ffe0ff */
[----:B------:R-:W-:Y:S01]  /*0530*/  R2P PR, R7, 0x6 ;  /* 0x0000000607007804 */ /* 0x000fe20000000000 */
[----:B------:R-:W-:Y:S01]  /*0540*/  IMAD.IADD R4, R2, 0x1, R0 ;  /* 0x0000000102047824 */ /* 0x000fe200078e0200 */
[----:B------:R-:W-:Y:S02]  /*0550*/  LEA.HI R0, R13, R19, RZ, 0x7 ;  /* 0x000000130d007211 */ /* 0x000fe400078f38ff */
[----:B------:R-:W-:Y:S02]  /*0560*/  IADD3 R251, R245, 0x80, RZ ;  /* 0x00000080f5fb7810 */ /* 0x000fe40007ffe0ff */
[----:B------:R-:W-:Y:S01]  /*0570*/  SHF.R.S32.HI R2, RZ, 0x7, R0 ;  /* 0x00000007ff027819 */ /* 0x000fe20000011400 */
[----:B------:R-:W-:Y:S01]  /*0580*/  IMAD R0, R17, 0x20, R18 ;  /* 0x0000002011007824 */ /* 0x000fe200078e0212 */
[----:B------:R-:W-:-:S02]  /*0590*/  IADD3 R2, R245, 0xc0, RZ ;  /* 0x000000c0f5027810 */ /* 0x000fc40007ffe0ff */
[CC--:B------:R-:W-:Y:S02]  /*05a0*/  IADD3 R239, R5.reuse, R232.reuse, R239 ;  /* 0x000000e805ef7210 */ /* 0x0c0fe40007ffe0ef */
[----:B------:R1:W-:Y:S01]  /*05b0*/  STL [R1+0x10], R0 ;  /* 0x0000100001007387 */ /* 0x0003e20000100800 */
[----:B------:R-:W-:Y:S02]  /*05c0*/  LOP3.LUT R232, R5, R232, RZ, 0xfc, !PT ;  /* 0x000000e805e87212 */ /* 0x000fe400078efcff */
        /* <DEDUP_REMOVED lines=24> */
[----:B------:R-:W-:Y:S01]  /*0750*/  IMAD.IADD R240, R239, 0x1, R233 ;  /* 0x00000001eff07824 */ /* 0x000fe200078e02e9 */
        /* <DEDUP_REMOVED lines=21> */
.L_x_3293:
        /* <DEDUP_REMOVED lines=19> */
.L_x_3221:
[----:B------:R-:W-:-:S04]  /*09e0*/  MOV R0, c[0x0][0x554] ;  /* 0x0001550000007a02 */ /* 0x000fc80000000f00 */
[----:B------:R-:W-:Y:S02]  /*09f0*/  ISETP.NE.AND P0, PT, R0, 0x1, PT ;  /* 0x000000010000780c */ /* 0x000fe40003f05270 */
[----:B------:R-:W-:-:S11]  /*0a00*/  MOV R0, R2 ;  /* 0x0000000200007202 */ /* 0x000fd60000000f00 */
[----:B------:R-:W-:-:S05]  /*0a10*/  @P0 IMAD.HI.U32 R4, R2, c[0x0][0x558], RZ ;  /* 0x0001560002040a27 */ /* 0x000fca00078e00ff */
[----:B------:R-:W-:-:S05]  /*0a20*/  @P0 SHF.R.U32.HI R0, RZ, c[0x0][0x55c], R4 ;  /* 0x00015700ff000a19 */ /* 0x000fca0000011604 */
[----:B------:R-:W-:Y:S02]  /*0a30*/  IMAD R4, R0, c[0x0][0x554], RZ ;  /* 0x0001550000047a24 */ /* 0x000fe400078e02ff */
.L_x_3222:
[----:B------:R-:W-:Y:S05]  /*0a40*/  BSYNC B0 ;  /* 0x0000000000007941 */ /* 0x000fea0003800000 */
.L_x_3220:
        /* <DEDUP_REMOVED lines=85> */
[----:B------:R-:W-:Y:S01]  /*0fa0*/  IMAD.MOV.U32 R162, RZ, RZ, RZ ;  /* 0x000000ffffa27224 */ /* 0x000fe200078e00ff */
[----:B------:R-:W-:Y:S01]  /*0fb0*/  CS2R R46, SRZ ;  /* 0x00000000002e7805 */ /* 0x000fe2000001ff00 */
[----:B------:R-:W-:Y:S01]  /*0fc0*/  MOV R158, RZ ;  /* 0x000000ff009e7202 */ /* 0x000fe20000000f00 */
[----:B------:R-:W-:Y:S01]  /*0fd0*/  CS2R R48, SRZ ;  /* 0x0000000000307805 */ /* 0x000fe2000001ff00 */
        /* <DEDUP_REMOVED lines=45> */
[----:B------:R-:W-:-:S05]  /*12b0*/  @P0 MOV R2, 0x4 ;  /* 0x0000000400020802 */ /* 0x000fca0000000f00 */
[----:B------:R-:W-:-:S05]  /*12c0*/  @P0 IMAD.WIDE R2, R12, R2, c[0x0][0x340] ;  /* 0x0000d0000c020625 */ /* 0x000fca00078e0202 */
[----:B------:R1:W5:Y:S01]  /*12d0*/  @P0 LDG.E R14, [R2.64] ;  /* 0x00000006020e0981 */ /* 0x000362000c1e1900 */
[----:B------:R-:W-:Y:S02]  /*12e0*/  SHF.R.S32.HI R15, RZ, 0x1f, R52 ;  /* 0x0000001fff0f7819 */ /* 0x000fe40000011434 */
[----:B------:R-:W-:Y:S02]  /*12f0*/  SHF.R.S32.HI R6, RZ, 0x1f, R12 ;  /* 0x0000001fff067819 */ /* 0x000fe4000001140c */
[----:B------:R-:W-:Y:S01]  /*1300*/  ISETP.GE.AND P6, PT, R245, c[0x0][0x198], PT ;  /* 0x00006600f5007a0c */ /* 0x000fe20003fc6270 */
[----:B------:R-:W-:Y:S01]  /*1310*/  IMAD R0, R15, c[0x0][0x1b8], RZ ;  /* 0x00006e000f007a24 */ /* 0x000fe200078e02ff */
[----:B------:R-:W-:Y:S02]  /*1320*/  ISETP.GE.AND P5, PT, R252, c[0x0][0x198], PT ;  /* 0x00006600fc007a0c */ /* 0x000fe40003fa6270 */
[----:B------:R-:W-:Y:S01]  /*1330*/  ISETP.GE.AND P4, PT, R251, c[0x0][0x198], PT ;  /* 0x00006600fb007a0c */ /* 0x000fe20003f86270 */
[----:B------:R-:W-:-:S02]  /*1340*/  IMAD R5, R52, c[0x0][0x1bc], R0 ;  /* 0x00006f0034057a24 */ /* 0x000fc400078e0200 */
        /* <DEDUP_REMOVED lines=8> */
[----:B--2---:R-:W-:-:S05]  /*13d0*/  IADD3 R4, R54, R55, RZ ;  /* 0x0000003736047210 */ /* 0x004fca0007ffe0ff */
[----:B------:R-:W-:-:S04]  /*13e0*/  @P2 IMAD.HI.U32 R7, R4, c[0x0][0x2c8], RZ ;  /* 0x0000b20004072a27 */ /* 0x000fc800078e00ff */
        /* <DEDUP_REMOVED lines=19> */
.L_x_3294:
[----:B------:R-:W-:Y:S05]  /*1520*/  BRA.DIV ~URZ, `(.L_x_3225) ;  /* 0x00012f827f007947 */ /* 0x000fea000b800000 */
[----:B------:R3:W4:Y:S02]  /*1530*/  SHFL.IDX PT, R0, R13, RZ, 0x181f ;  /* 0x00181fff0d007589 */ /* 0x00072400000e0000 */
.L_x_3295:
        /* <DEDUP_REMOVED lines=11> */
[----:B------:R-:W-:Y:S02]  /*15f0*/  SHF.R.S32.HI R2, RZ, 0x1f, R245 ;  /* 0x0000001fff027819 */ /* 0x000fe400000114f5 */
[CC--:B----4-:R-:W-:Y:S02]  /*1600*/  LEA R10, P0, R245.reuse, R0.reuse, 0x1 ;  /* 0x00000000f50a7211 */ /* 0x0d0fe400078008ff */
[----:B------:R-:W-:Y:S02]  /*1610*/  LEA R8, P2, R252, R0, 0x1 ;  /* 0x00000000fc087211 */ /* 0x000fe400078408ff */
[C---:B--2---:R-:W-:Y:S02]  /*1620*/  LEA.HI.X R11, R245.reuse, R4, R2, 0x1, P0 ;  /* 0x00000004f50b7211 */ /* 0x044fe400000f0c02 */
[----:B------:R-:W-:Y:S02]  /*1630*/  SHF.R.S32.HI R2, RZ, 0x1f, R252 ;  /* 0x0000001fff027819 */ /* 0x000fe400000114fc */
[C---:B------:R-:W-:Y:S01]  /*1640*/  IADD3 R17, R245.reuse, 0xc0, RZ ;  /* 0x000000c0f5117810 */ /* 0x040fe20007ffe0ff */
[----:B------:R-:W-:Y:S01]  /*1650*/  @!PT LDS RZ, [RZ] ;  /* 0x00000000fffff984 */ /* 0x000fe20000000800 */
[----:B------:R-:W-:Y:S01]  /*1660*/  @!PT LDS RZ, [RZ] ;  /* 0x00000000fffff984 */ /* 0x000fe20000000800 */
[----:B------:R-:W-:Y:S01]  /*1670*/  @!PT LDS RZ, [RZ] ;  /* 0x00000000fffff984 */ /* 0x000fe20000000800 */
[----:B------:R1:W-:Y:S01]  /*1680*/  LDGSTS.E.BYPASS.LTC128B.128 [R243+0x18100], [R10.64], !P6 ;  /* 0x181000000af37fae */ /* 0x0003e2000f101d46 */
[----:B------:R-:W-:-:S02]  /*1690*/  IADD3 R18, R245, 0xc0, RZ ;  /* 0x000000c0f5127810 */ /* 0x000fc40007ffe0ff */
[----:B------:R-:W-:Y:S02]  /*16a0*/  LEA R6, P1, R251, R0, 0x1 ;  /* 0x00000000fb067211 */ /* 0x000fe400078208ff */
[----:B------:R-:W-:Y:S02]  /*16b0*/  SHF.R.S32.HI R19, RZ, 0x1f, R251 ;  /* 0x0000001fff137819 */ /* 0x000fe400000114fb */
[----:B------:R-:W-:Y:S02]  /*16c0*/  LEA.HI.X R9, R252, R4, R2, 0x1, P2 ;  /* 0x00000004fc097211 */ /* 0x000fe400010f0c02 */
[----:B------:R-:W-:Y:S02]  /*16d0*/  SHF.R.S32.HI R18, RZ, 0x1f, R18 ;  /* 0x0000001fff127819 */ /* 0x000fe40000011412 */
[----:B------:R-:W-:Y:S01]  /*16e0*/  LEA R2, P0, R17, R0, 0x1 ;  /* 0x0000000011027211 */ /* 0x000fe200078008ff */
[----:B------:R1:W-:Y:S01]  /*16f0*/  LDGSTS.E.BYPASS.LTC128B.128 [R243+0x1c100], [R8.64], !P5 ;  /* 0x1c10000008f37fae */ /* 0x0003e2000e901d46 */
[----:B------:R-:W-:-:S02]  /*1700*/  LEA.HI.X R7, R251, R4, R19, 0x1, P1 ;  /* 0x00000004fb077211 */ /* 0x000fc400008f0c13 */
[----:B------:R-:W-:-:S03]  /*1710*/  LEA.HI.X R3, R17, R4, R18, 0x1, P0 ;  /* 0x0000000411037211 */ /* 0x000fc600000f0c12 */
[----:B------:R1:W-:Y:S04]  /*1720*/  LDGSTS.E.BYPASS.LTC128B.128 [R243+0x20100], [R6.64], !P4 ;  /* 0x2010000006f37fae */ /* 0x0003e8000e101d46 */
[----:B------:R1:W-:Y:S02]  /*1730*/  LDGSTS.E.BYPASS.LTC128B.128 [R243+0x24100], [R2.64], !P3 ;  /* 0x2410000002f37fae */ /* 0x0003e4000d901d46 */
.L_x_3227:
[----:B------:R-:W-:Y:S05]  /*1740*/  BSYNC B0 ;  /* 0x0000000000007941 */ /* 0x000fea0003800000 */
.L_x_3226:
[----:B------:R-:W-:Y:S05]  /*1750*/  BRA.DIV ~URZ, `(.L_x_3228) ;  /* 0x00012dc27f007947 */ /* 0x000fea000b800000 */
[----:B--2---:R2:W3:Y:S04]  /*1760*/  SHFL.IDX PT, R4, R5, 0x1, 0x181f ;  /* 0x00381f0005047f89 */ /* 0x0044e800000e0000 */
[----:B----4-:R2:W4:Y:S02]  /*1770*/  SHFL.IDX PT, R0, R13, 0x1, 0x181f ;  /* 0x00381f000d007f89 */ /* 0x01052400000e0000 */
.L_x_3296:
[----:B-1----:R-:W-:Y:S01]  /*1780*/  IADD3 R2, R12, 0x20, RZ ;  /* 0x000000200c027810 */ /* 0x002fe20007ffe0ff */
[----:B------:R-:W-:Y:S03]  /*1790*/  BSSY B0, `(.L_x_3229) ;  /* 0x0000018000007945 */ /* 0x000fe60003800000 */
[----:B------:R-:W-:-:S13]  /*17a0*/  ISETP.GE.AND P0, PT, R2, R16, PT ;  /* 0x000000100200720c */ /* 0x000fda0003f06270 */
[----:B------:R-:W-:Y:S05]  /*17b0*/  @P0 BRA `(.L_x_3230) ;  /* 0x0000015000000947 */ /* 0x000fea0003800000 */
[----:B------:R-:W-:Y:S02]  /*17c0*/  SHF.R.S32.HI R3, RZ, 0x1f, R245 ;  /* 0x0000001fff037819 */ /* 0x000fe400000114f5 */
[C---:B----4-:R-:W-:Y:S02]  /*17d0*/  LEA R10, P0, R245.reuse, R0, 0x1 ;  /* 0x00000000f50a7211 */ /* 0x050fe400078008ff */
[C---:B------:R-:W-:Y:S02]  /*17e0*/  IADD3 R17, R245.reuse, 0xc0, RZ ;  /* 0x000000c0f5117810 */ /* 0x040fe40007ffe0ff */
[C---:B------:R-:W-:Y:S02]  /*17f0*/  IADD3 R18, R245.reuse, 0xc0, RZ ;  /* 0x000000c0f5127810 */ /* 0x040fe40007ffe0ff */
[----:B---3--:R-:W-:Y:S02]  /*1800*/  LEA.HI.X R11, R245, R4, R3, 0x1, P0 ;  /* 0x00000004f50b7211 */ /* 0x008fe400000f0c03 */
[----:B------:R-:W-:-:S02]  /*1810*/  LEA R8, P2, R252, R0, 0x1 ;  /* 0x00000000fc087211 */ /* 0x000fc400078408ff */
[----:B------:R-:W-:Y:S01]  /*1820*/  SHF.R.S32.HI R3, RZ, 0x1f, R252 ;  /* 0x0000001fff037819 */ /* 0x000fe200000114fc */
[----:B------:R-:W-:Y:S01]  /*1830*/  @!PT LDS RZ, [RZ] ;  /* 0x00000000fffff984 */ /* 0x000fe20000000800 */
[----:B------:R-:W-:Y:S01]  /*1840*/  @!PT LDS RZ, [RZ] ;  /* 0x00000000fffff984 */ /* 0x000fe20000000800 */
[----:B------:R-:W-:Y:S01]  /*1850*/  @!PT LDS RZ, [RZ] ;  /* 0x00000000fffff984 */ /* 0x000fe20000000800 */
[----:B------:R1:W-:Y:S01]  /*1860*/  LDGSTS.E.BYPASS.LTC128B.128 [R243+0x19100], [R10.64], !P6 ;  /* 0x191000000af37fae */ /* 0x0003e2000f101d46 */
[-C--:B------:R-:W-:Y:S02]  /*1870*/  LEA R6, P1, R251, R0.reuse, 0x1 ;  /* 0x00000000fb067211 */ /* 0x080fe400078208ff */
[----:B------:R-:W-:Y:S02]  /*1880*/  SHF.R.S32.HI R19, RZ, 0x1f, R251 ;  /* 0x0000001fff137819 */ /* 0x000fe400000114fb */
[----:B------:R-:W-:Y:S02]  /*1890*/  SHF.R.S32.HI R18, RZ, 0x1f, R18 ;  /* 0x0000001fff127819 */ /* 0x000fe40000011412 */
[----:B------:R-:W-:Y:S02]  /*18a0*/  LEA R2, P0, R17, R0, 0x1 ;  /* 0x0000000011027211 */ /* 0x000fe400078008ff */
[----:B------:R-:W-:-:S02]  /*18b0*/  LEA.HI.X R9, R252, R4, R3, 0x1, P2 ;  /* 0x00000004fc097211 */ /* 0x000fc400010f0c03 */
[-C--:B------:R-:W-:Y:S02]  /*18c0*/  LEA.HI.X R7, R251, R4.reuse, R19, 0x1, P1 ;  /* 0x00000004fb077211 */ /* 0x080fe400008f0c13 */
[----:B------:R-:W-:Y:S01]  /*18d0*/  LEA.HI.X R3, R17, R4, R18, 0x1, P0 ;  /* 0x0000000411037211 */ /* 0x000fe200000f0c12 */
[----:B------:R1:W-:Y:S04]  /*18e0*/  LDGSTS.E.BYPASS.LTC128B.128 [R243+0x1d100], [R8.64], !P5 ;  /* 0x1d10000008f37fae */ /* 0x0003e8000e901d46 */
[----:B------:R1:W-:Y:S04]  /*18f0*/  LDGSTS.E.BYPASS.LTC128B.128 [R243+0x21100], [R6.64], !P4 ;  /* 0x2110000006f37fae */ /* 0x0003e8000e101d46 */
[----:B------:R1:W-:Y:S02]  /*1900*/  LDGSTS.E.BYPASS.LTC128B.128 [R243+0x25100], [R2.64], !P3 ;  /* 0x2510000002f37fae */ /* 0x0003e4000d901d46 */
.L_x_3230:
[----:B------:R-:W-:Y:S05]  /*1910*/  BSYNC B0 ;  /* 0x0000000000007941 */ /* 0x000fea0003800000 */
.L_x_3229:
[----:B------:R-:W-:Y:S05]  /*1920*/  BRA.DIV ~URZ, `(.L_x_3231) ;  /* 0x00012cc27f007947 */ /* 0x000fea000b800000 */
[----:B---3--:R3:W1:Y:S02]  /*1930*/  SHFL.IDX PT, R4, R5, 0x2, 0x181f ;  /* 0x00581f0005047f89 */ /* 0x00866400000e0000 */
.L_x_3297:
[----:B------:R-:W-:Y:S05]  /*1940*/  BRA.DIV ~URZ, `(.L_x_3232) ;  /* 0x00012d127f007947 */ /* 0x000fea000b800000 */
[----:B----4-:R4:W2:Y:S02]  /*1950*/  SHFL.IDX PT, R0, R13, 0x2, 0x181f ;  /* 0x00581f000d007f89 */ /* 0x0108a400000e0000 */
.L_x_3298:
[----:B-1----:R-:W-:Y:S01]  /*1960*/  IADD3 R2, R12, 0x40, RZ ;  /* 0x000000400c027810 */ /* 0x002fe20007ffe0ff */
[----:B------:R-:W-:Y:S03]  /*1970*/  BSSY B0, `(.L_x_3233) ;  /* 0x0000018000007945 */ /* 0x000fe60003800000 */
[----:B------:R-:W-:-:S13]  /*1980*/  ISETP.GE.AND P0, PT, R2, R16, PT ;  /* 0x000000100200720c */ /* 0x000fda0003f06270 */
[----:B------:R-:W-:Y:S05]  /*1990*/  @P0 BRA `(.L_x_3234) ;  /* 0x0000015000000947 */ /* 0x000fea0003800000 */
[----:B------:R-:W-:Y:S02]  /*19a0*/  SHF.R.S32.HI R3, RZ, 0x1f, R245 ;  /* 0x0000001fff037819 */ /* 0x000fe400000114f5 */
[C---:B--2---:R-:W-:Y:S02]  /*19b0*/  LEA R10, P0, R245.reuse, R0, 0x1 ;  /* 0x00000000f50a7211 */ /* 0x044fe400078008ff */
[C---:B------:R-:W-:Y:S02]  /*19c0*/  IADD3 R17, R245.reuse, 0xc0, RZ ;  /* 0x000000c0f5117810 */ /* 0x040fe40007ffe0ff */
[C---:B------:R-:W-:Y:S02]  /*19d0*/  IADD3 R18, R245.reuse, 0xc0, RZ ;  /* 0x000000c0f5127810 */ /* 0x040fe40007ffe0ff */
[----:B------:R-:W-:Y:S02]  /*19e0*/  LEA.HI.X R11, R245, R4, R3, 0x1, P0 ;  /* 0x00000004f50b7211 */ /* 0x000fe400000f0c03 */
        /* <DEDUP_REMOVED lines=16> */
.L_x_3234:
[----:B------:R-:W-:Y:S05]  /*1af0*/  BSYNC B0 ;  /* 0x0000000000007941 */ /* 0x000fea0003800000 */
.L_x_3233:
[----:B------:R-:W-:Y:S05]  /*1b00*/  BRA.DIV ~URZ, `(.L_x_3235) ;  /* 0x00012bc27f007947 */ /* 0x000fea000b800000 */
[----:B------:R1:W3:Y:S04]  /*1b10*/  SHFL.IDX PT, R4, R5, 0x3, 0x181f ;  /* 0x00781f0005047f89 */ /* 0x0002e800000e0000 */
[----:B--2---:R1:W2:Y:S02]  /*1b20*/  SHFL.IDX PT, R0, R13, 0x3, 0x181f ;  /* 0x00781f000d007f89 */ /* 0x0042a400000e0000 */
.L_x_3299:
[----:B-1----:R-:W-:Y:S01]  /*1b30*/  IADD3 R2, R12, 0x60, RZ ;  /* 0x000000600c027810 */ /* 0x002fe20007ffe0ff */
[----:B-----5:R-:W-:Y:S01]  /*1b40*/  IMAD.WIDE.U32 R158, R14, c[0x0][0x2b0], RZ ;  /* 0x0000ac000e9e7a25 */ /* 0x020fe200078e00ff */
[----:B------:R-:W-:-:S02]  /*1b50*/  SHF.R.S32.HI R20, RZ, 0x1f, R245 ;  /* 0x0000001fff147819 */ /* 0x000fc400000114f5 */
[----:B------:R-:W-:Y:S02]  /*1b60*/  ISETP.GE.AND P0, PT, R2, R16, PT ;  /* 0x000000100200720c */ /* 0x000fe40003f06270 */
[----:B------:R-:W-:Y:S01]  /*1b70*/  SHF.R.S32.HI R19, RZ, 0x1f, R252 ;  /* 0x0000001fff137819 */ /* 0x000fe200000114fc */
[----:B------:R1:W-:Y:S01]  /*1b80*/  STL.64 [R1+0x28], R158 ;  /* 0x0000289e01007387 */ /* 0x0003e20000100a00 */
[----:B------:R-:W-:Y:S02]  /*1b90*/  SHF.R.S32.HI R18, RZ, 0x1f, R251 ;  /* 0x0000001fff127819 */ /* 0x000fe400000114fb */
[C---:B------:R-:W-:Y:S02]  /*1ba0*/  IADD3 R28, R245.reuse, 0xc0, RZ ;  /* 0x000000c0f51c7810 */ /* 0x040fe40007ffe0ff */
[----:B------:R-:W-:-:S04]  /*1bb0*/  IADD3 R17, R245, 0xc0, RZ ;  /* 0x000000c0f5117810 */ /* 0x000fc80007ffe0ff */
[----:B------:R-:W-:Y:S02]  /*1bc0*/  SHF.R.S32.HI R17, RZ, 0x1f, R17 ;  /* 0x0000001fff117819 */ /* 0x000fe40000011411 */
[----:B--2---:R-:W-:-:S04]  /*1bd0*/  @!P0 LEA R10, P1, R245, R0, 0x1 ;  /* 0x00000000f50a8211 */ /* 0x004fc800078208ff */
[----:B---3--:R-:W-:Y:S02]  /*1be0*/  @!P0 LEA.HI.X R11, R245, R4, R20, 0x1, P1 ;  /* 0x00000004f50b8211 */ /* 0x008fe400008f0c14 */
[----:B------:R-:W-:-:S03]  /*1bf0*/  @!P0 LEA R8, P1, R252, R0, 0x1 ;  /* 0x00000000fc088211 */ /* 0x000fc600078208ff */
[----:B------:R-:W-:Y:S01]  /*1c00*/  @!PT LDS RZ, [RZ] ;  /* 0x00000000fffff984 */ /* 0x000fe20000000800 */
[----:B------:R-:W-:Y:S01]  /*1c10*/  @!PT LDS RZ, [RZ] ;  /* 0x00000000fffff984 */ /* 0x000fe20000000800 */
[----:B------:R-:W-:Y:S01]  /*1c20*/  @!PT LDS RZ, [RZ] ;  /* 0x00000000fffff984 */ /* 0x000fe20000000800 */
[----:B------:R1:W-:Y:S01]  /*1c30*/  @!P0 LDGSTS.E.BYPASS.LTC128B.128 [R243+0x1b100], [R10.64], !P6 ;  /* 0x1b1000000af38fae */ /* 0x0003e2000f101d46 */
[----:B------:R-:W-:Y:S02]  /*1c40*/  @!P0 LEA.HI.X R9, R252, R4, R19, 0x1, P1 ;  /* 0x00000004fc098211 */ /* 0x000fe400008f0c13 */
[----:B------:R-:W-:-:S03]  /*1c50*/  @!P0 LEA R6, P1, R251, R0, 0x1 ;  /* 0x00000000fb068211 */ /* 0x000fc600078208ff */
        /* <DEDUP_REMOVED lines=54> */
[----:B------:R-:W-:-:S04]  /*1fc0*/  IMAD R148, R148, c[0x0][0x1d0], R5 ;  /* 0x0000740094947a24 */ /* 0x000fc800078e0205 */
[----:B------:R-:W-:Y:S02]  /*1fd0*/  IMAD.IADD R26, R148, 0x1, -R7 ;  /* 0x00000001941a7824 */ /* 0x000fe400078e0a07 */
[----:B------:R-:W-:Y:S01]  /*1fe0*/  IMAD.WIDE.U32 R22, R21, c[0x0][0x210], RZ ;  /* 0x0000840015167a25 */ /* 0x000fe200078e00ff */
[----:B------:R-:W-:Y:S04]  /*1ff0*/  STL.64 [R1+0x20], R156 ;  /* 0x0000209c01007387 */ /* 0x000fe80000100a00 */
[----:B------:R-:W-:Y:S04]  /*2000*/  STL [R1+0x1c], R154 ;  /* 0x00001c9a01007387 */ /* 0x000fe80000100800 */
[----:B------:R-:W-:Y:S01]  /*2010*/  STL.64 [R1+0x30], R22 ;  /* 0x0000301601007387 */ /* 0x000fe20000100a00 */
[----:B------:R-:W-:-:S02]  /*2020*/  IMAD.SHL.U32 R151, R252, 0x2, RZ ;  /* 0x00000002fc977824 */ /* 0x000fc400078e00ff */
[----:B------:R-:W-:Y:S01]  /*2030*/  IMAD.SHL.U32 R152, R251, 0x2, RZ ;  /* 0x00000002fb987824 */ /* 0x000fe200078e00ff */
        /* <DEDUP_REMOVED lines=20> */
[C---:B------:R-:W-:Y:S01]  /*2180*/  @P0 ISETP.GE.AND P4, PT, R252.reuse, c[0x0][0x1d4], PT ;  /* 0x00007500fc000a0c */ /* 0x040fe20003f86270 */
[----:B------:R-:W4:Y:S01]  /*2190*/  SHFL.IDX PT, R11, R13, 0x1, 0x181f ;  /* 0x00381f000d0b7f89 */ /* 0x000f2200000e0000 */
[CC--:B-1----:R-:W-:Y:S02]  /*21a0*/  @P0 LEA R4, P2, R245.reuse, R0.reuse, 0x1 ;  /* 0x00000000f5040211 */ /* 0x0c2fe400078408ff */
[C---:B------:R-:W-:Y:S02]  /*21b0*/  @P0 LEA R6, P1, R252.reuse, R0, 0x1 ;  /* 0x00000000fc060211 */ /* 0x040fe400078208ff */
        /* <DEDUP_REMOVED lines=12> */
[C---:B------:R-:W-:Y:S01]  /*2280*/  @P1 ISETP.GE.AND P2, PT, R245.reuse, c[0x0][0x1d4], PT ;  /* 0x00007500f5001a0c */ /* 0x040fe20003f46270 */
        /* <DEDUP_REMOVED lines=25> */
[C---:B-1----:R-:W-:Y:S02]  /*2420*/  @P0 LEA R4, P2, R245.reuse, R0, 0x1 ;  /* 0x00000000f5040211 */ /* 0x042fe400078408ff */
        /* <DEDUP_REMOVED lines=10> */
[----:B------:R-:W-:Y:S01]  /*24d0*/  LEA R13, P1, R2, c[0x0][0x1f8], 0x1 ;  /* 0x00007e00020d7a11 */ /* 0x000fe200078208ff */
        /* <DEDUP_REMOVED lines=20> */
[----:B------:R-:W5:Y:S01]  /*2620*/  SHFL.IDX PT, R12, R13, 0x1, 0x181f ;  /* 0x00381f000d0c7f89 */ /* 0x000f6200000e0000 */
[----:B------:R-:W-:-:S03]  /*2630*/  IMAD.IADD R14, R21, 0x1, -R14 ;  /* 0x00000001150e7824 */ /* 0x000fc600078e0a0e */
[----:B------:R-:W1:Y:S02]  /*2640*/  SHFL.IDX PT, R3, R27, 0x1, 0x181f ;  /* 0x00381f001b037f89 */ /* 0x000e6400000e0000 */
        /* <DEDUP_REMOVED lines=8> */
[----:B-----5:R-:W-:Y:S01]  /*26d0*/  IADD3 R14, P1, R12, R150, RZ ;  /* 0x000000960c0e7210 */ /* 0x020fe20007f3e0ff */
[----:B------:R-:W-:Y:S01]  /*26e0*/  IMAD.X R19, R2, 0x1, R146, P4 ;  /* 0x0000000102137824 */ /* 0x000fe200020e0692 */
[----:B------:R-:W-:Y:S02]  /*26f0*/  IADD3 R24, P0, R12, R151, RZ ;  /* 0x000000970c187210 */ /* 0x000fe40007f1e0ff */
[----:B------:R-:W-:-:S02]  /*2700*/  ISETP.GE.AND P5, PT, R245, c[0x0][0x1d4], PT ;  /* 0x00007500f5007a0c */ /* 0x000fc40003fa6270 */
[----:B------:R-:W-:Y:S01]  /*2710*/  ISETP.GE.AND P4, PT, R252, c[0x0][0x1d4], PT ;  /* 0x00007500fc007a0c */ /* 0x000fe20003f86270 */
[C-C-:B-1----:R-:W-:Y:S01]  /*2720*/  IMAD.X R15, R3.reuse, 0x1, R144.reuse, P1 ;  /* 0x00000001030f7824 */ /* 0x142fe200008e0690 */
[----:B------:R-:W-:Y:S01]  /*2730*/  IADD3 R22, P3, R0, R150, RZ ;  /* 0x0000009600167210 */ /* 0x000fe20007f7e0ff */
[----:B------:R-:W-:Y:S01]  /*2740*/  IMAD.X R25, R3, 0x1, R145, P0 ;  /* 0x0000000103197824 */ /* 0x000fe200000e0691 */
[C---:B------:R-:W-:Y:S02]  /*2750*/  ISETP.LT.OR P1, PT, R26.reuse, 0x1, P5 ;  /* 0x000000011a00780c */ /* 0x040fe40002f21670 */
[----:B------:R-:W-:Y:S01]  /*2760*/  ISETP.LT.OR P0, PT, R26, 0x1, P4 ;  /* 0x000000011a00780c */ /* 0x000fe20002701670 */
[----:B------:R-:W-:Y:S01]  /*2770*/  IMAD.X R23, R2, 0x1, R144, P3 ;  /* 0x0000000102177824 */ /* 0x000fe200018e0690 */
[----:B------:R-:W-:Y:S01]  /*2780*/  IADD3 R16, P3, R0, R153, RZ ;  /* 0x0000009900107210 */ /* 0x000fe20007f7e0ff */
[----:B------:R-:W-:Y:S04]  /*2790*/  LDSM.16.M88.4 R4, [R239] ;  /* 0x00000000ef04783b */ /* 0x000fe80000000200 */
        /* <DEDUP_REMOVED lines=8> */
[----:B--2---:R-:W-:Y:S04]  /*2820*/  LDSM.16.M88.4 R8, [R240] ;  /* 0x00000000f008783b */ /* 0x004fe80000000200 */
        /* <DEDUP_REMOVED lines=26> */
[----:B----4-:R-:W-:-:S05]  /*29d0*/  IADD3 R12, P0, R0, R150, RZ ;  /* 0x00000096000c7210 */ /* 0x010fca0007f1e0ff */
[----:B---3--:R-:W-:Y:S01]  /*29e0*/  IMAD.X R13, R2, 0x1, R144, P0 ;  /* 0x00000001020d7824 */ /* 0x008fe200000e0690 */
[----:B------:R-:W-:-:S13]  /*29f0*/  ISETP.LT.OR P0, PT, R26, 0x21, P3 ;  /* 0x000000211a00780c */ /* 0x000fda0001f01670 */
[----:B------:R3:W-:Y:S01]  /*2a00*/  LDGSTS.E.BYPASS.LTC128B.128 [R243+0x7100], [R16.64], !P0 ;  /* 0x0710000010f37fae */ /* 0x0007e2000c101d46 */
[----:B------:R-:W-:Y:S01]  /*2a10*/  HMMA.16816.F32 R36, R4, R32, RZ ;  /* 0x000000200424723c */ /* 0x000fe200000018ff */
[----:B---3--:R-:W-:-:S05]  /*2a20*/  IADD3 R16, P0, R0, R151, RZ ;  /* 0x0000009700107210 */ /* 0x008fca0007f1e0ff */
[----:B------:R-:W-:Y:S01]  /*2a30*/  IMAD.X R17, R2, 0x1, R145, P0 ;  /* 0x0000000102117824 */ /* 0x000fe200000e0691 */
[C---:B------:R-:W-:Y:S01]  /*2a40*/  ISETP.LT.OR P0, PT, R26.reuse, 0x21, P1 ;  /* 0x000000211a00780c */ /* 0x040fe20000f01670 */
[C---:B------:R-:W-:Y:S11]  /*2a50*/  HMMA.16816.F32 R32, R4.reuse, R34, RZ ;  /* 0x000000220420723c */ /* 0x040ff600000018ff */
[----:B------:R-:W-:Y:S01]  /*2a60*/  @!UPT UIADD3 URZ, URZ, URZ, URZ ;  /* 0x0000003f3f3ff290 */ /* 0x000fe2000fffe03f */
[----:B------:R3:W-:Y:S01]  /*2a70*/  LDGSTS.E.BYPASS.LTC128B.128 [R243+0xa100], [R14.64], !P0 ;  /* 0x0a1000000ef37fae */ /* 0x0007e2000c101d46 */
[C---:B------:R-:W-:Y:S01]  /*2a80*/  ISETP.LT.OR P4, PT, R26.reuse, 0x41, P4 ;  /* 0x000000411a00780c */ /* 0x040fe20002781670 */
[----:B------:R-:W-:Y:S01]  /*2a90*/  IMAD.MOV.U32 R3, RZ, RZ, 0x40 ;  /* 0x00000040ff037424 */ /* 0x000fe200078e00ff */
[C---:B------:R-:W-:Y:S01]  /*2aa0*/  ISETP.LT.OR P3, PT, R26.reuse, 0x41, P3 ;  /* 0x000000411a00780c */ /* 0x040fe20001f61670 */
[----:B------:R-:W-:Y:S01]  /*2ab0*/  HMMA.16816.F32 R28, R4, R40, RZ ;  /* 0x00000028041c723c */ /* 0x000fe200000018ff */
[----:B------:R-:W-:Y:S02]  /*2ac0*/  ISETP.LT.OR P1, PT, R26, 0x41, P1 ;  /* 0x000000411a00780c */ /* 0x000fe40000f21670 */
[----:B---3--:R-:W-:-:S05]  /*2ad0*/  IADD3 R14, P0, R0, R152, RZ ;  /* 0x00000098000e7210 */ /* 0x008fca0007f1e0ff */
[----:B------:R-:W-:Y:S01]  /*2ae0*/  IMAD.X R15, R2, 0x1, R146, P0 ;  /* 0x00000001020f7824 */ /* 0x000fe200000e0692 */
[----:B------:R-:W-:Y:S01]  /*2af0*/  ISETP.LT.OR P0, PT, R26, 0x41, P5 ;  /* 0x000000411a00780c */ /* 0x000fe20002f01670 */
[C---:B-1----:R-:W-:Y:S08]  /*2b00*/  HMMA.16816.F32 R20, R4.reuse, R42, RZ ;  /* 0x0000002a0414723c */ /* 0x042ff000000018ff */
[C---:B------:R-:W-:Y:S04]  /*2b10*/  HMMA.16816.F32 R40, R4.reuse, R56, RZ ;  /* 0x000000380428723c */ /* 0x040fe800000018ff */
[----:B------:R1:W-:Y:S04]  /*2b20*/  LDGSTS.E.BYPASS.LTC128B.128 [R243+0x2100], [R12.64], !P0 ;  /* 0x021000000cf37fae */ /* 0x0003e8000c101d46 */
[C---:B------:R-:W-:Y:S01]  /*2b30*/  HMMA.16816.F32 R52, R4.reuse, R48, RZ ;  /* 0x000000300434723c */ /* 0x040fe200000018ff */
[----:B------:R2:W-:Y:S04]  /*2b40*/  LDGSTS.E.BYPASS.LTC128B.128 [R243+0x5100], [R16.64], !P4 ;  /* 0x0510000010f37fae */ /* 0x0005e8000e101d46 */
[----:B------:R1:W-:Y:S03]  /*2b50*/  LDGSTS.E.BYPASS.LTC128B.128 [R243+0x8100], [R14.64], !P3 ;  /* 0x081000000ef37fae */ /* 0x0003e6000d901d46 */
[C---:B------:R-:W-:Y:S08]  /*2b60*/  HMMA.16816.F32 R44, R4.reuse, R68, RZ ;  /* 0x00000044042c723c */ /* 0x040ff000000018ff */
[C---:B------:R-:W-:Y:S08]  /*2b70*/  HMMA.16816.F32 R56, R4.reuse, R58, RZ ;  /* 0x0000003a0438723c */ /* 0x040ff000000018ff */
[C---:B------:R-:W-:Y:S08]  /*2b80*/  HMMA.16816.F32 R48, R4.reuse, R50, RZ ;  /* 0x000000320430723c */ /* 0x040ff000000018ff */
        /* <DEDUP_REMOVED lines=8> */
[----:B------:R3:W-:Y:S06]  /*2c10*/  LDGSTS.E.BYPASS.LTC128B.128 [R243+0xb100], [R4.64], !P1 ;  /* 0x0b10000004f37fae */ /* 0x0007ec000c901d46 */
[----:B------:R-:W-:Y:S01]  /*2c20*/  HMMA.16816.F32 R96, R8, R66, R32 ;  /* 0x000000420860723c */ /* 0x000fe20000001820 */
[----:B------:R-:W-:Y:S01]  /*2c30*/  LDSM.16.M88.4 R64, [R231] ;  /* 0x00000000e740783b */ /* 0x000fe20000000200 */
[----:B------:R-:W-:-:S03]  /*2c40*/  IADD3 R2, R228, 0x9000, RZ ;  /* 0x00009000e4027810 */ /* 0x000fc60007ffe0ff */
[----:B------:R-:W-:Y:S03]  /*2c50*/  LDSM.16.M88.4 R76, [R231+0x800] ;  /* 0x00080000e74c783b */ /* 0x000fe60000000200 */
[C---:B------:R-:W-:Y:S01]  /*2c60*/  HMMA.16816.F32 R84, R8.reuse, R80, R40 ;  /* 0x000000500854723c */ /* 0x040fe20000001828 */
[----:B--2---:R-:W-:Y:S04]  /*2c70*/  LDSM.16.M88.4 R16, [R241] ;  /* 0x00000000f110783b */ /* 0x004fe80000000200 */
[----:B------:R-:W-:Y:S03]  /*2c80*/  LDSM.16.M88.4 R128, [R228+0xb800] ;  /* 0x00b80000e480783b */ /* 0x000fe60000000200 */
[----:B------:R-:W-:Y:S01]  /*2c90*/  HMMA.16816.F32 R92, R8, R60, R28 ;  /* 0x0000003c085c723c */ /* 0x000fe2000000181c */
[----:B------:R-:W-:Y:S04]  /*2ca0*/  LDSM.16.M88.4 R124, [R231+0xa800] ;  /* 0x00a80000e77c783b */ /* 0x000fe80000000200 */
[----:B---3--:R-:W2:Y:S01]  /*2cb0*/  LDSM.16.M88.4 R4, [R242] ;  /* 0x00000000f204783b */ /* 0x008ea20000000200 */
[----:B------:R-:W-:-:S02]  /*2cc0*/  IMAD.IADD R230, R2, 0x1, R0 ;  /* 0x0000000102e67824 */ /* 0x000fc400078e0200 */
[C---:B------:R-:W-:Y:S01]  /*2cd0*/  HMMA.16816.F32 R80, R8.reuse, R82, R56 ;  /* 0x000000520850723c */ /* 0x040fe20000001838 */
[----:B------:R-:W-:Y:S04]  /*2ce0*/  LDSM.16.M88.4 R32, [R231+0x2000] ;  /* 0x00200000e720783b */ /* 0x000fe80000000200 */
[----:B------:R-:W-:Y:S03]  /*2cf0*/  LDSM.16.M88.4 R36, [R230+-0x9000] ;  /* 0xff700000e624783b */ /* 0x000fe60000000200 */
[C---:B------:R-:W-:Y:S01]  /*2d00*/  HMMA.16816.F32 R56, R8.reuse, R114, R48 ;  /* 0x000000720838723c */ /* 0x040fe20000001830 */
[----:B------:R-:W3:Y:S04]  /*2d10*/  LDSM.16.M88.4 R48, [R231+0x1800] ;  /* 0x00180000e730783b */ /* 0x000ee80000000200 */
[----:B------:R-:W4:Y:S03]  /*2d20*/  LDSM.16.M88.4 R28, [R231+0x2800] ;  /* 0x00280000e71c783b */ /* 0x000f260000000200 */
[C---:B------:R-:W-:Y:S01]  /*2d30*/  HMMA.16816.F32 R88, R8.reuse, R62, R20 ;  /* 0x0000003e0858723c */ /* 0x040fe20000001814 */
[----:B------:R-:W1:Y:S04]  /*2d40*/  LDSM.16.M88.4 R60, [R231+0x1000] ;  /* 0x00100000e73c783b */ /* 0x000e680000000200 */
[----:B------:R-:W-:Y:S03]  /*2d50*/  LDSM.16.M88.4 R140, [R231+0x9000] ;  /* 0x00900000e78c783b */ /* 0x000fe60000000200 */
[C---:B------:R-:W-:Y:S01]  /*2d60*/  HMMA.16816.F32 R72, R8.reuse, R112, R52 ;  /* 0x000000700848723c */ /* 0x040fe20000001834 */
[----:B------:R-:W-:Y:S04]  /*2d70*/  LDSM.16.M88.4 R132, [R231+0xb000] ;  /* 0x00b00000e784783b */ /* 0x000fe80000000200 */
[----:B------:R-:W-:Y:S03]  /*2d80*/  LDSM.16.M88.4 R136, [R231+0xb800] ;  /* 0x00b80000e788783b */ /* 0x000fe60000000200 */
[C---:B------:R-:W-:Y:S01]  /*2d90*/  HMMA.16816.F32 R44, R8.reuse, R116, R44 ;  /* 0x00000074082c723c */ /* 0x040fe2000000182c */
[----:B------:R-:W0:Y:S07]  /*2da0*/  LDGDEPBAR ;  /* 0x00000000000079af */ /* 0x000e2e0000000000 */
[C---:B------:R-:W-:Y:S01]  /*2db0*/  HMMA.16816.F32 R40, R8.reuse, R118, R68 ;  /* 0x000000760828723c */ /* 0x040fe20000001844 */
[----:B------:R-:W4:Y:S07]  /*2dc0*/  LDSM.16.M88.4 R68, [R230+-0x7800] ;  /* 0xff880000e644783b */ /* 0x000f2e0000000200 */
[C---:B-----5:R-:W-:Y:S01]  /*2dd0*/  HMMA.16816.F32 R24, R8.reuse, R120, R108 ;  /* 0x000000780818723c */ /* 0x060fe2000000186c */
[----:B------:R-:W5:Y:S07]  /*2de0*/  LDSM.16.M88.4 R108, [R230+-0x8800] ;  /* 0xff780000e66c783b */ /* 0x000f6e0000000200 */
[----:B------:R-:W-:Y:S01]  /*2df0*/  HMMA.16816.F32 R20, R8, R122, R104 ;  /* 0x0000007a0814723c */ /* 0x000fe20000001868 */
[----:B------:R-:W-:Y:S07]  /*2e00*/  LDSM.16.M88.4 R104, [R228+0x3000] ;  /* 0x00300000e468783b */ /* 0x000fee0000000200 */
[C---:B--2---:R-:W-:Y:S01]  /*2e10*/  HMMA.16816.F32 R8, R4.reuse, R66, R96 ;  /* 0x000000420408723c */ /* 0x044fe20000001860 */
[----:B------:R-:W-:Y:S07]  /*2e20*/  LDSM.16.M88.4 R96, [R230+-0x8000] ;  /* 0xff800000e660783b */ /* 0x000fee0000000200 */
[C---:B-1----:R-:W-:Y:S01]  /*2e30*/  HMMA.16816.F32 R12, R4.reuse, R64, R100 ;  /* 0x00000040040c723c */ /* 0x042fe20000001864 */
[----:B------:R-:W1:Y:S07]  /*2e40*/  LDSM.16.M88.4 R100, [R230+-0x7000] ;  /* 0xff900000e664783b */ /* 0x000e6e0000000200 */
[C---:B---3--:R-:W-:Y:S08]  /*2e50*/  HMMA.16816.F32 R72, R4.reuse, R48, R72 ;  /* 0x000000300448723c */ /* 0x048ff00000001848 */
[C---:B------:R-:W-:Y:S08]  /*2e60*/  HMMA.16816.F32 R52, R4.reuse, R76, R92 ;  /* 0x0000004c0434723c */ /* 0x040ff0000000185c */
[C---:B------:R-:W-:Y:S08]  /*2e70*/  HMMA.16816.F32 R64, R4.reuse, R78, R88 ;  /* 0x0000004e0440723c */ /* 0x040ff00000001858 */
[C---:B------:R-:W-:Y:S08]  /*2e80*/  HMMA.16816.F32 R56, R4.reuse, R50, R56 ;  /* 0x000000320438723c */ /* 0x040ff00000001838 */
[C---:B------:R-:W-:Y:S01]  /*2e90*/  HMMA.16816.F32 R48, R4.reuse, R32, R44 ;  /* 0x000000200430723c */ /* 0x040fe2000000182c */
[----:B------:R-:W-:Y:S07]  /*2ea0*/  LDSM.16.M88.4 R44, [R229+0x3800] ;  /* 0x00380000e52c783b */ /* 0x000fee0000000200 */
[----:B------:R-:W-:Y:S08]  /*2eb0*/  HMMA.16816.F32 R88, R4, R34, R40 ;  /* 0x000000220458723c */ /* 0x000ff00000001828 */
[----:B------:R-:W-:Y:S01]  /*2ec0*/  HMMA.16816.F32 R32, R16, R38, R8 ;  /* 0x000000261020723c */ /* 0x000fe20000001808 */
[----:B------:R-:W2:Y:S07]  /*2ed0*/  LDSM.16.M88.4 R8, [R230+-0x6800] ;  /* 0xff980000e608783b */ /* 0x000eae0000000200 */
[C---:B----4-:R-:W-:Y:S01]  /*2ee0*/  HMMA.16816.F32 R92, R4.reuse, R28, R24 ;  /* 0x0000001c045c723c */ /* 0x050fe20000001818 */
[----:B------:R-:W-:Y:S07]  /*2ef0*/  LDSM.16.M88.4 R24, [R229+0x3000] ;  /* 0x00300000e518783b */ /* 0x000fee0000000200 */
[C---:B------:R-:W-:Y:S08]  /*2f00*/  HMMA.16816.F32 R84, R4.reuse, R60, R84 ;  /* 0x0000003c0454723c */ /* 0x040ff00000001854 */
[C---:B------:R-:W-:Y:S01]  /*2f10*/  HMMA.16816.F32 R76, R4.reuse, R62, R80 ;  /* 0x0000003e044c723c */ /* 0x040fe20000001850 */
[----:B------:R-:W-:Y:S07]  /*2f20*/  LDSM.16.M88.4 R60, [R229+0x4800] ;  /* 0x00480000e53c783b */ /* 0x000fee0000000200 */
[----:B------:R-:W-:Y:S01]  /*2f30*/  HMMA.16816.F32 R28, R4, R30, R20 ;  /* 0x0000001e041c723c */ /* 0x000fe20000001814 */
[----:B------:R-:W3:Y:S07]  /*2f40*/  LDSM.16.M88.4 R4, [R239+0x4000] ;  /* 0x00400000ef04783b */ /* 0x000eee0000000200 */
[C---:B------:R-:W-:Y:S08]  /*2f50*/  HMMA.16816.F32 R72, R16.reuse, R68, R72 ;  /* 0x000000441048723c */ /* 0x040ff00000001848 */
[C---:B-----5:R-:W-:Y:S08]  /*2f60*/  HMMA.16816.F32 R40, R16.reuse, R108, R52 ;  /* 0x0000006c1028723c */ /* 0x060ff00000001834 */
[C---:B------:R-:W-:Y:S01]  /*2f70*/  HMMA.16816.F32 R68, R16.reuse, R70, R56 ;  /* 0x000000461044723c */ /* 0x040fe20000001838 */
[----:B------:R-:W4:Y:S07]  /*2f80*/  LDSM.16.M88.4 R56, [R229+0x5000] ;  /* 0x00500000e538783b */ /* 0x000f2e0000000200 */
[C---:B-1----:R-:W-:Y:S08]  /*2f90*/  HMMA.16816.F32 R52, R16.reuse, R100, R48 ;  /* 0x000000641034723c */ /* 0x042ff00000001830 */
[C---:B------:R-:W-:Y:S01]  /*2fa0*/  HMMA.16816.F32 R20, R16.reuse, R36, R12 ;  /* 0x000000241014723c */ /* 0x040fe2000000180c */
[----:B------:R-:W-:Y:S07]  /*2fb0*/  LDSM.16.M88.4 R12, [R240+0x4000] ;  /* 0x00400000f00c783b */ /* 0x000fee0000000200 */
[C---:B------:R-:W-:Y:S01]  /*2fc0*/  HMMA.16816.F32 R48, R16.reuse, R102, R88 ;  /* 0x000000661030723c */ /* 0x040fe20000001858 */
[----:B------:R-:W1:Y:S04]  /*2fd0*/  LDSM.16.M88.4 R88, [R229+0x5800] ;  /* 0x00580000e558783b */ /* 0x000e680000000200 */
[----:B------:R-:W-:Y:S03]  /*2fe0*/  LDSM.16.M88.4 R100, [R228+0x4000] ;  /* 0x00400000e464783b */ /* 0x000fe60000000200 */
[C---:B------:R-:W-:Y:S01]  /*2ff0*/  HMMA.16816.F32 R36, R16.reuse, R110, R64 ;  /* 0x0000006e1024723c */ /* 0x040fe20000001840 */
[----:B------:R-:W5:Y:S04]  /*3000*/  LDSM.16.M88.4 R64, [R229+0x4000] ;  /* 0x00400000e540783b */ /* 0x000f680000000200 */
[----:B------:R-:W-:Y:S03]  /*3010*/  LDSM.16.M88.4 R108, [R228+0x4800] ;  /* 0x00480000e46c783b */ /* 0x000fe60000000200 */
[C---:B--2---:R-:W-:Y:S08]  /*3020*/  HMMA.16816.F32 R28, R16.reuse, R10, R28 ;  /* 0x0000000a101c723c */ /* 0x044ff0000000181c */
[C---:B------:R-:W-:Y:S08]  /*3030*/  HMMA.16816.F32 R80, R16.reuse, R96, R84 ;  /* 0x000000601050723c */ /* 0x040ff00000001854 */
[C---:B------:R-:W-:Y:S01]  /*3040*/  HMMA.16816.F32 R76, R16.reuse, R98, R76 ;  /* 0x00000062104c723c */ /* 0x040fe2000000184c */
[----:B------:R-:W2:Y:S07]  /*3050*/  LDSM.16.M88.4 R96, [R228+0x3800] ;  /* 0x00380000e460783b */ /* 0x000eae0000000200 */
[----:B------:R-:W-:Y:S08]  /*3060*/  HMMA.16816.F32 R84, R16, R8, R92 ;  /* 0x000000081054723c */ /* 0x000ff0000000185c */
[C---:B---3--:R-:W-:Y:S08]  /*3070*/  HMMA.16816.F32 R20, R4.reuse, R24, R20 ;  /* 0x000000180414723c */ /* 0x048ff00000001814 */
[C---:B------:R-:W-:Y:S01]  /*3080*/  HMMA.16816.F32 R16, R4.reuse, R26, R32 ;  /* 0x0000001a0410723c */ /* 0x040fe20000001820 */
[----:B------:R-:W-:Y:S07]  /*3090*/  LDSM.16.M88.4 R24, [R231+0x3000] ;  /* 0x00300000e718783b */ /* 0x000fee0000000200 */
[C---:B------:R-:W-:Y:S08]  /*30a0*/  HMMA.16816.F32 R92, R4.reuse, R62, R68 ;  /* 0x0000003e045c723c */ /* 0x040ff00000001844 */
[C---:B------:R-:W-:Y:S01]  /*30b0*/  HMMA.16816.F32 R32, R4.reuse, R44, R40 ;  /* 0x0000002c0420723c */ /* 0x040fe20000001828 */
[----:B------:R-:W3:Y:S07]  /*30c0*/  LDSM.16.M88.4 R40, [R228+0x5000] ;  /* 0x00500000e428783b */ /* 0x000eee0000000200 */
[C---:B----4-:R-:W-:Y:S08]  /*30d0*/  HMMA.16816.F32 R68, R4.reuse, R56, R52 ;  /* 0x000000380444723c */ /* 0x050ff00000001834 */
[C---:B------:R-:W-:Y:S08]  /*30e0*/  HMMA.16816.F32 R56, R4.reuse, R58, R48 ;  /* 0x0000003a0438723c */ /* 0x040ff00000001830 */
[C---:B------:R-:W-:Y:S08]  /*30f0*/  HMMA.16816.F32 R8, R4.reuse, R46, R36 ;  /* 0x0000002e0408723c */ /* 0x040ff00000001824 */
[C---:B-1----:R-:W-:Y:S01]  /*3100*/  HMMA.16816.F32 R48, R4.reuse, R90, R28 ;  /* 0x0000005a0430723c */ /* 0x042fe2000000181c */
[----:B------:R-:W1:Y:S07]  /*3110*/  LDSM.16.M88.4 R28, [R228+0x5800] ;  /* 0x00580000e41c783b */ /* 0x000e6e0000000200 */
[C---:B-----5:R-:W-:Y:S08]  /*3120*/  HMMA.16816.F32 R80, R4.reuse, R64, R80 ;  /* 0x000000400450723c */ /* 0x060ff00000001850 */
[C---:B------:R-:W-:Y:S01]  /*3130*/  HMMA.16816.F32 R76, R4.reuse, R66, R76 ;  /* 0x00000042044c723c */ /* 0x040fe2000000184c */
[----:B------:R-:W-:Y:S07]  /*3140*/  LDSM.16.M88.4 R64, [R231+0x4000] ;  /* 0x00400000e740783b */ /* 0x000fee0000000200 */
[C---:B------:R-:W-:Y:S08]  /*3150*/  HMMA.16816.F32 R72, R4.reuse, R60, R72 ;  /* 0x0000003c0448723c */ /* 0x040ff00000001848 */
[----:B------:R-:W-:Y:S01]  /*3160*/  HMMA.16816.F32 R52, R4, R88, R84 ;  /* 0x000000580434723c */ /* 0x000fe20000001854 */
[----:B------:R-:W-:Y:S07]  /*3170*/  LDSM.16.M88.4 R4, [R242+0x4000] ;  /* 0x00400000f204783b */ /* 0x000fee0000000200 */
[C---:B------:R-:W-:Y:S01]  /*3180*/  HMMA.16816.F32 R44, R12.reuse, R104, R20 ;  /* 0x000000680c2c723c */ /* 0x040fe20000001814 */
[----:B------:R-:W4:Y:S07]  /*3190*/  LDSM.16.M88.4 R20, [R231+0x3800] ;  /* 0x00380000e714783b */ /* 0x000f2e0000000200 */
[C---:B------:R-:W-:Y:S01]  /*31a0*/  HMMA.16816.F32 R36, R12.reuse, R106, R16 ;  /* 0x0000006a0c24723c */ /* 0x040fe20000001810 */
[----:B------:R-:W-:Y:S07]  /*31b0*/  LDSM.16.M88.4 R104, [R230+-0x5800] ;  /* 0xffa80000e668783b */ /* 0x000fee0000000200 */
[C---:B--2---:R-:W-:Y:S01]  /*31c0*/  HMMA.16816.F32 R16, R12.reuse, R98, R8 ;  /* 0x000000620c10723c */ /* 0x044fe20000001808 */
[----:B------:R-:W-:Y:S07]  /*31d0*/  LDSM.16.M88.4 R8, [R241+0x4000] ;  /* 0x00400000f108783b */ /* 0x000fee0000000200 */
[C---:B------:R-:W-:Y:S01]  /*31e0*/  HMMA.16816.F32 R88, R12.reuse, R110, R92 ;  /* 0x0000006e0c58723c */ /* 0x040fe2000000185c */
[----:B------:R-:W2:Y:S07]  /*31f0*/  LDSM.16.M88.4 R92, [R231+0x5800] ;  /* 0x00580000e75c783b */ /* 0x000eae0000000200 */
[C---:B------:R-:W-:Y:S01]  /*3200*/  HMMA.16816.F32 R60, R12.reuse, R100, R80 ;  /* 0x000000640c3c723c */ /* 0x040fe20000001850 */
[----:B------:R-:W5:Y:S07]  /*3210*/  LDSM.16.M88.4 R80, [R231+0x4800] ;  /* 0x00480000e750783b */ /* 0x000f6e0000000200 */
[C---:B------:R-:W-:Y:S01]  /*3220*/  HMMA.16816.F32 R32, R12.reuse, R96, R32 ;  /* 0x000000600c20723c */ /* 0x040fe20000001820 */
[----:B------:R-:W2:Y:S07]  /*3230*/  LDSM.16.M88.4 R96, [R231+0x5000] ;  /* 0x00500000e760783b */ /* 0x000eae0000000200 */
[C---:B---3--:R-:W-:Y:S08]  /*3240*/  HMMA.16816.F32 R84, R12.reuse, R40, R68 ;  /* 0x000000280c54723c */ /* 0x048ff00000001844 */
[C---:B------:R-:W-:Y:S08]  /*3250*/  HMMA.16816.F32 R68, R12.reuse, R42, R56 ;  /* 0x0000002a0c44723c */ /* 0x040ff00000001838 */
[C---:B-1----:R-:W-:Y:S08]  /*3260*/  HMMA.16816.F32 R40, R12.reuse, R28, R52 ;  /* 0x0000001c0c28723c */ /* 0x042ff00000001834 */
[C---:B------:R-:W-:Y:S01]  /*3270*/  HMMA.16816.F32 R72, R12.reuse, R108, R72 ;  /* 0x0000006c0c48723c */ /* 0x040fe20000001848 */
[----:B------:R-:W1:Y:S07]  /*3280*/  LDSM.16.M88.4 R108, [R230+-0x6000] ;  /* 0xffa00000e66c783b */ /* 0x000e6e0000000200 */
[C---:B------:R-:W-:Y:S08]  /*3290*/  HMMA.16816.F32 R56, R12.reuse, R30, R48 ;  /* 0x0000001e0c38723c */ /* 0x040ff00000001830 */
[----:B------:R-:W-:Y:S08]  /*32a0*/  HMMA.16816.F32 R76, R12, R102, R76 ;  /* 0x000000660c4c723c */ /* 0x000ff0000000184c */
[C---:B----4-:R-:W-:Y:S01]  /*32b0*/  HMMA.16816.F32 R12, R4.reuse, R22, R16 ;  /* 0x00000016040c723c */ /* 0x050fe20000001810 */
[----:B------:R-:W-:Y:S07]  /*32c0*/  LDSM.16.M88.4 R16, [R230+-0x4000] ;  /* 0xffc00000e610783b */ /* 0x000fee0000000200 */
[C---:B------:R-:W-:Y:S08]  /*32d0*/  HMMA.16816.F32 R52, R4.reuse, R24, R44 ;  /* 0x000000180434723c */ /* 0x040ff0000000182c */
[C---:B------:R-:W-:Y:S01]  /*32e0*/  HMMA.16816.F32 R44, R4.reuse, R20, R32 ;  /* 0x00000014042c723c */ /* 0x040fe20000001820 */
[----:B------:R-:W-:Y:S07]  /*32f0*/  LDSM.16.M88.4 R20, [R230+-0x4800] ;  /* 0xffb80000e614783b */ /* 0x000fee0000000200 */
[C---:B--2---:R-:W-:Y:S01]  /*3300*/  HMMA.16816.F32 R100, R4.reuse, R92, R40 ;  /* 0x0000005c0464723c */ /* 0x044fe20000001828 */
[----:B------:R-:W2:Y:S07]  /*3310*/  LDSM.16.M88.4 R40, [R230+-0x5000] ;  /* 0xffb00000e628783b */ /* 0x000eae0000000200 */
[C---:B------:R-:W-:Y:S08]  /*3320*/  HMMA.16816.F32 R48, R4.reuse, R26, R36 ;  /* 0x0000001a0430723c */ /* 0x040ff00000001824 */
[C---:B-----5:R-:W-:Y:S01]  /*3330*/  HMMA.16816.F32 R28, R4.reuse, R80, R72 ;  /* 0x00000050041c723c */ /* 0x060fe20000001848 */
[----:B------:R-:W-:Y:S07]  /*3340*/  LDSM.16.M88.4 R72, [R229+0x6000] ;  /* 0x00600000e548783b */ /* 0x000fee0000000200 */
[C---:B------:R-:W-:Y:S08]  /*3350*/  HMMA.16816.F32 R24, R4.reuse, R82, R88 ;  /* 0x000000520418723c */ /* 0x040ff00000001858 */
[C---:B------:R-:W-:Y:S08]  /*3360*/  HMMA.16816.F32 R84, R4.reuse, R96, R84 ;  /* 0x000000600454723c */ /* 0x040ff00000001854 */
[C---:B------:R-:W-:Y:S08]  /*3370*/  HMMA.16816.F32 R80, R4.reuse, R98, R68 ;  /* 0x000000620450723c */ /* 0x040ff00000001844 */
[C---:B------:R-:W-:Y:S01]  /*3380*/  HMMA.16816.F32 R96, R4.reuse, R94, R56 ;  /* 0x0000005e0460723c */ /* 0x040fe20000001838 */
[----:B------:R-:W3:Y:S07]  /*3390*/  LDSM.16.M88.4 R56, [R230+-0x3800] ;  /* 0xffc80000e638783b */ /* 0x000eee0000000200 */
[C---:B------:R-:W-:Y:S08]  /*33a0*/  HMMA.16816.F32 R36, R4.reuse, R64, R60 ;  /* 0x000000400424723c */ /* 0x040ff0000000183c */
[----:B------:R-:W-:Y:S01]  /*33b0*/  HMMA.16816.F32 R32, R4, R66, R76 ;  /* 0x000000420420723c */ /* 0x000fe2000000184c */
[----:B------:R-:W4:Y:S07]  /*33c0*/  LDSM.16.M88.4 R4, [R239+0x8000] ;  /* 0x00800000ef04783b */ /* 0x000f2e0000000200 */
[C---:B------:R-:W-:Y:S01]  /*33d0*/  HMMA.16816.F32 R76, R8.reuse, R106, R12 ;  /* 0x0000006a084c723c */ /* 0x040fe2000000180c */
[----:B------:R-:W5:Y:S07]  /*33e0*/  LDSM.16.M88.4 R12, [R229+0x6800] ;  /* 0x00680000e50c783b */ /* 0x000f6e0000000200 */
[C---:B-1----:R-:W-:Y:S01]  /*33f0*/  HMMA.16816.F32 R92, R8.reuse, R108, R52 ;  /* 0x0000006c085c723c */ /* 0x042fe20000001834 */
[----:B------:R-:W-:Y:S07]  /*3400*/  LDSM.16.M88.4 R52, [R229+0x7000] ;  /* 0x00700000e534783b */ /* 0x000fee0000000200 */
[C---:B------:R-:W-:Y:S01]  /*3410*/  HMMA.16816.F32 R88, R8.reuse, R104, R44 ;  /* 0x000000680858723c */ /* 0x040fe2000000182c */
[----:B------:R-:W-:Y:S07]  /*3420*/  LDSM.16.M88.4 R44, [R229+0x8000] ;  /* 0x00800000e52c783b */ /* 0x000fee0000000200 */
[C---:B--2---:R-:W-:Y:S08]  /*3430*/  HMMA.16816.F32 R64, R8.reuse, R40, R36 ;  /* 0x000000280840723c */ /* 0x044ff00000001824 */
[C---:B------:R-:W-:Y:S08]  /*3440*/  HMMA.16816.F32 R68, R8.reuse, R42, R32 ;  /* 0x0000002a0844723c */ /* 0x040ff00000001820 */
[C---:B------:R-:W-:Y:S08]  /*3450*/  HMMA.16816.F32 R108, R8.reuse, R110, R48 ;  /* 0x0000006e086c723c */ /* 0x040ff00000001830 */
[C---:B------:R-:W-:Y:S01]  /*3460*/  HMMA.16816.F32 R40, R8.reuse, R22, R24 ;  /* 0x000000160828723c */ /* 0x040fe20000001818 */
[----:B------:R-:W1:Y:S07]  /*3470*/  LDSM.16.M88.4 R24, [R229+0x7800] ;  /* 0x00780000e518783b */ /* 0x000e6e0000000200 */
[C---:B------:R-:W-:Y:S08]  /*3480*/  HMMA.16816.F32 R48, R8.reuse, R16, R84 ;  /* 0x000000100830723c */ /* 0x040ff00000001854 */
[C---:B------:R-:W-:Y:S01]  /*3490*/  HMMA.16816.F32 R36, R8.reuse, R18, R80 ;  /* 0x000000120824723c */ /* 0x040fe20000001850 */
[----:B------:R-:W-:Y:S07]  /*34a0*/  LDSM.16.M88.4 R80, [R228+0x8000] ;  /* 0x00800000e450783b */ /* 0x000fee0000000200 */
[C---:B------:R-:W-:Y:S01]  /*34b0*/  HMMA.16816.F32 R60, R8.reuse, R20, R28 ;  /* 0x00000014083c723c */ /* 0x040fe2000000181c */
[----:B------:R-:W2:Y:S04]  /*34c0*/  LDSM.16.M88.4 R20, [R229+0x8800] ;  /* 0x00880000e514783b */ /* 0x000ea80000000200 */
[----:B------:R-:W-:Y:S03]  /*34d0*/  LDSM.16.M88.4 R28, [R228+0x6000] ;  /* 0x00600000e41c783b */ /* 0x000fe60000000200 */
[C---:B---3--:R-:W-:Y:S08]  /*34e0*/  HMMA.16816.F32 R32, R8.reuse, R56, R100 ;  /* 0x000000380820723c */ /* 0x048ff00000001864 */
[----:B------:R-:W-:Y:S08]  /*34f0*/  HMMA.16816.F32 R16, R8, R58, R96 ;  /* 0x0000003a0810723c */ /* 0x000ff00000001860 */
[C---:B----4-:R-:W-:Y:S08]  /*3500*/  HMMA.16816.F32 R8, R4.reuse, R72, R92 ;  /* 0x000000480408723c */ /* 0x050ff0000000185c */
[C---:B-----5:R-:W-:Y:S08]  /*3510*/  HMMA.16816.F32 R100, R4.reuse, R12, R88 ;  /* 0x0000000c0464723c */ /* 0x060ff00000001858 */
[C---:B------:R-:W-:Y:S01]  /*3520*/  HMMA.16816.F32 R92, R4.reuse, R14, R76 ;  /* 0x0000000e045c723c */ /* 0x040fe2000000184c */
[----:B------:R-:W3:Y:S04]  /*3530*/  LDSM.16.M88.4 R12, [R240+0x8000] ;  /* 0x00800000f00c783b */ /* 0x000ee80000000200 */
[----:B------:R-:W-:Y:S03]  /*3540*/  LDSM.16.M88.4 R76, [R228+0x7000] ;  /* 0x00700000e44c783b */ /* 0x000fe60000000200 */
[C---:B------:R-:W-:Y:S01]  /*3550*/  HMMA.16816.F32 R56, R4.reuse, R74, R108 ;  /* 0x0000004a0438723c */ /* 0x040fe2000000186c */
[----:B------:R-:W4:Y:S07]  /*3560*/  LDSM.16.M88.4 R72, [R228+0x7800] ;  /* 0x00780000e448783b */ /* 0x000f2e0000000200 */
[C---:B-1----:R-:W-:Y:S01]  /*3570*/  HMMA.16816.F32 R108, R4.reuse, R24, R60 ;  /* 0x00000018046c723c */ /* 0x042fe2000000183c */
[----:B------:R-:W-:Y:S07]  /*3580*/  LDSM.16.M88.4 R60, [R231+0x6000] ;  /* 0x00600000e73c783b */ /* 0x000fee0000000200 */
[C---:B------:R-:W-:Y:S01]  /*3590*/  HMMA.16816.F32 R104, R4.reuse, R26, R40 ;  /* 0x0000001a0468723c */ /* 0x040fe20000001828 */
[----:B------:R-:W1:Y:S04]  /*35a0*/  LDSM.16.M88.4 R24, [R228+0x6800] ;  /* 0x00680000e418783b */ /* 0x000e680000000200 */
[----:B------:R-:W-:Y:S03]  /*35b0*/  LDSM.16.M88.4 R40, [R231+0x7800] ;  /* 0x00780000e728783b */ /* 0x000fe60000000200 */
[C---:B------:R-:W-:Y:S08]  /*35c0*/  HMMA.16816.F32 R116, R4.reuse, R52, R64 ;  /* 0x000000340474723c */ /* 0x040ff00000001840 */
[C---:B------:R-:W-:Y:S01]  /*35d0*/  HMMA.16816.F32 R112, R4.reuse, R54, R68 ;  /* 0x000000360470723c */ /* 0x040fe20000001844 */
[----:B------:R-:W-:Y:S07]  /*35e0*/  LDSM.16.M88.4 R68, [R228+0x8800] ;  /* 0x00880000e444783b */ /* 0x000fee0000000200 */
[C---:B------:R-:W-:Y:S01]  /*35f0*/  HMMA.16816.F32 R96, R4.reuse, R44, R48 ;  /* 0x0000002c0460723c */ /* 0x040fe20000001830 */
[----:B------:R-:W-:Y:S07]  /*3600*/  LDSM.16.M88.4 R48, [R231+0x6800] ;  /* 0x00680000e730783b */ /* 0x000fee0000000200 */
[C---:B------:R-:W-:Y:S01]  /*3610*/  HMMA.16816.F32 R88, R4.reuse, R46, R36 ;  /* 0x0000002e0458723c */ /* 0x040fe20000001824 */
[----:B------:R-:W-:Y:S07]  /*3620*/  LDSM.16.M88.4 R44, [R231+0x7000] ;  /* 0x00700000e72c783b */ /* 0x000fee0000000200 */
[C---:B--2---:R-:W-:Y:S08]  /*3630*/  HMMA.16816.F32 R84, R4.reuse, R20, R32 ;  /* 0x000000140454723c */ /* 0x044ff00000001820 */
[----:B------:R-:W-:Y:S08]  /*3640*/  HMMA.16816.F32 R64, R4, R22, R16 ;  /* 0x000000160440723c */ /* 0x000ff00000001810 */
[C---:B---3--:R-:W-:Y:S01]  /*3650*/  HMMA.16816.F32 R4, R12.reuse, R28, R8 ;  /* 0x0000001c0c04723c */ /* 0x048fe20000001808 */
[----:B------:R-:W2:Y:S07]  /*3660*/  LDSM.16.M88.4 R8, [R242+0x8000] ;  /* 0x00800000f208783b */ /* 0x000eae0000000200 */
[C---:B------:R-:W-:Y:S08]  /*3670*/  HMMA.16816.F32 R56, R12.reuse, R30, R56 ;  /* 0x0000001e0c38723c */ /* 0x040ff00000001838 */
[C---:B----4-:R-:W-:Y:S01]  /*3680*/  HMMA.16816.F32 R20, R12.reuse, R74, R104 ;  /* 0x0000004a0c14723c */ /* 0x050fe20000001868 */
[----:B------:R-:W-:Y:S07]  /*3690*/  LDSM.16.M88.4 R104, [R229+0x9800] ;  /* 0x00980000e568783b */ /* 0x000fee0000000200 */
[C---:B-1----:R-:W-:Y:S01]  /*36a0*/  HMMA.16816.F32 R52, R12.reuse, R24, R100 ;  /* 0x000000180c34723c */ /* 0x042fe20000001864 */
[----:B------:R-:W1:Y:S07]  /*36b0*/  LDSM.16.M88.4 R100, [R231+0x8800] ;  /* 0x00880000e764783b */ /* 0x000e6e0000000200 */
[C---:B------:R-:W-:Y:S08]  /*36c0*/  HMMA.16816.F32 R36, R12.reuse, R26, R92 ;  /* 0x0000001a0c24723c */ /* 0x040ff0000000185c */
[C---:B------:R-:W-:Y:S08]  /*36d0*/  HMMA.16816.F32 R16, R12.reuse, R80, R96 ;  /* 0x000000500c10723c */ /* 0x040ff00000001860 */
[----:B------:R-:W-:Y:S08]  /*36e0*/  HMMA.16816.F32 R88, R12, R82, R88 ;  /* 0x000000520c58723c */ /* 0x000ff00000001858 */
[C---:B--2---:R-:W-:Y:S01]  /*36f0*/  HMMA.16816.F32 R80, R8.reuse, R60, R4 ;  /* 0x0000003c0850723c */ /* 0x044fe20000001804 */
[----:B------:R-:W-:Y:S07]  /*3700*/  LDSM.16.M88.4 R4, [R241+0x8000] ;  /* 0x00800000f104783b */ /* 0x000fee0000000200 */
[----:B------:R-:W-:Y:S08]  /*3710*/  HMMA.16816.F32 R56, R8, R62, R56 ;  /* 0x0000003e0838723c */ /* 0x000ff00000001838 */
[----:B------:R-:W-:Y:S01]  /*3720*/  HMMA.16816.F32 R32, R12, R76, R116 ;  /* 0x0000004c0c20723c */ /* 0x000fe20000001874 */
[----:B------:R-:W2:Y:S07]  /*3730*/  LDSM.16.M88.4 R116, [R231+0x8000] ;  /* 0x00800000e774783b */ /* 0x000eae0000000200 */
[----:B------:R-:W-:Y:S01]  /*3740*/  HMMA.16816.F32 R60, R8, R42, R20 ;  /* 0x0000002a083c723c */ /* 0x000fe20000001814 */
[----:B------:R-:W3:Y:S07]  /*3750*/  LDSM.16.M88.4 R20, [R230+-0x2800] ;  /* 0xffd80000e614783b */ /* 0x000eee0000000200 */
[C---:B------:R-:W-:Y:S01]  /*3760*/  HMMA.16816.F32 R24, R12.reuse, R72, R108 ;  /* 0x000000480c18723c */ /* 0x040fe2000000186c */
[----:B------:R-:W-:Y:S07]  /*3770*/  LDSM.16.M88.4 R108, [R229+0x9000] ;  /* 0x00900000e56c783b */ /* 0x000fee0000000200 */
[C---:B------:R-:W-:Y:S01]  /*3780*/  HMMA.16816.F32 R28, R12.reuse, R78, R112 ;  /* 0x0000004e0c1c723c */ /* 0x040fe20000001870 */
[----:B------:R-:W-:Y:S07]  /*3790*/  LDSM.16.M88.4 R112, [R229+0xa000] ;  /* 0x00a00000e570783b */ /* 0x000fee0000000200 */
[----:B------:R-:W-:Y:S01]  /*37a0*/  HMMA.16816.F32 R96, R12, R68, R84 ;  /* 0x000000440c60723c */ /* 0x000fe20000001854 */
[----:B------:R-:W-:Y:S07]  /*37b0*/  LDSM.16.M88.4 R84, [R230+-0x3000] ;  /* 0xffd00000e654783b */ /* 0x000fee0000000200 */
[----:B------:R-:W-:Y:S08]  /*37c0*/  HMMA.16816.F32 R52, R8, R48, R52 ;  /* 0x000000300834723c */ /* 0x000ff00000001834 */
[----:B------:R-:W-:Y:S01]  /*37d0*/  HMMA.16816.F32 R92, R12, R70, R64 ;  /* 0x000000460c5c723c */ /* 0x000fe20000001840 */
[----:B------:R-:W-:Y:S07]  /*37e0*/  LDSM.16.M88.4 R12, [R239+0xc000] ;  /* 0x00c00000ef0c783b */ /* 0x000fee0000000200 */
[C---:B------:R-:W-:Y:S01]  /*37f0*/  HMMA.16816.F32 R76, R8.reuse, R50, R36 ;  /* 0x00000032084c723c */ /* 0x040fe20000001824 */
[----:B------:R-:W4:Y:S04]  /*3800*/  LDSM.16.M88.4 R48, [R230+-0x2000] ;  /* 0xffe00000e630783b */ /* 0x000f280000000200 */
[----:B------:R-:W5:Y:S03]  /*3810*/  LDSM.16.M88.4 R36, [R230+-0x800] ;  /* 0xfff80000e624783b */ /* 0x000f660000000200 */
[C---:B------:R-:W-:Y:S01]  /*3820*/  HMMA.16816.F32 R64, R8.reuse, R40, R24 ;  /* 0x000000280840723c */ /* 0x040fe20000001818 */
[----:B------:R-:W-:Y:S07]  /*3830*/  LDSM.16.M88.4 R40, [R230+-0x1000] ;  /* 0xfff00000e628783b */ /* 0x000fee0000000200 */
[C---:B------:R-:W-:Y:S08]  /*3840*/  HMMA.16816.F32 R72, R8.reuse, R44, R32 ;  /* 0x0000002c0848723c */ /* 0x040ff00000001820 */
[C---:B------:R-:W-:Y:S01]  /*3850*/  HMMA.16816.F32 R68, R8.reuse, R46, R28 ;  /* 0x0000002e0844723c */ /* 0x040fe2000000181c */
[----:B------:R-:W4:Y:S07]  /*3860*/  LDSM.16.M88.4 R44, [R230+-0x1800] ;  /* 0xffe80000e62c783b */ /* 0x000f2e0000000200 */
[C---:B-1----:R-:W-:Y:S08]  /*3870*/  HMMA.16816.F32 R24, R8.reuse, R100, R96 ;  /* 0x000000640818723c */ /* 0x042ff00000001860 */
[----:B--2---:R-:W-:Y:S08]  /*3880*/  HMMA.16816.F32 R32, R8, R116, R16 ;  /* 0x000000740820723c */ /* 0x004ff00000001810 */
[----:B---3--:R-:W-:Y:S08]  /*3890*/  HMMA.16816.F32 R52, R4, R20, R52 ;  /* 0x000000140434723c */ /* 0x008ff00000001834 */
[----:B------:R-:W-:Y:S08]  /*38a0*/  HMMA.16816.F32 R16, R8, R102, R92 ;  /* 0x000000660810723c */ /* 0x000ff0000000185c */
[----:B------:R-:W-:Y:S08]  /*38b0*/  HMMA.16816.F32 R20, R4, R22, R76 ;  /* 0x000000160414723c */ /* 0x000ff0000000184c */
[----:B------:R-:W-:Y:S08]  /*38c0*/  HMMA.16816.F32 R28, R8, R118, R88 ;  /* 0x00000076081c723c */ /* 0x000ff00000001858 */
[C---:B----4-:R-:W-:Y:S08]  /*38d0*/  HMMA.16816.F32 R96, R4.reuse, R48, R72 ;  /* 0x000000300460723c */ /* 0x050ff00000001848 */
[C---:B------:R-:W-:Y:S08]  /*38e0*/  HMMA.16816.F32 R100, R4.reuse, R50, R68 ;  /* 0x000000320464723c */ /* 0x040ff00000001844 */
[C---:B-----5:R-:W-:Y:S01]  /*38f0*/  HMMA.16816.F32 R92, R4.reuse, R36, R24 ;  /* 0x00000024045c723c */ /* 0x060fe20000001818 */
[----:B------:R-:W1:Y:S07]  /*3900*/  LDSM.16.M88.4 R24, [R229+0xa800] ;  /* 0x00a80000e518783b */ /* 0x000e6e0000000200 */
[C---:B------:R-:W-:Y:S08]  /*3910*/  HMMA.16816.F32 R8, R4.reuse, R84, R80 ;  /* 0x000000540408723c */ /* 0x040ff00000001850 */
[----:B------:R-:W-:Y:S08]  /*3920*/  HMMA.16816.F32 R56, R4, R86, R56 ;  /* 0x000000560438723c */ /* 0x000ff00000001838 */
[----:B------:R-:W-:Y:S08]  /*3930*/  HMMA.16816.F32 R72, R12, R104, R52 ;  /* 0x000000680c48723c */ /* 0x000ff00000001834 */
[----:B------:R-:W-:Y:S01]  /*3940*/  HMMA.16816.F32 R84, R4, R38, R16 ;  /* 0x000000260454723c */ /* 0x000fe20000001810 */
[----:B------:R-:W2:Y:S04]  /*3950*/  LDSM.16.M88.4 R16, [R229+0xb000] ;  /* 0x00b00000e510783b */ /* 0x000ea80000000200 */
[----:B------:R-:W-:Y:S03]  /*3960*/  LDSM.16.M88.4 R36, [R228+0x9000] ;  /* 0x00900000e424783b */ /* 0x000fe60000000200 */
[----:B------:R-:W-:Y:S01]  /*3970*/  HMMA.16816.F32 R52, R12, R106, R20 ;  /* 0x0000006a0c34723c */ /* 0x000fe20000001814 */
[----:B------:R-:W3:Y:S07]  /*3980*/  LDSM.16.M88.4 R20, [R229+0xb800] ;  /* 0x00b80000e514783b */ /* 0x000eee0000000200 */
[C---:B------:R-:W-:Y:S01]  /*3990*/  HMMA.16816.F32 R68, R4.reuse, R44, R64 ;  /* 0x0000002c0444723c */ /* 0x040fe20000001840 */
[----:B------:R-:W-:Y:S07]  /*39a0*/  LDSM.16.M88.4 R64, [R228+0x9800] ;  /* 0x00980000e440783b */ /* 0x000fee0000000200 */
[C---:B------:R-:W-:Y:S01]  /*39b0*/  HMMA.16816.F32 R88, R4.reuse, R46, R60 ;  /* 0x0000002e0458723c */ /* 0x040fe2000000183c */
[----:B------:R-:W-:Y:S07]  /*39c0*/  LDSM.16.M88.4 R60, [R228+0xa000] ;  /* 0x00a00000e43c783b */ /* 0x000fee0000000200 */
[C---:B------:R-:W-:Y:S08]  /*39d0*/  HMMA.16816.F32 R32, R4.reuse, R40, R32 ;  /* 0x000000280420723c */ /* 0x040ff00000001820 */
[----:B------:R-:W-:Y:S01]  /*39e0*/  HMMA.16816.F32 R28, R4, R42, R28 ;  /* 0x0000002a041c723c */ /* 0x000fe2000000181c */
[----:B------:R-:W4:Y:S07]  /*39f0*/  LDSM.16.M88.4 R4, [R240+0xc000] ;  /* 0x00c00000f004783b */ /* 0x000f2e0000000200 */
[C---:B------:R-:W-:Y:S01]  /*3a00*/  HMMA.16816.F32 R44, R12.reuse, R114, R100 ;  /* 0x000000720c2c723c */ /* 0x040fe20000001864 */
[----:B------:R-:W5:Y:S07]  /*3a10*/  LDSM.16.M88.4 R100, [R228+0xa800] ;  /* 0x00a80000e464783b */ /* 0x000f6e0000000200 */
[C---:B------:R-:W-:Y:S01]  /*3a20*/  HMMA.16816.F32 R76, R12.reuse, R110, R56 ;  /* 0x0000006e0c4c723c */ /* 0x040fe20000001838 */
[----:B------:R-:W3:Y:S07]  /*3a30*/  LDSM.16.M88.4 R56, [R228+0xb000] ;  /* 0x00b00000e438783b */ /* 0x000eee0000000200 */
[C---:B------:R-:W-:Y:S01]  /*3a40*/  HMMA.16816.F32 R80, R12.reuse, R108, R8 ;  /* 0x0000006c0c50723c */ /* 0x040fe20000001808 */
[----:B------:R-:W-:Y:S07]  /*3a50*/  LDSM.16.M88.4 R8, [R242+0xc000] ;  /* 0x00c00000f208783b */ /* 0x000fee0000000200 */
[C---:B------:R-:W-:Y:S01]  /*3a60*/  HMMA.16816.F32 R48, R12.reuse, R112, R96 ;  /* 0x000000700c30723c */ /* 0x040fe20000001860 */
[----:B------:R-:W4:Y:S07]  /*3a70*/  LDSM.16.M88.4 R96, [R231+0xa000] ;  /* 0x00a00000e760783b */ /* 0x000f2e0000000200 */
[C---:B-1----:R-:W-:Y:S08]  /*3a80*/  HMMA.16816.F32 R68, R12.reuse, R24, R68 ;  /* 0x000000180c44723c */ /* 0x042ff00000001844 */
[C---:B------:R-:W-:Y:S08]  /*3a90*/  HMMA.16816.F32 R40, R12.reuse, R26, R88 ;  /* 0x0000001a0c28723c */ /* 0x040ff00000001858 */
[C---:B--2---:R-:W-:Y:S08]  /*3aa0*/  HMMA.16816.F32 R32, R12.reuse, R16, R32 ;  /* 0x000000100c20723c */ /* 0x044ff00000001820 */
[C---:B------:R-:W-:Y:S08]  /*3ab0*/  HMMA.16816.F32 R28, R12.reuse, R18, R28 ;  /* 0x000000120c1c723c */ /* 0x040ff0000000181c */
[C---:B---3--:R-:W-:Y:S08]  /*3ac0*/  HMMA.16816.F32 R24, R12.reuse, R20, R92 ;  /* 0x000000140c18723c */ /* 0x048ff0000000185c */
[----:B------:R-:W-:Y:S01]  /*3ad0*/  HMMA.16816.F32 R12, R12, R22, R84 ;  /* 0x000000160c0c723c */ /* 0x000fe20000001854 */
[----:B------:R-:W1:Y:S07]  /*3ae0*/  LDSM.16.M88.4 R20, [R231+0x9800] ;  /* 0x00980000e714783b */ /* 0x000e6e0000000200 */
[C---:B----4-:R-:W-:Y:S01]  /*3af0*/  HMMA.16816.F32 R16, R4.reuse, R36, R80 ;  /* 0x000000240410723c */ /* 0x050fe20000001850 */
[----:B------:R-:W-:Y:S07]  /*3b00*/  LDSM.16.M88.4 R80, [R230] ;  /* 0x00000000e650783b */ /* 0x000fee0000000200 */
[C---:B------:R-:W-:Y:S08]  /*3b10*/  HMMA.16816.F32 R116, R4.reuse, R38, R76 ;  /* 0x000000260474723c */ /* 0x040ff0000000184c */
[C---:B------:R-:W-:Y:S08]  /*3b20*/  HMMA.16816.F32 R36, R4.reuse, R60, R48 ;  /* 0x0000003c0424723c */ /* 0x040ff00000001830 */
[C---:B------:R-:W-:Y:S01]  /*3b30*/  HMMA.16816.F32 R108, R4.reuse, R62, R44 ;  /* 0x0000003e046c723c */ /* 0x040fe2000000182c */
[----:B------:R-:W-:Y:S07]  /*3b40*/  LDSM.16.M88.4 R60, [R230+0x2000] ;  /* 0x00200000e63c783b */ /* 0x000fee0000000200 */
[C---:B-----5:R-:W-:Y:S01]  /*3b50*/  HMMA.16816.F32 R104, R4.reuse, R100, R68 ;  /* 0x000000640468723c */ /* 0x060fe20000001844 */
[----:B------:R-:W-:Y:S07]  /*3b60*/  LDSM.16.M88.4 R68, [R230+0x1000] ;  /* 0x00100000e644783b */ /* 0x000fee0000000200 */
[C---:B------:R-:W-:Y:S01]  /*3b70*/  HMMA.16816.F32 R120, R4.reuse, R64, R72 ;  /* 0x000000400478723c */ /* 0x040fe20000001848 */
[----:B------:R-:W-:Y:S07]  /*3b80*/  LDSM.16.M88.4 R72, [R230+0x800] ;  /* 0x00080000e648783b */ /* 0x000fee0000000200 */
[C---:B------:R-:W-:Y:S01]  /*3b90*/  HMMA.16816.F32 R112, R4.reuse, R66, R52 ;  /* 0x000000420470723c */ /* 0x040fe20000001834 */
[----:B------:R-:W-:Y:S07]  /*3ba0*/  LDSM.16.M88.4 R64, [R230+0x1800] ;  /* 0x00180000e640783b */ /* 0x000fee0000000200 */
[C---:B------:R-:W-:Y:S08]  /*3bb0*/  HMMA.16816.F32 R100, R4.reuse, R102, R40 ;  /* 0x000000660464723c */ /* 0x040ff00000001828 */
[C---:B------:R-:W-:Y:S08]  /*3bc0*/  HMMA.16816.F32 R92, R4.reuse, R56, R32 ;  /* 0x00000038045c723c */ /* 0x040ff00000001820 */
[C---:B------:R-:W-:Y:S01]  /*3bd0*/  HMMA.16816.F32 R88, R4.reuse, R58, R28 ;  /* 0x0000003a0458723c */ /* 0x040fe2000000181c */
[----:B------:R-:W-:Y:S07]  /*3be0*/  LDSM.16.M88.4 R56, [R230+0x2800] ;  /* 0x00280000e638783b */ /* 0x000fee0000000200 */
[C---:B------:R-:W-:Y:S08]  /*3bf0*/  HMMA.16816.F32 R84, R4.reuse, R128, R24 ;  /* 0x000000800454723c */ /* 0x040ff00000001818 */
[----:B------:R-:W-:Y:S01]  /*3c00*/  HMMA.16816.F32 R76, R4, R130, R12 ;  /* 0x00000082044c723c */ /* 0x000fe2000000180c */
[----:B------:R-:W2:Y:S01]  /*3c10*/  LDSM.16.M88.4 R4, [R241+0xc000] ;  /* 0x00c00000f104783b */ /* 0x000ea20000000200 */
[----:B------:R-:W-:Y:S01]  /*3c20*/  ISETP.GE.AND P0, PT, R163, 0x2, PT ;  /* 0x00000002a300780c */ /* 0x000fe20003f06270 */
[----:B------:R-:W-:-:S05]  /*3c30*/  DEPBAR.LE SB0, 0x0 ;  /* 0x000080000000791a */ /* 0x000fca0000000000 */
[C---:B------:R-:W-:Y:S08]  /*3c40*/  HMMA.16816.F32 R36, R8.reuse, R96, R36 ;  /* 0x000000600824723c */ /* 0x040ff00000001824 */
[C---:B------:R-:W-:Y:S08]  /*3c50*/  HMMA.16816.F32 R32, R8.reuse, R98, R108 ;  /* 0x000000620820723c */ /* 0x040ff0000000186c */
[C---:B------:R-:W-:Y:S08]  /*3c60*/  HMMA.16816.F32 R28, R8.reuse, R124, R104 ;  /* 0x0000007c081c723c */ /* 0x040ff00000001868 */
        /* <DEDUP_REMOVED lines=8> */
[----:B------:R-:W-:Y:S01]  /*3cf0*/  HMMA.16816.F32 R8, R8, R138, R76 ;  /* 0x0000008a0808723c */ /* 0x000fe2000000184c */
[----:B------:R-:W-:Y:S07]  /*3d00*/  BSSY B0, `(.L_x_3236) ;  /* 0x0000070000007945 */ /* 0x000fee0003800000 */
[C---:B--2---:R-:W-:Y:S01]  /*3d10*/  HMMA.16816.F32 R36, R4.reuse, R68, R36 ;  /* 0x000000440424723c */ /* 0x044fe20000001824 */
[----:B------:R-:W-:Y:S07]  /*3d20*/  BAR.SYNC.DEFER_BLOCKING 0x0 ;  /* 0x0000000000007b1d */ /* 0x000fee0000010000 */
[----:B------:R-:W-:Y:S01]  /*3d30*/  HMMA.16816.F32 R68, R4, R70, R32 ;  /* 0x000000460444723c */ /* 0x000fe20000001820 */
[----:B------:R-:W-:-:S07]  /*3d40*/  ISETP.GT.AND P6, PT, R160, 0x5f, PT ;  /* 0x0000005fa000780c */ /* 0x000fce0003fc4270 */
        /* <DEDUP_REMOVED lines=10> */
[----:B------:R-:W-:Y:S07]  /*3df0*/  @!UPT UIADD3 URZ, URZ, URZ, URZ ;  /* 0x0000003f3f3ff290 */ /* 0x000fee000fffe03f */
[----:B------:R-:W-:Y:S11]  /*3e00*/  @!P0 BRA `(.L_x_3237) ;  /* 0x000005f000008947 */ /* 0x000ff60003800000 */
        /* <DEDUP_REMOVED lines=29> */
.L_x_3300:
[----:B------:R-:W-:Y:S05]  /*3fe0*/  BRA.DIV ~URZ, `(.L_x_3239) ;  /* 0x000108227f007947 */ /* 0x000fea000b800000 */
[----:B------:R-:W3:Y:S01]  /*3ff0*/  SHFL.IDX PT, R3, R23, RZ, 0x181f ;  /* 0x00181fff17037589 */ /* 0x000ee200000e0000 */
[C---:B------:R-:W-:Y:S02]  /*4000*/  IADD3 R72, R245.reuse, 0xc0, RZ ;  /* 0x000000c0f5487810 */ /* 0x040fe40007ffe0ff */
[----:B------:R-:W-:Y:S01]  /*4010*/  ISETP.GE.AND P3, PT, R245, c[0x0][0x1d4], PT ;  /* 0x00007500f5007a0c */ /* 0x000fe20003f66270 */
[----:B------:R-:W4:Y:S03]  /*4020*/  SHFL.IDX PT, R0, R23, 0x1, 0x181f ;  /* 0x00381f0017007f89 */ /* 0x000f2600000e0000 */
[----:B------:R-:W-:Y:S01]  /*4030*/  SEL R5, RZ, 0x10, P3 ;  /* 0x00000010ff057807 */ /* 0x000fe20001800000 */
[----:B------:R-:W5:Y:S01]  /*4040*/  SHFL.IDX PT, R2, R22, 0x1, 0x181f ;  /* 0x00381f0016027f89 */ /* 0x000f6200000e0000 */
[----:B---3--:R-:W-:-:S02]  /*4050*/  IADD3 R20, P0, R3, R150, RZ ;  /* 0x0000009603147210 */ /* 0x008fc40007f1e0ff */
[C---:B------:R-:W-:Y:S02]  /*4060*/  IADD3 R18, P2, R3.reuse, R151, RZ ;  /* 0x0000009703127210 */ /* 0x040fe40007f5e0ff */
[----:B------:R-:W-:Y:S01]  /*4070*/  IADD3 R14, P1, R3, R153, RZ ;  /* 0x00000099030e7210 */ /* 0x000fe20007f3e0ff */
[--C-:B--2---:R-:W-:Y:S01]  /*4080*/  IMAD.X R21, R4, 0x1, R144.reuse, P0 ;  /* 0x0000000104157824 */ /* 0x104fe200000e0690 */
[----:B----4-:R-:W-:Y:S01]  /*4090*/  IADD3 R12, P0, R0, R150, RZ ;  /* 0x00000096000c7210 */ /* 0x010fe20007f1e0ff */
[----:B------:R-:W-:Y:S01]  /*40a0*/  IMAD.X R19, R4, 0x1, R145, P2 ;  /* 0x0000000104137824 */ /* 0x000fe200010e0691 */
[----:B------:R-:W-:Y:S01]  /*40b0*/  IADD3 R10, P2, R0, R151, RZ ;  /* 0x00000097000a7210 */ /* 0x000fe20007f5e0ff */
[----:B------:R-:W-:Y:S01]  /*40c0*/  IMAD.X R15, R4, 0x1, R147, P1 ;  /* 0x00000001040f7824 */ /* 0x000fe200008e0693 */
[-C--:B------:R-:W-:Y:S01]  /*40d0*/  IADD3 R8, P1, R0, R152.reuse, RZ ;  /* 0x0000009800087210 */ /* 0x080fe20007f3e0ff */
[----:B-----5:R-:W-:Y:S01]  /*40e0*/  IMAD.X R13, R2, 0x1, R144, P0 ;  /* 0x00000001020d7824 */ /* 0x020fe200000e0690 */
[----:B------:R-:W-:Y:S01]  /*40f0*/  IADD3 R6, P0, R0, R153, RZ ;  /* 0x0000009900067210 */ /* 0x000fe20007f1e0ff */
[----:B------:R-:W-:Y:S01]  /*4100*/  IMAD.X R11, R2, 0x1, R145, P2 ;  /* 0x00000001020b7824 */ /* 0x000fe200010e0691 */
[----:B------:R-:W-:Y:S01]  /*4110*/  ISETP.GE.AND P2, PT, R252, c[0x0][0x1d4], PT ;  /* 0x00007500fc007a0c */ /* 0x000fe20003f46270 */
[C---:B------:R-:W-:Y:S01]  /*4120*/  IMAD.X R9, R2.reuse, 0x1, R146, P1 ;  /* 0x0000000102097824 */ /* 0x040fe200008e0692 */
[----:B------:R-:W-:Y:S01]  /*4130*/  ISETP.GE.AND P1, PT, R251, c[0x0][0x1d4], PT ;  /* 0x00007500fb007a0c */ /* 0x000fe20003f26270 */
[----:B------:R-:W-:Y:S01]  /*4140*/  IMAD.X R7, R2, 0x1, R147, P0 ;  /* 0x0000000102077824 */ /* 0x000fe200000e0693 */
[----:B------:R-:W-:Y:S01]  /*4150*/  ISETP.GE.AND P0, PT, R72, c[0x0][0x1d4], PT ;  /* 0x0000750048007a0c */ /* 0x000fe20003f06270 */
[----:B------:R2:W-:Y:S01]  /*4160*/  LDGSTS.E.BYPASS.LTC128B.128 [R243+0xc100], [R20.64], !P3 ;  /* 0x0c10000014f37fae */ /* 0x0005e2000d901d46 */
[----:B------:R-:W-:-:S03]  /*4170*/  IADD3 R16, P4, R3, R152, RZ ;  /* 0x0000009803107210 */ /* 0x000fc60007f9e0ff */
[----:B------:R2:W3:Y:S02]  /*4180*/  SHFL.IDX PT, R0, R23, 0x2, 0x181f ;  /* 0x00581f0017007f89 */ /* 0x0004e400000e0000 */
[----:B------:R-:W-:Y:S02]  /*4190*/  IMAD.X R17, R4, 0x1, R146, P4 ;  /* 0x0000000104117824 */ /* 0x000fe400020e0692 */
        /* <DEDUP_REMOVED lines=11> */
.L_x_3301:
[----:B---3--:R-:W-:Y:S02]  /*4250*/  IADD3 R2, -R5, 0x10, RZ ;  /* 0x0000001005027810 */ /* 0x008fe40007ffe1ff */
[----:B--2---:R-:W-:Y:S02]  /*4260*/  IADD3 R6, -R13, 0x10, RZ ;  /* 0x000000100d067810 */ /* 0x004fe40007ffe1ff */
[----:B------:R-:W-:Y:S02]  /*4270*/  LOP3.LUT R2, R2, 0xf, RZ, 0xc0, !PT ;  /* 0x0000000f02027812 */ /* 0x000fe400078ec0ff */
[----:B------:R-:W-:Y:S02]  /*4280*/  IADD3 R3, -R14, 0x10, RZ ;  /* 0x000000100e037810 */ /* 0x000fe40007ffe1ff */
[----:B------:R-:W-:-:S02]  /*4290*/  IADD3 R10, P1, P0, R2, R0, R150 ;  /* 0x00000000020a7210 */ /* 0x000fc4000783e096 */
[----:B------:R-:W-:Y:S02]  /*42a0*/  LOP3.LUT R2, R6, 0xf, RZ, 0xc0, !PT ;  /* 0x0000000f06027812 */ /* 0x000fe400078ec0ff */
[----:B------:R-:W-:Y:S02]  /*42b0*/  IADD3 R7, -R12, 0x10, RZ ;  /* 0x000000100c077810 */ /* 0x000fe40007ffe1ff */
[----:B------:R-:W-:Y:S02]  /*42c0*/  LOP3.LUT R3, R3, 0xf, RZ, 0xc0, !PT ;  /* 0x0000000f03037812 */ /* 0x000fe400078ec0ff */
[----:B-1----:R-:W-:Y:S02]  /*42d0*/  IADD3.X R11, RZ, R4, R144, P1, P0 ;  /* 0x00000004ff0b7210 */ /* 0x002fe40000fe0490 */
[----:B------:R-:W-:Y:S02]  /*42e0*/  IADD3 R6, P1, P0, R2, R0, R152 ;  /* 0x0000000002067210 */ /* 0x000fe4000783e098 */
[----:B------:R-:W-:-:S02]  /*42f0*/  LOP3.LUT R2, R7, 0xf, RZ, 0xc0, !PT ;  /* 0x0000000f07027812 */ /* 0x000fc400078ec0ff */
[----:B------:R-:W-:Y:S02]  /*4300*/  IADD3 R8, P3, P2, R3, R0, R151 ;  /* 0x0000000003087210 */ /* 0x000fe40007a7e097 */
        /* <DEDUP_REMOVED lines=15> */
.L_x_3237:
[----:B------:R-:W-:Y:S05]  /*4400*/  BSYNC B0 ;  /* 0x0000000000007941 */ /* 0x000fea0003800000 */
.L_x_3236:
        /* <DEDUP_REMOVED lines=8> */
[----:B------:R-:W-:Y:S02]  /*4490*/  MOV R4, R0 ;  /* 0x0000000000047202 */ /* 0x000fe40000000f00 */
[----:B---3--:R-:W-:Y:S01]  /*44a0*/  IADD3 R0, -R3, 0x1, R148 ;  /* 0x0000000103007810 */ /* 0x008fe20007ffe194 */
[----:B------:R-:W-:Y:S01]  /*44b0*/  IMAD.IADD R6, R148, 0x1, -R3 ;  /* 0x0000000194067824 */ /* 0x000fe200078e0a03 */
[----:B------:R-:W-:Y:S02]  /*44c0*/  @P0 SHF.R.U32.HI R4, RZ, c[0x0][0x2cc], R2 ;  /* 0x0000b300ff040a19 */ /* 0x000fe40000011602 */
[----:B------:R-:W-:Y:S01]  /*44d0*/  IADD3 R5, R0, -c[0x0][0x168], RZ ;  /* 0x80005a0000057a10 */ /* 0x000fe20007ffe0ff */
[----:B------:R-:W-:Y:S05]  /*44e0*/  BRA.DIV ~URZ, `(.L_x_3240) ;  /* 0x000108227f007947 */ /* 0x000fea000b800000 */
[----:B------:R1:W2:Y:S02]  /*44f0*/  SHFL.IDX PT, R0, R4, RZ, 0x1c1f ;  /* 0x001c1fff04007589 */ /* 0x0002a400000e0000 */
.L_x_3302:
        /* <DEDUP_REMOVED lines=8> */
[----:B------:R-:W-:Y:S02]  /*4580*/  FSEL R9, R53, -INF , P1 ;  /* 0xff80000035097808 */ /* 0x000fe40000800000 */
[----:B------:R-:W-:Y:S02]  /*4590*/  FSEL R17, R49, -INF , P4 ;  /* 0xff80000031117808 */ /* 0x000fe40002000000 */
[----:B------:R-:W-:Y:S02]  /*45a0*/  FSEL R18, R44, -INF , P0 ;  /* 0xff8000002c127808 */ /* 0x000fe40000000000 */
[C---:B------:R-:W-:Y:S02]  /*45b0*/  ISETP.GT.AND P2, PT, R0.reuse, 0x8, PT ;  /* 0x000000080000780c */ /* 0x040fe40003f44270 */
[C---:B------:R-:W-:Y:S02]  /*45c0*/  ISETP.GT.AND P1, PT, R0.reuse, 0x11, PT ;  /* 0x000000110000780c */ /* 0x040fe40003f24270 */
[----:B------:R-:W-:-:S02]  /*45d0*/  ISETP.GT.AND P4, PT, R0, 0x19, PT ;  /* 0x000000190000780c */ /* 0x000fc40003f84270 */
[----:B------:R-:W-:Y:S02]  /*45e0*/  ISETP.GT.AND P0, PT, R0, 0x20, PT ;  /* 0x000000200000780c */ /* 0x000fe40003f04270 */
[----:B------:R-:W-:Y:S02]  /*45f0*/  FSEL R20, R40, -INF , P3 ;  /* 0xff80000028147808 */ /* 0x000fe40001800000 */
[----:B------:R-:W-:Y:S02]  /*4600*/  ISETP.GT.AND P3, PT, R0, 0x28, PT ;  /* 0x000000280000780c */ /* 0x000fe40003f64270 */
[----:B------:R-:W-:Y:S02]  /*4610*/  FSEL R16, R48, -INF , P2 ;  /* 0xff80000030107808 */ /* 0x000fe40001000000 */
        /* <DEDUP_REMOVED lines=8> */
[----:B------:R-:W-:Y:S02]  /*46a0*/  ISETP.GT.AND P3, PT, R0, 0x38, PT ;  /* 0x000000380000780c */ /* 0x000fe40003f64270 */
[----:B------:R-:W-:Y:S02]  /*46b0*/  FSEL R86, R37, -INF , P2 ;  /* 0xff80000025567808 */ /* 0x000fe40001000000 */
[----:B------:R-:W-:Y:S02]  /*46c0*/  FSEL R84, R69, -INF , P4 ;  /* 0xff80000045547808 */ /* 0x000fe40002000000 */
[----:B------:R-:W-:Y:S02]  /*46d0*/  FSEL R221, R32, -INF , P1 ;  /* 0xff80000020dd7808 */ /* 0x000fe40000800000 */
[----:B------:R-:W-:Y:S02]  /*46e0*/  FSEL R220, R33, -INF , P0 ;  /* 0xff80000021dc7808 */ /* 0x000fe40000000000 */
[----:B------:R-:W-:-:S02]  /*46f0*/  ISETP.GT.AND P4, PT, R0, 0x39, PT ;  /* 0x000000390000780c */ /* 0x000fc40003f84270 */
[C---:B------:R-:W-:Y:S02]  /*4700*/  ISETP.GT.AND P2, PT, R0.reuse, 0x40, PT ;  /* 0x000000400000780c */ /* 0x040fe40003f44270 */
[C---:B------:R-:W-:Y:S02]  /*4710*/  ISETP.GT.AND P1, PT, R0.reuse, 0x41, PT ;  /* 0x000000410000780c */ /* 0x040fe40003f24270 */
[----:B------:R-:W-:Y:S02]  /*4720*/  ISETP.GT.AND P0, PT, R0, 0x48, PT ;  /* 0x000000480000780c */ /* 0x000fe40003f04270 */
[----:B------:R-:W-:Y:S02]  /*4730*/  FSEL R219, R64, -INF , P3 ;  /* 0xff80000040db7808 */ /* 0x000fe40001800000 */
[----:B------:R-:W-:Y:S02]  /*4740*/  ISETP.GT.AND P3, PT, R0, 0x50, PT ;  /* 0x000000500000780c */ /* 0x000fe40003f64270 */
[----:B------:R-:W-:-:S02]  /*4750*/  FSEL R218, R65, -INF , P4 ;  /* 0xff80000041da7808 */ /* 0x000fc40002000000 */
        /* <DEDUP_REMOVED lines=8> */
[----:B------:R-:W-:Y:S02]  /*47e0*/  FSEL R226, R61, -INF , P4 ;  /* 0xff8000003de27808 */ /* 0x000fe40002000000 */
[----:B------:R-:W-:Y:S01]  /*47f0*/  FSEL R247, R25, -INF , P2 ;  /* 0xff80000019f77808 */ /* 0x000fe20001000000 */
[----:B------:R2:W-:Y:S01]  /*4800*/  STL [R1], R0 ;  /* 0x0000000001007387 */ /* 0x0005e20000100800 */
[----:B------:R-:W-:Y:S02]  /*4810*/  FSEL R244, R56, -INF , P1 ;  /* 0xff80000038f47808 */ /* 0x000fe40000800000 */
[----:B------:R-:W-:Y:S01]  /*4820*/  FSEL R238, R57, -INF , P0 ;  /* 0xff80000039ee7808 */ /* 0x000fe20000000000 */
[----:B------:R-:W-:Y:S05]  /*4830*/  BRA.DIV ~URZ, `(.L_x_3241) ;  /* 0x000105427f007947 */ /* 0x000fea000b800000 */
[----:B------:R-:W3:Y:S01]  /*4840*/  LDL R3, [R1] ;  /* 0x0000000001037983 */ /* 0x000ee20000100800 */
[----:B--2---:R-:W-:-:S03]  /*4850*/  FMNMX.FTZ R0, R8, R9, !PT ;  /* 0x0000000908007209 */ /* 0x004fc60007810000 */
        /* <DEDUP_REMOVED lines=19> */
[----:B------:R-:W-:-:S02]  /*4990*/  FSEL R13, R51, -INF , P0 ;  /* 0xff800000330d7808 */ /* 0x000fc40000000000 */
[C---:B------:R-:W-:Y:S02]  /*49a0*/  ISETP.GT.AND P1, PT, R5.reuse, 0x10, PT ;  /* 0x000000100500780c */ /* 0x040fe40003f24270 */
        /* <DEDUP_REMOVED lines=59> */
[C---:B------:R-:W-:Y:S02]  /*4d60*/  ISETP.GT.AND P0, PT, R5.reuse, 0x51, PT ;  /* 0x000000510500780c */ /* 0x040fe40003f04270 */
[----:B------:R-:W-:Y:S02]  /*4d70*/  FSEL R4, R26, -INF , P1 ;  /* 0xff8000001a047808 */ /* 0x000fe40000800000 */
[----:B------:R-:W-:Y:S02]  /*4d80*/  FMNMX.FTZ R2, R224, R2, !PT ;  /* 0x00000002e0027209 */ /* 0x000fe40007810000 */
[----:B------:R-:W-:Y:S01]  /*4d90*/  ISETP.GT.AND P1, PT, R5, 0x58, PT ;  /* 0x000000580500780c */ /* 0x000fe20003f24270 */
[----:B------:R-:W-:Y:S01]  /*4da0*/  STL [R1+0x8], R4 ;  /* 0x0000080401007387 */ /* 0x000fe20000100800 */
[----:B------:R-:W-:Y:S02]  /*4db0*/  FMNMX.FTZ R2, R4, R2, !PT ;  /* 0x0000000204027209 */ /* 0x000fe40007810000 */
[----:B------:R-:W-:-:S02]  /*4dc0*/  FSEL R250, R58, -INF , P1 ;  /* 0xff8000003afa7808 */ /* 0x000fc40000800000 */
[----:B---3--:R-:W-:Y:S02]  /*4dd0*/  FMNMX.FTZ R0, R3, R0, !PT ;  /* 0x0000000003007209 */ /* 0x008fe40007810000 */
[----:B------:R-:W-:Y:S02]  /*4de0*/  FSEL R3, R27, -INF , P0 ;  /* 0xff8000001b037808 */ /* 0x000fe40000000000 */
[----:B------:R-:W-:Y:S02]  /*4df0*/  FMNMX.FTZ R0, R247, R0, !PT ;  /* 0x00000000f7007209 */ /* 0x000fe40007810000 */
[----:B------:R-:W-:Y:S01]  /*4e00*/  ISETP.GT.AND P0, PT, R5, 0x59, PT ;  /* 0x000000590500780c */ /* 0x000fe20003f04270 */
[----:B------:R-:W-:Y:S01]  /*4e10*/  STL [R1+0x4], R3 ;  /* 0x0000040301007387 */ /* 0x000fe20000100800 */
[----:B------:R-:W-:Y:S02]  /*4e20*/  FMNMX.FTZ R0, R244, R0, !PT ;  /* 0x00000000f4007209 */ /* 0x000fe40007810000 */
[----:B------:R-:W-:-:S02]  /*4e30*/  FMNMX.FTZ R2, R3, R2, !PT ;  /* 0x0000000203027209 */ /* 0x000fc40007810000 */
        /* <DEDUP_REMOVED lines=11> */
.L_x_3303:
[C---:B------:R-:W-:Y:S01]  /*4ef0*/  FMUL.FTZ R0, R173.reuse, c[0x0][0x2d0] ;  /* 0x0000b400ad007a20 */ /* 0x040fe20000410000 */
[----:B------:R-:W-:Y:S01]  /*4f00*/  FSETP.NEU.FTZ.AND P0, PT, R173, -INF , PT ;  /* 0xff800000ad00780b */ /* 0x000fe20003f1d000 */
[----:B------:R-:W4:Y:S03]  /*4f10*/  LDL.LU R99, [R1] ;  /* 0x0000000001637983 */ /* 0x000f260000300800 */
[----:B------:R-:W-:Y:S02]  /*4f20*/  FSEL R0, R0, RZ, P0 ;  /* 0x000000ff00007208 */ /* 0x000fe40000000000 */
[----:B---3--:R-:W-:Y:S01]  /*4f30*/  FMNMX.FTZ R12, R12, R4, !PT ;  /* 0x000000040c0c7209 */ /* 0x008fe20007810000 */
[----:B------:R-:W-:Y:S01]  /*4f40*/  WARPSYNC 0xffffffff ;  /* 0xffffffff00007948 */ /* 0x000fe20003800000 */
[----:B------:R-:W-:Y:S01]  /*4f50*/  LDSM.16.MT88.4 R36, [R233] ;  /* 0x00000000e924783b */ /* 0x000fe20000004200 */
[--C-:B------:R-:W-:Y:S01]  /*4f60*/  FFMA.FTZ R2, R8, c[0x0][0x2d0], -R0.reuse ;  /* 0x0000b40008027a23 */ /* 0x100fe20000010800 */
[----:B------:R-:W-:Y:S01]  /*4f70*/  FSETP.NEU.FTZ.AND P0, PT, R12, -INF , PT ;  /* 0xff8000000c00780b */ /* 0x000fe20003f1d000 */
[--C-:B------:R-:W-:Y:S01]  /*4f80*/  FFMA.FTZ R3, R20, c[0x0][0x2d0], -R0.reuse ;  /* 0x0000b40014037a23 */ /* 0x100fe20000010800 */
[----:B------:R-:W-:Y:S01]  /*4f90*/  LDSM.16.MT88.4 R32, [R232+0x800] ;  /* 0x00080000e820783b */ /* 0x000fe20000004200 */
[----:B------:R1:W-:Y:S03]  /*4fa0*/  MUFU.EX2 R106, R2 ;  /* 0x00000002006a7308 */ /* 0x0003e60000000800 */
[----:B------:R-:W3:Y:S04]  /*4fb0*/  LDL.LU R95, [R1+0x4] ;  /* 0x00000400015f7983 */ /* 0x000ee80000300800 */
[----:B------:R-:W5:Y:S01]  /*4fc0*/  LDL.LU R94, [R1+0x8] ;  /* 0x00000800015e7983 */ /* 0x000f620000300800 */
[----:B------:R2:W-:Y:S03]  /*4fd0*/  MUFU.EX2 R102, R3 ;  /* 0x0000000300667308 */ /* 0x0005e60000000800 */
[----:B------:R-:W-:Y:S04]  /*4fe0*/  LDSM.16.MT88.4 R40, [R233+0x800] ;  /* 0x00080000e928783b */ /* 0x000fe80000004200 */
[----:B------:R-:W-:Y:S01]  /*4ff0*/  LDSM.16.MT88.4 R60, [R232+0x3000] ;  /* 0x00300000e83c783b */ /* 0x000fe20000004200 */
[----:B-1----:R-:W-:-:S03]  /*5000*/  FFMA.FTZ R2, R9, c[0x0][0x2d0], -R0 ;  /* 0x0000b40009027a23 */ /* 0x002fc60000010800 */
[----:B------:R-:W-:Y:S01]  /*5010*/  LDSM.16.MT88.4 R52, [R234] ;  /* 0x00000000ea34783b */ /* 0x000fe20000004200 */
[----:B------:R1:W1:Y:S03]  /*5020*/  MUFU.EX2 R107, R2 ;  /* 0x00000002006b7308 */ /* 0x0002660000000800 */
[----:B------:R-:W-:Y:S01]  /*5030*/  LDSM.16.MT88.4 R64, [R233+0x3000] ;  /* 0x00300000e940783b */ /* 0x000fe20000004200 */
[----:B--2---:R-:W-:-:S03]  /*5040*/  FFMA.FTZ R3, R21, c[0x0][0x2d0], -R0 ;  /* 0x0000b40015037a23 */ /* 0x004fc60000010800 */
[----:B------:R-:W2:Y:S01]  /*5050*/  LDSM.16.MT88.4 R20, [R232] ;  /* 0x00000000e814783b */ /* 0x000ea20000004200 */
[----:B------:R-:W-:Y:S03]  /*5060*/  MUFU.EX2 R104, R3 ;  /* 0x0000000300687308 */ /* 0x000fe60000000800 */
[----:B------:R-:W-:Y:S04]  /*5070*/  LDSM.16.MT88.4 R56, [R235+0x800] ;  /* 0x00080000eb38783b */ /* 0x000fe80000004200 */
[----:B------:R-:W-:Y:S01]  /*5080*/  LDSM.16.MT88.4 R44, [R234+0x800] ;  /* 0x00080000ea2c783b */ /* 0x000fe20000004200 */
[----:B-1----:R-:W-:Y:S01]  /*5090*/  FFMA.FTZ R2, R16, c[0x0][0x2d0], -R0 ;  /* 0x0000b40010027a23 */ /* 0x002fe20000010800 */
[----:B------:R-:W-:-:S02]  /*50a0*/  F2FP.PACK_AB R8, R107, R106 ;  /* 0x0000006a6b08723e */ /* 0x000fc400000000ff */
[----:B------:R-:W-:Y:S01]  /*50b0*/  LDSM.16.MT88.4 R72, [R233+0x3800] ;  /* 0x00380000e948783b */ /* 0x000fe20000004200 */
[----:B------:R1:W-:Y:S03]  /*50c0*/  MUFU.EX2 R105, R2 ;  /* 0x0000000200697308 */ /* 0x0003e60000000800 */
[----:B------:R-:W-:Y:S04]  /*50d0*/  LDSM.16.MT88.4 R76, [R232+0x6000] ;  /* 0x00600000e84c783b */ /* 0x000fe80000004200 */
[----:B------:R-:W-:Y:S01]  /*50e0*/  LDSM.16.MT88.4 R68, [R234+0x3000] ;  /* 0x00300000ea44783b */ /* 0x000fe20000004200 */
[----:B-1----:R-:W-:-:S04]  /*50f0*/  FFMA.FTZ R2, R17, c[0x0][0x2d0], -R0 ;  /* 0x0000b40011027a23 */ /* 0x002fc80000010800 */
[----:B------:R1:W-:Y:S02]  /*5100*/  MUFU.EX2 R100, R2 ;  /* 0x0000000200647308 */ /* 0x0003e40000000800 */
[----:B-1----:R-:W-:-:S06]  /*5110*/  FFMA.FTZ R2, R18, c[0x0][0x2d0], -R0 ;  /* 0x0000b40012027a23 */ /* 0x002fcc0000010800 */
[----:B------:R1:W-:Y:S02]  /*5120*/  MUFU.EX2 R97, R2 ;  /* 0x0000000200617308 */ /* 0x0003e40000000800 */
[----:B-1----:R-:W-:-:S06]  /*5130*/  FFMA.FTZ R2, R19, c[0x0][0x2d0], -R0 ;  /* 0x0000b40013027a23 */ /* 0x002fcc0000010800 */
[----:B------:R1:W1:Y:S02]  /*5140*/  MUFU.EX2 R93, R2 ;  /* 0x00000002005d7308 */ /* 0x0002640000000800 */
[----:B-1----:R-:W-:Y:S01]  /*5150*/  FMUL.FTZ R2, R12, c[0x0][0x2d0] ;  /* 0x0000b4000c027a20 */ /* 0x002fe20000410000 */
[----:B------:R-:W-:-:S04]  /*5160*/  F2FP.PACK_AB R4, R93, R97 ;  /* 0x000000615d04723e */ /* 0x000fc800000000ff */
[----:B------:R-:W-:-:S05]  /*5170*/  FSEL R2, R2, RZ, P0 ;  /* 0x000000ff02027208 */ /* 0x000fca0000000000 */
[----:B------:R-:W-:Y:S01]  /*5180*/  FFMA.FTZ R3, R6, c[0x0][0x2d0], -R2 ;  /* 0x0000b40006037a23 */ /* 0x000fe20000010802 */
[----:B------:R-:W-:-:S03]  /*5190*/  F2FP.PACK_AB R6, R104, R102 ;  /* 0x000000666806723e */ /* 0x000fc600000000ff */
[----:B------:R1:W-:Y:S02]  /*51a0*/  MUFU.EX2 R101, R3 ;  /* 0x0000000300657308 */ /* 0x0003e40000000800 */
[----:B-1----:R-:W-:-:S06]  /*51b0*/  FFMA.FTZ R3, R7, c[0x0][0x2d0], -R2 ;  /* 0x0000b40007037a23 */ /* 0x002fcc0000010802 */
[----:B------:R1:W1:Y:S02]  /*51c0*/  MUFU.EX2 R172, R3 ;  /* 0x0000000300ac7308 */ /* 0x0002640000000800 */
[----:B-1----:R-:W-:Y:S01]  /*51d0*/  FFMA.FTZ R3, R14, c[0x0][0x2d0], -R2 ;  /* 0x0000b4000e037a23 */ /* 0x002fe20000010802 */
[----:B------:R-:W-:-:S05]  /*51e0*/  F2FP.PACK_AB R9, R172, R101 ;  /* 0x00000065ac09723e */ /* 0x000fca00000000ff */
[----:B------:R1:W-:Y:S02]  /*51f0*/  MUFU.EX2 R98, R3 ;  /* 0x0000000300627308 */ /* 0x0003e40000000800 */
[----:B-1----:R-:W-:-:S06]  /*5200*/  FFMA.FTZ R3, R13, c[0x0][0x2d0], -R2 ;  /* 0x0000b4000d037a23 */ /* 0x002fcc0000010802 */
[----:B------:R1:W1:Y:S02]  /*5210*/  MUFU.EX2 R14, R3 ;  /* 0x00000003000e7308 */ /* 0x0002640000000800 */
[----:B-1----:R-:W-:Y:S01]  /*5220*/  FFMA.FTZ R3, R11, c[0x0][0x2d0], -R2 ;  /* 0x0000b4000b037a23 */ /* 0x002fe20000010802 */
[----:B------:R-:W-:-:S05]  /*5230*/  F2FP.PACK_AB R11, R14, R98 ;  /* 0x000000620e0b723e */ /* 0x000fca00000000ff */
[----:B------:R1:W-:Y:S02]  /*5240*/  MUFU.EX2 R96, R3 ;  /* 0x0000000300607308 */ /* 0x0003e40000000800 */
[----:B-1----:R-:W-:Y:S01]  /*5250*/  FFMA.FTZ R3, R10, c[0x0][0x2d0], -R2 ;  /* 0x0000b4000a037a23 */ /* 0x002fe20000010802 */
[----:B------:R-:W-:-:S05]  /*5260*/  F2FP.PACK_AB R10, R100, R105 ;  /* 0x00000069640a723e */ /* 0x000fca00000000ff */
[----:B------:R1:W1:Y:S02]  /*5270*/  MUFU.EX2 R92, R3 ;  /* 0x00000003005c7308 */ /* 0x0002640000000800 */
[C---:B--2---:R-:W-:Y:S08]  /*5280*/  HMMA.16816.F32 R16, R8.reuse, R20, RZ ;  /* 0x000000140810723c */ /* 0x044ff000000018ff */
[----:B------:R-:W-:Y:S01]  /*5290*/  HMMA.16816.F32 R28, R8, R22, RZ ;  /* 0x00000016081c723c */ /* 0x000fe200000018ff */
[----:B-1----:R-:W-:Y:S01]  /*52a0*/  FFMA.FTZ R3, R15, c[0x0][0x2d0], -R2 ;  /* 0x0000b4000f037a23 */ /* 0x002fe20000010802 */
[----:B------:R-:W-:-:S03]  /*52b0*/  F2FP.PACK_AB R5, R92, R96 ;  /* 0x000000605c05723e */ /* 0x000fc600000000ff */
[----:B------:R1:W-:Y:S03]  /*52c0*/  MUFU.EX2 R103, R3 ;  /* 0x0000000300677308 */ /* 0x0003e60000000800 */
[----:B------:R-:W-:Y:S01]  /*52d0*/  HMMA.16816.F32 R20, R8, R36, RZ ;  /* 0x000000240814723c */ /* 0x000fe200000018ff */
[----:B-1----:R-:W-:Y:S02]  /*52e0*/  FFMA.FTZ R3, R24, c[0x0][0x2d0], -R2 ;  /* 0x0000b40018037a23 */ /* 0x002fe40000010802 */
[----:B------:R-:W1:Y:S02]  /*52f0*/  LDSM.16.MT88.4 R24, [R235] ;  /* 0x00000000eb18783b */ /* 0x000e640000004200 */
[----:B------:R-:W2:Y:S02]  /*5300*/  MUFU.EX2 R13, R3 ;  /* 0x00000003000d7308 */ /* 0x000ea40000000800 */
[----:B--2---:R-:W-:Y:S01]  /*5310*/  F2FP.PACK_AB R7, R13, R103 ;  /* 0x000000670d07723e */ /* 0x004fe200000000ff */
[----:B------:R-:W-:-:S02]  /*5320*/  FFMA.FTZ R3, R87, c[0x0][0x2d0], -R0 ;  /* 0x0000b40057037a23 */ /* 0x000fc40000010800 */
[----:B----4-:R-:W-:-:S04]  /*5330*/  IMAD.MOV.U32 R15, RZ, RZ, R99 ;  /* 0x000000ffff0f7224 */ /* 0x010fc800078e0063 */
[----:B------:R-:W-:Y:S01]  /*5340*/  HMMA.16816.F32 R88, R4, R32, R16 ;  /* 0x000000200458723c */ /* 0x000fe20000001810 */
[----:B------:R-:W-:-:S06]  /*5350*/  FFMA.FTZ R15, R15, c[0x0][0x2d0], -R0 ;  /* 0x0000b4000f0f7a23 */ /* 0x000fcc0000010800 */
[----:B------:R-:W-:Y:S01]  /*5360*/  MUFU.EX2 R15, R15 ;  /* 0x0000000f000f7308 */ /* 0x000fe20000000800 */
        /* <DEDUP_REMOVED lines=12> */
[----:B------:R-:W4:Y:S07]  /*5430*/  LDSM.16.MT88.4 R52, [R235+0x3800] ;  /* 0x00380000eb34783b */ /* 0x000f2e0000004200 */
[----:B------:R-:W-:Y:S08]  /*5440*/  HMMA.16816.F32 R16, R8, R64, RZ ;  /* 0x000000400810723c */ /* 0x000ff000000018ff */
[C---:B------:R-:W-:Y:S08]  /*5450*/  HMMA.16816.F32 R184, R4.reuse, R58, R36 ;  /* 0x0000003a04b8723c */ /* 0x040ff00000001824 */
[C---:B------:R-:W-:Y:S08]  /*5460*/  HMMA.16816.F32 R196, R4.reuse, R44, R32 ;  /* 0x0000002c04c4723c */ /* 0x040ff00000001820 */
[C---:B------:R-:W-:Y:S01]  /*5470*/  HMMA.16816.F32 R180, R4.reuse, R46, R28 ;  /* 0x0000002e04b4723c */ /* 0x040fe2000000181c */
[----:B------:R-:W3:Y:S07]  /*5480*/  LDSM.16.MT88.4 R44, [R232+0x6800] ;  /* 0x00680000e82c783b */ /* 0x000eee0000004200 */
[----:B------:R-:W-:Y:S01]  /*5490*/  HMMA.16816.F32 R200, R4, R56, R48 ;  /* 0x0000003804c8723c */ /* 0x000fe20000001830 */
[----:B------:R-:W3:Y:S04]  /*54a0*/  LDSM.16.MT88.4 R56, [R233+0x6000] ;  /* 0x00600000e938783b */ /* 0x000ee80000004200 */
[----:B------:R-:W3:Y:S03]  /*54b0*/  LDSM.16.MT88.4 R48, [R234+0x3800] ;  /* 0x00380000ea30783b */ /* 0x000ee60000004200 */
[C---:B-1----:R-:W-:Y:S08]  /*54c0*/  HMMA.16816.F32 R36, R8.reuse, R60, RZ ;  /* 0x0000003c0824723c */ /* 0x042ff000000018ff */
[----:B------:R-:W-:Y:S01]  /*54d0*/  HMMA.16816.F32 R32, R8, R62, RZ ;  /* 0x0000003e0820723c */ /* 0x000fe200000018ff */
[----:B------:R-:W-:Y:S07]  /*54e0*/  LDSM.16.MT88.4 R60, [R234+0x6000] ;  /* 0x00600000ea3c783b */ /* 0x000fee0000004200 */
[C---:B--2---:R-:W-:Y:S08]  /*54f0*/  HMMA.16816.F32 R176, R4.reuse, R42, R20 ;  /* 0x0000002a04b0723c */ /* 0x044ff00000001814 */
[C---:B------:R-:W-:Y:S07]  /*5500*/  HMMA.16816.F32 R188, R4.reuse, R72, R16 ;  /* 0x0000004804bc723c */ /* 0x040fee0000001810 */
[----:B------:R-:W-:Y:S01]  /*5510*/  MOV R73, R107 ;  /* 0x0000006b00497202 */ /* 0x000fe20000000f00 */
[----:B------:R-:W-:Y:S01]  /*5520*/  HMMA.16816.F32 R192, R4, R40, R24 ;  /* 0x0000002804c0723c */ /* 0x000fe20000001818 */
[----:B------:R-:W-:-:S07]  /*5530*/  MOV R72, R106 ;  /* 0x0000006a00487202 */ /* 0x000fce0000000f00 */
[C---:B------:R-:W-:Y:S07]  /*5540*/  HMMA.16816.F32 R20, R8.reuse, R76, RZ ;  /* 0x0000004c0814723c */ /* 0x040fee00000018ff */
[----:B---3--:R-:W-:Y:S01]  /*5550*/  MOV R77, R95 ;  /* 0x0000005f004d7202 */ /* 0x008fe20000000f00 */
[----:B------:R-:W-:Y:S01]  /*5560*/  HMMA.16816.F32 R16, R8, R78, RZ ;  /* 0x0000004e0810723c */ /* 0x000fe200000018ff */
[----:B-----5:R-:W-:-:S06]  /*5570*/  MOV R76, R94 ;  /* 0x0000005e004c7202 */ /* 0x020fcc0000000f00 */
[----:B------:R-:W-:Y:S01]  /*5580*/  IMAD.MOV.U32 R79, RZ, RZ, R93 ;  /* 0x000000ffff4f7224 */ /* 0x000fe200078e005d */
[----:B------:R-:W-:Y:S01]  /*5590*/  HMMA.16816.F32 R40, R8, R66, RZ ;  /* 0x000000420828723c */ /* 0x000fe200000018ff */
[----:B------:R-:W-:Y:S07]  /*55a0*/  LDSM.16.MT88.4 R64, [R235+0x6000] ;  /* 0x00600000eb40783b */ /* 0x000fee0000004200 */
[C---:B----4-:R-:W-:Y:S01]  /*55b0*/  HMMA.16816.F32 R168, R4.reuse, R52, R36 ;  /* 0x0000003404a8723c */ /* 0x050fe20000001824 */
[----:B------:R-:W-:Y:S07]  /*55c0*/  LDSM.16.MT88.4 R36, [R235+0x6800] ;  /* 0x00680000eb24783b */ /* 0x000fee0000004200 */
[C---:B------:R-:W-:Y:S01]  /*55d0*/  HMMA.16816.F32 R152, R4.reuse, R54, R32 ;  /* 0x000000360498723c */ /* 0x040fe20000001820 */
[----:B------:R-:W1:Y:S07]  /*55e0*/  LDSM.16.MT88.4 R52, [R233+0x6800] ;  /* 0x00680000e934783b */ /* 0x000e6e0000004200 */
[C---:B------:R-:W-:Y:S08]  /*55f0*/  HMMA.16816.F32 R160, R4.reuse, R44, R20 ;  /* 0x0000002c04a0723c */ /* 0x040ff00000001814 */
[----:B------:R-:W-:Y:S01]  /*5600*/  HMMA.16816.F32 R140, R4, R46, R16 ;  /* 0x0000002e048c723c */ /* 0x000fe20000001810 */
[----:B------:R-:W-:Y:S07]  /*5610*/  LDSM.16.MT88.4 R44, [R234+0x6800] ;  /* 0x00680000ea2c783b */ /* 0x000fee0000004200 */
[----:B------:R-:W-:Y:S07]  /*5620*/  HMMA.16816.F32 R28, R8, R68, RZ ;  /* 0x00000044081c723c */ /* 0x000fee00000018ff */
[----:B------:R-:W-:Y:S01]  /*5630*/  IMAD.MOV.U32 R69, RZ, RZ, R105 ;  /* 0x000000ffff457224 */ /* 0x000fe200078e0069 */
[----:B------:R-:W-:Y:S01]  /*5640*/  HMMA.16816.F32 R156, R4, R74, R40 ;  /* 0x0000004a049c723c */ /* 0x000fe20000001828 */
[----:B------:R-:W2:Y:S01]  /*5650*/  LDSM.16.MT88.4 R40, [R232+0x9000] ;  /* 0x00900000e828783b */ /* 0x000ea20000004200 */
[----:B------:R-:W-:-:S05]  /*5660*/  MOV R68, R104 ;  /* 0x0000006800447202 */ /* 0x000fca0000000f00 */
[----:B------:R-:W-:Y:S01]  /*5670*/  MOV R75, R101 ;  /* 0x00000065004b7202 */ /* 0x000fe20000000f00 */
[----:B------:R-:W-:Y:S01]  /*5680*/  HMMA.16816.F32 R20, R8, R56, RZ ;  /* 0x000000380814723c */ /* 0x000fe200000018ff */
[----:B------:R-:W-:-:S06]  /*5690*/  MOV R74, R100 ;  /* 0x00000064004a7202 */ /* 0x000fcc0000000f00 */
[----:B------:R-:W-:Y:S01]  /*56a0*/  MOV R57, R98 ;  /* 0x0000006200397202 */ /* 0x000fe20000000f00 */
[----:B------:R-:W-:Y:S01]  /*56b0*/  HMMA.16816.F32 R16, R8, R58, RZ ;  /* 0x0000003a0810723c */ /* 0x000fe200000018ff */
[----:B------:R3:W-:Y:S01]  /*56c0*/  MUFU.EX2 R58, R3 ;  /* 0x00000003003a7308 */ /* 0x0007e20000000800 */
[----:B------:R-:W-:-:S05]  /*56d0*/  MOV R56, R97 ;  /* 0x0000006100387202 */ /* 0x000fca0000000f00 */
[----:B------:R-:W-:Y:S01]  /*56e0*/  IMAD.MOV.U32 R59, RZ, RZ, R96 ;  /* 0x000000ffff3b7224 */ /* 0x000fe200078e0060 */
[----:B------:R-:W-:Y:S07]  /*56f0*/  HMMA.16816.F32 R24, R8, R70, RZ ;  /* 0x000000460818723c */ /* 0x000fee00000018ff */
[----:B------:R-:W-:Y:S01]  /*5700*/  MOV R71, R103 ;  /* 0x0000006700477202 */ /* 0x000fe20000000f00 */
[----:B------:R-:W-:Y:S01]  /*5710*/  IMAD.MOV.U32 R70, RZ, RZ, R102 ;  /* 0x000000ffff467224 */ /* 0x000fe200078e0066 */
[----:B------:R-:W-:Y:S01]  /*5720*/  HMMA.16816.F32 R164, R4, R48, R28 ;  /* 0x0000003004a4723c */ /* 0x000fe2000000181c */
[----:B---3--:R-:W-:-:S07]  /*5730*/  FFMA.FTZ R3, R86, c[0x0][0x2d0], -R0 ;  /* 0x0000b40056037a23 */ /* 0x008fce0000010800 */
[C---:B-1----:R-:W-:Y:S08]  /*5740*/  HMMA.16816.F32 R100, R4.reuse, R52, R20 ;  /* 0x000000340464723c */ /* 0x042ff00000001814 */
[C---:B------:R-:W-:Y:S01]  /*5750*/  HMMA.16816.F32 R104, R4.reuse, R54, R16 ;  /* 0x000000360468723c */ /* 0x040fe20000001810 */
[----:B------:R-:W1:Y:S07]  /*5760*/  LDSM.16.MT88.4 R52, [R232+0x9800] ;  /* 0x00980000e834783b */ /* 0x000e6e0000004200 */
[----:B------:R-:W-:Y:S01]  /*5770*/  HMMA.16816.F32 R144, R4, R50, R24 ;  /* 0x000000320490723c */ /* 0x000fe20000001818 */
[----:B------:R-:W3:Y:S07]  /*5780*/  LDSM.16.MT88.4 R48, [R233+0x9000] ;  /* 0x00900000e930783b */ /* 0x000eee0000004200 */
[C---:B------:R-:W-:Y:S08]  /*5790*/  HMMA.16816.F32 R28, R8.reuse, R66, RZ ;  /* 0x00000042081c723c */ /* 0x040ff000000018ff */
[C---:B--2---:R-:W-:Y:S08]  /*57a0*/  HMMA.16816.F32 R16, R8.reuse, R40, RZ ;  /* 0x000000280810723c */ /* 0x044ff000000018ff */
[----:B------:R-:W-:Y:S01]  /*57b0*/  HMMA.16816.F32 R32, R8, R64, RZ ;  /* 0x000000400820723c */ /* 0x000fe200000018ff */
[----:B------:R2:W4:Y:S07]  /*57c0*/  MUFU.EX2 R65, R3 ;  /* 0x0000000300417308 */ /* 0x00052e0000000800 */
[C---:B------:R-:W-:Y:S01]  /*57d0*/  HMMA.16816.F32 R112, R4.reuse, R38, R28 ;  /* 0x000000260470723c */ /* 0x040fe2000000181c */
[----:B------:R-:W5:Y:S07]  /*57e0*/  LDSM.16.MT88.4 R28, [R233+0x9800] ;  /* 0x00980000e91c783b */ /* 0x000f6e0000004200 */
[----:B-1----:R-:W-:Y:S01]  /*57f0*/  HMMA.16816.F32 R132, R4, R52, R16 ;  /* 0x000000340484723c */ /* 0x002fe20000001810 */
[----:B--2---:R-:W-:-:S07]  /*5800*/  FFMA.FTZ R3, R85, c[0x0][0x2d0], -R0 ;  /* 0x0000b40055037a23 */ /* 0x004fce0000010800 */
[C---:B---3--:R-:W-:Y:S08]  /*5810*/  HMMA.16816.F32 R16, R8.reuse, R50, RZ ;  /* 0x000000320810723c */ /* 0x048ff000000018ff */
[C---:B------:R-:W-:Y:S01]  /*5820*/  HMMA.16816.F32 R24, R8.reuse, R60, RZ ;  /* 0x0000003c0818723c */ /* 0x040fe200000018ff */
[----:B------:R1:W-:Y:S07]  /*5830*/  MUFU.EX2 R60, R3 ;  /* 0x00000003003c7308 */ /* 0x0003ee0000000800 */
[----:B------:R-:W-:Y:S08]  /*5840*/  HMMA.16816.F32 R20, R8, R62, RZ ;  /* 0x0000003e0814723c */ /* 0x000ff000000018ff */
[----:B------:R-:W-:Y:S01]  /*5850*/  HMMA.16816.F32 R148, R4, R36, R32 ;  /* 0x000000240494723c */ /* 0x000fe20000001820 */
[----:B------:R-:W2:Y:S01]  /*5860*/  LDSM.16.MT88.4 R32, [R235+0x9000] ;  /* 0x00900000eb20783b */ /* 0x000ea20000004200 */
[----:B-1----:R-:W-:-:S04]  /*5870*/  FFMA.FTZ R3, R84, c[0x0][0x2d0], -R0 ;  /* 0x0000b40054037a23 */ /* 0x002fc80000010800 */
[----:B------:R1:W3:Y:S01]  /*5880*/  MUFU.EX2 R66, R3 ;  /* 0x0000000300427308 */ /* 0x0002e20000000800 */
[----:B------:R-:W-:Y:S01]  /*5890*/  MOV R37, R92 ;  /* 0x0000005c00257202 */ /* 0x000fe20000000f00 */
[C---:B-----5:R-:W-:Y:S01]  /*58a0*/  HMMA.16816.F32 R120, R4.reuse, R30, R16 ;  /* 0x0000001e0478723c */ /* 0x060fe20000001810 */
[----:B------:R-:W5:Y:S07]  /*58b0*/  LDSM.16.MT88.4 R16, [R234+0x9000] ;  /* 0x00900000ea10783b */ /* 0x000f6e0000004200 */
[----:B------:R-:W-:Y:S01]  /*58c0*/  HMMA.16816.F32 R136, R4, R44, R24 ;  /* 0x0000002c0488723c */ /* 0x000fe20000001818 */
[----:B-1----:R-:W-:-:S07]  /*58d0*/  FFMA.FTZ R3, R83, c[0x0][0x2d0], -R2 ;  /* 0x0000b40053037a23 */ /* 0x002fce0000010802 */
[----:B------:R-:W-:Y:S01]  /*58e0*/  HMMA.16816.F32 R116, R4, R46, R20 ;  /* 0x0000002e0474723c */ /* 0x000fe20000001814 */
[----:B------:R1:W-:Y:S07]  /*58f0*/  MUFU.EX2 R78, R3 ;  /* 0x00000003004e7308 */ /* 0x0003ee0000000800 */
[C---:B------:R-:W-:Y:S08]  /*5900*/  HMMA.16816.F32 R24, R8.reuse, R42, RZ ;  /* 0x0000002a0818723c */ /* 0x040ff000000018ff */
[----:B------:R-:W-:Y:S01]  /*5910*/  HMMA.16816.F32 R20, R8, R48, RZ ;  /* 0x000000300814723c */ /* 0x000fe200000018ff */
[----:B-1----:R-:W-:-:S04]  /*5920*/  FFMA.FTZ R3, R81, c[0x0][0x2d0], -R2 ;  /* 0x0000b40051037a23 */ /* 0x002fc80000010802 */
[----:B------:R1:W1:Y:S11]  /*5930*/  MUFU.EX2 R64, R3 ;  /* 0x0000000300407308 */ /* 0x0002760000000800 */
[----:B------:R-:W-:Y:S01]  /*5940*/  HMMA.16816.F32 R128, R4, R54, R24 ;  /* 0x000000360480723c */ /* 0x000fe20000001818 */
[----:B-1----:R-:W-:-:S07]  /*5950*/  FFMA.FTZ R3, R82, c[0x0][0x2d0], -R2 ;  /* 0x0000b40052037a23 */ /* 0x002fce0000010802 */
[----:B------:R-:W-:Y:S01]  /*5960*/  HMMA.16816.F32 R124, R4, R28, R20 ;  /* 0x0000001c047c723c */ /* 0x000fe20000001814 */
[----:B------:R-:W1:Y:S01]  /*5970*/  LDSM.16.MT88.4 R28, [R235+0x9800] ;  /* 0x00980000eb1c783b */ /* 0x000e620000004200 */
[----:B------:R3:W-:Y:S06]  /*5980*/  MUFU.EX2 R61, R3 ;  /* 0x00000003003d7308 */ /* 0x0007ec0000000800 */
[C---:B--2---:R-:W-:Y:S08]  /*5990*/  HMMA.16816.F32 R24, R8.reuse, R32, RZ ;  /* 0x000000200818723c */ /* 0x044ff000000018ff */
[----:B------:R-:W-:Y:S01]  /*59a0*/  HMMA.16816.F32 R20, R8, R34, RZ ;  /* 0x000000220814723c */ /* 0x000fe200000018ff */
[----:B---3--:R-:W-:-:S04]  /*59b0*/  FFMA.FTZ R3, R80, c[0x0][0x2d0], -R2 ;  /* 0x0000b40050037a23 */ /* 0x008fc80000010802 */
[----:B------:R2:W3:Y:S03]  /*59c0*/  MUFU.EX2 R67, R3 ;  /* 0x0000000300437308 */ /* 0x0004e60000000800 */
[C---:B-----5:R-:W-:Y:S08]  /*59d0*/  HMMA.16816.F32 R32, R8.reuse, R16, RZ ;  /* 0x000000100820723c */ /* 0x060ff000000018ff */
[----:B------:R-:W-:Y:S01]  /*59e0*/  HMMA.16816.F32 R8, R8, R18, RZ ;  /* 0x000000120808723c */ /* 0x000fe200000018ff */
[----:B------:R-:W5:Y:S01]  /*59f0*/  LDSM.16.MT88.4 R16, [R234+0x9800] ;  /* 0x00980000ea10783b */ /* 0x000f620000004200 */
[----:B--2---:R-:W-:-:S06]  /*5a00*/  FFMA.FTZ R3, R221, c[0x0][0x2d0], -R0 ;  /* 0x0000b400dd037a23 */ /* 0x004fcc0000010800 */
[C---:B-1----:R-:W-:Y:S08]  /*5a10*/  HMMA.16816.F32 R108, R4.reuse, R28, R24 ;  /* 0x0000001c046c723c */ /* 0x042ff00000001818 */
[C---:B------:R-:W-:Y:S08]  /*5a20*/  HMMA.16816.F32 R96, R4.reuse, R30, R20 ;  /* 0x0000001e0460723c */ /* 0x040ff00000001814 */
[C---:B-----5:R-:W-:Y:S08]  /*5a30*/  HMMA.16816.F32 R92, R4.reuse, R16, R32 ;  /* 0x00000010045c723c */ /* 0x060ff00000001820 */
[----:B------:R-:W-:Y:S01]  /*5a40*/  HMMA.16816.F32 R16, R4, R18, R8 ;  /* 0x000000120410723c */ /* 0x000fe20000001808 */
[----:B------:R-:W1:Y:S06]  /*5a50*/  LDSM.16.MT88.4 R8, [R232+0x1000] ;  /* 0x00100000e808783b */ /* 0x000e6c0000004200 */
[----:B----4-:R-:W-:-:S02]  /*5a60*/  F2FP.PACK_AB R4, R65, R58 ;  /* 0x0000003a4104723e */ /* 0x010fc400000000ff */
[----:B------:R-:W-:Y:S02]  /*5a70*/  F2FP.PACK_AB R6, R66, R60 ;  /* 0x0000003c4206723e */ /* 0x000fe400000000ff */
[----:B------:R-:W-:Y:S02]  /*5a80*/  F2FP.PACK_AB R5, R64, R78 ;  /* 0x0000004e4005723e */ /* 0x000fe400000000ff */
[----:B---3--:R-:W-:-:S07]  /*5a90*/  F2FP.PACK_AB R7, R67, R61 ;  /* 0x0000003d4307723e */ /* 0x008fce00000000ff */
        /* <DEDUP_REMOVED lines=8> */
[----:B------:R-:W-:Y:S01]  /*5b20*/  IMAD.MOV.U32 R215, RZ, RZ, R76 ;  /* 0x000000ffffd77224 */ /* 0x000fe200078e004c */
[----:B------:R-:W-:Y:S01]  /*5b30*/  HMMA.16816.F32 R48, R4, R10, R204 ;  /* 0x0000000a0430723c */ /* 0x000fe200000018cc */
[----:B------:R-:W1:Y:S01]  /*5b40*/  LDSM.16.MT88.4 R8, [R235+0x1000] ;  /* 0x00100000eb08783b */ /* 0x000e620000004200 */
[----:B------:R-:W-:-:S02]  /*5b50*/  MOV R214, R77 ;  /* 0x0000004d00d67202 */ /* 0x000fc40000000f00 */
[----:B------:R-:W-:Y:S02]  /*5b60*/  MOV R212, R37 ;  /* 0x0000002500d47202 */ /* 0x000fe40000000f00 */
[----:B------:R-:W-:Y:S01]  /*5b70*/  MOV R213, R70 ;  /* 0x0000004600d57202 */ /* 0x000fe20000000f00 */
[----:B------:R-:W-:Y:S01]  /*5b80*/  IMAD.MOV.U32 R206, RZ, RZ, R68 ;  /* 0x000000ffffce7224 */ /* 0x000fe200078e0044 */
[----:B------:R-:W-:Y:S01]  /*5b90*/  MOV R207, R71 ;  /* 0x0000004700cf7202 */ /* 0x000fe20000000f00 */
[C---:B-1----:R-:W-:Y:S07]  /*5ba0*/  HMMA.16816.F32 R80, R4.reuse, R8, R200 ;  /* 0x000000080450723c */ /* 0x042fee00000018c8 */
[----:B------:R-:W-:Y:S01]  /*5bb0*/  MOV R201, R66 ;  /* 0x0000004200c97202 */ /* 0x000fe20000000f00 */
[C---:B------:R-:W-:Y:S01]  /*5bc0*/  HMMA.16816.F32 R44, R4.reuse, R10, R184 ;  /* 0x0000000a042c723c */ /* 0x040fe200000018b8 */
[----:B------:R-:W1:Y:S01]  /*5bd0*/  LDSM.16.MT88.4 R8, [R234+0x1000] ;  /* 0x00100000ea08783b */ /* 0x000e620000004200 */
[----:B------:R-:W-:Y:S01]  /*5be0*/  IMAD.MOV.U32 R200, RZ, RZ, R67 ;  /* 0x000000ffffc87224 */ /* 0x000fe200078e0043 */
[----:B------:R-:W-:Y:S01]  /*5bf0*/  MOV R202, R61 ;  /* 0x0000003d00ca7202 */ /* 0x000fe20000000f00 */
[----:B------:R-:W-:Y:S01]  /*5c00*/  IMAD.MOV.U32 R203, RZ, RZ, R60 ;  /* 0x000000ffffcb7224 */ /* 0x000fe200078e003c */
[----:B------:R2:W-:Y:S02]  /*5c10*/  MUFU.EX2 R186, R3 ;  /* 0x0000000300ba7308 */ /* 0x0005e40000000800 */
[----:B------:R-:W-:Y:S01]  /*5c20*/  MOV R184, R79 ;  /* 0x0000004f00b87202 */ /* 0x000fe20000000f00 */
[----:B--2---:R-:W-:Y:S01]  /*5c30*/  FFMA.FTZ R3, R220, c[0x0][0x2d0], -R0 ;  /* 0x0000b400dc037a23 */ /* 0x004fe20000010800 */
[C---:B-1----:R-:W-:Y:S07]  /*5c40*/  HMMA.16816.F32 R76, R4.reuse, R8, R196 ;  /* 0x00000008044c723c */ /* 0x042fee00000018c4 */
[----:B------:R-:W-:Y:S01]  /*5c50*/  MOV R196, R74 ;  /* 0x0000004a00c47202 */ /* 0x000fe20000000f00 */
[----:B------:R-:W-:Y:S01]  /*5c60*/  HMMA.16816.F32 R40, R4, R10, R180 ;  /* 0x0000000a0428723c */ /* 0x000fe200000018b4 */
[----:B------:R-:W1:Y:S01]  /*5c70*/  LDSM.16.MT88.4 R8, [R232+0x4000] ;  /* 0x00400000e808783b */ /* 0x000e620000004200 */
[----:B------:R-:W-:Y:S01]  /*5c80*/  MOV R199, R59 ;  /* 0x0000003b00c77202 */ /* 0x000fe20000000f00 */
[----:B------:R-:W-:Y:S01]  /*5c90*/  IMAD.MOV.U32 R198, RZ, RZ, R56 ;  /* 0x000000ffffc67224 */ /* 0x000fe200078e0038 */
[----:B------:R-:W-:-:S03]  /*5ca0*/  MOV R197, R57 ;  /* 0x0000003900c57202 */ /* 0x000fc60000000f00 */
[----:B------:R-:W-:Y:S01]  /*5cb0*/  IMAD.MOV.U32 R183, RZ, RZ, R75 ;  /* 0x000000ffffb77224 */ /* 0x000fe200078e004b */
[----:B------:R-:W-:Y:S01]  /*5cc0*/  MOV R181, R72 ;  /* 0x0000004800b57202 */ /* 0x000fe20000000f00 */
[----:B------:R-:W-:Y:S01]  /*5cd0*/  IMAD.MOV.U32 R180, RZ, RZ, R73 ;  /* 0x000000ffffb47224 */ /* 0x000fe200078e0049 */
[----:B------:R-:W-:Y:S02]  /*5ce0*/  MOV R182, R69 ;  /* 0x0000004500b67202 */ /* 0x000fe40000000f00 */
[----:B------:R-:W-:Y:S02]  /*5cf0*/  MOV R221, R181 ;  /* 0x000000b500dd7202 */ /* 0x000fe40000000f00 */
[----:B------:R-:W-:Y:S01]  /*5d00*/  MOV R220, R180 ;  /* 0x000000b400dc7202 */ /* 0x000fe20000000f00 */
[C---:B-1----:R-:W-:Y:S01]  /*5d10*/  HMMA.16816.F32 R72, R4.reuse, R8, R192 ;  /* 0x000000080448723c */ /* 0x042fe200000018c0 */
[----:B------:R1:W2:Y:S07]  /*5d20*/  MUFU.EX2 R194, R3 ;  /* 0x0000000300c27308 */ /* 0x0002ae0000000800 */
[----:B------:R-:W-:Y:S01]  /*5d30*/  HMMA.16816.F32 R36, R4, R10, R176 ;  /* 0x0000000a0424723c */ /* 0x000fe200000018b0 */
[----:B------:R-:W3:Y:S01]  /*5d40*/  LDSM.16.MT88.4 R8, [R233+0x4000] ;  /* 0x00400000e908783b */ /* 0x000ee20000004200 */
[----:B-1----:R-:W-:-:S02]  /*5d50*/  FFMA.FTZ R3, R219, c[0x0][0x2d0], -R0 ;  /* 0x0000b400db037a23 */ /* 0x002fc40000010800 */
[----:B------:R-:W-:Y:S02]  /*5d60*/  IMAD.MOV.U32 R219, RZ, RZ, R182 ;  /* 0x000000ffffdb7224 */ /* 0x000fe400078e00b6 */
[----:B------:R1:W-:Y:S02]  /*5d70*/  MUFU.EX2 R185, R3 ;  /* 0x0000000300b97308 */ /* 0x0003e40000000800 */
[----:B-1----:R-:W-:Y:S01]  /*5d80*/  FFMA.FTZ R3, R218, c[0x0][0x2d0], -R0 ;  /* 0x0000b400da037a23 */ /* 0x002fe20000010800 */
[----:B------:R-:W-:-:S05]  /*5d90*/  MOV R218, R183 ;  /* 0x000000b700da7202 */ /* 0x000fca0000000f00 */
[----:B------:R1:W4:Y:S01]  /*5da0*/  MUFU.EX2 R204, R3 ;  /* 0x0000000300cc7308 */ /* 0x0003220000000800 */
[C---:B---3--:R-:W-:Y:S08]  /*5db0*/  HMMA.16816.F32 R68, R4.reuse, R8, R188 ;  /* 0x000000080444723c */ /* 0x048ff000000018bc */
[----:B------:R-:W-:Y:S01]  /*5dc0*/  HMMA.16816.F32 R32, R4, R10, R156 ;  /* 0x0000000a0420723c */ /* 0x000fe2000000189c */
[----:B------:R-:W3:Y:S01]  /*5dd0*/  LDSM.16.MT88.4 R8, [R235+0x4000] ;  /* 0x00400000eb08783b */ /* 0x000ee20000004200 */
[----:B-1----:R-:W-:Y:S01]  /*5de0*/  FFMA.FTZ R3, R217, c[0x0][0x2d0], -R2 ;  /* 0x0000b400d9037a23 */ /* 0x002fe20000010802 */
[----:B------:R-:W-:-:S03]  /*5df0*/  MOV R217, R196 ;  /* 0x000000c400d97202 */ /* 0x000fc60000000f00 */
[----:B------:R1:W-:Y:S02]  /*5e00*/  MUFU.EX2 R195, R3 ;  /* 0x0000000300c37308 */ /* 0x0003e40000000800 */
[----:B-1----:R-:W-:Y:S02]  /*5e10*/  FFMA.FTZ R3, R175, c[0x0][0x2d0], -R2 ;  /* 0x0000b400af037a23 */ /* 0x002fe40000010802 */
[----:B------:R-:W-:-:S04]  /*5e20*/  IMAD.MOV.U32 R175, RZ, RZ, R197 ;  /* 0x000000ffffaf7224 */ /* 0x000fc800078e00c5 */
[----:B------:R1:W5:Y:S01]  /*5e30*/  MUFU.EX2 R193, R3 ;  /* 0x0000000300c17308 */ /* 0x0003620000000800 */
[----:B---3--:R-:W-:Y:S01]  /*5e40*/  HMMA.16816.F32 R64, R4, R8, R168 ;  /* 0x000000080440723c */ /* 0x008fe200000018a8 */
[----:B-1----:R-:W-:Y:S01]  /*5e50*/  FFMA.FTZ R3, R216, c[0x0][0x2d0], -R2 ;  /* 0x0000b400d8037a23 */ /* 0x002fe20000010802 */
[----:B------:R-:W-:-:S05]  /*5e60*/  MOV R216, R198 ;  /* 0x000000c600d87202 */ /* 0x000fca0000000f00 */
[----:B------:R1:W-:Y:S01]  /*5e70*/  MUFU.EX2 R205, R3 ;  /* 0x0000000300cd7308 */ /* 0x0003e20000000800 */
[----:B------:R-:W-:Y:S01]  /*5e80*/  HMMA.16816.F32 R28, R4, R10, R152 ;  /* 0x0000000a041c723c */ /* 0x000fe20000001898 */
[----:B------:R-:W3:Y:S01]  /*5e90*/  LDSM.16.MT88.4 R8, [R234+0x4000] ;  /* 0x00400000ea08783b */ /* 0x000ee20000004200 */
[----:B-1----:R-:W-:Y:S01]  /*5ea0*/  FFMA.FTZ R3, R174, c[0x0][0x2d0], -R2 ;  /* 0x0000b400ae037a23 */ /* 0x002fe20000010802 */
[----:B------:R-:W-:-:S04]  /*5eb0*/  MOV R174, R199 ;  /* 0x000000c700ae7202 */ /* 0x000fc80000000f00 */
[----:B------:R1:W1:Y:S02]  /*5ec0*/  MUFU.EX2 R187, R3 ;  /* 0x0000000300bb7308 */ /* 0x0002640000000800 */
[----:B-1----:R-:W-:Y:S01]  /*5ed0*/  IMAD.MOV.U32 R3, RZ, RZ, R184 ;  /* 0x000000ffff037224 */ /* 0x002fe200078e00b8 */
        /* <DEDUP_REMOVED lines=27> */
[----:B--2---:R-:W-:-:S02]  /*6090*/  F2FP.PACK_AB R4, R194, R186 ;  /* 0x000000bac204723e */ /* 0x004fc400000000ff */
[----:B----4-:R-:W-:Y:S02]  /*60a0*/  F2FP.PACK_AB R6, R204, R185 ;  /* 0x000000b9cc06723e */ /* 0x010fe400000000ff */
[----:B-----5:R-:W-:Y:S02]  /*60b0*/  F2FP.PACK_AB R5, R193, R195 ;  /* 0x000000c3c105723e */ /* 0x020fe400000000ff */
[----:B------:R-:W-:-:S07]  /*60c0*/  F2FP.PACK_AB R7, R187, R205 ;  /* 0x000000cdbb07723e */ /* 0x000fce00000000ff */
        /* <DEDUP_REMOVED lines=10> */
[----:B------:R-:W-:Y:S02]  /*6170*/  MOV R52, R211 ;  /* 0x000000d300347202 */ /* 0x000fe40000000f00 */
[----:B-1----:R-:W-:Y:S07]  /*6180*/  HMMA.16816.F32 R208, R4, R8, R84 ;  /* 0x0000000804d0723c */ /* 0x002fee0000001854 */
[----:B------:R-:W-:Y:S01]  /*6190*/  IMAD.MOV.U32 R84, RZ, RZ, R200 ;  /* 0x000000ffff547224 */ /* 0x000fe200078e00c8 */
[----:B------:R-:W-:Y:S01]  /*61a0*/  MOV R85, R201 ;  /* 0x000000c900557202 */ /* 0x000fe20000000f00 */
[----:B------:R-:W-:Y:S01]  /*61b0*/  IMAD.MOV.U32 R87, RZ, RZ, R203 ;  /* 0x000000ffff577224 */ /* 0x000fe200078e00cb */
[----:B------:R-:W-:-:S02]  /*61c0*/  MOV R86, R202 ;  /* 0x000000ca00567202 */ /* 0x000fc40000000f00 */
[C---:B------:R-:W-:Y:S01]  /*61d0*/  HMMA.16816.F32 R200, R4.reuse, R10, R48 ;  /* 0x0000000a04c8723c */ /* 0x040fe20000001830 */
[----:B------:R-:W1:Y:S06]  /*61e0*/  LDSM.16.MT88.4 R8, [R235+0x1800] ;  /* 0x00180000eb08783b */ /* 0x000e6c0000004200 */
        /* <DEDUP_REMOVED lines=9> */
[----:B------:R-:W-:Y:S01]  /*6280*/  MOV R80, R91 ;  /* 0x0000005b00507202 */ /* 0x000fe20000000f00 */
[----:B------:R-:W-:-:S04]  /*6290*/  IMAD.MOV.U32 R81, RZ, RZ, R90 ;  /* 0x000000ffff517224 */ /* 0x000fc800078e005a */
        /* <DEDUP_REMOVED lines=17> */
[----:B------:R-:W-:Y:S01]  /*63b0*/  MOV R48, R49 ;  /* 0x0000003100307202 */ /* 0x000fe20000000f00 */
[----:B------:R-:W-:Y:S01]  /*63c0*/  IMAD.MOV.U32 R25, RZ, RZ, R175 ;  /* 0x000000ffff197224 */ /* 0x000fe200078e00af */
        /* <DEDUP_REMOVED lines=14> */
[----:B------:R-:W-:Y:S01]  /*64b0*/  IMAD.MOV.U32 R103, RZ, RZ, R80 ;  /* 0x000000ffff677224 */ /* 0x000fe200078e0050 */
        /* <DEDUP_REMOVED lines=9> */
[C---:B-1----:R-:W-:Y:S07]  /*6550*/  HMMA.16816.F32 R84, R4.reuse, R8, R148 ;  /* 0x000000080454723c */ /* 0x042fee0000001894 */
[----:B------:R-:W-:Y:S01]  /*6560*/  MOV R151, R52 ;  /* 0x0000003400977202 */ /* 0x000fe20000000f00 */
[----:B------:R-:W-:Y:S01]  /*6570*/  HMMA.16816.F32 R76, R4, R10, R112 ;  /* 0x0000000a044c723c */ /* 0x000fe20000001870 */
[----:B------:R-:W1:Y:S01]  /*6580*/  LDSM.16.MT88.4 R8, [R234+0x7800] ;  /* 0x00780000ea08783b */ /* 0x000e620000004200 */
[----:B------:R-:W-:Y:S01]  /*6590*/  IMAD.MOV.U32 R150, RZ, RZ, R53 ;  /* 0x000000ffff967224 */ /* 0x000fe200078e0035 */
[----:B------:R-:W-:-:S02]  /*65a0*/  MOV R149, R54 ;  /* 0x0000003600957202 */ /* 0x000fc40000000f00 */
[----:B------:R-:W-:Y:S02]  /*65b0*/  MOV R148, R55 ;  /* 0x0000003700947202 */ /* 0x000fe40000000f00 */
[----:B------:R-:W-:Y:S01]  /*65c0*/  IMAD.MOV.U32 R115, RZ, RZ, R3 ;  /* 0x000000ffff737224 */ /* 0x000fe200078e0003 */
[----:B------:R-:W-:Y:S01]  /*65d0*/  MOV R113, R217 ;  /* 0x000000d900717202 */ /* 0x000fe20000000f00 */
[--C-:B------:R-:W-:Y:S01]  /*65e0*/  FFMA.FTZ R3, R237, c[0x0][0x2d0], -R0.reuse ;  /* 0x0000b400ed037a23 */ /* 0x100fe20000010800 */
[----:B------:R-:W-:Y:S01]  /*65f0*/  MOV R112, R218 ;  /* 0x000000da00707202 */ /* 0x000fe20000000f00 */
[----:B------:R-:W-:Y:S01]  /*6600*/  IMAD.MOV.U32 R218, RZ, RZ, R219 ;  /* 0x000000ffffda7224 */ /* 0x000fe200078e00db */
[----:B------:R-:W-:Y:S01]  /*6610*/  MOV R114, R174 ;  /* 0x000000ae00727202 */ /* 0x000fe20000000f00 */
[----:B------:R2:W-:Y:S02]  /*6620*/  MUFU.EX2 R217, R3 ;  /* 0x0000000300d97308 */ /* 0x0005e40000000800 */
[----:B--2---:R-:W-:-:S06]  /*6630*/  FFMA.FTZ R3, R236, c[0x0][0x2d0], -R0 ;  /* 0x0000b400ec037a23 */ /* 0x004fcc0000010800 */
[----:B------:R2:W-:Y:S01]  /*6640*/  MUFU.EX2 R219, R3 ;  /* 0x0000000300db7308 */ /* 0x0005e20000000800 */
[C---:B-1----:R-:W-:Y:S07]  /*6650*/  HMMA.16816.F32 R68, R4.reuse, R8, R144 ;  /* 0x000000080444723c */ /* 0x042fee0000001890 */
[----:B------:R-:W-:Y:S01]  /*6660*/  MOV R146, R220 ;  /* 0x000000dc00927202 */ /* 0x000fe20000000f00 */
[----:B------:R-:W-:Y:S01]  /*6670*/  HMMA.16816.F32 R56, R4, R10, R116 ;  /* 0x0000000a0438723c */ /* 0x000fe20000001874 */
[----:B------:R-:W1:Y:S01]  /*6680*/  LDSM.16.MT88.4 R8, [R232+0xa800] ;  /* 0x00a80000e808783b */ /* 0x000e620000004200 */
[----:B--2---:R-:W-:Y:S01]  /*6690*/  FFMA.FTZ R3, R227, c[0x0][0x2d0], -R0 ;  /* 0x0000b400e3037a23 */ /* 0x004fe20000010800 */
[----:B------:R-:W-:-:S03]  /*66a0*/  MOV R147, R221 ;  /* 0x000000dd00937202 */ /* 0x000fc60000000f00 */
[----:B------:R2:W-:Y:S02]  /*66b0*/  MUFU.EX2 R220, R3 ;  /* 0x0000000300dc7308 */ /* 0x0005e40000000800 */
[----:B--2---:R-:W-:-:S06]  /*66c0*/  FFMA.FTZ R3, R226, c[0x0][0x2d0], -R0 ;  /* 0x0000b400e2037a23 */ /* 0x004fcc0000010800 */
[----:B------:R2:W3:Y:S01]  /*66d0*/  MUFU.EX2 R221, R3 ;  /* 0x0000000300dd7308 */ /* 0x0004e20000000800 */
[----:B-1----:R-:W-:Y:S01]  /*66e0*/  HMMA.16816.F32 R44, R4, R8, R140 ;  /* 0x00000008042c723c */ /* 0x002fe2000000188c */
[----:B--2---:R-:W-:-:S06]  /*66f0*/  FFMA.FTZ R3, R225, c[0x0][0x2d0], -R2 ;  /* 0x0000b400e1037a23 */ /* 0x004fcc0000010802 */
[----:B------:R1:W-:Y:S01]  /*6700*/  MUFU.EX2 R174, R3 ;  /* 0x0000000300ae7308 */ /* 0x0003e20000000800 */
[----:B------:R-:W-:Y:S01]  /*6710*/  HMMA.16816.F32 R32, R4, R10, R132 ;  /* 0x0000000a0420723c */ /* 0x000fe20000001884 */
[----:B------:R-:W2:Y:S01]  /*6720*/  LDSM.16.MT88.4 R8, [R233+0xa800] ;  /* 0x00a80000e908783b */ /* 0x000ea20000004200 */
[----:B-1----:R-:W-:-:S05]  /*6730*/  FFMA.FTZ R3, R222, c[0x0][0x2d0], -R2 ;  /* 0x0000b400de037a23 */ /* 0x002fca0000010802 */
[----:B------:R1:W-:Y:S02]  /*6740*/  MUFU.EX2 R216, R3 ;  /* 0x0000000300d87308 */ /* 0x0003e40000000800 */
[--C-:B-1----:R-:W-:Y:S01]  /*6750*/  FFMA.FTZ R3, R224, c[0x0][0x2d0], -R2.reuse ;  /* 0x0000b400e0037a23 */ /* 0x102fe20000010802 */
[C---:B--2---:R-:W-:Y:S08]  /*6760*/  HMMA.16816.F32 R80, R4.reuse, R8, R136 ;  /* 0x000000080450723c */ /* 0x044ff00000001888 */
[C---:B------:R-:W-:Y:S01]  /*6770*/  HMMA.16816.F32 R72, R4.reuse, R10, R128 ;  /* 0x0000000a0448723c */ /* 0x040fe20000001880 */
[----:B------:R-:W1:Y:S07]  /*6780*/  LDSM.16.MT88.4 R8, [R235+0xa800] ;  /* 0x00a80000eb08783b */ /* 0x000e6e0000004200 */
        /* <DEDUP_REMOVED lines=9> */
[----:B------:R-:W-:-:S02]  /*6820*/  FADD.FTZ R5, R112, R172 ;  /* 0x000000ac70057221 */ /* 0x000fc40000010000 */
[----:B------:R3:W4:Y:S01]  /*6830*/  MUFU.EX2 R175, R4 ;  /* 0x0000000400af7308 */ /* 0x0007220000000800 */
[----:B------:R-:W-:Y:S01]  /*6840*/  IMAD.MOV.U32 R112, RZ, RZ, R114 ;  /* 0x000000ffff707224 */ /* 0x000fe200078e0072 */
[----:B------:R-:W-:Y:S01]  /*6850*/  MOV R114, R148 ;  /* 0x0000009400727202 */ /* 0x000fe20000000f00 */
[----:B------:R-:W-:Y:S01]  /*6860*/  FADD.FTZ R25, R25, R5 ;  /* 0x0000000519197221 */ /* 0x000fe20000010000 */
[----:B------:R-:W-:Y:S01]  /*6870*/  MOV R148, R150 ;  /* 0x0000009600947202 */ /* 0x000fe20000000f00 */
[----:B------:R-:W-:Y:S01]  /*6880*/  IMAD.MOV.U32 R150, RZ, RZ, R104 ;  /* 0x000000ffff967224 */ /* 0x000fe200078e0068 */
[----:B------:R-:W-:Y:S02]  /*6890*/  MOV R104, R106 ;  /* 0x0000006a00687202 */ /* 0x000fe40000000f00 */
[----:B------:R-:W-:Y:S01]  /*68a0*/  MOV R106, R100 ;  /* 0x00000064006a7202 */ /* 0x000fe20000000f00 */
[----:B------:R-:W-:Y:S01]  /*68b0*/  IMAD.MOV.U32 R100, RZ, RZ, R102 ;  /* 0x000000ffff647224 */ /* 0x000fe200078e0066 */
[----:B------:R-:W-:Y:S01]  /*68c0*/  MOV R102, R20 ;  /* 0x0000001400667202 */ /* 0x000fe20000000f00 */
[----:B------:R-:W-:Y:S01]  /*68d0*/  IMAD.MOV.U32 R137, RZ, RZ, R150 ;  /* 0x000000ffff897224 */ /* 0x000fe200078e0096 */
[----:B------:R-:W-:Y:S01]  /*68e0*/  MOV R20, R22 ;  /* 0x0000001600147202 */ /* 0x000fe20000000f00 */
[----:B------:R-:W-:Y:S01]  /*68f0*/  IMAD.MOV.U32 R22, RZ, RZ, R26 ;  /* 0x000000ffff167224 */ /* 0x000fe200078e001a */
[----:B------:R-:W-:Y:S01]  /*6900*/  MOV R226, R102 ;  /* 0x0000006600e27202 */ /* 0x000fe20000000f00 */
[----:B------:R-:W-:Y:S01]  /*6910*/  IMAD.MOV.U32 R223, RZ, RZ, R100 ;  /* 0x000000ffffdf7224 */ /* 0x000fe200078e0064 */
[----:B------:R-:W-:Y:S01]  /*6920*/  MOV R236, R20 ;  /* 0x0000001400ec7202 */ /* 0x000fe20000000f00 */
[----:B---3--:R-:W-:Y:S01]  /*6930*/  FADD.FTZ R4, R147, R146 ;  /* 0x0000009293047221 */ /* 0x008fe20000010000 */
[----:B----4-:R-:W-:Y:S01]  /*6940*/  F2FP.PACK_AB R5, R175, R174 ;  /* 0x000000aeaf05723e */ /* 0x010fe200000000ff */
[----:B------:R-:W-:Y:S01]  /*6950*/  IMAD.MOV.U32 R224, RZ, RZ, R22 ;  /* 0x000000ffffe07224 */ /* 0x000fe200078e0016 */
[----:B------:R-:W-:Y:S01]  /*6960*/  MOV R139, R148 ;  /* 0x00000094008b7202 */ /* 0x000fe20000000f00 */
[----:B------:R-:W-:Y:S01]  /*6970*/  FADD.FTZ R4, R218, R4 ;  /* 0x00000004da047221 */ /* 0x000fe20000010000 */
[----:B------:R-:W-:Y:S01]  /*6980*/  MOV R130, R104 ;  /* 0x0000006800827202 */ /* 0x000fe20000000f00 */
[----:B------:R3:W4:Y:S01]  /*6990*/  MUFU.EX2 R218, R3 ;  /* 0x0000000300da7308 */ /* 0x0007220000000800 */
[----:B------:R-:W-:Y:S01]  /*69a0*/  MOV R128, R106 ;  /* 0x0000006a00807202 */ /* 0x000fe20000000f00 */
[----:B------:R-:W-:Y:S01]  /*69b0*/  IMAD.MOV.U32 R147, RZ, RZ, R112 ;  /* 0x000000ffff937224 */ /* 0x000fe200078e0070 */
[----:B------:R-:W-:-:S02]  /*69c0*/  MOV R26, R212 ;  /* 0x000000d4001a7202 */ /* 0x000fc40000000f00 */
[----:B------:R-:W-:Y:S01]  /*69d0*/  MOV R212, R13 ;  /* 0x0000000d00d47202 */ /* 0x000fe20000000f00 */
[----:B------:R-:W-:Y:S01]  /*69e0*/  FFMA.FTZ R13, R244, c[0x0][0x2d0], -R0 ;  /* 0x0000b400f40d7a23 */ /* 0x000fe20000010800 */
[----:B------:R-:W-:Y:S02]  /*69f0*/  MOV R145, R114 ;  /* 0x0000007200917202 */ /* 0x000fe40000000f00 */
[----:B------:R-:W-:Y:S02]  /*6a00*/  MOV R131, R212 ;  /* 0x000000d400837202 */ /* 0x000fe40000000f00 */
[----:B------:R-:W-:Y:S01]  /*6a10*/  MOV R244, R26 ;  /* 0x0000001a00f47202 */ /* 0x000fe20000000f00 */
[----:B---3--:R-:W-:Y:S01]  /*6a20*/  FADD.FTZ R3, R113, R4 ;  /* 0x0000000471037221 */ /* 0x008fe20000010000 */
[----:B------:R-:W-:Y:S01]  /*6a30*/  MOV R113, R115 ;  /* 0x0000007300717202 */ /* 0x000fe20000000f00 */
[----:B------:R-:W-:Y:S01]  /*6a40*/  IMAD.MOV.U32 R115, RZ, RZ, R149 ;  /* 0x000000ffff737224 */ /* 0x000fe200078e0095 */
[----:B------:R-:W-:Y:S01]  /*6a50*/  MOV R149, R151 ;  /* 0x0000009700957202 */ /* 0x000fe20000000f00 */
[----:B------:R-:W-:Y:S01]  /*6a60*/  FADD.FTZ R24, R24, R3 ;  /* 0x0000000318187221 */ /* 0x000fe20000010000 */
        /* <DEDUP_REMOVED lines=11> */
[--C-:B------:R-:W-:Y:S01]  /*6b20*/  FFMA.FTZ R14, R247, c[0x0][0x2d0], -R0.reuse ;  /* 0x0000b400f70e7a23 */ /* 0x100fe20000010800 */
[----:B------:R-:W-:Y:S01]  /*6b30*/  MOV R237, R21 ;  /* 0x0000001500ed7202 */ /* 0x000fe20000000f00 */
[----:B------:R-:W-:Y:S01]  /*6b40*/  IMAD.MOV.U32 R227, RZ, RZ, R103 ;  /* 0x000000ffffe37224 */ /* 0x000fe200078e0067 */
[----:B------:R-:W-:Y:S01]  /*6b50*/  MOV R247, R23 ;  /* 0x0000001700f77202 */ /* 0x000fe20000000f00 */
[----:B------:R-:W-:Y:S01]  /*6b60*/  FFMA.FTZ R0, R238, c[0x0][0x2d0], -R0 ;  /* 0x0000b400ee007a23 */ /* 0x000fe20000010800 */
[----:B------:R-:W3:Y:S01]  /*6b70*/  LDSM.16.MT88.4 R20, [R233+0x2000] ;  /* 0x00200000e914783b */ /* 0x000ee20000004200 */
[----:B------:R-:W-:Y:S01]  /*6b80*/  F2FP.PACK_AB R4, R219, R217 ;  /* 0x000000d9db04723e */ /* 0x000fe200000000ff */
[----:B------:R-:W-:Y:S01]  /*6b90*/  IMAD.MOV.U32 R238, RZ, RZ, R27 ;  /* 0x000000ffffee7224 */ /* 0x000fe200078e001b */
[----:B----4-:R-:W-:Y:S01]  /*6ba0*/  F2FP.PACK_AB R7, R218, R216 ;  /* 0x000000d8da07723e */ /* 0x010fe200000000ff */
[----:B------:R4:W-:Y:S01]  /*6bb0*/  MUFU.EX2 R172, R0 ;  /* 0x0000000000ac7308 */ /* 0x0009e20000000800 */
[----:B------:R-:W-:-:S02]  /*6bc0*/  MOV R225, R101 ;  /* 0x0000006500e17202 */ /* 0x000fc40000000f00 */
[----:B------:R-:W-:Y:S02]  /*6bd0*/  MOV R138, R149 ;  /* 0x00000095008a7202 */ /* 0x000fe40000000f00 */
[----:B------:R-:W-:Y:S01]  /*6be0*/  MOV R136, R151 ;  /* 0x0000009700887202 */ /* 0x000fe20000000f00 */
[----:B-1----:R-:W-:Y:S01]  /*6bf0*/  HMMA.16816.F32 R176, R4, R8, R176 ;  /* 0x0000000804b0723c */ /* 0x002fe200000018b0 */
[----:B------:R-:W-:Y:S01]  /*6c00*/  MOV R222, R107 ;  /* 0x0000006b00de7202 */ /* 0x000fe20000000f00 */
[----:B------:R-:W-:Y:S01]  /*6c10*/  MUFU.EX2 R26, R14 ;  /* 0x0000000e001a7308 */ /* 0x000fe20000000800 */
[----:B------:R-:W-:Y:S02]  /*6c20*/  MOV R3, R213 ;  /* 0x000000d500037202 */ /* 0x000fe40000000f00 */
[----:B------:R-:W-:-:S03]  /*6c30*/  MOV R146, R113 ;  /* 0x0000007100927202 */ /* 0x000fc60000000f00 */
[C---:B------:R-:W-:Y:S01]  /*6c40*/  HMMA.16816.F32 R92, R4.reuse, R10, R168 ;  /* 0x0000000a045c723c */ /* 0x040fe200000018a8 */
[----:B------:R-:W1:Y:S01]  /*6c50*/  LDSM.16.MT88.4 R8, [R234+0x2000] ;  /* 0x00200000ea08783b */ /* 0x000e620000004200 */
[----:B------:R-:W5:Y:S05]  /*6c60*/  MUFU.EX2 R27, R13 ;  /* 0x0000000d001b7308 */ /* 0x000f6a0000000800 */
[----:B------:R-:W-:Y:S01]  /*6c70*/  IMAD.MOV.U32 R171, RZ, RZ, R214 ;  /* 0x000000ffffab7224 */ /* 0x000fe200078e00d6 */
[----:B--2---:R-:W-:Y:S01]  /*6c80*/  HMMA.16816.F32 R140, R4, R16, R192 ;  /* 0x00000010048c723c */ /* 0x004fe200000018c0 */
[----:B------:R-:W-:Y:S01]  /*6c90*/  MOV R170, R215 ;  /* 0x000000d700aa7202 */ /* 0x000fe20000000f00 */
[----:B------:R-:W-:Y:S01]  /*6ca0*/  IMAD.MOV.U32 R168, RZ, RZ, R247 ;  /* 0x000000ffffa87224 */ /* 0x000fe200078e00f7 */
[----:B------:R-:W-:-:S02]  /*6cb0*/  MOV R169, R224 ;  /* 0x000000e000a97202 */ /* 0x000fc40000000f00 */
[----:B------:R-:W-:Y:S01]  /*6cc0*/  MOV R224, R128 ;  /* 0x0000008000e07202 */ /* 0x000fe20000000f00 */
[----:B----4-:R-:W-:Y:S01]  /*6cd0*/  FFMA.FTZ R0, R170, c[0x0][0x2d0], -R2 ;  /* 0x0000b400aa007a23 */ /* 0x010fe20000010802 */
[----:B------:R-:W-:Y:S01]  /*6ce0*/  MOV R247, R129 ;  /* 0x0000008100f77202 */ /* 0x000fe20000000f00 */
[----:B------:R-:W-:Y:S01]  /*6cf0*/  HMMA.16816.F32 R100, R4, R18, R184 ;  /* 0x000000120464723c */ /* 0x000fe200000018b8 */
[----:B------:R-:W2:Y:S01]  /*6d00*/  LDSM.16.MT88.4 R16, [R233+0x5000] ;  /* 0x00500000e910783b */ /* 0x000ea20000004200 */
[----:B------:R-:W-:Y:S01]  /*6d10*/  IMAD.MOV.U32 R128, RZ, RZ, R139 ;  /* 0x000000ffff807224 */ /* 0x000fe200078e008b */
[----:B------:R-:W-:Y:S02]  /*6d20*/  MOV R129, R144 ;  /* 0x0000009000817202 */ /* 0x000fe40000000f00 */
[----:B------:R-:W-:-:S03]  /*6d30*/  MOV R170, R137 ;  /* 0x0000008900aa7202 */ /* 0x000fc60000000f00 */
[C---:B---3--:R-:W-:Y:S08]  /*6d40*/  HMMA.16816.F32 R132, R4.reuse, R20, R208 ;  /* 0x000000140484723c */ /* 0x048ff000000018d0 */
[C---:B------:R-:W-:Y:S01]  /*6d50*/  HMMA.16816.F32 R96, R4.reuse, R22, R200 ;  /* 0x000000160460723c */ /* 0x040fe200000018c8 */
[----:B------:R-:W3:Y:S07]  /*6d60*/  LDSM.16.MT88.4 R20, [R232+0x5000] ;  /* 0x00500000e814783b */ /* 0x000eee0000004200 */
[C---:B-1----:R-:W-:Y:S01]  /*6d70*/  HMMA.16816.F32 R148, R4.reuse, R8, R180 ;  /* 0x000000080494723c */ /* 0x042fe200000018b4 */
[----:B------:R-:W-:Y:S07]  /*6d80*/  LDSM.16.MT88.4 R180, [R232+0x2800] ;  /* 0x00280000e8b4783b */ /* 0x000fee0000004200 */
[C---:B------:R-:W-:Y:S01]  /*6d90*/  HMMA.16816.F32 R104, R4.reuse, R10, R156 ;  /* 0x0000000a0468723c */ /* 0x040fe2000000189c */
[----:B------:R-:W1:Y:S07]  /*6da0*/  LDSM.16.MT88.4 R8, [R235+0x5000] ;  /* 0x00500000eb08783b */ /* 0x000e6e0000004200 */
[C---:B--2---:R-:W-:Y:S08]  /*6db0*/  HMMA.16816.F32 R212, R4.reuse, R16, R188 ;  /* 0x0000001004d4723c */ /* 0x044ff000000018bc */
[C---:B---3--:R-:W-:Y:S08]  /*6dc0*/  HMMA.16816.F32 R156, R4.reuse, R20, R204 ;  /* 0x00000014049c723c */ /* 0x048ff000000018cc */
[C---:B------:R-:W-:Y:S01]  /*6dd0*/  HMMA.16816.F32 R108, R4.reuse, R22, R196 ;  /* 0x00000016046c723c */ /* 0x040fe200000018c4 */
[----:B------:R-:W2:Y:S07]  /*6de0*/  LDSM.16.MT88.4 R20, [R234+0x5000] ;  /* 0x00500000ea14783b */ /* 0x000eae0000004200 */
[C---:B------:R-:W-:Y:S01]  /*6df0*/  HMMA.16816.F32 R204, R4.reuse, R18, R164 ;  /* 0x0000001204cc723c */ /* 0x040fe200000018a4 */
[----:B------:R-:W3:Y:S06]  /*6e00*/  LDSM.16.MT88.4 R16, [R232+0x8000] ;  /* 0x00800000e810783b */ /* 0x000eec0000004200 */
[----:B------:R-:W-:Y:S01]  /*6e10*/  MOV R167, R244 ;  /* 0x000000f400a77202 */ /* 0x000fe20000000f00 */
[----:B-1----:R-:W-:Y:S01]  /*6e20*/  HMMA.16816.F32 R200, R4, R8, R160 ;  /* 0x0000000804c8723c */ /* 0x002fe200000018a0 */
[----:B------:R-:W-:Y:S01]  /*6e30*/  IMAD.MOV.U32 R244, RZ, RZ, R130 ;  /* 0x000000fffff47224 */ /* 0x000fe200078e0082 */
[----:B------:R-:W-:Y:S01]  /*6e40*/  MOV R130, R145 ;  /* 0x0000009100827202 */ /* 0x000fe20000000f00 */
[----:B------:R-:W-:Y:S01]  /*6e50*/  LDSM.16.MT88.4 R160, [R232+0x5800] ;  /* 0x00580000e8a0783b */ /* 0x000fe20000004200 */
[----:B------:R-:W-:-:S02]  /*6e60*/  MOV R166, R238 ;  /* 0x000000ee00a67202 */ /* 0x000fc40000000f00 */
[----:B------:R-:W-:Y:S02]  /*6e70*/  MOV R238, R136 ;  /* 0x0000008800ee7202 */ /* 0x000fe40000000f00 */
[C---:B------:R-:W-:Y:S01]  /*6e80*/  HMMA.16816.F32 R196, R4.reuse, R10, R124 ;  /* 0x0000000a04c4723c */ /* 0x040fe2000000187c */
[----:B------:R-:W1:Y:S07]  /*6e90*/  LDSM.16.MT88.4 R8, [R233+0x8000] ;  /* 0x00800000e908783b */ /* 0x000e6e0000004200 */
[C---:B--2---:R-:W-:Y:S01]  /*6ea0*/  HMMA.16816.F32 R184, R4.reuse, R20, R152 ;  /* 0x0000001404b8723c */ /* 0x044fe20000001898 */
[----:B------:R-:W-:Y:S07]  /*6eb0*/  LDSM.16.MT88.4 R152, [R234+0x2800] ;  /* 0x00280000ea98783b */ /* 0x000fee0000004200 */
        /* <DEDUP_REMOVED lines=13> */
[----:B------:R-:W3:Y:S04]  /*6f90*/  LDSM.16.MT88.4 R16, [R235+0xb000] ;  /* 0x00b00000eb10783b */ /* 0x000ee80000004200 */
[----:B------:R-:W-:Y:S03]  /*6fa0*/  LDSM.16.MT88.4 R56, [R235+0x5800] ;  /* 0x00580000eb38783b */ /* 0x000fe60000004200 */
[C---:B-1----:R-:W-:Y:S08]  /*6fb0*/  HMMA.16816.F32 R44, R4.reuse, R8, R44 ;  /* 0x00000008042c723c */ /* 0x042ff0000000182c */
[C---:B------:R-:W-:Y:S01]  /*6fc0*/  HMMA.16816.F32 R32, R4.reuse, R10, R32 ;  /* 0x0000000a0420723c */ /* 0x040fe20000001820 */
[----:B------:R-:W1:Y:S07]  /*6fd0*/  LDSM.16.MT88.4 R8, [R234+0xb000] ;  /* 0x00b00000ea08783b */ /* 0x000e6e0000004200 */
[C---:B--2---:R-:W-:Y:S01]  /*6fe0*/  HMMA.16816.F32 R36, R4.reuse, R20, R80 ;  /* 0x000000140424723c */ /* 0x044fe20000001850 */
[----:B------:R-:W-:Y:S07]  /*6ff0*/  LDSM.16.MT88.4 R80, [R233+0x8800] ;  /* 0x00880000e950783b */ /* 0x000fee0000004200 */
[C---:B------:R-:W-:Y:S01]  /*7000*/  HMMA.16816.F32 R20, R4.reuse, R22, R72 ;  /* 0x000000160414723c */ /* 0x040fe20000001848 */
[----:B------:R-:W2:Y:S07]  /*7010*/  LDSM.16.MT88.4 R72, [R232+0x8800] ;  /* 0x00880000e848783b */ /* 0x000eae0000004200 */
[C---:B---3--:R-:W-:Y:S01]  /*7020*/  HMMA.16816.F32 R208, R4.reuse, R16, R64 ;  /* 0x0000001004d0723c */ /* 0x048fe20000001840 */
[----:B------:R-:W-:Y:S07]  /*7030*/  LDSM.16.MT88.4 R64, [R234+0x5800] ;  /* 0x00580000ea40783b */ /* 0x000fee0000004200 */
[C---:B------:R-:W-:Y:S08]  /*7040*/  HMMA.16816.F32 R16, R4.reuse, R18, R52 ;  /* 0x000000120410723c */ /* 0x040ff00000001834 */
[C---:B-1----:R-:W-:Y:S07]  /*7050*/  HMMA.16816.F32 R40, R4.reuse, R8, R40 ;  /* 0x000000080428723c */ /* 0x042fee0000001828 */
[----:B------:R-:W-:Y:S01]  /*7060*/  MOV R9, R129 ;  /* 0x0000008100097202 */ /* 0x000fe20000000f00 */
[----:B------:R-:W-:Y:S01]  /*7070*/  HMMA.16816.F32 R28, R4, R10, R28 ;  /* 0x0000000a041c723c */ /* 0x000fe2000000181c */
[----:B------:R1:W-:Y:S01]  /*7080*/  MUFU.EX2 R7, R0 ;  /* 0x0000000000077308 */ /* 0x0003e20000000800 */
[----:B------:R-:W-:Y:S01]  /*7090*/  MOV R8, R130 ;  /* 0x0000008200087202 */ /* 0x000fe20000000f00 */
[----:B------:R-:W3:Y:S04]  /*70a0*/  LDL R5, [R1+0x40] ;  /* 0x0000400001057983 */ /* 0x000ee80000100800 */
[----:B------:R-:W-:-:S02]  /*70b0*/  FADD.FTZ R4, R3, R25 ;  /* 0x0000001903047221 */ /* 0x000fc40000010000 */
[----:B------:R-:W-:Y:S02]  /*70c0*/  IMAD.MOV.U32 R11, RZ, RZ, R131 ;  /* 0x000000ffff0b7224 */ /* 0x000fe400078e0083 */
[--C-:B-1----:R-:W-:Y:S01]  /*70d0*/  FFMA.FTZ R0, R171, c[0x0][0x2d0], -R2.reuse ;  /* 0x0000b400ab007a23 */ /* 0x102fe20000010802 */
[----:B-----5:R-:W-:Y:S01]  /*70e0*/  F2FP.PACK_AB R130, R172, R27 ;  /* 0x0000001bac82723e */ /* 0x020fe200000000ff */
[--C-:B------:R-:W-:Y:S01]  /*70f0*/  FFMA.FTZ R3, R250, c[0x0][0x2d0], -R2.reuse ;  /* 0x0000b400fa037a23 */ /* 0x100fe20000010802 */
[----:B------:R-:W-:Y:S01]  /*7100*/  MOV R171, R138 ;  /* 0x0000008a00ab7202 */ /* 0x000fe20000000f00 */
[----:B------:R-:W-:Y:S01]  /*7110*/  FFMA.FTZ R2, R249, c[0x0][0x2d0], -R2 ;  /* 0x0000b400f9027a23 */ /* 0x000fe20000010802 */
[----:B------:R1:W4:Y:S01]  /*7120*/  MUFU.EX2 R14, R0 ;  /* 0x00000000000e7308 */ /* 0x0003220000000800 */
[----:B------:R-:W-:Y:S01]  /*7130*/  MOV R249, R128 ;  /* 0x0000008000f97202 */ /* 0x000fe20000000f00 */
[----:B------:R-:W-:Y:S01]  /*7140*/  FADD.FTZ R4, R147, R4 ;  /* 0x0000000493047221 */ /* 0x000fe20000010000 */
[----:B------:R-:W-:Y:S01]  /*7150*/  LDSM.16.MT88.4 R136, [R233+0x2800] ;  /* 0x00280000e988783b */ /* 0x000fe20000004200 */
[----:B------:R-:W-:Y:S01]  /*7160*/  IMAD.MOV.U32 R250, RZ, RZ, R171 ;  /* 0x000000fffffa7224 */ /* 0x000fe200078e00ab */
[----:B------:R-:W-:-:S03]  /*7170*/  MOV R25, R170 ;  /* 0x000000aa00197202 */ /* 0x000fc60000000f00 */
[----:B------:R5:W-:Y:S08]  /*7180*/  MUFU.EX2 R6, R3 ;  /* 0x0000000300067308 */ /* 0x000bf00000000800 */
[----:B------:R-:W2:Y:S01]  /*7190*/  MUFU.EX2 R13, R2 ;  /* 0x00000002000d7308 */ /* 0x000ea20000000800 */
[----:B------:R-:W-:Y:S01]  /*71a0*/  F2FP.PACK_AB R128, R26, R15 ;  /* 0x0000000f1a80723e */ /* 0x000fe200000000ff */
[----:B-1----:R-:W-:Y:S01]  /*71b0*/  FADD.FTZ R0, R146, R24 ;  /* 0x0000001892007221 */ /* 0x002fe20000010000 */
[----:B----4-:R-:W-:Y:S01]  /*71c0*/  F2FP.PACK_AB R129, R14, R7 ;  /* 0x000000070e81723e */ /* 0x010fe200000000ff */
[----:B------:R-:W-:Y:S02]  /*71d0*/  LDSM.16.MT88.4 R144, [R235+0x2800] ;  /* 0x00280000eb90783b */ /* 0x000fe40000004200 */
[----:B------:R-:W-:-:S04]  /*71e0*/  FADD.FTZ R0, R166, R0 ;  /* 0x00000000a6007221 */ /* 0x000fc80000010000 */
[----:B-----5:R-:W-:Y:S01]  /*71f0*/  FADD.FTZ R3, R168, R0 ;  /* 0x00000000a8037221 */ /* 0x020fe20000010000 */
[----:B--2---:R-:W-:Y:S01]  /*7200*/  F2FP.PACK_AB R131, R13, R6 ;  /* 0x000000060d83723e */ /* 0x004fe200000000ff */
[----:B------:R-:W-:-:S04]  /*7210*/  FADD.FTZ R2, R167, R4 ;  /* 0x00000004a7027221 */ /* 0x000fc80000010000 */
[----:B------:R-:W-:Y:S02]  /*7220*/  FADD.FTZ R0, R169, R2 ;  /* 0x00000002a9007221 */ /* 0x000fe40000010000 */
[C---:B------:R-:W-:Y:S01]  /*7230*/  HMMA.16816.F32 R68, R128.reuse, R72, R112 ;  /* 0x000000488044723c */ /* 0x040fe20000001870 */
[----:B------:R-:W1:Y:S07]  /*7240*/  LDSM.16.MT88.4 R112, [R233+0xb800] ;  /* 0x00b80000e970783b */ /* 0x000e6e0000004200 */
[C---:B------:R-:W-:Y:S01]  /*7250*/  HMMA.16816.F32 R156, R128.reuse, R160, R156 ;  /* 0x000000a0809c723c */ /* 0x040fe2000000189c */
[----:B------:R-:W-:Y:S01]  /*7260*/  MOV R4, c[0x0][0x2c4] ;  /* 0x0000b10000047a02 */ /* 0x000fe20000000f00 */
[----:B------:R-:W-:Y:S06]  /*7270*/  LDSM.16.MT88.4 R168, [R233+0x5800] ;  /* 0x00580000e9a8783b */ /* 0x000fec0000004200 */
[C---:B------:R-:W-:Y:S08]  /*7280*/  HMMA.16816.F32 R160, R128.reuse, R162, R108 ;  /* 0x000000a280a0723c */ /* 0x040ff0000000186c */
[C---:B-1----:R-:W-:Y:S08]  /*7290*/  HMMA.16816.F32 R108, R128.reuse, R112, R36 ;  /* 0x00000070806c723c */ /* 0x042ff00000001824 */
[----:B------:R-:W-:Y:S01]  /*72a0*/  HMMA.16816.F32 R112, R128, R114, R20 ;  /* 0x000000728070723c */ /* 0x000fe20000001814 */
[----:B------:R-:W2:Y:S01]  /*72b0*/  LDL.LU R20, [R1+0xc] ;  /* 0x00000c0001147983 */ /* 0x000ea20000300800 */
[----:B------:R-:W-:-:S02]  /*72c0*/  FADD.FTZ R0, R11, R0 ;  /* 0x000000000b007221 */ /* 0x000fc40000010000 */
[----:B------:R-:W-:Y:S02]  /*72d0*/  FADD.FTZ R2, R8, R3 ;  /* 0x0000000308027221 */ /* 0x000fe40000010000 */
[----:B------:R-:W-:Y:S02]  /*72e0*/  FADD.FTZ R0, R9, R0 ;  /* 0x0000000009007221 */ /* 0x000fe40000010000 */
[----:B------:R-:W-:Y:S01]  /*72f0*/  FADD.FTZ R2, R249, R2 ;  /* 0x00000002f9027221 */ /* 0x000fe20000010000 */
[----:B------:R-:W-:Y:S01]  /*7300*/  ISETP.NE.AND P1, PT, R4, 0x1, PT ;  /* 0x000000010400780c */ /* 0x000fe20003f25270 */
[----:B------:R-:W-:Y:S01]  /*7310*/  FADD.FTZ R0, R250, R0 ;  /* 0x00000000fa007221 */ /* 0x000fe20000010000 */
[----:B------:R-:W-:Y:S01]  /*7320*/  MOV R24, c[0x0][0x2ac] ;  /* 0x0000ab0000187a02 */ /* 0x000fe20000000f00 */
[----:B------:R-:W-:Y:S01]  /*7330*/  FADD.FTZ R2, R25, R2 ;  /* 0x0000000219027221 */ /* 0x000fe20000010000 */
[----:B------:R-:W-:Y:S01]  /*7340*/  HMMA.16816.F32 R132, R128, R136, R132 ;  /* 0x000000888084723c */ /* 0x000fe20000001884 */
        /* <DEDUP_REMOVED lines=59> */
[C---:B----4-:R-:W-:Y:S08]  /*7700*/  HMMA.16816.F32 R84, R128.reuse, R88, R84 ;  /* 0x000000588054723c */ /* 0x050ff00000001854 */
[C---:B------:R-:W-:Y:S08]  /*7710*/  HMMA.16816.F32 R100, R128.reuse, R104, R44 ;  /* 0x000000688064723c */ /* 0x040ff0000000182c */
        /* <DEDUP_REMOVED lines=15> */
.L_x_3253:
        /* <DEDUP_REMOVED lines=22> */
[----:B------:R-:W-:Y:S01]  /*7970*/  SHF.R.S32.HI R4, RZ, 0x1f, R246 ;  /* 0x0000001fff047819 */ /* 0x000fe200000114f6 */
[----:B------:R-:W-:Y:S01]  /*7980*/  IMAD.WIDE.U32 R2, R248, c[0x0][0x208], RZ ;  /* 0x00008200f8027a25 */ /* 0x000fe200078e00ff */
[C---:B------:R-:W-:Y:S02]  /*7990*/  IADD3 R7, R245.reuse, 0xc0, RZ ;  /* 0x000000c0f5077810 */ /* 0x040fe40007ffe0ff */
[----:B------:R-:W-:Y:S01]  /*79a0*/  IADD3 R12, R245, 0xc0, RZ ;  /* 0x000000c0f50c7810 */ /* 0x000fe20007ffe0ff */
[----:B------:R-:W3:Y:S01]  /*79b0*/  LDL R6, [R1+0x3c] ;  /* 0x00003c0001067983 */ /* 0x000ee20000100800 */
[----:B------:R-:W-:Y:S01]  /*79c0*/  SHF.R.S32.HI R7, RZ, 0x1f, R7 ;  /* 0x0000001fff077819 */ /* 0x000fe20000011407 */
[----:B------:R-:W-:Y:S02]  /*79d0*/  IMAD R0, R0, c[0x0][0x208], RZ ;  /* 0x0000820000007a24 */ /* 0x000fe400078e02ff */
[----:B------:R-:W-:Y:S02]  /*79e0*/  IMAD.SHL.U32 R31, R12, 0x2, RZ ;  /* 0x000000020c1f7824 */ /* 0x000fe400078e00ff */
[----:B------:R-:W-:Y:S02]  /*79f0*/  IMAD R0, R248, c[0x0][0x20c], R0 ;  /* 0x00008300f8007a24 */ /* 0x000fe400078e0200 */
[----:B------:R-:W-:Y:S02]  /*7a00*/  IMAD.SHL.U32 R30, R251, 0x2, RZ ;  /* 0x00000002fb1e7824 */ /* 0x000fe400078e00ff */
[----:B------:R-:W-:Y:S02]  /*7a10*/  IMAD.IADD R3, R3, 0x1, R0 ;  /* 0x0000000103037824 */ /* 0x000fe400078e0200 */
[----:B------:R-:W-:Y:S02]  /*7a20*/  IMAD R0, R4, c[0x0][0x218], RZ ;  /* 0x0000860004007a24 */ /* 0x000fe400078e02ff */
[C---:B------:R-:W-:Y:S04]  /*7a30*/  IMAD.WIDE.U32 R2, R246.reuse, c[0x0][0x218], R2 ;  /* 0x00008600f6027a25 */ /* 0x040fe800078e0002 */
[----:B------:R-:W-:Y:S02]  /*7a40*/  IMAD R0, R246, c[0x0][0x21c], R0 ;  /* 0x00008700f6007a24 */ /* 0x000fe400078e0200 */
[----:B------:R-:W-:Y:S02]  /*7a50*/  IMAD.SHL.U32 R29, R252, 0x2, RZ ;  /* 0x00000002fc1d7824 */ /* 0x000fe400078e00ff */
[----:B------:R-:W-:Y:S01]  /*7a60*/  IMAD.SHL.U32 R28, R245, 0x2, RZ ;  /* 0x00000002f51c7824 */ /* 0x000fe200078e00ff */
[----:B--2---:R-:W-:Y:S02]  /*7a70*/  IADD3 R5, P0, R14, R2, RZ ;  /* 0x000000020e057210 */ /* 0x004fe40007f1e0ff */
[----:B------:R-:W-:Y:S02]  /*7a80*/  SHF.L.U64.HI R14, R12, 0x1, R7 ;  /* 0x000000010c0e7819 */ /* 0x000fe40000010207 */
[----:B------:R-:W-:Y:S02]  /*7a90*/  SHF.R.S32.HI R7, RZ, 0x1f, R251 ;  /* 0x0000001fff077819 */ /* 0x000fe400000114fb */
[----:B---3--:R-:W-:Y:S02]  /*7aa0*/  IADD3.X R0, R6, R3, R0, P0, !PT ;  /* 0x0000000306007210 */ /* 0x008fe400007fe400 */
[----:B------:R-:W-:Y:S02]  /*7ab0*/  LEA R6, P0, R5, c[0x0][0x1f8], 0x1 ;  /* 0x00007e0005067a11 */ /* 0x000fe400078008ff */
        /* <DEDUP_REMOVED lines=8> */
.L_x_3304:
[----:B------:R-:W-:-:S05]  /*7b40*/  BRA.DIV ~URZ, `(.L_x_3246) ;  /* 0x0000da727f007947 */ /* 0x000fca000b800000 */
[----:B------:R-:W4:Y:S01]  /*7b50*/  SHFL.IDX PT, R3, R6, RZ, 0x181f ;  /* 0x00181fff06037589 */ /* 0x000f2200000e0000 */
[----:B------:R-:W-:Y:S02]  /*7b60*/  ISETP.GE.AND P4, PT, R245, c[0x0][0x1d4], PT ;  /* 0x00007500f5007a0c */ /* 0x000fe40003f86270 */
[----:B------:R-:W-:Y:S01]  /*7b70*/  ISETP.GE.AND P3, PT, R252, c[0x0][0x1d4], PT ;  /* 0x00007500fc007a0c */ /* 0x000fe20003f66270 */
[----:B------:R-:W5:Y:S01]  /*7b80*/  SHFL.IDX PT, R0, R6, 0x1, 0x181f ;  /* 0x00381f0006007f89 */ /* 0x000f6200000e0000 */
[----:B------:R-:W-:Y:S02]  /*7b90*/  ISETP.GE.AND P2, PT, R251, c[0x0][0x1d4], PT ;  /* 0x00007500fb007a0c */ /* 0x000fe40003f46270 */
[----:B------:R-:W-:Y:S01]  /*7ba0*/  IADD3 R36, R245, 0xc0, RZ ;  /* 0x000000c0f5247810 */ /* 0x000fe20007ffe0ff */
[----:B------:R-:W2:Y:S01]  /*7bb0*/  SHFL.IDX PT, R2, R5, 0x1, 0x181f ;  /* 0x00381f0005027f89 */ /* 0x000ea200000e0000 */
[----:B------:R-:W-:Y:S02]  /*7bc0*/  SEL R15, RZ, 0x10, P4 ;  /* 0x00000010ff0f7807 */ /* 0x000fe40002000000 */
[----:B------:R-:W-:Y:S02]  /*7bd0*/  ISETP.GE.AND P1, PT, R36, c[0x0][0x1d4], PT ;  /* 0x0000750024007a0c */ /* 0x000fe40003f26270 */
        /* <DEDUP_REMOVED lines=29> */
.L_x_3305:
        /* <DEDUP_REMOVED lines=28> */
.L_x_3244:
[----:B--234-:R-:W-:Y:S05]  /*7f70*/  BSYNC B0 ;  /* 0x0000000000007941 */ /* 0x01cfea0003800000 */
.L_x_3243:
        /* <DEDUP_REMOVED lines=52> */
[----:B------:R-:W2:Y:S06]  /*82c0*/  LDSM.16.M88.4 R184, [R230+-0x7000] ;  /* 0xff900000e6b8783b */ /* 0x000eac0000000200 */
        /* <DEDUP_REMOVED lines=18> */
[----:B------:R-:W2:Y:S06]  /*83f0*/  LDSM.16.M88.4 R188, [R229+0x5000] ;  /* 0x00500000e5bc783b */ /* 0x000eac0000000200 */
        /* <DEDUP_REMOVED lines=193> */
[----:B------:R-:W-:Y:S07]  /*9010*/  LDSM.16.M88.4 R192, [R230] ;  /* 0x00000000e6c0783b */ /* 0x000fee0000000200 */
        /* <DEDUP_REMOVED lines=16> */
[----:B------:R-:W-:Y:S05]  /*9120*/  DEPBAR.LE SB0, 0x0 ;  /* 0x000080000000791a */ /* 0x000fea0000000000 */
        /* <DEDUP_REMOVED lines=13> */
[----:B------:R-:W-:Y:S07]  /*9200*/  @!UPT UIADD3 URZ, URZ, URZ, URZ ;  /* 0x0000003f3f3ff290 */ /* 0x000fee000fffe03f */
[----:B------:R-:W-:-:S11]  /*9210*/  @!P0 BRA `(.L_x_3248) ;  /* 0x0000075000008947 */ /* 0x000fd60003800000 */
[----:B------:R-:W-:Y:S01]  /*9220*/  SHF.R.S32.HI R185, RZ, 0x1f, R251 ;  /* 0x0000001fffb97819 */ /* 0x000fe200000114fb */
[----:B------:R-:W2:Y:S01]  /*9230*/  LDL R2, [R1+0x18] ;  /* 0x0000180001027983 */ /* 0x000ea20000100800 */
[----:B------:R-:W-:Y:S01]  /*9240*/  SHF.R.S32.HI R186, RZ, 0x1f, R252 ;  /* 0x0000001fffba7819 */ /* 0x000fe200000114fc */
[----:B------:R-:W-:Y:S01]  /*9250*/  IMAD.MOV.U32 R3, RZ, RZ, c[0x0][0x2b8] ;  /* 0x0000ae00ff037624 */ /* 0x000fe200078e00ff */
[----:B------:R-:W-:Y:S01]  /*9260*/  SHF.L.U64.HI R187, R251, 0x1, R185 ;  /* 0x00000001fbbb7819 */ /* 0x000fe200000102b9 */
[----:B------:R-:W3:Y:S01]  /*9270*/  LDL R0, [R1+0x10] ;  /* 0x0000100001007983 */ /* 0x000ee20000100800 */
[----:B------:R-:W-:Y:S01]  /*9280*/  SHF.R.S32.HI R185, RZ, 0x1f, R245 ;  /* 0x0000001fffb97819 */ /* 0x000fe200000114f5 */
[----:B------:R-:W-:Y:S01]  /*9290*/  IMAD.MOV.U32 R246, RZ, RZ, RZ ;  /* 0x000000fffff67224 */ /* 0x000fe200078e00ff */
[----:B------:R-:W-:Y:S01]  /*92a0*/  ISETP.NE.AND P1, PT, R3, 0x1, PT ;  /* 0x000000010300780c */ /* 0x000fe20003f25270 */
[----:B------:R-:W-:Y:S01]  /*92b0*/  IMAD.SHL.U32 R196, R251, 0x2, RZ ;  /* 0x00000002fbc47824 */ /* 0x000fe200078e00ff */
[C---:B------:R-:W-:Y:S01]  /*92c0*/  SHF.L.U64.HI R186, R252.reuse, 0x1, R186 ;  /* 0x00000001fcba7819 */ /* 0x040fe200000102ba */
[----:B------:R-:W-:Y:S01]  /*92d0*/  IMAD.SHL.U32 R195, R252, 0x2, RZ ;  /* 0x00000002fcc37824 */ /* 0x000fe200078e00ff */
[C---:B------:R-:W-:Y:S01]  /*92e0*/  SHF.L.U64.HI R185, R245.reuse, 0x1, R185 ;  /* 0x00000001f5b97819 */ /* 0x040fe200000102b9 */
[C---:B------:R-:W-:Y:S01]  /*92f0*/  IMAD.SHL.U32 R194, R245.reuse, 0x2, RZ ;  /* 0x00000002f5c27824 */ /* 0x040fe200078e00ff */
[----:B------:R-:W4:Y:S06]  /*9300*/  LDL.64 R216, [R1+0x28] ;  /* 0x0000280001d87983 */ /* 0x000f2c0000100a00 */
[----:B------:R-:W5:Y:S04]  /*9310*/  LDL R172, [R1+0x38] ;  /* 0x0000380001ac7983 */ /* 0x000f680000100800 */
[----:B------:R-:W5:Y:S06]  /*9320*/  LDL.64 R220, [R1+0x20] ;  /* 0x0000200001dc7983 */ /* 0x000f6c0000100a00 */
[----:B------:R-:W5:Y:S01]  /*9330*/  LDL R218, [R1+0x1c] ;  /* 0x00001c0001da7983 */ /* 0x000f620000100800 */
[----:B----4-:R-:W-:Y:S01]  /*9340*/  IADD3 R217, R245, 0xc0, RZ ;  /* 0x000000c0f5d97810 */ /* 0x010fe20007ffe0ff */
[----:B--2---:R-:W-:Y:S03]  /*9350*/  IMAD R2, R247, 0x60, R2 ;  /* 0x00000060f7027824 */ /* 0x004fe600078e0202 */
[----:B------:R-:W-:Y:S02]  /*9360*/  SHF.R.S32.HI R217, RZ, 0x1f, R217 ;  /* 0x0000001fffd97819 */ /* 0x000fe400000114d9 */
[----:B---3--:R-:W-:Y:S05]  /*9370*/  IADD3 R2, R2, -0x60, R0 ;  /* 0xffffffa002027810 */ /* 0x008fea0007ffe000 */
[----:B------:R-:W-:Y:S04]  /*9380*/  @P1 IMAD.HI.U32 R3, R2, c[0x0][0x2bc], RZ ;  /* 0x0000af0002031a27 */ /* 0x000fe800078e00ff */
[----:B------:R-:W-:Y:S01]  /*9390*/  IMAD.MOV.U32 R0, RZ, RZ, R2 ;  /* 0x000000ffff007224 */ /* 0x000fe200078e0002 */
[----:B------:R-:W-:Y:S04]  /*93a0*/  @P1 SHF.R.U32.HI R0, RZ, c[0x0][0x2c0], R3 ;  /* 0x0000b000ff001a19 */ /* 0x000fe80000011603 */
[C---:B------:R-:W-:Y:S02]  /*93b0*/  @!P6 IADD3 R3, P0, R0.reuse, R216, RZ ;  /* 0x000000d80003e210 */ /* 0x040fe40007f1e0ff */
[----:B------:R-:W-:Y:S02]  /*93c0*/  IADD3 R216, R245, 0xc0, RZ ;  /* 0x000000c0f5d87810 */ /* 0x000fe40007ffe0ff */
[----:B-----5:R-:W-:Y:S01]  /*93d0*/  @!P6 LEA.HI.X.SX32 R173, R0, R172, 0x1, P0 ;  /* 0x000000ac00ade211 */ /* 0x020fe200000f0eff */
[----:B------:R-:W-:Y:S01]  /*93e0*/  IMAD.MOV R0, RZ, RZ, -R0 ;  /* 0x000000ffff007224 */ /* 0x000fe200078e0a00 */
[C---:B------:R-:W-:Y:S01]  /*93f0*/  @!P6 LEA R172, P0, R3.reuse, c[0x0][0x2a0], 0x2 ;  /* 0x0000a80003acea11 */ /* 0x040fe200078010ff */
[C---:B------:R-:W-:Y:S01]  /*9400*/  IMAD.SHL.U32 R197, R216.reuse, 0x2, RZ ;  /* 0x00000002d8c57824 */ /* 0x040fe200078e00ff */
[----:B------:R-:W-:Y:S01]  /*9410*/  SHF.L.U64.HI R188, R216, 0x1, R217 ;  /* 0x00000001d8bc7819 */ /* 0x000fe200000102d9 */
        /* <DEDUP_REMOVED lines=18> */
.L_x_3306:
[----:B------:R-:W-:-:S05]  /*9540*/  BRA.DIV ~URZ, `(.L_x_3250) ;  /* 0x0000c5e27f007947 */ /* 0x000fca000b800000 */
[----:B------:R-:W3:Y:S01]  /*9550*/  SHFL.IDX PT, R3, R184, RZ, 0x181f ;  /* 0x00181fffb8037589 */ /* 0x000ee200000e0000 */
[----:B------:R-:W-:Y:S02]  /*9560*/  ISETP.GE.AND P4, PT, R245, c[0x0][0x1d4], PT ;  /* 0x00007500f5007a0c */ /* 0x000fe40003f86270 */
[----:B------:R-:W-:Y:S01]  /*9570*/  ISETP.GE.AND P3, PT, R252, c[0x0][0x1d4], PT ;  /* 0x00007500fc007a0c */ /* 0x000fe20003f66270 */
[----:B------:R-:W4:Y:S01]  /*9580*/  SHFL.IDX PT, R0, R184, 0x1, 0x181f ;  /* 0x00381f00b8007f89 */ /* 0x000f2200000e0000 */
[----:B------:R-:W-:Y:S02]  /*9590*/  ISETP.GE.AND P2, PT, R251, c[0x0][0x1d4], PT ;  /* 0x00007500fb007a0c */ /* 0x000fe40003f46270 */
[----:B------:R-:W-:Y:S01]  /*95a0*/  IADD3 R198, R245, 0xc0, RZ ;  /* 0x000000c0f5c67810 */ /* 0x000fe20007ffe0ff */
[----:B------:R-:W5:Y:S01]  /*95b0*/  SHFL.IDX PT, R2, R173, 0x1, 0x181f ;  /* 0x00381f00ad027f89 */ /* 0x000f6200000e0000 */
[----:B------:R-:W-:Y:S02]  /*95c0*/  SEL R189, RZ, 0x10, P4 ;  /* 0x00000010ffbd7807 */ /* 0x000fe40002000000 */
[----:B------:R-:W-:Y:S02]  /*95d0*/  ISETP.GE.AND P1, PT, R198, c[0x0][0x1d4], PT ;  /* 0x00007500c6007a0c */ /* 0x000fe40003f26270 */
[C---:B---3--:R-:W-:Y:S05]  /*95e0*/  IADD3 R190, P0, R3.reuse, R194, RZ ;  /* 0x000000c203be7210 */ /* 0x048fea0007f1e0ff */
[C---:B--2---:R-:W-:Y:S05]  /*95f0*/  IMAD.X R191, R172.reuse, 0x1, R185, P0 ;  /* 0x00000001acbf7824 */ /* 0x044fea00000e06b9 */
[----:B------:R2:W-:Y:S02]  /*9600*/  LDGSTS.E.BYPASS.LTC128B.128 [R243+0xc100], [R190.64], !P4 ;  /* 0x0c100000bef37fae */ /* 0x0005e4000e101d46 */
[C---:B--2---:R-:W-:Y:S05]  /*9610*/  IADD3 R190, P0, R3.reuse, R195, RZ ;  /* 0x000000c303be7210 */ /* 0x044fea0007f1e0ff */
[C---:B------:R-:W-:Y:S05]  /*9620*/  IMAD.X R191, R172.reuse, 0x1, R186, P0 ;  /* 0x00000001acbf7824 */ /* 0x040fea00000e06ba */
[----:B------:R2:W-:Y:S02]  /*9630*/  LDGSTS.E.BYPASS.LTC128B.128 [R243+0xf100], [R190.64], !P3 ;  /* 0x0f100000bef37fae */ /* 0x0005e4000d901d46 */
[C---:B--2---:R-:W-:Y:S05]  /*9640*/  IADD3 R190, P0, R3.reuse, R196, RZ ;  /* 0x000000c403be7210 */ /* 0x044fea0007f1e0ff */
[C---:B------:R-:W-:Y:S01]  /*9650*/  IMAD.X R191, R172.reuse, 0x1, R187, P0 ;  /* 0x00000001acbf7824 */ /* 0x040fe200000e06bb */
[----:B------:R-:W-:Y:S04]  /*9660*/  IADD3 R192, P0, R3, R197, RZ ;  /* 0x000000c503c07210 */ /* 0x000fe80007f1e0ff */
[----:B------:R4:W-:Y:S01]  /*9670*/  LDGSTS.E.BYPASS.LTC128B.128 [R243+0x12100], [R190.64], !P2 ;  /* 0x12100000bef37fae */ /* 0x0009e2000d101d46 */
[----:B------:R-:W-:Y:S03]  /*9680*/  IMAD.X R193, R172, 0x1, R188, P0 ;  /* 0x00000001acc17824 */ /* 0x000fe600000e06bc */
[----:B------:R2:W3:Y:S04]  /*9690*/  SHFL.IDX PT, R172, R173, 0x2, 0x181f ;  /* 0x00581f00adac7f89 */ /* 0x0004e800000e0000 */
[----:B------:R1:W-:Y:S01]  /*96a0*/  LDGSTS.E.BYPASS.LTC128B.128 [R243+0x15100], [R192.64], !P1 ;  /* 0x15100000c0f37fae */ /* 0x0003e2000c901d46 */
[----:B----4-:R-:W-:Y:S05]  /*96b0*/  IADD3 R190, P0, R0, R194, RZ ;  /* 0x000000c200be7210 */ /* 0x010fea0007f1e0ff */
[----:B-----5:R-:W-:Y:S05]  /*96c0*/  IMAD.X R191, R2, 0x1, R185, P0 ;  /* 0x0000000102bf7824 */ /* 0x020fea00000e06b9 */
[----:B------:R4:W-:Y:S02]  /*96d0*/  LDGSTS.E.BYPASS.LTC128B.128 [R243+0xd100], [R190.64], !P4 ;  /* 0x0d100000bef37fae */ /* 0x0009e4000e101d46 */
[----:B----4-:R-:W-:Y:S05]  /*96e0*/  IADD3 R190, P0, R0, R195, RZ ;  /* 0x000000c300be7210 */ /* 0x010fea0007f1e0ff */
        /* <DEDUP_REMOVED lines=8> */
[----:B----4-:R-:W-:Y:S02]  /*9770*/  SEL R193, RZ, 0x10, P2 ;  /* 0x00000010ffc17807 */ /* 0x010fe40001000000 */
[----:B------:R-:W-:Y:S02]  /*9780*/  SEL R192, RZ, 0x10, P1 ;  /* 0x00000010ffc07807 */ /* 0x000fe40000800000 */
[----:B------:R4:W-:Y:S02]  /*9790*/  LDGSTS.E.BYPASS.LTC128B.128 [R243+0x16100], [R190.64], !P1 ;  /* 0x16100000bef37fae */ /* 0x0009e4000c901d46 */
[----:B----4-:R-:W-:Y:S02]  /*97a0*/  SEL R190, RZ, 0x10, P3 ;  /* 0x00000010ffbe7807 */ /* 0x010fe40001800000 */
.L_x_3307:
        /* <DEDUP_REMOVED lines=28> */
.L_x_3248:
[----:B------:R-:W-:Y:S05]  /*9970*/  BSYNC B0 ;  /* 0x0000000000007941 */ /* 0x000fea0003800000 */
.L_x_3247:
[----:B------:R-:W3:Y:S01]  /*9980*/  LDL R172, [R1+0x40] ;  /* 0x0000400001ac7983 */ /* 0x000ee20000100800 */
[----:B------:R-:W-:Y:S02]  /*9990*/  IMAD.MOV.U32 R173, RZ, RZ, c[0x0][0x2c4] ;  /* 0x0000b100ffad7624 */ /* 0x000fe400078e00ff */
[----:B------:R-:W-:Y:S01]  /*99a0*/  IMAD R0, R247, -0x60, RZ ;  /* 0xffffffa0f7007824 */ /* 0x000fe200078e02ff */
[----:B--2---:R-:W3:Y:S02]  /*99b0*/  LDL R3, [R1+0x4c] ;  /* 0x00004c0001037983 */ /* 0x004ee40000100800 */
[----:B------:R-:W-:Y:S02]  /*99c0*/  ISETP.NE.AND P0, PT, R173, 0x1, PT ;  /* 0x00000001ad00780c */ /* 0x000fe40003f05270 */
[----:B------:R-:W2:Y:S04]  /*99d0*/  LDL R2, [R1+0x50] ;  /* 0x0000500001027983 */ /* 0x000ea80000100800 */
[----:B------:R-:W0:Y:S01]  /*99e0*/  LDGDEPBAR ;  /* 0x00000000000079af */ /* 0x000e220000000000 */
[----:B---3--:R-:W-:Y:S01]  /*99f0*/  IADD3 R172, R3, R172, RZ ;  /* 0x000000ac03ac7210 */ /* 0x008fe20007ffe0ff */
[----:B------:R-:W-:Y:S01]  /*9a00*/  IMAD.MOV.U32 R3, RZ, RZ, c[0x0][0x2ac] ;  /* 0x0000ab00ff037624 */ /* 0x000fe200078e00ff */
[----:B--2---:R-:W-:Y:S04]  /*9a10*/  IADD3 R0, -R2, 0x1, R0 ;  /* 0x0000000102007810 */ /* 0x004fe80007ffe100 */
[----:B------:R-:W-:Y:S04]  /*9a20*/  @P0 IMAD.HI.U32 R2, R172, c[0x0][0x2c8], RZ ;  /* 0x0000b200ac020a27 */ /* 0x000fe800078e00ff */
[----:B------:R-:W-:Y:S01]  /*9a30*/  IMAD R0, R3, c[0x0][0x1d0], R0 ;  /* 0x0000740003007a24 */ /* 0x000fe200078e0200 */
[----:B------:R-:W-:Y:S04]  /*9a40*/  @P0 SHF.R.U32.HI R172, RZ, c[0x0][0x2cc], R2 ;  /* 0x0000b300ffac0a19 */ /* 0x000fe80000011602 */
[----:B------:R-:W-:Y:S01]  /*9a50*/  IADD3 R173, R0, -c[0x0][0x168], RZ ;  /* 0x80005a0000ad7a10 */ /* 0x000fe20007ffe0ff */
[----:B------:R-:W-:-:S05]  /*9a60*/  BRA.DIV ~URZ, `(.L_x_3251) ;  /* 0x0000c5c27f007947 */ /* 0x000fca000b800000 */
[----:B------:R1:W2:Y:S02]  /*9a70*/  SHFL.IDX PT, R0, R172, RZ, 0x1c1f ;  /* 0x001c1fffac007589 */ /* 0x0002a400000e0000 */
.L_x_3308:
[----:B--2---:R-:W-:Y:S05]  /*9a80*/  IMAD.IADD R0, R173, 0x1, R0 ;  /* 0x00000001ad007824 */ /* 0x004fea00078e0200 */
        /* <DEDUP_REMOVED lines=50> */
[----:B------:R-:W2:Y:S03]  /*9db0*/  SHFL.IDX PT, R0, R172, 0x1, 0x1c1f ;  /* 0x003c1f00ac007f89 */ /* 0x000ea600000e0000 */
[----:B------:R-:W-:Y:S04]  /*9dc0*/  FMNMX.FTZ R2, R5, R2, !PT ;  /* 0x0000000205027209 */ /* 0x000fe80007810000 */
[----:B------:R-:W-:Y:S04]  /*9dd0*/  FMNMX.FTZ R2, R8, R2, !PT ;  /* 0x0000000208027209 */ /* 0x000fe80007810000 */
[----:B------:R-:W-:Y:S04]  /*9de0*/  FMNMX.FTZ R2, R9, R2, !PT ;  /* 0x0000000209027209 */ /* 0x000fe80007810000 */
[----:B------:R-:W-:Y:S04]  /*9df0*/  FMNMX.FTZ R2, R196, R2, !PT ;  /* 0x00000002c4027209 */ /* 0x000fe80007810000 */
[----:B------:R-:W-:Y:S04]  /*9e00*/  FMNMX.FTZ R2, R195, R2, !PT ;  /* 0x00000002c3027209 */ /* 0x000fe80007810000 */
[----:B------:R-:W-:Y:S01]  /*9e10*/  FMNMX.FTZ R2, R194, R2, !PT ;  /* 0x00000002c2027209 */ /* 0x000fe20007810000 */
[----:B--2---:R-:W-:Y:S03]  /*9e20*/  IMAD.IADD R0, R173, 0x1, R0 ;  /* 0x00000001ad007824 */ /* 0x004fe600078e0200 */
[----:B------:R-:W-:Y:S02]  /*9e30*/  FMNMX.FTZ R2, R193, R2, !PT ;  /* 0x00000002c1027209 */ /* 0x000fe40007810000 */
[C---:B------:R-:W-:Y:S02]  /*9e40*/  ISETP.GT.AND P1, PT, R0.reuse, RZ, PT ;  /* 0x000000ff0000720c */ /* 0x040fe40003f24270 */
[----:B------:R-:W-:Y:S02]  /*9e50*/  ISETP.GT.AND P0, PT, R0, 0x1, PT ;  /* 0x000000010000780c */ /* 0x000fe40003f04270 */
[----:B------:R-:W-:Y:S02]  /*9e60*/  FSEL R6, R6, -INF , P1 ;  /* 0xff80000006067808 */ /* 0x000fe40000800000 */
[----:B------:R-:W-:Y:S02]  /*9e70*/  FSEL R7, R7, -INF , P0 ;  /* 0xff80000007077808 */ /* 0x000fe40000000000 */
[----:B------:R-:W-:Y:S02]  /*9e80*/  ISETP.GT.AND P1, PT, R0, 0x8, PT ;  /* 0x000000080000780c */ /* 0x000fe40003f24270 */
[----:B-1----:R-:W-:Y:S02]  /*9e90*/  FMNMX.FTZ R172, R6, R175, !PT ;  /* 0x000000af06ac7209 */ /* 0x002fe40007810000 */
[----:B------:R-:W-:Y:S02]  /*9ea0*/  ISETP.GT.AND P0, PT, R0, 0x9, PT ;  /* 0x000000090000780c */ /* 0x000fe40003f04270 */
[----:B------:R-:W-:Y:S02]  /*9eb0*/  FSEL R10, R10, -INF , P1 ;  /* 0xff8000000a0a7808 */ /* 0x000fe40000800000 */
[----:B------:R-:W-:Y:S02]  /*9ec0*/  FMNMX.FTZ R172, R7, R172, !PT ;  /* 0x000000ac07ac7209 */ /* 0x000fe40007810000 */
[----:B------:R-:W-:Y:S02]  /*9ed0*/  FSEL R11, R11, -INF , P0 ;  /* 0xff8000000b0b7808 */ /* 0x000fe40000000000 */
[----:B------:R-:W-:Y:S02]  /*9ee0*/  ISETP.GT.AND P1, PT, R0, 0x10, PT ;  /* 0x000000100000780c */ /* 0x000fe40003f24270 */
[----:B------:R-:W-:Y:S02]  /*9ef0*/  FMNMX.FTZ R172, R10, R172, !PT ;  /* 0x000000ac0aac7209 */ /* 0x000fe40007810000 */
        /* <DEDUP_REMOVED lines=83> */
.L_x_3309:
[----:B------:R-:W4:Y:S01]  /*a430*/  LDL.LU R17, [R1+0x4] ;  /* 0x0000040001117983 */ /* 0x000f220000300800 */
[C---:B------:R-:W-:Y:S01]  /*a440*/  FMUL.FTZ R188, R173.reuse, c[0x0][0x2d0] ;  /* 0x0000b400adbc7a20 */ /* 0x040fe20000410000 */
[----:B------:R-:W-:Y:S01]  /*a450*/  FSETP.NEU.FTZ.AND P0, PT, R173, -INF , PT ;  /* 0xff800000ad00780b */ /* 0x000fe20003f1d000 */
[----:B------:R-:W-:Y:S01]  /*a460*/  WARPSYNC 0xffffffff ;  /* 0xffffffff00007948 */ /* 0x000fe20003800000 */
[----:B---3--:R-:W-:Y:S01]  /*a470*/  FMNMX.FTZ R3, R0, R172, !PT ;  /* 0x000000ac00037209 */ /* 0x008fe20007810000 */
[----:B------:R-:W1:Y:S01]  /*a480*/  LDSM.16.MT88.4 R12, [R232] ;  /* 0x00000000e80c783b */ /* 0x000e620000004200 */
[----:B------:R-:W-:Y:S03]  /*a490*/  FSEL R188, R188, RZ, P0 ;  /* 0x000000ffbcbc7208 */ /* 0x000fe60000000000 */
[----:B--2---:R-:W-:Y:S02]  /*a4a0*/  FMUL.FTZ R172, R3, c[0x0][0x2d0] ;  /* 0x0000b40003ac7a20 */ /* 0x004fe40000410000 */
[--C-:B------:R-:W-:Y:S02]  /*a4b0*/  FFMA.FTZ R2, R5, c[0x0][0x2d0], -R188.reuse ;  /* 0x0000b40005027a23 */ /* 0x100fe400000108bc */
[--C-:B------:R-:W-:Y:S01]  /*a4c0*/  FFMA.FTZ R4, R4, c[0x0][0x2d0], -R188.reuse ;  /* 0x0000b40004047a23 */ /* 0x100fe200000108bc */
[----:B------:R-:W2:Y:S01]  /*a4d0*/  LDSM.16.MT88.4 R20, [R233] ;  /* 0x00000000e914783b */ /* 0x000ea20000004200 */
[----:B------:R3:W-:Y:S07]  /*a4e0*/  MUFU.EX2 R238, R2 ;  /* 0x0000000200ee7308 */ /* 0x0007ee0000000800 */
[----:B------:R-:W5:Y:S03]  /*a4f0*/  LDSM.16.MT88.4 R28, [R235] ;  /* 0x00000000eb1c783b */ /* 0x000f660000004200 */
[----:B------:R1:W-:Y:S05]  /*a500*/  MUFU.EX2 R184, R4 ;  /* 0x0000000400b87308 */ /* 0x0003ea0000000800 */
[----:B------:R-:W2:Y:S08]  /*a510*/  LDSM.16.MT88.4 R36, [R234] ;  /* 0x00000000ea24783b */ /* 0x000eb00000004200 */
[----:B------:R-:W2:Y:S01]  /*a520*/  LDSM.16.MT88.4 R44, [R232+0x3000] ;  /* 0x00300000e82c783b */ /* 0x000ea20000004200 */
[--C-:B---3--:R-:W-:Y:S04]  /*a530*/  FFMA.FTZ R2, R8, c[0x0][0x2d0], -R188.reuse ;  /* 0x0000b40008027a23 */ /* 0x108fe800000108bc */
[----:B------:R3:W-:Y:S01]  /*a540*/  MUFU.EX2 R250, R2 ;  /* 0x0000000200fa7308 */ /* 0x0007e20000000800 */
[----:B-1----:R-:W-:Y:S09]  /*a550*/  FFMA.FTZ R4, R9, c[0x0][0x2d0], -R188 ;  /* 0x0000b40009047a23 */ /* 0x002ff200000108bc */
[----:B------:R-:W-:Y:S01]  /*a560*/  MUFU.EX2 R16, R4 ;  /* 0x0000000400107308 */ /* 0x000fe20000000800 */
[----:B---3--:R-:W-:Y:S02]  /*a570*/  FSEL R2, R173, RZ, P0 ;  /* 0x000000ffad027208 */ /* 0x008fe40000000000 */
[----:B------:R-:W-:Y:S03]  /*a580*/  FSETP.NEU.FTZ.AND P0, PT, R3, -INF , PT ;  /* 0xff8000000300780b */ /* 0x000fe60003f1d000 */
[----:B------:R-:W-:Y:S01]  /*a590*/  FADD.FTZ R0, -R2, R174 ;  /* 0x000000ae02007221 */ /* 0x000fe20000010100 */
[----:B------:R-:W-:Y:S03]  /*a5a0*/  FSEL R172, R172, RZ, P0 ;  /* 0x000000ffacac7208 */ /* 0x000fe60000000000 */
[----:B------:R-:W-:Y:S02]  /*a5b0*/  FMUL.FTZ R0, R0, c[0x0][0x2d0] ;  /* 0x0000b40000007a20 */ /* 0x000fe40000410000 */
[--C-:B------:R-:W-:Y:S02]  /*a5c0*/  FFMA.FTZ R10, R10, c[0x0][0x2d0], -R172.reuse ;  /* 0x0000b4000a0a7a23 */ /* 0x100fe400000108ac */
[----:B------:R1:W4:Y:S01]  /*a5d0*/  MUFU.EX2 R2, R0 ;  /* 0x0000000000027308 */ /* 0x0003220000000800 */
[--C-:B------:R-:W-:Y:S02]  /*a5e0*/  FFMA.FTZ R11, R11, c[0x0][0x2d0], -R172.reuse ;  /* 0x0000b4000b0b7a23 */ /* 0x100fe400000108ac */
[--C-:B------:R-:W-:Y:S02]  /*a5f0*/  FFMA.FTZ R6, R6, c[0x0][0x2d0], -R172.reuse ;  /* 0x0000b40006067a23 */ /* 0x100fe400000108ac */
[----:B------:R-:W-:Y:S05]  /*a600*/  FFMA.FTZ R7, R7, c[0x0][0x2d0], -R172 ;  /* 0x0000b40007077a23 */ /* 0x000fea00000108ac */
[----:B------:R-:W-:Y:S10]  /*a610*/  MUFU.EX2 R244, R7 ;  /* 0x0000000700f47308 */ /* 0x000ff40000000800 */
[----:B------:R-:W-:Y:S01]  /*a620*/  MUFU.EX2 R249, R10 ;  /* 0x0000000a00f97308 */ /* 0x000fe20000000800 */
[----:B-1----:R-:W-:Y:S05]  /*a630*/  FSEL R0, R3, RZ, P0 ;  /* 0x000000ff03007208 */ /* 0x002fea0000000000 */
[----:B------:R-:W-:Y:S04]  /*a640*/  FADD.FTZ R0, -R0, R175 ;  /* 0x000000af00007221 */ /* 0x000fe80000010100 */
[----:B------:R-:W-:Y:S01]  /*a650*/  MUFU.EX2 R237, R6 ;  /* 0x0000000600ed7308 */ /* 0x000fe20000000800 */
[----:B------:R-:W-:Y:S09]  /*a660*/  FMUL.FTZ R0, R0, c[0x0][0x2d0] ;  /* 0x0000b40000007a20 */ /* 0x000ff20000410000 */
[----:B------:R-:W-:Y:S10]  /*a670*/  MUFU.EX2 R175, R11 ;  /* 0x0000000b00af7308 */ /* 0x000ff40000000800 */
[----:B------:R-:W1:Y:S01]  /*a680*/  MUFU.EX2 R0, R0 ;  /* 0x0000000000007308 */ /* 0x000e620000000800 */
[----:B----4-:R-:W-:Y:S01]  /*a690*/  FFMA.FTZ R174, R2, R17, R184 ;  /* 0x0000001102ae7223 */ /* 0x010fe200000100b8 */
[----:B------:R-:W-:Y:S01]  /*a6a0*/  F2FP.PACK_AB R184, R238, R184 ;  /* 0x000000b8eeb8723e */ /* 0x000fe200000000ff */
[----:B------:R-:W-:Y:S01]  /*a6b0*/  FMUL.FTZ R5, R2, R177 ;  /* 0x000000b102057220 */ /* 0x000fe20000410000 */
[----:B------:R-:W-:Y:S01]  /*a6c0*/  F2FP.PACK_AB R186, R16, R250 ;  /* 0x000000fa10ba723e */ /* 0x000fe200000000ff */
[----:B-1----:R-:W-:Y:S01]  /*a6d0*/  FMUL.FTZ R6, R0, R178 ;  /* 0x000000b200067220 */ /* 0x002fe20000410000 */
[----:B------:R-:W-:Y:S01]  /*a6e0*/  F2FP.PACK_AB R185, R244, R237 ;  /* 0x000000edf4b9723e */ /* 0x000fe200000000ff */
[----:B------:R-:W-:Y:S01]  /*a6f0*/  FMUL.FTZ R7, R0, R179 ;  /* 0x000000b300077220 */ /* 0x000fe20000410000 */
[----:B------:R-:W-:Y:S01]  /*a700*/  F2FP.PACK_AB R187, R175, R249 ;  /* 0x000000f9afbb723e */ /* 0x000fe200000000ff */
[C---:B------:R-:W-:Y:S01]  /*a710*/  FMUL.FTZ R4, R2.reuse, R176 ;  /* 0x000000b002047220 */ /* 0x040fe20000410000 */
[----:B------:R-:W3:Y:S01]  /*a720*/  LDL.LU R177, [R1+0x8] ;  /* 0x0000080001b17983 */ /* 0x000ee20000300800 */
[C---:B------:R-:W-:Y:S01]  /*a730*/  FMUL.FTZ R8, R2.reuse, R180 ;  /* 0x000000b402087220 */ /* 0x040fe20000410000 */
[----:B------:R-:W-:Y:S01]  /*a740*/  MOV R176, R16 ;  /* 0x0000001000b07202 */ /* 0x000fe20000000f00 */
[----:B------:R-:W-:Y:S02]  /*a750*/  FMUL.FTZ R9, R2, R181 ;  /* 0x000000b502097220 */ /* 0x000fe40000410000 */
[C---:B------:R-:W-:Y:S01]  /*a760*/  FMUL.FTZ R10, R0.reuse, R182 ;  /* 0x000000b6000a7220 */ /* 0x040fe20000410000 */
[C---:B------:R-:W-:Y:S05]  /*a770*/  HMMA.16816.F32 R4, R184.reuse, R12, R4 ;  /* 0x0000000cb804723c */ /* 0x040fea0000001804 */
[----:B------:R-:W-:Y:S02]  /*a780*/  FMUL.FTZ R11, R0, R183 ;  /* 0x000000b7000b7220 */ /* 0x000fe40000410000 */
[----:B------:R-:W-:Y:S01]  /*a790*/  LDSM.16.MT88.4 R180, [R232+0x2800] ;  /* 0x00280000e8b4783b */ /* 0x000fe20000004200 */
[C---:B------:R-:W-:Y:S04]  /*a7a0*/  FMUL.FTZ R12, R2.reuse, R132 ;  /* 0x00000084020c7220 */ /* 0x040fe80000410000 */
[C---:B------:R-:W-:Y:S03]  /*a7b0*/  HMMA.16816.F32 R8, R184.reuse, R14, R8 ;  /* 0x0000000eb808723c */ /* 0x040fe60000001808 */
[C---:B------:R-:W-:Y:S02]  /*a7c0*/  FMUL.FTZ R13, R2.reuse, R133 ;  /* 0x00000085020d7220 */ /* 0x040fe40000410000 */
[----:B------:R-:W-:Y:S02]  /*a7d0*/  FMUL.FTZ R16, R2, R136 ;  /* 0x0000008802107220 */ /* 0x000fe40000410000 */
[C---:B------:R-:W-:Y:S02]  /*a7e0*/  FMUL.FTZ R14, R0.reuse, R134 ;  /* 0x00000086000e7220 */ /* 0x040fe40000410000 */
[----:B------:R-:W-:Y:S02]  /*a7f0*/  FMUL.FTZ R15, R0, R135 ;  /* 0x00000087000f7220 */ /* 0x000fe40000410000 */
[----:B------:R-:W1:Y:S01]  /*a800*/  LDSM.16.MT88.4 R132, [R233+0x3000] ;  /* 0x00300000e984783b */ /* 0x000e620000004200 */
[----:B------:R-:W-:Y:S02]  /*a810*/  FMUL.FTZ R17, R2, R137 ;  /* 0x0000008902117220 */ /* 0x000fe40000410000 */
[C---:B------:R-:W-:Y:S02]  /*a820*/  FMUL.FTZ R18, R0.reuse, R138 ;  /* 0x0000008a00127220 */ /* 0x040fe40000410000 */
[C---:B--2---:R-:W-:Y:S03]  /*a830*/  HMMA.16816.F32 R12, R184.reuse, R20, R12 ;  /* 0x00000014b80c723c */ /* 0x044fe6000000180c */
[C---:B------:R-:W-:Y:S02]  /*a840*/  FMUL.FTZ R19, R0.reuse, R139 ;  /* 0x0000008b00137220 */ /* 0x040fe40000410000 */
[----:B------:R-:W-:Y:S01]  /*a850*/  LDSM.16.MT88.4 R136, [R232+0x800] ;  /* 0x00080000e888783b */ /* 0x000fe20000004200 */
[----:B------:R-:W-:Y:S02]  /*a860*/  FMUL.FTZ R27, R0, R147 ;  /* 0x00000093001b7220 */ /* 0x000fe40000410000 */
[C---:B------:R-:W-:Y:S02]  /*a870*/  FMUL.FTZ R20, R2.reuse, R140 ;  /* 0x0000008c02147220 */ /* 0x040fe40000410000 */
[C---:B------:R-:W-:Y:S03]  /*a880*/  HMMA.16816.F32 R16, R184.reuse, R22, R16 ;  /* 0x00000016b810723c */ /* 0x040fe60000001810 */
[C---:B------:R-:W-:Y:S02]  /*a890*/  FMUL.FTZ R21, R2.reuse, R141 ;  /* 0x0000008d02157220 */ /* 0x040fe40000410000 */
[----:B------:R-:W-:Y:S02]  /*a8a0*/  FMUL.FTZ R24, R2, R144 ;  /* 0x0000009002187220 */ /* 0x000fe40000410000 */
[C---:B------:R-:W-:Y:S02]  /*a8b0*/  FMUL.FTZ R22, R0.reuse, R142 ;  /* 0x0000008e00167220 */ /* 0x040fe40000410000 */
[----:B------:R-:W-:Y:S02]  /*a8c0*/  FMUL.FTZ R23, R0, R143 ;  /* 0x0000008f00177220 */ /* 0x000fe40000410000 */
[----:B------:R-:W-:Y:S01]  /*a8d0*/  LDSM.16.MT88.4 R140, [R233+0x800] ;  /* 0x00080000e98c783b */ /* 0x000fe20000004200 */
[C---:B------:R-:W-:Y:S02]  /*a8e0*/  FMUL.FTZ R48, R2.reuse, R168 ;  /* 0x000000a802307220 */ /* 0x040fe40000410000 */
[C---:B------:R-:W-:Y:S02]  /*a8f0*/  FMUL.FTZ R49, R2.reuse, R169 ;  /* 0x000000a902317220 */ /* 0x040fe40000410000 */
[C---:B-----5:R-:W-:Y:S03]  /*a900*/  HMMA.16816.F32 R20, R184.reuse, R28, R20 ;  /* 0x0000001cb814723c */ /* 0x060fe60000001814 */
[----:B------:R-:W-:Y:S02]  /*a910*/  FMUL.FTZ R25, R2, R145 ;  /* 0x0000009102197220 */ /* 0x000fe40000410000 */
[C---:B------:R-:W-:Y:S02]  /*a920*/  FMUL.FTZ R26, R0.reuse, R146 ;  /* 0x00000092001a7220 */ /* 0x040fe40000410000 */
[C---:B------:R-:W-:Y:S02]  /*a930*/  FMUL.FTZ R50, R0.reuse, R170 ;  /* 0x000000aa00327220 */ /* 0x040fe40000410000 */
[----:B------:R-:W-:Y:S02]  /*a940*/  FMUL.FTZ R51, R0, R171 ;  /* 0x000000ab00337220 */ /* 0x000fe40000410000 */
[----:B------:R-:W-:Y:S01]  /*a950*/  LDSM.16.MT88.4 R168, [R233+0x5800] ;  /* 0x00580000e9a8783b */ /* 0x000fe20000004200 */
[C---:B------:R-:W-:Y:S03]  /*a960*/  HMMA.16816.F32 R24, R184.reuse, R30, R24 ;  /* 0x0000001eb818723c */ /* 0x040fe60000001818 */
[C---:B------:R-:W-:Y:S02]  /*a970*/  FMUL.FTZ R29, R2.reuse, R149 ;  /* 0x00000095021d7220 */ /* 0x040fe40000410000 */
[----:B------:R-:W-:Y:S02]  /*a980*/  FMUL.FTZ R28, R2, R148 ;  /* 0x00000094021c7220 */ /* 0x000fe40000410000 */
[C---:B------:R-:W-:Y:S02]  /*a990*/  FMUL.FTZ R30, R0.reuse, R150 ;  /* 0x00000096001e7220 */ /* 0x040fe40000410000 */
[----:B------:R-:W-:Y:S03]  /*a9a0*/  FMUL.FTZ R31, R0, R151 ;  /* 0x00000097001f7220 */ /* 0x000fe60000410000 */
[--C-:B------:R-:W-:Y:S02]  /*a9b0*/  FFMA.FTZ R150, R215, c[0x0][0x2d0], -R188.reuse ;  /* 0x0000b400d7967a23 */ /* 0x100fe400000108bc */
[--C-:B------:R-:W-:Y:S02]  /*a9c0*/  FFMA.FTZ R149, R214, c[0x0][0x2d0], -R188.reuse ;  /* 0x0000b400d6957a23 */ /* 0x100fe400000108bc */
[C---:B------:R-:W-:Y:S03]  /*a9d0*/  HMMA.16816.F32 R28, R184.reuse, R36, R28 ;  /* 0x00000024b81c723c */ /* 0x040fe6000000181c */
[----:B------:R-:W-:Y:S02]  /*a9e0*/  FMUL.FTZ R33, R2, R153 ;  /* 0x0000009902217220 */ /* 0x000fe40000410000 */
[C---:B------:R-:W-:Y:S02]  /*a9f0*/  FMUL.FTZ R34, R0.reuse, R154 ;  /* 0x0000009a00227220 */ /* 0x040fe40000410000 */
[----:B------:R-:W-:Y:S02]  /*aa00*/  FMUL.FTZ R35, R0, R155 ;  /* 0x0000009b00237220 */ /* 0x000fe40000410000 */
[----:B------:R-:W-:Y:S03]  /*aa10*/  FMUL.FTZ R32, R2, R152 ;  /* 0x0000009802207220 */ /* 0x000fe60000410000 */
[--C-:B------:R-:W-:Y:S02]  /*aa20*/  FFMA.FTZ R154, R212, c[0x0][0x2d0], -R188.reuse ;  /* 0x0000b400d49a7a23 */ /* 0x100fe400000108bc */
[--C-:B------:R-:W-:Y:S02]  /*aa30*/  FFMA.FTZ R153, R211, c[0x0][0x2d0], -R188.reuse ;  /* 0x0000b400d3997a23 */ /* 0x100fe400000108bc */
[C---:B------:R-:W-:Y:S03]  /*aa40*/  HMMA.16816.F32 R32, R184.reuse, R38, R32 ;  /* 0x00000026b820723c */ /* 0x040fe60000001820 */
[C---:B------:R-:W-:Y:S02]  /*aa50*/  FMUL.FTZ R36, R2.reuse, R156 ;  /* 0x0000009c02247220 */ /* 0x040fe40000410000 */
[----:B------:R-:W-:Y:S02]  /*aa60*/  FMUL.FTZ R37, R2, R157 ;  /* 0x0000009d02257220 */ /* 0x000fe40000410000 */
[C---:B------:R-:W-:Y:S02]  /*aa70*/  FMUL.FTZ R38, R0.reuse, R158 ;  /* 0x0000009e00267220 */ /* 0x040fe40000410000 */
[----:B------:R-:W-:Y:S03]  /*aa80*/  FMUL.FTZ R39, R0, R159 ;  /* 0x0000009f00277220 */ /* 0x000fe60000410000 */
[----:B------:R-:W-:Y:S02]  /*aa90*/  FFMA.FTZ R155, R210, c[0x0][0x2d0], -R188 ;  /* 0x0000b400d29b7a23 */ /* 0x000fe400000108bc */
[C---:B------:R-:W-:Y:S02]  /*aaa0*/  FMUL.FTZ R40, R2.reuse, R160 ;  /* 0x000000a002287220 */ /* 0x040fe40000410000 */
[C---:B------:R-:W-:Y:S03]  /*aab0*/  HMMA.16816.F32 R36, R184.reuse, R44, R36 ;  /* 0x0000002cb824723c */ /* 0x040fe60000001824 */
[----:B------:R-:W-:Y:S02]  /*aac0*/  FMUL.FTZ R41, R2, R161 ;  /* 0x000000a102297220 */ /* 0x000fe40000410000 */
[C---:B------:R-:W-:Y:S02]  /*aad0*/  FMUL.FTZ R42, R0.reuse, R162 ;  /* 0x000000a2002a7220 */ /* 0x040fe40000410000 */
[----:B------:R-:W-:Y:S02]  /*aae0*/  FMUL.FTZ R43, R0, R163 ;  /* 0x000000a3002b7220 */ /* 0x000fe40000410000 */
[C---:B------:R-:W-:Y:S03]  /*aaf0*/  FMUL.FTZ R44, R2.reuse, R164 ;  /* 0x000000a4022c7220 */ /* 0x040fe60000410000 */
[C---:B------:R-:W-:Y:S02]  /*ab00*/  FMUL.FTZ R45, R2.reuse, R165 ;  /* 0x000000a5022d7220 */ /* 0x040fe40000410000 */
[C---:B------:R-:W-:Y:S03]  /*ab10*/  HMMA.16816.F32 R40, R184.reuse, R46, R40 ;  /* 0x0000002eb828723c */ /* 0x040fe60000001828 */
        /* <DEDUP_REMOVED lines=38> */
[C---:B------:R-:W-:Y:S04]  /*ad80*/  FMUL.FTZ R82, R0.reuse, R82 ;  /* 0x0000005200527220 */ /* 0x040fe80000410000 */
        /* <DEDUP_REMOVED lines=46> */
[----:B------:R-:W-:Y:S02]  /*b070*/  FMUL.FTZ R123, R0, R123 ;  /* 0x0000007b007b7220 */ /* 0x000fe40000410000 */
[----:B------:R-:W-:Y:S04]  /*b080*/  FADD.FTZ R151, R238, R174 ;  /* 0x000000aeee977221 */ /* 0x000fe80000010000 */
[----:B------:R-:W-:Y:S02]  /*b090*/  FADD.FTZ R151, R250, R151 ;  /* 0x00000097fa977221 */ /* 0x000fe40000010000 */
[--C-:B------:R-:W-:Y:S02]  /*b0a0*/  FFMA.FTZ R148, R213, c[0x0][0x2d0], -R188.reuse ;  /* 0x0000b400d5947a23 */ /* 0x100fe400000108bc */
[C---:B------:R-:W-:Y:S02]  /*b0b0*/  FMUL.FTZ R124, R2.reuse, R124 ;  /* 0x0000007c027c7220 */ /* 0x040fe40000410000 */
[C---:B------:R-:W-:Y:S02]  /*b0c0*/  FMUL.FTZ R125, R2.reuse, R125 ;  /* 0x0000007d027d7220 */ /* 0x040fe40000410000 */
[C---:B------:R-:W-:Y:S02]  /*b0d0*/  FMUL.FTZ R128, R2.reuse, R128 ;  /* 0x0000008002807220 */ /* 0x040fe40000410000 */
[----:B------:R-:W-:Y:S02]  /*b0e0*/  FMUL.FTZ R129, R2, R129 ;  /* 0x0000008102817220 */ /* 0x000fe40000410000 */
[--C-:B------:R-:W-:Y:S02]  /*b0f0*/  FFMA.FTZ R2, R196, c[0x0][0x2d0], -R188.reuse ;  /* 0x0000b400c4027a23 */ /* 0x100fe400000108bc */
[C---:B------:R-:W-:Y:S02]  /*b100*/  FMUL.FTZ R126, R0.reuse, R126 ;  /* 0x0000007e007e7220 */ /* 0x040fe40000410000 */
[----:B------:R2:W-:Y:S01]  /*b110*/  MUFU.EX2 R157, R2 ;  /* 0x00000002009d7308 */ /* 0x0005e20000000800 */
[C---:B------:R-:W-:Y:S02]  /*b120*/  FMUL.FTZ R127, R0.reuse, R127 ;  /* 0x0000007f007f7220 */ /* 0x040fe40000410000 */
[C---:B------:R-:W-:Y:S02]  /*b130*/  FMUL.FTZ R130, R0.reuse, R130 ;  /* 0x0000008200827220 */ /* 0x040fe40000410000 */
[----:B------:R-:W-:Y:S02]  /*b140*/  FMUL.FTZ R131, R0, R131 ;  /* 0x0000008300837220 */ /* 0x000fe40000410000 */
[--C-:B------:R-:W-:Y:S01]  /*b150*/  FFMA.FTZ R156, R209, c[0x0][0x2d0], -R188.reuse ;  /* 0x0000b400d19c7a23 */ /* 0x100fe200000108bc */
[C---:B-1----:R-:W-:Y:S08]  /*b160*/  HMMA.16816.F32 R76, R184.reuse, R132, R76 ;  /* 0x00000084b84c723c */ /* 0x042ff0000000184c */
[C---:B------:R-:W-:Y:S01]  /*b170*/  HMMA.16816.F32 R80, R184.reuse, R134, R80 ;  /* 0x00000086b850723c */ /* 0x040fe20000001850 */
[----:B------:R-:W1:Y:S03]  /*b180*/  LDSM.16.MT88.4 R132, [R235+0x6000] ;  /* 0x00600000eb84783b */ /* 0x000e660000004200 */
[--C-:B--2---:R-:W-:Y:S04]  /*b190*/  FFMA.FTZ R2, R195, c[0x0][0x2d0], -R188.reuse ;  /* 0x0000b400c3027a23 */ /* 0x104fe800000108bc */
[----:B------:R2:W4:Y:S04]  /*b1a0*/  MUFU.EX2 R163, R2 ;  /* 0x0000000200a37308 */ /* 0x0005280000000800 */
[--C-:B--2---:R-:W-:Y:S06]  /*b1b0*/  FFMA.FTZ R2, R194, c[0x0][0x2d0], -R188.reuse ;  /* 0x0000b400c2027a23 */ /* 0x104fec00000108bc */
[----:B------:R2:W-:Y:S01]  /*b1c0*/  MUFU.EX2 R164, R2 ;  /* 0x0000000200a47308 */ /* 0x0005e20000000800 */
[C---:B-1----:R-:W-:Y:S08]  /*b1d0*/  HMMA.16816.F32 R84, R184.reuse, R132, R84 ;  /* 0x00000084b854723c */ /* 0x042ff00000001854 */
[C---:B------:R-:W-:Y:S01]  /*b1e0*/  HMMA.16816.F32 R88, R184.reuse, R134, R88 ;  /* 0x00000086b858723c */ /* 0x040fe20000001858 */
[----:B------:R-:W1:Y:S03]  /*b1f0*/  LDSM.16.MT88.4 R132, [R234+0x6000] ;  /* 0x00600000ea84783b */ /* 0x000e660000004200 */
[----:B--2---:R-:W-:Y:S04]  /*b200*/  FFMA.FTZ R2, R193, c[0x0][0x2d0], -R188 ;  /* 0x0000b400c1027a23 */ /* 0x004fe800000108bc */
[----:B------:R2:W-:Y:S04]  /*b210*/  MUFU.EX2 R167, R2 ;  /* 0x0000000200a77308 */ /* 0x0005e80000000800 */
[----:B--2---:R-:W-:Y:S01]  /*b220*/  FFMA.FTZ R2, R190, c[0x0][0x2d0], -R172 ;  /* 0x0000b400be027a23 */ /* 0x004fe200000108ac */
[C---:B-1----:R-:W-:Y:S03]  /*b230*/  HMMA.16816.F32 R92, R184.reuse, R132, R92 ;  /* 0x00000084b85c723c */ /* 0x042fe6000000185c */
[----:B------:R-:W-:Y:S02]  /*b240*/  FFMA.FTZ R190, R207, c[0x0][0x2d0], -R188 ;  /* 0x0000b400cfbe7a23 */ /* 0x000fe400000108bc */
[----:B------:R1:W-:Y:S03]  /*b250*/  MUFU.EX2 R158, R2 ;  /* 0x00000002009e7308 */ /* 0x0003e60000000800 */
[C---:B------:R-:W-:Y:S01]  /*b260*/  HMMA.16816.F32 R96, R184.reuse, R134, R96 ;  /* 0x00000086b860723c */ /* 0x040fe20000001860 */
[----:B------:R-:W2:Y:S06]  /*b270*/  LDSM.16.MT88.4 R132, [R232+0x9000] ;  /* 0x00900000e884783b */ /* 0x000eac0000004200 */
[----:B------:R-:W-:Y:S10]  /*b280*/  MUFU.EX2 R207, R149 ;  /* 0x0000009500cf7308 */ /* 0x000ff40000000800 */
[----:B------:R-:W-:Y:S01]  /*b290*/  MUFU.EX2 R190, R190 ;  /* 0x000000be00be7308 */ /* 0x000fe20000000800 */
[----:B-1----:R-:W-:Y:S02]  /*b2a0*/  FFMA.FTZ R2, R189, c[0x0][0x2d0], -R172 ;  /* 0x0000b400bd027a23 */ /* 0x002fe400000108ac */
[----:B------:R-:W-:Y:S07]  /*b2b0*/  FFMA.FTZ R189, R208, c[0x0][0x2d0], -R188 ;  /* 0x0000b400d0bd7a23 */ /* 0x000fee00000108bc */
[----:B------:R1:W-:Y:S10]  /*b2c0*/  MUFU.EX2 R208, R148 ;  /* 0x0000009400d07308 */ /* 0x0003f40000000800 */
[----:B------:R5:W3:Y:S01]  /*b2d0*/  MUFU.EX2 R159, R2 ;  /* 0x00000002009f7308 */ /* 0x000ae20000000800 */
[C---:B--2---:R-:W-:Y:S09]  /*b2e0*/  HMMA.16816.F32 R100, R184.reuse, R132, R100 ;  /* 0x00000084b864723c */ /* 0x044ff20000001864 */
[----:B------:R-:W-:Y:S01]  /*b2f0*/  MUFU.EX2 R189, R189 ;  /* 0x000000bd00bd7308 */ /* 0x000fe20000000800 */
[C---:B------:R-:W-:Y:S01]  /*b300*/  HMMA.16816.F32 R104, R184.reuse, R134, R104 ;  /* 0x00000086b868723c */ /* 0x040fe20000001868 */
[----:B------:R-:W2:Y:S02]  /*b310*/  LDSM.16.MT88.4 R132, [R233+0x9000] ;  /* 0x00900000e984783b */ /* 0x000ea40000004200 */
[----:B-1----:R-:W-:Y:S02]  /*b320*/  FADD.FTZ R148, R176, R151 ;  /* 0x00000097b0947221 */ /* 0x002fe40000010000 */
[----:B-----5:R-:W-:Y:S02]  /*b330*/  FFMA.FTZ R2, R191, c[0x0][0x2d0], -R172 ;  /* 0x0000b400bf027a23 */ /* 0x020fe400000108ac */
[----:B------:R-:W-:Y:S02]  /*b340*/  FFMA.FTZ R191, R206, c[0x0][0x2d0], -R188 ;  /* 0x0000b400cebf7a23 */ /* 0x000fe400000108bc */
[----:B------:R-:W-:Y:S10]  /*b350*/  MUFU.EX2 R206, R150 ;  /* 0x0000009600ce7308 */ /* 0x000ff40000000800 */
[----:B------:R3:W-:Y:S10]  /*b360*/  MUFU.EX2 R165, R2 ;  /* 0x0000000200a57308 */ /* 0x0007f40000000800 */
[----:B------:R-:W-:Y:S01]  /*b370*/  MUFU.EX2 R191, R191 ;  /* 0x000000bf00bf7308 */ /* 0x000fe20000000800 */
[C---:B--2---:R-:W-:Y:S08]  /*b380*/  HMMA.16816.F32 R108, R184.reuse, R132, R108 ;  /* 0x00000084b86c723c */ /* 0x044ff0000000186c */
[C---:B------:R-:W-:Y:S01]  /*b390*/  HMMA.16816.F32 R112, R184.reuse, R134, R112 ;  /* 0x00000086b870723c */ /* 0x040fe20000001870 */
[----:B------:R-:W1:Y:S03]  /*b3a0*/  LDSM.16.MT88.4 R132, [R235+0x9000] ;  /* 0x00900000eb84783b */ /* 0x000e660000004200 */
[----:B---3--:R-:W-:Y:S02]  /*b3b0*/  FFMA.FTZ R2, R0, R177, R237 ;  /* 0x000000b100027223 */ /* 0x008fe400000100ed */
[----:B------:R-:W-:Y:S04]  /*b3c0*/  FFMA.FTZ R0, R192, c[0x0][0x2d0], -R172 ;  /* 0x0000b400c0007a23 */ /* 0x000fe800000108ac */
[----:B------:R2:W3:Y:S02]  /*b3d0*/  MUFU.EX2 R166, R0 ;  /* 0x0000000000a67308 */ /* 0x0004e40000000800 */
[--C-:B--2---:R-:W-:Y:S08]  /*b3e0*/  FFMA.FTZ R0, R204, c[0x0][0x2d0], -R188.reuse ;  /* 0x0000b400cc007a23 */ /* 0x104ff000000108bc */
[----:B------:R2:W-:Y:S01]  /*b3f0*/  MUFU.EX2 R162, R0 ;  /* 0x0000000000a27308 */ /* 0x0005e20000000800 */
[C---:B-1----:R-:W-:Y:S08]  /*b400*/  HMMA.16816.F32 R116, R184.reuse, R132, R116 ;  /* 0x00000084b874723c */ /* 0x042ff00000001874 */
[C---:B------:R-:W-:Y:S01]  /*b410*/  HMMA.16816.F32 R120, R184.reuse, R134, R120 ;  /* 0x00000086b878723c */ /* 0x040fe20000001878 */
[----:B------:R-:W1:Y:S03]  /*b420*/  LDSM.16.MT88.4 R132, [R234+0x9000] ;  /* 0x00900000ea84783b */ /* 0x000e660000004200 */
[--C-:B--2---:R-:W-:Y:S04]  /*b430*/  FFMA.FTZ R0, R203, c[0x0][0x2d0], -R188.reuse ;  /* 0x0000b400cb007a23 */ /* 0x104fe800000108bc */
[----:B------:R2:W-:Y:S01]  /*b440*/  MUFU.EX2 R161, R0 ;  /* 0x0000000000a17308 */ /* 0x0005e20000000800 */
[C---:B-1----:R-:W-:Y:S03]  /*b450*/  HMMA.16816.F32 R124, R184.reuse, R132, R124 ;  /* 0x00000084b87c723c */ /* 0x042fe6000000187c */
[--C-:B--2---:R-:W-:Y:S04]  /*b460*/  FFMA.FTZ R0, R202, c[0x0][0x2d0], -R188.reuse ;  /* 0x0000b400ca007a23 */ /* 0x104fe800000108bc */
[----:B----4-:R-:W-:Y:S01]  /*b470*/  F2FP.PACK_AB R132, R163, R157 ;  /* 0x0000009da384723e */ /* 0x010fe200000000ff */
[----:B------:R-:W-:Y:S01]  /*b480*/  HMMA.16816.F32 R128, R184, R134, R128 ;  /* 0x00000086b880723c */ /* 0x000fe20000001880 */
[----:B------:R1:W-:Y:S03]  /*b490*/  MUFU.EX2 R145, R0 ;  /* 0x0000000000917308 */ /* 0x0003e60000000800 */
[----:B------:R-:W-:Y:S03]  /*b4a0*/  F2FP.PACK_AB R133, R159, R158 ;  /* 0x0000009e9f85723e */ /* 0x000fe600000000ff */
[----:B------:R-:W-:Y:S02]  /*b4b0*/  F2FP.PACK_AB R134, R167, R164 ;  /* 0x000000a4a786723e */ /* 0x000fe400000000ff */
[----:B---3--:R-:W-:Y:S03]  /*b4c0*/  F2FP.PACK_AB R135, R166, R165 ;  /* 0x000000a5a687723e */ /* 0x008fe600000000ff */
[----:B------:R-:W-:Y:S04]  /*b4d0*/  F2FP.PACK_AB R184, R190, R189 ;  /* 0x000000bdbeb8723e */ /* 0x000fe800000000ff */
[C---:B------:R-:W-:Y:S08]  /*b4e0*/  HMMA.16816.F32 R4, R132.reuse, R136, R4 ;  /* 0x000000888404723c */ /* 0x040ff00000001804 */
[C---:B------:R-:W-:Y:S01]  /*b4f0*/  HMMA.16816.F32 R8, R132.reuse, R138, R8 ;  /* 0x0000008a8408723c */ /* 0x040fe20000001808 */
[----:B------:R-:W2:Y:S03]  /*b500*/  LDSM.16.MT88.4 R136, [R235+0x800] ;  /* 0x00080000eb88783b */ /* 0x000ea60000004200 */
[----:B-1----:R-:W-:Y:S04]  /*b510*/  FFMA.FTZ R0, R201, c[0x0][0x2d0], -R188 ;  /* 0x0000b400c9007a23 */ /* 0x002fe800000108bc */
[C---:B------:R-:W-:Y:S01]  /*b520*/  HMMA.16816.F32 R12, R132.reuse, R140, R12 ;  /* 0x0000008c840c723c */ /* 0x040fe2000000180c */
[----:B------:R1:W-:Y:S07]  /*b530*/  MUFU.EX2 R146, R0 ;  /* 0x0000000000927308 */ /* 0x0003ee0000000800 */
[C---:B------:R-:W-:Y:S01]  /*b540*/  HMMA.16816.F32 R16, R132.reuse, R142, R16 ;  /* 0x0000008e8410723c */ /* 0x040fe20000001810 */
[----:B------:R-:W3:Y:S03]  /*b550*/  LDSM.16.MT88.4 R140, [R234+0x800] ;  /* 0x00080000ea8c783b */ /* 0x000ee60000004200 */
[--C-:B-1----:R-:W-:Y:S02]  /*b560*/  FFMA.FTZ R0, R197, c[0x0][0x2d0], -R172.reuse ;  /* 0x0000b400c5007a23 */ /* 0x102fe400000108ac */
[----:B------:R1:W-:Y:S02]  /*b570*/  MUFU.EX2 R197, R156 ;  /* 0x0000009c00c57308 */ /* 0x0003e40000000800 */
[C---:B--2---:R-:W-:Y:S08]  /*b580*/  HMMA.16816.F32 R20, R132.reuse, R136, R20 ;  /* 0x000000888414723c */ /* 0x044ff00000001814 */
[----:B------:R2:W-:Y:S01]  /*b590*/  MUFU.EX2 R160, R0 ;  /* 0x0000000000a07308 */ /* 0x0005e20000000800 */
[C---:B------:R-:W-:Y:S01]  /*b5a0*/  HMMA.16816.F32 R24, R132.reuse, R138, R24 ;  /* 0x0000008a8418723c */ /* 0x040fe20000001818 */
[----:B------:R-:W4:Y:S07]  /*b5b0*/  LDSM.16.MT88.4 R136, [R232+0x3800] ;  /* 0x00380000e888783b */ /* 0x000f2e0000004200 */
[C---:B---3--:R-:W-:Y:S04]  /*b5c0*/  HMMA.16816.F32 R28, R132.reuse, R140, R28 ;  /* 0x0000008c841c723c */ /* 0x048fe8000000181c */
[--C-:B-1----:R-:W-:Y:S04]  /*b5d0*/  FFMA.FTZ R156, R227, c[0x0][0x2d0], -R172.reuse ;  /* 0x0000b400e39c7a23 */ /* 0x102fe800000108ac */
[C---:B------:R-:W-:Y:S01]  /*b5e0*/  HMMA.16816.F32 R32, R132.reuse, R142, R32 ;  /* 0x0000008e8420723c */ /* 0x040fe20000001820 */
[----:B------:R-:W1:Y:S03]  /*b5f0*/  LDSM.16.MT88.4 R140, [R233+0x3800] ;  /* 0x00380000e98c783b */ /* 0x000e660000004200 */
[--C-:B--2---:R-:W-:Y:S02]  /*b600*/  FFMA.FTZ R0, R198, c[0x0][0x2d0], -R172.reuse ;  /* 0x0000b400c6007a23 */ /* 0x104fe400000108ac */
[----:B------:R-:W-:Y:S10]  /*b610*/  MUFU.EX2 R198, R155 ;  /* 0x0000009b00c67308 */ /* 0x000ff40000000800 */
[----:B------:R-:W2:Y:S01]  /*b620*/  MUFU.EX2 R144, R0 ;  /* 0x0000000000907308 */ /* 0x000ea20000000800 */
[C---:B----4-:R-:W-:Y:S08]  /*b630*/  HMMA.16816.F32 R36, R132.reuse, R136, R36 ;  /* 0x000000888424723c */ /* 0x050ff00000001824 */
[C---:B------:R-:W-:Y:S01]  /*b640*/  HMMA.16816.F32 R40, R132.reuse, R138, R40 ;  /* 0x0000008a8428723c */ /* 0x040fe20000001828 */
[----:B------:R-:W3:Y:S03]  /*b650*/  LDSM.16.MT88.4 R136, [R235+0x3800] ;  /* 0x00380000eb88783b */ /* 0x000ee60000004200 */
[----:B--2---:R-:W-:Y:S04]  /*b660*/  MOV R215, R144 ;  /* 0x0000009000d77202 */ /* 0x004fe80000000f00 */
[C---:B-1----:R-:W-:Y:S04]  /*b670*/  HMMA.16816.F32 R44, R132.reuse, R140, R44 ;  /* 0x0000008c842c723c */ /* 0x042fe8000000182c */
[--C-:B------:R-:W-:Y:S02]  /*b680*/  FFMA.FTZ R0, R199, c[0x0][0x2d0], -R172.reuse ;  /* 0x0000b400c7007a23 */ /* 0x100fe400000108ac */
[----:B------:R-:W-:Y:S02]  /*b690*/  MUFU.EX2 R199, R154 ;  /* 0x0000009a00c77308 */ /* 0x000fe40000000800 */
[C---:B------:R-:W-:Y:S01]  /*b6a0*/  HMMA.16816.F32 R48, R132.reuse, R142, R48 ;  /* 0x0000008e8430723c */ /* 0x040fe20000001830 */
[----:B------:R-:W1:Y:S07]  /*b6b0*/  LDSM.16.MT88.4 R140, [R234+0x3800] ;  /* 0x00380000ea8c783b */ /* 0x000e6e0000004200 */
[----:B------:R2:W-:Y:S01]  /*b6c0*/  MUFU.EX2 R238, R0 ;  /* 0x0000000000ee7308 */ /* 0x0005e20000000800 */
[C---:B---3--:R-:W-:Y:S03]  /*b6d0*/  HMMA.16816.F32 R52, R132.reuse, R136, R52 ;  /* 0x000000888434723c */ /* 0x048fe60000001834 */
[----:B--2---:R-:W-:Y:S05]  /*b6e0*/  FFMA.FTZ R0, R200, c[0x0][0x2d0], -R172 ;  /* 0x0000b400c8007a23 */ /* 0x004fea00000108ac */
[C---:B------:R-:W-:Y:S01]  /*b6f0*/  HMMA.16816.F32 R56, R132.reuse, R138, R56 ;  /* 0x0000008a8438723c */ /* 0x040fe20000001838 */
[----:B------:R-:W2:Y:S01]  /*b700*/  LDSM.16.MT88.4 R136, [R232+0x6800] ;  /* 0x00680000e888783b */ /* 0x000ea20000004200 */
[----:B------:R-:W-:Y:S06]  /*b710*/  MUFU.EX2 R200, R153 ;  /* 0x0000009900c87308 */ /* 0x000fec0000000800 */
[C---:B-1----:R-:W-:Y:S04]  /*b720*/  HMMA.16816.F32 R60, R132.reuse, R140, R60 ;  /* 0x0000008c843c723c */ /* 0x042fe8000000183c */
[----:B------:R1:W-:Y:S04]  /*b730*/  MUFU.EX2 R237, R0 ;  /* 0x0000000000ed7308 */ /* 0x0003e80000000800 */
[C---:B------:R-:W-:Y:S01]  /*b740*/  HMMA.16816.F32 R64, R132.reuse, R142, R64 ;  /* 0x0000008e8440723c */ /* 0x040fe20000001840 */
[----:B------:R-:W3:Y:S03]  /*b750*/  LDSM.16.MT88.4 R140, [R233+0x6800] ;  /* 0x00680000e98c783b */ /* 0x000ee60000004200 */
[----:B-1----:R-:W-:Y:S01]  /*b760*/  FADD.FTZ R0, R244, R2 ;  /* 0x00000002f4007221 */ /* 0x002fe20000010000 */
[----:B------:R-:W-:Y:S01]  /*b770*/  MOV R244, R146 ;  /* 0x0000009200f47202 */ /* 0x000fe20000000f00 */
[----:B------:R-:W-:Y:S01]  /*b780*/  FFMA.FTZ R2, R216, c[0x0][0x2d0], -R188 ;  /* 0x0000b400d8027a23 */ /* 0x000fe200000108bc */
[----:B------:R-:W-:Y:S01]  /*b790*/  MOV R216, R145 ;  /* 0x0000009100d87202 */ /* 0x000fe20000000f00 */
[----:B------:R-:W-:Y:S01]  /*b7a0*/  FADD.FTZ R152, R249, R0 ;  /* 0x00000000f9987221 */ /* 0x000fe20000010000 */
[C---:B--2---:R-:W-:Y:S01]  /*b7b0*/  HMMA.16816.F32 R68, R132.reuse, R136, R68 ;  /* 0x000000888444723c */ /* 0x044fe20000001844 */
[----:B------:R-:W-:Y:S02]  /*b7c0*/  LDSM.16.MT88.4 R144, [R235+0x1000] ;  /* 0x00100000eb90783b */ /* 0x000fe40000004200 */
[----:B------:R-:W-:Y:S02]  /*b7d0*/  FFMA.FTZ R188, R205, c[0x0][0x2d0], -R188 ;  /* 0x0000b400cdbc7a23 */ /* 0x000fe400000108bc */
[----:B------:R1:W-:Y:S01]  /*b7e0*/  MUFU.EX2 R205, R2 ;  /* 0x0000000200cd7308 */ /* 0x0003e20000000800 */
[----:B------:R-:W-:Y:S02]  /*b7f0*/  FFMA.FTZ R0, R217, c[0x0][0x2d0], -R172 ;  /* 0x0000b400d9007a23 */ /* 0x000fe400000108ac */
[C---:B------:R-:W-:Y:S01]  /*b800*/  HMMA.16816.F32 R72, R132.reuse, R138, R72 ;  /* 0x0000008a8448723c */ /* 0x040fe20000001848 */
[----:B------:R-:W2:Y:S06]  /*b810*/  LDSM.16.MT88.4 R136, [R235+0x6800] ;  /* 0x00680000eb88783b */ /* 0x000eac0000004200 */
[----:B------:R-:W4:Y:S01]  /*b820*/  MUFU.EX2 R192, R188 ;  /* 0x000000bc00c07308 */ /* 0x000f220000000800 */
[C---:B---3--:R-:W-:Y:S08]  /*b830*/  HMMA.16816.F32 R76, R132.reuse, R140, R76 ;  /* 0x0000008c844c723c */ /* 0x048ff0000000184c */
[C---:B------:R-:W-:Y:S01]  /*b840*/  HMMA.16816.F32 R80, R132.reuse, R142, R80 ;  /* 0x0000008e8450723c */ /* 0x040fe20000001850 */
[----:B------:R-:W3:Y:S01]  /*b850*/  LDSM.16.MT88.4 R140, [R234+0x6800] ;  /* 0x00680000ea8c783b */ /* 0x000ee20000004200 */
[----:B------:R5:W-:Y:S02]  /*b860*/  MUFU.EX2 R204, R0 ;  /* 0x0000000000cc7308 */ /* 0x000be40000000800 */
[----:B-1----:R-:W-:Y:S02]  /*b870*/  FADD.FTZ R2, R175, R152 ;  /* 0x00000098af027221 */ /* 0x002fe40000010000 */
[----:B------:R-:W-:Y:S03]  /*b880*/  FADD.FTZ R152, R157, R148 ;  /* 0x000000949d987221 */ /* 0x000fe60000010000 */
[----:B------:R-:W-:Y:S03]  /*b890*/  LDSM.16.MT88.4 R148, [R235+0x1800] ;  /* 0x00180000eb94783b */ /* 0x000fe60000004200 */
[----:B------:R-:W-:Y:S01]  /*b8a0*/  MUFU.EX2 R175, R156 ;  /* 0x0000009c00af7308 */ /* 0x000fe20000000800 */
[----:B------:R-:W-:Y:S01]  /*b8b0*/  FFMA.FTZ R157, R226, c[0x0][0x2d0], -R172 ;  /* 0x0000b400e29d7a23 */ /* 0x000fe200000108ac */
[----:B----4-:R-:W-:Y:S01]  /*b8c0*/  F2FP.PACK_AB R186, R192, R191 ;  /* 0x000000bfc0ba723e */ /* 0x010fe200000000ff */
[----:B------:R-:W-:Y:S02]  /*b8d0*/  FADD.FTZ R158, R158, R2 ;  /* 0x000000029e9e7221 */ /* 0x000fe40000010000 */
[----:B------:R-:W-:Y:S02]  /*b8e0*/  FFMA.FTZ R2, R236, c[0x0][0x2d0], -R172 ;  /* 0x0000b400ec027a23 */ /* 0x000fe400000108ac */
[----:B------:R-:W-:Y:S03]  /*b8f0*/  FADD.FTZ R158, R159, R158 ;  /* 0x0000009e9f9e7221 */ /* 0x000fe60000010000 */
[----:B------:R-:W1:Y:S01]  /*b900*/  MUFU.EX2 R188, R2 ;  /* 0x0000000200bc7308 */ /* 0x000e620000000800 */
[C---:B--2---:R-:W-:Y:S03]  /*b910*/  HMMA.16816.F32 R84, R132.reuse, R136, R84 ;  /* 0x000000888454723c */ /* 0x044fe60000001854 */
[----:B-----5:R-:W-:Y:S06]  /*b920*/  FFMA.FTZ R0, R218, c[0x0][0x2d0], -R172 ;  /* 0x0000b400da007a23 */ /* 0x020fec00000108ac */
[----:B------:R2:W4:Y:S01]  /*b930*/  MUFU.EX2 R203, R0 ;  /* 0x0000000000cb7308 */ /* 0x0005220000000800 */
[C---:B------:R-:W-:Y:S01]  /*b940*/  HMMA.16816.F32 R88, R132.reuse, R138, R88 ;  /* 0x0000008a8458723c */ /* 0x040fe20000001858 */
[----:B------:R-:W5:Y:S07]  /*b950*/  LDSM.16.MT88.4 R136, [R232+0x9800] ;  /* 0x00980000e888783b */ /* 0x000f6e0000004200 */
[C---:B---3--:R-:W-:Y:S01]  /*b960*/  HMMA.16816.F32 R92, R132.reuse, R140, R92 ;  /* 0x0000008c845c723c */ /* 0x048fe2000000185c */
[----:B------:R-:W-:Y:S03]  /*b970*/  MUFU.EX2 R174, R157 ;  /* 0x0000009d00ae7308 */ /* 0x000fe60000000800 */
[----:B-1----:R-:W-:Y:S01]  /*b980*/  F2FP.PACK_AB R185, R175, R188 ;  /* 0x000000bcafb9723e */ /* 0x002fe200000000ff */
[----:B------:R-:W-:Y:S03]  /*b990*/  FADD.FTZ R2, R165, R158 ;  /* 0x0000009ea5027221 */ /* 0x000fe60000010000 */
[C---:B------:R-:W-:Y:S01]  /*b9a0*/  HMMA.16816.F32 R96, R132.reuse, R142, R96 ;  /* 0x0000008e8460723c */ /* 0x040fe20000001860 */
[----:B------:R-:W1:Y:S03]  /*b9b0*/  LDSM.16.MT88.4 R140, [R233+0x9800] ;  /* 0x00980000e98c783b */ /* 0x000e660000004200 */
[----:B------:R-:W-:Y:S02]  /*b9c0*/  FADD.FTZ R2, R166, R2 ;  /* 0x00000002a6027221 */ /* 0x000fe40000010000 */
[----:B--2---:R-:W-:Y:S02]  /*b9d0*/  FFMA.FTZ R0, R219, c[0x0][0x2d0], -R172 ;  /* 0x0000b400db007a23 */ /* 0x004fe400000108ac */
[----:B------:R-:W-:Y:S02]  /*b9e0*/  FADD.FTZ R2, R160, R2 ;  /* 0x00000002a0027221 */ /* 0x000fe40000010000 */
[----:B------:R2:W3:Y:S02]  /*b9f0*/  MUFU.EX2 R202, R0 ;  /* 0x0000000000ca7308 */ /* 0x0004e40000000800 */
[----:B------:R-:W-:Y:S04]  /*ba00*/  FADD.FTZ R2, R215, R2 ;  /* 0x00000002d7027221 */ /* 0x000fe80000010000 */
[----:B------:R-:W-:Y:S04]  /*ba10*/  FADD.FTZ R2, R238, R2 ;  /* 0x00000002ee027221 */ /* 0x000fe80000010000 */
[----:B------:R-:W-:Y:S01]  /*ba20*/  FADD.FTZ R2, R237, R2 ;  /* 0x00000002ed027221 */ /* 0x000fe20000010000 */
[C---:B-----5:R-:W-:Y:S03]  /*ba30*/  HMMA.16816.F32 R100, R132.reuse, R136, R100 ;  /* 0x000000888464723c */ /* 0x060fe60000001864 */
[----:B------:R-:W-:Y:S04]  /*ba40*/  FADD.FTZ R2, R204, R2 ;  /* 0x00000002cc027221 */ /* 0x000fe80000010000 */
[----:B----4-:R-:W-:Y:S01]  /*ba50*/  FADD.FTZ R2, R203, R2 ;  /* 0x00000002cb027221 */ /* 0x010fe20000010000 */
[C---:B------:R-:W-:Y:S01]  /*ba60*/  HMMA.16816.F32 R104, R132.reuse, R138, R104 ;  /* 0x0000008a8468723c */ /* 0x040fe20000001868 */
[----:B------:R-:W4:Y:S03]  /*ba70*/  LDSM.16.MT88.4 R136, [R235+0x9800] ;  /* 0x00980000eb88783b */ /* 0x000f260000004200 */
[----:B--2---:R-:W-:Y:S02]  /*ba80*/  FFMA.FTZ R0, R220, c[0x0][0x2d0], -R172 ;  /* 0x0000b400dc007a23 */ /* 0x004fe400000108ac */
[----:B---3--:R-:W-:Y:S02]  /*ba90*/  FADD.FTZ R2, R202, R2 ;  /* 0x00000002ca027221 */ /* 0x008fe40000010000 */
[C---:B-1----:R-:W-:Y:S01]  /*baa0*/  HMMA.16816.F32 R108, R132.reuse, R140, R108 ;  /* 0x0000008c846c723c */ /* 0x042fe2000000186c */
[----:B------:R1:W2:Y:S07]  /*bab0*/  MUFU.EX2 R201, R0 ;  /* 0x0000000000c97308 */ /* 0x0002ae0000000800 */
[C---:B------:R-:W-:Y:S01]  /*bac0*/  HMMA.16816.F32 R112, R132.reuse, R142, R112 ;  /* 0x0000008e8470723c */ /* 0x040fe20000001870 */
[----:B------:R-:W3:Y:S03]  /*bad0*/  LDSM.16.MT88.4 R140, [R234+0x9800] ;  /* 0x00980000ea8c783b */ /* 0x000ee60000004200 */
[----:B-1----:R-:W-:Y:S02]  /*bae0*/  FFMA.FTZ R0, R221, c[0x0][0x2d0], -R172 ;  /* 0x0000b400dd007a23 */ /* 0x002fe400000108ac */
[----:B--2---:R-:W-:Y:S02]  /*baf0*/  FADD.FTZ R2, R201, R2 ;  /* 0x00000002c9027221 */ /* 0x004fe40000010000 */
[----:B------:R1:W2:Y:S01]  /*bb00*/  MUFU.EX2 R196, R0 ;  /* 0x0000000000c47308 */ /* 0x0002a20000000800 */
[C---:B----4-:R-:W-:Y:S08]  /*bb10*/  HMMA.16816.F32 R116, R132.reuse, R136, R116 ;  /* 0x000000888474723c */ /* 0x050ff00000001874 */
[C---:B------:R-:W-:Y:S01]  /*bb20*/  HMMA.16816.F32 R120, R132.reuse, R138, R120 ;  /* 0x0000008a8478723c */ /* 0x040fe20000001878 */
[----:B------:R-:W4:Y:S07]  /*bb30*/  LDSM.16.MT88.4 R136, [R232+0x1000] ;  /* 0x00100000e888783b */ /* 0x000f2e0000004200 */
[C---:B---3--:R-:W-:Y:S04]  /*bb40*/  HMMA.16816.F32 R124, R132.reuse, R140, R124 ;  /* 0x0000008c847c723c */ /* 0x048fe8000000187c */
[----:B-1----:R-:W-:Y:S02]  /*bb50*/  FFMA.FTZ R0, R222, c[0x0][0x2d0], -R172 ;  /* 0x0000b400de007a23 */ /* 0x002fe400000108ac */
[----:B--2---:R-:W-:Y:S02]  /*bb60*/  FADD.FTZ R2, R196, R2 ;  /* 0x00000002c4027221 */ /* 0x004fe40000010000 */
[----:B------:R-:W-:Y:S01]  /*bb70*/  HMMA.16816.F32 R128, R132, R142, R128 ;  /* 0x0000008e8480723c */ /* 0x000fe20000001880 */
[----:B------:R-:W1:Y:S01]  /*bb80*/  LDSM.16.MT88.4 R140, [R233+0x1000] ;  /* 0x00100000e98c783b */ /* 0x000e620000004200 */
[----:B------:R2:W3:Y:S05]  /*bb90*/  MUFU.EX2 R195, R0 ;  /* 0x0000000000c37308 */ /* 0x0004ea0000000800 */
[----:B------:R-:W-:Y:S02]  /*bba0*/  F2FP.PACK_AB R132, R161, R162 ;  /* 0x000000a2a184723e */ /* 0x000fe400000000ff */
[----:B------:R-:W-:Y:S03]  /*bbb0*/  F2FP.PACK_AB R133, R215, R160 ;  /* 0x000000a0d785723e */ /* 0x000fe600000000ff */
[----:B------:R-:W-:Y:S02]  /*bbc0*/  F2FP.PACK_AB R134, R244, R216 ;  /* 0x000000d8f486723e */ /* 0x000fe400000000ff */
[----:B------:R-:W-:Y:S07]  /*bbd0*/  F2FP.PACK_AB R135, R237, R238 ;  /* 0x000000eeed87723e */ /* 0x000fee00000000ff */
[C---:B----4-:R-:W-:Y:S03]  /*bbe0*/  HMMA.16816.F32 R4, R132.reuse, R136, R4 ;  /* 0x000000888404723c */ /* 0x050fe60000001804 */
[----:B--2---:R-:W-:Y:S02]  /*bbf0*/  FFMA.FTZ R0, R223, c[0x0][0x2d0], -R172 ;  /* 0x0000b400df007a23 */ /* 0x004fe400000108ac */
[----:B---3--:R-:W-:Y:S02]  /*bc00*/  FADD.FTZ R2, R195, R2 ;  /* 0x00000002c3027221 */ /* 0x008fe40000010000 */
[----:B------:R2:W3:Y:S01]  /*bc10*/  MUFU.EX2 R194, R0 ;  /* 0x0000000000c27308 */ /* 0x0004e20000000800 */
[C---:B------:R-:W-:Y:S01]  /*bc20*/  HMMA.16816.F32 R8, R132.reuse, R138, R8 ;  /* 0x0000008a8408723c */ /* 0x040fe20000001808 */
[----:B------:R-:W4:Y:S07]  /*bc30*/  LDSM.16.MT88.4 R136, [R234+0x1000] ;  /* 0x00100000ea88783b */ /* 0x000f2e0000004200 */
[C---:B-1----:R-:W-:Y:S08]  /*bc40*/  HMMA.16816.F32 R12, R132.reuse, R140, R12 ;  /* 0x0000008c840c723c */ /* 0x042ff0000000180c */
[C---:B------:R-:W-:Y:S01]  /*bc50*/  HMMA.16816.F32 R16, R132.reuse, R142, R16 ;  /* 0x0000008e8410723c */ /* 0x040fe20000001810 */
[----:B------:R-:W1:Y:S03]  /*bc60*/  LDSM.16.MT88.4 R140, [R232+0x4000] ;  /* 0x00400000e88c783b */ /* 0x000e660000004200 */
[--C-:B--2---:R-:W-:Y:S04]  /*bc70*/  FFMA.FTZ R0, R224, c[0x0][0x2d0], -R172.reuse ;  /* 0x0000b400e0007a23 */ /* 0x104fe800000108ac */
[C---:B------:R-:W-:Y:S01]  /*bc80*/  HMMA.16816.F32 R20, R132.reuse, R144, R20 ;  /* 0x000000908414723c */ /* 0x040fe20000001814 */
[----:B------:R2:W-:Y:S03]  /*bc90*/  MUFU.EX2 R193, R0 ;  /* 0x0000000000c17308 */ /* 0x0005e60000000800 */
[----:B------:R-:W-:Y:S02]  /*bca0*/  FFMA.FTZ R172, R225, c[0x0][0x2d0], -R172 ;  /* 0x0000b400e1ac7a23 */ /* 0x000fe400000108ac */
[----:B---3--:R-:W-:Y:S02]  /*bcb0*/  FADD.FTZ R2, R194, R2 ;  /* 0x00000002c2027221 */ /* 0x008fe40000010000 */
[C---:B------:R-:W-:Y:S01]  /*bcc0*/  HMMA.16816.F32 R24, R132.reuse, R146, R24 ;  /* 0x000000928418723c */ /* 0x040fe20000001818 */
[----:B------:R-:W3:Y:S02]  /*bcd0*/  LDSM.16.MT88.4 R144, [R233+0x4000] ;  /* 0x00400000e990783b */ /* 0x000ee40000004200 */
[----:B------:R-:W5:Y:S05]  /*bce0*/  MUFU.EX2 R172, R172 ;  /* 0x000000ac00ac7308 */ /* 0x000f6a0000000800 */
[C---:B----4-:R-:W-:Y:S08]  /*bcf0*/  HMMA.16816.F32 R28, R132.reuse, R136, R28 ;  /* 0x00000088841c723c */ /* 0x050ff0000000181c */
[C---:B------:R-:W-:Y:S01]  /*bd00*/  HMMA.16816.F32 R32, R132.reuse, R138, R32 ;  /* 0x0000008a8420723c */ /* 0x040fe20000001820 */
[----:B------:R-:W4:Y:S03]  /*bd10*/  LDSM.16.MT88.4 R136, [R235+0x4000] ;  /* 0x00400000eb88783b */ /* 0x000f260000004200 */
[----:B--2---:R-:W-:Y:S04]  /*bd20*/  FADD.FTZ R0, R163, R152 ;  /* 0x00000098a3007221 */ /* 0x004fe80000010000 */
[C---:B-1----:R-:W-:Y:S01]  /*bd30*/  HMMA.16816.F32 R36, R132.reuse, R140, R36 ;  /* 0x0000008c8424723c */ /* 0x042fe20000001824 */
[----:B------:R-:W-:Y:S03]  /*bd40*/  LDSM.16.MT88.4 R152, [R234+0x2000] ;  /* 0x00200000ea98783b */ /* 0x000fe60000004200 */
[----:B-----5:R-:W-:Y:S01]  /*bd50*/  F2FP.PACK_AB R187, R172, R174 ;  /* 0x000000aeacbb723e */ /* 0x020fe200000000ff */
[----:B------:R-:W-:Y:S03]  /*bd60*/  FADD.FTZ R0, R164, R0 ;  /* 0x00000000a4007221 */ /* 0x000fe60000010000 */
[C---:B------:R-:W-:Y:S01]  /*bd70*/  HMMA.16816.F32 R40, R132.reuse, R142, R40 ;  /* 0x0000008e8428723c */ /* 0x040fe20000001828 */
[----:B------:R-:W1:Y:S03]  /*bd80*/  LDSM.16.MT88.4 R140, [R234+0x4000] ;  /* 0x00400000ea8c783b */ /* 0x000e660000004200 */
[----:B------:R-:W-:Y:S04]  /*bd90*/  FADD.FTZ R0, R167, R0 ;  /* 0x00000000a7007221 */ /* 0x000fe80000010000 */
[C---:B---3--:R-:W-:Y:S04]  /*bda0*/  HMMA.16816.F32 R44, R132.reuse, R144, R44 ;  /* 0x00000090842c723c */ /* 0x048fe8000000182c */
[----:B------:R-:W-:Y:S04]  /*bdb0*/  FADD.FTZ R0, R162, R0 ;  /* 0x00000000a2007221 */ /* 0x000fe80000010000 */
[C---:B------:R-:W-:Y:S01]  /*bdc0*/  HMMA.16816.F32 R48, R132.reuse, R146, R48 ;  /* 0x000000928430723c */ /* 0x040fe20000001830 */
[----:B------:R-:W2:Y:S03]  /*bdd0*/  LDSM.16.MT88.4 R144, [R232+0x7000] ;  /* 0x00700000e890783b */ /* 0x000ea60000004200 */
[----:B------:R-:W-:Y:S04]  /*bde0*/  FADD.FTZ R0, R161, R0 ;  /* 0x00000000a1007221 */ /* 0x000fe80000010000 */
[----:B------:R-:W-:Y:S01]  /*bdf0*/  FADD.FTZ R0, R216, R0 ;  /* 0x00000000d8007221 */ /* 0x000fe20000010000 */
[C---:B----4-:R-:W-:Y:S01]  /*be00*/  HMMA.16816.F32 R52, R132.reuse, R136, R52 ;  /* 0x000000888434723c */ /* 0x050fe20000001834 */
[----:B------:R-:W-:Y:S02]  /*be10*/  LDSM.16.MT88.4 R160, [R232+0x5800] ;  /* 0x00580000e8a0783b */ /* 0x000fe40000004200 */
        /* <DEDUP_REMOVED lines=90> */
[----:B------:R-:W-:Y:S02]  /*c3c0*/  F2FP.PACK_AB R132, R200, R199 ;  /* 0x000000c7c884723e */ /* 0x000fe400000000ff */
[----:B------:R-:W-:Y:S03]  /*c3d0*/  F2FP.PACK_AB R134, R197, R198 ;  /* 0x000000c6c586723e */ /* 0x000fe600000000ff */
[----:B------:R-:W-:Y:S02]  /*c3e0*/  F2FP.PACK_AB R133, R195, R196 ;  /* 0x000000c4c385723e */ /* 0x000fe400000000ff */
[C---:B------:R-:W-:Y:S07]  /*c3f0*/  F2FP.PACK_AB R135, R193.reuse, R194 ;  /* 0x000000c2c187723e */ /* 0x040fee00000000ff */
        /* <DEDUP_REMOVED lines=11> */
[----:B------:R-:W-:Y:S07]  /*c4b0*/  LDSM.16.MT88.4 R152, [R233+0x8000] ;  /* 0x00800000e998783b */ /* 0x000fee0000004200 */
        /* <DEDUP_REMOVED lines=34> */
[C---:B------:R-:W-:Y:S01]  /*c6e0*/  HMMA.16816.F32 R176, R184.reuse, R180, R4 ;  /* 0x000000b4b8b0723c */ /* 0x040fe20000001804 */
[----:B------:R-:W1:Y:S07]  /*c6f0*/  LDSM.16.MT88.4 R4, [R235+0x5800] ;  /* 0x00580000eb04783b */ /* 0x000e6e0000004200 */
[C---:B------:R-:W-:Y:S01]  /*c700*/  HMMA.16816.F32 R180, R184.reuse, R182, R8 ;  /* 0x000000b6b8b4723c */ /* 0x040fe20000001808 */
[----:B------:R-:W4:Y:S07]  /*c710*/  LDSM.16.MT88.4 R8, [R234+0x5800] ;  /* 0x00580000ea08783b */ /* 0x000f2e0000004200 */
[C---:B--2---:R-:W-:Y:S01]  /*c720*/  HMMA.16816.F32 R132, R184.reuse, R136, R12 ;  /* 0x00000088b884723c */ /* 0x044fe2000000180c */
[----:B------:R-:W2:Y:S07]  /*c730*/  LDSM.16.MT88.4 R12, [R232+0x8800] ;  /* 0x00880000e80c783b */ /* 0x000eae0000004200 */
[C---:B------:R-:W-:Y:S01]  /*c740*/  HMMA.16816.F32 R136, R184.reuse, R138, R16 ;  /* 0x0000008ab888723c */ /* 0x040fe20000001810 */
[----:B------:R-:W5:Y:S07]  /*c750*/  LDSM.16.MT88.4 R16, [R233+0x8800] ;  /* 0x00880000e910783b */ /* 0x000f6e0000004200 */
[C---:B------:R-:W-:Y:S01]  /*c760*/  HMMA.16816.F32 R140, R184.reuse, R144, R20 ;  /* 0x00000090b88c723c */ /* 0x040fe20000001814 */
[----:B------:R-:W1:Y:S07]  /*c770*/  LDSM.16.MT88.4 R20, [R235+0x8800] ;  /* 0x00880000eb14783b */ /* 0x000e6e0000004200 */
[C---:B------:R-:W-:Y:S01]  /*c780*/  HMMA.16816.F32 R144, R184.reuse, R146, R24 ;  /* 0x00000092b890723c */ /* 0x040fe20000001818 */
[----:B------:R-:W1:Y:S07]  /*c790*/  LDSM.16.MT88.4 R24, [R234+0x8800] ;  /* 0x00880000ea18783b */ /* 0x000e6e0000004200 */
        /* <DEDUP_REMOVED lines=15> */
[C---:B-----5:R-:W-:Y:S01]  /*c890*/  HMMA.16816.F32 R76, R184.reuse, R16, R76 ;  /* 0x00000010b84c723c */ /* 0x060fe2000000184c */
[----:B------:R-:W4:Y:S07]  /*c8a0*/  LDL R16, [R1+0x14] ;  /* 0x0000140001107983 */ /* 0x000f2e0000100800 */
        /* <DEDUP_REMOVED lines=10> */
[C---:B--2---:R-:W-:Y:S07]  /*c950*/  HMMA.16816.F32 R116, R184.reuse, R12, R116 ;  /* 0x0000000cb874723c */ /* 0x044fee0000001874 */
        /* <DEDUP_REMOVED lines=17> */
[C---:B----4-:R-:W-:Y:S02]  /*ca70*/  ISETP.GT.AND P0, PT, R247.reuse, R16, PT ;  /* 0x00000010f700720c */ /* 0x050fe40003f04270 */
[----:B------:R-:W-:Y:S11]  /*ca80*/  IADD3 R247, R247, -0x1, RZ ;  /* 0xfffffffff7f77810 */ /* 0x000ff60007ffe0ff */
[----:B-1----:R-:W-:-:S05]  /*ca90*/  @P0 BRA `(.L_x_3253) ;  /* 0xffffad7000000947 */ /* 0x002fca000383ffff */
.L_x_3242:
[----:B-1----:R-:W-:-:S13]  /*caa0*/  ISETP.GE.AND P0, PT, R247, RZ, PT ;  /* 0x000000fff700720c */ /* 0x002fda0003f06270 */
[----:B------:R-:W-:Y:S05]  /*cab0*/  @!P0 BRA `(.L_x_3254) ;  /* 0x00004a8000008947 */ /* 0x000fea0003800000 */
[----:B------:R-:W-:Y:S02]  /*cac0*/  MOV R175, R12 ;  /* 0x0000000c00af7202 */ /* 0x000fe40000000f00 */
[----:B------:R-:W-:Y:S02]  /*cad0*/  MOV R174, R173 ;  /* 0x000000ad00ae7202 */ /* 0x000fe40000000f00 */
.L_x_3261:
[----:B------:R-:W-:Y:S01]  /*cae0*/  SHF.R.S32.HI R0, RZ, 0x1f, R248 ;  /* 0x0000001fff007819 */ /* 0x000fe200000114f8 */
[----:B------:R-:W2:Y:S01]  /*caf0*/  LDL.64 R6, [R1+0x30] ;  /* 0x0000300001067983 */ /* 0x000ea20000100a00 */
[----:B------:R-:W-:Y:S01]  /*cb00*/  SHF.R.S32.HI R4, RZ, 0x1f, R246 ;  /* 0x0000001fff047819 */ /* 0x000fe200000114f6 */
[----:B------:R-:W-:Y:S04]  /*cb10*/  DEPBAR.LE SB0, 0x0 ;  /* 0x000080000000791a */ /* 0x000fe80000000000 */
[----:B------:R-:W3:Y:S01]  /*cb20*/  LDL R5, [R1+0x3c] ;  /* 0x00003c0001057983 */ /* 0x000ee20000100800 */
[----:B------:R-:W-:Y:S01]  /*cb30*/  IADD3 R13, R245, 0xc0, RZ ;  /* 0x000000c0f50d7810 */ /* 0x000fe20007ffe0ff */
[----:B------:R-:W-:Y:S01]  /*cb40*/  WARPSYNC 0xffffffff ;  /* 0xffffffff00007948 */ /* 0x000fe20003800000 */
[----:B------:R-:W-:Y:S01]  /*cb50*/  IADD3 R238, R228, 0xb800, RZ ;  /* 0x0000b800e4ee7810 */ /* 0x000fe20007ffe0ff */
[----:B------:R-:W-:Y:S01]  /*cb60*/  BAR.SYNC.DEFER_BLOCKING 0x0 ;  /* 0x0000000000007b1d */ /* 0x000fe20000010000 */
[----:B------:R-:W-:Y:S01]  /*cb70*/  SHF.R.S32.HI R13, RZ, 0x1f, R13 ;  /* 0x0000001fff0d7819 */ /* 0x000fe2000001140d */
[----:B------:R-:W-:Y:S01]  /*cb80*/  IMAD R0, R0, c[0x0][0x208], RZ ;  /* 0x0000820000007a24 */ /* 0x000fe200078e02ff */
[----:B------:R-:W-:Y:S01]  /*cb90*/  IADD3 R237, R228, 0xb000, RZ ;  /* 0x0000b000e4ed7810 */ /* 0x000fe20007ffe0ff */
[----:B------:R-:W-:Y:S01]  /*cba0*/  IMAD.WIDE.U32 R2, R248, c[0x0][0x208], RZ ;  /* 0x00008200f8027a25 */ /* 0x000fe200078e00ff */
[C---:B------:R-:W-:Y:S02]  /*cbb0*/  IADD3 R236, R228.reuse, 0xa800, RZ ;  /* 0x0000a800e4ec7810 */ /* 0x040fe40007ffe0ff */
[----:B------:R-:W-:Y:S01]  /*cbc0*/  IADD3 R227, R228, 0xa000, RZ ;  /* 0x0000a000e4e37810 */ /* 0x000fe20007ffe0ff */
[----:B------:R-:W-:Y:S01]  /*cbd0*/  IMAD R0, R248, c[0x0][0x20c], R0 ;  /* 0x00008300f8007a24 */ /* 0x000fe200078e0200 */
[----:B------:R-:W-:Y:S01]  /*cbe0*/  IADD3 R226, R228, 0x9800, RZ ;  /* 0x00009800e4e27810 */ /* 0x000fe20007ffe0ff */
[----:B------:R-:W-:Y:S01]  /*cbf0*/  IMAD R4, R4, c[0x0][0x218], RZ ;  /* 0x0000860004047a24 */ /* 0x000fe200078e02ff */
[C---:B------:R-:W-:Y:S01]  /*cc00*/  IADD3 R225, R228.reuse, 0x9000, RZ ;  /* 0x00009000e4e17810 */ /* 0x040fe20007ffe0ff */
[----:B------:R-:W-:Y:S01]  /*cc10*/  IMAD.IADD R3, R3, 0x1, R0 ;  /* 0x0000000103037824 */ /* 0x000fe200078e0200 */
[----:B------:R-:W-:Y:S01]  /*cc20*/  IADD3 R224, R228, 0x8800, RZ ;  /* 0x00008800e4e07810 */ /* 0x000fe20007ffe0ff */
[----:B------:R-:W-:Y:S01]  /*cc30*/  IMAD R4, R246, c[0x0][0x21c], R4 ;  /* 0x00008700f6047a24 */ /* 0x000fe200078e0204 */
[----:B------:R-:W-:Y:S01]  /*cc40*/  IADD3 R223, R228, 0x8000, RZ ;  /* 0x00008000e4df7810 */ /* 0x000fe20007ffe0ff */
        /* <DEDUP_REMOVED lines=8> */
[C---:B------:R-:W-:Y:S01]  /*ccd0*/  IADD3 R218, R228.reuse, 0x5800, RZ ;  /* 0x00005800e4da7810 */ /* 0x040fe20007ffe0ff */
[C---:B------:R-:W-:Y:S01]  /*cce0*/  IMAD.SHL.U32 R36, R245.reuse, 0x2, RZ ;  /* 0x00000002f5247824 */ /* 0x040fe200078e00ff */
        /* <DEDUP_REMOVED lines=19> */
[----:B------:R-:W-:Y:S02]  /*ce20*/  IADD3 R6, R245, 0xc0, RZ ;  /* 0x000000c0f5067810 */ /* 0x000fe40007ffe0ff */
[----:B---3--:R-:W-:Y:S03]  /*ce30*/  IADD3.X R4, R5, R3, R4, P0, !PT ;  /* 0x0000000305047210 */ /* 0x008fe600007fe404 */
[----:B------:R-:W-:Y:S01]  /*ce40*/  IMAD.SHL.U32 R45, R6, 0x2, RZ ;  /* 0x00000002062d7824 */ /* 0x000fe200078e00ff */
[----:B------:R-:W-:Y:S02]  /*ce50*/  SHF.R.S32.HI R5, RZ, 0x1f, R251 ;  /* 0x0000001fff057819 */ /* 0x000fe400000114fb */
[----:B------:R-:W-:Y:S02]  /*ce60*/  LEA R7, P0, R12, c[0x0][0x1f8], 0x1 ;  /* 0x00007e000c077a11 */ /* 0x000fe400078008ff */
[----:B------:R-:W-:Y:S02]  /*ce70*/  SHF.L.U64.HI R20, R6, 0x1, R13 ;  /* 0x0000000106147819 */ /* 0x000fe4000001020d */
[----:B------:R-:W-:Y:S02]  /*ce80*/  SHF.R.S32.HI R6, RZ, 0x1f, R252 ;  /* 0x0000001fff067819 */ /* 0x000fe400000114fc */
[----:B------:R-:W-:Y:S02]  /*ce90*/  SHF.L.U64.HI R15, R251, 0x1, R5 ;  /* 0x00000001fb0f7819 */ /* 0x000fe40000010205 */
[----:B------:R-:W-:Y:S02]  /*cea0*/  SHF.R.S32.HI R5, RZ, 0x1f, R245 ;  /* 0x0000001fff057819 */ /* 0x000fe400000114f5 */
[----:B------:R-:W-:Y:S02]  /*ceb0*/  LEA.HI.X R12, R12, c[0x0][0x1fc], R4, 0x1, P0 ;  /* 0x00007f000c0c7a11 */ /* 0x000fe400000f0c04 */
[----:B------:R-:W-:Y:S02]  /*cec0*/  SHF.L.U64.HI R14, R252, 0x1, R6 ;  /* 0x00000001fc0e7819 */ /* 0x000fe40000010206 */
[----:B------:R-:W-:Y:S01]  /*ced0*/  SHF.L.U64.HI R13, R245, 0x1, R5 ;  /* 0x00000001f50d7819 */ /* 0x000fe20000010205 */
[----:B------:R-:W-:-:S05]  /*cee0*/  BRA.DIV ~URZ, `(.L_x_3255) ;  /* 0x000099227f007947 */ /* 0x000fca000b800000 */
[----:B-1--4-:R1:W2:Y:S02]  /*cef0*/  SHFL.IDX PT, R2, R12, RZ, 0x181f ;  /* 0x00181fff0c027589 */ /* 0x0122a400000e0000 */
.L_x_3310:
[----:B------:R-:W3:Y:S01]  /*cf00*/  SHFL.IDX PT, R6, R7, RZ, 0x181f ;  /* 0x00181fff07067589 */ /* 0x000ee200000e0000 */
[----:B------:R-:W-:Y:S01]  /*cf10*/  ISETP.GE.AND P1, PT, R245, c[0x0][0x1d4], PT ;  /* 0x00007500f5007a0c */ /* 0x000fe20003f26270 */
[----:B------:R-:W-:Y:S01]  /*cf20*/  BSSY B0, `(.L_x_3256) ;  /* 0x00001cb000007945 */ /* 0x000fe20003800000 */
[----:B------:R-:W-:Y:S02]  /*cf30*/  ISETP.GE.AND P5, PT, R252, c[0x0][0x1d4], PT ;  /* 0x00007500fc007a0c */ /* 0x000fe40003fa6270 */
[----:B------:R-:W4:Y:S01]  /*cf40*/  SHFL.IDX PT, R4, R7, 0x1, 0x181f ;  /* 0x00381f0007047f89 */ /* 0x000f2200000e0000 */
[----:B------:R-:W-:Y:S02]  /*cf50*/  ISETP.GE.AND P4, PT, R251, c[0x0][0x1d4], PT ;  /* 0x00007500fb007a0c */ /* 0x000fe40003f86270 */
[----:B------:R-:W-:Y:S02]  /*cf60*/  IADD3 R249, R245, 0xc0, RZ ;  /* 0x000000c0f5f97810 */ /* 0x000fe40007ffe0ff */
[----:B------:R5:W-:Y:S01]  /*cf70*/  SHFL.IDX PT, R3, R7, 0x2, 0x181f ;  /* 0x00581f0007037f89 */ /* 0x000be200000e0000 */
[----:B------:R-:W-:Y:S02]  /*cf80*/  SEL R244, RZ, 0x10, P1 ;  /* 0x00000010fff47807 */ /* 0x000fe40000800000 */
[----:B------:R-:W-:Y:S02]  /*cf90*/  ISETP.GE.AND P3, PT, R249, c[0x0][0x1d4], PT ;  /* 0x00007500f9007a0c */ /* 0x000fe40003f66270 */
[----:B------:R-:W1:Y:S01]  /*cfa0*/  SHFL.IDX PT, R5, R12, 0x1, 0x181f ;  /* 0x00381f000c057f89 */ /* 0x000e6200000e0000 */
[----:B------:R-:W-:Y:S02]  /*cfb0*/  SEL R21, RZ, 0x10, P5 ;  /* 0x00000010ff157807 */ /* 0x000fe40002800000 */
[----:B------:R-:W-:Y:S02]  /*cfc0*/  SEL R46, RZ, 0x10, P4 ;  /* 0x00000010ff2e7807 */ /* 0x000fe40002000000 */
[----:B------:R-:W-:Y:S02]  /*cfd0*/  SEL R47, RZ, 0x10, P3 ;  /* 0x00000010ff2f7807 */ /* 0x000fe40001800000 */
[----:B------:R-:W-:Y:S02]  /*cfe0*/  IADD3 R38, -R46, 0x10, RZ ;  /* 0x000000102e267810 */ /* 0x000fe40007ffe1ff */
[----:B------:R-:W-:Y:S02]  /*cff0*/  IADD3 R44, -R47, 0x10, RZ ;  /* 0x000000102f2c7810 */ /* 0x000fe40007ffe1ff */
[----:B------:R-:W-:Y:S02]  /*d000*/  LOP3.LUT R38, R38, 0xf, RZ, 0xc0, !PT ;  /* 0x0000000f26267812 */ /* 0x000fe400078ec0ff */
[----:B------:R-:W-:Y:S02]  /*d010*/  LOP3.LUT R44, R44, 0xf, RZ, 0xc0, !PT ;  /* 0x0000000f2c2c7812 */ /* 0x000fe400078ec0ff */
[CC--:B---3--:R-:W-:Y:S02]  /*d020*/  IADD3 R28, P0, R6.reuse, R36.reuse, RZ ;  /* 0x00000024061c7210 */ /* 0x0c8fe40007f1e0ff */
[----:B------:R-:W-:Y:S03]  /*d030*/  IADD3 R22, P2, R6, R37, RZ ;  /* 0x0000002506167210 */ /* 0x000fe60007f5e0ff */
[----:B--2---:R-:W-:Y:S01]  /*d040*/  IMAD.X R29, R2, 0x1, R13, P0 ;  /* 0x00000001021d7824 */ /* 0x004fe200000e060d */
[----:B------:R-:W-:Y:S01]  /*d050*/  IADD3 R30, P0, R6, R39, RZ ;  /* 0x00000027061e7210 */ /* 0x000fe20007f1e0ff */
[C---:B------:R-:W-:Y:S01]  /*d060*/  IMAD.X R23, R2.reuse, 0x1, R14, P2 ;  /* 0x0000000102177824 */ /* 0x040fe200010e060e */
[----:B------:R-:W-:Y:S02]  /*d070*/  ISETP.NE.U32.AND P2, PT, R21, RZ, PT ;  /* 0x000000ff1500720c */ /* 0x000fe40003f45070 */
[----:B------:R2:W-:Y:S01]  /*d080*/  LDGSTS.E.BYPASS.LTC128B.128 [R243+0x100], [R28.64], !P1 ;  /* 0x001000001cf37fae */ /* 0x0005e2000c901d46 */
[----:B------:R-:W-:Y:S01]  /*d090*/  IMAD.X R31, R2, 0x1, R15, P0 ;  /* 0x00000001021f7824 */ /* 0x000fe200000e060f */
[----:B------:R-:W-:Y:S03]  /*d0a0*/  IADD3 R6, P0, R6, R45, RZ ;  /* 0x0000002d06067210 */ /* 0x000fe60007f1e0ff */
[----:B------:R4:W-:Y:S02]  /*d0b0*/  LDGSTS.E.BYPASS.LTC128B.128 [R243+0x3100], [R22.64], !P5 ;  /* 0x0310000016f37fae */ /* 0x0009e4000e901d46 */
[----:B-----5:R-:W-:Y:S03]  /*d0c0*/  IMAD.X R7, R2, 0x1, R20, P0 ;  /* 0x0000000102077824 */ /* 0x020fe600000e0614 */
[----:B------:R3:W-:Y:S05]  /*d0d0*/  LDGSTS.E.BYPASS.LTC128B.128 [R243+0x6100], [R30.64], !P4 ;  /* 0x061000001ef37fae */ /* 0x0007ea000e101d46 */
[----:B------:R5:W-:Y:S05]  /*d0e0*/  LDGSTS.E.BYPASS.LTC128B.128 [R243+0x9100], [R6.64], !P3 ;  /* 0x0910000006f37fae */ /* 0x000bea000d901d46 */
[----:B------:R-:W2:Y:S01]  /*d0f0*/  SHFL.IDX PT, R2, R12, 0x2, 0x181f ;  /* 0x00581f000c027f89 */ /* 0x000ea200000e0000 */
[----:B----4-:R-:W-:Y:S05]  /*d100*/  IADD3 R22, P0, R4, R36, RZ ;  /* 0x0000002404167210 */ /* 0x010fea0007f1e0ff */
[C---:B-1----:R-:W-:Y:S01]  /*d110*/  IMAD.X R23, R5.reuse, 0x1, R13, P0 ;  /* 0x0000000105177824 */ /* 0x042fe200000e060d */
[----:B---3--:R-:W-:Y:S04]  /*d120*/  IADD3 R30, -R244, 0x10, RZ ;  /* 0x00000010f41e7810 */ /* 0x008fe80007ffe1ff */
[----:B------:R1:W-:Y:S01]  /*d130*/  LDGSTS.E.BYPASS.LTC128B.128 [R243+0x1100], [R22.64], !P1 ;  /* 0x0110000016f37fae */ /* 0x0003e2000c901d46 */
[----:B-----5:R-:W-:Y:S02]  /*d140*/  IADD3 R6, P0, R4, R37, RZ ;  /* 0x0000002504067210 */ /* 0x020fe40007f1e0ff */
[----:B------:R-:W-:Y:S03]  /*d150*/  LOP3.LUT R30, R30, 0xf, RZ, 0xc0, !PT ;  /* 0x0000000f1e1e7812 */ /* 0x000fe600078ec0ff */
[C---:B------:R-:W-:Y:S01]  /*d160*/  IMAD.X R7, R5.reuse, 0x1, R14, P0 ;  /* 0x0000000105077824 */ /* 0x040fe200000e060e */
[C---:B--2---:R-:W-:Y:S04]  /*d170*/  IADD3 R28, P0, R4.reuse, R45, RZ ;  /* 0x0000002d041c7210 */ /* 0x044fe80007f1e0ff */
[----:B------:R2:W-:Y:S01]  /*d180*/  LDGSTS.E.BYPASS.LTC128B.128 [R243+0x4100], [R6.64], !P5 ;  /* 0x0410000006f37fae */ /* 0x0005e2000e901d46 */
[C---:B------:R-:W-:Y:S01]  /*d190*/  IMAD.X R29, R5.reuse, 0x1, R20, P0 ;  /* 0x00000001051d7824 */ /* 0x040fe200000e0614 */
[----:B-1----:R-:W-:Y:S05]  /*d1a0*/  IADD3 R22, P1, R4, R39, RZ ;  /* 0x0000002704167210 */ /* 0x002fea0007f3e0ff */
[----:B------:R-:W-:Y:S01]  /*d1b0*/  IMAD.X R23, R5, 0x1, R15, P1 ;  /* 0x0000000105177824 */ /* 0x000fe200008e060f */
[-C--:B------:R-:W-:Y:S02]  /*d1c0*/  IADD3 R30, P1, P0, R30, R3.reuse, R36 ;  /* 0x000000031e1e7210 */ /* 0x080fe4000783e024 */
[----:B------:R-:W-:Y:S02]  /*d1d0*/  IADD3 R36, -R21, 0x10, RZ ;  /* 0x0000001015247810 */ /* 0x000fe40007ffe1ff */
[-C--:B------:R-:W-:Y:S01]  /*d1e0*/  IADD3.X R31, RZ, R2.reuse, R13, P1, P0 ;  /* 0x00000002ff1f7210 */ /* 0x080fe20000fe040d */
[C---:B--2---:R-:W-:Y:S01]  /*d1f0*/  HMMA.16816.F32 R4, R48.reuse, R8, RZ ;  /* 0x000000083004723c */ /* 0x044fe200000018ff */
[----:B------:R1:W-:Y:S02]  /*d200*/  LDGSTS.E.BYPASS.LTC128B.128 [R243+0x7100], [R22.64], !P4 ;  /* 0x0710000016f37fae */ /* 0x0003e4000e101d46 */
[----:B------:R-:W-:Y:S03]  /*d210*/  LOP3.LUT R36, R36, 0xf, RZ, 0xc0, !PT ;  /* 0x0000000f24247812 */ /* 0x000fe600078ec0ff */
[----:B------:R2:W-:Y:S01]  /*d220*/  LDGSTS.E.BYPASS.LTC128B.128 [R243+0xa100], [R28.64], !P3 ;  /* 0x0a1000001cf37fae */ /* 0x0005e2000d901d46 */
[-C--:B------:R-:W-:Y:S01]  /*d230*/  IADD3 R36, P1, P0, R36, R3.reuse, R37 ;  /* 0x0000000324247210 */ /* 0x080fe2000783e025 */
[C---:B------:R-:W-:Y:S04]  /*d240*/  HMMA.16816.F32 R8, R48.reuse, R10, RZ ;  /* 0x0000000a3008723c */ /* 0x040fe800000018ff */
[-C--:B------:R-:W-:Y:S02]  /*d250*/  IADD3.X R37, RZ, R2.reuse, R14, P1, P0 ;  /* 0x00000002ff257210 */ /* 0x080fe40000fe040e */
[-C--:B------:R-:W-:Y:S06]  /*d260*/  IADD3 R38, P1, P0, R38, R3.reuse, R39 ;  /* 0x0000000326267210 */ /* 0x080fec000783e027 */
[-C--:B------:R-:W-:Y:S02]  /*d270*/  IADD3.X R39, RZ, R2.reuse, R15, P1, P0 ;  /* 0x00000002ff277210 */ /* 0x080fe40000fe040f */
[C---:B------:R-:W-:Y:S01]  /*d280*/  HMMA.16816.F32 R12, R48.reuse, R16, RZ ;  /* 0x00000010300c723c */ /* 0x040fe200000018ff */
[----:B------:R-:W-:Y:S04]  /*d290*/  IADD3 R44, P1, P0, R44, R3, R45 ;  /* 0x000000032c2c7210 */ /* 0x000fe8000783e02d */
[----:B------:R-:W-:Y:S02]  /*d2a0*/  IADD3.X R45, RZ, R2, R20, P1, P0 ;  /* 0x00000002ff2d7210 */ /* 0x000fe40000fe0414 */
[----:B------:R-:W-:Y:S01]  /*d2b0*/  ISETP.NE.U32.AND P0, PT, R244, RZ, PT ;  /* 0x000000fff400720c */ /* 0x000fe20003f05070 */
[C---:B------:R-:W-:Y:S01]  /*d2c0*/  HMMA.16816.F32 R16, R48.reuse, R18, RZ ;  /* 0x000000123010723c */ /* 0x040fe200000018ff */
[----:B------:R-:W-:Y:S07]  /*d2d0*/  ISETP.NE.U32.AND P1, PT, R46, RZ, PT ;  /* 0x000000ff2e00720c */ /* 0x000fee0003f25070 */
[C---:B-1----:R-:W-:Y:S04]  /*d2e0*/  HMMA.16816.F32 R20, R48.reuse, R24, RZ ;  /* 0x000000183014723c */ /* 0x042fe800000018ff */
[----:B------:R2:W-:Y:S01]  /*d2f0*/  LDGSTS.E.BYPASS.LTC128B.128.ZFILL [R243+0x2100], [R30.64], P0 ;  /* 0x021000001ef37fae */ /* 0x0005e20008141d46 */
[----:B------:R-:W-:Y:S03]  /*d300*/  ISETP.NE.U32.AND P0, PT, R47, RZ, PT ;  /* 0x000000ff2f00720c */ /* 0x000fe60003f05070 */
[C---:B------:R-:W-:Y:S01]  /*d310*/  HMMA.16816.F32 R24, R48.reuse, R26, RZ ;  /* 0x0000001a3018723c */ /* 0x040fe200000018ff */
[----:B------:R1:W-:Y:S05]  /*d320*/  LDGSTS.E.BYPASS.LTC128B.128.ZFILL [R243+0x5100], [R36.64], P2 ;  /* 0x0510000024f37fae */ /* 0x0003ea0009141d46 */
[----:B------:R1:W-:Y:S05]  /*d330*/  LDGSTS.E.BYPASS.LTC128B.128.ZFILL [R243+0x8100], [R38.64], P1 ;  /* 0x0810000026f37fae */ /* 0x0003ea0008941d46 */
[----:B------:R3:W-:Y:S01]  /*d340*/  LDGSTS.E.BYPASS.LTC128B.128.ZFILL [R243+0xb100], [R44.64], P0 ;  /* 0x0b1000002cf37fae */ /* 0x0007e20008141d46 */
[----:B------:R-:W-:Y:S04]  /*d350*/  ISETP.GE.AND P0, PT, R247, 0x1, PT ;  /* 0x00000001f700780c */ /* 0x000fe80003f06270 */
        /* <DEDUP_REMOVED lines=25> */
[----:B------:R-:W5:Y:S05]  /*d4f0*/  LDSM.16.M88.4 R188, [R231+0x2000] ;  /* 0x00200000e7bc783b */ /* 0x000f6a0000000200 */
[----:B------:R-:W-:Y:S02]  /*d500*/  LDSM.16.M88.4 R212, [R231+0x3000] ;  /* 0x00300000e7d4783b */ /* 0x000fe40000000200 */
[C---:B-1----:R-:W-:Y:S08]  /*d510*/  HMMA.16816.F32 R4, R184.reuse, R192, R4 ;  /* 0x000000c0b804723c */ /* 0x042ff00000001804 */
        /* <DEDUP_REMOVED lines=16> */
[----:B------:R-:W5:Y:S05]  /*d620*/  LDSM.16.M88.4 R184, [R230+-0x7000] ;  /* 0xff900000e6b8783b */ /* 0x000f6a0000000200 */
[----:B------:R-:W-:Y:S02]  /*d630*/  LDSM.16.M88.4 R208, [R229+0x3000] ;  /* 0x00300000e5d0783b */ /* 0x000fe40000000200 */
[C---:B-1----:R-:W-:Y:S08]  /*d640*/  HMMA.16816.F32 R4, R192.reuse, R196, R4 ;  /* 0x000000c4c004723c */ /* 0x042ff00000001804 */
        /* <DEDUP_REMOVED lines=16> */
[----:B------:R-:W1:Y:S05]  /*d750*/  LDSM.16.M88.4 R192, [R229+0x5000] ;  /* 0x00500000e5c0783b */ /* 0x000e6a0000000200 */
[----:B------:R-:W1:Y:S02]  /*d760*/  LDSM.16.M88.4 R196, [R229+0x5800] ;  /* 0x00580000e5c4783b */ /* 0x000e640000000200 */
[C---:B--2---:R-:W-:Y:S08]  /*d770*/  HMMA.16816.F32 R4, R200.reuse, R208, R4 ;  /* 0x000000d0c804723c */ /* 0x044ff00000001804 */
[C---:B------:R-:W-:Y:S01]  /*d780*/  HMMA.16816.F32 R8, R200.reuse, R210, R8 ;  /* 0x000000d2c808723c */ /* 0x040fe20000001808 */
[----:B------:R-:W-:Y:S07]  /*d790*/  LDSM.16.M88.4 R208, [R0] ;  /* 0x0000000000d0783b */ /* 0x000fee0000000200 */
[C---:B---3--:R-:W-:Y:S08]  /*d7a0*/  HMMA.16816.F32 R12, R200.reuse, R204, R12 ;  /* 0x000000ccc80c723c */ /* 0x048ff0000000180c */
[C---:B------:R-:W-:Y:S01]  /*d7b0*/  HMMA.16816.F32 R16, R200.reuse, R206, R16 ;  /* 0x000000cec810723c */ /* 0x040fe20000001810 */
[----:B------:R-:W2:Y:S07]  /*d7c0*/  LDSM.16.M88.4 R204, [R240+0x4000] ;  /* 0x00400000f0cc783b */ /* 0x000eae0000000200 */
[C---:B----4-:R-:W-:Y:S08]  /*d7d0*/  HMMA.16816.F32 R20, R200.reuse, R188, R20 ;  /* 0x000000bcc814723c */ /* 0x050ff00000001814 */
[C---:B------:R-:W-:Y:S01]  /*d7e0*/  HMMA.16816.F32 R24, R200.reuse, R190, R24 ;  /* 0x000000bec818723c */ /* 0x040fe20000001818 */
[----:B------:R-:W3:Y:S07]  /*d7f0*/  LDSM.16.M88.4 R188, [R172] ;  /* 0x00000000acbc783b */ /* 0x000eee0000000200 */
[C---:B-----5:R-:W-:Y:S08]  /*d800*/  HMMA.16816.F32 R28, R200.reuse, R184, R28 ;  /* 0x000000b8c81c723c */ /* 0x060ff0000000181c */
[C---:B------:R-:W-:Y:S01]  /*d810*/  HMMA.16816.F32 R32, R200.reuse, R186, R32 ;  /* 0x000000bac820723c */ /* 0x040fe20000001820 */
[----:B------:R-:W4:Y:S07]  /*d820*/  LDSM.16.M88.4 R184, [R173] ;  /* 0x00000000adb8783b */ /* 0x000f2e0000000200 */
[C---:B-1----:R-:W-:Y:S08]  /*d830*/  HMMA.16816.F32 R36, R200.reuse, R192, R36 ;  /* 0x000000c0c824723c */ /* 0x042ff00000001824 */
[C---:B------:R-:W-:Y:S01]  /*d840*/  HMMA.16816.F32 R40, R200.reuse, R194, R40 ;  /* 0x000000c2c828723c */ /* 0x040fe20000001828 */
[----:B------:R-:W1:Y:S07]  /*d850*/  LDSM.16.M88.4 R192, [R216] ;  /* 0x00000000d8c0783b */ /* 0x000e6e0000000200 */
[C---:B------:R-:W-:Y:S08]  /*d860*/  HMMA.16816.F32 R44, R200.reuse, R196, R44 ;  /* 0x000000c4c82c723c */ /* 0x040ff0000000182c */
[----:B------:R-:W-:Y:S01]  /*d870*/  HMMA.16816.F32 R48, R200, R198, R48 ;  /* 0x000000c6c830723c */ /* 0x000fe20000001830 */
[----:B------:R-:W5:Y:S05]  /*d880*/  LDSM.16.M88.4 R196, [R217] ;  /* 0x00000000d9c4783b */ /* 0x000f6a0000000200 */
[----:B------:R-:W1:Y:S02]  /*d890*/  LDSM.16.M88.4 R200, [R218] ;  /* 0x00000000dac8783b */ /* 0x000e640000000200 */
        /* <DEDUP_REMOVED lines=12> */
[C---:B-----5:R-:W-:Y:S08]  /*d960*/  HMMA.16816.F32 R36, R204.reuse, R196, R36 ;  /* 0x000000c4cc24723c */ /* 0x060ff00000001824 */
[C---:B------:R-:W-:Y:S01]  /*d970*/  HMMA.16816.F32 R40, R204.reuse, R198, R40 ;  /* 0x000000c6cc28723c */ /* 0x040fe20000001828 */
[----:B------:R-:W5:Y:S07]  /*d980*/  LDSM.16.M88.4 R196, [R231+0x5000] ;  /* 0x00500000e7c4783b */ /* 0x000f6e0000000200 */
[C---:B------:R-:W-:Y:S08]  /*d990*/  HMMA.16816.F32 R44, R204.reuse, R200, R44 ;  /* 0x000000c8cc2c723c */ /* 0x040ff0000000182c */
[----:B------:R-:W-:Y:S01]  /*d9a0*/  HMMA.16816.F32 R48, R204, R202, R48 ;  /* 0x000000cacc30723c */ /* 0x000fe20000001830 */
[----:B------:R-:W1:Y:S05]  /*d9b0*/  LDSM.16.M88.4 R200, [R231+0x5800] ;  /* 0x00580000e7c8783b */ /* 0x000e6a0000000200 */
[----:B------:R-:W-:Y:S02]  /*d9c0*/  LDSM.16.M88.4 R204, [R241+0x4000] ;  /* 0x00400000f1cc783b */ /* 0x000fe40000000200 */
[C---:B--2---:R-:W-:Y:S08]  /*d9d0*/  HMMA.16816.F32 R4, R208.reuse, R212, R4 ;  /* 0x000000d4d004723c */ /* 0x044ff00000001804 */
[C---:B------:R-:W-:Y:S01]  /*d9e0*/  HMMA.16816.F32 R8, R208.reuse, R214, R8 ;  /* 0x000000d6d008723c */ /* 0x040fe20000001808 */
[----:B------:R-:W2:Y:S07]  /*d9f0*/  LDSM.16.M88.4 R212, [R230+-0x6000] ;  /* 0xffa00000e6d4783b */ /* 0x000eae0000000200 */
[C---:B---3--:R-:W-:Y:S08]  /*da00*/  HMMA.16816.F32 R12, R208.reuse, R188, R12 ;  /* 0x000000bcd00c723c */ /* 0x048ff0000000180c */
[C---:B------:R-:W-:Y:S01]  /*da10*/  HMMA.16816.F32 R16, R208.reuse, R190, R16 ;  /* 0x000000bed010723c */ /* 0x040fe20000001810 */
[----:B------:R-:W3:Y:S07]  /*da20*/  LDSM.16.M88.4 R188, [R230+-0x5800] ;  /* 0xffa80000e6bc783b */ /* 0x000eee0000000200 */
[C---:B----4-:R-:W-:Y:S08]  /*da30*/  HMMA.16816.F32 R20, R208.reuse, R184, R20 ;  /* 0x000000b8d014723c */ /* 0x050ff00000001814 */
[C---:B------:R-:W-:Y:S01]  /*da40*/  HMMA.16816.F32 R24, R208.reuse, R186, R24 ;  /* 0x000000bad018723c */ /* 0x040fe20000001818 */
[----:B------:R-:W4:Y:S07]  /*da50*/  LDSM.16.M88.4 R184, [R230+-0x5000] ;  /* 0xffb00000e6b8783b */ /* 0x000f2e0000000200 */
[C---:B-1----:R-:W-:Y:S08]  /*da60*/  HMMA.16816.F32 R28, R208.reuse, R192, R28 ;  /* 0x000000c0d01c723c */ /* 0x042ff0000000181c */
[C---:B------:R-:W-:Y:S01]  /*da70*/  HMMA.16816.F32 R32, R208.reuse, R194, R32 ;  /* 0x000000c2d020723c */ /* 0x040fe20000001820 */
[----:B------:R-:W1:Y:S07]  /*da80*/  LDSM.16.M88.4 R192, [R230+-0x4800] ;  /* 0xffb80000e6c0783b */ /* 0x000e6e0000000200 */
[C---:B-----5:R-:W-:Y:S08]  /*da90*/  HMMA.16816.F32 R36, R208.reuse, R196, R36 ;  /* 0x000000c4d024723c */ /* 0x060ff00000001824 */
[C---:B------:R-:W-:Y:S01]  /*daa0*/  HMMA.16816.F32 R40, R208.reuse, R198, R40 ;  /* 0x000000c6d028723c */ /* 0x040fe20000001828 */
[----:B------:R-:W5:Y:S07]  /*dab0*/  LDSM.16.M88.4 R196, [R230+-0x4000] ;  /* 0xffc00000e6c4783b */ /* 0x000f6e0000000200 */
[C---:B------:R-:W-:Y:S08]  /*dac0*/  HMMA.16816.F32 R44, R208.reuse, R200, R44 ;  /* 0x000000c8d02c723c */ /* 0x040ff0000000182c */
[----:B------:R-:W-:Y:S01]  /*dad0*/  HMMA.16816.F32 R48, R208, R202, R48 ;  /* 0x000000cad030723c */ /* 0x000fe20000001830 */
[----:B------:R-:W-:Y:S05]  /*dae0*/  LDSM.16.M88.4 R200, [R239+0x8000] ;  /* 0x00800000efc8783b */ /* 0x000fea0000000200 */
[----:B------:R-:W-:Y:S02]  /*daf0*/  LDSM.16.M88.4 R208, [R229+0x6000] ;  /* 0x00600000e5d0783b */ /* 0x000fe40000000200 */
[C---:B--2---:R-:W-:Y:S08]  /*db00*/  HMMA.16816.F32 R4, R204.reuse, R212, R4 ;  /* 0x000000d4cc04723c */ /* 0x044ff00000001804 */
[C---:B------:R-:W-:Y:S01]  /*db10*/  HMMA.16816.F32 R8, R204.reuse, R214, R8 ;  /* 0x000000d6cc08723c */ /* 0x040fe20000001808 */
[----:B------:R-:W-:Y:S05]  /*db20*/  LDSM.16.M88.4 R212, [R219] ;  /* 0x00000000dbd4783b */ /* 0x000fea0000000200 */
[----:B------:R-:W-:Y:S02]  /*db30*/  LDSM.16.M88.4 R216, [R220] ;  /* 0x00000000dcd8783b */ /* 0x000fe40000000200 */
[C---:B---3--:R-:W-:Y:S08]  /*db40*/  HMMA.16816.F32 R12, R204.reuse, R188, R12 ;  /* 0x000000bccc0c723c */ /* 0x048ff0000000180c */
[C---:B------:R-:W-:Y:S01]  /*db50*/  HMMA.16816.F32 R16, R204.reuse, R190, R16 ;  /* 0x000000becc10723c */ /* 0x040fe20000001810 */
[----:B------:R-:W2:Y:S07]  /*db60*/  LDSM.16.M88.4 R188, [R230+-0x3800] ;  /* 0xffc80000e6bc783b */ /* 0x000eae0000000200 */
[C---:B----4-:R-:W-:Y:S08]  /*db70*/  HMMA.16816.F32 R20, R204.reuse, R184, R20 ;  /* 0x000000b8cc14723c */ /* 0x050ff00000001814 */
[C---:B------:R-:W-:Y:S01]  /*db80*/  HMMA.16816.F32 R24, R204.reuse, R186, R24 ;  /* 0x000000bacc18723c */ /* 0x040fe20000001818 */
[----:B------:R-:W3:Y:S07]  /*db90*/  LDSM.16.M88.4 R184, [R229+0x6800] ;  /* 0x00680000e5b8783b */ /* 0x000eee0000000200 */
[C---:B-1----:R-:W-:Y:S08]  /*dba0*/  HMMA.16816.F32 R28, R204.reuse, R192, R28 ;  /* 0x000000c0cc1c723c */ /* 0x042ff0000000181c */
[C---:B------:R-:W-:Y:S01]  /*dbb0*/  HMMA.16816.F32 R32, R204.reuse, R194, R32 ;  /* 0x000000c2cc20723c */ /* 0x040fe20000001820 */
[----:B------:R-:W1:Y:S07]  /*dbc0*/  LDSM.16.M88.4 R192, [R229+0x7000] ;  /* 0x00700000e5c0783b */ /* 0x000e6e0000000200 */
[C---:B-----5:R-:W-:Y:S08]  /*dbd0*/  HMMA.16816.F32 R36, R204.reuse, R196, R36 ;  /* 0x000000c4cc24723c */ /* 0x060ff00000001824 */
[C---:B------:R-:W-:Y:S01]  /*dbe0*/  HMMA.16816.F32 R40, R204.reuse, R198, R40 ;  /* 0x000000c6cc28723c */ /* 0x040fe20000001828 */
[----:B------:R-:W4:Y:S07]  /*dbf0*/  LDSM.16.M88.4 R196, [R229+0x7800] ;  /* 0x00780000e5c4783b */ /* 0x000f2e0000000200 */
[C---:B--2---:R-:W-:Y:S08]  /*dc00*/  HMMA.16816.F32 R44, R204.reuse, R188, R44 ;  /* 0x000000bccc2c723c */ /* 0x044ff0000000182c */
[----:B------:R-:W-:Y:S01]  /*dc10*/  HMMA.16816.F32 R48, R204, R190, R48 ;  /* 0x000000becc30723c */ /* 0x000fe20000001830 */
[----:B------:R-:W2:Y:S05]  /*dc20*/  LDSM.16.M88.4 R188, [R229+0x8000] ;  /* 0x00800000e5bc783b */ /* 0x000eaa0000000200 */
[----:B------:R-:W5:Y:S02]  /*dc30*/  LDSM.16.M88.4 R204, [R229+0x8800] ;  /* 0x00880000e5cc783b */ /* 0x000f640000000200 */
[C---:B------:R-:W-:Y:S08]  /*dc40*/  HMMA.16816.F32 R4, R200.reuse, R208, R4 ;  /* 0x000000d0c804723c */ /* 0x040ff00000001804 */
[C---:B------:R-:W-:Y:S01]  /*dc50*/  HMMA.16816.F32 R8, R200.reuse, R210, R8 ;  /* 0x000000d2c808723c */ /* 0x040fe20000001808 */
[----:B------:R-:W2:Y:S07]  /*dc60*/  LDSM.16.M88.4 R208, [R240+0x8000] ;  /* 0x00800000f0d0783b */ /* 0x000eae0000000200 */
[C---:B---3--:R-:W-:Y:S08]  /*dc70*/  HMMA.16816.F32 R12, R200.reuse, R184, R12 ;  /* 0x000000b8c80c723c */ /* 0x048ff0000000180c */
[C---:B------:R-:W-:Y:S01]  /*dc80*/  HMMA.16816.F32 R16, R200.reuse, R186, R16 ;  /* 0x000000bac810723c */ /* 0x040fe20000001810 */
[----:B------:R-:W3:Y:S07]  /*dc90*/  LDSM.16.M88.4 R184, [R221] ;  /* 0x00000000ddb8783b */ /* 0x000eee0000000200 */
[C---:B-1----:R-:W-:Y:S08]  /*dca0*/  HMMA.16816.F32 R20, R200.reuse, R192, R20 ;  /* 0x000000c0c814723c */ /* 0x042ff00000001814 */
[C---:B------:R-:W-:Y:S01]  /*dcb0*/  HMMA.16816.F32 R24, R200.reuse, R194, R24 ;  /* 0x000000c2c818723c */ /* 0x040fe20000001818 */
[----:B------:R-:W1:Y:S05]  /*dcc0*/  LDSM.16.M88.4 R192, [R222] ;  /* 0x00000000dec0783b */ /* 0x000e6a0000000200 */
[----:B------:R-:W1:Y:S02]  /*dcd0*/  LDSM.16.M88.4 R220, [R223] ;  /* 0x00000000dfdc783b */ /* 0x000e640000000200 */
[C---:B----4-:R-:W-:Y:S08]  /*dce0*/  HMMA.16816.F32 R28, R200.reuse, R196, R28 ;  /* 0x000000c4c81c723c */ /* 0x050ff0000000181c */
[C---:B------:R-:W-:Y:S01]  /*dcf0*/  HMMA.16816.F32 R32, R200.reuse, R198, R32 ;  /* 0x000000c6c820723c */ /* 0x040fe20000001820 */
[----:B------:R-:W4:Y:S07]  /*dd00*/  LDSM.16.M88.4 R196, [R224] ;  /* 0x00000000e0c4783b */ /* 0x000f2e0000000200 */
[C---:B--2---:R-:W-:Y:S08]  /*dd10*/  HMMA.16816.F32 R36, R200.reuse, R188, R36 ;  /* 0x000000bcc824723c */ /* 0x044ff00000001824 */
[C---:B------:R-:W-:Y:S01]  /*dd20*/  HMMA.16816.F32 R40, R200.reuse, R190, R40 ;  /* 0x000000bec828723c */ /* 0x040fe20000001828 */
[----:B------:R-:W-:Y:S07]  /*dd30*/  LDSM.16.M88.4 R188, [R242+0x8000] ;  /* 0x00800000f2bc783b */ /* 0x000fee0000000200 */
[C---:B-----5:R-:W-:Y:S08]  /*dd40*/  HMMA.16816.F32 R44, R200.reuse, R204, R44 ;  /* 0x000000ccc82c723c */ /* 0x060ff0000000182c */
[----:B------:R-:W-:Y:S01]  /*dd50*/  HMMA.16816.F32 R48, R200, R206, R48 ;  /* 0x000000cec830723c */ /* 0x000fe20000001830 */
[----:B------:R-:W2:Y:S05]  /*dd60*/  LDSM.16.M88.4 R200, [R231+0x6000] ;  /* 0x00600000e7c8783b */ /* 0x000eaa0000000200 */
[----:B------:R-:W5:Y:S02]  /*dd70*/  LDSM.16.M88.4 R204, [R231+0x6800] ;  /* 0x00680000e7cc783b */ /* 0x000f640000000200 */
[C---:B------:R-:W-:Y:S08]  /*dd80*/  HMMA.16816.F32 R4, R208.reuse, R212, R4 ;  /* 0x000000d4d004723c */ /* 0x040ff00000001804 */
[C---:B------:R-:W-:Y:S01]  /*dd90*/  HMMA.16816.F32 R8, R208.reuse, R214, R8 ;  /* 0x000000d6d008723c */ /* 0x040fe20000001808 */
[----:B------:R-:W-:Y:S07]  /*dda0*/  LDSM.16.M88.4 R212, [R231+0x8000] ;  /* 0x00800000e7d4783b */ /* 0x000fee0000000200 */
[C---:B------:R-:W-:Y:S08]  /*ddb0*/  HMMA.16816.F32 R12, R208.reuse, R216, R12 ;  /* 0x000000d8d00c723c */ /* 0x040ff0000000180c */
[C---:B------:R-:W-:Y:S01]  /*ddc0*/  HMMA.16816.F32 R16, R208.reuse, R218, R16 ;  /* 0x000000dad010723c */ /* 0x040fe20000001810 */
[----:B------:R-:W-:Y:S07]  /*ddd0*/  LDSM.16.M88.4 R216, [R230+-0x3000] ;  /* 0xffd00000e6d8783b */ /* 0x000fee0000000200 */
        /* <DEDUP_REMOVED lines=8> */
[----:B------:R-:W-:Y:S07]  /*de60*/  LDSM.16.M88.4 R220, [R230+-0x2800] ;  /* 0xffd80000e6dc783b */ /* 0x000fee0000000200 */
[C---:B----4-:R-:W-:Y:S08]  /*de70*/  HMMA.16816.F32 R44, R208.reuse, R196, R44 ;  /* 0x000000c4d02c723c */ /* 0x050ff0000000182c */
[----:B------:R-:W-:Y:S01]  /*de80*/  HMMA.16816.F32 R48, R208, R198, R48 ;  /* 0x000000c6d030723c */ /* 0x000fe20000001830 */
[----:B------:R-:W4:Y:S05]  /*de90*/  LDSM.16.M88.4 R196, [R231+0x8800] ;  /* 0x00880000e7c4783b */ /* 0x000f2a0000000200 */
[----:B------:R-:W1:Y:S02]  /*dea0*/  LDSM.16.M88.4 R208, [R241+0x8000] ;  /* 0x00800000f1d0783b */ /* 0x000e640000000200 */
[C---:B--2---:R-:W-:Y:S08]  /*deb0*/  HMMA.16816.F32 R4, R188.reuse, R200, R4 ;  /* 0x000000c8bc04723c */ /* 0x044ff00000001804 */
[C---:B------:R-:W-:Y:S01]  /*dec0*/  HMMA.16816.F32 R8, R188.reuse, R202, R8 ;  /* 0x000000cabc08723c */ /* 0x040fe20000001808 */
[----:B------:R-:W2:Y:S07]  /*ded0*/  LDSM.16.M88.4 R200, [R230+-0x2000] ;  /* 0xffe00000e6c8783b */ /* 0x000eae0000000200 */
[C---:B-----5:R-:W-:Y:S08]  /*dee0*/  HMMA.16816.F32 R12, R188.reuse, R204, R12 ;  /* 0x000000ccbc0c723c */ /* 0x060ff0000000180c */
[C---:B------:R-:W-:Y:S01]  /*def0*/  HMMA.16816.F32 R16, R188.reuse, R206, R16 ;  /* 0x000000cebc10723c */ /* 0x040fe20000001810 */
[----:B------:R-:W-:Y:S07]  /*df00*/  LDSM.16.M88.4 R204, [R229+0x9000] ;  /* 0x00900000e5cc783b */ /* 0x000fee0000000200 */
[C---:B---3--:R-:W-:Y:S08]  /*df10*/  HMMA.16816.F32 R20, R188.reuse, R184, R20 ;  /* 0x000000b8bc14723c */ /* 0x048ff00000001814 */
[C---:B------:R-:W-:Y:S01]  /*df20*/  HMMA.16816.F32 R24, R188.reuse, R186, R24 ;  /* 0x000000babc18723c */ /* 0x040fe20000001818 */
[----:B------:R-:W3:Y:S07]  /*df30*/  LDSM.16.M88.4 R184, [R230+-0x1800] ;  /* 0xffe80000e6b8783b */ /* 0x000eee0000000200 */
[C---:B-1----:R-:W-:Y:S08]  /*df40*/  HMMA.16816.F32 R28, R188.reuse, R192, R28 ;  /* 0x000000c0bc1c723c */ /* 0x042ff0000000181c */
[C---:B------:R-:W-:Y:S01]  /*df50*/  HMMA.16816.F32 R32, R188.reuse, R194, R32 ;  /* 0x000000c2bc20723c */ /* 0x040fe20000001820 */
[----:B------:R-:W-:Y:S07]  /*df60*/  LDSM.16.M88.4 R192, [R230+-0x800] ;  /* 0xfff80000e6c0783b */ /* 0x000fee0000000200 */
[C---:B------:R-:W-:Y:S08]  /*df70*/  HMMA.16816.F32 R36, R188.reuse, R212, R36 ;  /* 0x000000d4bc24723c */ /* 0x040ff00000001824 */
[C---:B------:R-:W-:Y:S01]  /*df80*/  HMMA.16816.F32 R40, R188.reuse, R214, R40 ;  /* 0x000000d6bc28723c */ /* 0x040fe20000001828 */
[----:B------:R-:W-:Y:S07]  /*df90*/  LDSM.16.M88.4 R212, [R229+0x9800] ;  /* 0x00980000e5d4783b */ /* 0x000fee0000000200 */
[C---:B----4-:R-:W-:Y:S08]  /*dfa0*/  HMMA.16816.F32 R44, R188.reuse, R196, R44 ;  /* 0x000000c4bc2c723c */ /* 0x050ff0000000182c */
[----:B------:R-:W-:Y:S01]  /*dfb0*/  HMMA.16816.F32 R48, R188, R198, R48 ;  /* 0x000000c6bc30723c */ /* 0x000fe20000001830 */
[----:B------:R-:W1:Y:S05]  /*dfc0*/  LDSM.16.M88.4 R188, [R230+-0x1000] ;  /* 0xfff00000e6bc783b */ /* 0x000e6a0000000200 */
[----:B------:R-:W4:Y:S02]  /*dfd0*/  LDSM.16.M88.4 R196, [R239+0xc000] ;  /* 0x00c00000efc4783b */ /* 0x000f240000000200 */
        /* <DEDUP_REMOVED lines=17> */
[----:B------:R-:W1:Y:S05]  /*e0f0*/  LDSM.16.M88.4 R192, [R225] ;  /* 0x00000000e1c0783b */ /* 0x000e6a0000000200 */
[----:B------:R-:W-:Y:S02]  /*e100*/  LDSM.16.M88.4 R208, [R236] ;  /* 0x00000000ecd0783b */ /* 0x000fe40000000200 */
[C---:B----4-:R-:W-:Y:S08]  /*e110*/  HMMA.16816.F32 R4, R196.reuse, R204, R4 ;  /* 0x000000ccc404723c */ /* 0x050ff00000001804 */
[C---:B------:R-:W-:Y:S01]  /*e120*/  HMMA.16816.F32 R8, R196.reuse, R206, R8 ;  /* 0x000000cec408723c */ /* 0x040fe20000001808 */
[----:B------:R-:W-:Y:S07]  /*e130*/  LDSM.16.M88.4 R204, [R227] ;  /* 0x00000000e3cc783b */ /* 0x000fee0000000200 */
[C---:B------:R-:W-:Y:S08]  /*e140*/  HMMA.16816.F32 R12, R196.reuse, R212, R12 ;  /* 0x000000d4c40c723c */ /* 0x040ff0000000180c */
[C---:B------:R-:W-:Y:S01]  /*e150*/  HMMA.16816.F32 R16, R196.reuse, R214, R16 ;  /* 0x000000d6c410723c */ /* 0x040fe20000001810 */
[----:B------:R-:W-:Y:S07]  /*e160*/  LDSM.16.M88.4 R212, [R237] ;  /* 0x00000000edd4783b */ /* 0x000fee0000000200 */
[C---:B--2---:R-:W-:Y:S08]  /*e170*/  HMMA.16816.F32 R20, R196.reuse, R200, R20 ;  /* 0x000000c8c414723c */ /* 0x044ff00000001814 */
[C---:B------:R-:W-:Y:S01]  /*e180*/  HMMA.16816.F32 R24, R196.reuse, R202, R24 ;  /* 0x000000cac418723c */ /* 0x040fe20000001818 */
[----:B------:R-:W2:Y:S05]  /*e190*/  LDSM.16.M88.4 R200, [R226] ;  /* 0x00000000e2c8783b */ /* 0x000eaa0000000200 */
[----:B------:R-:W-:Y:S02]  /*e1a0*/  LDSM.16.M88.4 R224, [R231+0x9000] ;  /* 0x00900000e7e0783b */ /* 0x000fe40000000200 */
[C---:B------:R-:W-:Y:S08]  /*e1b0*/  HMMA.16816.F32 R28, R196.reuse, R216, R28 ;  /* 0x000000d8c41c723c */ /* 0x040ff0000000181c */
[C---:B------:R-:W-:Y:S01]  /*e1c0*/  HMMA.16816.F32 R32, R196.reuse, R218, R32 ;  /* 0x000000dac420723c */ /* 0x040fe20000001820 */
[----:B------:R-:W4:Y:S07]  /*e1d0*/  LDSM.16.M88.4 R216, [R238] ;  /* 0x00000000eed8783b */ /* 0x000f2e0000000200 */
[C---:B------:R-:W-:Y:S08]  /*e1e0*/  HMMA.16816.F32 R36, R196.reuse, R220, R36 ;  /* 0x000000dcc424723c */ /* 0x040ff00000001824 */
[C---:B------:R-:W-:Y:S01]  /*e1f0*/  HMMA.16816.F32 R40, R196.reuse, R222, R40 ;  /* 0x000000dec428723c */ /* 0x040fe20000001828 */
[----:B------:R-:W5:Y:S07]  /*e200*/  LDSM.16.M88.4 R220, [R242+0xc000] ;  /* 0x00c00000f2dc783b */ /* 0x000f6e0000000200 */
[C---:B---3--:R-:W-:Y:S08]  /*e210*/  HMMA.16816.F32 R44, R196.reuse, R184, R44 ;  /* 0x000000b8c42c723c */ /* 0x048ff0000000182c */
[----:B------:R-:W-:Y:S01]  /*e220*/  HMMA.16816.F32 R48, R196, R186, R48 ;  /* 0x000000bac430723c */ /* 0x000fe20000001830 */
[----:B------:R-:W3:Y:S05]  /*e230*/  LDSM.16.M88.4 R184, [R231+0x9800] ;  /* 0x00980000e7b8783b */ /* 0x000eea0000000200 */
[----:B------:R-:W3:Y:S02]  /*e240*/  LDSM.16.M88.4 R196, [R231+0xa000] ;  /* 0x00a00000e7c4783b */ /* 0x000ee40000000200 */
        /* <DEDUP_REMOVED lines=17> */
[----:B------:R-:W-:Y:S05]  /*e360*/  LDSM.16.M88.4 R188, [R230] ;  /* 0x00000000e6bc783b */ /* 0x000fea0000000200 */
[----:B------:R-:W-:Y:S02]  /*e370*/  LDSM.16.M88.4 R216, [R230+0x1800] ;  /* 0x00180000e6d8783b */ /* 0x000fe40000000200 */
[C---:B-----5:R-:W-:Y:S08]  /*e380*/  HMMA.16816.F32 R4, R220.reuse, R224, R4 ;  /* 0x000000e0dc04723c */ /* 0x060ff00000001804 */
[C---:B------:R-:W-:Y:S01]  /*e390*/  HMMA.16816.F32 R8, R220.reuse, R226, R8 ;  /* 0x000000e2dc08723c */ /* 0x040fe20000001808 */
[----:B------:R-:W-:Y:S07]  /*e3a0*/  LDSM.16.M88.4 R224, [R230+0x2000] ;  /* 0x00200000e6e0783b */ /* 0x000fee0000000200 */
[C---:B---3--:R-:W-:Y:S08]  /*e3b0*/  HMMA.16816.F32 R12, R220.reuse, R184, R12 ;  /* 0x000000b8dc0c723c */ /* 0x048ff0000000180c */
[C---:B------:R-:W-:Y:S01]  /*e3c0*/  HMMA.16816.F32 R16, R220.reuse, R186, R16 ;  /* 0x000000badc10723c */ /* 0x040fe20000001810 */
[----:B------:R-:W3:Y:S07]  /*e3d0*/  LDSM.16.M88.4 R184, [R241+0xc000] ;  /* 0x00c00000f1b8783b */ /* 0x000eee0000000200 */
[C---:B------:R-:W-:Y:S08]  /*e3e0*/  HMMA.16816.F32 R20, R220.reuse, R196, R20 ;  /* 0x000000c4dc14723c */ /* 0x040ff00000001814 */
[C---:B------:R-:W-:Y:S01]  /*e3f0*/  HMMA.16816.F32 R24, R220.reuse, R198, R24 ;  /* 0x000000c6dc18723c */ /* 0x040fe20000001818 */
[----:B------:R-:W4:Y:S01]  /*e400*/  LDSM.16.M88.4 R196, [R230+0x2800] ;  /* 0x00280000e6c4783b */ /* 0x000f220000000200 */
[----:B------:R-:W-:Y:S04]  /*e410*/  DEPBAR.LE SB0, 0x0 ;  /* 0x000080000000791a */ /* 0x000fe80000000000 */
[----:B------:R-:W-:Y:S02]  /*e420*/  BAR.SYNC.DEFER_BLOCKING 0x0 ;  /* 0x0000000000007b1d */ /* 0x000fe40000010000 */
        /* <DEDUP_REMOVED lines=25> */
[----:B------:R-:W-:Y:S01]  /*e5c0*/  IMAD.MOV.U32 R246, RZ, RZ, RZ ;  /* 0x000000fffff67224 */ /* 0x000fe200078e00ff */
[----:B------:R-:W-:Y:S01]  /*e5d0*/  SHF.R.S32.HI R185, RZ, 0x1f, R245 ;  /* 0x0000001fffb97819 */ /* 0x000fe200000114f5 */
[----:B------:R-:W-:Y:S01]  /*e5e0*/  IMAD.SHL.U32 R196, R249, 0x2, RZ ;  /* 0x00000002f9c47824 */ /* 0x000fe200078e00ff */
[----:B------:R-:W-:Y:S01]  /*e5f0*/  ISETP.NE.AND P2, PT, R0, 0x1, PT ;  /* 0x000000010000780c */ /* 0x000fe20003f45270 */
[----:B------:R-:W-:Y:S01]  /*e600*/  IMAD.SHL.U32 R195, R251, 0x2, RZ ;  /* 0x00000002fbc37824 */ /* 0x000fe200078e00ff */
[C---:B------:R-:W-:Y:S01]  /*e610*/  SHF.L.U64.HI R186, R252.reuse, 0x1, R186 ;  /* 0x00000001fcba7819 */ /* 0x040fe200000102ba */
[----:B------:R-:W-:Y:S01]  /*e620*/  IMAD.SHL.U32 R194, R252, 0x2, RZ ;  /* 0x00000002fcc27824 */ /* 0x000fe200078e00ff */
[C---:B------:R-:W-:Y:S01]  /*e630*/  SHF.L.U64.HI R185, R245.reuse, 0x1, R185 ;  /* 0x00000001f5b97819 */ /* 0x040fe200000102b9 */
[----:B------:R-:W-:Y:S01]  /*e640*/  IMAD.SHL.U32 R189, R245, 0x2, RZ ;  /* 0x00000002f5bd7824 */ /* 0x000fe200078e00ff */
[----:B------:R-:W3:Y:S04]  /*e650*/  LDL R3, [R1+0x10] ;  /* 0x0000100001037983 */ /* 0x000ee80000100800 */
[----:B------:R-:W4:Y:S06]  /*e660*/  LDL.64 R172, [R1+0x28] ;  /* 0x0000280001ac7983 */ /* 0x000f2c0000100a00 */
        /* <DEDUP_REMOVED lines=15> */
[----:B------:R-:W-:Y:S01]  /*e760*/  SHF.R.S32.HI R250, RZ, 0x1f, R250 ;  /* 0x0000001ffffa7819 */ /* 0x000fe200000114fa */
[----:B------:R-:W-:Y:S01]  /*e770*/  IMAD.WIDE.U32 R2, R248, c[0x0][0x1e0], RZ ;  /* 0x00007800f8027a25 */ /* 0x000fe200078e00ff */
[----:B------:R-:W-:Y:S01]  /*e780*/  SHF.R.S32.HI R0, RZ, 0x1f, R248 ;  /* 0x0000001fff007819 */ /* 0x000fe200000114f8 */
[----:B------:R-:W2:Y:S01]  /*e790*/  @!P6 LDG.E R246, [R172.64] ;  /* 0x00000006acf6e981 */ /* 0x000ea2000c1e1900 */
[----:B------:R-:W-:Y:S03]  /*e7a0*/  SHF.L.U64.HI R188, R249, 0x1, R250 ;  /* 0x00000001f9bc7819 */ /* 0x000fe600000102fa */
        /* <DEDUP_REMOVED lines=13> */
.L_x_3311:
[----:B------:R-:W-:-:S05]  /*e880*/  BRA.DIV ~URZ, `(.L_x_3259) ;  /* 0x000080627f007947 */ /* 0x000fca000b800000 */
[----:B------:R-:W3:Y:S01]  /*e890*/  SHFL.IDX PT, R0, R184, RZ, 0x181f ;  /* 0x00181fffb8007589 */ /* 0x000ee200000e0000 */
[C---:B------:R-:W-:Y:S02]  /*e8a0*/  IADD3 R190, -R244.reuse, 0x10, RZ ;  /* 0x00000010f4be7810 */ /* 0x040fe40007ffe1ff */
[----:B------:R-:W-:Y:S02]  /*e8b0*/  ISETP.NE.U32.AND P2, PT, R244, RZ, PT ;  /* 0x000000fff400720c */ /* 0x000fe40003f45070 */
[----:B------:R-:W-:Y:S04]  /*e8c0*/  LOP3.LUT R190, R190, 0xf, RZ, 0xc0, !PT ;  /* 0x0000000fbebe7812 */ /* 0x000fe800078ec0ff */
[----:B---3--:R-:W-:Y:S04]  /*e8d0*/  IADD3 R2, P1, P0, R190, R0, R189 ;  /* 0x00000000be027210 */ /* 0x008fe8000783e0bd */
[----:B--2---:R-:W-:Y:S02]  /*e8e0*/  IADD3.X R3, RZ, R172, R185, P1, P0 ;  /* 0x000000acff037210 */ /* 0x004fe40000fe04b9 */
[----:B------:R-:W-:Y:S03]  /*e8f0*/  IADD3 R192, P0, R0, R194, RZ ;  /* 0x000000c200c07210 */ /* 0x000fe60007f1e0ff */
[----:B------:R-:W-:Y:S01]  /*e900*/  @!PT LDS RZ, [RZ] ;  /* 0x00000000fffff984 */ /* 0x000fe20000000800 */
[----:B------:R-:W-:Y:S01]  /*e910*/  @!PT LDS RZ, [RZ] ;  /* 0x00000000fffff984 */ /* 0x000fe20000000800 */
[----:B------:R2:W-:Y:S02]  /*e920*/  LDGSTS.E.BYPASS.LTC128B.128.ZFILL [R243+0xc100], [R2.64], P2 ;  /* 0x0c10000002f37fae */ /* 0x0005e40009141d46 */
[----:B------:R-:W-:Y:S05]  /*e930*/  IMAD.X R193, R172, 0x1, R186, P0 ;  /* 0x00000001acc17824 */ /* 0x000fea00000e06ba */
[----:B------:R3:W-:Y:S01]  /*e940*/  LDGSTS.E.BYPASS.LTC128B.128 [R243+0xf100], [R192.64], !P5 ;  /* 0x0f100000c0f37fae */ /* 0x0007e2000e901d46 */
[-C--:B--2---:R-:W-:Y:S05]  /*e950*/  IADD3 R2, P0, R0, R195.reuse, RZ ;  /* 0x000000c300027210 */ /* 0x084fea0007f1e0ff */
[----:B------:R-:W-:Y:S05]  /*e960*/  IMAD.X R3, R172, 0x1, R187, P0 ;  /* 0x00000001ac037824 */ /* 0x000fea00000e06bb */
[----:B------:R2:W-:Y:S02]  /*e970*/  LDGSTS.E.BYPASS.LTC128B.128 [R243+0x12100], [R2.64], !P4 ;  /* 0x1210000002f37fae */ /* 0x0005e4000e101d46 */
[----:B--2---:R-:W-:Y:S02]  /*e980*/  IADD3 R2, P0, R0, R196, RZ ;  /* 0x000000c400027210 */ /* 0x004fe40007f1e0ff */
[----:B------:R-:W2:Y:S03]  /*e990*/  SHFL.IDX PT, R0, R184, 0x1, 0x181f ;  /* 0x00381f00b8007f89 */ /* 0x000ea600000e0000 */
[----:B------:R-:W-:Y:S02]  /*e9a0*/  IMAD.X R3, R172, 0x1, R188, P0 ;  /* 0x00000001ac037824 */ /* 0x000fe400000e06bc */
[----:B------:R-:W-:Y:S04]  /*e9b0*/  SHFL.IDX PT, R172, R173, 0x2, 0x181f ;  /* 0x00581f00adac7f89 */ /* 0x000fe800000e0000 */
[----:B------:R4:W-:Y:S01]  /*e9c0*/  LDGSTS.E.BYPASS.LTC128B.128 [R243+0x15100], [R2.64], !P3 ;  /* 0x1510000002f37fae */ /* 0x0009e2000d901d46 */
[----:B--2---:R-:W-:Y:S03]  /*e9d0*/  IADD3 R190, P1, P0, R190, R0, R189 ;  /* 0x00000000bebe7210 */ /* 0x004fe6000783e0bd */
[----:B----4-:R-:W2:Y:S02]  /*e9e0*/  SHFL.IDX PT, R2, R173, 0x1, 0x181f ;  /* 0x00381f00ad027f89 */ /* 0x010ea400000e0000 */
[----:B--2---:R-:W-:Y:S05]  /*e9f0*/  IADD3.X R191, RZ, R2, R185, P1, P0 ;  /* 0x00000002ffbf7210 */ /* 0x004fea0000fe04b9 */
[----:B------:R2:W-:Y:S02]  /*ea00*/  LDGSTS.E.BYPASS.LTC128B.128.ZFILL [R243+0xd100], [R190.64], P2 ;  /* 0x0d100000bef37fae */ /* 0x0005e40009141d46 */
[----:B--2---:R-:W-:Y:S05]  /*ea10*/  IADD3 R190, P0, R0, R194, RZ ;  /* 0x000000c200be7210 */ /* 0x004fea0007f1e0ff */
[----:B------:R-:W-:Y:S05]  /*ea20*/  IMAD.X R191, R2, 0x1, R186, P0 ;  /* 0x0000000102bf7824 */ /* 0x000fea00000e06ba */
[----:B------:R2:W-:Y:S02]  /*ea30*/  LDGSTS.E.BYPASS.LTC128B.128 [R243+0x10100], [R190.64], !P5 ;  /* 0x10100000bef37fae */ /* 0x0005e4000e901d46 */
[----:B--2---:R-:W-:Y:S05]  /*ea40*/  IADD3 R190, P0, R0, R195, RZ ;  /* 0x000000c300be7210 */ /* 0x004fea0007f1e0ff */
[----:B------:R-:W-:Y:S01]  /*ea50*/  IMAD.X R191, R2, 0x1, R187, P0 ;  /* 0x0000000102bf7824 */ /* 0x000fe200000e06bb */
[----:B---3--:R-:W-:Y:S02]  /*ea60*/  IADD3 R192, P0, R0, R196, RZ ;  /* 0x000000c400c07210 */ /* 0x008fe40007f1e0ff */
[----:B------:R2:W3:Y:S03]  /*ea70*/  SHFL.IDX PT, R0, R184, 0x2, 0x181f ;  /* 0x00581f00b8007f89 */ /* 0x0004e600000e0000 */
[----:B------:R-:W-:Y:S01]  /*ea80*/  IMAD.X R193, R2, 0x1, R188, P0 ;  /* 0x0000000102c17824 */ /* 0x000fe200000e06bc */
[----:B------:R2:W-:Y:S04]  /*ea90*/  LDGSTS.E.BYPASS.LTC128B.128 [R243+0x13100], [R190.64], !P4 ;  /* 0x13100000bef37fae */ /* 0x0005e8000e101d46 */
[----:B------:R2:W-:Y:S03]  /*eaa0*/  LDGSTS.E.BYPASS.LTC128B.128 [R243+0x16100], [R192.64], !P3 ;  /* 0x16100000c0f37fae */ /* 0x0005e6000d901d46 */
.L_x_3312:
[C---:B--2---:R-:W-:Y:S02]  /*eab0*/  IADD3 R192, -R244.reuse, 0x10, RZ ;  /* 0x00000010f4c07810 */ /* 0x044fe40007ffe1ff */
[----:B------:R-:W-:Y:S02]  /*eac0*/  ISETP.NE.U32.AND P2, PT, R244, RZ, PT ;  /* 0x000000fff400720c */ /* 0x000fe40003f45070 */
[----:B------:R-:W-:Y:S04]  /*ead0*/  LOP3.LUT R192, R192, 0xf, RZ, 0xc0, !PT ;  /* 0x0000000fc0c07812 */ /* 0x000fe800078ec0ff */
[----:B---3--:R-:W-:Y:S04]  /*eae0*/  IADD3 R192, P1, P0, R192, R0, R189 ;  /* 0x00000000c0c07210 */ /* 0x008fe8000783e0bd */
        /* <DEDUP_REMOVED lines=14> */
.L_x_3257:
[----:B------:R-:W-:Y:S05]  /*ebd0*/  BSYNC B0 ;  /* 0x0000000000007941 */ /* 0x000fea0003800000 */
.L_x_3256:
        /* <DEDUP_REMOVED lines=50> */
[----:B-1----:R-:W1:Y:S04]  /*ef00*/  SHFL.BFLY PT, R173, R172, 0x2, 0x1f ;  /* 0x0c401f00acad7f89 */ /* 0x002e6800000e0000 */
[----:B------:R-:W2:Y:S01]  /*ef10*/  SHFL.BFLY PT, R0, R184, 0x2, 0x1f ;  /* 0x0c401f00b8007f89 */ /* 0x000ea200000e0000 */
[----:B-1----:R-:W-:Y:S02]  /*ef20*/  FMNMX.FTZ R173, R172, R173, !PT ;  /* 0x000000adacad7209 */ /* 0x002fe40007810000 */
[----:B--2---:R-:W-:Y:S03]  /*ef30*/  FMNMX.FTZ R172, R184, R0, !PT ;  /* 0x00000000b8ac7209 */ /* 0x004fe60007810000 */
[----:B------:R-:W1:Y:S04]  /*ef40*/  SHFL.BFLY PT, R2, R173, 0x1, 0x1f ;  /* 0x0c201f00ad027f89 */ /* 0x000e6800000e0000 */
[----:B------:R2:W3:Y:S01]  /*ef50*/  SHFL.BFLY PT, R0, R172, 0x1, 0x1f ;  /* 0x0c201f00ac007f89 */ /* 0x0004e200000e0000 */
[----:B-1----:R-:W-:Y:S04]  /*ef60*/  FMNMX.FTZ R173, R173, R2, !PT ;  /* 0x00000002adad7209 */ /* 0x002fe80007810000 */
.L_x_3313:
[----:B---3--:R-:W-:Y:S01]  /*ef70*/  FMNMX.FTZ R3, R0, R172, !PT ;  /* 0x000000ac00037209 */ /* 0x008fe20007810000 */
[C---:B------:R-:W-:Y:S01]  /*ef80*/  FADD.FTZ R2, -R173.reuse, R174 ;  /* 0x000000aead027221 */ /* 0x040fe20000010100 */
[----:B------:R-:W-:Y:S01]  /*ef90*/  WARPSYNC 0xffffffff ;  /* 0xffffffff00007948 */ /* 0x000fe20003800000 */
[----:B------:R-:W-:Y:S01]  /*efa0*/  FMUL.FTZ R174, R173, c[0x0][0x2d0] ;  /* 0x0000b400adae7a20 */ /* 0x000fe20000410000 */
[----:B------:R-:W1:Y:S01]  /*efb0*/  LDSM.16.MT88.4 R188, [R232] ;  /* 0x00000000e8bc783b */ /* 0x000e620000004200 */
[----:B------:R-:W-:Y:S01]  /*efc0*/  FADD.FTZ R0, -R3, R175 ;  /* 0x000000af03007221 */ /* 0x000fe20000010100 */
[----:B------:R-:W-:Y:S01]  /*efd0*/  ISETP.GT.AND P0, PT, R247, RZ, PT ;  /* 0x000000fff700720c */ /* 0x000fe20003f04270 */
[----:B------:R-:W-:Y:S02]  /*efe0*/  FMUL.FTZ R175, R3, c[0x0][0x2d0] ;  /* 0x0000b40003af7a20 */ /* 0x000fe40000410000 */
[----:B------:R-:W-:Y:S02]  /*eff0*/  FMUL.FTZ R2, R2, c[0x0][0x2d0] ;  /* 0x0000b40002027a20 */ /* 0x000fe40000410000 */
[----:B------:R-:W-:Y:S01]  /*f000*/  FMUL.FTZ R0, R0, c[0x0][0x2d0] ;  /* 0x0000b40000007a20 */ /* 0x000fe20000410000 */
[----:B------:R-:W3:Y:S01]  /*f010*/  LDL.LU R199, [R1+0x4] ;  /* 0x0000040001c77983 */ /* 0x000ee20000300800 */
[--C-:B------:R-:W-:Y:S02]  /*f020*/  FFMA.FTZ R4, R4, c[0x0][0x2d0], -R174.reuse ;  /* 0x0000b40004047a23 */ /* 0x100fe400000108ae */
[--C-:B------:R-:W-:Y:S01]  /*f030*/  FFMA.FTZ R5, R5, c[0x0][0x2d0], -R174.reuse ;  /* 0x0000b40005057a23 */ /* 0x100fe200000108ae */
[----:B------:R-:W4:Y:S01]  /*f040*/  MUFU.EX2 R2, R2 ;  /* 0x0000000200027308 */ /* 0x000f220000000800 */
[--C-:B------:R-:W-:Y:S01]  /*f050*/  FFMA.FTZ R6, R6, c[0x0][0x2d0], -R175.reuse ;  /* 0x0000b40006067a23 */ /* 0x100fe200000108af */
[----:B------:R-:W5:Y:S01]  /*f060*/  LDL.LU R197, [R1+0x8] ;  /* 0x0000080001c57983 */ /* 0x000f620000300800 */
        /* <DEDUP_REMOVED lines=22> */
[----:B--2---:R-:W-:Y:S01]  /*f1d0*/  MUFU.EX2 R172, R6 ;  /* 0x0000000600ac7308 */ /* 0x004fe20000000800 */
        /* <DEDUP_REMOVED lines=27> */
[--C-:B------:R-:W-:Y:S02]  /*f390*/  FFMA.FTZ R46, R46, c[0x0][0x2d0], -R175.reuse ;  /* 0x0000b4002e2e7a23 */ /* 0x100fe400000108af */
[--C-:B------:R-:W-:Y:S01]  /*f3a0*/  FFMA.FTZ R47, R47, c[0x0][0x2d0], -R175.reuse ;  /* 0x0000b4002f2f7a23 */ /* 0x100fe200000108af */
[----:B------:R-:W1:Y:S01]  /*f3b0*/  MUFU.EX2 R203, R11 ;  /* 0x0000000b00cb7308 */ /* 0x000e620000000800 */
[----:B------:R-:W-:Y:S01]  /*f3c0*/  FFMA.FTZ R50, R50, c[0x0][0x2d0], -R175 ;  /* 0x0000b40032327a23 */ /* 0x000fe200000108af */
[----:B------:R-:W-:Y:S08]  /*f3d0*/  MOV R175, R3 ;  /* 0x0000000300af7202 */ /* 0x000ff00000000f00 */
[----:B------:R-:W-:Y:S10]  /*f3e0*/  MUFU.EX2 R212, R16 ;  /* 0x0000001000d47308 */ /* 0x000ff40000000800 */
[----:B------:R-:W1:Y:S10]  /*f3f0*/  MUFU.EX2 R213, R17 ;  /* 0x0000001100d57308 */ /* 0x000e740000000800 */
[----:B------:R-:W-:Y:S10]  /*f400*/  MUFU.EX2 R210, R18 ;  /* 0x0000001200d27308 */ /* 0x000ff40000000800 */
[----:B------:R1:W-:Y:S10]  /*f410*/  MUFU.EX2 R211, R19 ;  /* 0x0000001300d37308 */ /* 0x0003f40000000800 */
[----:B------:R-:W-:Y:S10]  /*f420*/  MUFU.EX2 R208, R21 ;  /* 0x0000001500d07308 */ /* 0x000ff40000000800 */
[----:B------:R-:W-:Y:S01]  /*f430*/  MUFU.EX2 R206, R23 ;  /* 0x0000001700ce7308 */ /* 0x000fe20000000800 */
[----:B-1----:R-:W-:Y:S09]  /*f440*/  LDSM.16.MT88.4 R16, [R235+0x800] ;  /* 0x00080000eb10783b */ /* 0x002ff20000004200 */
[----:B------:R-:W-:Y:S10]  /*f450*/  MUFU.EX2 R207, R24 ;  /* 0x0000001800cf7308 */ /* 0x000ff40000000800 */
[----:B------:R-:W-:Y:S10]  /*f460*/  MUFU.EX2 R209, R25 ;  /* 0x0000001900d17308 */ /* 0x000ff40000000800 */
[----:B------:R-:W-:Y:S10]  /*f470*/  MUFU.EX2 R205, R26 ;  /* 0x0000001a00cd7308 */ /* 0x000ff40000000800 */
[----:B------:R1:W-:Y:S10]  /*f480*/  MUFU.EX2 R204, R27 ;  /* 0x0000001b00cc7308 */ /* 0x0003f40000000800 */
[----:B------:R2:W-:Y:S10]  /*f490*/  MUFU.EX2 R198, R14 ;  /* 0x0000000e00c67308 */ /* 0x0005f40000000800 */
[----:B------:R-:W-:Y:S01]  /*f4a0*/  MUFU.EX2 R174, R174 ;  /* 0x000000ae00ae7308 */ /* 0x000fe20000000800 */
[----:B-1----:R-:W-:Y:S09]  /*f4b0*/  LDSM.16.MT88.4 R24, [R235+0x1000] ;  /* 0x00100000eb18783b */ /* 0x002ff20000004200 */
[----:B------:R-:W-:Y:S10]  /*f4c0*/  MUFU.EX2 R51, R51 ;  /* 0x0000003300337308 */ /* 0x000ff40000000800 */
[----:B------:R-:W-:Y:S10]  /*f4d0*/  MUFU.EX2 R200, R13 ;  /* 0x0000000d00c87308 */ /* 0x000ff40000000800 */
[----:B------:R-:W1:Y:S10]  /*f4e0*/  MUFU.EX2 R196, R15 ;  /* 0x0000000f00c47308 */ /* 0x000e740000000800 */
[----:B------:R-:W-:Y:S10]  /*f4f0*/  MUFU.EX2 R49, R41 ;  /* 0x0000002900317308 */ /* 0x000ff40000000800 */
[----:B------:R-:W-:Y:S10]  /*f500*/  MUFU.EX2 R41, R38 ;  /* 0x0000002600297308 */ /* 0x000ff40000000800 */
[----:B------:R-:W-:Y:S10]  /*f510*/  MUFU.EX2 R42, R42 ;  /* 0x0000002a002a7308 */ /* 0x000ff40000000800 */
[----:B------:R-:W-:Y:S10]  /*f520*/  MUFU.EX2 R43, R43 ;  /* 0x0000002b002b7308 */ /* 0x000ff40000000800 */
[----:B------:R-:W-:Y:S10]  /*f530*/  MUFU.EX2 R38, R45 ;  /* 0x0000002d00267308 */ /* 0x000ff40000000800 */
[----:B------:R-:W-:Y:S10]  /*f540*/  MUFU.EX2 R46, R46 ;  /* 0x0000002e002e7308 */ /* 0x000ff40000000800 */
[----:B------:R-:W-:Y:S10]  /*f550*/  MUFU.EX2 R47, R47 ;  /* 0x0000002f002f7308 */ /* 0x000ff40000000800 */
[----:B------:R-:W-:Y:S01]  /*f560*/  MUFU.EX2 R50, R50 ;  /* 0x0000003200327308 */ /* 0x000fe20000000800 */
[C---:B----4-:R-:W-:Y:S01]  /*f570*/  FMUL.FTZ R4, R2.reuse, R176 ;  /* 0x000000b002047220 */ /* 0x050fe20000410000 */
[----:B------:R-:W-:Y:S01]  /*f580*/  F2FP.PACK_AB R184, R193, R192 ;  /* 0x000000c0c1b8723e */ /* 0x000fe200000000ff */
[----:B------:R-:W-:Y:S01]  /*f590*/  FMUL.FTZ R5, R2, R177 ;  /* 0x000000b102057220 */ /* 0x000fe20000410000 */
[----:B--2---:R-:W-:Y:S01]  /*f5a0*/  F2FP.PACK_AB R186, R202, R195 ;  /* 0x000000c3caba723e */ /* 0x004fe200000000ff */
[----:B------:R-:W-:Y:S01]  /*f5b0*/  FMUL.FTZ R6, R0, R178 ;  /* 0x000000b200067220 */ /* 0x000fe20000410000 */
[----:B------:R-:W-:Y:S01]  /*f5c0*/  F2FP.PACK_AB R185, R194, R172 ;  /* 0x000000acc2b9723e */ /* 0x000fe200000000ff */
[----:B------:R-:W-:Y:S01]  /*f5d0*/  FMUL.FTZ R7, R0, R179 ;  /* 0x000000b300077220 */ /* 0x000fe20000410000 */
[----:B------:R-:W-:Y:S01]  /*f5e0*/  F2FP.PACK_AB R187, R203, R201 ;  /* 0x000000c9cbbb723e */ /* 0x000fe200000000ff */
[----:B------:R-:W2:Y:S01]  /*f5f0*/  LDSM.16.MT88.4 R176, [R233] ;  /* 0x00000000e9b0783b */ /* 0x000ea20000004200 */
[C---:B------:R-:W-:Y:S01]  /*f600*/  FMUL.FTZ R8, R2.reuse, R180 ;  /* 0x000000b402087220 */ /* 0x040fe20000410000 */
[----:B------:R-:W-:Y:S01]  /*f610*/  F2FP.PACK_AB R14, R213, R212 ;  /* 0x000000d4d50e723e */ /* 0x000fe200000000ff */
[----:B------:R-:W-:Y:S01]  /*f620*/  FMUL.FTZ R9, R2, R181 ;  /* 0x000000b502097220 */ /* 0x000fe20000410000 */
[----:B-1----:R-:W-:Y:S01]  /*f630*/  F2FP.PACK_AB R13, R196, R198 ;  /* 0x000000c6c40d723e */ /* 0x002fe200000000ff */
[C---:B------:R-:W-:Y:S01]  /*f640*/  FMUL.FTZ R10, R0.reuse, R182 ;  /* 0x000000b6000a7220 */ /* 0x040fe20000410000 */
[C---:B------:R-:W-:Y:S01]  /*f650*/  HMMA.16816.F32 R4, R184.reuse, R188, R4 ;  /* 0x000000bcb804723c */ /* 0x040fe20000001804 */
[----:B------:R-:W-:Y:S04]  /*f660*/  MUFU.EX2 R189, R31 ;  /* 0x0000001f00bd7308 */ /* 0x000fe80000000800 */
[----:B------:R-:W-:Y:S01]  /*f670*/  FMUL.FTZ R11, R0, R183 ;  /* 0x000000b7000b7220 */ /* 0x000fe20000410000 */
[----:B------:R-:W-:Y:S01]  /*f680*/  F2FP.PACK_AB R15, R211, R210 ;  /* 0x000000d2d30f723e */ /* 0x000fe200000000ff */
[----:B------:R-:W-:Y:S01]  /*f690*/  LDSM.16.MT88.4 R180, [R233+0x800] ;  /* 0x00080000e9b4783b */ /* 0x000fe20000004200 */
[C---:B------:R-:W-:Y:S03]  /*f6a0*/  FMUL.FTZ R132, R2.reuse, R132 ;  /* 0x0000008402847220 */ /* 0x040fe60000410000 */
[----:B------:R-:W1:Y:S01]  /*f6b0*/  MUFU.EX2 R188, R12 ;  /* 0x0000000c00bc7308 */ /* 0x000e620000000800 */
[C---:B------:R-:W-:Y:S03]  /*f6c0*/  HMMA.16816.F32 R8, R184.reuse, R190, R8 ;  /* 0x000000beb808723c */ /* 0x040fe60000001808 */
[----:B------:R-:W-:Y:S02]  /*f6d0*/  FMUL.FTZ R133, R2, R133 ;  /* 0x0000008502857220 */ /* 0x000fe40000410000 */
[C---:B------:R-:W-:Y:S02]  /*f6e0*/  FMUL.FTZ R134, R0.reuse, R134 ;  /* 0x0000008600867220 */ /* 0x040fe40000410000 */
[----:B------:R-:W-:Y:S02]  /*f6f0*/  FMUL.FTZ R135, R0, R135 ;  /* 0x0000008700877220 */ /* 0x000fe40000410000 */
[----:B------:R-:W-:Y:S03]  /*f700*/  MUFU.EX2 R191, R28 ;  /* 0x0000001c00bf7308 */ /* 0x000fe60000000800 */
[C---:B------:R-:W-:Y:S02]  /*f710*/  FMUL.FTZ R136, R2.reuse, R136 ;  /* 0x0000008802887220 */ /* 0x040fe40000410000 */
[----:B------:R-:W-:Y:S02]  /*f720*/  FMUL.FTZ R137, R2, R137 ;  /* 0x0000008902897220 */ /* 0x000fe40000410000 */
[C---:B------:R-:W-:Y:S02]  /*f730*/  FMUL.FTZ R138, R0.reuse, R138 ;  /* 0x0000008a008a7220 */ /* 0x040fe40000410000 */
[----:B------:R-:W-:Y:S01]  /*f740*/  FMUL.FTZ R139, R0, R139 ;  /* 0x0000008b008b7220 */ /* 0x000fe20000410000 */
[----:B------:R-:W-:Y:S01]  /*f750*/  MUFU.EX2 R190, R30 ;  /* 0x0000001e00be7308 */ /* 0x000fe20000000800 */
[C---:B------:R-:W-:Y:S01]  /*f760*/  FMUL.FTZ R140, R2.reuse, R140 ;  /* 0x0000008c028c7220 */ /* 0x040fe20000410000 */
[C---:B--2---:R-:W-:Y:S03]  /*f770*/  HMMA.16816.F32 R132, R184.reuse, R176, R132 ;  /* 0x000000b0b884723c */ /* 0x044fe60000001884 */
[----:B------:R-:W-:Y:S01]  /*f780*/  FMUL.FTZ R141, R2, R141 ;  /* 0x0000008d028d7220 */ /* 0x000fe20000410000 */
[----:B-1----:R-:W-:Y:S01]  /*f790*/  F2FP.PACK_AB R12, R200, R188 ;  /* 0x000000bcc80c723e */ /* 0x002fe200000000ff */
[C---:B------:R-:W-:Y:S02]  /*f7a0*/  FMUL.FTZ R142, R0.reuse, R142 ;  /* 0x0000008e008e7220 */ /* 0x040fe40000410000 */
[----:B------:R-:W-:Y:S01]  /*f7b0*/  FMUL.FTZ R143, R0, R143 ;  /* 0x0000008f008f7220 */ /* 0x000fe20000410000 */
[C---:B------:R-:W-:Y:S01]  /*f7c0*/  HMMA.16816.F32 R136, R184.reuse, R178, R136 ;  /* 0x000000b2b888723c */ /* 0x040fe20000001888 */
[----:B------:R-:W1:Y:S03]  /*f7d0*/  LDSM.16.MT88.4 R176, [R235] ;  /* 0x00000000ebb0783b */ /* 0x000e660000004200 */
        /* <DEDUP_REMOVED lines=23> */
[----:B------:R-:W1:Y:S03]  /*f950*/  LDSM.16.MT88.4 R176, [R234] ;  /* 0x00000000eab0783b */ /* 0x000e660000004200 */
        /* <DEDUP_REMOVED lines=99> */
[----:B---3--:R-:W-:Y:S02]  /*ff90*/  FFMA.FTZ R2, R2, R199, R192 ;  /* 0x000000c702027223 */ /* 0x008fe400000100c0 */
[----:B------:R-:W2:Y:S01]  /*ffa0*/  MUFU.EX2 R199, R20 ;  /* 0x0000001400c77308 */ /* 0x000ea20000000800 */
[----:B-----5:R-:W-:Y:S02]  /*ffb0*/  FFMA.FTZ R172, R0, R197, R172 ;  /* 0x000000c500ac7223 */ /* 0x020fe400000100ac */
[----:B------:R-:W-:Y:S02]  /*ffc0*/  FADD.FTZ R0, R193, R2 ;  /* 0x00000002c1007221 */ /* 0x000fe40000010000 */
[----:B------:R-:W-:Y:S02]  /*ffd0*/  FADD.FTZ R2, R194, R172 ;  /* 0x000000acc2027221 */ /* 0x000fe40000010000 */
[----:B------:R-:W-:Y:S02]  /*ffe0*/  FADD.FTZ R0, R195, R0 ;  /* 0x00000000c3007221 */ /* 0x000fe40000010000 */
[----:B------:R-:W-:Y:S01]  /*fff0*/  FADD.FTZ R2, R201, R2 ;  /* 0x00000002c9027221 */ /* 0x000fe20000010000 */
[----:B------:R3:W4:Y:S01]  /*10000*/  MUFU.EX2 R197, R22 ;  /* 0x0000001600c57308 */ /* 0x0007220000000800 */
[----:B------:R-:W-:Y:S09]  /*10010*/  FADD.FTZ R0, R202, R0 ;  /* 0x00000000ca007221 */ /* 0x000ff20000010000 */
[----:B------:R5:W2:Y:S01]  /*10020*/  MUFU.EX2 R192, R29 ;  /* 0x0000001d00c07308 */ /* 0x000aa20000000800 */
[C---:B-1----:R-:W-:Y:S09]  /*10030*/  HMMA.16816.F32 R60, R184.reuse, R176, R60 ;  /* 0x000000b0b83c723c */ /* 0x042ff2000000183c */
[----:B------:R-:W-:Y:S01]  /*10040*/  MUFU.EX2 R194, R33 ;  /* 0x0000002100c27308 */ /* 0x000fe20000000800 */
[----:B---3--:R-:W-:Y:S01]  /*10050*/  LDSM.16.MT88.4 R20, [R233+0x1000] ;  /* 0x00100000e914783b */ /* 0x008fe20000004200 */
[C---:B------:R-:W-:Y:S08]  /*10060*/  HMMA.16816.F32 R64, R184.reuse, R178, R64 ;  /* 0x000000b2b840723c */ /* 0x040ff00000001840 */
[----:B------:R1:W-:Y:S01]  /*10070*/  MUFU.EX2 R193, R32 ;  /* 0x0000002000c17308 */ /* 0x0003e20000000800 */
[----:B------:R-:W3:Y:S08]  /*10080*/  LDSM.16.MT88.4 R176, [R232+0x6000] ;  /* 0x00600000e8b0783b */ /* 0x000ef00000004200 */
[----:B-----5:R-:W-:Y:S01]  /*10090*/  LDSM.16.MT88.4 R28, [R235+0x1800] ;  /* 0x00180000eb1c783b */ /* 0x020fe20000004200 */
[----:B------:R-:W-:Y:S10]  /*100a0*/  MUFU.EX2 R172, R40 ;  /* 0x0000002800ac7308 */ /* 0x000ff40000000800 */
[----:B------:R-:W-:Y:S01]  /*100b0*/  MUFU.EX2 R40, R39 ;  /* 0x0000002700287308 */ /* 0x000fe20000000800 */
[----:B-1----:R-:W-:Y:S02]  /*100c0*/  FADD.FTZ R32, R203, R2 ;  /* 0x00000002cb207221 */ /* 0x002fe40000010000 */
[----:B------:R-:W-:Y:S02]  /*100d0*/  FADD.FTZ R2, R188, R0 ;  /* 0x00000000bc027221 */ /* 0x000fe40000010000 */
[----:B------:R-:W-:Y:S02]  /*100e0*/  FADD.FTZ R0, R198, R32 ;  /* 0x00000020c6007221 */ /* 0x000fe40000010000 */
[----:B------:R-:W-:Y:S03]  /*100f0*/  FADD.FTZ R2, R200, R2 ;  /* 0x00000002c8027221 */ /* 0x000fe60000010000 */
[----:B------:R-:W-:Y:S01]  /*10100*/  MUFU.EX2 R39, R48 ;  /* 0x0000003000277308 */ /* 0x000fe20000000800 */
[----:B------:R-:W-:Y:S02]  /*10110*/  FADD.FTZ R0, R196, R0 ;  /* 0x00000000c4007221 */ /* 0x000fe40000010000 */
[----:B------:R-:W-:Y:S02]  /*10120*/  FADD.FTZ R2, R212, R2 ;  /* 0x00000002d4027221 */ /* 0x000fe40000010000 */
[----:B------:R-:W-:Y:S02]  /*10130*/  FADD.FTZ R0, R210, R0 ;  /* 0x00000000d2007221 */ /* 0x000fe40000010000 */
[----:B------:R-:W-:Y:S02]  /*10140*/  FADD.FTZ R2, R213, R2 ;  /* 0x00000002d5027221 */ /* 0x000fe40000010000 */
        /* <DEDUP_REMOVED lines=25> */
[----:B------:R-:W3:Y:S10]  /*102e0*/  MUFU.EX2 R187, R34 ;  /* 0x0000002200bb7308 */ /* 0x000ef40000000800 */
[----:B------:R5:W1:Y:S10]  /*102f0*/  MUFU.EX2 R186, R35 ;  /* 0x0000002300ba7308 */ /* 0x000a740000000800 */
[----:B------:R2:W2:Y:S10]  /*10300*/  MUFU.EX2 R184, R36 ;  /* 0x0000002400b87308 */ /* 0x0004b40000000800 */
[----:B------:R-:W3:Y:S01]  /*10310*/  MUFU.EX2 R185, R37 ;  /* 0x0000002500b97308 */ /* 0x000ee20000000800 */
[----:B-----5:R-:W-:Y:S01]  /*10320*/  LDSM.16.MT88.4 R32, [R234+0x2000] ;  /* 0x00200000ea20783b */ /* 0x020fe20000004200 */
[C---:B-1----:R-:W-:Y:S08]  /*10330*/  HMMA.16816.F32 R4, R12.reuse, R176, R4 ;  /* 0x000000b00c04723c */ /* 0x042ff00000001804 */
[----:B------:R-:W1:Y:S01]  /*10340*/  MUFU.EX2 R37, R44 ;  /* 0x0000002c00257308 */ /* 0x000e620000000800 */
[----:B--2---:R-:W-:Y:S03]  /*10350*/  FADD.FTZ R36, R199, R2 ;  /* 0x00000002c7247221 */ /* 0x004fe60000010000 */
[----:B----4-:R-:W-:Y:S01]  /*10360*/  FADD.FTZ R2, R197, R0 ;  /* 0x00000000c5027221 */ /* 0x010fe20000010000 */
[C---:B------:R-:W-:Y:S01]  /*10370*/  HMMA.16816.F32 R8, R12.reuse, R178, R8 ;  /* 0x000000b20c08723c */ /* 0x040fe20000001808 */
[----:B------:R-:W2:Y:S02]  /*10380*/  LDSM.16.MT88.4 R176, [R234+0x800] ;  /* 0x00080000eab0783b */ /* 0x000ea40000004200 */
[----:B------:R-:W-:Y:S02]  /*10390*/  FADD.FTZ R2, R206, R2 ;  /* 0x00000002ce027221 */ /* 0x000fe40000010000 */
[----:B------:R-:W-:Y:S03]  /*103a0*/  FADD.FTZ R0, R208, R36 ;  /* 0x00000024d0007221 */ /* 0x000fe60000010000 */
        /* <DEDUP_REMOVED lines=14> */
[----:B---3--:R-:W-:Y:S01]  /*10490*/  FADD.FTZ R2, R187, R2 ;  /* 0x00000002bb027221 */ /* 0x008fe20000010000 */
        /* <DEDUP_REMOVED lines=8> */
[----:B------:R-:W-:Y:S04]  /*10520*/  FADD.FTZ R2, R42, R2 ;  /* 0x000000022a027221 */ /* 0x000fe80000010000 */
[----:B------:R-:W-:Y:S04]  /*10530*/  FADD.FTZ R0, R184, R0 ;  /* 0x00000000b8007221 */ /* 0x000fe80000010000 */
[----:B------:R-:W-:Y:S04]  /*10540*/  FADD.FTZ R0, R185, R0 ;  /* 0x00000000b9007221 */ /* 0x000fe80000010000 */
[----:B------:R-:W-:Y:S01]  /*10550*/  FADD.FTZ R0, R172, R0 ;  /* 0x00000000ac007221 */ /* 0x000fe20000010000 */
[C---:B----4-:R-:W-:Y:S03]  /*10560*/  HMMA.16816.F32 R156, R12.reuse, R16, R156 ;  /* 0x000000100c9c723c */ /* 0x050fe6000000189c */
[----:B------:R-:W-:Y:S05]  /*10570*/  FADD.FTZ R0, R49, R0 ;  /* 0x0000000031007221 */ /* 0x000fea0000010000 */
        /* <DEDUP_REMOVED lines=33> */
[----:B------:R-:W-:Y:S07]  /*10790*/  HMMA.16816.F32 R128, R12, R178, R128 ;  /* 0x000000b20c80723c */ /* 0x000fee0000001880 */
[----:B------:R-:W-:Y:S02]  /*107a0*/  F2FP.PACK_AB R12, R208, R199 ;  /* 0x000000c7d00c723e */ /* 0x000fe400000000ff */
[----:B------:R-:W-:Y:S03]  /*107b0*/  F2FP.PACK_AB R14, R209, R207 ;  /* 0x000000cfd10e723e */ /* 0x000fe600000000ff */
[----:B------:R-:W-:Y:S02]  /*107c0*/  F2FP.PACK_AB R13, R206, R197 ;  /* 0x000000c5ce0d723e */ /* 0x000fe400000000ff */
[----:B------:R-:W-:Y:S07]  /*107d0*/  F2FP.PACK_AB R15, R204, R205 ;  /* 0x000000cdcc0f723e */ /* 0x000fee00000000ff */
[C---:B---3--:R-:W-:Y:S08]  /*107e0*/  HMMA.16816.F32 R4, R12.reuse, R16, R4 ;  /* 0x000000100c04723c */ /* 0x048ff00000001804 */
        /* <DEDUP_REMOVED lines=50> */
[----:B------:R-:W-:Y:S07]  /*10b10*/  F2FP.PACK_AB R15, R186, R187 ;  /* 0x000000bbba0f723e */ /* 0x000fee00000000ff */
        /* <DEDUP_REMOVED lines=94> */
[C---:B-----5:R-:W-:Y:S08]  /*11100*/  HMMA.16816.F32 R116, R12.reuse, R32, R116 ;  /* 0x000000200c74723c */ /* 0x060ff00000001874 */
[C---:B------:R-:W-:Y:S01]  /*11110*/  HMMA.16816.F32 R120, R12.reuse, R34, R120 ;  /* 0x000000220c78723c */ /* 0x040fe20000001878 */
[----:B------:R-:W-:Y:S07]  /*11120*/  LDSM.16.MT88.4 R32, [R233+0x5800] ;  /* 0x00580000e920783b */ /* 0x000fee0000004200 */
[C---:B---3--:R-:W-:Y:S08]  /*11130*/  HMMA.16816.F32 R124, R12.reuse, R20, R124 ;  /* 0x000000140c7c723c */ /* 0x048ff0000000187c */
[----:B------:R-:W-:Y:S01]  /*11140*/  HMMA.16816.F32 R128, R12, R22, R128 ;  /* 0x000000160c80723c */ /* 0x000fe20000001880 */
[----:B------:R-:W3:Y:S06]  /*11150*/  LDSM.16.MT88.4 R20, [R235+0x2800] ;  /* 0x00280000eb14783b */ /* 0x000eec0000004200 */
[----:B-1----:R-:W-:Y:S02]  /*11160*/  F2FP.PACK_AB R12, R38, R37 ;  /* 0x00000025260c723e */ /* 0x002fe400000000ff */
[----:B------:R-:W-:Y:S03]  /*11170*/  F2FP.PACK_AB R14, R174, R39 ;  /* 0x00000027ae0e723e */ /* 0x000fe600000000ff */
[----:B------:R-:W-:Y:S02]  /*11180*/  F2FP.PACK_AB R13, R47, R46 ;  /* 0x0000002e2f0d723e */ /* 0x000fe400000000ff */
[----:B------:R-:W-:Y:S07]  /*11190*/  F2FP.PACK_AB R15, R51, R50 ;  /* 0x00000032330f723e */ /* 0x000fee00000000ff */
        /* <DEDUP_REMOVED lines=12> */
[----:B------:R-:W5:Y:S07]  /*11260*/  LDSM.16.MT88.4 R24, [R235+0x8800] ;  /* 0x00880000eb18783b */ /* 0x000f6e0000004200 */
[C---:B------:R-:W-:Y:S08]  /*11270*/  HMMA.16816.F32 R156, R12.reuse, R28, R156 ;  /* 0x0000001c0c9c723c */ /* 0x040ff0000000189c */
[C---:B------:R-:W-:Y:S01]  /*11280*/  HMMA.16816.F32 R160, R12.reuse, R30, R160 ;  /* 0x0000001e0ca0723c */ /* 0x040fe200000018a0 */
[----:B------:R-:W2:Y:S07]  /*11290*/  LDSM.16.MT88.4 R28, [R234+0x8800] ;  /* 0x00880000ea1c783b */ /* 0x000eae0000004200 */
[C---:B------:R-:W-:Y:S08]  /*112a0*/  HMMA.16816.F32 R164, R12.reuse, R32, R164 ;  /* 0x000000200ca4723c */ /* 0x040ff000000018a4 */
[C---:B------:R-:W-:Y:S08]  /*112b0*/  HMMA.16816.F32 R168, R12.reuse, R34, R168 ;  /* 0x000000220ca8723c */ /* 0x040ff000000018a8 */
        /* <DEDUP_REMOVED lines=10> */
[C---:B------:R-:W-:Y:S08]  /*11360*/  HMMA.16816.F32 R80, R12.reuse, R22, R80 ;  /* 0x000000160c50723c */ /* 0x040ff00000001850 */
[C---:B-----5:R-:W-:Y:S08]  /*11370*/  HMMA.16816.F32 R84, R12.reuse, R24, R84 ;  /* 0x000000180c54723c */ /* 0x060ff00000001854 */
[C---:B------:R-:W-:Y:S08]  /*11380*/  HMMA.16816.F32 R88, R12.reuse, R26, R88 ;  /* 0x0000001a0c58723c */ /* 0x040ff00000001858 */
[C---:B------:R-:W-:Y:S08]  /*11390*/  HMMA.16816.F32 R92, R12.reuse, R28, R92 ;  /* 0x0000001c0c5c723c */ /* 0x040ff0000000185c */
[C---:B------:R-:W-:Y:S08]  /*113a0*/  HMMA.16816.F32 R96, R12.reuse, R30, R96 ;  /* 0x0000001e0c60723c */ /* 0x040ff00000001860 */
[C---:B-1----:R-:W-:Y:S08]  /*113b0*/  HMMA.16816.F32 R100, R12.reuse, R4, R100 ;  /* 0x000000040c64723c */ /* 0x042ff00000001864 */
[C---:B------:R-:W-:Y:S01]  /*113c0*/  HMMA.16816.F32 R104, R12.reuse, R6, R104 ;  /* 0x000000060c68723c */ /* 0x040fe20000001868 */
[----:B------:R-:W1:Y:S07]  /*113d0*/  LDSM.16.MT88.4 R4, [R234+0xb800] ;  /* 0x00b80000ea04783b */ /* 0x000e6e0000004200 */
[C---:B----4-:R-:W-:Y:S08]  /*113e0*/  HMMA.16816.F32 R108, R12.reuse, R8, R108 ;  /* 0x000000080c6c723c */ /* 0x050ff0000000186c */
[C---:B------:R-:W-:Y:S08]  /*113f0*/  HMMA.16816.F32 R112, R12.reuse, R10, R112 ;  /* 0x0000000a0c70723c */ /* 0x040ff00000001870 */
[C---:B--2---:R-:W-:Y:S08]  /*11400*/  HMMA.16816.F32 R116, R12.reuse, R16, R116 ;  /* 0x000000100c74723c */ /* 0x044ff00000001874 */
[C---:B------:R-:W-:Y:S08]  /*11410*/  HMMA.16816.F32 R120, R12.reuse, R18, R120 ;  /* 0x000000120c78723c */ /* 0x040ff00000001878 */
[C---:B-1----:R-:W-:Y:S07]  /*11420*/  HMMA.16816.F32 R124, R12.reuse, R4, R124 ;  /* 0x000000040c7c723c */ /* 0x042fee000000187c */
[----:B------:R-:W-:Y:S01]  /*11430*/  FADD.FTZ R4, R43, R2 ;  /* 0x000000022b047221 */ /* 0x000fe20000010000 */
[----:B------:R-:W-:Y:S04]  /*11440*/  HMMA.16816.F32 R128, R12, R6, R128 ;  /* 0x000000060c80723c */ /* 0x000fe80000001880 */
[----:B------:R-:W-:Y:S02]  /*11450*/  FADD.FTZ R2, R37, R0 ;  /* 0x0000000025027221 */ /* 0x000fe40000010000 */
[----:B------:R-:W-:Y:S01]  /*11460*/  FADD.FTZ R0, R46, R4 ;  /* 0x000000042e007221 */ /* 0x000fe20000010000 */
[----:B------:R-:W-:Y:S01]  /*11470*/  MOV R12, R3 ;  /* 0x00000003000c7202 */ /* 0x000fe20000000f00 */
[----:B------:R-:W-:Y:S04]  /*11480*/  FADD.FTZ R2, R38, R2 ;  /* 0x0000000226027221 */ /* 0x000fe80000010000 */
[----:B------:R-:W-:Y:S02]  /*11490*/  FADD.FTZ R0, R47, R0 ;  /* 0x000000002f007221 */ /* 0x000fe40000010000 */
[----:B------:R-:W-:Y:S02]  /*114a0*/  FADD.FTZ R4, R39, R2 ;  /* 0x0000000227047221 */ /* 0x000fe40000010000 */
[----:B------:R-:W-:Y:S01]  /*114b0*/  FADD.FTZ R2, R50, R0 ;  /* 0x0000000032027221 */ /* 0x000fe20000010000 */
[----:B------:R-:W-:Y:S01]  /*114c0*/  IADD3 R0, R247, -0x1, RZ ;  /* 0xfffffffff7007810 */ /* 0x000fe20007ffe0ff */
[----:B------:R-:W-:Y:S01]  /*114d0*/  FADD.FTZ R4, R174, R4 ;  /* 0x00000004ae047221 */ /* 0x000fe20000010000 */
[----:B------:R-:W-:Y:S01]  /*114e0*/  MOV R174, R173 ;  /* 0x000000ad00ae7202 */ /* 0x000fe20000000f00 */
[----:B------:R-:W-:Y:S01]  /*114f0*/  FADD.FTZ R2, R51, R2 ;  /* 0x0000000233027221 */ /* 0x000fe20000010000 */
[----:B------:R-:W-:Y:S02]  /*11500*/  MOV R247, R0 ;  /* 0x0000000000f77202 */ /* 0x000fe40000000f00 */
[----:B------:R1:W-:Y:S04]  /*11510*/  STL [R1+0x4], R4 ;  /* 0x0000040401007387 */ /* 0x0003e80000100800 */
[----:B------:R1:W-:Y:S02]  /*11520*/  STL [R1+0x8], R2 ;  /* 0x0000080201007387 */ /* 0x0003e40000100800 */
[----:B-1----:R-:W-:-:S05]  /*11530*/  @P0 BRA `(.L_x_3261) ;  /* 0xffffb5a000000947 */ /* 0x002fca000383ffff */
.L_x_3254:
[----:B------:R-:W-:Y:S05]  /*11540*/  BRA.DIV ~URZ, `(.L_x_3262) ;  /* 0x000058e27f007947 */ /* 0x000fea000b800000 */
[----:B------:R-:W2:Y:S04]  /*11550*/  LDL R0, [R1+0x4] ;  /* 0x0000040001007983 */ /* 0x000ea80000100800 */
[----:B--2---:R1:W2:Y:S02]  /*11560*/  SHFL.BFLY PT, R4, R0, 0x2, 0x1f ;  /* 0x0c401f0000047f89 */ /* 0x0042a400000e0000 */
.L_x_3314:
        /* <DEDUP_REMOVED lines=9> */
.L_x_3315:
        /* <DEDUP_REMOVED lines=76> */
[----:B------:R4:W5:Y:S01]  /*11ac0*/  @P0 MUFU.LG2 R2, R3 ;  /* 0x0000000300020308 */ /* 0x0009620000000c00 */
[----:B-1-3--:R-:W-:Y:S02]  /*11ad0*/  @P1 FMUL.FTZ R5, R4, 0.69314718246459960938 ;  /* 0x3f31721804051820 */ /* 0x00afe40000410000 */
[----:B------:R-:W-:Y:S02]  /*11ae0*/  @P1 FMUL.FTZ R4, R6, c[0x0][0x2d0] ;  /* 0x0000b40006041a20 */ /* 0x000fe40000410000 */
[----:B--2---:R-:W-:Y:S02]  /*11af0*/  FMUL.FTZ R178, R0, R178 ;  /* 0x000000b200b27220 */ /* 0x004fe40000410000 */
[----:B------:R-:W-:Y:S02]  /*11b00*/  @P1 FFMA.FTZ R172, R4, R173, R5 ;  /* 0x000000ad04ac1223 */ /* 0x000fe40000010005 */
[----:B------:R-:W-:-:S02]  /*11b10*/  FMUL.FTZ R179, R0, R179 ;  /* 0x000000b300b37220 */ /* 0x000fc40000410000 */
[C---:B------:R-:W-:Y:S02]  /*11b20*/  FMUL.FTZ R182, R0.reuse, R182 ;  /* 0x000000b600b67220 */ /* 0x040fe40000410000 */
[C---:B------:R-:W-:Y:S02]  /*11b30*/  FMUL.FTZ R61, R0.reuse, R183 ;  /* 0x000000b7003d7220 */ /* 0x040fe40000410000 */
[----:B------:R-:W-:Y:S01]  /*11b40*/  FMUL.FTZ R134, R0, R134 ;  /* 0x0000008600867220 */ /* 0x000fe20000410000 */
[----:B----4-:R-:W-:Y:S01]  /*11b50*/  @P0 MOV R3, 0x3f317218 ;  /* 0x3f31721800030802 */ /* 0x010fe20000000f00 */
[----:B-----5:R-:W-:Y:S02]  /*11b60*/  @P0 FMUL.FTZ R2, R2, 0.69314718246459960938 ;  /* 0x3f31721802020820 */ /* 0x020fe40000410000 */
        /* <DEDUP_REMOVED lines=59> */
[----:B------:R-:W-:Y:S01]  /*11f20*/  FMUL.FTZ R131, R0, R131 ;  /* 0x0000008300837220 */ /* 0x000fe20000410000 */
[----:B------:R-:W-:Y:S01]  /*11f30*/  PRMT R0, R52, 0x7610, R0 ;  /* 0x0000761034007816 */ /* 0x000fe20000000000 */
[----:B------:R-:W-:Y:S02]  /*11f40*/  @P0 FFMA.FTZ R65, R3, R12, R2 ;  /* 0x0000000c03410223 */ /* 0x000fe40000010002 */
.L_x_3223:
        /* <DEDUP_REMOVED lines=19> */
.L_x_3265:
[----:B-1----:R-:W-:Y:S05]  /*12080*/  BSYNC B0 ;  /* 0x0000000000007941 */ /* 0x002fea0003800000 */
.L_x_3264:
        /* <DEDUP_REMOVED lines=145> */
[----:B-1----:R-:W-:Y:S01]  /*129a0*/  SHF.R.S32.HI R67, RZ, 0x1f, R69 ;  /* 0x0000001fff437819 */ /* 0x002fe20000011445 */
[----:B------:R-:W-:Y:S01]  /*129b0*/  IMAD.MOV.U32 R250, RZ, RZ, RZ ;  /* 0x000000fffffa7224 */ /* 0x000fe200078e00ff */
[----:B------:R-:W-:Y:S01]  /*129c0*/  MOV R2, 0x12a20 ;  /* 0x00012a2000027802 */ /* 0x000fe20000000f00 */
[----:B------:R-:W-:Y:S01]  /*129d0*/  IMAD.MOV.U32 R3, RZ, RZ, 0x1f ;  /* 0x0000001fff037424 */ /* 0x000fe200078e00ff */
[----:B------:R-:W-:-:S04]  /*129e0*/  LEA.HI R67, R67, R69, RZ, 0x7 ;  /* 0x0000004543437211 */ /* 0x000fc800078f38ff */
[----:B------:R-:W-:-:S05]  /*129f0*/  SHF.R.S32.HI R67, RZ, 0x7, R67 ;  /* 0x00000007ff437819 */ /* 0x000fca0000011443 */
[----:B------:R-:W-:Y:S02]  /*12a00*/  IMAD.MOV.U32 R249, RZ, RZ, R67 ;  /* 0x000000fffff97224 */ /* 0x000fe400078e0043 */
[----:B------:R-:W-:Y:S05]  /*12a10*/  CALL.REL.NOINC `($__internal_18_$__cuda_sm70_shflsync_idx_p) ;  /* 0x000049b000007944 */ /* 0x000fea0003c00000 */
.L_x_3268:
        /* <DEDUP_REMOVED lines=12> */
[----:B------:R-:W-:Y:S01]  /*12ae0*/  IADD3 R80, R245, 0xc0, RZ ;  /* 0x000000c0f5507810 */ /* 0x000fe20007ffe0ff */
[----:B------:R-:W-:Y:S01]  /*12af0*/  BSSY B0, `(.L_x_3269) ;  /* 0x0000071000007945 */ /* 0x000fe20003800000 */
[----:B------:R-:W-:-:S02]  /*12b00*/  SHF.R.S32.HI R82, RZ, 0x1f, R251 ;  /* 0x0000001fff527819 */ /* 0x000fc400000114fb */
[----:B------:R-:W-:Y:S02]  /*12b10*/  SHF.R.S32.HI R80, RZ, 0x1f, R80 ;  /* 0x0000001fff507819 */ /* 0x000fe40000011450 */
[----:B------:R-:W-:Y:S02]  /*12b20*/  SHF.R.S32.HI R83, RZ, 0x1f, R252 ;  /* 0x0000001fff537819 */ /* 0x000fe400000114fc */
[----:B------:R-:W-:Y:S02]  /*12b30*/  SHF.R.S32.HI R84, RZ, 0x1f, R245 ;  /* 0x0000001fff547819 */ /* 0x000fe400000114f5 */
[----:B----4-:R-:W-:Y:S01]  /*12b40*/  SHF.R.S32.HI R5, RZ, 0x1f, R10 ;  /* 0x0000001fff057819 */ /* 0x010fe2000001140a */
[----:B--2---:R-:W-:-:S04]  /*12b50*/  IMAD.IADD R4, R2, 0x1, R15 ;  /* 0x0000000102047824 */ /* 0x004fc800078e020f */
[----:B------:R-:W-:Y:S02]  /*12b60*/  IMAD R6, R5, c[0x0][0x490], RZ ;  /* 0x0001240005067a24 */ /* 0x000fe400078e02ff */
[----:B------:R-:W-:Y:S01]  /*12b70*/  @P0 IMAD.HI.U32 R7, R4, c[0x0][0x4ec], RZ ;  /* 0x00013b0004070a27 */ /* 0x000fe200078e00ff */
[----:B------:R-:W-:-:S03]  /*12b80*/  MOV R0, R4 ;  /* 0x0000000400007202 */ /* 0x000fc60000000f00 */
[----:B------:R-:W-:Y:S01]  /*12b90*/  IMAD.WIDE.U32 R2, R10, c[0x0][0x490], RZ ;  /* 0x000124000a027a25 */ /* 0x000fe200078e00ff */
[----:B------:R-:W-:-:S03]  /*12ba0*/  @P0 SHF.R.U32.HI R0, RZ, c[0x0][0x4f0], R7 ;  /* 0x00013c00ff000a19 */ /* 0x000fc60000011607 */
[----:B------:R-:W-:Y:S01]  /*12bb0*/  IMAD R6, R10, c[0x0][0x494], R6 ;  /* 0x000125000a067a24 */ /* 0x000fe200078e0206 */
[----:B------:R-:W-:Y:S01]  /*12bc0*/  SHF.R.S32.HI R11, RZ, 0x1f, R12 ;  /* 0x0000001fff0b7819 */ /* 0x000fe2000001140c */
[----:B------:R-:W-:Y:S02]  /*12bd0*/  IMAD.MOV R8, RZ, RZ, -R0 ;  /* 0x000000ffff087224 */ /* 0x000fe400078e0a00 */
        /* <DEDUP_REMOVED lines=9> */
[----:B------:R-:W-:Y:S02]  /*12c70*/  IADD3.X R5, R8, R7, R3, P1, !PT ;  /* 0x0000000708057210 */ /* 0x000fe40000ffe403 */
[----:B---3--:R-:W-:Y:S01]  /*12c80*/  IADD3 R8, R14, R15, RZ ;  /* 0x0000000f0e087210 */ /* 0x008fe20007ffe0ff */
[----:B------:R-:W-:-:S02]  /*12c90*/  IMAD R3, R6, c[0x0][0x488], RZ ;  /* 0x0001220006037a24 */ /* 0x000fc400078e02ff */
[C---:B------:R-:W-:Y:S02]  /*12ca0*/  IMAD R9, R10.reuse, c[0x0][0x3ec], R0 ;  /* 0x0000fb000a097a24 */ /* 0x040fe400078e0200 */
        /* <DEDUP_REMOVED lines=9> */
[----:B-1----:R-:W-:Y:S01]  /*12d40*/  SHF.R.S32.HI R14, RZ, 0x1f, R16 ;  /* 0x0000001fff0e7819 */ /* 0x002fe20000011410 */
[----:B------:R-:W-:Y:S01]  /*12d50*/  IMAD.MOV.U32 R2, RZ, RZ, R6 ;  /* 0x000000ffff027224 */ /* 0x000fe200078e0006 */
[----:B------:R-:W-:Y:S01]  /*12d60*/  LEA.HI.X R5, R4, c[0x0][0x454], R5, 0x2, P0 ;  /* 0x0001150004057a11 */ /* 0x000fe200000f1405 */
[----:B------:R-:W-:Y:S01]  /*12d70*/  IMAD R6, R11, c[0x0][0x3f0], RZ ;  /* 0x0000fc000b067a24 */ /* 0x000fe200078e02ff */
[----:B------:R-:W-:Y:S01]  /*12d80*/  LEA.HI R14, R14, R16, RZ, 0x5 ;  /* 0x000000100e0e7211 */ /* 0x000fe200078f28ff */
[----:B------:R-:W-:Y:S02]  /*12d90*/  SHFL.IDX PT, R4, R9, 0x1, 0x1c1f ;  /* 0x003c1f0009047f89 */ /* 0x000fe400000e0000 */
[----:B------:R-:W-:Y:S01]  /*12da0*/  IMAD R10, R12, c[0x0][0x3f4], R6 ;  /* 0x0000fd000c0a7a24 */ /* 0x000fe200078e0206 */
[----:B------:R-:W-:Y:S01]  /*12db0*/  LOP3.LUT R14, R14, 0xffffffe0, RZ, 0xc0, !PT ;  /* 0xffffffe00e0e7812 */ /* 0x000fe200078ec0ff */
[----:B------:R1:W-:Y:S01]  /*12dc0*/  SHFL.IDX PT, R6, R9, RZ, 0x1c1f ;  /* 0x001c1fff09067589 */ /* 0x0003e200000e0000 */
[----:B------:R-:W-:-:S03]  /*12dd0*/  IMAD.MOV R11, RZ, RZ, -R0 ;  /* 0x000000ffff0b7224 */ /* 0x000fc600078e0a00 */
[----:B------:R-:W2:Y:S01]  /*12de0*/  SHFL.IDX PT, R7, R5, RZ, 0x1c1f ;  /* 0x001c1fff05077589 */ /* 0x000ea200000e0000 */
[----:B------:R-:W-:-:S03]  /*12df0*/  IADD3 R14, -R14, R16, RZ ;  /* 0x000000100e0e7210 */ /* 0x000fc60007ffe1ff */
        /* <DEDUP_REMOVED lines=8> */
[----:B------:R-:W-:-:S03]  /*12e80*/  SHF.R.S32.HI R12, RZ, 0x1f, R0 ;  /* 0x0000001fff0c7819 */ /* 0x000fc60000011400 */
[----:B------:R-:W-:Y:S02]  /*12e90*/  IMAD.IADD R3, R3, 0x1, R10 ;  /* 0x0000000103037824 */ /* 0x000fe400078e020a */
[----:B------:R-:W-:-:S04]  /*12ea0*/  IMAD R10, R12, c[0x0][0x3e0], RZ ;  /* 0x0000f8000c0a7a24 */ /* 0x000fc800078e02ff */
[----:B--2---:R1:W-:Y:S01]  /*12eb0*/  @!P1 ST.E [R6.64], R172 ;  /* 0x000000ac06009985 */ /* 0x0043e2000c101906 */
[----:B------:R-:W-:-:S03]  /*12ec0*/  IMAD R9, R0, c[0x0][0x3e4], R10 ;  /* 0x0000f90000097a24 */ /* 0x000fc600078e020a */
[----:B---3--:R1:W-:Y:S01]  /*12ed0*/  @!P0 ST.E [R4.64], R65 ;  /* 0x0000004104008985 */ /* 0x0083e2000c101906 */
[----:B------:R-:W-:Y:S01]  /*12ee0*/  IMAD.WIDE.U32 R2, R0, c[0x0][0x3e0], R2 ;  /* 0x0000f80000027a25 */ /* 0x000fe200078e0002 */
[----:B------:R-:W-:Y:S02]  /*12ef0*/  SHF.R.S32.HI R0, RZ, 0x1f, R8 ;  /* 0x0000001fff007819 */ /* 0x000fe40000011408 */
[----:B------:R1:W2:Y:S04]  /*12f00*/  LDS.128 R44, [R243+0x1080] ;  /* 0x00108000f32c7984 */ /* 0x0002a80000000c00 */
        /* <DEDUP_REMOVED lines=11> */
[----:B------:R-:W-:Y:S01]  /*12fc0*/  SHF.R.S32.HI R13, RZ, 0x1f, R16 ;  /* 0x0000001fff0d7819 */ /* 0x000fe20000011410 */
[----:B------:R-:W-:Y:S01]  /*12fd0*/  IMAD R0, R0, c[0x0][0x3d8], RZ ;  /* 0x0000f60000007a24 */ /* 0x000fe200078e02ff */
[----:B------:R-:W-:-:S02]  /*12fe0*/  IADD3 R3, R3, R9, RZ ;  /* 0x0000000903037210 */ /* 0x000fc40007ffe0ff */
[----:B------:R-:W-:Y:S01]  /*12ff0*/  LEA.HI R13, R13, R16, RZ, 0x3 ;  /* 0x000000100d0d7211 */ /* 0x000fe200078f18ff */
[C---:B------:R-:W-:Y:S02]  /*13000*/  IMAD R0, R8.reuse, c[0x0][0x3dc], R0 ;  /* 0x0000f70008007a24 */ /* 0x040fe400078e0200 */
[----:B------:R-:W-:Y:S01]  /*13010*/  IMAD.WIDE.U32 R2, R8, c[0x0][0x3d8], R2 ;  /* 0x0000f60008027a25 */ /* 0x000fe200078e0002 */
[----:B------:R-:W-:-:S03]  /*13020*/  SHF.R.S32.HI R13, RZ, 0x3, R13 ;  /* 0x00000003ff0d7819 */ /* 0x000fc6000001140d */
[----:B------:R-:W-:Y:S01]  /*13030*/  IMAD.IADD R0, R3, 0x1, R0 ;  /* 0x0000000103007824 */ /* 0x000fe200078e0200 */
[C---:B------:R-:W-:Y:S02]  /*13040*/  LEA R14, P0, R2.reuse, c[0x0][0x380], 0x1 ;  /* 0x0000e000020e7a11 */ /* 0x040fe400078008ff */
[----:B------:R-:W-:Y:S02]  /*13050*/  IADD3 R13, R13, R15, RZ ;  /* 0x0000000f0d0d7210 */ /* 0x000fe40007ffe0ff */
        /* <DEDUP_REMOVED lines=18> */
[----:B------:R-:W-:Y:S02]  /*13180*/  @!P0 LEA R4, P4, R15, R0, 0x1 ;  /* 0x000000000f048211 */ /* 0x000fe400078808ff */
[-C--:B------:R-:W-:Y:S02]  /*13190*/  @!P2 LEA.HI.X R9, R252, R2.reuse, R83, 0x1, P6 ;  /* 0x00000002fc09a211 */ /* 0x080fe400030f0c53 */
[-C--:B------:R-:W-:Y:S02]  /*131a0*/  @!P1 LEA.HI.X R7, R251, R2.reuse, R82, 0x1, P5 ;  /* 0x00000002fb079211 */ /* 0x080fe400028f0c52 */
[----:B------:R-:W-:Y:S01]  /*131b0*/  @!P0 LEA.HI.X R5, R15, R2, R80, 0x1, P4 ;  /* 0x000000020f058211 */ /* 0x000fe200020f0c50 */
[----:B--2---:R1:W-:Y:S04]  /*131c0*/  @!P3 ST.E.128 [R10.64], R28 ;  /* 0x0000001c0a00b985 */ /* 0x0043e8000c101d06 */
[----:B---3--:R1:W-:Y:S04]  /*131d0*/  @!P2 ST.E.128 [R8.64], R24 ;  /* 0x000000180800a985 */ /* 0x0083e8000c101d06 */
[----:B----4-:R1:W-:Y:S04]  /*131e0*/  @!P1 ST.E.128 [R6.64], R20 ;  /* 0x0000001406009985 */ /* 0x0103e8000c101d06 */
[----:B-----5:R1:W-:Y:S02]  /*131f0*/  @!P0 ST.E.128 [R4.64], R16 ;  /* 0x0000001004008985 */ /* 0x0203e4000c101d06 */
.L_x_3270:
[----:B--234-:R-:W-:Y:S05]  /*13200*/  BSYNC B0 ;  /* 0x0000000000007941 */ /* 0x01cfea0003800000 */
.L_x_3269:
        /* <DEDUP_REMOVED lines=11> */
[C---:B------:R-:W-:Y:S02]  /*132c0*/  @!P2 LEA R8, P6, R252.reuse, R0, 0x1 ;  /* 0x00000000fc08a211 */ /* 0x040fe400078c08ff */
        /* <DEDUP_REMOVED lines=10> */
.L_x_3272:
[----:B------:R-:W-:Y:S05]  /*13370*/  BSYNC B0 ;  /* 0x0000000000007941 */ /* 0x000fea0003800000 */
.L_x_3271:
        /* <DEDUP_REMOVED lines=11> */
[C---:B------:R-:W-:Y:S02]  /*13430*/  @!P2 LEA R8, P6, R252.reuse, R0, 0x1 ;  /* 0x00000000fc08a211 */ /* 0x040fe400078c08ff */
        /* <DEDUP_REMOVED lines=10> */
.L_x_3274:
[----:B------:R-:W-:Y:S05]  /*134e0*/  BSYNC B0 ;  /* 0x0000000000007941 */ /* 0x000fea0003800000 */
.L_x_3273:
        /* <DEDUP_REMOVED lines=8> */
[-C--:B---3--:R-:W-:Y:S02]  /*13570*/  @!P2 LEA R8, P5, R245, R0.reuse, 0x1 ;  /* 0x00000000f508a211 */ /* 0x088fe400078a08ff */
[CC--:B------:R-:W-:Y:S02]  /*13580*/  @!P1 LEA R6, P4, R252.reuse, R0.reuse, 0x1 ;  /* 0x00000000fc069211 */ /* 0x0c0fe400078808ff */
        /* <DEDUP_REMOVED lines=13> */
.L_x_3267:
        /* <DEDUP_REMOVED lines=42> */
.L_x_3277:
[----:B------:R-:W-:Y:S05]  /*13900*/  BSYNC B0 ;  /* 0x0000000000007941 */ /* 0x000fea0003800000 */
.L_x_3276:
        /* <DEDUP_REMOVED lines=31> */
.L_x_3316:
[----:B------:R-:W-:Y:S05]  /*13b00*/  BRA.DIV ~URZ, `(.L_x_3279) ;  /* 0x000035027f007947 */ /* 0x000fea000b800000 */
[----:B------:R3:W4:Y:S02]  /*13b10*/  SHFL.IDX PT, R0, R13, RZ, 0x181f ;  /* 0x00181fff0d007589 */ /* 0x00072400000e0000 */
.L_x_3317:
        /* <DEDUP_REMOVED lines=12> */
[----:B------:R-:W-:Y:S02]  /*13be0*/  ISETP.GE.AND P2, PT, R252, c[0x0][0x3c8], PT ;  /* 0x0000f200fc007a0c */ /* 0x000fe40003f46270 */
[----:B------:R-:W-:Y:S02]  /*13bf0*/  IADD3 R15, R245, 0xc0, RZ ;  /* 0x000000c0f50f7810 */ /* 0x000fe40007ffe0ff */
[----:B------:R-:W-:Y:S02]  /*13c00*/  ISETP.GE.AND P1, PT, R251, c[0x0][0x3c8], PT ;  /* 0x0000f200fb007a0c */ /* 0x000fe40003f26270 */
[----:B------:R-:W-:Y:S02]  /*13c10*/  ISETP.GE.AND P0, PT, R15, c[0x0][0x3c8], PT ;  /* 0x0000f2000f007a0c */ /* 0x000fe40003f06270 */
[----:B------:R-:W-:-:S02]  /*13c20*/  SHF.R.S32.HI R2, RZ, 0x1f, R245 ;  /* 0x0000001fff027819 */ /* 0x000fc400000114f5 */
[C---:B------:R-:W-:Y:S02]  /*13c30*/  IADD3 R16, R245.reuse, 0xc0, RZ ;  /* 0x000000c0f5107810 */ /* 0x040fe40007ffe0ff */
[CC--:B----4-:R-:W-:Y:S02]  /*13c40*/  @!P3 LEA R10, P4, R245.reuse, R0.reuse, 0x1 ;  /* 0x00000000f50ab211 */ /* 0x0d0fe400078808ff */
[----:B------:R-:W-:Y:S02]  /*13c50*/  @!P2 LEA R8, P6, R252, R0, 0x1 ;  /* 0x00000000fc08a211 */ /* 0x000fe400078c08ff */
[----:B--2---:R-:W-:Y:S02]  /*13c60*/  @!P3 LEA.HI.X R11, R245, R4, R2, 0x1, P4 ;  /* 0x00000004f50bb211 */ /* 0x004fe400020f0c02 */
[----:B------:R-:W-:Y:S02]  /*13c70*/  SHF.R.S32.HI R2, RZ, 0x1f, R252 ;  /* 0x0000001fff027819 */ /* 0x000fe400000114fc */
[----:B------:R-:W-:Y:S01]  /*13c80*/  @!P1 LEA R6, P5, R251, R0, 0x1 ;  /* 0x00000000fb069211 */ /* 0x000fe200078a08ff */
[----:B------:R1:W-:Y:S01]  /*13c90*/  @!P3 ST.E.128 [R10.64], RZ ;  /* 0x000000ff0a00b985 */ /* 0x0003e2000c101d06 */
[----:B------:R-:W-:-:S02]  /*13ca0*/  SHF.R.S32.HI R17, RZ, 0x1f, R251 ;  /* 0x0000001fff117819 */ /* 0x000fc400000114fb */
[----:B------:R-:W-:Y:S02]  /*13cb0*/  @!P2 LEA.HI.X R9, R252, R4, R2, 0x1, P6 ;  /* 0x00000004fc09a211 */ /* 0x000fe400030f0c02 */
[----:B------:R-:W-:Y:S02]  /*13cc0*/  SHF.R.S32.HI R16, RZ, 0x1f, R16 ;  /* 0x0000001fff107819 */ /* 0x000fe40000011410 */
[----:B------:R-:W-:Y:S01]  /*13cd0*/  @!P0 LEA R2, P4, R15, R0, 0x1 ;  /* 0x000000000f028211 */ /* 0x000fe200078808ff */
[----:B------:R1:W-:Y:S01]  /*13ce0*/  @!P2 ST.E.128 [R8.64], RZ ;  /* 0x000000ff0800a985 */ /* 0x0003e2000c101d06 */
[-C--:B------:R-:W-:Y:S02]  /*13cf0*/  @!P1 LEA.HI.X R7, R251, R4.reuse, R17, 0x1, P5 ;  /* 0x00000004fb079211 */ /* 0x080fe400028f0c11 */
[----:B------:R-:W-:-:S03]  /*13d00*/  @!P0 LEA.HI.X R3, R15, R4, R16, 0x1, P4 ;  /* 0x000000040f038211 */ /* 0x000fc600020f0c10 */
[----:B------:R1:W-:Y:S04]  /*13d10*/  @!P1 ST.E.128 [R6.64], RZ ;  /* 0x000000ff06009985 */ /* 0x0003e8000c101d06 */
[----:B------:R1:W-:Y:S02]  /*13d20*/  @!P0 ST.E.128 [R2.64], RZ ;  /* 0x000000ff02008985 */ /* 0x0003e4000c101d06 */
.L_x_3281:
[----:B------:R-:W-:Y:S05]  /*13d30*/  BSYNC B0 ;  /* 0x0000000000007941 */ /* 0x000fea0003800000 */
.L_x_3280:
[----:B------:R-:W-:Y:S05]  /*13d40*/  BRA.DIV ~URZ, `(.L_x_3282) ;  /* 0x000033327f007947 */ /* 0x000fea000b800000 */
[----:B--2---:R2:W1:Y:S04]  /*13d50*/  SHFL.IDX PT, R4, R5, 0x1, 0x181f ;  /* 0x00381f0005047f89 */ /* 0x00446800000e0000 */
[----:B----4-:R2:W4:Y:S02]  /*13d60*/  SHFL.IDX PT, R0, R13, 0x1, 0x181f ;  /* 0x00381f000d007f89 */ /* 0x01052400000e0000 */
.L_x_3318:
[----:B-1----:R-:W-:Y:S01]  /*13d70*/  IADD3 R2, R12, 0x20, RZ ;  /* 0x000000200c027810 */ /* 0x002fe20007ffe0ff */
[----:B------:R-:W-:Y:S03]  /*13d80*/  BSSY B0, `(.L_x_3283) ;  /* 0x0000019000007945 */ /* 0x000fe60003800000 */
[----:B------:R-:W-:-:S13]  /*13d90*/  ISETP.GE.AND P0, PT, R2, R14, PT ;  /* 0x0000000e0200720c */ /* 0x000fda0003f06270 */
[----:B------:R-:W-:Y:S05]  /*13da0*/  @P0 BRA `(.L_x_3284) ;  /* 0x0000016000000947 */ /* 0x000fea0003800000 */
[C---:B------:R-:W-:Y:S02]  /*13db0*/  ISETP.GE.AND P3, PT, R245.reuse, c[0x0][0x3c8], PT ;  /* 0x0000f200f5007a0c */ /* 0x040fe40003f66270 */
[----:B------:R-:W-:Y:S02]  /*13dc0*/  IADD3 R15, R245, 0xc0, RZ ;  /* 0x000000c0f50f7810 */ /* 0x000fe40007ffe0ff */
[----:B------:R-:W-:Y:S02]  /*13dd0*/  ISETP.GE.AND P2, PT, R252, c[0x0][0x3c8], PT ;  /* 0x0000f200fc007a0c */ /* 0x000fe40003f46270 */
[----:B------:R-:W-:Y:S02]  /*13de0*/  ISETP.GE.AND P1, PT, R251, c[0x0][0x3c8], PT ;  /* 0x0000f200fb007a0c */ /* 0x000fe40003f26270 */
[----:B------:R-:W-:Y:S02]  /*13df0*/  ISETP.GE.AND P0, PT, R15, c[0x0][0x3c8], PT ;  /* 0x0000f2000f007a0c */ /* 0x000fe40003f06270 */
[----:B------:R-:W-:-:S02]  /*13e00*/  SHF.R.S32.HI R3, RZ, 0x1f, R245 ;  /* 0x0000001fff037819 */ /* 0x000fc400000114f5 */
[C---:B------:R-:W-:Y:S02]  /*13e10*/  IADD3 R16, R245.reuse, 0xc0, RZ ;  /* 0x000000c0f5107810 */ /* 0x040fe40007ffe0ff */
[C---:B----4-:R-:W-:Y:S02]  /*13e20*/  @!P3 LEA R10, P4, R245.reuse, R0, 0x1 ;  /* 0x00000000f50ab211 */ /* 0x050fe400078808ff */
[----:B------:R-:W-:Y:S02]  /*13e30*/  SHF.R.S32.HI R17, RZ, 0x1f, R251 ;  /* 0x0000001fff117819 */ /* 0x000fe400000114fb */
[----:B------:R-:W-:Y:S02]  /*13e40*/  @!P3 LEA.HI.X R11, R245, R4, R3, 0x1, P4 ;  /* 0x00000004f50bb211 */ /* 0x000fe400020f0c03 */
[-C--:B------:R-:W-:Y:S02]  /*13e50*/  @!P2 LEA R8, P6, R252, R0.reuse, 0x1 ;  /* 0x00000000fc08a211 */ /* 0x080fe400078c08ff */
[----:B------:R-:W-:Y:S01]  /*13e60*/  SHF.R.S32.HI R3, RZ, 0x1f, R252 ;  /* 0x0000001fff037819 */ /* 0x000fe200000114fc */
[----:B------:R1:W-:Y:S01]  /*13e70*/  @!P3 ST.E.128 [R10.64], RZ ;  /* 0x000000ff0a00b985 */ /* 0x0003e2000c101d06 */
[----:B------:R-:W-:-:S02]  /*13e80*/  @!P1 LEA R6, P5, R251, R0, 0x1 ;  /* 0x00000000fb069211 */ /* 0x000fc400078a08ff */
[----:B------:R-:W-:Y:S02]  /*13e90*/  SHF.R.S32.HI R16, RZ, 0x1f, R16 ;  /* 0x0000001fff107819 */ /* 0x000fe40000011410 */
[----:B------:R-:W-:Y:S02]  /*13ea0*/  @!P0 LEA R2, P4, R15, R0, 0x1 ;  /* 0x000000000f028211 */ /* 0x000fe400078808ff */
[-C--:B------:R-:W-:Y:S02]  /*13eb0*/  @!P2 LEA.HI.X R9, R252, R4.reuse, R3, 0x1, P6 ;  /* 0x00000004fc09a211 */ /* 0x080fe400030f0c03 */
[-C--:B------:R-:W-:Y:S02]  /*13ec0*/  @!P1 LEA.HI.X R7, R251, R4.reuse, R17, 0x1, P5 ;  /* 0x00000004fb079211 */ /* 0x080fe400028f0c11 */
[----:B------:R-:W-:Y:S01]  /*13ed0*/  @!P0 LEA.HI.X R3, R15, R4, R16, 0x1, P4 ;  /* 0x000000040f038211 */ /* 0x000fe200020f0c10 */
[----:B------:R1:W-:Y:S04]  /*13ee0*/  @!P2 ST.E.128 [R8.64], RZ ;  /* 0x000000ff0800a985 */ /* 0x0003e8000c101d06 */
[----:B------:R1:W-:Y:S04]  /*13ef0*/  @!P1 ST.E.128 [R6.64], RZ ;  /* 0x000000ff06009985 */ /* 0x0003e8000c101d06 */
[----:B------:R1:W-:Y:S02]  /*13f00*/  @!P0 ST.E.128 [R2.64], RZ ;  /* 0x000000ff02008985 */ /* 0x0003e4000c101d06 */
.L_x_3284:
[----:B------:R-:W-:Y:S05]  /*13f10*/  BSYNC B0 ;  /* 0x0000000000007941 */ /* 0x000fea0003800000 */
.L_x_3283:
[----:B------:R-:W-:Y:S05]  /*13f20*/  BRA.DIV ~URZ, `(.L_x_3285) ;  /* 0x000032227f007947 */ /* 0x000fea000b800000 */
[----:B------:R1:W2:Y:S02]  /*13f30*/  SHFL.IDX PT, R4, R5, 0x2, 0x181f ;  /* 0x00581f0005047f89 */ /* 0x0002a400000e0000 */
.L_x_3319:
[----:B------:R-:W-:Y:S05]  /*13f40*/  BRA.DIV ~URZ, `(.L_x_3286) ;  /* 0x000032727f007947 */ /* 0x000fea000b800000 */
[----:B----4-:R4:W1:Y:S02]  /*13f50*/  SHFL.IDX PT, R0, R13, 0x2, 0x181f ;  /* 0x00581f000d007f89 */ /* 0x01086400000e0000 */
.L_x_3320:
        /* <DEDUP_REMOVED lines=11> */
[C---:B------:R-:W-:Y:S02]  /*14010*/  @!P3 LEA R10, P4, R245.reuse, R0, 0x1 ;  /* 0x00000000f50ab211 */ /* 0x040fe400078808ff */
[----:B------:R-:W-:Y:S02]  /*14020*/  SHF.R.S32.HI R17, RZ, 0x1f, R251 ;  /* 0x0000001fff117819 */ /* 0x000fe400000114fb */
[----:B--2---:R-:W-:Y:S02]  /*14030*/  @!P3 LEA.HI.X R11, R245, R4, R3, 0x1, P4 ;  /* 0x00000004f50bb211 */ /* 0x004fe400020f0c03 */
        /* <DEDUP_REMOVED lines=12> */
.L_x_3288:
[----:B------:R-:W-:Y:S05]  /*14100*/  BSYNC B0 ;  /* 0x0000000000007941 */ /* 0x000fea0003800000 */
.L_x_3287:
[----:B------:R-:W-:Y:S05]  /*14110*/  BRA.DIV ~URZ, `(.L_x_3289) ;  /* 0x000031127f007947 */ /* 0x000fea000b800000 */
[----:B--2---:R2:W1:Y:S04]  /*14120*/  SHFL.IDX PT, R4, R5, 0x3, 0x181f ;  /* 0x00781f0005047f89 */ /* 0x00446800000e0000 */
[----:B------:R2:W3:Y:S02]  /*14130*/  SHFL.IDX PT, R0, R13, 0x3, 0x181f ;  /* 0x00781f000d007f89 */ /* 0x0004e400000e0000 */
.L_x_3321:
[----:B-1----:R-:W-:-:S04]  /*14140*/  IADD3 R2, R12, 0x60, RZ ;  /* 0x000000600c027810 */ /* 0x002fc80007ffe0ff */
[----:B------:R-:W-:-:S13]  /*14150*/  ISETP.GE.AND P0, PT, R2, R14, PT ;  /* 0x0000000e0200720c */ /* 0x000fda0003f06270 */
[----:B------:R-:W-:Y:S05]  /*14160*/  @P0 BRA `(.L_x_3275) ;  /* 0x0000016000000947 */ /* 0x000fea0003800000 */
[C---:B------:R-:W-:Y:S02]  /*14170*/  ISETP.GE.AND P3, PT, R245.reuse, c[0x0][0x3c8], PT ;  /* 0x0000f200f5007a0c */ /* 0x040fe40003f66270 */
[----:B--2---:R-:W-:Y:S02]  /*14180*/  IADD3 R5, R245, 0xc0, RZ ;  /* 0x000000c0f5057810 */ /* 0x004fe40007ffe0ff */
[----:B------:R-:W-:Y:S02]  /*14190*/  ISETP.GE.AND P2, PT, R252, c[0x0][0x3c8], PT ;  /* 0x0000f200fc007a0c */ /* 0x000fe40003f46270 */
[----:B------:R-:W-:Y:S02]  /*141a0*/  ISETP.GE.AND P1, PT, R251, c[0x0][0x3c8], PT ;  /* 0x0000f200fb007a0c */ /* 0x000fe40003f26270 */
[----:B------:R-:W-:Y:S02]  /*141b0*/  ISETP.GE.AND P0, PT, R5, c[0x0][0x3c8], PT ;  /* 0x0000f20005007a0c */ /* 0x000fe40003f06270 */
[----:B------:R-:W-:-:S02]  /*141c0*/  SHF.R.S32.HI R3, RZ, 0x1f, R245 ;  /* 0x0000001fff037819 */ /* 0x000fc400000114f5 */
[C---:B---34-:R-:W-:Y:S02]  /*141d0*/  IADD3 R13, R245.reuse, 0xc0, RZ ;  /* 0x000000c0f50d7810 */ /* 0x058fe40007ffe0ff */
[C---:B------:R-:W-:Y:S02]  /*141e0*/  @!P3 LEA R10, P4, R245.reuse, R0, 0x1 ;  /* 0x00000000f50ab211 */ /* 0x040fe400078808ff */
        /* <DEDUP_REMOVED lines=14> */
.L_x_3275:
[----:B------:R-:W-:Y:S05]  /*142d0*/  BSYNC B1 ;  /* 0x0000000000017941 */ /* 0x000fea0003800000 */
.L_x_3266:
        /* <DEDUP_REMOVED lines=10> */
.L_x_3322:
[----:B-1----:R-:W1:Y:S01]  /*14380*/  S2R R2, SR_TID.X ;  /* 0x0000000000027919 */ /* 0x002e620000002100 */
[----:B------:R-:W-:Y:S03]  /*14390*/  WARPSYNC 0xffffffff ;  /* 0xffffffff00007948 */ /* 0x000fe60003800000 */
[----:B------:R-:W-:Y:S06]  /*143a0*/  BAR.SYNC.DEFER_BLOCKING 0x4, 0x100 ;  /* 0x0104000000007b1d */ /* 0x000fec0000010000 */
[----:B--2---:R2:W-:Y:S01]  /*143b0*/  STL [R1+0x54], R0 ;  /* 0x0000540001007387 */ /* 0x0045e20000100800 */
[----:B-1----:R-:W-:-:S13]  /*143c0*/  LOP3.LUT P0, RZ, R2, 0xff, RZ, 0xc0, !PT ;  /* 0x000000ff02ff7812 */ /* 0x002fda000780c0ff */
[----:B------:R2:W-:Y:S04]  /*143d0*/  @!P0 STS [0x28100], R81 ;  /* 0x02810051ff008388 */ /* 0x0005e80000000800 */
[----:B------:R-:W-:Y:S06]  /*143e0*/  BAR.ARV 0x5, 0x100 ;  /* 0x0144000000007b1d */ /* 0x000fec0000002000 */
.L_x_3290:
[----:B--23--:R-:W2:Y:S02]  /*143f0*/  LDL R0, [R1+0x54] ;  /* 0x0000540001007983 */ /* 0x00cea40000100800 */
[----:B--2---:R-:W-:-:S13]  /*14400*/  ISETP.GE.AND P0, PT, R0, c[0x0][0x538], PT ;  /* 0x00014e0000007a0c */ /* 0x004fda0003f06270 */
[----:B-1--4-:R-:W-:Y:S01]  /*14410*/  @P0 CALL.REL.NOINC `(.L_x_3292) ;  /* 0x0000001000000944 */ /* 0x012fe20003c00000 */
[----:B------:R-:W-:Y:S05]  /*14420*/  BRA `(.L_x_3293) ;  /* 0xfffec48000007947 */ /* 0x000fea000383ffff */
.L_x_3292:
[----:B------:R-:W-:Y:S05]  /*14430*/  EXIT ;  /* 0x000000000000794d */ /* 0x000fea0003800000 */
.L_x_3224:
[----:B------:R-:W-:Y:S01]  /*14440*/  IMAD.MOV.U32 R249, RZ, RZ, R5 ;  /* 0x000000fffff97224 */ /* 0x000fe200078e0005 */
[----:B------:R-:W-:Y:S01]  /*14450*/  MOV R250, RZ ;  /* 0x000000ff00fa7202 */ /* 0x000fe20000000f00 */
[----:B------:R-:W-:Y:S01]  /*14460*/  IMAD.MOV.U32 R3, RZ, RZ, 0x181f ;  /* 0x0000181fff037424 */ /* 0x000fe200078e00ff */
[----:B------:R-:W-:Y:S02]  /*14470*/  MOV R2, 0x14490 ;  /* 0x0001449000027802 */ /* 0x000fe40000000f00 */
[----:B-----5:R-:W-:Y:S05]  /*14480*/  CALL.REL.NOINC `($__internal_18_$__cuda_sm70_shflsync_idx_p) ;  /* 0x00002f4000007944 */ /* 0x020fea0003c00000 */
[----:B------:R-:W-:Y:S01]  /*14490*/  MOV R4, R250 ;  /* 0x000000fa00047202 */ /* 0x000fe20000000f00 */
[----:B-1---5:R-:W-:Y:S05]  /*144a0*/  BRA `(.L_x_3294) ;  /* 0xfffed07000007947 */ /* 0x022fea000383ffff */
.L_x_3225:
[----:B------:R-:W-:Y:S01]  /*144b0*/  IMAD.MOV.U32 R249, RZ, RZ, R13 ;  /* 0x000000fffff97224 */ /* 0x000fe200078e000d */
[----:B------:R-:W-:Y:S01]  /*144c0*/  MOV R250, RZ ;  /* 0x000000ff00fa7202 */ /* 0x000fe20000000f00 */
[----:B------:R-:W-:Y:S01]  /*144d0*/  IMAD.MOV.U32 R3, RZ, RZ, 0x181f ;  /* 0x0000181fff037424 */ /* 0x000fe200078e00ff */
[----:B------:R-:W-:Y:S02]  /*144e0*/  MOV R2, 0x14500 ;  /* 0x0001450000027802 */ /* 0x000fe40000000f00 */
[----:B-12--5:R-:W-:Y:S05]  /*144f0*/  CALL.REL.NOINC `($__internal_18_$__cuda_sm70_shflsync_idx_p) ;  /* 0x00002ed000007944 */ /* 0x026fea0003c00000 */
[----:B-----5:R-:W-:Y:S01]  /*14500*/  MOV R0, R250 ;  /* 0x000000fa00007202 */ /* 0x020fe20000000f00 */
[----:B-1----:R-:W-:Y:S05]  /*14510*/  BRA `(.L_x_3295) ;  /* 0xfffed02000007947 */ /* 0x002fea000383ffff */
.L_x_3228:
[----:B------:R-:W-:Y:S01]  /*14520*/  IMAD.MOV.U32 R249, RZ, RZ, R5 ;  /* 0x000000fffff97224 */ /* 0x000fe200078e0005 */
[----:B------:R-:W-:Y:S01]  /*14530*/  MOV R250, 0x1 ;  /* 0x0000000100fa7802 */ /* 0x000fe20000000f00 */
[----:B-1----:R-:W-:Y:S01]  /*14540*/  IMAD.MOV.U32 R3, RZ, RZ, 0x181f ;  /* 0x0000181fff037424 */ /* 0x002fe200078e00ff */
[----:B------:R-:W-:-:S02]  /*14550*/  MOV R2, 0x14570 ;  /* 0x0001457000027802 */ /* 0x000fc40000000f00 */
[----:B--2-45:R-:W-:Y:S05]  /*14560*/  CALL.REL.NOINC `($__internal_18_$__cuda_sm70_shflsync_idx_p) ;  /* 0x00002e6000007944 */ /* 0x034fea0003c00000 */
[----:B------:R-:W-:Y:S01]  /*14570*/  IMAD.MOV.U32 R4, RZ, RZ, R250 ;  /* 0x000000ffff047224 */ /* 0x000fe200078e00fa */
[----:B------:R-:W-:Y:S01]  /*14580*/  MOV R250, 0x1 ;  /* 0x0000000100fa7802 */ /* 0x000fe20000000f00 */
[----:B------:R-:W-:Y:S01]  /*14590*/  IMAD.MOV.U32 R249, RZ, RZ, R13 ;  /* 0x000000fffff97224 */ /* 0x000fe200078e000d */
[----:B------:R-:W-:-:S02]  /*145a0*/  MOV R3, 0x181f ;  /* 0x0000181f00037802 */ /* 0x000fc40000000f00 */
[----:B------:R-:W-:Y:S02]  /*145b0*/  MOV R2, 0x145d0 ;  /* 0x000145d000027802 */ /* 0x000fe40000000f00 */
[----:B-1---5:R-:W-:Y:S05]  /*145c0*/  CALL.REL.NOINC `($__internal_18_$__cuda_sm70_shflsync_idx_p) ;  /* 0x00002e0000007944 */ /* 0x022fea0003c00000 */
[----:B-----5:R-:W-:Y:S01]  /*145d0*/  MOV R0, R250 ;  /* 0x000000fa00007202 */ /* 0x020fe20000000f00 */
[----:B-1----:R-:W-:Y:S05]  /*145e0*/  BRA `(.L_x_3296) ;  /* 0xfffed19000007947 */ /* 0x002fea000383ffff */
.L_x_3231:
[----:B------:R-:W-:Y:S01]  /*145f0*/  IMAD.MOV.U32 R249, RZ, RZ, R5 ;  /* 0x000000fffff97224 */ /* 0x000fe200078e0005 */
[----:B------:R-:W-:Y:S01]  /*14600*/  MOV R250, 0x2 ;  /* 0x0000000200fa7802 */ /* 0x000fe20000000f00 */
[----:B-1----:R-:W-:Y:S01]  /*14610*/  IMAD.MOV.U32 R3, RZ, RZ, 0x181f ;  /* 0x0000181fff037424 */ /* 0x002fe200078e00ff */
[----:B------:R-:W-:Y:S02]  /*14620*/  MOV R2, 0x14640 ;  /* 0x0001464000027802 */ /* 0x000fe40000000f00 */
[----:B--2345:R-:W-:Y:S05]  /*14630*/  CALL.REL.NOINC `($__internal_18_$__cuda_sm70_shflsync_idx_p) ;  /* 0x00002d9000007944 */ /* 0x03cfea0003c00000 */
[----:B------:R-:W-:Y:S01]  /*14640*/  MOV R4, R250 ;  /* 0x000000fa00047202 */ /* 0x000fe20000000f00 */
[----:B-1---5:R-:W-:Y:S05]  /*14650*/  BRA `(.L_x_3297) ;  /* 0xfffed2e000007947 */ /* 0x022fea000383ffff */
.L_x_3232:
[----:B------:R-:W-:Y:S01]  /*14660*/  IMAD.MOV.U32 R249, RZ, RZ, R13 ;  /* 0x000000fffff97224 */ /* 0x000fe200078e000d */
[----:B------:R-:W-:Y:S01]  /*14670*/  MOV R250, 0x2 ;  /* 0x0000000200fa7802 */ /* 0x000fe20000000f00 */
[----:B-1----:R-:W-:Y:S01]  /*14680*/  IMAD.MOV.U32 R3, RZ, RZ, 0x181f ;  /* 0x0000181fff037424 */ /* 0x002fe200078e00ff */
[----:B------:R-:W-:Y:S02]  /*14690*/  MOV R2, 0x146b0 ;  /* 0x000146b000027802 */ /* 0x000fe40000000f00 */
[----:B--2345:R-:W-:Y:S05]  /*146a0*/  CALL.REL.NOINC `($__internal_18_$__cuda_sm70_shflsync_idx_p) ;  /* 0x00002d2000007944 */ /* 0x03cfea0003c00000 */
[----:B-----5:R-:W-:Y:S01]  /*146b0*/  MOV R0, R250 ;  /* 0x000000fa00007202 */ /* 0x020fe20000000f00 */
[----:B-1----:R-:W-:Y:S05]  /*146c0*/  BRA `(.L_x_3298) ;  /* 0xfffed29000007947 */ /* 0x002fea000383ffff */
.L_x_3235:
[----:B------:R-:W-:Y:S01]  /*146d0*/  IMAD.MOV.U32 R249, RZ, RZ, R5 ;  /* 0x000000fffff97224 */ /* 0x000fe200078e0005 */
[----:B------:R-:W-:Y:S01]  /*146e0*/  MOV R250, 0x3 ;  /* 0x0000000300fa7802 */ /* 0x000fe20000000f00 */
[----:B-1----:R-:W-:Y:S01]  /*146f0*/  IMAD.MOV.U32 R3, RZ, RZ, 0x181f ;  /* 0x0000181fff037424 */ /* 0x002fe200078e00ff */
[----:B------:R-:W-:-:S02]  /*14700*/  MOV R2, 0x14720 ;  /* 0x0001472000027802 */ /* 0x000fc40000000f00 */
[----:B--2345:R-:W-:Y:S05]  /*14710*/  CALL.REL.NOINC `($__internal_18_$__cuda_sm70_shflsync_idx_p) ;  /* 0x00002cb000007944 */ /* 0x03cfea0003c00000 */
        /* <DEDUP_REMOVED lines=8> */
.L_x_3238:
[----:B------:R-:W-:Y:S01]  /*147a0*/  IMAD.MOV.U32 R249, RZ, RZ, R22 ;  /* 0x000000fffff97224 */ /* 0x000fe200078e0016 */
[----:B------:R-:W-:Y:S01]  /*147b0*/  MOV R250, RZ ;  /* 0x000000ff00fa7202 */ /* 0x000fe20000000f00 */
[----:B------:R-:W-:Y:S01]  /*147c0*/  IMAD.MOV.U32 R3, RZ, RZ, 0x181f ;  /* 0x0000181fff037424 */ /* 0x000fe200078e00ff */
[----:B------:R-:W-:Y:S02]  /*147d0*/  MOV R2, 0x147f0 ;  /* 0x000147f000027802 */ /* 0x000fe40000000f00 */
[----:B------:R-:W-:Y:S05]  /*147e0*/  CALL.REL.NOINC `($__internal_18_$__cuda_sm70_shflsync_idx_p) ;  /* 0x00002be000007944 */ /* 0x000fea0003c00000 */
[----:B------:R-:W-:Y:S01]  /*147f0*/  MOV R4, R250 ;  /* 0x000000fa00047202 */ /* 0x000fe20000000f00 */
[----:B-1---5:R-:W-:Y:S05]  /*14800*/  BRA `(.L_x_3300) ;  /* 0xfffef7d000007947 */ /* 0x022fea000383ffff */
.L_x_3239:
[----:B------:R-:W-:Y:S01]  /*14810*/  IMAD.MOV.U32 R249, RZ, RZ, R23 ;  /* 0x000000fffff97224 */ /* 0x000fe200078e0017 */
[----:B------:R-:W-:Y:S01]  /*14820*/  MOV R250, RZ ;  /* 0x000000ff00fa7202 */ /* 0x000fe20000000f00 */
[----:B------:R-:W-:Y:S01]  /*14830*/  IMAD.MOV.U32 R3, RZ, RZ, 0x181f ;  /* 0x0000181fff037424 */ /* 0x000fe200078e00ff */
[----:B------:R-:W-:Y:S02]  /*14840*/  MOV R2, 0x14860 ;  /* 0x0001486000027802 */ /* 0x000fe40000000f00 */
[----:B-12---:R-:W-:Y:S05]  /*14850*/  CALL.REL.NOINC `($__internal_18_$__cuda_sm70_shflsync_idx_p) ;  /* 0x00002b7000007944 */ /* 0x006fea0003c00000 */
[C---:B------:R-:W-:Y:S01]  /*14860*/  IADD3 R10, P1, R250.reuse, R150, RZ ;  /* 0x00000096fa0a7210 */ /* 0x040fe20007f3e0ff */
[----:B------:R-:W-:Y:S01]  /*14870*/  IMAD.MOV.U32 R249, RZ, RZ, R22 ;  /* 0x000000fffff97224 */ /* 0x000fe200078e0016 */
[----:B------:R-:W-:-:S02]  /*14880*/  IADD3 R8, P0, R250, R151, RZ ;  /* 0x00000097fa087210 */ /* 0x000fc40007f1e0ff */
[C---:B-----5:R-:W-:Y:S01]  /*14890*/  IADD3 R0, R245.reuse, 0xc0, RZ ;  /* 0x000000c0f5007810 */ /* 0x060fe20007ffe0ff */
[C---:B------:R-:W-:Y:S01]  /*148a0*/  IMAD.X R11, R4.reuse, 0x1, R144, P1 ;  /* 0x00000001040b7824 */ /* 0x040fe200008e0690 */
[----:B------:R-:W-:Y:S01]  /*148b0*/  ISETP.GE.AND P3, PT, R245, c[0x0][0x1d4], PT ;  /* 0x00007500f5007a0c */ /* 0x000fe20003f66270 */
[----:B------:R-:W-:Y:S01]  /*148c0*/  IMAD.X R9, R4, 0x1, R145, P0 ;  /* 0x0000000104097824 */ /* 0x000fe200000e0691 */
[----:B------:R-:W-:Y:S02]  /*148d0*/  ISETP.GE.AND P2, PT, R252, c[0x0][0x1d4], PT ;  /* 0x00007500fc007a0c */ /* 0x000fe40003f46270 */
[----:B------:R-:W-:Y:S02]  /*148e0*/  ISETP.GE.AND P1, PT, R251, c[0x0][0x1d4], PT ;  /* 0x00007500fb007a0c */ /* 0x000fe40003f26270 */
[----:B------:R-:W-:Y:S02]  /*148f0*/  ISETP.GE.AND P0, PT, R0, c[0x0][0x1d4], PT ;  /* 0x0000750000007a0c */ /* 0x000fe40003f06270 */
[----:B------:R-:W-:-:S02]  /*14900*/  IADD3 R6, P5, R250, R152, RZ ;  /* 0x00000098fa067210 */ /* 0x000fc40007fbe0ff */
[----:B------:R-:W-:Y:S01]  /*14910*/  IADD3 R2, P4, R250, R153, RZ ;  /* 0x00000099fa027210 */ /* 0x000fe20007f9e0ff */
[----:B------:R-:W-:Y:S01]  /*14920*/  IMAD.MOV.U32 R250, RZ, RZ, 0x1 ;  /* 0x00000001fffa7424 */ /* 0x000fe200078e00ff */
[----:B------:R-:W-:Y:S01]  /*14930*/  SEL R5, RZ, 0x10, P3 ;  /* 0x00000010ff057807 */ /* 0x000fe20001800000 */
[C---:B------:R-:W-:Y:S01]  /*14940*/  IMAD.X R7, R4.reuse, 0x1, R146, P5 ;  /* 0x0000000104077824 */ /* 0x040fe200028e0692 */
[----:B------:R-:W-:Y:S01]  /*14950*/  @!PT LDS RZ, [RZ] ;  /* 0x00000000fffff984 */ /* 0x000fe20000000800 */
[----:B------:R-:W-:Y:S01]  /*14960*/  @!PT LDS RZ, [RZ] ;  /* 0x00000000fffff984 */ /* 0x000fe20000000800 */
[----:B------:R-:W-:Y:S01]  /*14970*/  @!PT LDS RZ, [RZ] ;  /* 0x00000000fffff984 */ /* 0x000fe20000000800 */
[----:B------:R2:W-:Y:S01]  /*14980*/  LDGSTS.E.BYPASS.LTC128B.128 [R243+0xc100], [R10.64], !P3 ;  /* 0x0c1000000af37fae */ /* 0x0005e2000d901d46 */
[----:B------:R-:W-:Y:S01]  /*14990*/  IMAD.X R3, R4, 0x1, R147, P4 ;  /* 0x0000000104037824 */ /* 0x000fe200020e0693 */
[----:B------:R-:W-:Y:S02]  /*149a0*/  SEL R14, RZ, 0x10, P2 ;  /* 0x00000010ff0e7807 */ /* 0x000fe40001000000 */
[----:B------:R2:W-:Y:S01]  /*149b0*/  LDGSTS.E.BYPASS.LTC128B.128 [R243+0xf100], [R8.64], !P2 ;  /* 0x0f10000008f37fae */ /* 0x0005e2000d101d46 */
[----:B------:R-:W-:Y:S02]  /*149c0*/  SEL R13, RZ, 0x10, P1 ;  /* 0x00000010ff0d7807 */ /* 0x000fe40000800000 */
[----:B------:R-:W-:Y:S01]  /*149d0*/  SEL R12, RZ, 0x10, P0 ;  /* 0x00000010ff0c7807 */ /* 0x000fe20000000000 */
[----:B------:R2:W-:Y:S04]  /*149e0*/  LDGSTS.E.BYPASS.LTC128B.128 [R243+0x12100], [R6.64], !P1 ;  /* 0x1210000006f37fae */ /* 0x0005e8000c901d46 */
[----:B------:R3:W-:Y:S02]  /*149f0*/  LDGSTS.E.BYPASS.LTC128B.128 [R243+0x15100], [R2.64], !P0 ;  /* 0x1510000002f37fae */ /* 0x0007e4000c101d46 */
[----:B---3--:R-:W-:Y:S01]  /*14a00*/  IMAD.MOV.U32 R3, RZ, RZ, 0x181f ;  /* 0x0000181fff037424 */ /* 0x008fe200078e00ff */
[----:B------:R-:W-:-:S02]  /*14a10*/  MOV R2, 0x14a30 ;  /* 0x00014a3000027802 */ /* 0x000fc40000000f00 */
[----:B-12---:R-:W-:Y:S05]  /*14a20*/  CALL.REL.NOINC `($__internal_18_$__cuda_sm70_shflsync_idx_p) ;  /* 0x000029a000007944 */ /* 0x006fea0003c00000 */
[----:B-----5:R-:W-:Y:S01]  /*14a30*/  IMAD.MOV.U32 R0, RZ, RZ, R250 ;  /* 0x000000ffff007224 */ /* 0x020fe200078e00fa */
[----:B------:R-:W-:Y:S01]  /*14a40*/  MOV R250, 0x1 ;  /* 0x0000000100fa7802 */ /* 0x000fe20000000f00 */
[----:B------:R-:W-:Y:S01]  /*14a50*/  IMAD.MOV.U32 R249, RZ, RZ, R23 ;  /* 0x000000fffff97224 */ /* 0x000fe200078e0017 */
[----:B------:R-:W-:-:S02]  /*14a60*/  MOV R3, 0x181f ;  /* 0x0000181f00037802 */ /* 0x000fc40000000f00 */
[----:B------:R-:W-:Y:S02]  /*14a70*/  MOV R2, 0x14a90 ;  /* 0x00014a9000027802 */ /* 0x000fe40000000f00 */
[----:B-1----:R-:W-:Y:S05]  /*14a80*/  CALL.REL.NOINC `($__internal_18_$__cuda_sm70_shflsync_idx_p) ;  /* 0x0000294000007944 */ /* 0x002fea0003c00000 */
[----:B------:R-:W-:Y:S01]  /*14a90*/  IADD3 R10, -R5, 0x10, RZ ;  /* 0x00000010050a7810 */ /* 0x000fe20007ffe1ff */
[----:B------:R-:W-:Y:S01]  /*14aa0*/  IMAD.MOV.U32 R249, RZ, RZ, R22 ;  /* 0x000000fffff97224 */ /* 0x000fe200078e0016 */
[----:B------:R-:W-:Y:S02]  /*14ab0*/  IADD3 R6, -R13, 0x10, RZ ;  /* 0x000000100d067810 */ /* 0x000fe40007ffe1ff */
[----:B------:R-:W-:Y:S02]  /*14ac0*/  IADD3 R2, -R14, 0x10, RZ ;  /* 0x000000100e027810 */ /* 0x000fe40007ffe1ff */
[----:B------:R-:W-:Y:S02]  /*14ad0*/  LOP3.LUT R10, R10, 0xf, RZ, 0xc0, !PT ;  /* 0x0000000f0a0a7812 */ /* 0x000fe400078ec0ff */
[----:B------:R-:W-:Y:S02]  /*14ae0*/  IADD3 R3, -R12, 0x10, RZ ;  /* 0x000000100c037810 */ /* 0x000fe40007ffe1ff */
[----:B------:R-:W-:-:S02]  /*14af0*/  LOP3.LUT R6, R6, 0xf, RZ, 0xc0, !PT ;  /* 0x0000000f06067812 */ /* 0x000fc400078ec0ff */
[----:B------:R-:W-:Y:S02]  /*14b00*/  LOP3.LUT R2, R2, 0xf, RZ, 0xc0, !PT ;  /* 0x0000000f02027812 */ /* 0x000fe400078ec0ff */
[-C--:B------:R-:W-:Y:S02]  /*14b10*/  IADD3 R10, P1, P0, R10, R250.reuse, R150 ;  /* 0x000000fa0a0a7210 */ /* 0x080fe4000783e096 */
[----:B------:R-:W-:Y:S02]  /*14b20*/  LOP3.LUT R3, R3, 0xf, RZ, 0xc0, !PT ;  /* 0x0000000f03037812 */ /* 0x000fe400078ec0ff */
[-C--:B------:R-:W-:Y:S02]  /*14b30*/  IADD3 R6, P3, P2, R6, R250.reuse, R152 ;  /* 0x000000fa06067210 */ /* 0x080fe40007a7e098 */
[----:B------:R-:W-:Y:S02]  /*14b40*/  IADD3 R8, P5, P4, R2, R250, R151 ;  /* 0x000000fa02087210 */ /* 0x000fe40007cbe097 */
[----:B-----5:R-:W-:-:S02]  /*14b50*/  IADD3.X R11, RZ, R0, R144, P1, P0 ;  /* 0x00000000ff0b7210 */ /* 0x020fc40000fe0490 */
[----:B------:R-:W-:Y:S01]  /*14b60*/  IADD3 R2, P1, P0, R3, R250, R153 ;  /* 0x000000fa03027210 */ /* 0x000fe2000783e099 */
[----:B------:R-:W-:Y:S01]  /*14b70*/  IMAD.MOV.U32 R250, RZ, RZ, 0x2 ;  /* 0x00000002fffa7424 */ /* 0x000fe200078e00ff */
[-C--:B------:R-:W-:Y:S02]  /*14b80*/  IADD3.X R7, RZ, R0.reuse, R146, P3, P2 ;  /* 0x00000000ff077210 */ /* 0x080fe40001fe4492 */
[----:B------:R-:W-:Y:S02]  /*14b90*/  ISETP.NE.U32.AND P3, PT, R5, RZ, PT ;  /* 0x000000ff0500720c */ /* 0x000fe40003f65070 */
[----:B------:R-:W-:Y:S02]  /*14ba0*/  ISETP.NE.U32.AND P2, PT, R14, RZ, PT ;  /* 0x000000ff0e00720c */ /* 0x000fe40003f45070 */
[----:B------:R-:W-:Y:S02]  /*14bb0*/  IADD3.X R3, RZ, R0, R147, P1, P0 ;  /* 0x00000000ff037210 */ /* 0x000fe40000fe0493 */
[----:B------:R-:W-:-:S02]  /*14bc0*/  ISETP.NE.U32.AND P1, PT, R13, RZ, PT ;  /* 0x000000ff0d00720c */ /* 0x000fc40003f25070 */
[----:B------:R-:W-:Y:S02]  /*14bd0*/  ISETP.NE.U32.AND P0, PT, R12, RZ, PT ;  /* 0x000000ff0c00720c */ /* 0x000fe40003f05070 */
[----:B------:R-:W-:-:S03]  /*14be0*/  IADD3.X R9, RZ, R0, R145, P5, P4 ;  /* 0x00000000ff097210 */ /* 0x000fc60002fe8491 */
        /* <DEDUP_REMOVED lines=9> */
[----:B-12---:R-:W-:Y:S05]  /*14c80*/  CALL.REL.NOINC `($__internal_18_$__cuda_sm70_shflsync_idx_p) ;  /* 0x0000274000007944 */ /* 0x006fea0003c00000 */
        /* <DEDUP_REMOVED lines=8> */
.L_x_3240:
[----:B------:R-:W-:Y:S01]  /*14d10*/  IMAD.MOV.U32 R249, RZ, RZ, R4 ;  /* 0x000000fffff97224 */ /* 0x000fe200078e0004 */
[----:B------:R-:W-:Y:S01]  /*14d20*/  MOV R250, RZ ;  /* 0x000000ff00fa7202 */ /* 0x000fe20000000f00 */
[----:B------:R-:W-:Y:S01]  /*14d30*/  IMAD.MOV.U32 R3, RZ, RZ, 0x1c1f ;  /* 0x00001c1fff037424 */ /* 0x000fe200078e00ff */
[----:B------:R-:W-:Y:S02]  /*14d40*/  MOV R2, 0x14d60 ;  /* 0x00014d6000027802 */ /* 0x000fe40000000f00 */
[----:B------:R-:W-:Y:S05]  /*14d50*/  CALL.REL.NOINC `($__internal_18_$__cuda_sm70_shflsync_idx_p) ;  /* 0x0000267000007944 */ /* 0x000fea0003c00000 */
[----:B-----5:R-:W-:Y:S01]  /*14d60*/  MOV R0, R250 ;  /* 0x000000fa00007202 */ /* 0x020fe20000000f00 */
[----:B-1----:R-:W-:Y:S05]  /*14d70*/  BRA `(.L_x_3302) ;  /* 0xfffef78000007947 */ /* 0x002fea000383ffff */
.L_x_3241:
[----:B------:R-:W-:Y:S01]  /*14d80*/  IMAD.MOV.U32 R249, RZ, RZ, R4 ;  /* 0x000000fffff97224 */ /* 0x000fe200078e0004 */
[----:B------:R-:W-:Y:S01]  /*14d90*/  MOV R250, 0x1 ;  /* 0x0000000100fa7802 */ /* 0x000fe20000000f00 */
[----:B------:R-:W-:Y:S01]  /*14da0*/  IMAD.MOV.U32 R3, RZ, RZ, 0x1c1f ;  /* 0x00001c1fff037424 */ /* 0x000fe200078e00ff */
[----:B------:R-:W-:Y:S02]  /*14db0*/  MOV R2, 0x14dd0 ;  /* 0x00014dd000027802 */ /* 0x000fe40000000f00 */
[----:B-12---:R-:W-:Y:S05]  /*14dc0*/  CALL.REL.NOINC `($__internal_18_$__cuda_sm70_shflsync_idx_p) ;  /* 0x0000260000007944 */ /* 0x006fea0003c00000 */
[----:B------:R-:W2:Y:S01]  /*14dd0*/  LDL R2, [R1] ;  /* 0x0000000001027983 */ /* 0x000ea20000100800 */
        /* <DEDUP_REMOVED lines=80> */
[----:B------:R-:W-:Y:S02]  /*152e0*/  ISETP.GT.AND P0, PT, R0, 0x51, PT ;  /* 0x000000510000780c */ /* 0x000fe40003f04270 */
[----:B------:R-:W-:Y:S02]  /*152f0*/  FSEL R3, R26, -INF , P1 ;  /* 0xff8000001a037808 */ /* 0x000fe40000800000 */
[----:B------:R-:W-:Y:S02]  /*15300*/  FMNMX.FTZ R4, R224, R4, !PT ;  /* 0x00000004e0047209 */ /* 0x000fe40007810000 */
[----:B------:R-:W-:Y:S01]  /*15310*/  ISETP.GT.AND P1, PT, R0, 0x58, PT ;  /* 0x000000580000780c */ /* 0x000fe20003f24270 */
[----:B------:R-:W-:Y:S01]  /*15320*/  STL [R1+0x8], R3 ;  /* 0x0000080301007387 */ /* 0x000fe20000100800 */
[----:B------:R-:W-:Y:S02]  /*15330*/  FMNMX.FTZ R4, R3, R4, !PT ;  /* 0x0000000403047209 */ /* 0x000fe40007810000 */
[----:B------:R-:W-:-:S02]  /*15340*/  FSEL R250, R58, -INF , P1 ;  /* 0xff8000003afa7808 */ /* 0x000fc40000800000 */
[----:B--2---:R-:W-:Y:S02]  /*15350*/  FMNMX.FTZ R173, R2, R173, !PT ;  /* 0x000000ad02ad7209 */ /* 0x004fe40007810000 */
[----:B------:R-:W-:Y:S02]  /*15360*/  FSEL R2, R27, -INF , P0 ;  /* 0xff8000001b027808 */ /* 0x000fe40000000000 */
[----:B------:R-:W-:Y:S02]  /*15370*/  FMNMX.FTZ R173, R247, R173, !PT ;  /* 0x000000adf7ad7209 */ /* 0x000fe40007810000 */
[----:B------:R-:W-:Y:S01]  /*15380*/  ISETP.GT.AND P0, PT, R0, 0x59, PT ;  /* 0x000000590000780c */ /* 0x000fe20003f04270 */
[----:B------:R2:W-:Y:S01]  /*15390*/  STL [R1+0x4], R2 ;  /* 0x0000040201007387 */ /* 0x0005e20000100800 */
[----:B------:R-:W-:Y:S01]  /*153a0*/  FMNMX.FTZ R173, R244, R173, !PT ;  /* 0x000000adf4ad7209 */ /* 0x000fe20007810000 */
[----:B------:R-:W-:Y:S01]  /*153b0*/  IMAD.MOV.U32 R0, RZ, RZ, 0x2 ;  /* 0x00000002ff007424 */ /* 0x000fe200078e00ff */
[----:B------:R-:W-:-:S02]  /*153c0*/  FMNMX.FTZ R4, R2, R4, !PT ;  /* 0x0000000402047209 */ /* 0x000fc40007810000 */
[----:B------:R-:W-:Y:S02]  /*153d0*/  FMNMX.FTZ R173, R238, R173, !PT ;  /* 0x000000adeead7209 */ /* 0x000fe40007810000 */
[----:B------:R-:W-:Y:S02]  /*153e0*/  FSEL R249, R59, -INF , P0 ;  /* 0xff8000003bf97808 */ /* 0x000fe40000000000 */
[----:B------:R-:W-:Y:S01]  /*153f0*/  FMNMX.FTZ R4, R250, R4, !PT ;  /* 0x00000004fa047209 */ /* 0x000fe20007810000 */
[----:B------:R-:W-:-:S03]  /*15400*/  IMAD.MOV.U32 R172, RZ, RZ, R173 ;  /* 0x000000ffffac7224 */ /* 0x000fc600078e00ad */
[----:B------:R-:W-:Y:S02]  /*15410*/  FMNMX.FTZ R4, R249, R4, !PT ;  /* 0x00000004f9047209 */ /* 0x000fe40007810000 */
[----:B--2---:R-:W-:Y:S02]  /*15420*/  MOV R2, 0x15440 ;  /* 0x0001544000027802 */ /* 0x004fe40000000f00 */
[----:B-1----:R-:W-:Y:S05]  /*15430*/  CALL.REL.NOINC `($__internal_17_$__cuda_sm70_shflsync_bfly_p) ;  /* 0x00001f3000007944 */ /* 0x002fea0003c00000 */
[----:B------:R-:W-:Y:S01]  /*15440*/  FMNMX.FTZ R173, R173, R0, !PT ;  /* 0x00000000adad7209 */ /* 0x000fe20007810000 */
[----:B------:R-:W-:Y:S01]  /*15450*/  IMAD.MOV.U32 R0, RZ, RZ, 0x1 ;  /* 0x00000001ff007424 */ /* 0x000fe200078e00ff */
[----:B------:R-:W-:-:S03]  /*15460*/  MOV R2, 0x15490 ;  /* 0x0001549000027802 */ /* 0x000fc60000000f00 */
[----:B------:R-:W-:Y:S02]  /*15470*/  IMAD.MOV.U32 R172, RZ, RZ, R173 ;  /* 0x000000ffffac7224 */ /* 0x000fe400078e00ad */
[----:B------:R-:W-:Y:S05]  /*15480*/  CALL.REL.NOINC `($__internal_17_$__cuda_sm70_shflsync_bfly_p) ;  /* 0x00001ee000007944 */ /* 0x000fea0003c00000 */
[----:B------:R-:W-:Y:S01]  /*15490*/  FMNMX.FTZ R173, R173, R0, !PT ;  /* 0x00000000adad7209 */ /* 0x000fe20007810000 */
[----:B------:R-:W-:Y:S01]  /*154a0*/  IMAD.MOV.U32 R172, RZ, RZ, R4 ;  /* 0x000000ffffac7224 */ /* 0x000fe200078e0004 */
[----:B------:R-:W-:Y:S01]  /*154b0*/  MOV R2, 0x154e0 ;  /* 0x000154e000027802 */ /* 0x000fe20000000f00 */
[----:B------:R-:W-:Y:S02]  /*154c0*/  IMAD.MOV.U32 R0, RZ, RZ, 0x2 ;  /* 0x00000002ff007424 */ /* 0x000fe400078e00ff */
[----:B------:R-:W-:Y:S05]  /*154d0*/  CALL.REL.NOINC `($__internal_17_$__cuda_sm70_shflsync_bfly_p) ;  /* 0x00001e9000007944 */ /* 0x000fea0003c00000 */
[----:B------:R-:W-:Y:S01]  /*154e0*/  FMNMX.FTZ R4, R4, R0, !PT ;  /* 0x0000000004047209 */ /* 0x000fe20007810000 */
[----:B------:R-:W-:Y:S01]  /*154f0*/  IMAD.MOV.U32 R0, RZ, RZ, 0x1 ;  /* 0x00000001ff007424 */ /* 0x000fe200078e00ff */
[----:B------:R-:W-:-:S03]  /*15500*/  MOV R2, 0x15530 ;  /* 0x0001553000027802 */ /* 0x000fc60000000f00 */
[----:B------:R-:W-:Y:S02]  /*15510*/  IMAD.MOV.U32 R172, RZ, RZ, R4 ;  /* 0x000000ffffac7224 */ /* 0x000fe400078e0004 */
[----:B------:R-:W-:Y:S05]  /*15520*/  CALL.REL.NOINC `($__internal_17_$__cuda_sm70_shflsync_bfly_p) ;  /* 0x00001e4000007944 */ /* 0x000fea0003c00000 */
[----:B------:R-:W-:Y:S01]  /*15530*/  MOV R12, R0 ;  /* 0x00000000000c7202 */ /* 0x000fe20000000f00 */
[----:B------:R-:W-:Y:S05]  /*15540*/  BRA `(.L_x_3303) ;  /* 0xfffef9a000007947 */ /* 0x000fea000383ffff */
.L_x_3245:
[----:B------:R-:W-:Y:S01]  /*15550*/  MOV R250, RZ ;  /* 0x000000ff00fa7202 */ /* 0x000fe20000000f00 */
[----:B------:R-:W-:Y:S01]  /*15560*/  IMAD.MOV.U32 R249, RZ, RZ, R5 ;  /* 0x000000fffff97224 */ /* 0x000fe200078e0005 */
[----:B------:R-:W-:Y:S01]  /*15570*/  MOV R2, 0x155a0 ;  /* 0x000155a000027802 */ /* 0x000fe20000000f00 */
[----:B------:R-:W-:Y:S02]  /*15580*/  IMAD.MOV.U32 R3, RZ, RZ, 0x181f ;  /* 0x0000181fff037424 */ /* 0x000fe400078e00ff */
[----:B-1----:R-:W-:Y:S05]  /*15590*/  CALL.REL.NOINC `($__internal_18_$__cuda_sm70_shflsync_idx_p) ;  /* 0x00001e3000007944 */ /* 0x002fea0003c00000 */
[----:B------:R-:W-:Y:S01]  /*155a0*/  MOV R4, R250 ;  /* 0x000000fa00047202 */ /* 0x000fe20000000f00 */
[----:B-1---5:R-:W-:-:S05]  /*155b0*/  BRA `(.L_x_3304) ;  /* 0xffff258000007947 */ /* 0x022fca000383ffff */
.L_x_3246:
[----:B------:R-:W-:Y:S01]  /*155c0*/  MOV R250, RZ ;  /* 0x000000ff00fa7202 */ /* 0x000fe20000000f00 */
[----:B------:R-:W-:Y:S01]  /*155d0*/  IMAD.MOV.U32 R249, RZ, RZ, R6 ;  /* 0x000000fffff97224 */ /* 0x000fe200078e0006 */
[----:B------:R-:W-:Y:S01]  /*155e0*/  MOV R2, 0x15610 ;  /* 0x0001561000027802 */ /* 0x000fe20000000f00 */
[----:B------:R-:W-:Y:S02]  /*155f0*/  IMAD.MOV.U32 R3, RZ, RZ, 0x181f ;  /* 0x0000181fff037424 */ /* 0x000fe400078e00ff */
[----:B-123--:R-:W-:Y:S05]  /*15600*/  CALL.REL.NOINC `($__internal_18_$__cuda_sm70_shflsync_idx_p) ;  /* 0x00001dc000007944 */ /* 0x00efea0003c00000 */
[----:B------:R-:W-:Y:S01]  /*15610*/  ISETP.GE.AND P3, PT, R245, c[0x0][0x1d4], PT ;  /* 0x00007500f5007a0c */ /* 0x000fe20003f66270 */
[----:B------:R-:W-:Y:S01]  /*15620*/  IMAD.MOV.U32 R249, RZ, RZ, R5 ;  /* 0x000000fffff97224 */ /* 0x000fe200078e0005 */
[----:B------:R-:W-:Y:S02]  /*15630*/  IADD3 R20, P0, R250, R28, RZ ;  /* 0x0000001cfa147210 */ /* 0x000fe40007f1e0ff */
[----:B------:R-:W-:Y:S02]  /*15640*/  ISETP.GE.AND P2, PT, R252, c[0x0][0x1d4], PT ;  /* 0x00007500fc007a0c */ /* 0x000fe40003f46270 */
[----:B------:R-:W-:Y:S01]  /*15650*/  ISETP.GE.AND P1, PT, R251, c[0x0][0x1d4], PT ;  /* 0x00007500fb007a0c */ /* 0x000fe20003f26270 */
[----:B------:R-:W-:Y:S01]  /*15660*/  IMAD.X R21, R4, 0x1, R7, P0 ;  /* 0x0000000104157824 */ /* 0x000fe200000e0607 */
[----:B------:R-:W-:Y:S02]  /*15670*/  IADD3 R2, P0, R250, R29, RZ ;  /* 0x0000001dfa027210 */ /* 0x000fe40007f1e0ff */
[----:B-----5:R-:W-:Y:S02]  /*15680*/  IADD3 R0, R245, 0xc0, RZ ;  /* 0x000000c0f5007810 */ /* 0x020fe40007ffe0ff */
[----:B------:R-:W-:Y:S01]  /*15690*/  SEL R15, RZ, 0x10, P3 ;  /* 0x00000010ff0f7807 */ /* 0x000fe20001800000 */
[----:B------:R-:W-:Y:S01]  /*156a0*/  @!PT LDS RZ, [RZ] ;  /* 0x00000000fffff984 */ /* 0x000fe20000000800 */
[----:B------:R-:W-:Y:S01]  /*156b0*/  @!PT LDS RZ, [RZ] ;  /* 0x00000000fffff984 */ /* 0x000fe20000000800 */
[----:B------:R-:W-:Y:S01]  /*156c0*/  @!PT LDS RZ, [RZ] ;  /* 0x00000000fffff984 */ /* 0x000fe20000000800 */
[----:B------:R2:W-:Y:S01]  /*156d0*/  LDGSTS.E.BYPASS.LTC128B.128 [R243+0x100], [R20.64], !P3 ;  /* 0x0010000014f37fae */ /* 0x0005e2000d901d46 */
[----:B------:R-:W-:Y:S01]  /*156e0*/  SEL R23, RZ, 0x10, P1 ;  /* 0x00000010ff177807 */ /* 0x000fe20000800000 */
[----:B------:R-:W-:Y:S05]  /*156f0*/  IMAD.X R3, R4, 0x1, R12, P0 ;  /* 0x0000000104037824 */ /* 0x000fea00000e060c */
[----:B------:R3:W-:Y:S01]  /*15700*/  LDGSTS.E.BYPASS.LTC128B.128 [R243+0x3100], [R2.64], !P2 ;  /* 0x0310000002f37fae */ /* 0x0007e2000d101d46 */
[----:B--2---:R-:W-:Y:S02]  /*15710*/  SEL R20, RZ, 0x10, P2 ;  /* 0x00000010ff147807 */ /* 0x004fe40001000000 */
[----:B---3--:R-:W-:Y:S05]  /*15720*/  IADD3 R2, P0, R250, R30, RZ ;  /* 0x0000001efa027210 */ /* 0x008fea0007f1e0ff */
[----:B------:R-:W-:Y:S05]  /*15730*/  IMAD.X R3, R4, 0x1, R13, P0 ;  /* 0x0000000104037824 */ /* 0x000fea00000e060d */
[----:B------:R2:W-:Y:S02]  /*15740*/  LDGSTS.E.BYPASS.LTC128B.128 [R243+0x6100], [R2.64], !P1 ;  /* 0x0610000002f37fae */ /* 0x0005e4000c901d46 */
[----:B--2---:R-:W-:Y:S01]  /*15750*/  IADD3 R2, P0, R250, R31, RZ ;  /* 0x0000001ffa027210 */ /* 0x004fe20007f1e0ff */
[----:B------:R-:W-:Y:S04]  /*15760*/  IMAD.MOV.U32 R250, RZ, RZ, 0x1 ;  /* 0x00000001fffa7424 */ /* 0x000fe800078e00ff */
[----:B------:R-:W-:Y:S01]  /*15770*/  IMAD.X R3, R4, 0x1, R14, P0 ;  /* 0x0000000104037824 */ /* 0x000fe200000e060e */
[----:B------:R-:W-:Y:S04]  /*15780*/  ISETP.GE.AND P0, PT, R0, c[0x0][0x1d4], PT ;  /* 0x0000750000007a0c */ /* 0x000fe80003f06270 */
[----:B------:R-:W-:Y:S09]  /*15790*/  SEL R22, RZ, 0x10, P0 ;  /* 0x00000010ff167807 */ /* 0x000ff20000000000 */
[----:B------:R2:W-:Y:S02]  /*157a0*/  LDGSTS.E.BYPASS.LTC128B.128 [R243+0x9100], [R2.64], !P0 ;  /* 0x0910000002f37fae */ /* 0x0005e4000c101d46 */
[----:B--2---:R-:W-:Y:S01]  /*157b0*/  MOV R2, 0x157e0 ;  /* 0x000157e000027802 */ /* 0x004fe20000000f00 */
[----:B------:R-:W-:Y:S02]  /*157c0*/  IMAD.MOV.U32 R3, RZ, RZ, 0x181f ;  /* 0x0000181fff037424 */ /* 0x000fe400078e00ff */
[----:B-1----:R-:W-:Y:S05]  /*157d0*/  CALL.REL.NOINC `($__internal_18_$__cuda_sm70_shflsync_idx_p) ;  /* 0x00001bf000007944 */ /* 0x002fea0003c00000 */
[----:B------:R-:W-:Y:S01]  /*157e0*/  MOV R3, 0x181f ;  /* 0x0000181f00037802 */ /* 0x000fe20000000f00 */
[----:B-----5:R-:W-:Y:S01]  /*157f0*/  IMAD.MOV.U32 R0, RZ, RZ, R250 ;  /* 0x000000ffff007224 */ /* 0x020fe200078e00fa */
[----:B------:R-:W-:Y:S01]  /*15800*/  MOV R250, 0x1 ;  /* 0x0000000100fa7802 */ /* 0x000fe20000000f00 */
[----:B------:R-:W-:Y:S01]  /*15810*/  IMAD.MOV.U32 R249, RZ, RZ, R6 ;  /* 0x000000fffff97224 */ /* 0x000fe200078e0006 */
[----:B------:R-:W-:Y:S02]  /*15820*/  MOV R2, 0x15840 ;  /* 0x0001584000027802 */ /* 0x000fe40000000f00 */
[----:B-1----:R-:W-:Y:S05]  /*15830*/  CALL.REL.NOINC `($__internal_18_$__cuda_sm70_shflsync_idx_p) ;  /* 0x00001b9000007944 */ /* 0x002fea0003c00000 */
[C---:B------:R-:W-:Y:S01]  /*15840*/  IADD3 R2, -R15.reuse, 0x10, RZ ;  /* 0x000000100f027810 */ /* 0x040fe20007ffe1ff */
[----:B------:R-:W-:Y:S01]  /*15850*/  IMAD.MOV.U32 R249, RZ, RZ, R5 ;  /* 0x000000fffff97224 */ /* 0x000fe200078e0005 */
        /* <DEDUP_REMOVED lines=24> */
[----:B------:R-:W-:Y:S03]  /*159e0*/  IMAD.MOV.U32 R250, RZ, RZ, 0x2 ;  /* 0x00000002fffa7424 */ /* 0x000fe600078e00ff */
[----:B------:R-:W-:Y:S05]  /*159f0*/  IADD3.X R3, RZ, R0, R14, P1, P0 ;  /* 0x00000000ff037210 */ /* 0x000fea0000fe040e */
[----:B------:R2:W-:Y:S02]  /*15a00*/  LDGSTS.E.BYPASS.LTC128B.128.ZFILL [R243+0xa100], [R2.64], P2 ;  /* 0x0a10000002f37fae */ /* 0x0005e40009141d46 */
[----:B--2---:R-:W-:Y:S01]  /*15a10*/  MOV R2, 0x15a40 ;  /* 0x00015a4000027802 */ /* 0x004fe20000000f00 */
[----:B------:R-:W-:Y:S02]  /*15a20*/  IMAD.MOV.U32 R3, RZ, RZ, 0x181f ;  /* 0x0000181fff037424 */ /* 0x000fe400078e00ff */
[----:B-1----:R-:W-:Y:S05]  /*15a30*/  CALL.REL.NOINC `($__internal_18_$__cuda_sm70_shflsync_idx_p) ;  /* 0x0000199000007944 */ /* 0x002fea0003c00000 */
[----:B------:R-:W-:Y:S01]  /*15a40*/  MOV R3, 0x181f ;  /* 0x0000181f00037802 */ /* 0x000fe20000000f00 */
[----:B------:R-:W-:Y:S01]  /*15a50*/  IMAD.MOV.U32 R4, RZ, RZ, R250 ;  /* 0x000000ffff047224 */ /* 0x000fe200078e00fa */
[----:B------:R-:W-:Y:S01]  /*15a60*/  MOV R250, 0x2 ;  /* 0x0000000200fa7802 */ /* 0x000fe20000000f00 */
[----:B------:R-:W-:Y:S01]  /*15a70*/  IMAD.MOV.U32 R249, RZ, RZ, R6 ;  /* 0x000000fffff97224 */ /* 0x000fe200078e0006 */
[----:B------:R-:W-:Y:S02]  /*15a80*/  MOV R2, 0x15aa0 ;  /* 0x00015aa000027802 */ /* 0x000fe40000000f00 */
[----:B-1---5:R-:W-:Y:S05]  /*15a90*/  CALL.REL.NOINC `($__internal_18_$__cuda_sm70_shflsync_idx_p) ;  /* 0x0000193000007944 */ /* 0x022fea0003c00000 */
[----:B-----5:R-:W-:Y:S01]  /*15aa0*/  MOV R0, R250 ;  /* 0x000000fa00007202 */ /* 0x020fe20000000f00 */
[----:B-1----:R-:W-:-:S05]  /*15ab0*/  BRA `(.L_x_3305) ;  /* 0xffff22f000007947 */ /* 0x002fca000383ffff */
.L_x_3249:
[----:B------:R-:W-:Y:S01]  /*15ac0*/  MOV R250, RZ ;  /* 0x000000ff00fa7202 */ /* 0x000fe20000000f00 */
[----:B------:R-:W-:Y:S01]  /*15ad0*/  IMAD.MOV.U32 R249, RZ, RZ, R173 ;  /* 0x000000fffff97224 */ /* 0x000fe200078e00ad */
[----:B------:R-:W-:Y:S01]  /*15ae0*/  MOV R2, 0x15b10 ;  /* 0x00015b1000027802 */ /* 0x000fe20000000f00 */
[----:B------:R-:W-:Y:S02]  /*15af0*/  IMAD.MOV.U32 R3, RZ, RZ, 0x181f ;  /* 0x0000181fff037424 */ /* 0x000fe400078e00ff */
[----:B------:R-:W-:Y:S05]  /*15b00*/  CALL.REL.NOINC `($__internal_18_$__cuda_sm70_shflsync_idx_p) ;  /* 0x000018c000007944 */ /* 0x000fea0003c00000 */
[----:B------:R-:W-:Y:S01]  /*15b10*/  MOV R172, R250 ;  /* 0x000000fa00ac7202 */ /* 0x000fe20000000f00 */
[----:B-1---5:R-:W-:-:S05]  /*15b20*/  BRA `(.L_x_3306) ;  /* 0xffff3a1000007947 */ /* 0x022fca000383ffff */
.L_x_3250:
[----:B------:R-:W-:Y:S01]  /*15b30*/  MOV R250, RZ ;  /* 0x000000ff00fa7202 */ /* 0x000fe20000000f00 */
[----:B------:R-:W-:Y:S01]  /*15b40*/  IMAD.MOV.U32 R249, RZ, RZ, R184 ;  /* 0x000000fffff97224 */ /* 0x000fe200078e00b8 */
[----:B------:R-:W-:Y:S01]  /*15b50*/  MOV R2, 0x15b80 ;  /* 0x00015b8000027802 */ /* 0x000fe20000000f00 */
[----:B------:R-:W-:Y:S02]  /*15b60*/  IMAD.MOV.U32 R3, RZ, RZ, 0x181f ;  /* 0x0000181fff037424 */ /* 0x000fe400078e00ff */
[----:B-12---:R-:W-:Y:S05]  /*15b70*/  CALL.REL.NOINC `($__internal_18_$__cuda_sm70_shflsync_idx_p) ;  /* 0x0000185000007944 */ /* 0x006fea0003c00000 */
        /* <DEDUP_REMOVED lines=75> */
.L_x_3251:
[----:B------:R-:W-:Y:S01]  /*16030*/  MOV R250, RZ ;  /* 0x000000ff00fa7202 */ /* 0x000fe20000000f00 */
[----:B------:R-:W-:Y:S01]  /*16040*/  IMAD.MOV.U32 R249, RZ, RZ, R172 ;  /* 0x000000fffff97224 */ /* 0x000fe200078e00ac */
[----:B------:R-:W-:Y:S01]  /*16050*/  MOV R2, 0x16080 ;  /* 0x0001608000027802 */ /* 0x000fe20000000f00 */
[----:B------:R-:W-:Y:S02]  /*16060*/  IMAD.MOV.U32 R3, RZ, RZ, 0x1c1f ;  /* 0x00001c1fff037424 */ /* 0x000fe400078e00ff */
[----:B------:R-:W-:Y:S05]  /*16070*/  CALL.REL.NOINC `($__internal_18_$__cuda_sm70_shflsync_idx_p) ;  /* 0x0000135000007944 */ /* 0x000fea0003c00000 */
[----:B-----5:R-:W-:Y:S01]  /*16080*/  MOV R0, R250 ;  /* 0x000000fa00007202 */ /* 0x020fe20000000f00 */
[----:B-1----:R-:W-:-:S05]  /*16090*/  BRA `(.L_x_3308) ;  /* 0xffff39e000007947 */ /* 0x002fca000383ffff */
.L_x_3252:
[----:B------:R-:W-:Y:S01]  /*160a0*/  MOV R250, 0x1 ;  /* 0x0000000100fa7802 */ /* 0x000fe20000000f00 */
[----:B------:R-:W-:Y:S01]  /*160b0*/  IMAD.MOV.U32 R249, RZ, RZ, R172 ;  /* 0x000000fffff97224 */ /* 0x000fe200078e00ac */
[----:B------:R-:W-:Y:S01]  /*160c0*/  MOV R2, 0x160f0 ;  /* 0x000160f000027802 */ /* 0x000fe20000000f00 */
[----:B------:R-:W-:Y:S02]  /*160d0*/  IMAD.MOV.U32 R3, RZ, RZ, 0x1c1f ;  /* 0x00001c1fff037424 */ /* 0x000fe400078e00ff */
[----:B-1----:R-:W-:Y:S05]  /*160e0*/  CALL.REL.NOINC `($__internal_18_$__cuda_sm70_shflsync_idx_p) ;  /* 0x000012e000007944 */ /* 0x002fea0003c00000 */
        /* <DEDUP_REMOVED lines=99> */
[----:B-1----:R-:W-:Y:S05]  /*16720*/  CALL.REL.NOINC `($__internal_17_$__cuda_sm70_shflsync_bfly_p) ;  /* 0x00000c4000007944 */ /* 0x002fea0003c00000 */
[----:B------:R-:W-:Y:S01]  /*16730*/  FMNMX.FTZ R172, R172, R0, !PT ;  /* 0x00000000acac7209 */ /* 0x000fe20007810000 */
[----:B------:R-:W-:Y:S01]  /*16740*/  IMAD.MOV.U32 R0, RZ, RZ, 0x1 ;  /* 0x00000001ff007424 */ /* 0x000fe200078e00ff */
[----:B------:R-:W-:Y:S02]  /*16750*/  MOV R2, 0x16770 ;  /* 0x0001677000027802 */ /* 0x000fe40000000f00 */
        /* <DEDUP_REMOVED lines=8> */
[----:B------:R-:W-:Y:S02]  /*167e0*/  MOV R2, 0x16800 ;  /* 0x0001680000027802 */ /* 0x000fe40000000f00 */
[----:B------:R-:W-:Y:S05]  /*167f0*/  CALL.REL.NOINC `($__internal_17_$__cuda_sm70_shflsync_bfly_p) ;  /* 0x00000b7000007944 */ /* 0x000fea0003c00000 */
[----:B------:R-:W-:-:S05]  /*16800*/  BRA `(.L_x_3309) ;  /* 0xffff3c2000007947 */ /* 0x000fca000383ffff */
.L_x_3255:
[----:B-1--4-:R-:W-:Y:S01]  /*16810*/  MOV R250, RZ ;  /* 0x000000ff00fa7202 */ /* 0x012fe20000000f00 */
[----:B------:R-:W-:Y:S01]  /*16820*/  IMAD.MOV.U32 R249, RZ, RZ, R12 ;  /* 0x000000fffff97224 */ /* 0x000fe200078e000c */
[----:B------:R-:W-:Y:S01]  /*16830*/  MOV R2, 0x16860 ;  /* 0x0001686000027802 */ /* 0x000fe20000000f00 */
[----:B------:R-:W-:Y:S02]  /*16840*/  IMAD.MOV.U32 R3, RZ, RZ, 0x181f ;  /* 0x0000181fff037424 */ /* 0x000fe400078e00ff */
[----:B------:R-:W-:Y:S05]  /*16850*/  CALL.REL.NOINC `($__internal_18_$__cuda_sm70_shflsync_idx_p) ;  /* 0x00000b7000007944 */ /* 0x000fea0003c00000 */
[----:B------:R-:W-:Y:S01]  /*16860*/  MOV R2, R250 ;  /* 0x000000fa00027202 */ /* 0x000fe20000000f00 */
[----:B-1---5:R-:W-:-:S05]  /*16870*/  BRA `(.L_x_3310) ;  /* 0xffff668000007947 */ /* 0x022fca000383ffff */
.L_x_3258:
[----:B------:R-:W-:Y:S01]  /*16880*/  MOV R250, RZ ;  /* 0x000000ff00fa7202 */ /* 0x000fe20000000f00 */
[----:B------:R-:W-:Y:S01]  /*16890*/  IMAD.MOV.U32 R249, RZ, RZ, R173 ;  /* 0x000000fffff97224 */ /* 0x000fe200078e00ad */
[----:B------:R-:W-:Y:S01]  /*168a0*/  MOV R2, 0x168d0 ;  /* 0x000168d000027802 */ /* 0x000fe20000000f00 */
[----:B------:R-:W-:Y:S02]  /*168b0*/  IMAD.MOV.U32 R3, RZ, RZ, 0x181f ;  /* 0x0000181fff037424 */ /* 0x000fe400078e00ff */
[----:B------:R-:W-:Y:S05]  /*168c0*/  CALL.REL.NOINC `($__internal_18_$__cuda_sm70_shflsync_idx_p) ;  /* 0x00000b0000007944 */ /* 0x000fea0003c00000 */
[----:B------:R-:W-:Y:S01]  /*168d0*/  MOV R172, R250 ;  /* 0x000000fa00ac7202 */ /* 0x000fe20000000f00 */
[----:B-1---5:R-:W-:-:S05]  /*168e0*/  BRA `(.L_x_3311) ;  /* 0xffff7f9000007947 */ /* 0x022fca000383ffff */
.L_x_3259:
[----:B------:R-:W-:Y:S01]  /*168f0*/  MOV R250, RZ ;  /* 0x000000ff00fa7202 */ /* 0x000fe20000000f00 */
[----:B------:R-:W-:Y:S01]  /*16900*/  IMAD.MOV.U32 R249, RZ, RZ, R184 ;  /* 0x000000fffff97224 */ /* 0x000fe200078e00b8 */
[----:B------:R-:W-:Y:S01]  /*16910*/  MOV R2, 0x16940 ;  /* 0x0001694000027802 */ /* 0x000fe20000000f00 */
[----:B------:R-:W-:Y:S02]  /*16920*/  IMAD.MOV.U32 R3, RZ, RZ, 0x181f ;  /* 0x0000181fff037424 */ /* 0x000fe400078e00ff */
[----:B-12---:R-:W-:Y:S05]  /*16930*/  CALL.REL.NOINC `($__internal_18_$__cuda_sm70_shflsync_idx_p) ;  /* 0x00000a9000007944 */ /* 0x006fea0003c00000 */
[----:B------:R-:W-:Y:S01]  /*16940*/  IADD3 R2, -R244, 0x10, RZ ;  /* 0x00000010f4027810 */ /* 0x000fe20007ffe1ff */
[----:B------:R-:W-:Y:S03]  /*16950*/  IMAD.MOV.U32 R249, RZ, RZ, R173 ;  /* 0x000000fffff97224 */ /* 0x000fe600078e00ad */
        /* <DEDUP_REMOVED lines=16> */
[----:B------:R-:W-:Y:S04]  /*16a60*/  IMAD.MOV.U32 R250, RZ, RZ, 0x1 ;  /* 0x00000001fffa7424 */ /* 0x000fe800078e00ff */
[----:B------:R-:W-:Y:S05]  /*16a70*/  IMAD.X R3, R172, 0x1, R188, P0 ;  /* 0x00000001ac037824 */ /* 0x000fea00000e06bc */
[----:B------:R2:W-:Y:S02]  /*16a80*/  LDGSTS.E.BYPASS.LTC128B.128 [R243+0x15100], [R2.64], !P3 ;  /* 0x1510000002f37fae */ /* 0x0005e4000d901d46 */
[----:B--2---:R-:W-:Y:S01]  /*16a90*/  MOV R2, 0x16ac0 ;  /* 0x00016ac000027802 */ /* 0x004fe20000000f00 */
[----:B------:R-:W-:Y:S02]  /*16aa0*/  IMAD.MOV.U32 R3, RZ, RZ, 0x181f ;  /* 0x0000181fff037424 */ /* 0x000fe400078e00ff */
[----:B-1-3-5:R-:W-:Y:S05]  /*16ab0*/  CALL.REL.NOINC `($__internal_18_$__cuda_sm70_shflsync_idx_p) ;  /* 0x0000091000007944 */ /* 0x02afea0003c00000 */
[----:B------:R-:W-:Y:S01]  /*16ac0*/  MOV R3, 0x181f ;  /* 0x0000181f00037802 */ /* 0x000fe20000000f00 */
[----:B-----5:R-:W-:Y:S01]  /*16ad0*/  IMAD.MOV.U32 R0, RZ, RZ, R250 ;  /* 0x000000ffff007224 */ /* 0x020fe200078e00fa */
[----:B------:R-:W-:Y:S01]  /*16ae0*/  MOV R250, 0x1 ;  /* 0x0000000100fa7802 */ /* 0x000fe20000000f00 */
[----:B------:R-:W-:Y:S01]  /*16af0*/  IMAD.MOV.U32 R249, RZ, RZ, R184 ;  /* 0x000000fffff97224 */ /* 0x000fe200078e00b8 */
[----:B------:R-:W-:Y:S02]  /*16b00*/  MOV R2, 0x16b20 ;  /* 0x00016b2000027802 */ /* 0x000fe40000000f00 */
[----:B-1----:R-:W-:Y:S05]  /*16b10*/  CALL.REL.NOINC `($__internal_18_$__cuda_sm70_shflsync_idx_p) ;  /* 0x000008b000007944 */ /* 0x002fea0003c00000 */
[----:B------:R-:W-:Y:S01]  /*16b20*/  IADD3 R2, -R244, 0x10, RZ ;  /* 0x00000010f4027810 */ /* 0x000fe20007ffe1ff */
[----:B------:R-:W-:Y:S03]  /*16b30*/  IMAD.MOV.U32 R249, RZ, RZ, R173 ;  /* 0x000000fffff97224 */ /* 0x000fe600078e00ad */
        /* <DEDUP_REMOVED lines=21> */
[----:B-1-3--:R-:W-:Y:S05]  /*16c90*/  CALL.REL.NOINC `($__internal_18_$__cuda_sm70_shflsync_idx_p) ;  /* 0x0000073000007944 */ /* 0x00afea0003c00000 */
        /* <DEDUP_REMOVED lines=8> */
.L_x_3260:
[----:B------:R-:W-:Y:S02]  /*16d20*/  MOV R0, 0x2 ;  /* 0x0000000200007802 */ /* 0x000fe40000000f00 */
        /* <DEDUP_REMOVED lines=16> */
.L_x_3262:
[----:B------:R1:W5:Y:S01]  /*16e30*/  LDL R172, [R1+0x4] ;  /* 0x0000040001ac7983 */ /* 0x0003620000100800 */
[----:B------:R-:W-:-:S02]  /*16e40*/  MOV R0, 0x2 ;  /* 0x0000000200007802 */ /* 0x000fc40000000f00 */
[----:B------:R-:W-:Y:S02]  /*16e50*/  MOV R2, 0x16e70 ;  /* 0x00016e7000027802 */ /* 0x000fe40000000f00 */
[----:B-1---5:R-:W-:Y:S05]  /*16e60*/  CALL.REL.NOINC `($__internal_17_$__cuda_sm70_shflsync_bfly_p) ;  /* 0x0000050000007944 */ /* 0x022fea0003c00000 */
[----:B------:R-:W-:Y:S01]  /*16e70*/  MOV R4, R0 ;  /* 0x0000000000047202 */ /* 0x000fe20000000f00 */
[----:B------:R-:W-:Y:S05]  /*16e80*/  BRA `(.L_x_3314) ;  /* 0xffffa6e000007947 */ /* 0x000fea000383ffff */
.L_x_3263:
[----:B------:R-:W-:Y:S01]  /*16e90*/  IMAD.MOV.U32 R172, RZ, RZ, R4 ;  /* 0x000000ffffac7224 */ /* 0x000fe200078e0004 */
[----:B------:R-:W-:Y:S02]  /*16ea0*/  MOV R0, 0x1 ;  /* 0x0000000100007802 */ /* 0x000fe40000000f00 */
[----:B------:R-:W-:Y:S02]  /*16eb0*/  MOV R2, 0x16ed0 ;  /* 0x00016ed000027802 */ /* 0x000fe40000000f00 */
[----:B------:R-:W-:Y:S05]  /*16ec0*/  CALL.REL.NOINC `($__internal_17_$__cuda_sm70_shflsync_bfly_p) ;  /* 0x000004a000007944 */ /* 0x000fea0003c00000 */
[----:B------:R1:W5:Y:S01]  /*16ed0*/  LDL R172, [R1+0x8] ;  /* 0x0000080001ac7983 */ /* 0x0003620000100800 */
[----:B------:R-:W-:Y:S01]  /*16ee0*/  FADD.FTZ R4, R4, R0 ;  /* 0x0000000004047221 */ /* 0x000fe20000010000 */
[----:B------:R-:W-:Y:S02]  /*16ef0*/  MOV R0, 0x2 ;  /* 0x0000000200007802 */ /* 0x000fe40000000f00 */
[----:B------:R-:W-:Y:S02]  /*16f00*/  MOV R2, 0x16f20 ;  /* 0x00016f2000027802 */ /* 0x000fe40000000f00 */
[----:B-1---5:R-:W-:Y:S05]  /*16f10*/  CALL.REL.NOINC `($__internal_17_$__cuda_sm70_shflsync_bfly_p) ;  /* 0x0000045000007944 */ /* 0x022fea0003c00000 */
[----:B------:R-:W2:Y:S02]  /*16f20*/  LDL.LU R2, [R1+0x8] ;  /* 0x0000080001027983 */ /* 0x000ea40000300800 */
[----:B--2---:R-:W-:Y:S01]  /*16f30*/  FADD.FTZ R5, R2, R0 ;  /* 0x0000000002057221 */ /* 0x004fe20000010000 */
[----:B------:R-:W-:-:S02]  /*16f40*/  MOV R0, 0x1 ;  /* 0x0000000100007802 */ /* 0x000fc40000000f00 */
[----:B------:R-:W-:Y:S02]  /*16f50*/  MOV R2, 0x16f80 ;  /* 0x00016f8000027802 */ /* 0x000fe40000000f00 */
[----:B------:R-:W-:Y:S02]  /*16f60*/  MOV R172, R5 ;  /* 0x0000000500ac7202 */ /* 0x000fe40000000f00 */
[----:B------:R-:W-:Y:S05]  /*16f70*/  CALL.REL.NOINC `($__internal_17_$__cuda_sm70_shflsync_bfly_p) ;  /* 0x000003f000007944 */ /* 0x000fea0003c00000 */
[----:B------:R-:W-:Y:S01]  /*16f80*/  MOV R3, R0 ;  /* 0x0000000000037202 */ /* 0x000fe20000000f00 */
[----:B------:R-:W-:Y:S05]  /*16f90*/  BRA `(.L_x_3315) ;  /* 0xffffa66000007947 */ /* 0x000fea000383ffff */
.L_x_3278:
[----:B------:R-:W-:Y:S01]  /*16fa0*/  IMAD.MOV.U32 R249, RZ, RZ, R5 ;  /* 0x000000fffff97224 */ /* 0x000fe200078e0005 */
[----:B------:R-:W-:Y:S01]  /*16fb0*/  MOV R250, RZ ;  /* 0x000000ff00fa7202 */ /* 0x000fe20000000f00 */
[----:B------:R-:W-:Y:S01]  /*16fc0*/  IMAD.MOV.U32 R3, RZ, RZ, 0x181f ;  /* 0x0000181fff037424 */ /* 0x000fe200078e00ff */
[----:B------:R-:W-:Y:S02]  /*16fd0*/  MOV R2, 0x16ff0 ;  /* 0x00016ff000027802 */ /* 0x000fe40000000f00 */
[----:B------:R-:W-:Y:S05]  /*16fe0*/  CALL.REL.NOINC `($__internal_18_$__cuda_sm70_shflsync_idx_p) ;  /* 0x000003e000007944 */ /* 0x000fea0003c00000 */
[----:B------:R-:W-:Y:S01]  /*16ff0*/  MOV R4, R250 ;  /* 0x000000fa00047202 */ /* 0x000fe20000000f00 */
[----:B-1---5:R-:W-:Y:S05]  /*17000*/  BRA `(.L_x_3316) ;  /* 0xffffcaf000007947 */ /* 0x022fea000383ffff */
.L_x_3279:
[----:B------:R-:W-:Y:S01]  /*17010*/  IMAD.MOV.U32 R249, RZ, RZ, R13 ;  /* 0x000000fffff97224 */ /* 0x000fe200078e000d */
[----:B------:R-:W-:Y:S01]  /*17020*/  MOV R250, RZ ;  /* 0x000000ff00fa7202 */ /* 0x000fe20000000f00 */
[----:B------:R-:W-:Y:S01]  /*17030*/  IMAD.MOV.U32 R3, RZ, RZ, 0x181f ;  /* 0x0000181fff037424 */ /* 0x000fe200078e00ff */
[----:B------:R-:W-:-:S02]  /*17040*/  MOV R2, 0x17060 ;  /* 0x0001706000027802 */ /* 0x000fc40000000f00 */
[----:B-12---:R-:W-:Y:S05]  /*17050*/  CALL.REL.NOINC `($__internal_18_$__cuda_sm70_shflsync_idx_p) ;  /* 0x0000037000007944 */ /* 0x006fea0003c00000 */
[----:B-----5:R-:W-:Y:S01]  /*17060*/  MOV R0, R250 ;  /* 0x000000fa00007202 */ /* 0x020fe20000000f00 */
[----:B-1----:R-:W-:Y:S05]  /*17070*/  BRA `(.L_x_3317) ;  /* 0xffffcaa000007947 */ /* 0x002fea000383ffff */
.L_x_3282:
[----:B------:R-:W-:Y:S01]  /*17080*/  IMAD.MOV.U32 R249, RZ, RZ, R5 ;  /* 0x000000fffff97224 */ /* 0x000fe200078e0005 */
[----:B------:R-:W-:Y:S01]  /*17090*/  MOV R250, 0x1 ;  /* 0x0000000100fa7802 */ /* 0x000fe20000000f00 */
[----:B-1----:R-:W-:Y:S01]  /*170a0*/  IMAD.MOV.U32 R3, RZ, RZ, 0x181f ;  /* 0x0000181fff037424 */ /* 0x002fe200078e00ff */
[----:B------:R-:W-:-:S02]  /*170b0*/  MOV R2, 0x170d0 ;  /* 0x000170d000027802 */ /* 0x000fc40000000f00 */
[----:B--234-:R-:W-:Y:S05]  /*170c0*/  CALL.REL.NOINC `($__internal_18_$__cuda_sm70_shflsync_idx_p) ;  /* 0x0000030000007944 */ /* 0x01cfea0003c00000 */
        /* <DEDUP_REMOVED lines=8> */
.L_x_3285:
[----:B------:R-:W-:Y:S01]  /*17150*/  IMAD.MOV.U32 R249, RZ, RZ, R5 ;  /* 0x000000fffff97224 */ /* 0x000fe200078e0005 */
[----:B------:R-:W-:Y:S01]  /*17160*/  MOV R250, 0x2 ;  /* 0x0000000200fa7802 */ /* 0x000fe20000000f00 */
[----:B-1----:R-:W-:Y:S01]  /*17170*/  IMAD.MOV.U32 R3, RZ, RZ, 0x181f ;  /* 0x0000181fff037424 */ /* 0x002fe200078e00ff */
[----:B------:R-:W-:Y:S02]  /*17180*/  MOV R2, 0x171a0 ;  /* 0x000171a000027802 */ /* 0x000fe40000000f00 */
[----:B--234-:R-:W-:Y:S05]  /*17190*/  CALL.REL.NOINC `($__internal_18_$__cuda_sm70_shflsync_idx_p) ;  /* 0x0000023000007944 */ /* 0x01cfea0003c00000 */
[----:B------:R-:W-:Y:S01]  /*171a0*/  MOV R4, R250 ;  /* 0x000000fa00047202 */ /* 0x000fe20000000f00 */
[----:B-1---5:R-:W-:Y:S05]  /*171b0*/  BRA `(.L_x_3319) ;  /* 0xffffcd8000007947 */ /* 0x022fea000383ffff */
.L_x_3286:
[----:B------:R-:W-:Y:S01]  /*171c0*/  IMAD.MOV.U32 R249, RZ, RZ, R13 ;  /* 0x000000fffff97224 */ /* 0x000fe200078e000d */
[----:B------:R-:W-:Y:S01]  /*171d0*/  MOV R250, 0x2 ;  /* 0x0000000200fa7802 */ /* 0x000fe20000000f00 */
[----:B-1----:R-:W-:Y:S01]  /*171e0*/  IMAD.MOV.U32 R3, RZ, RZ, 0x181f ;  /* 0x0000181fff037424 */ /* 0x002fe200078e00ff */
[----:B------:R-:W-:Y:S02]  /*171f0*/  MOV R2, 0x17210 ;  /* 0x0001721000027802 */ /* 0x000fe40000000f00 */
[----:B--234-:R-:W-:Y:S05]  /*17200*/  CALL.REL.NOINC `($__internal_18_$__cuda_sm70_shflsync_idx_p) ;  /* 0x000001c000007944 */ /* 0x01cfea0003c00000 */
[----:B-----5:R-:W-:Y:S01]  /*17210*/  MOV R0, R250 ;  /* 0x000000fa00007202 */ /* 0x020fe20000000f00 */
[----:B-1----:R-:W-:Y:S05]  /*17220*/  BRA `(.L_x_3320) ;  /* 0xffffcd3000007947 */ /* 0x002fea000383ffff */
.L_x_3289:
        /* <DEDUP_REMOVED lines=13> */
.L_x_3291:
[----:B------:R-:W-:Y:S01]  /*17300*/  IMAD.MOV.U32 R249, RZ, RZ, R81 ;  /* 0x000000fffff97224 */ /* 0x000fe200078e0051 */
[----:B------:R-:W-:Y:S01]  /*17310*/  MOV R250, RZ ;  /* 0x000000ff00fa7202 */ /* 0x000fe20000000f00 */
[----:B-1----:R-:W-:Y:S01]  /*17320*/  IMAD.MOV.U32 R3, RZ, RZ, 0x1f ;  /* 0x0000001fff037424 */ /* 0x002fe200078e00ff */
[----:B------:R-:W-:Y:S02]  /*17330*/  MOV R2, 0x17350 ;  /* 0x0001735000027802 */ /* 0x000fe40000000f00 */
[----:B--234-:R-:W-:Y:S05]  /*17340*/  CALL.REL.NOINC `($__internal_18_$__cuda_sm70_shflsync_idx_p) ;  /* 0x0000008000007944 */ /* 0x01cfea0003c00000 */
[----:B-----5:R-:W-:Y:S01]  /*17350*/  MOV R0, R250 ;  /* 0x000000fa00007202 */ /* 0x020fe20000000f00 */
[----:B-1----:R-:W-:Y:S05]  /*17360*/  BRA `(.L_x_3322) ;  /* 0xffffd01000007947 */ /* 0x002fea000383ffff */
        .weak           $__internal_17_$__cuda_sm70_shflsync_bfly_p
        .type           $__internal_17_$__cuda_sm70_shflsync_bfly_p,@function
        .size           $__internal_17_$__cuda_sm70_shflsync_bfly_p,($__internal_18_$__cuda_sm70_shflsync_idx_p - $__internal_17_$__cuda_sm70_shflsync_bfly_p)
$__internal_17_$__cuda_sm70_shflsync_bfly_p:
[----:B------:R-:W-:Y:S02]  /*17370*/  MOV R185, 0xffffffff ;  /* 0xffffffff00b97802 */ /* 0x000fe40000000f00 */
[----:B------:R-:W-:Y:S02]  /*17380*/  MOV R3, 0x1f ;  /* 0x0000001f00037802 */ /* 0x000fe40000000f00 */
[----:B------:R-:W-:Y:S04]  /*17390*/  WARPSYNC R185 ;  /* 0x000000b900007348 */ /* 0x000fe80003800000 */
[----:B------:R1:W2:Y:S02]  /*173a0*/  SHFL.BFLY PT, R0, R172, R0, R3 ;  /* 0x0c000000ac007389 */ /* 0x0002a400000e0003 */
[----:B-1----:R-:W-:-:S04]  /*173b0*/  MOV R3, 0x0 ;  /* 0x0000000000037802 */ /* 0x002fc80000000f00 */
[----:B--2---:R-:W-:Y:S05]  /*173c0*/  RET.REL.NODEC R2 `(_ZN7cutlass13device_kernelIN5flash19enable_sm80_to_sm89INS1_16FlashAttnFwdSm80INS1_25CollectiveMainloopFwdSm80ILi8ELi1ELb0EN4cute5tupleIJNS5_1CILi128EEENS7_ILi96EEENS7_ILi256EEEEEELi256ENS_6half_tEfNS_4arch4Sm80ELb1ELb0ELb0ELb0ELb1ELb0ELb1ELb0EEENS1_21CollectiveEpilogueFwdINS6_IJS8_SA_S9_EEENS6_IJNS7_ILi1EEESI_SI_EEESC_SE_Li256ELb0ELb1ELb0ELb0EEENS1_30DynamicPersistentTileSchedulerILi256ELi256ELb0ELb1ELb0EEEEEEEEEvNT_6ParamsE) ;  /* 0xfffe8c3002007950 */ /* 0x004fea0003c3ffff */
        .weak           $__internal_18_$__cuda_sm70_shflsync_idx_p
        .type           $__internal_18_$__cuda_sm70_shflsync_idx_p,@function
        .size           $__internal_18_$__cuda_sm70_shflsync_idx_p,(.L_x_3584 - $__internal_18_$__cuda_sm70_shflsync_idx_p)
$__internal_18_$__cuda_sm70_shflsync_idx_p:
[----:B------:R1:W-:Y:S02]  /*173d0*/  STL [R1+0x80], R0 ;  /* 0x0000800001007387 */ /* 0x0003e40000100800 */
[----:B-1----:R-:W-:-:S04]  /*173e0*/  MOV R0, 0xffffffff ;  /* 0xffffffff00007802 */ /* 0x002fc80000000f00 */
[----:B------:R-:W-:Y:S04]  /*173f0*/  WARPSYNC R0 ;  /* 0x0000000000007348 */ /* 0x000fe80003800000 */
[----:B------:R1:W2:Y:S04]  /*17400*/  SHFL.IDX PT, R250, R249, R250, R3 ;  /* 0x000000faf9fa7389 */ /* 0x0002a800000e0003 */
[----:B-1----:R1:W5:Y:S01]  /*17410*/  LDL.LU R0, [R1+0x80] ;  /* 0x0000800001007983 */ /* 0x0023620000300800 */
[----:B------:R-:W-:-:S04]  /*17420*/  MOV R3, 0x0 ;  /* 0x0000000000037802 */ /* 0x000fc80000000f00 */
[----:B--2---:R-:W-:Y:S05]  /*17430*/  RET.REL.NODEC R2 `(_ZN7cutlass13device_kernelIN5flash19enable_sm80_to_sm89INS1_16FlashAttnFwdSm80INS1_25CollectiveMainloopFwdSm80ILi8ELi1ELb0EN4cute5tupleIJNS5_1CILi128EEENS7_ILi96EEENS7_ILi256EEEEEELi256ENS_6half_tEfNS_4arch4Sm80ELb1ELb0ELb0ELb0ELb1ELb0ELb1ELb0EEENS1_21CollectiveEpilogueFwdINS6_IJS8_SA_S9_EEENS6_IJNS7_ILi1EEESI_SI_EEESC_SE_Li256ELb0ELb1ELb0ELb0EEENS1_30DynamicPersistentTileSchedulerILi256ELi256ELb0ELb1ELb0EEEEEEEEEvNT_6ParamsE) ;  /* 0xfffe8bc002007950 */ /* 0x004fea0003c3ffff */
.L_x_3323:
        /* <DEDUP_REMOVED lines=12> */
.L_x_3584:


//--------------------- .text._ZN7cutlass13device_kernelIN5flash19enable_sm80_to_sm89INS1_16FlashAttnFwdSm80INS1_25CollectiveMainloopFwdSm80ILi8ELi1ELb0EN4cute5tupleIJNS5_1CILi128EEENS7_ILi96EEENS7_ILi256EEEEEELi256ENS_6half_tEfNS_4arch4Sm80ELb1ELb0ELb0ELb1ELb1ELb0ELb1ELb0EEENS1_21CollectiveEpilogueFwdINS6_IJS8_SA_S9_EEENS6_IJNS7_ILi1EEESI_SI_EEESC_SE_Li256ELb1ELb1ELb0ELb0EEENS1_19SingleTileSchedulerILb1ELb0ELb1ELi128EEEEEEEEEvNT_6ParamsE --------------------------
	.section	.text._ZN7cutlass13device_kernelIN5flash19enable_sm80_to_sm89INS1_16FlashAttnFwdSm80INS1_25CollectiveMainloopFwdSm80ILi8ELi1ELb0EN4cute5tupleIJNS5_1CILi128EEENS7_ILi96EEENS7_ILi256EEEEEELi256ENS_6half_tEfNS_4arch4Sm80ELb1ELb0ELb0ELb1ELb1ELb0ELb1ELb0EEENS1_21CollectiveEpilogueFwdINS6_IJS8_SA_S9_EEENS6_IJNS7_ILi1EEESI_SI_EEESC_SE_Li256ELb1ELb1ELb0ELb0EEENS1_19SingleTileSchedulerILb1ELb0ELb1ELi128EEEEEEEEEvNT_6ParamsE,"ax",@progbits
	.sectioninfo	@"SHI_REGISTERS=255"
	.align	128
.text._ZN7cutlass13device_kernelIN5flash19enable_sm80_to_sm89INS1_16FlashAttnFwdSm80INS1_25CollectiveMainloopFwdSm80ILi8ELi1ELb0EN4cute5tupleIJNS5_1CILi128EEENS7_ILi96EEENS7_ILi256EEEEEELi256ENS_6half_tEfNS_4arch4Sm80ELb1ELb0ELb0ELb1ELb1ELb0ELb1ELb0EEENS1_21CollectiveEpilogueFwdINS6_IJS8_SA_S9_EEENS6_IJNS7_ILi1EEESI_SI_EEESC_SE_Li256ELb1ELb1ELb0ELb0EEENS1_19SingleTileSchedulerILb1ELb0ELb1ELi128EEEEEEEEEvNT_6ParamsE:
        .type           _ZN7cutlass13device_kernelIN5flash19enable_sm80_to_sm89INS1_16FlashAttnFwdSm80INS1_25CollectiveMainloopFwdSm80ILi8ELi1ELb0EN4cute5tupleIJNS5_1CILi128EEENS7_ILi96EEENS7_ILi256EEEEEELi256ENS_6half_tEfNS_4arch4Sm80ELb1ELb0ELb0ELb1ELb1ELb0ELb1ELb0EEENS1_21CollectiveEpilogueFwdINS6_IJS8_SA_S9_EEENS6_IJNS7_ILi1EEESI_SI_EEESC_SE_Li256ELb1ELb1ELb0ELb0EEENS1_19SingleTileSchedulerILb1ELb0ELb1ELi128EEEEEEEEEvNT_6ParamsE,@function
        .size           _ZN7cutlass13device_kernelIN5flash19enable_sm80_to_sm89INS1_16FlashAttnFwdSm80INS1_25CollectiveMainloopFwdSm80ILi8ELi1ELb0EN4cute5tupleIJNS5_1CILi128EEENS7_ILi96EEENS7_ILi256EEEEEELi256ENS_6half_tEfNS_4arch4Sm80ELb1ELb0ELb0ELb1ELb1ELb0ELb1ELb0EEENS1_21CollectiveEpilogueFwdINS6_IJS8_SA_S9_EEENS6_IJNS7_ILi1EEESI_SI_EEESC_SE_Li256ELb1ELb1ELb0ELb0EEENS1_19SingleTileSchedulerILb1ELb0ELb1ELi128EEEEEEEEEvNT_6ParamsE,(.L_x_3587 - _ZN7cutlass13device_kernelIN5flash19enable_sm80_to_sm89INS1_16FlashAttnFwdSm80INS1_25CollectiveMainloopFwdSm80ILi8ELi1ELb0EN4cute5tupleIJNS5_1CILi128EEENS7_ILi96EEENS7_ILi256EEEEEELi256ENS_6half_tEfNS_4arch4Sm80ELb1ELb0ELb0ELb1ELb1ELb0ELb1ELb0EEENS1_21CollectiveEpilogueFwdINS6_IJS8_SA_S9_EEENS6_IJNS7_ILi1EEESI_SI_EEESC_SE_Li256ELb1ELb1ELb0ELb0EEENS1_19SingleTileSchedulerILb1ELb0ELb1ELi128EEEEEEEEEvNT_6ParamsE)
        .other          _ZN7cutlass13device_kernelIN5flash19enable_sm80_to_sm89INS1_16FlashAttnFwdSm80INS1_25CollectiveMainloopFwdSm80ILi8ELi1ELb0EN4cute5tupleIJNS5_1CILi128EEENS7_ILi96EEENS7_ILi256EEEEEELi256ENS_6half_tEfNS_4arch4Sm80ELb1ELb0ELb0ELb1ELb1ELb0ELb1ELb0EEENS1_21CollectiveEpilogueFwdINS6_IJS8_SA_S9_EEENS6_IJNS7_ILi1EEESI_SI_EEESC_SE_Li256ELb1ELb1ELb0ELb0EEENS1_19SingleTileSchedulerILb1ELb0ELb1ELi128EEEEEEEEEvNT_6ParamsE,@"STO_CUDA_ENTRY STV_DEFAULT"
_ZN7cutlass13device_kernelIN5flash19enable_sm80_to_sm89INS1_16FlashAttnFwdSm80INS1_25CollectiveMainloopFwdSm80ILi8ELi1ELb0EN4cute5tupleIJNS5_1CILi128EEENS7_ILi96EEENS7_ILi256EEEEEELi256ENS_6half_tEfNS_4arch4Sm80ELb1ELb0ELb0ELb1ELb1ELb0ELb1ELb0EEENS1_21CollectiveEpilogueFwdINS6_IJS8_SA_S9_EEENS6_IJNS7_ILi1EEESI_SI_EEESC_SE_Li256ELb1ELb1ELb0ELb0EEENS1_19SingleTileSchedulerILb1ELb0ELb1ELi128EEEEEEEEEvNT_6ParamsE:
        /* <DEDUP_REMOVED lines=21> */
.L_x_3325:
        /* <DEDUP_REMOVED lines=13> */
.L_x_3327:
[----:B------:R-:W-:Y:S02]  /*0220*/  ULDC UR5, c[0x0][0x54c] ;  /* 0x0001530000057ab9 */ /* 0x000fe40000000800 */
.L_x_3326:
[----:B------:R-:W-:Y:S02]  /*0230*/  ULDC UR4, c[0x0][0x548] ;  /* 0x0001520000047ab9 */ /* 0x000fe40000000800 */
[----:B------:R-:W-:-:S02]  /*0240*/  USHF.L.U32 UR11, UR10, 0x7, URZ ;  /* 0x000000070a0b7899 */ /* 0x000fc4000800063f */
[----:B------:R-:W-:-:S04]  /*0250*/  UIMAD UR4, UR5, UR4, URZ ;  /* 0x00000004050472a4 */ /* 0x000fc8000f8e023f */
[----:B------:R-:W-:-:S04]  /*0260*/  UISETP.GE.AND UP0, UPT, UR11, UR4, UPT ;  /* 0x000000040b00728c */ /* 0x000fc8000bf06270 */
[----:B------:R-:W-:Y:S01]  /*0270*/  USEL UR14, UR14, 0xffffffff, !UP0 ;  /* 0xffffffff0e0e7887 */ /* 0x000fe2000c000000 */
[----:B------:R-:W-:Y:S05]  /*0280*/  BRA `(.L_x_3328) ;  /* 0x000001b000007947 */ /* 0x000fea0003800000 */
.L_x_3324:
        /* <DEDUP_REMOVED lines=8> */
.L_x_3329:
        /* <DEDUP_REMOVED lines=13> */
.L_x_3331:
[----:B------:R-:W-:Y:S02]  /*03e0*/  ULDC UR5, c[0x0][0x54c] ;  /* 0x0001530000057ab9 */ /* 0x000fe40000000800 */
.L_x_3330:
[----:B------:R-:W-:Y:S02]  /*03f0*/  ULDC UR4, c[0x0][0x548] ;  /* 0x0001520000047ab9 */ /* 0x000fe40000000800 */
[----:B------:R-:W-:-:S02]  /*0400*/  USHF.L.U32 UR11, UR10, 0x7, URZ ;  /* 0x000000070a0b7899 */ /* 0x000fc4000800063f */
[----:B------:R-:W-:-:S04]  /*0410*/  UIMAD UR4, UR5, UR4, URZ ;  /* 0x00000004050472a4 */ /* 0x000fc8000f8e023f */
[----:B------:R-:W-:-:S04]  /*0420*/  UISETP.GE.AND UP0, UPT, UR11, UR4, UPT ;  /* 0x000000040b00728c */ /* 0x000fc8000bf06270 */
[----:B------:R-:W-:-:S06]  /*0430*/  USEL UR14, UR14, 0xffffffff, !UP0 ;  /* 0xffffffff0e0e7887 */ /* 0x000fcc000c000000 */
.L_x_3328:
        /* <DEDUP_REMOVED lines=47> */
.L_x_3332:
        /* <DEDUP_REMOVED lines=10> */
.L_x_3333:
        /* <DEDUP_REMOVED lines=12> */
.L_x_3334:
        /* <DEDUP_REMOVED lines=8> */
[----:B------:R-:W-:Y:S01]  /*0910*/  UIADD3 UR6, UR7, 0x5f, URZ ;  /* 0x0000005f07067890 */ /* 0x000fe2000fffe03f */
[----:B------:R-:W-:Y:S01]  /*0920*/  IMAD.MOV.U32 R128, RZ, RZ, RZ ;  /* 0x000000ffff807224 */ /* 0x000fe200078e00ff */
[----:B------:R-:W-:Y:S01]  /*0930*/  MOV R126, RZ ;  /* 0x000000ff007e7202 */ /* 0x000fe20000000f00 */
[----:B------:R-:W-:Y:S01]  /*0940*/  CS2R R8, SRZ ;  /* 0x0000000000087805 */ /* 0x000fe2000001ff00 */
[----:B------:R-:W-:Y:S01]  /*0950*/  IMAD.MOV.U32 R124, RZ, RZ, RZ ;  /* 0x000000ffff7c7224 */ /* 0x000fe200078e00ff */
[----:B------:R-:W-:Y:S01]  /*0960*/  @UP1 UIADD3 UR20, UR11, 0x7f, URZ ;  /* 0x0000007f0b141890 */ /* 0x000fe2000fffe03f */
[----:B------:R-:W-:Y:S01]  /*0970*/  MOV R122, RZ ;  /* 0x000000ff007a7202 */ /* 0x000fe20000000f00 */
[----:B------:R-:W-:Y:S01]  /*0980*/  CS2R R12, SRZ ;  /* 0x00000000000c7805 */ /* 0x000fe2000001ff00 */
[----:B------:R-:W-:Y:S01]  /*0990*/  IMAD.MOV.U32 R120, RZ, RZ, RZ ;  /* 0x000000ffff787224 */ /* 0x000fe200078e00ff */
[----:B------:R-:W-:Y:S01]  /*09a0*/  UIMAD.WIDE.U32 UR20, UR20, UR4, URZ ;  /* 0x00000004141472a5 */ /* 0x000fe2000f8e003f */
[----:B------:R-:W-:Y:S01]  /*09b0*/  MOV R118, RZ ;  /* 0x000000ff00767202 */ /* 0x000fe20000000f00 */
[----:B------:R-:W-:Y:S01]  /*09c0*/  UIADD3 UR4, UR11, 0x7f, URZ ;  /* 0x0000007f0b047890 */ /* 0x000fe2000fffe03f */
[----:B------:R-:W-:Y:S01]  /*09d0*/  CS2R R16, SRZ ;  /* 0x0000000000107805 */ /* 0x000fe2000001ff00 */
[----:B------:R-:W-:Y:S01]  /*09e0*/  @UP1 USHF.R.U32.HI UR4, URZ, UR5, UR21 ;  /* 0x000000053f041299 */ /* 0x000fe20008011615 */
[----:B------:R-:W-:Y:S01]  /*09f0*/  IMAD.MOV.U32 R116, RZ, RZ, RZ ;  /* 0x000000ffff747224 */ /* 0x000fe200078e00ff */
[----:B---3--:R-:W-:Y:S01]  /*0a00*/  UIADD3 UR5, UR7, 0x60, -UR13 ;  /* 0x0000006007057890 */ /* 0x008fe2000fffe80d */
[----:B------:R-:W-:Y:S01]  /*0a10*/  MOV R114, RZ ;  /* 0x000000ff00727202 */ /* 0x000fe20000000f00 */
[----:B------:R-:W-:Y:S01]  /*0a20*/  UIMAD.WIDE UR20, UR6, 0x2aaaaaab, URZ ;  /* 0x2aaaaaab061478a5 */ /* 0x000fe2000f8e023f */
[----:B------:R-:W-:Y:S01]  /*0a30*/  CS2R R18, SRZ ;  /* 0x0000000000127805 */ /* 0x000fe2000001ff00 */
[----:B------:R-:W-:Y:S01]  /*0a40*/  UIADD3 UR4, UR5, UR4, URZ ;  /* 0x0000000405047290 */ /* 0x000fe2000fffe03f */
[----:B------:R-:W-:Y:S01]  /*0a50*/  IMAD.MOV.U32 R112, RZ, RZ, RZ ;  /* 0x000000ffff707224 */ /* 0x000fe200078e00ff */
[----:B------:R-:W-:Y:S01]  /*0a60*/  MOV R110, RZ ;  /* 0x000000ff006e7202 */ /* 0x000fe20000000f00 */
[----:B------:R-:W-:Y:S01]  /*0a70*/  CS2R R20, SRZ ;  /* 0x0000000000147805 */ /* 0x000fe2000001ff00 */
[----:B------:R-:W-:Y:S01]  /*0a80*/  UIMAD.WIDE UR4, UR4, 0x2aaaaaab, URZ ;  /* 0x2aaaaaab040478a5 */ /* 0x000fe2000f8e023f */
[----:B------:R-:W-:Y:S01]  /*0a90*/  IMAD.MOV.U32 R108, RZ, RZ, RZ ;  /* 0x000000ffff6c7224 */ /* 0x000fe200078e00ff */
[----:B------:R-:W-:Y:S01]  /*0aa0*/  UMOV UR19, UR21 ;  /* 0x0000001500137c82 */ /* 0x000fe20008000000 */
[----:B------:R-:W-:Y:S01]  /*0ab0*/  CS2R R106, SRZ ;  /* 0x00000000006a7805 */ /* 0x000fe2000001ff00 */
[----:B------:R-:W-:Y:S01]  /*0ac0*/  USHF.R.U32.HI UR6, URZ, 0x1f, UR19 ;  /* 0x0000001f3f067899 */ /* 0x000fe20008011613 */
[----:B------:R-:W-:Y:S01]  /*0ad0*/  MOV R104, RZ ;  /* 0x000000ff00687202 */ /* 0x000fe20000000f00 */
[----:B------:R-:W-:Y:S01]  /*0ae0*/  USHF.R.U32.HI UR4, URZ, 0x1f, UR5 ;  /* 0x0000001f3f047899 */ /* 0x000fe20008011605 */
[----:B------:R-:W-:Y:S01]  /*0af0*/  CS2R R102, SRZ ;  /* 0x0000000000667805 */ /* 0x000fe2000001ff00 */
[----:B------:R-:W-:Y:S01]  /*0b00*/  ULEA.HI.SX32 UR6, UR19, UR6, 0x1c ;  /* 0x0000000613067291 */ /* 0x000fe2000f8fe23f */
[----:B------:R-:W-:Y:S01]  /*0b10*/  IMAD.MOV.U32 R23, RZ, RZ, RZ ;  /* 0x000000ffff177224 */ /* 0x000fe200078e00ff */
[----:B------:R-:W-:Y:S01]  /*0b20*/  ULEA.HI.SX32 UR4, UR5, UR4, 0x1c ;  /* 0x0000000405047291 */ /* 0x000fe2000f8fe23f */
[----:B------:R-:W-:Y:S01]  /*0b30*/  MOV R100, RZ ;  /* 0x000000ff00647202 */ /* 0x000fe20000000f00 */
[----:B------:R-:W-:Y:S01]  /*0b40*/  CS2R R98, SRZ ;  /* 0x0000000000627805 */ /* 0x000fe2000001ff00 */
[----:B------:R-:W-:Y:S01]  /*0b50*/  CS2R R24, SRZ ;  /* 0x0000000000187805 */ /* 0x000fe2000001ff00 */
[----:B------:R-:W-:Y:S01]  /*0b60*/  UISETP.LT.AND UP0, UPT, UR6, UR4, UPT ;  /* 0x000000040600728c */ /* 0x000fe2000bf01270 */
[----:B------:R-:W-:Y:S01]  /*0b70*/  IMAD.MOV.U32 R96, RZ, RZ, RZ ;  /* 0x000000ffff607224 */ /* 0x000fe200078e00ff */
[----:B------:R-:W-:Y:S01]  /*0b80*/  CS2R R94, SRZ ;  /* 0x00000000005e7805 */ /* 0x000fe2000001ff00 */
[----:B------:R-:W-:Y:S01]  /*0b90*/  MOV R92, RZ ;  /* 0x000000ff005c7202 */ /* 0x000fe20000000f00 */
[----:B------:R-:W-:Y:S01]  /*0ba0*/  USEL UR6, UR6, UR4, UP0 ;  /* 0x0000000406067287 */ /* 0x000fe20008000000 */
[----:B------:R-:W-:Y:S01]  /*0bb0*/  CS2R R90, SRZ ;  /* 0x00000000005a7805 */ /* 0x000fe2000001ff00 */
[----:B------:R-:W-:Y:S01]  /*0bc0*/  CS2R R26, SRZ ;  /* 0x00000000001a7805 */ /* 0x000fe2000001ff00 */
[----:B------:R-:W-:Y:S01]  /*0bd0*/  IMAD.MOV.U32 R88, RZ, RZ, RZ ;  /* 0x000000ffff587224 */ /* 0x000fe200078e00ff */
[----:B------:R-:W-:Y:S01]  /*0be0*/  UISETP.GE.AND UP0, UPT, UR6, 0x1, UPT ;  /* 0x000000010600788c */ /* 0x000fe2000bf06270 */
[----:B------:R-:W-:Y:S01]  /*0bf0*/  CS2R R86, SRZ ;  /* 0x0000000000567805 */ /* 0x000fe2000001ff00 */
[----:B------:R-:W-:Y:S01]  /*0c00*/  MOV R84, RZ ;  /* 0x000000ff00547202 */ /* 0x000fe20000000f00 */
[----:B------:R-:W-:Y:S01]  /*0c10*/  CS2R R82, SRZ ;  /* 0x0000000000527805 */ /* 0x000fe2000001ff00 */
[----:B------:R-:W-:Y:S01]  /*0c20*/  CS2R R28, SRZ ;  /* 0x00000000001c7805 */ /* 0x000fe2000001ff00 */
[----:B------:R-:W-:Y:S01]  /*0c30*/  IMAD.MOV.U32 R80, RZ, RZ, RZ ;  /* 0x000000ffff507224 */ /* 0x000fe200078e00ff */
[----:B------:R-:W-:Y:S01]  /*0c40*/  PLOP3.LUT P0, PT, PT, PT, UP0, 0x80, 0x0 ;  /* 0x000000000000781c */ /* 0x000fe20003f0f008 */
        /* <DEDUP_REMOVED lines=38> */
[----:B------:R-:W-:Y:S01]  /*0eb0*/  IMAD.MOV.U32 R136, RZ, RZ, RZ ;  /* 0x000000ffff887224 */ /* 0x000fe200078e00ff */
        /* <DEDUP_REMOVED lines=33> */
[----:B------:R-:W-:Y:S02]  /*10d0*/  UIMAD.WIDE.U32 UR20, UR9, UR4, UR20 ;  /* 0x00000004091472a5 */ /* 0x000fe4000f8e0014 */
[----:B------:R-:W-:Y:S02]  /*10e0*/  UIMAD UR15, UR9, UR5, UR15 ;  /* 0x00000005090f72a4 */ /* 0x000fe4000f8e020f */
[----:B------:R-:W-:Y:S02]  /*10f0*/  USEL UR18, UR18, URZ, !UP2 ;  /* 0x0000003f12127287 */ /* 0x000fe4000d000000 */
[----:B------:R-:W-:-:S02]  /*1100*/  ULDC.64 UR4, c[0x0][0x1c0] ;  /* 0x0000700000047ab9 */ /* 0x000fc40000000a00 */
[----:B------:R-:W-:Y:S01]  /*1110*/  USEL UR19, UR14, URZ, !UP2 ;  /* 0x0000003f0e137287 */ /* 0x000fe2000d000000 */
        /* <DEDUP_REMOVED lines=16> */
[----:B------:R-:W-:Y:S01]  /*1220*/  IMAD.U32 R3, RZ, RZ, UR5 ;  /* 0x00000005ff037e24 */ /* 0x000fe2000f8e00ff */
[----:B------:R1:W-:Y:S02]  /*1230*/  STL [R1+0x4c], R159 ;  /* 0x00004c9f01007387 */ /* 0x0003e40000100800 */
[C---:B------:R-:W-:Y:S01]  /*1240*/  IADD3 R42, R157.reuse, 0x40, RZ ;  /* 0x000000409d2a7810 */ /* 0x040fe20007ffe0ff */
[----:B------:R-:W-:Y:S01]  /*1250*/  @P1 IMAD.HI.U32 R2, R4, c[0x0][0x2c8], RZ ;  /* 0x0000b20004021a27 */ /* 0x000fe200078e00ff */
[----:B------:R1:W-:Y:S01]  /*1260*/  STL [R1+0x44], R157 ;  /* 0x0000449d01007387 */ /* 0x0003e20000100800 */
[C---:B------:R-:W-:Y:S02]  /*1270*/  IADD3 R64, R157.reuse, 0x80, RZ ;  /* 0x000000809d407810 */ /* 0x040fe40007ffe0ff */
[----:B------:R-:W-:Y:S01]  /*1280*/  IMAD.MOV.U32 R0, RZ, RZ, R4 ;  /* 0x000000ffff007224 */ /* 0x000fe200078e0004 */
[----:B------:R-:W-:Y:S01]  /*1290*/  @P0 SHF.R.U32.HI R0, RZ, c[0x0][0x2cc], R2 ;  /* 0x0000b300ff000a19 */ /* 0x000fe20000011602 */
[----:B------:R-:W-:Y:S01]  /*12a0*/  IMAD.U32 R2, RZ, RZ, UR20 ;  /* 0x00000014ff027e24 */ /* 0x000fe2000f8e00ff */
[----:B------:R-:W-:-:S02]  /*12b0*/  IADD3 R41, R157, 0xc0, RZ ;  /* 0x000000c09d297810 */ /* 0x000fc40007ffe0ff */
[--C-:B------:R-:W-:Y:S01]  /*12c0*/  SHF.R.S32.HI R6, RZ, 0x1f, R0.reuse ;  /* 0x0000001fff067819 */ /* 0x100fe20000011400 */
[----:B------:R-:W-:Y:S01]  /*12d0*/  IMAD.MOV R5, RZ, RZ, -R0 ;  /* 0x000000ffff057224 */ /* 0x000fe200078e0a00 */
[----:B------:R-:W-:Y:S01]  /*12e0*/  ISETP.GE.AND P4, PT, R157, c[0x0][0x198], PT ;  /* 0x000066009d007a0c */ /* 0x000fe20003f86270 */
[----:B------:R-:W-:Y:S01]  /*12f0*/  IMAD.WIDE.U32 R2, R0, c[0x0][0x1b0], R2 ;  /* 0x00006c0000027a25 */ /* 0x000fe200078e0002 */
[----:B------:R-:W-:Y:S02]  /*1300*/  ISETP.GE.AND P3, PT, R42, c[0x0][0x198], PT ;  /* 0x000066002a007a0c */ /* 0x000fe40003f66270 */
[----:B------:R-:W-:Y:S01]  /*1310*/  ISETP.GE.AND P6, PT, R64, c[0x0][0x198], PT ;  /* 0x0000660040007a0c */ /* 0x000fe20003fc6270 */
[----:B------:R-:W-:Y:S01]  /*1320*/  IMAD R4, R5, c[0x0][0x2c4], R4 ;  /* 0x0000b10005047a24 */ /* 0x000fe200078e0204 */
[----:B------:R-:W-:Y:S01]  /*1330*/  ISETP.GE.AND P5, PT, R41, c[0x0][0x198], PT ;  /* 0x0000660029007a0c */ /* 0x000fe20003fa6270 */
        /* <DEDUP_REMOVED lines=9> */
[----:B------:R-:W-:Y:S02]  /*13d0*/  IMAD.IADD R4, R3, 0x1, R5 ;  /* 0x0000000103047824 */ /* 0x000fe400078e0205 */
[----:B------:R-:W-:Y:S02]  /*13e0*/  IMAD.IADD R3, R149, 0x1, -R0 ;  /* 0x0000000195037824 */ /* 0x000fe400078e0a00 */
[----:B------:R-:W-:Y:S01]  /*13f0*/  IMAD.SHL.U32 R0, R24, 0x40, RZ ;  /* 0x0000004018007824 */ /* 0x000fe200078e00ff */
[----:B------:R-:W-:Y:S02]  /*1400*/  LEA.HI.X R14, R2, c[0x0][0x164], R4, 0x1, P0 ;  /* 0x00005900020e7a11 */ /* 0x000fe400000f0c04 */
[----:B------:R-:W-:Y:S01]  /*1410*/  SHF.R.S32.HI R2, RZ, 0x1f, R3 ;  /* 0x0000001fff027819 */ /* 0x000fe20000011403 */
[----:B------:R1:W3:Y:S01]  /*1420*/  SHFL.IDX PT, R4, R15, RZ, 0x181f ;  /* 0x00181fff0f047589 */ /* 0x0002e200000e0000 */
[----:B------:R-:W-:-:S02]  /*1430*/  LOP3.LUT R0, R0, 0x1c0, RZ, 0xc0, !PT ;  /* 0x000001c000007812 */ /* 0x000fc400078ec0ff */
[----:B------:R-:W-:Y:S01]  /*1440*/  LEA.HI R19, R2, R3, RZ, 0x3 ;  /* 0x0000000302137211 */ /* 0x000fe200078f18ff */
[----:B------:R1:W4:Y:S01]  /*1450*/  SHFL.IDX PT, R5, R14, RZ, 0x181f ;  /* 0x00181fff0e057589 */ /* 0x00032200000e0000 */
[----:B------:R-:W-:Y:S02]  /*1460*/  ISETP.GE.AND P0, PT, R13, UR4, PT ;  /* 0x000000040d007c0c */ /* 0x000fe4000bf06270 */
[----:B------:R-:W-:Y:S02]  /*1470*/  LOP3.LUT R6, R19, 0xfffffff8, RZ, 0xc0, !PT ;  /* 0xfffffff813067812 */ /* 0x000fe400078ec0ff */
[----:B------:R-:W-:Y:S02]  /*1480*/  SHF.R.U32.HI R2, RZ, 0x3, R0 ;  /* 0x00000003ff027819 */ /* 0x000fe40000011600 */
[----:B------:R-:W-:Y:S01]  /*1490*/  LOP3.LUT R0, R0, 0x38, R157, 0xf8, !PT ;  /* 0x0000003800007812 */ /* 0x000fe200078ef89d */
[----:B------:R-:W-:Y:S02]  /*14a0*/  IMAD.IADD R18, R3, 0x1, -R6 ;  /* 0x0000000103127824 */ /* 0x000fe400078e0a06 */
[----:B------:R-:W-:Y:S01]  /*14b0*/  IMAD.MOV.U32 R3, RZ, RZ, 0x10 ;  /* 0x00000010ff037424 */ /* 0x000fe200078e00ff */
[----:B------:R-:W-:Y:S01]  /*14c0*/  LOP3.LUT R2, R0, R2, RZ, 0x3c, !PT ;  /* 0x0000000200027212 */ /* 0x000fe200078e3cff */
[----:B------:R-:W-:Y:S01]  /*14d0*/  IMAD.MOV.U32 R6, RZ, RZ, 0x20 ;  /* 0x00000020ff067424 */ /* 0x000fe200078e00ff */
[----:B--2---:R2:W5:Y:S01]  /*14e0*/  @P2 R2UR UR19, R7 ;  /* 0x00000000071323c2 */ /* 0x00456200000e0000 */
[----:B------:R-:W-:Y:S01]  /*14f0*/  R2P PR, R18, 0x6 ;  /* 0x0000000612007804 */ /* 0x000fe20000000000 */
[----:B-----5:R-:W-:-:S04]  /*1500*/  @!UP0 UMOV UR19, UR14 ;  /* 0x0000000e00138c82 */ /* 0x020fc80008000000 */
[----:B------:R-:W-:Y:S02]  /*1510*/  SEL R3, R3, 0xfffffff0, !P1 ;  /* 0xfffffff003037807 */ /* 0x000fe40004800000 */
[----:B--2---:R-:W-:-:S05]  /*1520*/  LEA.HI R7, R148, R149, RZ, 0x6 ;  /* 0x0000009594077211 */ /* 0x004fca00078f30ff */
[----:B------:R-:W-:-:S05]  /*1530*/  IMAD.SHL.U32 R0, R7, 0x8, RZ ;  /* 0x0000000807007824 */ /* 0x000fca00078e00ff */
[----:B------:R-:W-:Y:S02]  /*1540*/  LOP3.LUT R251, R2, 0xfffffe00, R0, 0xf8, !PT ;  /* 0xfffffe0002fb7812 */ /* 0x000fe400078ef800 */
[----:B------:R-:W-:Y:S01]  /*1550*/  SEL R2, R6, 0xffffffe0, !P2 ;  /* 0xffffffe006027807 */ /* 0x000fe20005000000 */
[----:B------:R-:W-:Y:S05]  /*1560*/  @P0 BRA `(.L_x_3337) ;  /* 0x0000013000000947 */ /* 0x000fea0003800000 */
[----:B-1-34-:R-:W-:Y:S01]  /*1570*/  SHF.R.S32.HI R7, RZ, 0x1f, R42 ;  /* 0x0000001fff077819 */ /* 0x01afe2000001142a */
[----:B------:R-:W-:Y:S01]  /*1580*/  IMAD.WIDE R10, R157, 0x2, R4 ;  /* 0x000000029d0a7825 */ /* 0x000fe200078e0204 */
[----:B------:R-:W-:Y:S02]  /*1590*/  SHF.R.S32.HI R6, RZ, 0x1f, R64 ;  /* 0x0000001fff067819 */ /* 0x000fe40000011440 */
[----:B------:R-:W-:Y:S02]  /*15a0*/  SHF.R.S32.HI R0, RZ, 0x1f, R41 ;  /* 0x0000001fff007819 */ /* 0x000fe40000011429 */
[----:B------:R-:W-:Y:S02]  /*15b0*/  LEA.HI R7, R7, R42, RZ, 0x3 ;  /* 0x0000002a07077211 */ /* 0x000fe400078f18ff */
[----:B------:R-:W-:-:S02]  /*15c0*/  LEA.HI R6, R6, R64, RZ, 0x3 ;  /* 0x0000004006067211 */ /* 0x000fc400078f18ff */
        /* <DEDUP_REMOVED lines=13> */
.L_x_3337:
[----:B-1-34-:R-:W-:Y:S05]  /*16a0*/  BSYNC B0 ;  /* 0x0000000000007941 */ /* 0x01afea0003800000 */
.L_x_3336:
[----:B------:R-:W-:Y:S01]  /*16b0*/  IADD3 R0, R13, 0x20, RZ ;  /* 0x000000200d007810 */ /* 0x000fe20007ffe0ff */
[----:B------:R1:W2:Y:S01]  /*16c0*/  SHFL.IDX PT, R5, R14, 0x1, 0x181f ;  /* 0x00381f000e057f89 */ /* 0x0002a200000e0000 */
[----:B------:R-:W-:Y:S02]  /*16d0*/  BSSY B0, `(.L_x_3338) ;  /* 0x0000017000007945 */ /* 0x000fe40003800000 */
[----:B------:R-:W-:Y:S01]  /*16e0*/  ISETP.GE.AND P0, PT, R0, UR4, PT ;  /* 0x0000000400007c0c */ /* 0x000fe2000bf06270 */
        /* <DEDUP_REMOVED lines=21> */
.L_x_3339:
[----:B------:R-:W-:Y:S05]  /*1840*/  BSYNC B0 ;  /* 0x0000000000007941 */ /* 0x000fea0003800000 */
.L_x_3338:
[----:B--2---:R-:W-:Y:S01]  /*1850*/  IADD3 R0, R13, 0x40, RZ ;  /* 0x000000400d007810 */ /* 0x004fe20007ffe0ff */
[----:B------:R2:W4:Y:S01]  /*1860*/  SHFL.IDX PT, R5, R14, 0x2, 0x181f ;  /* 0x00581f000e057f89 */ /* 0x00052200000e0000 */
[----:B------:R-:W-:Y:S02]  /*1870*/  BSSY B0, `(.L_x_3340) ;  /* 0x0000017000007945 */ /* 0x000fe40003800000 */
[----:B------:R-:W-:Y:S01]  /*1880*/  ISETP.GE.AND P0, PT, R0, UR4, PT ;  /* 0x0000000400007c0c */ /* 0x000fe2000bf06270 */
        /* <DEDUP_REMOVED lines=21> */
.L_x_3341:
[----:B------:R-:W-:Y:S05]  /*19e0*/  BSYNC B0 ;  /* 0x0000000000007941 */ /* 0x000fea0003800000 */
.L_x_3340:
[----:B------:R-:W-:Y:S01]  /*19f0*/  IMAD.MOV.U32 R160, RZ, RZ, c[0x0][0x2b8] ;  /* 0x0000ae00ffa07624 */ /* 0x000fe200078e00ff */
[----:B------:R-:W-:Y:S01]  /*1a00*/  UMOV UR15, 0x60 ;  /* 0x00000060000f7882 */ /* 0x000fe20000000000 */
[----:B---3--:R-:W-:Y:S01]  /*1a10*/  SHFL.IDX PT, R4, R15, 0x3, 0x181f ;  /* 0x00781f000f047f89 */ /* 0x008fe200000e0000 */
[----:B------:R-:W-:Y:S01]  /*1a20*/  UIMAD UR15, UR6, UR15, -0x60 ;  /* 0xffffffa0060f74a4 */ /* 0x000fe2000f8e020f */
[----:B------:R-:W-:Y:S01]  /*1a30*/  IADD3 R6, R13, 0x60, RZ ;  /* 0x000000600d067810 */ /* 0x000fe20007ffe0ff */
[----:B------:R-:W-:Y:S01]  /*1a40*/  IMAD.SHL.U32 R251, R251, 0x2, RZ ;  /* 0x00000002fbfb7824 */ /* 0x000fe200078e00ff */
[----:B------:R-:W-:Y:S01]  /*1a50*/  ISETP.NE.AND P2, PT, R160, 0x1, PT ;  /* 0x00000001a000780c */ /* 0x000fe20003f45270 */
[----:B----4-:R-:W3:Y:S01]  /*1a60*/  SHFL.IDX PT, R5, R14, 0x3, 0x181f ;  /* 0x00781f000e057f89 */ /* 0x010ee200000e0000 */
[----:B------:R-:W-:Y:S01]  /*1a70*/  ISETP.GE.AND P0, PT, R6, UR4, PT ;  /* 0x0000000406007c0c */ /* 0x000fe2000bf06270 */
[----:B------:R-:W-:Y:S01]  /*1a80*/  USHF.R.S32.HI UR18, URZ, 0x1f, UR19 ;  /* 0x0000001f3f127899 */ /* 0x000fe20008011413 */
[----:B------:R-:W-:Y:S01]  /*1a90*/  IADD3 R0, R159, UR15, RZ ;  /* 0x0000000f9f007c10 */ /* 0x000fe2000fffe0ff */
[----:B------:R-:W-:Y:S01]  /*1aa0*/  ULDC.64 UR4, c[0x0][0x2b0] ;  /* 0x0000ac0000047ab9 */ /* 0x000fe20000000a00 */
[----:B------:R-:W-:Y:S01]  /*1ab0*/  SHF.R.S32.HI R12, RZ, 0x1f, R41 ;  /* 0x0000001fff0c7819 */ /* 0x000fe20000011429 */
[----:B------:R-:W-:Y:S01]  /*1ac0*/  UIMAD UR18, UR18, UR4, URZ ;  /* 0x00000004121272a4 */ /* 0x000fe2000f8e023f */
[C---:B------:R-:W-:Y:S01]  /*1ad0*/  IADD3 R11, R0.reuse, UR12, RZ ;  /* 0x0000000c000b7c10 */ /* 0x040fe2000fffe0ff */
[----:B------:R-:W-:Y:S01]  /*1ae0*/  UIMAD.WIDE.U32 UR20, UR19, UR4, URZ ;  /* 0x00000004131472a5 */ /* 0x000fe2000f8e003f */
[----:B------:R-:W-:Y:S01]  /*1af0*/  ISETP.GE.AND P1, PT, R0, UR7, PT ;  /* 0x0000000700007c0c */ /* 0x000fe2000bf26270 */
[----:B------:R-:W-:Y:S01]  /*1b00*/  UIMAD UR18, UR19, UR5, UR18 ;  /* 0x00000005131272a4 */ /* 0x000fe2000f8e0212 */
[----:B------:R-:W-:Y:S01]  /*1b10*/  SHF.R.S32.HI R0, RZ, 0x1f, R42 ;  /* 0x0000001fff007819 */ /* 0x000fe2000001142a */
[----:B------:R-:W-:Y:S01]  /*1b20*/  @P2 IMAD.HI.U32 R6, R11, c[0x0][0x2bc], RZ ;  /* 0x0000af000b062a27 */ /* 0x000fe200078e00ff */
[----:B------:R-:W-:Y:S01]  /*1b30*/  LEA.HI R12, R12, R41, RZ, 0x3 ;  /* 0x000000290c0c7211 */ /* 0x000fe200078f18ff */
[----:B------:R-:W-:Y:S01]  /*1b40*/  UIADD3 UR18, UR21, UR18, URZ ;  /* 0x0000001215127290 */ /* 0x000fe2000fffe03f */
[----:B------:R-:W-:Y:S01]  /*1b50*/  LEA.HI R0, R0, R42, RZ, 0x3 ;  /* 0x0000002a00007211 */ /* 0x000fe200078f18ff */
[----:B------:R-:W-:Y:S01]  /*1b60*/  IMAD.MOV.U32 R10, RZ, RZ, R11 ;  /* 0x000000ffff0a7224 */ /* 0x000fe200078e000b */
[----:B------:R-:W-:Y:S01]  /*1b70*/  @P2 SHF.R.U32.HI R10, RZ, c[0x0][0x2c0], R6 ;  /* 0x0000b000ff0a2a19 */ /* 0x000fe20000011606 */
[----:B------:R-:W-:Y:S01]  /*1b80*/  IMAD.MOV.U32 R20, RZ, RZ, RZ ;  /* 0x000000ffff147224 */ /* 0x000fe200078e00ff */
[----:B------:R-:W-:Y:S01]  /*1b90*/  SHF.R.S32.HI R6, RZ, 0x1f, R64 ;  /* 0x0000001fff067819 */ /* 0x000fe20000011440 */
[----:B------:R-:W-:Y:S01]  /*1ba0*/  ULDC.64 UR4, c[0x0][0x1e8] ;  /* 0x00007a0000047ab9 */ /* 0x000fe20000000a00 */
[----:B------:R-:W-:-:S02]  /*1bb0*/  LOP3.LUT R155, R0, 0xfffffff8, RZ, 0xc0, !PT ;  /* 0xfffffff8009b7812 */ /* 0x000fc400078ec0ff */
[----:B------:R-:W-:Y:S01]  /*1bc0*/  LEA.HI R6, R6, R64, RZ, 0x3 ;  /* 0x0000004006067211 */ /* 0x000fe200078f18ff */
[--C-:B---3--:R-:W-:Y:S01]  /*1bd0*/  @!P0 IMAD.WIDE R8, R157, 0x2, R4.reuse ;  /* 0x000000029d088825 */ /* 0x108fe200078e0204 */
[----:B------:R-:W-:Y:S02]  /*1be0*/  LOP3.LUT R151, R12, 0xfffffff8, RZ, 0xc0, !PT ;  /* 0xfffffff80c977812 */ /* 0x000fe400078ec0ff */
[----:B------:R-:W-:Y:S01]  /*1bf0*/  ISETP.GT.OR P1, PT, R159, 0x5f, P1 ;  /* 0x0000005f9f00780c */ /* 0x000fe20000f24670 */
[----:B------:R-:W-:Y:S01]  /*1c00*/  UIMAD UR19, UR8, UR4, URZ ;  /* 0x00000004081372a4 */ /* 0x000fe2000f8e023f */
[----:B------:R-:W-:Y:S01]  /*1c10*/  LOP3.LUT R153, R6, 0xfffffff8, RZ, 0xc0, !PT ;  /* 0xfffffff806997812 */ /* 0x000fe200078ec0ff */
[----:B------:R-:W-:Y:S01]  /*1c20*/  @!P0 IMAD.WIDE R6, R155, 0x2, R4 ;  /* 0x000000029b068825 */ /* 0x000fe200078e0204 */
[----:B------:R-:W-:Y:S01]  /*1c30*/  @!PT LDS RZ, [RZ] ;  /* 0x00000000fffff984 */ /* 0x000fe20000000800 */
[----:B------:R3:W-:Y:S04]  /*1c40*/  @!P0 LDGSTS.E.BYPASS.LTC128B.128 [R251+0x1b100], [R8.64], !P4 ;  /* 0x1b10000008fb8fae */ /* 0x0007e8000e101d50 */
[----:B------:R4:W-:Y:S01]  /*1c50*/  @!P0 LDGSTS.E.BYPASS.LTC128B.128 [R251+0x1f100], [R6.64], !P3 ;  /* 0x1f10000006fb8fae */ /* 0x0009e2000d901d50 */
[----:B------:R-:W-:-:S03]  /*1c60*/  UIMAD.WIDE.U32 UR22, UR9, UR4, URZ ;  /* 0x00000004091672a5 */ /* 0x000fc6000f8e003f */
[----:B------:R-:W-:Y:S01]  /*1c70*/  STL [R1+0x64], R155 ;  /* 0x0000649b01007387 */ /* 0x000fe20000100800 */
[C---:B------:R-:W-:Y:S01]  /*1c80*/  @!P1 IADD3 R0, P2, R10.reuse, UR20, RZ ;  /* 0x000000140a009c10 */ /* 0x040fe2000ff5e0ff */
[----:B------:R-:W-:Y:S02]  /*1c90*/  UIMAD UR19, UR9, UR5, UR19 ;  /* 0x00000005091372a4 */ /* 0x000fe4000f8e0213 */
[----:B------:R-:W-:Y:S01]  /*1ca0*/  STL [R1+0x60], R153 ;  /* 0x0000609901007387 */ /* 0x000fe20000100800 */
[----:B------:R-:W-:Y:S01]  /*1cb0*/  ULDC.64 UR4, c[0x0][0x210] ;  /* 0x0000840000047ab9 */ /* 0x000fe20000000a00 */
[----:B---3--:R-:W-:Y:S01]  /*1cc0*/  @!P0 IMAD.WIDE R8, R153, 0x2, R4 ;  /* 0x0000000299088825 */ /* 0x008fe200078e0204 */
[----:B----4-:R-:W-:-:S03]  /*1cd0*/  @!P1 LEA.HI.X.SX32 R7, R10, UR18, 0x1, P2 ;  /* 0x000000120a079c11 */ /* 0x010fc600090f0eff */
[----:B------:R-:W-:Y:S01]  /*1ce0*/  @!P0 IMAD.WIDE R4, R151, 0x2, R4 ;  /* 0x0000000297048825 */ /* 0x000fe200078e0204 */
[----:B------:R3:W-:Y:S01]  /*1cf0*/  @!P0 LDGSTS.E.BYPASS.LTC128B.128 [R251+0x23100], [R8.64], !P6 ;  /* 0x2310000008fb8fae */ /* 0x0007e2000f101d50 */
[----:B------:R-:W-:-:S03]  /*1d00*/  @!P1 LEA R6, P2, R0, c[0x0][0x2a0], 0x2 ;  /* 0x0000a80000069a11 */ /* 0x000fc600078410ff */
[----:B------:R4:W-:Y:S01]  /*1d10*/  @!P0 LDGSTS.E.BYPASS.LTC128B.128 [R251+0x27100], [R4.64], !P5 ;  /* 0x2710000004fb8fae */ /* 0x0009e2000e901d50 */
[----:B------:R-:W-:-:S03]  /*1d20*/  @!P1 LEA.HI.X R7, R0, c[0x0][0x2a4], R7, 0x2, P2 ;  /* 0x0000a90000079a11 */ /* 0x000fc600010f1407 */
[----:B------:R-:W0:Y:S04]  /*1d30*/  LDGDEPBAR ;  /* 0x00000000000079af */ /* 0x000e280000000000 */
[----:B------:R-:W-:Y:S01]  /*1d40*/  BAR.SYNC.DEFER_BLOCKING 0x0 ;  /* 0x0000000000007b1d */ /* 0x000fe20000010000 */
[----:B------:R-:W-:-:S05]  /*1d50*/  UIADD3 UR19, UR23, UR19, URZ ;  /* 0x0000001317137290 */ /* 0x000fca000fffe03f */
[----:B------:R-:W-:Y:S04]  /*1d60*/  STL [R1+0x48], R151 ;  /* 0x0000489701007387 */ /* 0x000fe80000100800 */
[----:B--2---:R5:W2:Y:S01]  /*1d70*/  @!P1 LDG.E R20, [R6.64] ;  /* 0x0000001006149981 */ /* 0x004aa2000c1e1900 */
[----:B------:R-:W-:Y:S01]  /*1d80*/  IMAD.MOV R0, RZ, RZ, -R10 ;  /* 0x000000ffff007224 */ /* 0x000fe200078e0a0a */
[----:B------:R-:W-:Y:S01]  /*1d90*/  SHF.R.S32.HI R10, RZ, 0x4, R16 ;  /* 0x00000004ff0a7819 */ /* 0x000fe20000011410 */
[----:B---3--:R-:W-:Y:S01]  /*1da0*/  IMAD.SHL.U32 R9, R24, 0x8, RZ ;  /* 0x0000000818097824 */ /* 0x008fe200078e00ff */
[----:B------:R-:W-:Y:S01]  /*1db0*/  UIMAD UR8, UR8, UR4, URZ ;  /* 0x00000004080872a4 */ /* 0x000fe2000f8e023f */
[----:B------:R-:W-:Y:S01]  /*1dc0*/  IMAD R21, R0, c[0x0][0x2b8], R11 ;  /* 0x0000ae0000157a24 */ /* 0x000fe200078e020b */
[----:B------:R-:W-:Y:S01]  /*1dd0*/  LEA.HI R8, R16, R10, RZ, 0x1 ;  /* 0x0000000a10087211 */ /* 0x000fe200078f08ff */
[----:B------:R-:W-:Y:S01]  /*1de0*/  IMAD.SHL.U32 R0, R40, 0x40, RZ ;  /* 0x0000004028007824 */ /* 0x000fe200078e00ff */
[----:B------:R-:W-:Y:S01]  /*1df0*/  UIMAD.WIDE.U32 UR24, UR9, UR4, URZ ;  /* 0x00000004091872a5 */ /* 0x000fe2000f8e003f */
[----:B----4-:R-:W-:Y:S01]  /*1e00*/  IMAD.WIDE.U32 R4, R21, c[0x0][0x1e0], RZ ;  /* 0x0000780015047a25 */ /* 0x010fe200078e00ff */
[----:B------:R-:W-:Y:S01]  /*1e10*/  LOP3.LUT R8, R8, 0xfffffffe, RZ, 0xc0, !PT ;  /* 0xfffffffe08087812 */ /* 0x000fe200078ec0ff */
[----:B------:R-:W-:Y:S01]  /*1e20*/  UIMAD UR8, UR9, UR5, UR8 ;  /* 0x00000005090872a4 */ /* 0x000fe2000f8e0208 */
[----:B------:R-:W-:Y:S01]  /*1e30*/  LOP3.LUT R0, R0, 0x1c0, RZ, 0xc0, !PT ;  /* 0x000001c000007812 */ /* 0x000fe200078ec0ff */
[----:B------:R-:W-:Y:S01]  /*1e40*/  UIADD3 UR4, UR6, -0x1, URZ ;  /* 0xffffffff06047890 */ /* 0x000fe2000fffe03f */
[----:B------:R-:W-:Y:S01]  /*1e50*/  LOP3.LUT P1, RZ, R40, 0x2, RZ, 0xc0, !PT ;  /* 0x0000000228ff7812 */ /* 0x000fe2000782c0ff */
[----:B------:R-:W-:Y:S01]  /*1e60*/  IMAD.IADD R17, R10, 0x1, -R8 ;  /* 0x000000010a117824 */ /* 0x000fe200078e0a08 */
[----:B------:R-:W-:Y:S01]  /*1e70*/  LOP3.LUT R9, R0, 0x8, R9, 0xf8, !PT ;  /* 0x0000000800097812 */ /* 0x000fe200078ef809 */
[----:B------:R-:W-:Y:S01]  /*1e80*/  UIADD3 UR8, UR25, UR8, URZ ;  /* 0x0000000819087290 */ /* 0x000fe2000fffe03f */
[----:B------:R-:W-:Y:S01]  /*1e90*/  SHF.R.U32.HI R0, RZ, 0x3, R0 ;  /* 0x00000003ff007819 */ /* 0x000fe20000011600 */
[----:B------:R-:W-:Y:S01]  /*1ea0*/  UIMAD UR4, UR4, -0x60, UR7 ;  /* 0xffffffa0040478a4 */ /* 0x000fe2000f8e0207 */
[----:B------:R-:W-:Y:S01]  /*1eb0*/  STL [R1+0x2c], R21 ;  /* 0x00002c1501007387 */ /* 0x000fe20000100800 */
[----:B------:R-:W-:Y:S01]  /*1ec0*/  ISETP.GE.AND P2, PT, R157, c[0x0][0x1d4], PT ;  /* 0x000075009d007a0c */ /* 0x000fe20003f46270 */
[----:B------:R-:W-:Y:S01]  /*1ed0*/  UISETP.GE.AND UP0, UPT, UR6, 0x2, UPT ;  /* 0x000000020600788c */ /* 0x000fe2000bf06270 */
[----:B------:R-:W-:-:S02]  /*1ee0*/  LOP3.LUT R11, R9, R0, RZ, 0x3c, !PT ;  /* 0x00000000090b7212 */ /* 0x000fc400078e3cff */
[----:B-----5:R-:W-:Y:S02]  /*1ef0*/  SHF.R.S32.HI R6, RZ, 0x1f, R21 ;  /* 0x0000001fff067819 */ /* 0x020fe40000011415 */
[----:B------:R-:W-:Y:S02]  /*1f00*/  IADD3 R24, -R24, UR4, RZ ;  /* 0x0000000418187c10 */ /* 0x000fe4000fffe1ff */
[----:B------:R-:W-:Y:S01]  /*1f10*/  ISETP.GE.AND P5, PT, R42, c[0x0][0x1d4], PT ;  /* 0x000075002a007a0c */ /* 0x000fe20003fa6270 */
[----:B------:R-:W-:Y:S01]  /*1f20*/  IMAD R7, R6, c[0x0][0x1e0], RZ ;  /* 0x0000780006077a24 */ /* 0x000fe200078e02ff */
[----:B------:R-:W-:Y:S01]  /*1f30*/  ISETP.GE.AND P4, PT, R64, c[0x0][0x1d4], PT ;  /* 0x0000750040007a0c */ /* 0x000fe20003f86270 */
[----:B------:R-:W-:Y:S01]  /*1f40*/  IMAD R0, R6, c[0x0][0x208], RZ ;  /* 0x0000820006007a24 */ /* 0x000fe200078e02ff */
[----:B------:R-:W-:Y:S01]  /*1f50*/  ISETP.GE.AND P6, PT, R41, c[0x0][0x1d4], PT ;  /* 0x0000750029007a0c */ /* 0x000fe20003fc6270 */
[C---:B------:R-:W-:Y:S01]  /*1f60*/  IMAD R7, R21.reuse, c[0x0][0x1e4], R7 ;  /* 0x0000790015077a24 */ /* 0x040fe200078e0207 */
[----:B------:R-:W-:Y:S01]  /*1f70*/  LEA.HI R147, R148, R149, RZ, 0x5 ;  /* 0x0000009594937211 */ /* 0x000fe200078f28ff */
[----:B------:R-:W-:Y:S01]  /*1f80*/  IMAD R0, R21, c[0x0][0x20c], R0 ;  /* 0x0000830015007a24 */ /* 0x000fe200078e0200 */
[----:B------:R-:W-:Y:S01]  /*1f90*/  SHF.R.S32.HI R158, RZ, 0x1f, R157 ;  /* 0x0000001fff9e7819 */ /* 0x000fe2000001149d */
[----:B------:R-:W-:Y:S01]  /*1fa0*/  IMAD.IADD R5, R5, 0x1, R7 ;  /* 0x0000000105057824 */ /* 0x000fe200078e0207 */
[----:B------:R-:W-:-:S02]  /*1fb0*/  SHF.R.S32.HI R146, RZ, 0x5, R147 ;  /* 0x00000005ff927819 */ /* 0x000fc40000011493 */
[----:B------:R-:W-:Y:S02]  /*1fc0*/  SHF.R.S32.HI R156, RZ, 0x1f, R155 ;  /* 0x0000001fff9c7819 */ /* 0x000fe4000001149b */
[----:B------:R-:W-:Y:S02]  /*1fd0*/  SHF.R.S32.HI R154, RZ, 0x1f, R153 ;  /* 0x0000001fff9a7819 */ /* 0x000fe40000011499 */
[----:B------:R-:W-:Y:S02]  /*1fe0*/  SHF.R.S32.HI R152, RZ, 0x1f, R151 ;  /* 0x0000001fff987819 */ /* 0x000fe40000011497 */
[----:B------:R-:W-:Y:S02]  /*1ff0*/  SEL R150, RZ, 0x10, P6 ;  /* 0x00000010ff967807 */ /* 0x000fe40003000000 */
[----:B------:R-:W-:Y:S02]  /*2000*/  IADD3 R252, R251, 0x100, RZ ;  /* 0x00000100fbfc7810 */ /* 0x000fe40007ffe0ff */
[----:B--2---:R-:W-:Y:S01]  /*2010*/  SHF.R.S32.HI R9, RZ, 0x1f, R20 ;  /* 0x0000001fff097819 */ /* 0x004fe20000011414 */
[----:B------:R-:W-:Y:S01]  /*2020*/  IMAD.WIDE.U32 R6, R20, c[0x0][0x1f0], R4 ;  /* 0x00007c0014067a25 */ /* 0x000fe200078e0004 */
[----:B------:R-:W-:Y:S03]  /*2030*/  STL [R1+0x28], R20 ;  /* 0x0000281401007387 */ /* 0x000fe60000100800 */
[----:B------:R-:W-:Y:S01]  /*2040*/  IMAD R8, R9, c[0x0][0x1f0], RZ ;  /* 0x00007c0009087a24 */ /* 0x000fe200078e02ff */
[----:B------:R-:W-:Y:S01]  /*2050*/  IADD3 R6, P0, R6, UR22, RZ ;  /* 0x0000001606067c10 */ /* 0x000fe2000ff1e0ff */
[----:B------:R-:W-:Y:S01]  /*2060*/  IMAD.WIDE.U32 R4, R21, c[0x0][0x208], RZ ;  /* 0x0000820015047a25 */ /* 0x000fe200078e00ff */
[----:B------:R-:W-:Y:S03]  /*2070*/  STL [R1+0x74], R158 ;  /* 0x0000749e01007387 */ /* 0x000fe60000100800 */
[----:B------:R-:W-:Y:S01]  /*2080*/  IMAD R8, R20, c[0x0][0x1f4], R8 ;  /* 0x00007d0014087a24 */ /* 0x000fe200078e0208 */
[----:B------:R-:W-:Y:S01]  /*2090*/  STL [R1+0x6c], R156 ;  /* 0x00006c9c01007387 */ /* 0x000fe20000100800 */
[----:B------:R-:W-:-:S02]  /*20a0*/  IMAD.IADD R5, R5, 0x1, R0 ;  /* 0x0000000105057824 */ /* 0x000fc400078e0200 */
[----:B------:R-:W-:Y:S01]  /*20b0*/  IMAD R0, R17, 0x200, R11 ;  /* 0x0000020011007824 */ /* 0x000fe200078e020b */
[----:B------:R-:W-:Y:S01]  /*20c0*/  IADD3.X R7, R7, UR19, R8, P0, !PT ;  /* 0x0000001307077c10 */ /* 0x000fe200087fe408 */
[----:B------:R-:W-:Y:S01]  /*20d0*/  STL [R1+0x70], R154 ;  /* 0x0000709a01007387 */ /* 0x000fe20000100800 */
[----:B------:R-:W-:Y:S01]  /*20e0*/  LEA R10, P0, R6, c[0x0][0x1c8], 0x1 ;  /* 0x00007200060a7a11 */ /* 0x000fe200078008ff */
[----:B------:R-:W-:Y:S02]  /*20f0*/  IMAD.SHL.U32 R216, R0, 0x2, RZ ;  /* 0x0000000200d87824 */ /* 0x000fe400078e00ff */
[----:B------:R-:W-:Y:S01]  /*2100*/  IMAD R0, R9, c[0x0][0x218], RZ ;  /* 0x0000860009007a24 */ /* 0x000fe200078e02ff */
[----:B-1----:R-:W-:Y:S01]  /*2110*/  LEA.HI.X R14, R6, c[0x0][0x1cc], R7, 0x1, P0 ;  /* 0x00007300060e7a11 */ /* 0x002fe200000f0c07 */
[----:B------:R-:W-:Y:S01]  /*2120*/  IMAD.WIDE.U32 R6, R20, c[0x0][0x218], R4 ;  /* 0x0000860014067a25 */ /* 0x000fe200078e0004 */
[C---:B------:R-:W-:Y:S01]  /*2130*/  IADD3 R9, R216.reuse, 0xc100, RZ ;  /* 0x0000c100d8097810 */ /* 0x040fe20007ffe0ff */
[----:B------:R-:W-:Y:S01]  /*2140*/  SHFL.IDX PT, R4, R10, RZ, 0x181f ;  /* 0x00181fff0a047589 */ /* 0x000fe200000e0000 */
[----:B------:R-:W-:Y:S01]  /*2150*/  IADD3 R227, R216, 0xc120, RZ ;  /* 0x0000c120d8e37810 */ /* 0x000fe20007ffe0ff */
[----:B------:R-:W-:Y:S01]  /*2160*/  IMAD R8, R20, c[0x0][0x21c], R0 ;  /* 0x0000870014087a24 */ /* 0x000fe200078e0200 */
[----:B------:R-:W-:Y:S01]  /*2170*/  IADD3 R0, P0, R6, UR24, RZ ;  /* 0x0000001806007c10 */ /* 0x000fe2000ff1e0ff */
[----:B------:R-:W1:Y:S01]  /*2180*/  SHFL.IDX PT, R5, R14, RZ, 0x181f ;  /* 0x00181fff0e057589 */ /* 0x000e6200000e0000 */
[----:B------:R-:W-:Y:S01]  /*2190*/  @P1 IADD3 R227, R9, -0x20, RZ ;  /* 0xffffffe009e31810 */ /* 0x000fe20007ffe0ff */
[----:B------:R-:W-:Y:S01]  /*21a0*/  IMAD.U32 R9, RZ, RZ, UR9 ;  /* 0x00000009ff097e24 */ /* 0x000fe2000f8e00ff */
[----:B------:R-:W-:Y:S01]  /*21b0*/  IADD3.X R8, R7, UR8, R8, P0, !PT ;  /* 0x0000000807087c10 */ /* 0x000fe200087fe408 */
[----:B------:R-:W-:Y:S01]  /*21c0*/  IMAD R7, R21, c[0x0][0x1e0], RZ ;  /* 0x0000780015077a24 */ /* 0x000fe200078e02ff */
[----:B------:R-:W-:Y:S01]  /*21d0*/  LEA R6, P0, R0, c[0x0][0x1f8], 0x1 ;  /* 0x00007e0000067a11 */ /* 0x000fe200078008ff */
[----:B------:R-:W-:Y:S01]  /*21e0*/  STL [R1+0x50], R152 ;  /* 0x0000509801007387 */ /* 0x000fe20000100800 */
[----:B------:R-:W-:Y:S01]  /*21f0*/  IADD3 R250, R227, 0x800, RZ ;  /* 0x00000800e3fa7810 */ /* 0x000fe20007ffe0ff */
[----:B------:R-:W-:Y:S01]  /*2200*/  IMAD R7, R20, c[0x0][0x1f0], R7 ;  /* 0x00007c0014077a24 */ /* 0x000fe200078e0207 */
[----:B------:R-:W-:Y:S01]  /*2210*/  LEA.HI.X R0, R0, c[0x0][0x1fc], R8, 0x1, P0 ;  /* 0x00007f0000007a11 */ /* 0x000fe200000f0c08 */
[----:B------:R-:W2:Y:S01]  /*2220*/  SHFL.IDX PT, R15, R6, RZ, 0x181f ;  /* 0x00181fff060f7589 */ /* 0x000ea200000e0000 */
[----:B------:R-:W-:Y:S01]  /*2230*/  ISETP.GE.AND P0, PT, R24, 0x1, PT ;  /* 0x000000011800780c */ /* 0x000fe20003f06270 */
[----:B------:R-:W-:Y:S01]  /*2240*/  IMAD R16, R9, c[0x0][0x1e8], R7 ;  /* 0x00007a0009107a24 */ /* 0x000fe200078e0207 */
[C---:B------:R-:W-:Y:S01]  /*2250*/  IADD3 R249, R227.reuse, 0x1000, RZ ;  /* 0x00001000e3f97810 */ /* 0x040fe20007ffe0ff */
[----:B------:R-:W3:Y:S01]  /*2260*/  SHFL.IDX PT, R32, R0, RZ, 0x181f ;  /* 0x00181fff00207589 */ /* 0x000ee200000e0000 */
[----:B------:R-:W-:-:S02]  /*2270*/  IADD3 R248, R227, 0x1800, RZ ;  /* 0x00001800e3f87810 */ /* 0x000fc40007ffe0ff */
[C---:B------:R-:W-:Y:S01]  /*2280*/  IADD3 R247, R227.reuse, 0x2000, RZ ;  /* 0x00002000e3f77810 */ /* 0x040fe20007ffe0ff */
[----:B------:R-:W4:Y:S01]  /*2290*/  SHFL.IDX PT, R20, R6, 0x1, 0x181f ;  /* 0x00381f0006147f89 */ /* 0x000f2200000e0000 */
[C---:B------:R-:W-:Y:S02]  /*22a0*/  IADD3 R246, R227.reuse, 0x2800, RZ ;  /* 0x00002800e3f67810 */ /* 0x040fe40007ffe0ff */
[C---:B------:R-:W-:Y:S01]  /*22b0*/  IADD3 R245, R227.reuse, 0x3000, RZ ;  /* 0x00003000e3f57810 */ /* 0x040fe20007ffe0ff */
[----:B------:R-:W5:Y:S01]  /*22c0*/  SHFL.IDX PT, R33, R0, 0x1, 0x181f ;  /* 0x00381f0000217f89 */ /* 0x000f6200000e0000 */
[----:B------:R-:W-:Y:S01]  /*22d0*/  IADD3 R244, R227, 0x3800, RZ ;  /* 0x00003800e3f47810 */ /* 0x000fe20007ffe0ff */
[----:B-1----:R-:W-:Y:S01]  /*22e0*/  @P0 IMAD.WIDE R12, R157, 0x2, R4 ;  /* 0x000000029d0c0825 */ /* 0x002fe200078e0204 */
[C---:B------:R-:W-:Y:S01]  /*22f0*/  IADD3 R243, R227.reuse, 0x4000, RZ ;  /* 0x00004000e3f37810 */ /* 0x040fe20007ffe0ff */
[----:B------:R1:W2:Y:S01]  /*2300*/  SHFL.IDX PT, R21, R6, 0x2, 0x181f ;  /* 0x00581f0006157f89 */ /* 0x0002a200000e0000 */
[----:B------:R-:W-:-:S02]  /*2310*/  IADD3 R242, R227, 0x4800, RZ ;  /* 0x00004800e3f27810 */ /* 0x000fc40007ffe0ff */
[C---:B------:R-:W-:Y:S01]  /*2320*/  IADD3 R241, R227.reuse, 0x5000, RZ ;  /* 0x00005000e3f17810 */ /* 0x040fe20007ffe0ff */
[----:B------:R2:W-:Y:S01]  /*2330*/  SHFL.IDX PT, R8, R10, 0x1, 0x181f ;  /* 0x00381f000a087f89 */ /* 0x0005e200000e0000 */
[C---:B------:R-:W-:Y:S02]  /*2340*/  IADD3 R240, R227.reuse, 0x5800, RZ ;  /* 0x00005800e3f07810 */ /* 0x040fe40007ffe0ff */
[C---:B------:R-:W-:Y:S01]  /*2350*/  IADD3 R239, R227.reuse, 0x6000, RZ ;  /* 0x00006000e3ef7810 */ /* 0x040fe20007ffe0ff */
[----:B------:R-:W3:Y:S01]  /*2360*/  SHFL.IDX PT, R9, R14, 0x1, 0x181f ;  /* 0x00381f000e097f89 */ /* 0x000ee200000e0000 */
[C---:B------:R-:W-:Y:S02]  /*2370*/  IADD3 R238, R227.reuse, 0x6800, RZ ;  /* 0x00006800e3ee7810 */ /* 0x040fe40007ffe0ff */
[C---:B------:R-:W-:Y:S01]  /*2380*/  IADD3 R237, R227.reuse, 0x7000, RZ ;  /* 0x00007000e3ed7810 */ /* 0x040fe20007ffe0ff */
[----:B------:R3:W4:Y:S01]  /*2390*/  SHFL.IDX PT, R25, R0, 0x2, 0x181f ;  /* 0x00581f0000197f89 */ /* 0x00072200000e0000 */
[----:B------:R-:W-:-:S02]  /*23a0*/  IADD3 R236, R227, 0x7800, RZ ;  /* 0x00007800e3ec7810 */ /* 0x000fc40007ffe0ff */
[C---:B------:R-:W-:Y:S01]  /*23b0*/  IADD3 R235, R227.reuse, 0x8000, RZ ;  /* 0x00008000e3eb7810 */ /* 0x040fe20007ffe0ff */
[----:B------:R4:W-:Y:S01]  /*23c0*/  @P0 LDGSTS.E.BYPASS.LTC128B.128 [R251+0xc100], [R12.64], !P2 ;  /* 0x0c1000000cfb0fae */ /* 0x0009e2000d101d50 */
[C---:B------:R-:W-:Y:S02]  /*23d0*/  IADD3 R234, R227.reuse, 0x8800, RZ ;  /* 0x00008800e3ea7810 */ /* 0x040fe40007ffe0ff */
[C---:B------:R-:W-:Y:S02]  /*23e0*/  IADD3 R233, R227.reuse, 0x9000, RZ ;  /* 0x00009000e3e97810 */ /* 0x040fe40007ffe0ff */
[----:B------:R-:W-:Y:S01]  /*23f0*/  IADD3 R232, R227, 0x9800, RZ ;  /* 0x00009800e3e87810 */ /* 0x000fe20007ffe0ff */
[--C-:B-1----:R-:W-:Y:S01]  /*2400*/  @P0 IMAD.WIDE R6, R153, 0x2, R4.reuse ;  /* 0x0000000299060825 */ /* 0x102fe200078e0204 */
[C---:B------:R-:W-:Y:S02]  /*2410*/  IADD3 R231, R227.reuse, 0xa000, RZ ;  /* 0x0000a000e3e77810 */ /* 0x040fe40007ffe0ff */
[----:B------:R-:W-:Y:S01]  /*2420*/  IADD3 R230, R227, 0xa800, RZ ;  /* 0x0000a800e3e67810 */ /* 0x000fe20007ffe0ff */
[----:B--2---:R-:W-:Y:S01]  /*2430*/  @P0 IMAD.WIDE R10, R155, 0x2, R4 ;  /* 0x000000029b0a0825 */ /* 0x004fe200078e0204 */
[----:B------:R-:W-:-:S02]  /*2440*/  IADD3 R229, R227, 0xb000, RZ ;  /* 0x0000b000e3e57810 */ /* 0x000fc40007ffe0ff */
[----:B------:R-:W-:Y:S01]  /*2450*/  IADD3 R228, R227, 0xb800, RZ ;  /* 0x0000b800e3e47810 */ /* 0x000fe20007ffe0ff */
[----:B------:R-:W-:Y:S01]  /*2460*/  @P0 IMAD.WIDE R4, R151, 0x2, R4 ;  /* 0x0000000297040825 */ /* 0x000fe200078e0204 */
[----:B------:R1:W-:Y:S03]  /*2470*/  @P0 LDGSTS.E.BYPASS.LTC128B.128 [R251+0xf100], [R10.64], !P5 ;  /* 0x0f1000000afb0fae */ /* 0x0003e6000e901d50 */
[----:B---3--:R-:W-:Y:S01]  /*2480*/  IMAD.SHL.U32 R0, R18, 0x40, RZ ;  /* 0x0000004012007824 */ /* 0x008fe200078e00ff */
[----:B------:R2:W-:Y:S04]  /*2490*/  @P0 LDGSTS.E.BYPASS.LTC128B.128 [R251+0x12100], [R6.64], !P4 ;  /* 0x1210000006fb0fae */ /* 0x0005e8000e101d50 */
[----:B------:R3:W-:Y:S01]  /*24a0*/  @P0 LDGSTS.E.BYPASS.LTC128B.128 [R251+0x15100], [R4.64], !P6 ;  /* 0x1510000004fb0fae */ /* 0x0007e2000f101d50 */
[----:B------:R-:W-:Y:S01]  /*24b0*/  ISETP.GE.AND P0, PT, R24, 0x21, PT ;  /* 0x000000211800780c */ /* 0x000fe20003f06270 */
[----:B----4-:R-:W-:Y:S01]  /*24c0*/  IMAD.WIDE R12, R157, 0x2, RZ ;  /* 0x000000029d0c7825 */ /* 0x010fe200078e02ff */
[----:B------:R-:W-:-:S04]  /*24d0*/  LOP3.LUT R0, R0, 0x1c0, RZ, 0xc0, !PT ;  /* 0x000001c000007812 */ /* 0x000fc800078ec0ff */
[----:B------:R-:W-:-:S05]  /*24e0*/  IADD3 R38, P1, R15, R12, RZ ;  /* 0x0000000c0f267210 */ /* 0x000fca0007f3e0ff */
[----:B------:R-:W-:Y:S01]  /*24f0*/  IMAD.X R39, R32, 0x1, R13, P1 ;  /* 0x0000000120277824 */ /* 0x000fe200008e060d */
[----:B------:R-:W-:-:S05]  /*2500*/  IADD3 R36, P1, R12, R20, RZ ;  /* 0x000000140c247210 */ /* 0x000fca0007f3e0ff */
[----:B-----5:R-:W-:Y:S01]  /*2510*/  IMAD.X R37, R13, 0x1, R33, P1 ;  /* 0x000000010d257824 */ /* 0x020fe200008e0621 */
[----:B------:R-:W-:Y:S01]  /*2520*/  IADD3 R34, P1, R12, R21, RZ ;  /* 0x000000150c227210 */ /* 0x000fe20007f3e0ff */
[----:B-1----:R-:W-:Y:S01]  /*2530*/  @P0 IMAD.WIDE R10, R157, 0x2, R8 ;  /* 0x000000029d0a0825 */ /* 0x002fe200078e0208 */
[----:B--2---:R-:W-:Y:S01]  /*2540*/  LEA R6, R16, c[0x0][0x1c8], 0x1 ;  /* 0x0000720010067a11 */ /* 0x004fe200078e08ff */
[----:B------:R-:W-:Y:S02]  /*2550*/  SHFL.IDX PT, R7, R14, 0x2, 0x181f ;  /* 0x00581f000e077f89 */ /* 0x000fe400000e0000 */
[----:B------:R-:W-:Y:S02]  /*2560*/  IMAD.X R35, R13, 0x1, R25, P1 ;  /* 0x000000010d237824 */ /* 0x000fe400008e0619 */
[--C-:B---3--:R-:W-:Y:S01]  /*2570*/  @P0 IMAD.WIDE R4, R155, 0x2, R8.reuse ;  /* 0x000000029b040825 */ /* 0x108fe200078e0208 */
[----:B------:R1:W-:Y:S03]  /*2580*/  @P0 LDGSTS.E.BYPASS.LTC128B.128 [R251+0xd100], [R10.64], !P2 ;  /* 0x0d1000000afb0fae */ /* 0x0003e6000d101d50 */
[--C-:B------:R-:W-:Y:S01]  /*2590*/  @P0 IMAD.WIDE R12, R153, 0x2, R8.reuse ;  /* 0x00000002990c0825 */ /* 0x100fe200078e0208 */
[----:B------:R-:W1:Y:S03]  /*25a0*/  SHFL.IDX PT, R6, R6, 0x2, 0x181f ;  /* 0x00581f0006067f89 */ /* 0x000e6600000e0000 */
[----:B------:R-:W-:Y:S01]  /*25b0*/  @P0 IMAD.WIDE R8, R151, 0x2, R8 ;  /* 0x0000000297080825 */ /* 0x000fe200078e0208 */
[----:B------:R2:W-:Y:S04]  /*25c0*/  @P0 LDGSTS.E.BYPASS.LTC128B.128 [R251+0x10100], [R4.64], !P5 ;  /* 0x1010000004fb0fae */ /* 0x0005e8000e901d50 */
[----:B------:R3:W-:Y:S04]  /*25d0*/  @P0 LDGSTS.E.BYPASS.LTC128B.128 [R251+0x13100], [R12.64], !P4 ;  /* 0x131000000cfb0fae */ /* 0x0007e8000e101d50 */
[----:B------:R4:W-:Y:S01]  /*25e0*/  @P0 LDGSTS.E.BYPASS.LTC128B.128 [R251+0x16100], [R8.64], !P6 ;  /* 0x1610000008fb0fae */ /* 0x0009e2000f101d50 */
[----:B------:R-:W-:-:S13]  /*25f0*/  ISETP.GT.AND P0, PT, R24, 0x40, PT ;  /* 0x000000401800780c */ /* 0x000fda0003f04270 */
[----:B-1----:R-:W-:-:S05]  /*2600*/  @P0 IMAD.WIDE R10, R157, 0x2, R6 ;  /* 0x000000029d0a0825 */ /* 0x002fca00078e0206 */
[----:B------:R1:W-:Y:S01]  /*2610*/  @P0 LDGSTS.E.BYPASS.LTC128B.128 [R251+0xe100], [R10.64], !P2 ;  /* 0x0e1000000afb0fae */ /* 0x0003e2000d101d50 */
[----:B--2---:R-:W-:-:S05]  /*2620*/  IMAD.WIDE R4, R155, 0x2, RZ ;  /* 0x000000029b047825 */ /* 0x004fca00078e02ff */
[----:B------:R-:W-:Y:S01]  /*2630*/  IADD3 R30, P1, R15, R4, RZ ;  /* 0x000000040f1e7210 */ /* 0x000fe20007f3e0ff */
[----:B----4-:R-:W-:-:S04]  /*2640*/  IMAD.SHL.U32 R8, R17, 0x8, RZ ;  /* 0x0000000811087824 */ /* 0x010fc800078e00ff */
[----:B------:R-:W-:Y:S01]  /*2650*/  IMAD.X R31, R32, 0x1, R5, P1 ;  /* 0x00000001201f7824 */ /* 0x000fe200008e0605 */
[----:B------:R-:W-:Y:S02]  /*2660*/  IADD3 R28, P1, R4, R20, RZ ;  /* 0x00000014041c7210 */ /* 0x000fe40007f3e0ff */
[----:B---3--:R-:W-:Y:S01]  /*2670*/  LOP3.LUT R12, R0, 0x8, R8, 0xf8, !PT ;  /* 0x00000008000c7812 */ /* 0x008fe200078ef808 */
[----:B------:R-:W-:Y:S01]  /*2680*/  @P0 IMAD.WIDE R8, R155, 0x2, R6 ;  /* 0x000000029b080825 */ /* 0x000fe200078e0206 */
[----:B------:R-:W-:-:S03]  /*2690*/  SHF.R.U32.HI R0, RZ, 0x3, R0 ;  /* 0x00000003ff007819 */ /* 0x000fc60000011600 */
[----:B------:R-:W-:Y:S01]  /*26a0*/  IMAD.X R29, R5, 0x1, R33, P1 ;  /* 0x00000001051d7824 */ /* 0x000fe200008e0621 */
[----:B------:R2:W-:Y:S01]  /*26b0*/  @P0 LDGSTS.E.BYPASS.LTC128B.128 [R251+0x11100], [R8.64], !P5 ;  /* 0x1110000008fb0fae */ /* 0x0005e2000e901d50 */
[----:B------:R-:W-:Y:S02]  /*26c0*/  IADD3 R26, P1, R4, R21, RZ ;  /* 0x00000015041a7210 */ /* 0x000fe40007f3e0ff */
[----:B------:R-:W-:Y:S01]  /*26d0*/  LOP3.LUT R145, R12, R0, RZ, 0x3c, !PT ;  /* 0x000000000c917212 */ /* 0x000fe200078e3cff */
[----:B------:R-:W-:Y:S02]  /*26e0*/  IMAD.SHL.U32 R0, R19, 0x40, RZ ;  /* 0x0000004013007824 */ /* 0x000fe400078e00ff */
[----:B------:R-:W-:Y:S02]  /*26f0*/  IMAD.X R27, R5, 0x1, R25, P1 ;  /* 0x00000001051b7824 */ /* 0x000fe400008e0619 */
[----:B------:R-:W-:Y:S01]  /*2700*/  IMAD.WIDE R4, R153, 0x2, RZ ;  /* 0x0000000299047825 */ /* 0x000fe200078e02ff */
[----:B------:R-:W-:-:S04]  /*2710*/  LOP3.LUT R144, R0, 0xfffffe00, RZ, 0xc0, !PT ;  /* 0xfffffe0000907812 */ /* 0x000fc800078ec0ff */
[----:B------:R-:W-:Y:S01]  /*2720*/  IADD3 R16, P1, R4, R20, RZ ;  /* 0x0000001404107210 */ /* 0x000fe20007f3e0ff */
[----:B------:R-:W-:-:S04]  /*2730*/  IMAD R0, R146, 0x400, R144 ;  /* 0x0000040092007824 */ /* 0x000fc800078e0290 */
[----:B------:R-:W-:Y:S02]  /*2740*/  IMAD.X R17, R5, 0x1, R33, P1 ;  /* 0x0000000105117824 */ /* 0x000fe400008e0621 */
[----:B------:R-:W-:-:S04]  /*2750*/  IMAD.IADD R0, R145, 0x1, R0 ;  /* 0x0000000191007824 */ /* 0x000fc800078e0200 */
[----:B------:R-:W-:Y:S02]  /*2760*/  IMAD.SHL.U32 R223, R0, 0x2, RZ ;  /* 0x0000000200df7824 */ /* 0x000fe400078e00ff */
[----:B------:R-:W-:Y:S02]  /*2770*/  IMAD.MOV.U32 R0, RZ, RZ, 0x40 ;  /* 0x00000040ff007424 */ /* 0x000fe400078e00ff */
[----:B--2---:R-:W-:-:S04]  /*2780*/  @P0 IMAD.WIDE R8, R153, 0x2, R6 ;  /* 0x0000000299080825 */ /* 0x004fc800078e0206 */
[----:B------:R-:W-:Y:S01]  /*2790*/  @P0 IMAD.WIDE R6, R151, 0x2, R6 ;  /* 0x0000000297060825 */ /* 0x000fe200078e0206 */
[----:B------:R1:W-:Y:S03]  /*27a0*/  @P0 LDGSTS.E.BYPASS.LTC128B.128 [R251+0x14100], [R8.64], !P4 ;  /* 0x1410000008fb0fae */ /* 0x0003e6000e101d50 */
[--C-:B------:R-:W-:Y:S01]  /*27b0*/  IMAD R224, R3, 0x2, R223.reuse ;  /* 0x0000000203e07824 */ /* 0x100fe200078e02df */
[----:B------:R2:W-:Y:S01]  /*27c0*/  @P0 LDGSTS.E.BYPASS.LTC128B.128 [R251+0x17100], [R6.64], !P6 ;  /* 0x1710000006fb0fae */ /* 0x0005e2000f101d50 */
[----:B------:R-:W-:Y:S01]  /*27d0*/  IADD3 R18, P0, R15, R4, RZ ;  /* 0x000000040f127210 */ /* 0x000fe20007f1e0ff */
[C---:B------:R-:W-:Y:S02]  /*27e0*/  IMAD R226, R2.reuse, 0x2, R223 ;  /* 0x0000000202e27824 */ /* 0x040fe400078e02df */
[----:B------:R-:W0:Y:S01]  /*27f0*/  LDGDEPBAR ;  /* 0x00000000000079af */ /* 0x000e220000000000 */
[----:B------:R-:W-:-:S02]  /*2800*/  IMAD R225, R2, 0x2, R224 ;  /* 0x0000000202e17824 */ /* 0x000fc400078e02e0 */
[----:B------:R-:W-:Y:S01]  /*2810*/  IMAD.X R19, R32, 0x1, R5, P0 ;  /* 0x0000000120137824 */ /* 0x000fe200000e0605 */
[----:B------:R-:W-:-:S05]  /*2820*/  IADD3 R22, P0, R4, R21, RZ ;  /* 0x0000001504167210 */ /* 0x000fca0007f1e0ff */
[----:B------:R-:W-:Y:S02]  /*2830*/  IMAD.X R23, R5, 0x1, R25, P0 ;  /* 0x0000000105177824 */ /* 0x000fe400000e0619 */
[----:B--2---:R-:W-:Y:S01]  /*2840*/  IMAD.WIDE R6, R151, 0x2, RZ ;  /* 0x0000000297067825 */ /* 0x004fe200078e02ff */
        /* <DEDUP_REMOVED lines=8> */
[C---:B------:R-:W-:Y:S01]  /*28d0*/  IMAD.X R13, R7.reuse, 0x1, R33, P1 ;  /* 0x00000001070d7824 */ /* 0x040fe200008e0621 */
[----:B------:R-:W-:Y:S01]  /*28e0*/  ISETP.GE.AND P1, PT, R42, c[0x0][0x1d4], PT ;  /* 0x000075002a007a0c */ /* 0x000fe20003f26270 */
[----:B------:R-:W-:Y:S01]  /*28f0*/  IMAD.X R21, R7, 0x1, R25, P0 ;  /* 0x0000000107157824 */ /* 0x000fe200000e0619 */
[----:B------:R-:W-:-:S02]  /*2900*/  ISETP.LT.OR P0, PT, R24, 0x1, P3 ;  /* 0x000000011800780c */ /* 0x000fc40001f01670 */
[----:B------:R-:W-:Y:S01]  /*2910*/  ISETP.GE.AND P3, PT, R64, c[0x0][0x1d4], PT ;  /* 0x0000750040007a0c */ /* 0x000fe20003f66270 */
[----:B------:R-:W-:Y:S04]  /*2920*/  LDSM.16.M88.4 R4, [R223+0x18100] ;  /* 0x01810000df04783b */ /* 0x000fe80000000200 */
[----:B-1----:R-:W-:Y:S04]  /*2930*/  LDSM.16.M88.4 R8, [R224+0x18100] ;  /* 0x01810000e008783b */ /* 0x002fe80000000200 */
[----:B------:R-:W1:Y:S04]  /*2940*/  LDSM.16.M88.4 R44, [R216+0xc100] ;  /* 0x00c10000d82c783b */ /* 0x000e680000000200 */
[----:B------:R-:W-:Y:S04]  /*2950*/  LDSM.16.M88.4 R48, [R216+0xc900] ;  /* 0x00c90000d830783b */ /* 0x000fe80000000200 */
[----:B------:R-:W-:Y:S04]  /*2960*/  LDSM.16.M88.4 R56, [R216+0xd100] ;  /* 0x00d10000d838783b */ /* 0x000fe80000000200 */
[----:B------:R-:W-:Y:S04]  /*2970*/  LDSM.16.M88.4 R60, [R216+0xd900] ;  /* 0x00d90000d83c783b */ /* 0x000fe80000000200 */
[----:B------:R-:W-:Y:S04]  /*2980*/  LDSM.16.M88.4 R68, [R216+0xe100] ;  /* 0x00e10000d844783b */ /* 0x000fe80000000200 */
[----:B------:R-:W2:Y:S04]  /*2990*/  LDSM.16.M88.4 R80, [R216+0xe900] ;  /* 0x00e90000d850783b */ /* 0x000ea80000000200 */
[----:B------:R-:W3:Y:S04]  /*29a0*/  LDSM.16.M88.4 R76, [R227] ;  /* 0x00000000e34c783b */ /* 0x000ee80000000200 */
[----:B------:R-:W-:Y:S04]  /*29b0*/  LDSM.16.M88.4 R72, [R227+0x800] ;  /* 0x00080000e348783b */ /* 0x000fe80000000200 */
[----:B------:R-:W-:Y:S04]  /*29c0*/  LDSM.16.M88.4 R92, [R227+0x1000] ;  /* 0x00100000e35c783b */ /* 0x000fe80000000200 */
[----:B------:R-:W-:Y:S04]  /*29d0*/  LDSM.16.M88.4 R112, [R227+0x1800] ;  /* 0x00180000e370783b */ /* 0x000fe80000000200 */
[----:B------:R-:W4:Y:S01]  /*29e0*/  LDSM.16.M88.4 R116, [R227+0x2000] ;  /* 0x00200000e374783b */ /* 0x000f220000000200 */
[C---:B-1----:R-:W-:Y:S03]  /*29f0*/  HMMA.16816.F32 R52, R4.reuse, R44, RZ ;  /* 0x0000002c0434723c */ /* 0x042fe600000018ff */
[----:B------:R-:W1:Y:S04]  /*2a00*/  LDSM.16.M88.4 R120, [R227+0x2800] ;  /* 0x00280000e378783b */ /* 0x000e680000000200 */
[----:B------:R-:W-:Y:S01]  /*2a10*/  @!PT LDS RZ, [RZ] ;  /* 0x00000000fffff984 */ /* 0x000fe20000000800 */
[----:B------:R-:W-:Y:S01]  /*2a20*/  @!PT LDS RZ, [RZ] ;  /* 0x00000000fffff984 */ /* 0x000fe20000000800 */
[----:B------:R-:W-:Y:S01]  /*2a30*/  @!PT LDS RZ, [RZ] ;  /* 0x00000000fffff984 */ /* 0x000fe20000000800 */
[----:B------:R5:W-:Y:S01]  /*2a40*/  LDGSTS.E.BYPASS.LTC128B.128 [R251+0x100], [R38.64], !P0 ;  /* 0x0010000026fb7fae */ /* 0x000be2000c101d50 */
[C---:B------:R-:W-:Y:S01]  /*2a50*/  ISETP.LT.OR P0, PT, R24.reuse, 0x1, P1 ;  /* 0x000000011800780c */ /* 0x040fe20000f01670 */
[C---:B--2---:R-:W-:Y:S11]  /*2a60*/  HMMA.16816.F32 R108, R4.reuse, R80, RZ ;  /* 0x00000050046c723c */ /* 0x044ff600000018ff */
[----:B------:R-:W-:Y:S01]  /*2a70*/  @!UPT UIADD3 URZ, URZ, URZ, URZ ;  /* 0x0000003f3f3ff290 */ /* 0x000fe2000fffe03f */
[----:B------:R2:W-:Y:S01]  /*2a80*/  LDGSTS.E.BYPASS.LTC128B.128 [R251+0x3100], [R30.64], !P0 ;  /* 0x031000001efb7fae */ /* 0x0005e2000c101d50 */
[C---:B------:R-:W-:Y:S02]  /*2a90*/  ISETP.LT.OR P0, PT, R24.reuse, 0x1, P3 ;  /* 0x000000011800780c */ /* 0x040fe40001f01670 */
[----:B------:R-:W-:Y:S01]  /*2aa0*/  ISETP.GE.AND P3, PT, R41, c[0x0][0x1d4], PT ;  /* 0x0000750029007a0c */ /* 0x000fe20003f66270 */
[----:B------:R-:W-:Y:S10]  /*2ab0*/  HMMA.16816.F32 R104, R4, R82, RZ ;  /* 0x000000520468723c */ /* 0x000ff400000018ff */
[----:B------:R1:W-:Y:S01]  /*2ac0*/  LDGSTS.E.BYPASS.LTC128B.128 [R251+0x6100], [R18.64], !P0 ;  /* 0x0610000012fb7fae */ /* 0x0003e2000c101d50 */
[----:B------:R-:W-:Y:S01]  /*2ad0*/  ISETP.LT.OR P0, PT, R24, 0x1, P3 ;  /* 0x000000011800780c */ /* 0x000fe20001f01670 */
[----:B---3--:R-:W-:Y:S11]  /*2ae0*/  HMMA.16816.F32 R100, R8, R76, R52 ;  /* 0x0000004c0864723c */ /* 0x008ff60000001834 */
[----:B------:R-:W-:Y:S01]  /*2af0*/  @!UPT UIADD3 URZ, URZ, URZ, URZ ;  /* 0x0000003f3f3ff290 */ /* 0x000fe2000fffe03f */
[----:B------:R3:W-:Y:S01]  /*2b00*/  LDGSTS.E.BYPASS.LTC128B.128 [R251+0x9100], [R14.64], !P0 ;  /* 0x091000000efb7fae */ /* 0x0007e2000c101d50 */
[----:B------:R-:W-:-:S04]  /*2b10*/  ISETP.GE.AND P0, PT, R157, c[0x0][0x1d4], PT ;  /* 0x000075009d007a0c */ /* 0x000fc80003f06270 */
[C---:B------:R-:W-:Y:S11]  /*2b20*/  ISETP.LT.OR P0, PT, R24.reuse, 0x21, P0 ;  /* 0x000000211800780c */ /* 0x040ff60000701670 */
[----:B------:R-:W-:Y:S02]  /*2b30*/  @!UPT UIADD3 URZ, URZ, URZ, URZ ;  /* 0x0000003f3f3ff290 */ /* 0x000fe4000fffe03f */
[----:B------:R5:W-:Y:S01]  /*2b40*/  LDGSTS.E.BYPASS.LTC128B.128 [R251+0x1100], [R36.64], !P0 ;  /* 0x0110000024fb7fae */ /* 0x000be2000c101d50 */
[----:B------:R-:W-:Y:S11]  /*2b50*/  ISETP.LT.OR P0, PT, R24, 0x21, P1 ;  /* 0x000000211800780c */ /* 0x000ff60000f01670 */
[----:B------:R-:W-:Y:S02]  /*2b60*/  @!UPT UIADD3 URZ, URZ, URZ, URZ ;  /* 0x0000003f3f3ff290 */ /* 0x000fe4000fffe03f */
[----:B------:R2:W-:Y:S01]  /*2b70*/  LDGSTS.E.BYPASS.LTC128B.128 [R251+0x4100], [R28.64], !P0 ;  /* 0x041000001cfb7fae */ /* 0x0005e2000c101d50 */
[----:B------:R-:W-:-:S04]  /*2b80*/  ISETP.GE.AND P0, PT, R64, c[0x0][0x1d4], PT ;  /* 0x0000750040007a0c */ /* 0x000fc80003f06270 */
[C---:B------:R-:W-:Y:S01]  /*2b90*/  ISETP.LT.OR P0, PT, R24.reuse, 0x21, P0 ;  /* 0x000000211800780c */ /* 0x040fe20000701670 */
[C---:B-----5:R-:W-:Y:S11]  /*2ba0*/  HMMA.16816.F32 R36, R4.reuse, R68, RZ ;  /* 0x000000440424723c */ /* 0x060ff600000018ff */
[----:B------:R-:W-:Y:S01]  /*2bb0*/  @!UPT UIADD3 URZ, URZ, URZ, URZ ;  /* 0x0000003f3f3ff290 */ /* 0x000fe2000fffe03f */
[----:B------:R1:W-:Y:S01]  /*2bc0*/  LDGSTS.E.BYPASS.LTC128B.128 [R251+0x7100], [R16.64], !P0 ;  /* 0x0710000010fb7fae */ /* 0x0003e2000c101d50 */
[----:B------:R-:W-:Y:S01]  /*2bd0*/  ISETP.LT.OR P0, PT, R24, 0x21, P3 ;  /* 0x000000211800780c */ /* 0x000fe20001f01670 */
[----:B--2---:R-:W-:Y:S11]  /*2be0*/  HMMA.16816.F32 R28, R4, R48, RZ ;  /* 0x00000030041c723c */ /* 0x004ff600000018ff */
[----:B------:R-:W-:Y:S01]  /*2bf0*/  @!UPT UIADD3 URZ, URZ, URZ, URZ ;  /* 0x0000003f3f3ff290 */ /* 0x000fe2000fffe03f */
[----:B------:R3:W-:Y:S01]  /*2c00*/  LDGSTS.E.BYPASS.LTC128B.128 [R251+0xa100], [R12.64], !P0 ;  /* 0x0a1000000cfb7fae */ /* 0x0007e2000c101d50 */
[----:B------:R-:W-:-:S04]  /*2c10*/  ISETP.GE.AND P0, PT, R157, c[0x0][0x1d4], PT ;  /* 0x000075009d007a0c */ /* 0x000fc80003f06270 */
[C---:B------:R-:W-:Y:S01]  /*2c20*/  ISETP.LT.OR P0, PT, R24.reuse, 0x41, P0 ;  /* 0x000000411800780c */ /* 0x040fe20000701670 */
[----:B----4-:R-:W-:Y:S08]  /*2c30*/  HMMA.16816.F32 R36, R8, R116, R36 ;  /* 0x000000740824723c */ /* 0x010ff00000001824 */
[----:B-1----:R-:W-:Y:S04]  /*2c40*/  HMMA.16816.F32 R16, R4, R50, RZ ;  /* 0x000000320410723c */ /* 0x002fe800000018ff */
[----:B------:R1:W-:Y:S01]  /*2c50*/  LDGSTS.E.BYPASS.LTC128B.128 [R251+0x2100], [R34.64], !P0 ;  /* 0x0210000022fb7fae */ /* 0x0003e2000c101d50 */
[----:B------:R-:W-:-:S02]  /*2c60*/  ISETP.LT.OR P0, PT, R24, 0x41, P1 ;  /* 0x000000411800780c */ /* 0x000fc40000f01670 */
[----:B------:R-:W-:Y:S01]  /*2c70*/  ISETP.GE.AND P1, PT, R64, c[0x0][0x1d4], PT ;  /* 0x0000750040007a0c */ /* 0x000fe20003f26270 */
[----:B------:R-:W-:Y:S03]  /*2c80*/  HMMA.16816.F32 R48, R4, R58, RZ ;  /* 0x0000003a0430723c */ /* 0x000fe600000018ff */
[----:B------:R-:W-:-:S05]  /*2c90*/  ISETP.LT.OR P1, PT, R24, 0x41, P1 ;  /* 0x000000411800780c */ /* 0x000fca0000f21670 */
[----:B---3--:R-:W-:Y:S02]  /*2ca0*/  HMMA.16816.F32 R12, R4, R56, RZ ;  /* 0x00000038040c723c */ /* 0x008fe400000018ff */
[----:B------:R2:W-:Y:S01]  /*2cb0*/  LDGSTS.E.BYPASS.LTC128B.128 [R251+0x5100], [R26.64], !P0 ;  /* 0x051000001afb7fae */ /* 0x0005e2000c101d50 */
[----:B------:R-:W-:-:S04]  /*2cc0*/  LOP3.LUT P0, RZ, R40, 0x4, RZ, 0xc0, !PT ;  /* 0x0000000428ff7812 */ /* 0x000fc8000780c0ff */
[----:B------:R-:W-:Y:S01]  /*2cd0*/  SEL R0, R0, 0xffffffc0, !P0 ;  /* 0xffffffc000007807 */ /* 0x000fe20004000000 */
[C---:B------:R-:W-:Y:S01]  /*2ce0*/  HMMA.16816.F32 R40, R4.reuse, R62, RZ ;  /* 0x0000003e0428723c */ /* 0x040fe200000018ff */
[----:B------:R-:W-:Y:S01]  /*2cf0*/  ISETP.LT.OR P0, PT, R24, 0x41, P3 ;  /* 0x000000411800780c */ /* 0x000fe20001f01670 */
[----:B------:R3:W-:Y:S01]  /*2d00*/  LDGSTS.E.BYPASS.LTC128B.128 [R251+0x8100], [R22.64], !P1 ;  /* 0x0810000016fb7fae */ /* 0x0007e2000c901d50 */
[----:B------:R-:W-:Y:S01]  /*2d10*/  ISETP.GT.AND P3, PT, R159, 0x5f, PT ;  /* 0x0000005f9f00780c */ /* 0x000fe20003f64270 */
[----:B------:R-:W-:Y:S02]  /*2d20*/  IMAD.IADD R222, R216, 0x1, R0 ;  /* 0x00000001d8de7824 */ /* 0x000fe400078e0200 */
[----:B------:R-:W-:Y:S02]  /*2d30*/  IMAD.IADD R221, R0, 0x1, R227 ;  /* 0x0000000100dd7824 */ /* 0x000fe400078e02e3 */
[C---:B-1----:R-:W-:Y:S06]  /*2d40*/  HMMA.16816.F32 R32, R4.reuse, R46, RZ ;  /* 0x0000002e0420723c */ /* 0x042fec00000018ff */
[----:B------:R3:W-:Y:S01]  /*2d50*/  LDGSTS.E.BYPASS.LTC128B.128 [R251+0xb100], [R20.64], !P0 ;  /* 0x0b10000014fb7fae */ /* 0x0007e2000c101d50 */
[----:B------:R-:W-:Y:S01]  /*2d60*/  PLOP3.LUT P0, PT, PT, PT, UP0, 0x40, 0x0 ;  /* 0x000000000000781c */ /* 0x000fe20003f0e808 */
[C---:B------:R-:W-:Y:S02]  /*2d70*/  HMMA.16816.F32 R44, R4.reuse, R60, RZ ;  /* 0x0000003c042c723c */ /* 0x040fe400000018ff */
[----:B------:R-:W-:Y:S04]  /*2d80*/  LDSM.16.M88.4 R64, [R222+0xc100] ;  /* 0x00c10000de40783b */ /* 0x000fe80000000200 */
[----:B------:R-:W-:Y:S02]  /*2d90*/  LDSM.16.M88.4 R60, [R222+0xd100] ;  /* 0x00d10000de3c783b */ /* 0x000fe40000000200 */
[----:B------:R-:W-:Y:S02]  /*2da0*/  HMMA.16816.F32 R56, R4, R70, RZ ;  /* 0x000000460438723c */ /* 0x000fe400000018ff */
[----:B------:R-:W1:Y:S04]  /*2db0*/  LDSM.16.M88.4 R4, [R226+0x18100] ;  /* 0x01810000e204783b */ /* 0x000e680000000200 */
[----:B--2---:R-:W-:Y:S02]  /*2dc0*/  LDSM.16.M88.4 R24, [R222+0xe900] ;  /* 0x00e90000de18783b */ /* 0x004fe40000000200 */
[C---:B------:R-:W-:Y:S02]  /*2dd0*/  HMMA.16816.F32 R96, R8.reuse, R78, R32 ;  /* 0x0000004e0860723c */ /* 0x040fe40000001820 */
[----:B------:R-:W-:Y:S04]  /*2de0*/  LDSM.16.M88.4 R128, [R227+0xb800] ;  /* 0x00b80000e380783b */ /* 0x000fe80000000200 */
[----:B------:R-:W-:Y:S02]  /*2df0*/  LDSM.16.M88.4 R140, [R222+0x15100] ;  /* 0x01510000de8c783b */ /* 0x000fe40000000200 */
[C---:B------:R-:W-:Y:S02]  /*2e00*/  HMMA.16816.F32 R52, R8.reuse, R114, R40 ;  /* 0x000000720834723c */ /* 0x040fe40000001828 */
[----:B------:R-:W2:Y:S04]  /*2e10*/  LDSM.16.M88.4 R40, [R222+0xd900] ;  /* 0x00d90000de28783b */ /* 0x000ea80000000200 */
[----:B------:R-:W-:Y:S02]  /*2e20*/  LDSM.16.M88.4 R124, [R222+0x16900] ;  /* 0x01690000de7c783b */ /* 0x000fe40000000200 */
[C---:B------:R-:W-:Y:S02]  /*2e30*/  HMMA.16816.F32 R88, R8.reuse, R72, R28 ;  /* 0x000000480858723c */ /* 0x040fe4000000181c */
[----:B------:R-:W-:Y:S04]  /*2e40*/  LDSM.16.M88.4 R28, [R222+0xe100] ;  /* 0x00e10000de1c783b */ /* 0x000fe80000000200 */
[----:B------:R-:W-:Y:S02]  /*2e50*/  LDSM.16.M88.4 R132, [R222+0x17100] ;  /* 0x01710000de84783b */ /* 0x000fe40000000200 */
[C---:B------:R-:W-:Y:S02]  /*2e60*/  HMMA.16816.F32 R84, R8.reuse, R74, R16 ;  /* 0x0000004a0854723c */ /* 0x040fe40000001810 */
[----:B------:R-:W4:Y:S04]  /*2e70*/  LDSM.16.M88.4 R72, [R222+0xc900] ;  /* 0x00c90000de48783b */ /* 0x000f280000000200 */
[----:B------:R-:W-:Y:S02]  /*2e80*/  LDSM.16.M88.4 R16, [R225+0x18100] ;  /* 0x01810000e110783b */ /* 0x000fe40000000200 */
[C---:B------:R-:W-:Y:S02]  /*2e90*/  HMMA.16816.F32 R68, R8.reuse, R112, R44 ;  /* 0x000000700844723c */ /* 0x040fe4000000182c */
[----:B------:R-:W5:Y:S04]  /*2ea0*/  LDSM.16.M88.4 R112, [R221] ;  /* 0x00000000dd70783b */ /* 0x000f680000000200 */
[----:B------:R-:W-:Y:S02]  /*2eb0*/  LDSM.16.M88.4 R136, [R222+0x17900] ;  /* 0x01790000de88783b */ /* 0x000fe40000000200 */
[C---:B------:R-:W-:Y:S02]  /*2ec0*/  HMMA.16816.F32 R80, R8.reuse, R92, R12 ;  /* 0x0000005c0850723c */ /* 0x040fe4000000180c */
[----:B------:R-:W0:Y:S06]  /*2ed0*/  LDGDEPBAR ;  /* 0x00000000000079af */ /* 0x000e2c0000000000 */
[C---:B------:R-:W-:Y:S01]  /*2ee0*/  HMMA.16816.F32 R76, R8.reuse, R94, R48 ;  /* 0x0000005e084c723c */ /* 0x040fe20000001830 */
[----:B------:R-:W-:Y:S07]  /*2ef0*/  LDSM.16.M88.4 R92, [R221+0x1000] ;  /* 0x00100000dd5c783b */ /* 0x000fee0000000200 */
[C---:B---3--:R-:W-:Y:S01]  /*2f00*/  HMMA.16816.F32 R20, R8.reuse, R120, R108 ;  /* 0x000000780814723c */ /* 0x048fe2000000186c */
[----:B------:R-:W-:Y:S07]  /*2f10*/  LDSM.16.M88.4 R108, [R221+0x800] ;  /* 0x00080000dd6c783b */ /* 0x000fee0000000200 */
[C---:B------:R-:W-:Y:S08]  /*2f20*/  HMMA.16816.F32 R32, R8.reuse, R118, R56 ;  /* 0x000000760820723c */ /* 0x040ff00000001838 */
[----:B------:R-:W-:Y:S01]  /*2f30*/  HMMA.16816.F32 R12, R8, R122, R104 ;  /* 0x0000007a080c723c */ /* 0x000fe20000001868 */
[----:B------:R-:W-:Y:S07]  /*2f40*/  LDSM.16.M88.4 R104, [R227+0x3000] ;  /* 0x00300000e368783b */ /* 0x000fee0000000200 */
[C---:B-1----:R-:W-:Y:S01]  /*2f50*/  HMMA.16816.F32 R8, R4.reuse, R64, R100 ;  /* 0x000000400408723c */ /* 0x042fe20000001864 */
[----:B------:R-:W-:Y:S07]  /*2f60*/  LDSM.16.M88.4 R100, [R227+0x4000] ;  /* 0x00400000e364783b */ /* 0x000fee0000000200 */
[C---:B------:R-:W-:Y:S01]  /*2f70*/  HMMA.16816.F32 R44, R4.reuse, R66, R96 ;  /* 0x00000042042c723c */ /* 0x040fe20000001860 */
[----:B------:R-:W1:Y:S04]  /*2f80*/  LDSM.16.M88.4 R64, [R221+0x1800] ;  /* 0x00180000dd40783b */ /* 0x000e680000000200 */
[----:B------:R-:W3:Y:S03]  /*2f90*/  LDSM.16.M88.4 R96, [R221+0x2000] ;  /* 0x00200000dd60783b */ /* 0x000ee60000000200 */
[C---:B--2---:R-:W-:Y:S08]  /*2fa0*/  HMMA.16816.F32 R68, R4.reuse, R40, R68 ;  /* 0x000000280444723c */ /* 0x044ff00000001844 */
[C---:B----4-:R-:W-:Y:S08]  /*2fb0*/  HMMA.16816.F32 R48, R4.reuse, R72, R88 ;  /* 0x000000480430723c */ /* 0x050ff00000001858 */
[C---:B------:R-:W-:Y:S08]  /*2fc0*/  HMMA.16816.F32 R56, R4.reuse, R42, R52 ;  /* 0x0000002a0438723c */ /* 0x040ff00000001834 */
[C---:B------:R-:W-:Y:S08]  /*2fd0*/  HMMA.16816.F32 R80, R4.reuse, R60, R80 ;  /* 0x0000003c0450723c */ /* 0x040ff00000001850 */
[C---:B------:R-:W-:Y:S01]  /*2fe0*/  HMMA.16816.F32 R76, R4.reuse, R62, R76 ;  /* 0x0000003e044c723c */ /* 0x040fe2000000184c */
[----:B------:R-:W-:Y:S07]  /*2ff0*/  LDSM.16.M88.4 R60, [R216+0x10900] ;  /* 0x01090000d83c783b */ /* 0x000fee0000000200 */
[C---:B------:R-:W-:Y:S01]  /*3000*/  HMMA.16816.F32 R88, R4.reuse, R24, R20 ;  /* 0x000000180458723c */ /* 0x040fe20000001814 */
[----:B------:R-:W2:Y:S07]  /*3010*/  LDSM.16.M88.4 R20, [R221+0x2800] ;  /* 0x00280000dd14783b */ /* 0x000eae0000000200 */
[C---:B------:R-:W-:Y:S08]  /*3020*/  HMMA.16816.F32 R84, R4.reuse, R74, R84 ;  /* 0x0000004a0454723c */ /* 0x040ff00000001854 */
[C---:B------:R-:W-:Y:S08]  /*3030*/  HMMA.16816.F32 R52, R4.reuse, R28, R36 ;  /* 0x0000001c0434723c */ /* 0x040ff00000001824 */
[C---:B------:R-:W-:Y:S01]  /*3040*/  HMMA.16816.F32 R32, R4.reuse, R30, R32 ;  /* 0x0000001e0420723c */ /* 0x040fe20000001820 */
[----:B------:R-:W-:Y:S07]  /*3050*/  LDSM.16.M88.4 R28, [R216+0xf100] ;  /* 0x00f10000d81c783b */ /* 0x000fee0000000200 */
[----:B------:R-:W-:Y:S01]  /*3060*/  HMMA.16816.F32 R24, R4, R26, R12 ;  /* 0x0000001a0418723c */ /* 0x000fe2000000180c */
[----:B------:R-:W4:Y:S04]  /*3070*/  LDSM.16.M88.4 R4, [R223+0x1c100] ;  /* 0x01c10000df04783b */ /* 0x000f280000000200 */
[----:B------:R-:W-:Y:S03]  /*3080*/  LDSM.16.M88.4 R12, [R224+0x1c100] ;  /* 0x01c10000e00c783b */ /* 0x000fe60000000200 */
[C---:B-----5:R-:W-:Y:S01]  /*3090*/  HMMA.16816.F32 R36, R16.reuse, R114, R44 ;  /* 0x000000721024723c */ /* 0x060fe2000000182c */
[----:B------:R-:W5:Y:S07]  /*30a0*/  LDSM.16.M88.4 R44, [R216+0xf900] ;  /* 0x00f90000d82c783b */ /* 0x000f6e0000000200 */
[C---:B-1----:R-:W-:Y:S08]  /*30b0*/  HMMA.16816.F32 R72, R16.reuse, R64, R68 ;  /* 0x000000401048723c */ /* 0x042ff00000001844 */
[C---:B------:R-:W-:Y:S01]  /*30c0*/  HMMA.16816.F32 R68, R16.reuse, R66, R56 ;  /* 0x000000421044723c */ /* 0x040fe20000001838 */
[----:B------:R-:W1:Y:S04]  /*30d0*/  LDSM.16.M88.4 R56, [R216+0x11100] ;  /* 0x01110000d838783b */ /* 0x000e680000000200 */
[----:B------:R-:W1:Y:S03]  /*30e0*/  LDSM.16.M88.4 R64, [R216+0x10100] ;  /* 0x01010000d840783b */ /* 0x000e660000000200 */
[C---:B------:R-:W-:Y:S08]  /*30f0*/  HMMA.16816.F32 R80, R16.reuse, R92, R80 ;  /* 0x0000005c1050723c */ /* 0x040ff00000001850 */
[C---:B------:R-:W-:Y:S01]  /*3100*/  HMMA.16816.F32 R76, R16.reuse, R94, R76 ;  /* 0x0000005e104c723c */ /* 0x040fe2000000184c */
[----:B------:R-:W1:Y:S07]  /*3110*/  LDSM.16.M88.4 R92, [R216+0x11900] ;  /* 0x01190000d85c783b */ /* 0x000e6e0000000200 */
[C---:B------:R-:W-:Y:S08]  /*3120*/  HMMA.16816.F32 R8, R16.reuse, R112, R8 ;  /* 0x000000701008723c */ /* 0x040ff00000001808 */
[C---:B------:R-:W-:Y:S08]  /*3130*/  HMMA.16816.F32 R84, R16.reuse, R110, R84 ;  /* 0x0000006e1054723c */ /* 0x040ff00000001854 */
[C---:B------:R-:W-:Y:S01]  /*3140*/  HMMA.16816.F32 R40, R16.reuse, R108, R48 ;  /* 0x0000006c1028723c */ /* 0x040fe20000001830 */
[----:B------:R-:W-:Y:S07]  /*3150*/  LDSM.16.M88.4 R108, [R227+0x4800] ;  /* 0x00480000e36c783b */ /* 0x000fee0000000200 */
[C---:B---3--:R-:W-:Y:S08]  /*3160*/  HMMA.16816.F32 R52, R16.reuse, R96, R52 ;  /* 0x000000601034723c */ /* 0x048ff00000001834 */
[C---:B------:R-:W-:Y:S01]  /*3170*/  HMMA.16816.F32 R48, R16.reuse, R98, R32 ;  /* 0x000000621030723c */ /* 0x040fe20000001820 */
[----:B------:R-:W3:Y:S07]  /*3180*/  LDSM.16.M88.4 R96, [R227+0x3800] ;  /* 0x00380000e360783b */ /* 0x000eee0000000200 */
[C---:B--2---:R-:W-:Y:S08]  /*3190*/  HMMA.16816.F32 R88, R16.reuse, R20, R88 ;  /* 0x000000141058723c */ /* 0x044ff00000001858 */
[----:B------:R-:W-:Y:S08]  /*31a0*/  HMMA.16816.F32 R32, R16, R22, R24 ;  /* 0x000000161020723c */ /* 0x000ff00000001818 */
[C---:B----4-:R-:W-:Y:S01]  /*31b0*/  HMMA.16816.F32 R20, R4.reuse, R30, R36 ;  /* 0x0000001e0414723c */ /* 0x050fe20000001824 */
[----:B------:R-:W-:Y:S07]  /*31c0*/  LDSM.16.M88.4 R36, [R227+0x5800] ;  /* 0x00580000e324783b */ /* 0x000fee0000000200 */
[C---:B------:R-:W-:Y:S01]  /*31d0*/  HMMA.16816.F32 R24, R4.reuse, R28, R8 ;  /* 0x0000001c0418723c */ /* 0x040fe20000001808 */
[----:B------:R-:W-:Y:S07]  /*31e0*/  LDSM.16.M88.4 R28, [R222+0xf100] ;  /* 0x00f10000de1c783b */ /* 0x000fee0000000200 */
[C---:B-----5:R-:W-:Y:S08]  /*31f0*/  HMMA.16816.F32 R8, R4.reuse, R46, R84 ;  /* 0x0000002e0408723c */ /* 0x060ff00000001854 */
[C---:B------:R-:W-:Y:S08]  /*3200*/  HMMA.16816.F32 R72, R4.reuse, R60, R72 ;  /* 0x0000003c0448723c */ /* 0x040ff00000001848 */
[C---:B------:R-:W-:Y:S08]  /*3210*/  HMMA.16816.F32 R84, R4.reuse, R62, R68 ;  /* 0x0000003e0454723c */ /* 0x040ff00000001844 */
[C---:B------:R-:W-:Y:S01]  /*3220*/  HMMA.16816.F32 R16, R4.reuse, R44, R40 ;  /* 0x0000002c0410723c */ /* 0x040fe20000001828 */
[----:B------:R-:W2:Y:S07]  /*3230*/  LDSM.16.M88.4 R44, [R227+0x5000] ;  /* 0x00500000e32c783b */ /* 0x000eae0000000200 */
[C---:B-1----:R-:W-:Y:S08]  /*3240*/  HMMA.16816.F32 R68, R4.reuse, R56, R52 ;  /* 0x000000380444723c */ /* 0x042ff00000001834 */
[C---:B------:R-:W-:Y:S08]  /*3250*/  HMMA.16816.F32 R60, R4.reuse, R58, R48 ;  /* 0x0000003a043c723c */ /* 0x040ff00000001830 */
[C---:B------:R-:W-:Y:S08]  /*3260*/  HMMA.16816.F32 R80, R4.reuse, R64, R80 ;  /* 0x000000400450723c */ /* 0x040ff00000001850 */
[C---:B------:R-:W-:Y:S01]  /*3270*/  HMMA.16816.F32 R76, R4.reuse, R66, R76 ;  /* 0x00000042044c723c */ /* 0x040fe2000000184c */
[----:B------:R-:W-:Y:S07]  /*3280*/  LDSM.16.M88.4 R64, [R222+0x10100] ;  /* 0x01010000de40783b */ /* 0x000fee0000000200 */
[C---:B------:R-:W-:Y:S01]  /*3290*/  HMMA.16816.F32 R56, R4.reuse, R92, R88 ;  /* 0x0000005c0438723c */ /* 0x040fe20000001858 */
[----:B------:R-:W-:Y:S07]  /*32a0*/  LDSM.16.M88.4 R88, [R222+0x11100] ;  /* 0x01110000de58783b */ /* 0x000fee0000000200 */
[----:B------:R-:W-:Y:S01]  /*32b0*/  HMMA.16816.F32 R52, R4, R94, R32 ;  /* 0x0000005e0434723c */ /* 0x000fe20000001820 */
[----:B------:R-:W1:Y:S07]  /*32c0*/  LDSM.16.M88.4 R4, [R226+0x1c100] ;  /* 0x01c10000e204783b */ /* 0x000e6e0000000200 */
[C---:B------:R-:W-:Y:S08]  /*32d0*/  HMMA.16816.F32 R40, R12.reuse, R106, R20 ;  /* 0x0000006a0c28723c */ /* 0x040ff00000001814 */
[C---:B------:R-:W-:Y:S01]  /*32e0*/  HMMA.16816.F32 R48, R12.reuse, R104, R24 ;  /* 0x000000680c30723c */ /* 0x040fe20000001818 */
[----:B------:R-:W4:Y:S04]  /*32f0*/  LDSM.16.M88.4 R24, [R222+0xf900] ;  /* 0x00f90000de18783b */ /* 0x000f280000000200 */
[----:B------:R-:W-:Y:S03]  /*3300*/  LDSM.16.M88.4 R104, [R221+0x3800] ;  /* 0x00380000dd68783b */ /* 0x000fe60000000200 */
[C---:B------:R-:W-:Y:S08]  /*3310*/  HMMA.16816.F32 R76, R12.reuse, R102, R76 ;  /* 0x000000660c4c723c */ /* 0x040ff0000000184c */
[C---:B---3--:R-:W-:Y:S08]  /*3320*/  HMMA.16816.F32 R32, R12.reuse, R96, R16 ;  /* 0x000000600c20723c */ /* 0x048ff00000001810 */
[C---:B------:R-:W-:Y:S01]  /*3330*/  HMMA.16816.F32 R20, R12.reuse, R98, R8 ;  /* 0x000000620c14723c */ /* 0x040fe20000001808 */
[----:B------:R-:W-:Y:S04]  /*3340*/  LDSM.16.M88.4 R8, [R225+0x1c100] ;  /* 0x01c10000e108783b */ /* 0x000fe80000000200 */
[----:B------:R-:W-:Y:S03]  /*3350*/  LDSM.16.M88.4 R96, [R222+0x11900] ;  /* 0x01190000de60783b */ /* 0x000fe60000000200 */
[C---:B------:R-:W-:Y:S08]  /*3360*/  HMMA.16816.F32 R72, R12.reuse, R108, R72 ;  /* 0x0000006c0c48723c */ /* 0x040ff00000001848 */
[C---:B------:R-:W-:Y:S01]  /*3370*/  HMMA.16816.F32 R84, R12.reuse, R110, R84 ;  /* 0x0000006e0c54723c */ /* 0x040fe20000001854 */
[----:B------:R-:W3:Y:S07]  /*3380*/  LDSM.16.M88.4 R108, [R221+0x3000] ;  /* 0x00300000dd6c783b */ /* 0x000eee0000000200 */
[C---:B------:R-:W-:Y:S01]  /*3390*/  HMMA.16816.F32 R16, R12.reuse, R100, R80 ;  /* 0x000000640c10723c */ /* 0x040fe20000001850 */
[----:B------:R-:W5:Y:S07]  /*33a0*/  LDSM.16.M88.4 R80, [R222+0x10900] ;  /* 0x01090000de50783b */ /* 0x000f6e0000000200 */
[C---:B--2---:R-:W-:Y:S08]  /*33b0*/  HMMA.16816.F32 R68, R12.reuse, R44, R68 ;  /* 0x0000002c0c44723c */ /* 0x044ff00000001844 */
[C---:B------:R-:W-:Y:S08]  /*33c0*/  HMMA.16816.F32 R60, R12.reuse, R46, R60 ;  /* 0x0000002e0c3c723c */ /* 0x040ff0000000183c */
[C---:B------:R-:W-:Y:S08]  /*33d0*/  HMMA.16816.F32 R56, R12.reuse, R36, R56 ;  /* 0x000000240c38723c */ /* 0x040ff00000001838 */
[----:B------:R-:W-:Y:S08]  /*33e0*/  HMMA.16816.F32 R52, R12, R38, R52 ;  /* 0x000000260c34723c */ /* 0x000ff00000001834 */
[C---:B-1----:R-:W-:Y:S01]  /*33f0*/  HMMA.16816.F32 R12, R4.reuse, R30, R40 ;  /* 0x0000001e040c723c */ /* 0x042fe20000001828 */
[----:B------:R-:W1:Y:S07]  /*3400*/  LDSM.16.M88.4 R40, [R221+0x4000] ;  /* 0x00400000dd28783b */ /* 0x000e6e0000000200 */
[C---:B------:R-:W-:Y:S08]  /*3410*/  HMMA.16816.F32 R48, R4.reuse, R28, R48 ;  /* 0x0000001c0430723c */ /* 0x040ff00000001830 */
[C---:B------:R-:W-:Y:S08]  /*3420*/  HMMA.16816.F32 R28, R4.reuse, R66, R76 ;  /* 0x00000042041c723c */ /* 0x040ff0000000184c */
[C---:B----4-:R-:W-:Y:S08]  /*3430*/  HMMA.16816.F32 R44, R4.reuse, R24, R32 ;  /* 0x00000018042c723c */ /* 0x050ff00000001820 */
[C---:B------:R-:W-:Y:S08]  /*3440*/  HMMA.16816.F32 R36, R4.reuse, R26, R20 ;  /* 0x0000001a0424723c */ /* 0x040ff00000001814 */
[----:B------:R-:W-:Y:S01]  /*3450*/  HMMA.16816.F32 R32, R4, R64, R16 ;  /* 0x000000400420723c */ /* 0x000fe20000001810 */
[----:B------:R-:W2:Y:S07]  /*3460*/  LDSM.16.M88.4 R16, [R221+0x4800] ;  /* 0x00480000dd10783b */ /* 0x000eae0000000200 */
[----:B---3--:R-:W-:Y:S08]  /*3470*/  HMMA.16816.F32 R92, R8, R108, R48 ;  /* 0x0000006c085c723c */ /* 0x008ff00000001830 */
[C---:B-----5:R-:W-:Y:S01]  /*3480*/  HMMA.16816.F32 R24, R4.reuse, R80, R72 ;  /* 0x000000500418723c */ /* 0x060fe20000001848 */
[----:B------:R-:W-:Y:S07]  /*3490*/  LDSM.16.M88.4 R72, [R216+0x12100] ;  /* 0x01210000d848783b */ /* 0x000fee0000000200 */
[C---:B------:R-:W-:Y:S08]  /*34a0*/  HMMA.16816.F32 R20, R4.reuse, R82, R84 ;  /* 0x000000520414723c */ /* 0x040ff00000001854 */
[----:B------:R-:W-:Y:S01]  /*34b0*/  HMMA.16816.F32 R100, R4, R96, R56 ;  /* 0x000000600464723c */ /* 0x000fe20000001838 */
[----:B------:R-:W-:Y:S07]  /*34c0*/  LDSM.16.M88.4 R56, [R221+0x5800] ;  /* 0x00580000dd38783b */ /* 0x000fee0000000200 */
[----:B------:R-:W-:Y:S01]  /*34d0*/  HMMA.16816.F32 R108, R8, R110, R12 ;  /* 0x0000006e086c723c */ /* 0x000fe2000000180c */
[----:B------:R-:W3:Y:S07]  /*34e0*/  LDSM.16.M88.4 R12, [R221+0x5000] ;  /* 0x00500000dd0c783b */ /* 0x000eee0000000200 */
[C---:B------:R-:W-:Y:S08]  /*34f0*/  HMMA.16816.F32 R84, R4.reuse, R88, R68 ;  /* 0x000000580454723c */ /* 0x040ff00000001844 */
        /* <DEDUP_REMOVED lines=9> */
[C---:B--2---:R-:W-:Y:S01]  /*3590*/  HMMA.16816.F32 R60, R8.reuse, R16, R24 ;  /* 0x00000010083c723c */ /* 0x044fe20000001818 */
[----:B------:R-:W2:Y:S07]  /*35a0*/  LDSM.16.M88.4 R24, [R216+0x13900] ;  /* 0x01390000d818783b */ /* 0x000eae0000000200 */
[C---:B------:R-:W-:Y:S08]  /*35b0*/  HMMA.16816.F32 R64, R8.reuse, R40, R32 ;  /* 0x000000280840723c */ /* 0x040ff00000001820 */
[C---:B------:R-:W-:Y:S01]  /*35c0*/  HMMA.16816.F32 R40, R8.reuse, R18, R20 ;  /* 0x000000120828723c */ /* 0x040fe20000001814 */
[----:B------:R-:W5:Y:S07]  /*35d0*/  LDSM.16.M88.4 R20, [R216+0x14900] ;  /* 0x01490000d814783b */ /* 0x000f6e0000000200 */
[C---:B---3--:R-:W-:Y:S08]  /*35e0*/  HMMA.16816.F32 R48, R8.reuse, R12, R84 ;  /* 0x0000000c0830723c */ /* 0x048ff00000001854 */
[C---:B------:R-:W-:Y:S01]  /*35f0*/  HMMA.16816.F32 R36, R8.reuse, R14, R80 ;  /* 0x0000000e0824723c */ /* 0x040fe20000001850 */
[----:B------:R-:W-:Y:S04]  /*3600*/  LDSM.16.M88.4 R12, [R224+0x20100] ;  /* 0x02010000e00c783b */ /* 0x000fe80000000200 */
[----:B------:R-:W-:Y:S03]  /*3610*/  LDSM.16.M88.4 R80, [R227+0x8000] ;  /* 0x00800000e350783b */ /* 0x000fe60000000200 */
[C---:B------:R-:W-:Y:S08]  /*3620*/  HMMA.16816.F32 R32, R8.reuse, R56, R100 ;  /* 0x000000380820723c */ /* 0x040ff00000001864 */
[----:B------:R-:W-:Y:S08]  /*3630*/  HMMA.16816.F32 R16, R8, R58, R96 ;  /* 0x0000003a0810723c */ /* 0x000ff00000001860 */
[C---:B----4-:R-:W-:Y:S08]  /*3640*/  HMMA.16816.F32 R8, R4.reuse, R72, R92 ;  /* 0x000000480408723c */ /* 0x050ff0000000185c */
[C---:B-1----:R-:W-:Y:S08]  /*3650*/  HMMA.16816.F32 R100, R4.reuse, R28, R88 ;  /* 0x0000001c0464723c */ /* 0x042ff00000001858 */
[C---:B------:R-:W-:Y:S01]  /*3660*/  HMMA.16816.F32 R92, R4.reuse, R30, R76 ;  /* 0x0000001e045c723c */ /* 0x040fe2000000184c */
[----:B------:R-:W1:Y:S04]  /*3670*/  LDSM.16.M88.4 R28, [R227+0x6000] ;  /* 0x00600000e31c783b */ /* 0x000e680000000200 */
[----:B------:R-:W-:Y:S03]  /*3680*/  LDSM.16.M88.4 R76, [R227+0x7000] ;  /* 0x00700000e34c783b */ /* 0x000fe60000000200 */
[C---:B------:R-:W-:Y:S01]  /*3690*/  HMMA.16816.F32 R56, R4.reuse, R74, R108 ;  /* 0x0000004a0438723c */ /* 0x040fe2000000186c */
[----:B------:R-:W3:Y:S07]  /*36a0*/  LDSM.16.M88.4 R72, [R227+0x7800] ;  /* 0x00780000e348783b */ /* 0x000eee0000000200 */
[C---:B--2---:R-:W-:Y:S01]  /*36b0*/  HMMA.16816.F32 R108, R4.reuse, R24, R60 ;  /* 0x00000018046c723c */ /* 0x044fe2000000183c */
[----:B------:R-:W-:Y:S07]  /*36c0*/  LDSM.16.M88.4 R60, [R222+0x12100] ;  /* 0x01210000de3c783b */ /* 0x000fee0000000200 */
[C---:B------:R-:W-:Y:S01]  /*36d0*/  HMMA.16816.F32 R104, R4.reuse, R26, R40 ;  /* 0x0000001a0468723c */ /* 0x040fe20000001828 */
[----:B------:R-:W2:Y:S04]  /*36e0*/  LDSM.16.M88.4 R24, [R227+0x6800] ;  /* 0x00680000e318783b */ /* 0x000ea80000000200 */
        /* <DEDUP_REMOVED lines=8> */
[C---:B-----5:R-:W-:Y:S08]  /*3770*/  HMMA.16816.F32 R84, R4.reuse, R20, R32 ;  /* 0x000000140454723c */ /* 0x060ff00000001820 */
[----:B------:R-:W-:Y:S08]  /*3780*/  HMMA.16816.F32 R64, R4, R22, R16 ;  /* 0x000000160440723c */ /* 0x000ff00000001810 */
[C---:B-1----:R-:W-:Y:S01]  /*3790*/  HMMA.16816.F32 R4, R12.reuse, R28, R8 ;  /* 0x0000001c0c04723c */ /* 0x042fe20000001808 */
[----:B------:R-:W1:Y:S07]  /*37a0*/  LDSM.16.M88.4 R8, [R226+0x20100] ;  /* 0x02010000e208783b */ /* 0x000e6e0000000200 */
[C---:B------:R-:W-:Y:S08]  /*37b0*/  HMMA.16816.F32 R56, R12.reuse, R30, R56 ;  /* 0x0000001e0c38723c */ /* 0x040ff00000001838 */
[C---:B---3--:R-:W-:Y:S01]  /*37c0*/  HMMA.16816.F32 R20, R12.reuse, R74, R104 ;  /* 0x0000004a0c14723c */ /* 0x048fe20000001868 */
[----:B------:R-:W-:Y:S07]  /*37d0*/  LDSM.16.M88.4 R104, [R216+0x15900] ;  /* 0x01590000d868783b */ /* 0x000fee0000000200 */
[C---:B--2---:R-:W-:Y:S01]  /*37e0*/  HMMA.16816.F32 R52, R12.reuse, R24, R100 ;  /* 0x000000180c34723c */ /* 0x044fe20000001864 */
[----:B------:R-:W-:Y:S07]  /*37f0*/  LDSM.16.M88.4 R100, [R222+0x14900] ;  /* 0x01490000de64783b */ /* 0x000fee0000000200 */
[C---:B------:R-:W-:Y:S08]  /*3800*/  HMMA.16816.F32 R36, R12.reuse, R26, R92 ;  /* 0x0000001a0c24723c */ /* 0x040ff0000000185c */
[C---:B------:R-:W-:Y:S08]  /*3810*/  HMMA.16816.F32 R16, R12.reuse, R80, R96 ;  /* 0x000000500c10723c */ /* 0x040ff00000001860 */
[----:B------:R-:W-:Y:S08]  /*3820*/  HMMA.16816.F32 R88, R12, R82, R88 ;  /* 0x000000520c58723c */ /* 0x000ff00000001858 */
[C---:B-1----:R-:W-:Y:S01]  /*3830*/  HMMA.16816.F32 R80, R8.reuse, R60, R4 ;  /* 0x0000003c0850723c */ /* 0x042fe20000001804 */
[----:B------:R-:W-:Y:S07]  /*3840*/  LDSM.16.M88.4 R4, [R225+0x20100] ;  /* 0x02010000e104783b */ /* 0x000fee0000000200 */
[----:B------:R-:W-:Y:S08]  /*3850*/  HMMA.16816.F32 R56, R8, R62, R56 ;  /* 0x0000003e0838723c */ /* 0x000ff00000001838 */
[----:B------:R-:W-:Y:S01]  /*3860*/  HMMA.16816.F32 R32, R12, R76, R116 ;  /* 0x0000004c0c20723c */ /* 0x000fe20000001874 */
[----:B------:R-:W1:Y:S07]  /*3870*/  LDSM.16.M88.4 R116, [R222+0x14100] ;  /* 0x01410000de74783b */ /* 0x000e6e0000000200 */
[----:B------:R-:W-:Y:S01]  /*3880*/  HMMA.16816.F32 R60, R8, R42, R20 ;  /* 0x0000002a083c723c */ /* 0x000fe20000001814 */
[----:B------:R-:W2:Y:S07]  /*3890*/  LDSM.16.M88.4 R20, [R221+0x6800] ;  /* 0x00680000dd14783b */ /* 0x000eae0000000200 */
[C---:B------:R-:W-:Y:S01]  /*38a0*/  HMMA.16816.F32 R24, R12.reuse, R72, R108 ;  /* 0x000000480c18723c */ /* 0x040fe2000000186c */
[----:B------:R-:W-:Y:S07]  /*38b0*/  LDSM.16.M88.4 R108, [R216+0x15100] ;  /* 0x01510000d86c783b */ /* 0x000fee0000000200 */
[C---:B------:R-:W-:Y:S01]  /*38c0*/  HMMA.16816.F32 R28, R12.reuse, R78, R112 ;  /* 0x0000004e0c1c723c */ /* 0x040fe20000001870 */
[----:B------:R-:W-:Y:S07]  /*38d0*/  LDSM.16.M88.4 R112, [R216+0x16100] ;  /* 0x01610000d870783b */ /* 0x000fee0000000200 */
[----:B------:R-:W-:Y:S01]  /*38e0*/  HMMA.16816.F32 R96, R12, R68, R84 ;  /* 0x000000440c60723c */ /* 0x000fe20000001854 */
[----:B------:R-:W-:Y:S07]  /*38f0*/  LDSM.16.M88.4 R84, [R221+0x6000] ;  /* 0x00600000dd54783b */ /* 0x000fee0000000200 */
[----:B------:R-:W-:Y:S08]  /*3900*/  HMMA.16816.F32 R52, R8, R48, R52 ;  /* 0x000000300834723c */ /* 0x000ff00000001834 */
[----:B------:R-:W-:Y:S01]  /*3910*/  HMMA.16816.F32 R92, R12, R70, R64 ;  /* 0x000000460c5c723c */ /* 0x000fe20000001840 */
[----:B------:R-:W-:Y:S07]  /*3920*/  LDSM.16.M88.4 R12, [R223+0x24100] ;  /* 0x02410000df0c783b */ /* 0x000fee0000000200 */
[C---:B------:R-:W-:Y:S01]  /*3930*/  HMMA.16816.F32 R76, R8.reuse, R50, R36 ;  /* 0x00000032084c723c */ /* 0x040fe20000001824 */
[----:B------:R-:W3:Y:S04]  /*3940*/  LDSM.16.M88.4 R48, [R221+0x7000] ;  /* 0x00700000dd30783b */ /* 0x000ee80000000200 */
[----:B------:R-:W4:Y:S03]  /*3950*/  LDSM.16.M88.4 R36, [R221+0x8800] ;  /* 0x00880000dd24783b */ /* 0x000f260000000200 */
[C---:B------:R-:W-:Y:S08]  /*3960*/  HMMA.16816.F32 R72, R8.reuse, R44, R32 ;  /* 0x0000002c0848723c */ /* 0x040ff00000001820 */
[C---:B------:R-:W-:Y:S01]  /*3970*/  HMMA.16816.F32 R64, R8.reuse, R40, R24 ;  /* 0x000000280840723c */ /* 0x040fe20000001818 */
[----:B------:R-:W-:Y:S07]  /*3980*/  LDSM.16.M88.4 R40, [R221+0x8000] ;  /* 0x00800000dd28783b */ /* 0x000fee0000000200 */
[C---:B------:R-:W-:Y:S01]  /*3990*/  HMMA.16816.F32 R68, R8.reuse, R46, R28 ;  /* 0x0000002e0844723c */ /* 0x040fe2000000181c */
[----:B------:R-:W5:Y:S07]  /*39a0*/  LDSM.16.M88.4 R44, [R221+0x7800] ;  /* 0x00780000dd2c783b */ /* 0x000f6e0000000200 */
[C---:B-1----:R-:W-:Y:S08]  /*39b0*/  HMMA.16816.F32 R32, R8.reuse, R116, R16 ;  /* 0x000000740820723c */ /* 0x042ff00000001810 */
[----:B------:R-:W-:Y:S08]  /*39c0*/  HMMA.16816.F32 R24, R8, R100, R96 ;  /* 0x000000640818723c */ /* 0x000ff00000001860 */
[----:B--2---:R-:W-:Y:S08]  /*39d0*/  HMMA.16816.F32 R52, R4, R20, R52 ;  /* 0x000000140434723c */ /* 0x004ff00000001834 */
[----:B------:R-:W-:Y:S08]  /*39e0*/  HMMA.16816.F32 R16, R8, R102, R92 ;  /* 0x000000660810723c */ /* 0x000ff0000000185c */
[----:B------:R-:W-:Y:S08]  /*39f0*/  HMMA.16816.F32 R20, R4, R22, R76 ;  /* 0x000000160414723c */ /* 0x000ff0000000184c */
[----:B------:R-:W-:Y:S08]  /*3a00*/  HMMA.16816.F32 R28, R8, R118, R88 ;  /* 0x00000076081c723c */ /* 0x000ff00000001858 */
[C---:B---3--:R-:W-:Y:S08]  /*3a10*/  HMMA.16816.F32 R96, R4.reuse, R48, R72 ;  /* 0x000000300460723c */ /* 0x048ff00000001848 */
[C---:B------:R-:W-:Y:S08]  /*3a20*/  HMMA.16816.F32 R8, R4.reuse, R84, R80 ;  /* 0x000000540408723c */ /* 0x040ff00000001850 */
[C---:B------:R-:W-:Y:S08]  /*3a30*/  HMMA.16816.F32 R56, R4.reuse, R86, R56 ;  /* 0x000000560438723c */ /* 0x040ff00000001838 */
[C---:B------:R-:W-:Y:S08]  /*3a40*/  HMMA.16816.F32 R100, R4.reuse, R50, R68 ;  /* 0x000000320464723c */ /* 0x040ff00000001844 */
[----:B----4-:R-:W-:Y:S01]  /*3a50*/  HMMA.16816.F32 R92, R4, R36, R24 ;  /* 0x00000024045c723c */ /* 0x010fe20000001818 */
[----:B------:R-:W1:Y:S07]  /*3a60*/  LDSM.16.M88.4 R24, [R216+0x16900] ;  /* 0x01690000d818783b */ /* 0x000e6e0000000200 */
[----:B------:R-:W-:Y:S08]  /*3a70*/  HMMA.16816.F32 R72, R12, R104, R52 ;  /* 0x000000680c48723c */ /* 0x000ff00000001834 */
[----:B------:R-:W-:Y:S01]  /*3a80*/  HMMA.16816.F32 R84, R4, R38, R16 ;  /* 0x000000260454723c */ /* 0x000fe20000001810 */
[----:B------:R-:W2:Y:S04]  /*3a90*/  LDSM.16.M88.4 R16, [R216+0x17100] ;  /* 0x01710000d810783b */ /* 0x000ea80000000200 */
[----:B------:R-:W-:Y:S03]  /*3aa0*/  LDSM.16.M88.4 R36, [R227+0x9000] ;  /* 0x00900000e324783b */ /* 0x000fe60000000200 */
[----:B------:R-:W-:Y:S01]  /*3ab0*/  HMMA.16816.F32 R52, R12, R106, R20 ;  /* 0x0000006a0c34723c */ /* 0x000fe20000001814 */
[----:B------:R-:W3:Y:S07]  /*3ac0*/  LDSM.16.M88.4 R20, [R216+0x17900] ;  /* 0x01790000d814783b */ /* 0x000eee0000000200 */
[C---:B-----5:R-:W-:Y:S01]  /*3ad0*/  HMMA.16816.F32 R68, R4.reuse, R44, R64 ;  /* 0x0000002c0444723c */ /* 0x060fe20000001840 */
        /* <DEDUP_REMOVED lines=11> */
[----:B------:R-:W3:Y:S07]  /*3b90*/  LDSM.16.M88.4 R8, [R226+0x24100] ;  /* 0x02410000e208783b */ /* 0x000eee0000000200 */
[C---:B-1----:R-:W-:Y:S08]  /*3ba0*/  HMMA.16816.F32 R68, R12.reuse, R24, R68 ;  /* 0x000000180c44723c */ /* 0x042ff00000001844 */
[C---:B------:R-:W-:Y:S08]  /*3bb0*/  HMMA.16816.F32 R40, R12.reuse, R26, R88 ;  /* 0x0000001a0c28723c */ /* 0x040ff00000001858 */
[C---:B------:R-:W-:Y:S01]  /*3bc0*/  HMMA.16816.F32 R48, R12.reuse, R112, R96 ;  /* 0x000000700c30723c */ /* 0x040fe20000001860 */
[----:B------:R-:W-:Y:S07]  /*3bd0*/  LDSM.16.M88.4 R96, [R222+0x16100] ;  /* 0x01610000de60783b */ /* 0x000fee0000000200 */
[C---:B--2---:R-:W-:Y:S08]  /*3be0*/  HMMA.16816.F32 R32, R12.reuse, R16, R32 ;  /* 0x000000100c20723c */ /* 0x044ff00000001820 */
[C---:B------:R-:W-:Y:S08]  /*3bf0*/  HMMA.16816.F32 R28, R12.reuse, R18, R28 ;  /* 0x000000120c1c723c */ /* 0x040ff0000000181c */
[C---:B---3--:R-:W-:Y:S08]  /*3c00*/  HMMA.16816.F32 R24, R12.reuse, R20, R92 ;  /* 0x000000140c18723c */ /* 0x048ff0000000185c */
[----:B------:R-:W-:Y:S01]  /*3c10*/  HMMA.16816.F32 R12, R12, R22, R84 ;  /* 0x000000160c0c723c */ /* 0x000fe20000001854 */
[----:B------:R-:W1:Y:S07]  /*3c20*/  LDSM.16.M88.4 R20, [R222+0x15900] ;  /* 0x01590000de14783b */ /* 0x000e6e0000000200 */
[C---:B----4-:R-:W-:Y:S01]  /*3c30*/  HMMA.16816.F32 R16, R4.reuse, R36, R80 ;  /* 0x000000240410723c */ /* 0x050fe20000001850 */
[----:B------:R-:W-:Y:S07]  /*3c40*/  LDSM.16.M88.4 R80, [R221+0x9000] ;  /* 0x00900000dd50783b */ /* 0x000fee0000000200 */
[C---:B------:R-:W-:Y:S01]  /*3c50*/  HMMA.16816.F32 R120, R4.reuse, R64, R72 ;  /* 0x000000400478723c */ /* 0x040fe20000001848 */
[----:B------:R-:W-:Y:S07]  /*3c60*/  LDSM.16.M88.4 R72, [R221+0x9800] ;  /* 0x00980000dd48783b */ /* 0x000fee0000000200 */
[C---:B------:R-:W-:Y:S08]  /*3c70*/  HMMA.16816.F32 R116, R4.reuse, R38, R76 ;  /* 0x000000260474723c */ /* 0x040ff0000000184c */
[C---:B------:R-:W-:Y:S01]  /*3c80*/  HMMA.16816.F32 R112, R4.reuse, R66, R52 ;  /* 0x000000420470723c */ /* 0x040fe20000001834 */
[----:B------:R-:W-:Y:S07]  /*3c90*/  LDSM.16.M88.4 R64, [R221+0xa800] ;  /* 0x00a80000dd40783b */ /* 0x000fee0000000200 */
[C---:B-----5:R-:W-:Y:S01]  /*3ca0*/  HMMA.16816.F32 R104, R4.reuse, R100, R68 ;  /* 0x000000640468723c */ /* 0x060fe20000001844 */
[----:B------:R-:W-:Y:S07]  /*3cb0*/  LDSM.16.M88.4 R68, [R221+0xa000] ;  /* 0x00a00000dd44783b */ /* 0x000fee0000000200 */
[C---:B------:R-:W-:Y:S08]  /*3cc0*/  HMMA.16816.F32 R36, R4.reuse, R60, R48 ;  /* 0x0000003c0424723c */ /* 0x040ff00000001830 */
        /* <DEDUP_REMOVED lines=9> */
[----:B------:R-:W-:-:S06]  /*3d60*/  DEPBAR.LE SB0, 0x0 ;  /* 0x000080000000791a */ /* 0x000fcc0000000000 */
        /* <DEDUP_REMOVED lines=40> */
[----:B------:R-:W-:Y:S01]  /*3ff0*/  SEL R36, RZ, 0x10, P2 ;  /* 0x00000010ff247807 */ /* 0x000fe20001000000 */
[C---:B------:R-:W-:Y:S01]  /*4000*/  IMAD.SHL.U32 R16, R157.reuse, 0x2, RZ ;  /* 0x000000029d107824 */ /* 0x040fe200078e00ff */
[----:B------:R-:W-:Y:S01]  /*4010*/  SEL R35, RZ, 0x10, P5 ;  /* 0x00000010ff237807 */ /* 0x000fe20002800000 */
[----:B------:R-:W-:Y:S01]  /*4020*/  IMAD R9, R0, c[0x0][0x2b8], R4 ;  /* 0x0000ae0000097a24 */ /* 0x000fe200078e0204 */
[----:B------:R-:W-:Y:S01]  /*4030*/  SHF.L.U64.HI R14, R157, 0x1, R158 ;  /* 0x000000019d0e7819 */ /* 0x000fe2000001029e */
[----:B------:R-:W-:Y:S01]  /*4040*/  IMAD.SHL.U32 R12, R155, 0x2, RZ ;  /* 0x000000029b0c7824 */ /* 0x000fe200078e00ff */
[----:B------:R-:W-:Y:S01]  /*4050*/  SEL R34, RZ, 0x10, P4 ;  /* 0x00000010ff227807 */ /* 0x000fe20002000000 */
[----:B------:R-:W-:Y:S01]  /*4060*/  IMAD.WIDE.U32 R4, R9, c[0x0][0x1e0], RZ ;  /* 0x0000780009047a25 */ /* 0x000fe200078e00ff */
[----:B------:R-:W-:Y:S01]  /*4070*/  SHF.R.S32.HI R0, RZ, 0x1f, R9 ;  /* 0x0000001fff007819 */ /* 0x000fe20000011409 */
[----:B------:R1:W-:Y:S01]  /*4080*/  STL [R1+0x2c], R9 ;  /* 0x00002c0901007387 */ /* 0x0003e20000100800 */
[----:B------:R-:W-:Y:S01]  /*4090*/  SHF.L.U64.HI R13, R155, 0x1, R156 ;  /* 0x000000019b0d7819 */ /* 0x000fe2000001029c */
[C---:B------:R-:W-:Y:S01]  /*40a0*/  IMAD.SHL.U32 R10, R153.reuse, 0x2, RZ ;  /* 0x00000002990a7824 */ /* 0x040fe200078e00ff */
[----:B------:R-:W-:Y:S01]  /*40b0*/  SHF.L.U64.HI R11, R153, 0x1, R154 ;  /* 0x00000001990b7819 */ /* 0x000fe2000001029a */
[----:B------:R-:W-:Y:S01]  /*40c0*/  IMAD R0, R0, c[0x0][0x1e0], RZ ;  /* 0x0000780000007a24 */ /* 0x000fe200078e02ff */
[----:B------:R-:W-:-:S03]  /*40d0*/  SHF.L.U64.HI R15, R151, 0x1, R152 ;  /* 0x00000001970f7819 */ /* 0x000fc60000010298 */
[----:B------:R-:W-:-:S04]  /*40e0*/  IMAD R0, R9, c[0x0][0x1e4], R0 ;  /* 0x0000790009007a24 */ /* 0x000fc800078e0200 */
[----:B------:R-:W-:Y:S02]  /*40f0*/  IMAD.IADD R5, R5, 0x1, R0 ;  /* 0x0000000105057824 */ /* 0x000fe400078e0200 */
[----:B-1----:R-:W-:Y:S01]  /*4100*/  IMAD.SHL.U32 R9, R151, 0x2, RZ ;  /* 0x0000000297097824 */ /* 0x002fe200078e00ff */
[----:B--2---:R-:W-:Y:S01]  /*4110*/  SHF.R.S32.HI R0, RZ, 0x1f, R8 ;  /* 0x0000001fff007819 */ /* 0x004fe20000011408 */
[----:B------:R-:W-:Y:S01]  /*4120*/  IMAD.WIDE.U32 R4, R8, c[0x0][0x1f0], R4 ;  /* 0x00007c0008047a25 */ /* 0x000fe200078e0004 */
[----:B------:R1:W-:Y:S03]  /*4130*/  STL [R1+0x28], R8 ;  /* 0x0000280801007387 */ /* 0x0003e60000100800 */
[----:B------:R-:W-:-:S04]  /*4140*/  IMAD R0, R0, c[0x0][0x1f0], RZ ;  /* 0x00007c0000007a24 */ /* 0x000fc800078e02ff */
[----:B------:R-:W-:Y:S01]  /*4150*/  IMAD R6, R8, c[0x0][0x1f4], R0 ;  /* 0x00007d0008067a24 */ /* 0x000fe200078e0200 */
[----:B------:R-:W-:-:S04]  /*4160*/  IADD3 R0, P0, R4, UR22, RZ ;  /* 0x0000001604007c10 */ /* 0x000fc8000ff1e0ff */
[----:B------:R-:W-:Y:S02]  /*4170*/  IADD3.X R4, R5, UR19, R6, P0, !PT ;  /* 0x0000001305047c10 */ /* 0x000fe400087fe406 */
[----:B------:R-:W-:Y:S02]  /*4180*/  LEA R7, P0, R0, c[0x0][0x1c8], 0x1 ;  /* 0x0000720000077a11 */ /* 0x000fe400078008ff */
[----:B------:R-:W-:-:S04]  /*4190*/  IADD3 R5, -R36, 0x10, RZ ;  /* 0x0000001024057810 */ /* 0x000fc80007ffe1ff */
[----:B------:R-:W-:Y:S02]  /*41a0*/  LOP3.LUT R5, R5, 0xf, RZ, 0xc0, !PT ;  /* 0x0000000f05057812 */ /* 0x000fe400078ec0ff */
[----:B-1----:R-:W-:Y:S02]  /*41b0*/  LEA.HI.X R8, R0, c[0x0][0x1cc], R4, 0x1, P0 ;  /* 0x0000730000087a11 */ /* 0x002fe400000f0c04 */
[----:B------:R-:W1:Y:S04]  /*41c0*/  SHFL.IDX PT, R0, R7, 0x2, 0x181f ;  /* 0x00581f0007007f89 */ /* 0x000e6800000e0000 */
[----:B------:R-:W2:Y:S04]  /*41d0*/  SHFL.IDX PT, R4, R8, 0x2, 0x181f ;  /* 0x00581f0008047f89 */ /* 0x000ea800000e0000 */
[----:B------:R-:W-:Y:S01]  /*41e0*/  SHFL.IDX PT, R6, R8, RZ, 0x181f ;  /* 0x00181fff08067589 */ /* 0x000fe200000e0000 */
[----:B-1----:R-:W-:-:S02]  /*41f0*/  IADD3 R32, P1, P0, R5, R0, R16 ;  /* 0x0000000005207210 */ /* 0x002fc4000783e010 */
[----:B------:R-:W-:Y:S02]  /*4200*/  IADD3 R5, -R35, 0x10, RZ ;  /* 0x0000001023057810 */ /* 0x000fe40007ffe1ff */
[----:B--2---:R-:W-:Y:S02]  /*4210*/  IADD3.X R33, RZ, R4, R14, P1, P0 ;  /* 0x00000004ff217210 */ /* 0x004fe40000fe040e */
[----:B------:R-:W-:-:S04]  /*4220*/  LOP3.LUT R5, R5, 0xf, RZ, 0xc0, !PT ;  /* 0x0000000f05057812 */ /* 0x000fc800078ec0ff */
        /* <DEDUP_REMOVED lines=11> */
[----:B------:R-:W2:Y:S04]  /*42e0*/  SHFL.IDX PT, R0, R7, 0x1, 0x181f ;  /* 0x00381f0007007f89 */ /* 0x000ea800000e0000 */
[----:B------:R-:W3:Y:S01]  /*42f0*/  SHFL.IDX PT, R4, R8, 0x1, 0x181f ;  /* 0x00381f0008047f89 */ /* 0x000ee200000e0000 */
        /* <DEDUP_REMOVED lines=13> */
[----:B---3--:R-:W-:Y:S01]  /*43d0*/  IMAD.X R17, R4, 0x1, R14, P0 ;  /* 0x0000000104117824 */ /* 0x008fe200000e060e */
        /* <DEDUP_REMOVED lines=18> */
.L_x_3342:
[----:B------:R-:W-:Y:S01]  /*4500*/  LOP3.LUT R0, R147, 0xffffffe0, RZ, 0xc0, !PT ;  /* 0xffffffe093007812 */ /* 0x000fe200078ec0ff */
[----:B------:R-:W-:Y:S01]  /*4510*/  STL [R1+0x84], R223 ;  /* 0x000084df01007387 */ /* 0x000fe20000100800 */
[----:B------:R-:W-:Y:S02]  /*4520*/  LEA.HI R4, R148, R149, RZ, 0x2 ;  /* 0x0000009594047211 */ /* 0x000fe400078f10ff */
[----:B-1----:R-:W-:Y:S01]  /*4530*/  SHF.R.S32.HI R6, RZ, 0x1f, R146 ;  /* 0x0000001fff067819 */ /* 0x002fe20000011492 */
[C---:B------:R-:W-:Y:S01]  /*4540*/  IMAD.IADD R0, R149.reuse, 0x1, -R0 ;  /* 0x0000000195007824 */ /* 0x040fe200078e0a00 */
[----:B------:R-:W-:Y:S01]  /*4550*/  LOP3.LUT R4, R4, 0xfffffffc, RZ, 0xc0, !PT ;  /* 0xfffffffc04047812 */ /* 0x000fe200078ec0ff */
[----:B------:R-:W-:Y:S01]  /*4560*/  STL [R1+0x80], R222 ;  /* 0x000080de01007387 */ /* 0x000fe20000100800 */
[----:B------:R-:W-:Y:S02]  /*4570*/  LEA.HI R6, R6, R146, RZ, 0x3 ;  /* 0x0000009206067211 */ /* 0x000fe400078f18ff */
[----:B------:R-:W-:Y:S01]  /*4580*/  SHF.R.S32.HI R5, RZ, 0x1f, R0 ;  /* 0x0000001fff057819 */ /* 0x000fe20000011400 */
[----:B------:R-:W-:Y:S01]  /*4590*/  IMAD.IADD R4, R149, 0x1, -R4 ;  /* 0x0000000195047824 */ /* 0x000fe200078e0a04 */
[----:B------:R-:W-:Y:S01]  /*45a0*/  LOP3.LUT R6, R6, 0xffffff8, RZ, 0xc0, !PT ;  /* 0x0ffffff806067812 */ /* 0x000fe200078ec0ff */
[----:B------:R-:W-:Y:S01]  /*45b0*/  STL [R1+0x7c], R221 ;  /* 0x00007cdd01007387 */ /* 0x000fe20000100800 */
[----:B------:R-:W-:-:S02]  /*45c0*/  LEA.HI R5, R5, R0, RZ, 0x2 ;  /* 0x0000000005057211 */ /* 0x000fc400078f10ff */
[----:B------:R-:W-:Y:S01]  /*45d0*/  LEA.HI R7, R4, R4, RZ, 0x1 ;  /* 0x0000000404077211 */ /* 0x000fe200078f08ff */
[----:B------:R-:W-:Y:S01]  /*45e0*/  STL [R1+0x78], R216 ;  /* 0x000078d801007387 */ /* 0x000fe20000100800 */
[----:B------:R-:W-:Y:S02]  /*45f0*/  IADD3 R8, -R6, R146, RZ ;  /* 0x0000009206087210 */ /* 0x000fe40007ffe1ff */
[----:B------:R-:W-:Y:S02]  /*4600*/  LEA.HI.SX32 R6, R5, UR11, 0x1e ;  /* 0x0000000b05067c11 */ /* 0x000fe4000f8ff2ff */
[----:B------:R-:W-:Y:S01]  /*4610*/  PLOP3.LUT P0, PT, PT, PT, UP1, 0x80, 0x0 ;  /* 0x000000000000781c */ /* 0x000fe20003f0f018 */
[----:B------:R-:W-:Y:S01]  /*4620*/  @UP1 USHF.L.U32 UR10, UR10, 0x7, URZ ;  /* 0x000000070a0a1899 */ /* 0x000fe2000800063f */
[----:B------:R-:W-:Y:S01]  /*4630*/  LOP3.LUT R7, R7, 0x1ffffffe, RZ, 0xc0, !PT ;  /* 0x1ffffffe07077812 */ /* 0x000fe200078ec0ff */
[----:B------:R-:W-:Y:S01]  /*4640*/  IMAD R6, R8, 0x10, R6 ;  /* 0x0000001008067824 */ /* 0x000fe200078e0206 */
[----:B------:R-:W-:Y:S01]  /*4650*/  LOP3.LUT R5, R5, 0x7ffffffc, RZ, 0xc0, !PT ;  /* 0x7ffffffc05057812 */ /* 0x000fe200078ec0ff */
[----:B------:R-:W-:Y:S01]  /*4660*/  UIADD3 UR6, UR6, -0x2, URZ ;  /* 0xfffffffe06067890 */ /* 0x000fe2000fffe03f */
[----:B------:R-:W0:Y:S01]  /*4670*/  LDGDEPBAR ;  /* 0x00000000000079af */ /* 0x000e220000000000 */
[----:B------:R-:W-:-:S02]  /*4680*/  IMAD.IADD R4, R4, 0x1, -R7 ;  /* 0x0000000104047824 */ /* 0x000fc400078e0a07 */
[----:B------:R-:W-:Y:S01]  /*4690*/  IMAD.IADD R5, R0, 0x1, -R5 ;  /* 0x0000000100057824 */ /* 0x000fe200078e0a05 */
[----:B------:R-:W-:Y:S02]  /*46a0*/  MOV R0, UR4 ;  /* 0x0000000400007c02 */ /* 0x000fe40008000f00 */
[----:B------:R-:W-:Y:S01]  /*46b0*/  LEA R9, R4, R6, 0x3 ;  /* 0x0000000604097211 */ /* 0x000fe200078e18ff */
[----:B------:R-:W-:-:S04]  /*46c0*/  IMAD.SHL.U32 R8, R5, 0x2, RZ ;  /* 0x0000000205087824 */ /* 0x000fc800078e00ff */
[----:B------:R-:W-:Y:S01]  /*46d0*/  @P0 IMAD.HI.U32 R6, R9, c[0x0][0x2c8], RZ ;  /* 0x0000b20009060a27 */ /* 0x000fe200078e00ff */
[----:B------:R-:W-:Y:S01]  /*46e0*/  PLOP3.LUT P0, PT, PT, PT, UP1, 0x80, 0x0 ;  /* 0x000000000000781c */ /* 0x000fe20003f0f018 */
[----:B------:R-:W-:Y:S01]  /*46f0*/  STL [R1+0x58], R9 ;  /* 0x0000580901007387 */ /* 0x000fe20000100800 */
[----:B------:R-:W-:Y:S01]  /*4700*/  IADD3 R0, -R8, 0x1, R0 ;  /* 0x0000000108007810 */ /* 0x000fe20007ffe100 */
[----:B------:R-:W-:Y:S02]  /*4710*/  IMAD.MOV.U32 R4, RZ, RZ, R9 ;  /* 0x000000ffff047224 */ /* 0x000fe400078e0009 */
[----:B------:R-:W-:Y:S01]  /*4720*/  STL [R1+0x5c], R8 ;  /* 0x00005c0801007387 */ /* 0x000fe20000100800 */
[----:B------:R-:W-:-:S07]  /*4730*/  IADD3 R5, R0, -UR13, RZ ;  /* 0x8000000d00057c10 */ /* 0x000fce000fffe0ff */
[----:B------:R-:W-:Y:S02]  /*4740*/  @P0 SHF.R.U32.HI R4, RZ, c[0x0][0x2cc], R6 ;  /* 0x0000b300ff040a19 */ /* 0x000fe40000011606 */
[----:B------:R-:W-:Y:S01]  /*4750*/  IADD3 R6, -R8, UR4, RZ ;  /* 0x0000000408067c10 */ /* 0x000fe2000fffe1ff */
[----:B------:R-:W-:Y:S02]  /*4760*/  ULDC.64 UR4, c[0x0][0x2c8] ;  /* 0x0000b20000047ab9 */ /* 0x000fe40000000a00 */
[----:B------:R-:W1:Y:S04]  /*4770*/  SHFL.IDX PT, R7, R4, RZ, 0x1c1f ;  /* 0x001c1fff04077589 */ /* 0x000e6800000e0000 */
[----:B------:R-:W2:Y:S01]  /*4780*/  SHFL.IDX PT, R4, R4, 0x1, 0x1c1f ;  /* 0x003c1f0004047f89 */ /* 0x000ea200000e0000 */
[C---:B-1----:R-:W-:Y:S01]  /*4790*/  IMAD.IADD R0, R5.reuse, 0x1, R7 ;  /* 0x0000000105007824 */ /* 0x042fe200078e0207 */
[----:B--2---:R-:W-:-:S04]  /*47a0*/  IADD3 R5, R5, R4, RZ ;  /* 0x0000000405057210 */ /* 0x004fc80007ffe0ff */
[----:B------:R-:W-:-:S04]  /*47b0*/  IMNMX R0, R6, R0, PT ;  /* 0x0000000006007217 */ /* 0x000fc80003800200 */
[----:B------:R-:W-:-:S04]  /*47c0*/  ISETP.GT.AND P0, PT, R0, RZ, PT ;  /* 0x000000ff0000720c */ /* 0x000fc80003f04270 */
[----:B------:R-:W-:Y:S02]  /*47d0*/  FSEL R7, R84, -INF , P0 ;  /* 0xff80000054077808 */ /* 0x000fe40000000000 */
[----:B------:R-:W-:-:S04]  /*47e0*/  ISETP.GT.AND P0, PT, R0, 0x1, PT ;  /* 0x000000010000780c */ /* 0x000fc80003f04270 */
        /* <DEDUP_REMOVED lines=65> */
[----:B------:R-:W-:-:S02]  /*4c00*/  IMNMX R0, R6, R5, PT ;  /* 0x0000000506007217 */ /* 0x000fc40003800200 */
[----:B------:R-:W-:Y:S02]  /*4c10*/  FSEL R25, R57, -INF , P0 ;  /* 0xff80000039197808 */ /* 0x000fe40000000000 */
[----:B------:R-:W-:Y:S02]  /*4c20*/  ISETP.GT.AND P0, PT, R0, RZ, PT ;  /* 0x000000ff0000720c */ /* 0x000fe40003f04270 */
[----:B------:R-:W-:Y:S02]  /*4c30*/  FMNMX.FTZ R4, R103, R4, !PT ;  /* 0x0000000467047209 */ /* 0x000fe40007810000 */
[----:B------:R-:W-:Y:S02]  /*4c40*/  FSEL R15, R86, -INF , P0 ;  /* 0xff800000560f7808 */ /* 0x000fe40000000000 */
[----:B------:R-:W-:Y:S02]  /*4c50*/  ISETP.GT.AND P0, PT, R0, 0x1, PT ;  /* 0x000000010000780c */ /* 0x000fe40003f04270 */
[----:B------:R-:W-:-:S02]  /*4c60*/  FMNMX.FTZ R4, R25, R4, !PT ;  /* 0x0000000419047209 */ /* 0x000fc40007810000 */
[----:B------:R-:W-:Y:S02]  /*4c70*/  FSEL R17, R87, -INF , P0 ;  /* 0xff80000057117808 */ /* 0x000fe40000000000 */
[----:B------:R-:W-:Y:S01]  /*4c80*/  ISETP.GT.AND P0, PT, R0, 0x8, PT ;  /* 0x000000080000780c */ /* 0x000fe20003f04270 */
[----:B------:R-:W1:Y:S01]  /*4c90*/  SHFL.BFLY PT, R6, R4, 0x2, 0x1f ;  /* 0x0c401f0004067f89 */ /* 0x000e6200000e0000 */
        /* <DEDUP_REMOVED lines=60> */
[----:B-1----:R-:W-:Y:S02]  /*5060*/  FMNMX.FTZ R4, R6, R4, !PT ;  /* 0x0000000406047209 */ /* 0x002fe40007810000 */
[----:B------:R-:W-:Y:S02]  /*5070*/  FSEL R222, R58, -INF , P0 ;  /* 0xff8000003ade7808 */ /* 0x000fe40000000000 */
[----:B------:R-:W-:Y:S01]  /*5080*/  ISETP.GT.AND P0, PT, R0, 0x59, PT ;  /* 0x000000590000780c */ /* 0x000fe20003f04270 */
[----:B------:R-:W1:Y:S01]  /*5090*/  SHFL.BFLY PT, R173, R4, 0x1, 0x1f ;  /* 0x0c201f0004ad7f89 */ /* 0x000e6200000e0000 */
[----:B------:R-:W-:-:S02]  /*50a0*/  FMNMX.FTZ R172, R206, R172, !PT ;  /* 0x000000acceac7209 */ /* 0x000fc40007810000 */
[----:B------:R-:W-:Y:S02]  /*50b0*/  FSEL R212, R59, -INF , P0 ;  /* 0xff8000003bd47808 */ /* 0x000fe40000000000 */
        /* <DEDUP_REMOVED lines=9> */
[----:B------:R-:W1:Y:S02]  /*5150*/  SHFL.BFLY PT, R4, R172, 0x1, 0x1f ;  /* 0x0c201f00ac047f89 */ /* 0x000e6400000e0000 */
[----:B------:R2:W-:Y:S02]  /*5160*/  MUFU.EX2 R207, R0 ;  /* 0x0000000000cf7308 */ /* 0x0005e40000000800 */
[----:B--2---:R-:W-:-:S06]  /*5170*/  FFMA.FTZ R0, R8, c[0x0][0x2d0], -R13 ;  /* 0x0000b40008007a23 */ /* 0x004fcc000001080d */
[----:B------:R2:W3:Y:S01]  /*5180*/  MUFU.EX2 R210, R0 ;  /* 0x0000000000d27308 */ /* 0x0004e20000000800 */
[----:B-1----:R-:W-:Y:S01]  /*5190*/  FMNMX.FTZ R172, R4, R172, !PT ;  /* 0x000000ac04ac7209 */ /* 0x002fe20007810000 */
[----:B------:R-:W-:-:S03]  /*51a0*/  FFMA.FTZ R4, R16, c[0x0][0x2d0], -R13 ;  /* 0x0000b40010047a23 */ /* 0x000fc6000001080d */
[----:B------:R-:W-:-:S03]  /*51b0*/  FSETP.NEU.FTZ.AND P0, PT, R172, -INF , PT ;  /* 0xff800000ac00780b */ /* 0x000fc60003f1d000 */
[----:B------:R-:W-:Y:S01]  /*51c0*/  MUFU.EX2 R213, R4 ;  /* 0x0000000400d57308 */ /* 0x000fe20000000800 */
[----:B--2---:R-:W-:Y:S01]  /*51d0*/  FFMA.FTZ R0, R9, c[0x0][0x2d0], -R13 ;  /* 0x0000b40009007a23 */ /* 0x004fe2000001080d */
[----:B---3--:R-:W-:-:S06]  /*51e0*/  F2FP.PACK_AB R8, R210, R207 ;  /* 0x000000cfd208723e */ /* 0x008fcc00000000ff */
[----:B------:R1:W-:Y:S02]  /*51f0*/  MUFU.EX2 R107, R0 ;  /* 0x00000000006b7308 */ /* 0x0003e40000000800 */
[----:B-1----:R-:W-:-:S06]  /*5200*/  FFMA.FTZ R0, R10, c[0x0][0x2d0], -R13 ;  /* 0x0000b4000a007a23 */ /* 0x002fcc000001080d */
[----:B------:R1:W2:Y:S02]  /*5210*/  MUFU.EX2 R223, R0 ;  /* 0x0000000000df7308 */ /* 0x0002a40000000800 */
[----:B-1----:R-:W-:Y:S01]  /*5220*/  FFMA.FTZ R0, R11, c[0x0][0x2d0], -R13 ;  /* 0x0000b4000b007a23 */ /* 0x002fe2000001080d */
[----:B--2---:R-:W-:-:S05]  /*5230*/  F2FP.PACK_AB R10, R223, R107 ;  /* 0x0000006bdf0a723e */ /* 0x004fca00000000ff */
[----:B------:R1:W-:Y:S02]  /*5240*/  MUFU.EX2 R216, R0 ;  /* 0x0000000000d87308 */ /* 0x0003e40000000800 */
[----:B-1----:R-:W-:Y:S02]  /*5250*/  FFMA.FTZ R0, R12, c[0x0][0x2d0], -R13 ;  /* 0x0000b4000c007a23 */ /* 0x002fe4000001080d */
[----:B------:R-:W-:-:S04]  /*5260*/  FMUL.FTZ R12, R172, c[0x0][0x2d0] ;  /* 0x0000b400ac0c7a20 */ /* 0x000fc80000410000 */
[----:B------:R1:W-:Y:S01]  /*5270*/  MUFU.EX2 R211, R0 ;  /* 0x0000000000d37308 */ /* 0x0003e20000000800 */
[----:B------:R-:W-:Y:S01]  /*5280*/  FSEL R12, R12, RZ, P0 ;  /* 0x000000ff0c0c7208 */ /* 0x000fe20000000000 */
[----:B-1----:R-:W-:-:S06]  /*5290*/  FFMA.FTZ R0, R14, c[0x0][0x2d0], -R13 ;  /* 0x0000b4000e007a23 */ /* 0x002fcc000001080d */
[----:B------:R1:W-:Y:S02]  /*52a0*/  MUFU.EX2 R101, R0 ;  /* 0x0000000000657308 */ /* 0x0003e40000000800 */
[----:B-1----:R-:W-:-:S04]  /*52b0*/  IMAD.IADD R0, R144, 0x1, R145 ;  /* 0x0000000190007824 */ /* 0x002fc800078e0291 */
[----:B------:R-:W-:Y:S02]  /*52c0*/  IMAD.SHL.U32 R217, R0, 0x2, RZ ;  /* 0x0000000200d97824 */ /* 0x000fe400078e00ff */
[----:B------:R-:W-:Y:S02]  /*52d0*/  FFMA.FTZ R0, R15, c[0x0][0x2d0], -R12 ;  /* 0x0000b4000f007a23 */ /* 0x000fe4000001080c */
[C---:B------:R-:W-:Y:S01]  /*52e0*/  IMAD R220, R2.reuse, 0x2, R217 ;  /* 0x0000000202dc7824 */ /* 0x040fe200078e02d9 */
[----:B------:R-:W-:Y:S01]  /*52f0*/  LEA R218, R3, R217, 0x1 ;  /* 0x000000d903da7211 */ /* 0x000fe200078e08ff */
[----:B------:R1:W-:Y:S01]  /*5300*/  MUFU.EX2 R15, R0 ;  /* 0x00000000000f7308 */ /* 0x0003e20000000800 */
[----:B------:R-:W2:Y:S02]  /*5310*/  LDSM.16.MT88.4 R4, [R217+0x100] ;  /* 0x00010000d904783b */ /* 0x000ea40000004200 */
[----:B------:R-:W-:Y:S01]  /*5320*/  LEA R219, R2, R218, 0x1 ;  /* 0x000000da02db7211 */ /* 0x000fe200078e08ff */
[----:B------:R-:W-:Y:S01]  /*5330*/  IMAD.MOV.U32 R2, RZ, RZ, R88 ;  /* 0x000000ffff027224 */ /* 0x000fe200078e0058 */
[----:B------:R-:W-:Y:S04]  /*5340*/  LDSM.16.MT88.4 R44, [R217+0x900] ;  /* 0x00090000d92c783b */ /* 0x000fe80000004200 */
[----:B------:R-:W-:Y:S04]  /*5350*/  LDSM.16.MT88.4 R36, [R218+0x900] ;  /* 0x00090000da24783b */ /* 0x000fe80000004200 */
[----:B------:R-:W3:Y:S01]  /*5360*/  LDSM.16.MT88.4 R28, [R220+0x100] ;  /* 0x00010000dc1c783b */ /* 0x000ee20000004200 */
[----:B-1----:R-:W-:-:S03]  /*5370*/  FFMA.FTZ R0, R17, c[0x0][0x2d0], -R12 ;  /* 0x0000b40011007a23 */ /* 0x002fc6000001080c */
[----:B------:R-:W1:Y:S01]  /*5380*/  LDSM.16.MT88.4 R72, [R217+0x3100] ;  /* 0x00310000d948783b */ /* 0x000e620000004200 */
[----:B------:R4:W4:Y:S03]  /*5390*/  MUFU.EX2 R14, R0 ;  /* 0x00000000000e7308 */ /* 0x0009260000000800 */
[----:B------:R-:W-:Y:S04]  /*53a0*/  LDSM.16.MT88.4 R84, [R220+0x3100] ;  /* 0x00310000dc54783b */ /* 0x000fe80000004200 */
[----:B------:R-:W-:Y:S04]  /*53b0*/  LDSM.16.MT88.4 R80, [R218+0x3100] ;  /* 0x00310000da50783b */ /* 0x000fe80000004200 */
[----:B------:R-:W-:Y:S04]  /*53c0*/  LDSM.16.MT88.4 R64, [R219+0x900] ;  /* 0x00090000db40783b */ /* 0x000fe80000004200 */
[----:B------:R-:W-:Y:S01]  /*53d0*/  LDSM.16.MT88.4 R68, [R220+0x3900] ;  /* 0x00390000dc44783b */ /* 0x000fe20000004200 */
[----:B----4-:R-:W-:Y:S01]  /*53e0*/  FFMA.FTZ R0, R18, c[0x0][0x2d0], -R12 ;  /* 0x0000b40012007a23 */ /* 0x010fe2000001080c */
[----:B------:R-:W-:-:S02]  /*53f0*/  F2FP.PACK_AB R9, R14, R15 ;  /* 0x0000000f0e09723e */ /* 0x000fc400000000ff */
[----:B------:R-:W4:Y:S01]  /*5400*/  LDSM.16.MT88.4 R16, [R218+0x100] ;  /* 0x00010000da10783b */ /* 0x000f220000004200 */
[----:B------:R2:W-:Y:S03]  /*5410*/  MUFU.EX2 R3, R0 ;  /* 0x0000000000037308 */ /* 0x0005e60000000800 */
[----:B------:R-:W-:Y:S04]  /*5420*/  LDSM.16.MT88.4 R60, [R217+0x3900] ;  /* 0x00390000d93c783b */ /* 0x000fe80000004200 */
[----:B------:R-:W-:Y:S04]  /*5430*/  LDSM.16.MT88.4 R76, [R219+0x3100] ;  /* 0x00310000db4c783b */ /* 0x000fe80000004200 */
[----:B------:R-:W-:Y:S04]  /*5440*/  LDSM.16.MT88.4 R56, [R218+0x3900] ;  /* 0x00390000da38783b */ /* 0x000fe80000004200 */
[----:B------:R-:W-:Y:S01]  /*5450*/  LDSM.16.MT88.4 R88, [R220+0x900] ;  /* 0x00090000dc58783b */ /* 0x000fe20000004200 */
[----:B--2---:R-:W-:-:S03]  /*5460*/  FFMA.FTZ R0, R22, c[0x0][0x2d0], -R12 ;  /* 0x0000b40016007a23 */ /* 0x004fc6000001080c */
[----:B------:R-:W-:Y:S01]  /*5470*/  LDSM.16.MT88.4 R96, [R218+0x6100] ;  /* 0x00610000da60783b */ /* 0x000fe20000004200 */
[----:B------:R2:W1:Y:S03]  /*5480*/  MUFU.EX2 R100, R0 ;  /* 0x0000000000647308 */ /* 0x0004660000000800 */
[----:B------:R-:W-:Y:S01]  /*5490*/  LDSM.16.MT88.4 R92, [R219+0x3900] ;  /* 0x00390000db5c783b */ /* 0x000fe20000004200 */
[----:B--2---:R-:W-:Y:S01]  /*54a0*/  FFMA.FTZ R0, R21, c[0x0][0x2d0], -R12 ;  /* 0x0000b40015007a23 */ /* 0x004fe2000001080c */
[----:B-1----:R-:W-:-:S03]  /*54b0*/  F2FP.PACK_AB R11, R100, R3 ;  /* 0x00000003640b723e */ /* 0x002fc600000000ff */
[----:B------:R1:W-:Y:S04]  /*54c0*/  MUFU.EX2 R111, R0 ;  /* 0x00000000006f7308 */ /* 0x0003e80000000800 */
[C---:B------:R-:W-:Y:S07]  /*54d0*/  HMMA.16816.F32 R40, R8.reuse, R4, RZ ;  /* 0x000000040828723c */ /* 0x040fee00000018ff */
[----:B------:R-:W-:Y:S01]  /*54e0*/  F2FP.PACK_AB R4, R211, R216 ;  /* 0x000000d8d304723e */ /* 0x000fe200000000ff */
[----:B------:R-:W-:Y:S01]  /*54f0*/  HMMA.16816.F32 R32, R8, R6, RZ ;  /* 0x000000060820723c */ /* 0x000fe200000018ff */
[----:B-1----:R-:W-:-:S06]  /*5500*/  FFMA.FTZ R0, R20, c[0x0][0x2d0], -R12 ;  /* 0x0000b40014007a23 */ /* 0x002fcc000001080c */
[----:B------:R-:W-:Y:S01]  /*5510*/  F2FP.PACK_AB R6, R213, R101 ;  /* 0x00000065d506723e */ /* 0x000fe200000000ff */
[----:B------:R1:W2:Y:S01]  /*5520*/  MUFU.EX2 R105, R0 ;  /* 0x0000000000697308 */ /* 0x0002a20000000800 */
[C---:B---3--:R-:W-:Y:S08]  /*5530*/  HMMA.16816.F32 R52, R8.reuse, R28, RZ ;  /* 0x0000001c0834723c */ /* 0x048ff000000018ff */
[C---:B------:R-:W-:Y:S01]  /*5540*/  HMMA.16816.F32 R48, R8.reuse, R30, RZ ;  /* 0x0000001e0830723c */ /* 0x040fe200000018ff */
[--C-:B-1----:R-:W-:Y:S01]  /*5550*/  FFMA.FTZ R0, R23, c[0x0][0x2d0], -R12.reuse ;  /* 0x0000b40017007a23 */ /* 0x102fe2000001080c */
[----:B--2---:R-:W-:Y:S01]  /*5560*/  F2FP.PACK_AB R5, R105, R111 ;  /* 0x0000006f6905723e */ /* 0x004fe200000000ff */
[----:B------:R-:W1:Y:S05]  /*5570*/  LDSM.16.MT88.4 R20, [R219+0x100] ;  /* 0x00010000db14783b */ /* 0x000e6a0000004200 */
[----:B------:R-:W-:Y:S01]  /*5580*/  HMMA.16816.F32 R28, R8, R74, RZ ;  /* 0x0000004a081c723c */ /* 0x000fe200000018ff */
[----:B------:R2:W-:Y:S02]  /*5590*/  MUFU.EX2 R102, R0 ;  /* 0x0000000000667308 */ /* 0x0005e40000000800 */
[----:B--2---:R-:W-:-:S06]  /*55a0*/  FFMA.FTZ R0, R24, c[0x0][0x2d0], -R12 ;  /* 0x0000b40018007a23 */ /* 0x004fcc000001080c */
[----:B------:R2:W3:Y:S02]  /*55b0*/  MUFU.EX2 R110, R0 ;  /* 0x00000000006e7308 */ /* 0x0004e40000000800 */
[----:B--2---:R-:W-:Y:S01]  /*55c0*/  IMAD.MOV.U32 R0, RZ, RZ, R25 ;  /* 0x000000ffff007224 */ /* 0x004fe200078e0019 */
[----:B---3--:R-:W-:Y:S01]  /*55d0*/  F2FP.PACK_AB R7, R110, R102 ;  /* 0x000000666e07723e */ /* 0x008fe200000000ff */
[C---:B----4-:R-:W-:Y:S08]  /*55e0*/  HMMA.16816.F32 R24, R8.reuse, R16, RZ ;  /* 0x000000100818723c */ /* 0x050ff000000018ff */
[----:B------:R-:W-:Y:S08]  /*55f0*/  HMMA.16816.F32 R16, R8, R18, RZ ;  /* 0x000000120810723c */ /* 0x000ff000000018ff */
[----:B------:R-:W-:Y:S08]  /*5600*/  HMMA.16816.F32 R192, R4, R44, R40 ;  /* 0x0000002c04c0723c */ /* 0x000ff00000001828 */
[----:B-1----:R-:W-:Y:S08]  /*5610*/  HMMA.16816.F32 R40, R8, R20, RZ ;  /* 0x000000140828723c */ /* 0x002ff000000018ff */
[C---:B------:R-:W-:Y:S08]  /*5620*/  HMMA.16816.F32 R188, R4.reuse, R46, R32 ;  /* 0x0000002e04bc723c */ /* 0x040ff00000001820 */
[C---:B------:R-:W-:Y:S08]  /*5630*/  HMMA.16816.F32 R184, R4.reuse, R36, R24 ;  /* 0x0000002404b8723c */ /* 0x040ff00000001818 */
[----:B------:R-:W-:Y:S08]  /*5640*/  HMMA.16816.F32 R180, R4, R38, R16 ;  /* 0x0000002604b4723c */ /* 0x000ff00000001810 */
[C---:B------:R-:W-:Y:S08]  /*5650*/  HMMA.16816.F32 R36, R8.reuse, R22, RZ ;  /* 0x000000160824723c */ /* 0x040ff000000018ff */
[C---:B------:R-:W-:Y:S01]  /*5660*/  HMMA.16816.F32 R32, R8.reuse, R72, RZ ;  /* 0x000000480820723c */ /* 0x040fe200000018ff */
[----:B------:R-:W1:Y:S07]  /*5670*/  LDSM.16.MT88.4 R72, [R217+0x6100] ;  /* 0x00610000d948783b */ /* 0x000e6e0000004200 */
[C---:B------:R-:W-:Y:S08]  /*5680*/  HMMA.16816.F32 R44, R8.reuse, R86, RZ ;  /* 0x00000056082c723c */ /* 0x040ff000000018ff */
[C---:B------:R-:W-:Y:S08]  /*5690*/  HMMA.16816.F32 R20, R8.reuse, R82, RZ ;  /* 0x000000520814723c */ /* 0x040ff000000018ff */
[C---:B------:R-:W-:Y:S01]  /*56a0*/  HMMA.16816.F32 R16, R8.reuse, R84, RZ ;  /* 0x000000540810723c */ /* 0x040fe200000018ff */
[----:B------:R-:W-:Y:S07]  /*56b0*/  LDSM.16.MT88.4 R84, [R220+0x6900] ;  /* 0x00690000dc54783b */ /* 0x000fee0000004200 */
[----:B------:R-:W-:Y:S01]  /*56c0*/  HMMA.16816.F32 R24, R8, R80, RZ ;  /* 0x000000500818723c */ /* 0x000fe200000018ff */
[----:B------:R-:W-:Y:S07]  /*56d0*/  LDSM.16.MT88.4 R80, [R219+0x6900] ;  /* 0x00690000db50783b */ /* 0x000fee0000004200 */
[C---:B------:R-:W-:Y:S01]  /*56e0*/  HMMA.16816.F32 R128, R4.reuse, R64, R40 ;  /* 0x000000400480723c */ /* 0x040fe20000001828 */
[----:B------:R-:W2:Y:S07]  /*56f0*/  LDSM.16.MT88.4 R40, [R220+0x6100] ;  /* 0x00610000dc28783b */ /* 0x000eae0000004200 */
[C---:B------:R-:W-:Y:S01]  /*5700*/  HMMA.16816.F32 R176, R4.reuse, R66, R36 ;  /* 0x0000004204b0723c */ /* 0x040fe20000001824 */
[----:B------:R-:W3:Y:S07]  /*5710*/  LDSM.16.MT88.4 R36, [R217+0x6900] ;  /* 0x00690000d924783b */ /* 0x000eee0000004200 */
[C---:B------:R-:W-:Y:S01]  /*5720*/  HMMA.16816.F32 R196, R4.reuse, R70, R44 ;  /* 0x0000004604c4723c */ /* 0x040fe2000000182c */
[----:B------:R-:W4:Y:S07]  /*5730*/  LDSM.16.MT88.4 R44, [R219+0x6100] ;  /* 0x00610000db2c783b */ /* 0x000f2e0000004200 */
[----:B------:R-:W-:Y:S08]  /*5740*/  HMMA.16816.F32 R168, R4, R60, R32 ;  /* 0x0000003c04a8723c */ /* 0x000ff00000001820 */
[----:B------:R-:W-:Y:S08]  /*5750*/  HMMA.16816.F32 R32, R8, R76, RZ ;  /* 0x0000004c0820723c */ /* 0x000ff000000018ff */
[----:B------:R-:W-:Y:S08]  /*5760*/  HMMA.16816.F32 R164, R4, R62, R28 ;  /* 0x0000003e04a4723c */ /* 0x000ff0000000181c */
[----:B------:R-:W-:Y:S01]  /*5770*/  HMMA.16816.F32 R28, R8, R78, RZ ;  /* 0x0000004e081c723c */ /* 0x000fe200000018ff */
[----:B------:R-:W-:Y:S07]  /*5780*/  LDSM.16.MT88.4 R76, [R219+0x9100] ;  /* 0x00910000db4c783b */ /* 0x000fee0000004200 */
[C---:B------:R-:W-:Y:S08]  /*5790*/  HMMA.16816.F32 R144, R4.reuse, R58, R20 ;  /* 0x0000003a0490723c */ /* 0x040ff00000001814 */
[----:B------:R-:W-:Y:S01]  /*57a0*/  HMMA.16816.F32 R148, R4, R68, R16 ;  /* 0x000000440494723c */ /* 0x000fe20000001810 */
[----:B------:R-:W2:Y:S07]  /*57b0*/  LDSM.16.MT88.4 R68, [R218+0x6900] ;  /* 0x00690000da44783b */ /* 0x000eae0000004200 */
[----:B-1----:R-:W-:Y:S08]  /*57c0*/  HMMA.16816.F32 R20, R8, R74, RZ ;  /* 0x0000004a0814723c */ /* 0x002ff000000018ff */
[C---:B------:R-:W-:Y:S01]  /*57d0*/  HMMA.16816.F32 R132, R4.reuse, R90, R48 ;  /* 0x0000005a0484723c */ /* 0x040fe20000001830 */
[----:B------:R-:W1:Y:S07]  /*57e0*/  LDSM.16.MT88.4 R48, [R217+0x9100] ;  /* 0x00910000d930783b */ /* 0x000e6e0000004200 */
[----:B------:R-:W-:Y:S08]  /*57f0*/  HMMA.16816.F32 R140, R4, R56, R24 ;  /* 0x00000038048c723c */ /* 0x000ff00000001818 */
[C---:B------:R-:W-:Y:S01]  /*5800*/  HMMA.16816.F32 R24, R8.reuse, R72, RZ ;  /* 0x000000480818723c */ /* 0x040fe200000018ff */
[----:B------:R-:W1:Y:S07]  /*5810*/  LDSM.16.MT88.4 R72, [R220+0x9100] ;  /* 0x00910000dc48783b */ /* 0x000e6e0000004200 */
[----:B------:R-:W-:Y:S07]  /*5820*/  HMMA.16816.F32 R16, R8, R96, RZ ;  /* 0x000000600810723c */ /* 0x000fee00000018ff */
[----:B------:R-:W-:Y:S01]  /*5830*/  IMAD.MOV.U32 R97, RZ, RZ, R116 ;  /* 0x000000ffff617224 */ /* 0x000fe200078e0074 */
[----:B------:R-:W-:Y:S01]  /*5840*/  HMMA.16816.F32 R160, R4, R92, R32 ;  /* 0x0000005c04a0723c */ /* 0x000fe20000001820 */
[----:B------:R-:W-:-:S06]  /*5850*/  MOV R96, R111 ;  /* 0x0000006f00607202 */ /* 0x000fcc0000000f00 */
[----:B------:R-:W-:Y:S01]  /*5860*/  IMAD.MOV.U32 R93, RZ, RZ, R110 ;  /* 0x000000ffff5d7224 */ /* 0x000fe200078e006e */
[----:B--2---:R-:W-:Y:S01]  /*5870*/  HMMA.16816.F32 R32, R8, R40, RZ ;  /* 0x000000280820723c */ /* 0x004fe200000018ff */
[----:B------:R-:W-:-:S07]  /*5880*/  IMAD.MOV.U32 R92, RZ, RZ, R109 ;  /* 0x000000ffff5c7224 */ /* 0x000fce00078e006d */
[----:B------:R-:W-:Y:S07]  /*5890*/  HMMA.16816.F32 R156, R4, R94, R28 ;  /* 0x0000005e049c723c */ /* 0x000fee000000181c */
[----:B------:R-:W-:Y:S01]  /*58a0*/  MOV R95, R108 ;  /* 0x0000006c005f7202 */ /* 0x000fe20000000f00 */
[----:B------:R-:W-:Y:S08]  /*58b0*/  HMMA.16816.F32 R28, R8, R42, RZ ;  /* 0x0000002a081c723c */ /* 0x000ff000000018ff */
[C---:B---3--:R-:W-:Y:S08]  /*58c0*/  HMMA.16816.F32 R120, R4.reuse, R38, R20 ;  /* 0x000000260478723c */ /* 0x048ff00000001814 */
[----:B------:R-:W-:Y:S01]  /*58d0*/  HMMA.16816.F32 R136, R4, R88, R52 ;  /* 0x000000580488723c */ /* 0x000fe20000001834 */
[----:B------:R-:W2:Y:S04]  /*58e0*/  LDSM.16.MT88.4 R52, [R218+0x9100] ;  /* 0x00910000da34783b */ /* 0x000ea80000004200 */
[----:B------:R-:W3:Y:S03]  /*58f0*/  LDSM.16.MT88.4 R88, [R217+0x9900] ;  /* 0x00990000d958783b */ /* 0x000ee60000004200 */
[----:B----4-:R-:W-:Y:S08]  /*5900*/  HMMA.16816.F32 R20, R8, R46, RZ ;  /* 0x0000002e0814723c */ /* 0x010ff000000018ff */
[C---:B------:R-:W-:Y:S08]  /*5910*/  HMMA.16816.F32 R152, R4.reuse, R36, R24 ;  /* 0x000000240498723c */ /* 0x040ff00000001818 */
[----:B------:R-:W-:Y:S07]  /*5920*/  HMMA.16816.F32 R116, R4, R68, R16 ;  /* 0x000000440474723c */ /* 0x000fee0000001810 */
[----:B------:R-:W-:Y:S01]  /*5930*/  IMAD.MOV.U32 R68, RZ, RZ, R107 ;  /* 0x000000ffff447224 */ /* 0x000fe200078e006b */
[----:B------:R-:W-:Y:S01]  /*5940*/  HMMA.16816.F32 R24, R8, R44, RZ ;  /* 0x0000002c0818723c */ /* 0x000fe200000018ff */
[----:B------:R-:W-:-:S07]  /*5950*/  IMAD.MOV.U32 R69, RZ, RZ, R97 ;  /* 0x000000ffff457224 */ /* 0x000fce00078e0061 */
[C---:B-1----:R-:W-:Y:S08]  /*5960*/  HMMA.16816.F32 R16, R8.reuse, R48, RZ ;  /* 0x000000300810723c */ /* 0x042ff000000018ff */
[C---:B------:R-:W-:Y:S08]  /*5970*/  HMMA.16816.F32 R60, R8.reuse, R50, RZ ;  /* 0x00000032083c723c */ /* 0x040ff000000018ff */
[C---:B------:R-:W-:Y:S07]  /*5980*/  HMMA.16816.F32 R48, R8.reuse, R72, RZ ;  /* 0x000000480830723c */ /* 0x040fee00000018ff */
[----:B------:R-:W-:Y:S01]  /*5990*/  IMAD.MOV.U32 R72, RZ, RZ, R106 ;  /* 0x000000ffff487224 */ /* 0x000fe200078e006a */
[----:B------:R-:W-:Y:S01]  /*59a0*/  HMMA.16816.F32 R44, R8, R74, RZ ;  /* 0x0000004a082c723c */ /* 0x000fe200000018ff */
[----:B------:R-:W-:-:S06]  /*59b0*/  MOV R73, R105 ;  /* 0x0000006900497202 */ /* 0x000fcc0000000f00 */
[----:B------:R-:W-:Y:S01]  /*59c0*/  IMAD.MOV.U32 R74, RZ, RZ, R104 ;  /* 0x000000ffff4a7224 */ /* 0x000fe200078e0068 */
[----:B--2---:R-:W-:Y:S01]  /*59d0*/  HMMA.16816.F32 R56, R8, R52, RZ ;  /* 0x000000340838723c */ /* 0x004fe200000018ff */
[----:B------:R-:W-:-:S07]  /*59e0*/  IMAD.MOV.U32 R75, RZ, RZ, R103 ;  /* 0x000000ffff4b7224 */ /* 0x000fce00078e0067 */
[----:B------:R-:W-:Y:S07]  /*59f0*/  HMMA.16816.F32 R104, R4, R84, R32 ;  /* 0x000000540468723c */ /* 0x000fee0000001820 */
[----:B------:R-:W-:Y:S01]  /*5a00*/  MOV R34, R102 ;  /* 0x0000006600227202 */ /* 0x000fe20000000f00 */
[----:B------:R-:W-:Y:S01]  /*5a10*/  IMAD.MOV.U32 R33, RZ, RZ, R101 ;  /* 0x000000ffff217224 */ /* 0x000fe200078e0065 */
[----:B------:R-:W-:Y:S01]  /*5a20*/  HMMA.16816.F32 R52, R8, R54, RZ ;  /* 0x000000360834723c */ /* 0x000fe200000018ff */
[----:B------:R-:W-:-:S02]  /*5a30*/  IMAD.MOV.U32 R32, RZ, RZ, R100 ;  /* 0x000000ffff207224 */ /* 0x000fc400078e0064 */
[----:B------:R-:W-:-:S05]  /*5a40*/  IMAD.MOV.U32 R35, RZ, RZ, R69 ;  /* 0x000000ffff237224 */ /* 0x000fca00078e0045 */
[C---:B------:R-:W-:Y:S07]  /*5a50*/  HMMA.16816.F32 R100, R4.reuse, R86, R28 ;  /* 0x000000560464723c */ /* 0x040fee000000181c */
[----:B------:R-:W-:Y:S01]  /*5a60*/  MOV R31, R95 ;  /* 0x0000005f001f7202 */ /* 0x000fe20000000f00 */
[----:B------:R-:W-:Y:S01]  /*5a70*/  IMAD.MOV.U32 R30, RZ, RZ, R92 ;  /* 0x000000ffff1e7224 */ /* 0x000fe200078e005c */
[----:B---3--:R-:W-:Y:S01]  /*5a80*/  HMMA.16816.F32 R84, R4, R88, R16 ;  /* 0x000000580454723c */ /* 0x008fe20000001810 */
[----:B------:R-:W-:Y:S01]  /*5a90*/  IMAD.MOV.U32 R29, RZ, RZ, R93 ;  /* 0x000000ffff1d7224 */ /* 0x000fe200078e005d */
[----:B------:R-:W-:Y:S01]  /*5aa0*/  LDSM.16.MT88.4 R16, [R220+0x9900] ;  /* 0x00990000dc10783b */ /* 0x000fe20000004200 */
[----:B------:R-:W-:-:S05]  /*5ab0*/  MOV R28, R96 ;  /* 0x00000060001c7202 */ /* 0x000fca0000000f00 */
[----:B------:R-:W-:Y:S01]  /*5ac0*/  HMMA.16816.F32 R92, R4, R82, R20 ;  /* 0x00000052045c723c */ /* 0x000fe20000001814 */
[----:B------:R-:W1:Y:S07]  /*5ad0*/  LDSM.16.MT88.4 R20, [R218+0x9900] ;  /* 0x00990000da14783b */ /* 0x000e6e0000004200 */
[C---:B------:R-:W-:Y:S08]  /*5ae0*/  HMMA.16816.F32 R64, R8.reuse, R98, RZ ;  /* 0x000000620840723c */ /* 0x040ff000000018ff */
[C---:B------:R-:W-:Y:S08]  /*5af0*/  HMMA.16816.F32 R40, R8.reuse, R76, RZ ;  /* 0x0000004c0828723c */ /* 0x040ff000000018ff */
[----:B------:R-:W-:Y:S01]  /*5b00*/  HMMA.16816.F32 R36, R8, R78, RZ ;  /* 0x0000004e0824723c */ /* 0x000fe200000018ff */
[----:B------:R-:W2:Y:S07]  /*5b10*/  LDSM.16.MT88.4 R8, [R219+0x9900] ;  /* 0x00990000db08783b */ /* 0x000eae0000004200 */
[C---:B------:R-:W-:Y:S07]  /*5b20*/  HMMA.16816.F32 R88, R4.reuse, R90, R60 ;  /* 0x0000005a0458723c */ /* 0x040fee000000183c */
[----:B------:R-:W-:Y:S01]  /*5b30*/  IMAD.MOV.U32 R62, RZ, RZ, R0 ;  /* 0x000000ffff3e7224 */ /* 0x000fe200078e0000 */
[----:B------:R-:W-:Y:S01]  /*5b40*/  HMMA.16816.F32 R96, R4, R80, R24 ;  /* 0x000000500460723c */ /* 0x000fe20000001818 */
[----:B------:R-:W-:Y:S01]  /*5b50*/  FFMA.FTZ R0, R127, c[0x0][0x2d0], -R13 ;  /* 0x0000b4007f007a23 */ /* 0x000fe2000001080d */
[----:B------:R-:W-:Y:S01]  /*5b60*/  MOV R61, R222 ;  /* 0x000000de003d7202 */ /* 0x000fe20000000f00 */
[----:B------:R-:W-:Y:S01]  /*5b70*/  IMAD.MOV.U32 R63, RZ, RZ, R2 ;  /* 0x000000ffff3f7224 */ /* 0x000fe200078e0002 */
[----:B------:R-:W-:Y:S01]  /*5b80*/  LDSM.16.MT88.4 R24, [R219+0x1100] ;  /* 0x00110000db18783b */ /* 0x000fe20000004200 */
[----:B------:R-:W-:-:S02]  /*5b90*/  FFMA.FTZ R2, R113, c[0x0][0x2d0], -R12 ;  /* 0x0000b40071027a23 */ /* 0x000fc4000001080c */
[----:B------:R-:W-:Y:S01]  /*5ba0*/  IMAD.MOV.U32 R127, RZ, RZ, R30 ;  /* 0x000000ffff7f7224 */ /* 0x000fe200078e001e */
[----:B-1----:R-:W-:Y:S01]  /*5bb0*/  HMMA.16816.F32 R80, R4, R20, R56 ;  /* 0x000000140450723c */ /* 0x002fe20000001838 */
[----:B------:R1:W3:Y:S01]  /*5bc0*/  MUFU.EX2 R20, R0 ;  /* 0x0000000000147308 */ /* 0x0002e20000000800 */
[----:B------:R-:W-:-:S05]  /*5bd0*/  IMAD.MOV.U32 R30, RZ, RZ, R33 ;  /* 0x000000ffff1e7224 */ /* 0x000fca00078e0021 */
[----:B------:R-:W-:Y:S01]  /*5be0*/  IMAD.MOV.U32 R59, RZ, RZ, R74 ;  /* 0x000000ffff3b7224 */ /* 0x000fe200078e004a */
[C---:B------:R-:W-:Y:S01]  /*5bf0*/  HMMA.16816.F32 R76, R4.reuse, R22, R52 ;  /* 0x00000016044c723c */ /* 0x040fe20000001834 */
[----:B------:R-:W-:Y:S01]  /*5c00*/  MOV R58, R75 ;  /* 0x0000004b003a7202 */ /* 0x000fe20000000f00 */
[----:B------:R-:W-:Y:S02]  /*5c10*/  IMAD.MOV.U32 R57, RZ, RZ, R72 ;  /* 0x000000ffff397224 */ /* 0x000fe400078e0048 */
[----:B------:R-:W-:Y:S02]  /*5c20*/  IMAD.MOV.U32 R56, RZ, RZ, R73 ;  /* 0x000000ffff387224 */ /* 0x000fe400078e0049 */
[----:B------:R-:W-:Y:S01]  /*5c30*/  IMAD.MOV.U32 R113, RZ, RZ, R59 ;  /* 0x000000ffff717224 */ /* 0x000fe200078e003b */
[----:B------:R-:W-:Y:S01]  /*5c40*/  MOV R54, R68 ;  /* 0x0000004400367202 */ /* 0x000fe20000000f00 */
[----:B------:R-:W-:Y:S01]  /*5c50*/  HMMA.16816.F32 R108, R4, R70, R64 ;  /* 0x00000046046c723c */ /* 0x000fe20000001840 */
[----:B-1----:R-:W-:-:S02]  /*5c60*/  FFMA.FTZ R0, R126, c[0x0][0x2d0], -R13 ;  /* 0x0000b4007e007a23 */ /* 0x002fc4000001080d */
[----:B------:R3:W-:Y:S05]  /*5c70*/  MUFU.EX2 R126, R2 ;  /* 0x00000002007e7308 */ /* 0x0007ea0000000800 */
[C---:B------:R-:W-:Y:S03]  /*5c80*/  HMMA.16816.F32 R72, R4.reuse, R16, R48 ;  /* 0x000000100448723c */ /* 0x040fe60000001830 */
[----:B------:R1:W4:Y:S05]  /*5c90*/  MUFU.EX2 R55, R0 ;  /* 0x0000000000377308 */ /* 0x00032a0000000800 */
[----:B------:R-:W-:Y:S01]  /*5ca0*/  HMMA.16816.F32 R64, R4, R18, R44 ;  /* 0x000000120440723c */ /* 0x000fe2000000182c */
[----:B------:R-:W-:Y:S01]  /*5cb0*/  LDSM.16.MT88.4 R16, [R218+0x1100] ;  /* 0x00110000da10783b */ /* 0x000fe20000004200 */
[----:B---3--:R-:W-:-:S03]  /*5cc0*/  IMAD.MOV.U32 R2, RZ, RZ, R20 ;  /* 0x000000ffff027224 */ /* 0x008fc600078e0014 */
[----:B------:R-:W3:Y:S03]  /*5cd0*/  LDSM.16.MT88.4 R20, [R217+0x1100] ;  /* 0x00110000d914783b */ /* 0x000ee60000004200 */
[----:B--2---:R-:W-:Y:S01]  /*5ce0*/  HMMA.16816.F32 R48, R4, R8, R40 ;  /* 0x000000080430723c */ /* 0x004fe20000001828 */
[----:B-1----:R-:W-:-:S04]  /*5cf0*/  FFMA.FTZ R0, R125, c[0x0][0x2d0], -R13 ;  /* 0x0000b4007d007a23 */ /* 0x002fc8000001080d */
[----:B------:R1:W-:Y:S03]  /*5d00*/  MUFU.EX2 R125, R0 ;  /* 0x00000000007d7308 */ /* 0x0003e60000000800 */
[----:B------:R-:W-:Y:S01]  /*5d10*/  HMMA.16816.F32 R36, R4, R10, R36 ;  /* 0x0000000a0424723c */ /* 0x000fe20000001824 */
[----:B------:R-:W2:Y:S06]  /*5d20*/  LDSM.16.MT88.4 R8, [R220+0x1100] ;  /* 0x00110000dc08783b */ /* 0x000eac0000004200 */
[----:B----4-:R-:W-:Y:S01]  /*5d30*/  F2FP.PACK_AB R4, R55, R2 ;  /* 0x000000023704723e */ /* 0x010fe200000000ff */
[----:B-1----:R-:W-:-:S04]  /*5d40*/  FFMA.FTZ R0, R124, c[0x0][0x2d0], -R13 ;  /* 0x0000b4007c007a23 */ /* 0x002fc8000001080d */
[----:B------:R1:W4:Y:S02]  /*5d50*/  MUFU.EX2 R222, R0 ;  /* 0x0000000000de7308 */ /* 0x0003240000000800 */
[----:B-1----:R-:W-:Y:S01]  /*5d60*/  FFMA.FTZ R0, R115, c[0x0][0x2d0], -R12 ;  /* 0x0000b40073007a23 */ /* 0x002fe2000001080c */
[----:B----4-:R-:W-:Y:S02]  /*5d70*/  F2FP.PACK_AB R6, R222, R125 ;  /* 0x0000007dde06723e */ /* 0x010fe400000000ff */
[----:B------:R-:W-:-:S03]  /*5d80*/  MOV R115, R29 ;  /* 0x0000001d00737202 */ /* 0x000fc60000000f00 */
[----:B------:R1:W4:Y:S01]  /*5d90*/  MUFU.EX2 R52, R0 ;  /* 0x0000000000347308 */ /* 0x0003220000000800 */
[----:B------:R-:W-:Y:S01]  /*5da0*/  MOV R29, R32 ;  /* 0x00000020001d7202 */ /* 0x000fe20000000f00 */
[----:B-1----:R-:W-:Y:S02]  /*5db0*/  FFMA.FTZ R0, R114, c[0x0][0x2d0], -R12 ;  /* 0x0000b40072007a23 */ /* 0x002fe4000001080c */
[----:B------:R-:W-:-:S04]  /*5dc0*/  IMAD.MOV.U32 R114, RZ, RZ, R28 ;  /* 0x000000ffff727224 */ /* 0x000fc800078e001c */
[----:B------:R1:W-:Y:S01]  /*5dd0*/  MUFU.EX2 R124, R0 ;  /* 0x00000000007c7308 */ /* 0x0003e20000000800 */
[----:B------:R-:W-:Y:S02]  /*5de0*/  IMAD.MOV.U32 R28, RZ, RZ, R31 ;  /* 0x000000ffff1c7224 */ /* 0x000fe400078e001f */
[----:B------:R-:W-:Y:S02]  /*5df0*/  IMAD.MOV.U32 R31, RZ, RZ, R34 ;  /* 0x000000ffff1f7224 */ /* 0x000fe400078e0022 */
[----:B-1----:R-:W-:Y:S01]  /*5e00*/  FFMA.FTZ R0, R112, c[0x0][0x2d0], -R12 ;  /* 0x0000b40070007a23 */ /* 0x002fe2000001080c */
[----:B------:R-:W-:-:S03]  /*5e10*/  MOV R112, R58 ;  /* 0x0000003a00707202 */ /* 0x000fc60000000f00 */
[----:B------:R4:W1:Y:S02]  /*5e20*/  MUFU.EX2 R40, R0 ;  /* 0x0000000000287308 */ /* 0x0008640000000800 */
[----:B----4-:R-:W-:Y:S02]  /*5e30*/  MOV R0, R52 ;  /* 0x0000003400007202 */ /* 0x010fe40000000f00 */
[----:B-1----:R-:W-:Y:S02]  /*5e40*/  F2FP.PACK_AB R7, R40, R126 ;  /* 0x0000007e2807723e */ /* 0x002fe400000000ff */
[----:B------:R-:W-:-:S07]  /*5e50*/  F2FP.PACK_AB R5, R124, R0 ;  /* 0x000000007c05723e */ /* 0x000fce00000000ff */
[C---:B---3--:R-:W-:Y:S07]  /*5e60*/  HMMA.16816.F32 R68, R4.reuse, R20, R192 ;  /* 0x000000140444723c */ /* 0x048fee00000018c0 */
[----:B------:R-:W-:Y:S01]  /*5e70*/  IMAD.MOV.U32 R192, RZ, RZ, R61 ;  /* 0x000000ffffc07224 */ /* 0x000fe200078e003d */
[----:B------:R-:W-:Y:S01]  /*5e80*/  MOV R194, R40 ;  /* 0x0000002800c27202 */ /* 0x000fe20000000f00 */
[----:B------:R-:W-:Y:S01]  /*5e90*/  IMAD.MOV.U32 R193, RZ, RZ, R62 ;  /* 0x000000ffffc17224 */ /* 0x000fe200078e003e */
[----:B--2---:R-:W-:Y:S01]  /*5ea0*/  HMMA.16816.F32 R44, R4, R8, R136 ;  /* 0x00000008042c723c */ /* 0x004fe20000001888 */
[----:B------:R-:W-:-:S07]  /*5eb0*/  IMAD.MOV.U32 R195, RZ, RZ, R63 ;  /* 0x000000ffffc37224 */ /* 0x000fce00078e003f */
[C---:B------:R-:W-:Y:S01]  /*5ec0*/  HMMA.16816.F32 R60, R4.reuse, R22, R188 ;  /* 0x00000016043c723c */ /* 0x040fe200000018bc */
[----:B------:R-:W1:Y:S06]  /*5ed0*/  LDSM.16.MT88.4 R20, [R220+0x4100] ;  /* 0x00410000dc14783b */ /* 0x000e6c0000004200 */
[----:B------:R-:W-:Y:S01]  /*5ee0*/  IMAD.MOV.U32 R188, RZ, RZ, R54 ;  /* 0x000000ffffbc7224 */ /* 0x000fe200078e0036 */
[----:B------:R-:W-:Y:S01]  /*5ef0*/  MOV R191, R55 ;  /* 0x0000003700bf7202 */ /* 0x000fe20000000f00 */
[----:B------:R-:W-:Y:S01]  /*5f00*/  IMAD.MOV.U32 R189, RZ, RZ, R56 ;  /* 0x000000ffffbd7224 */ /* 0x000fe200078e0038 */
[----:B------:R-:W-:Y:S01]  /*5f10*/  HMMA.16816.F32 R52, R4, R18, R180 ;  /* 0x000000120434723c */ /* 0x000fe200000018b4 */
[----:B------:R-:W-:-:S07]  /*5f20*/  IMAD.MOV.U32 R190, RZ, RZ, R57 ;  /* 0x000000ffffbe7224 */ /* 0x000fce00078e0039 */
[C---:B------:R-:W-:Y:S01]  /*5f30*/  HMMA.16816.F32 R56, R4.reuse, R16, R184 ;  /* 0x000000100438723c */ /* 0x040fe200000018b8 */
[----:B------:R-:W2:Y:S06]  /*5f40*/  LDSM.16.MT88.4 R16, [R217+0x4100] ;  /* 0x00410000d910783b */ /* 0x000eac0000004200 */
[----:B------:R-:W-:Y:S01]  /*5f50*/  MOV R187, R35 ;  /* 0x0000002300bb7202 */ /* 0x000fe20000000f00 */
[C---:B------:R-:W-:Y:S01]  /*5f60*/  HMMA.16816.F32 R40, R4.reuse, R10, R132 ;  /* 0x0000000a0428723c */ /* 0x040fe20000001884 */
[----:B------:R-:W3:Y:S07]  /*5f70*/  LDSM.16.MT88.4 R8, [R218+0x4100] ;  /* 0x00410000da08783b */ /* 0x000eee0000004200 */
[C---:B------:R-:W-:Y:S08]  /*5f80*/  HMMA.16816.F32 R32, R4.reuse, R24, R128 ;  /* 0x000000180420723c */ /* 0x040ff00000001880 */
[C---:B-1----:R-:W-:Y:S07]  /*5f90*/  HMMA.16816.F32 R148, R4.reuse, R20, R148 ;  /* 0x000000140494723c */ /* 0x042fee0000001894 */
[----:B------:R-:W-:Y:S01]  /*5fa0*/  IMAD.MOV.U32 R20, RZ, RZ, R30 ;  /* 0x000000ffff147224 */ /* 0x000fe200078e001e */
[C---:B------:R-:W-:Y:S01]  /*5fb0*/  HMMA.16816.F32 R128, R4.reuse, R26, R176 ;  /* 0x0000001a0480723c */ /* 0x040fe200000018b0 */
[----:B------:R-:W-:Y:S01]  /*5fc0*/  MOV R21, R189 ;  /* 0x000000bd00157202 */ /* 0x000fe20000000f00 */
[----:B------:R-:W-:Y:S05]  /*5fd0*/  LDSM.16.MT88.4 R24, [R217+0xa100] ;  /* 0x00a10000d918783b */ /* 0x000fea0000004200 */
[----:B------:R-:W-:Y:S01]  /*5fe0*/  IMAD.MOV.U32 R179, RZ, RZ, R187 ;  /* 0x000000ffffb37224 */ /* 0x000fe200078e00bb */
[----:B------:R-:W-:Y:S01]  /*5ff0*/  HMMA.16816.F32 R196, R4, R22, R196 ;  /* 0x0000001604c4723c */ /* 0x000fe200000018c4 */
[----:B------:R-:W-:-:S06]  /*6000*/  IMAD.MOV.U32 R178, RZ, RZ, R188 ;  /* 0x000000ffffb27224 */ /* 0x000fcc00078e00bc */
[----:B------:R-:W-:Y:S01]  /*6010*/  IMAD.MOV.U32 R23, RZ, RZ, R191 ;  /* 0x000000ffff177224 */ /* 0x000fe200078e00bf */
[C---:B--2---:R-:W-:Y:S08]  /*6020*/  HMMA.16816.F32 R132, R4.reuse, R16, R168 ;  /* 0x000000100484723c */ /* 0x044ff000000018a8 */
[C---:B------:R-:W-:Y:S01]  /*6030*/  HMMA.16816.F32 R136, R4.reuse, R18, R164 ;  /* 0x000000120488723c */ /* 0x040fe200000018a4 */
[----:B------:R-:W1:Y:S06]  /*6040*/  LDSM.16.MT88.4 R16, [R219+0x4100] ;  /* 0x00410000db10783b */ /* 0x000e6c0000004200 */
[----:B------:R-:W-:Y:S01]  /*6050*/  IMAD.MOV.U32 R165, RZ, RZ, R127 ;  /* 0x000000ffffa57224 */ /* 0x000fe200078e007f */
[----:B------:R-:W-:Y:S01]  /*6060*/  MOV R166, R28 ;  /* 0x0000001c00a67202 */ /* 0x000fe20000000f00 */
[----:B------:R-:W-:Y:S01]  /*6070*/  IMAD.MOV.U32 R167, RZ, RZ, R29 ;  /* 0x000000ffffa77224 */ /* 0x000fe200078e001d */
[----:B------:R-:W-:Y:S01]  /*6080*/  MOV R127, R31 ;  /* 0x0000001f007f7202 */ /* 0x000fe20000000f00 */
[----:B------:R-:W-:Y:S01]  /*6090*/  IMAD.MOV.U32 R164, RZ, RZ, R190 ;  /* 0x000000ffffa47224 */ /* 0x000fe200078e00be */
[----:B------:R-:W2:Y:S01]  /*60a0*/  LDSM.16.MT88.4 R28, [R218+0x7100] ;  /* 0x00710000da1c783b */ /* 0x000ea20000004200 */
[C---:B---3--:R-:W-:Y:S08]  /*60b0*/  HMMA.16816.F32 R140, R4.reuse, R8, R140 ;  /* 0x00000008048c723c */ /* 0x048ff0000000188c */
[C---:B------:R-:W-:Y:S01]  /*60c0*/  HMMA.16816.F32 R144, R4.reuse, R10, R144 ;  /* 0x0000000a0490723c */ /* 0x040fe20000001890 */
[----:B------:R-:W3:Y:S07]  /*60d0*/  LDSM.16.MT88.4 R8, [R217+0x7100] ;  /* 0x00710000d908783b */ /* 0x000eee0000004200 */
[C---:B-1----:R-:W-:Y:S08]  /*60e0*/  HMMA.16816.F32 R188, R4.reuse, R16, R160 ;  /* 0x0000001004bc723c */ /* 0x042ff000000018a0 */
[C---:B------:R-:W-:Y:S01]  /*60f0*/  HMMA.16816.F32 R184, R4.reuse, R18, R156 ;  /* 0x0000001204b8723c */ /* 0x040fe2000000189c */
[----:B------:R-:W1:Y:S07]  /*6100*/  LDSM.16.MT88.4 R16, [R220+0x7100] ;  /* 0x00710000dc10783b */ /* 0x000e6e0000004200 */
[C---:B--2---:R-:W-:Y:S07]  /*6110*/  HMMA.16816.F32 R160, R4.reuse, R28, R116 ;  /* 0x0000001c04a0723c */ /* 0x044fee0000001874 */
[----:B------:R-:W-:Y:S01]  /*6120*/  IMAD.MOV.U32 R29, RZ, RZ, R192 ;  /* 0x000000ffff1d7224 */ /* 0x000fe200078e00c0 */
[----:B------:R-:W-:Y:S01]  /*6130*/  MOV R28, R193 ;  /* 0x000000c1001c7202 */ /* 0x000fe20000000f00 */
[----:B------:R-:W-:Y:S01]  /*6140*/  IMAD.MOV.U32 R119, RZ, RZ, R194 ;  /* 0x000000ffff777224 */ /* 0x000fe200078e00c2 */
[----:B---3--:R-:W-:Y:S01]  /*6150*/  HMMA.16816.F32 R168, R4, R10, R120 ;  /* 0x0000000a04a8723c */ /* 0x008fe20000001878 */
[----:B------:R-:W-:-:S07]  /*6160*/  IMAD.MOV.U32 R118, RZ, RZ, R195 ;  /* 0x000000ffff767224 */ /* 0x000fce00078e00c3 */
[C---:B------:R-:W-:Y:S07]  /*6170*/  HMMA.16816.F32 R192, R4.reuse, R30, R108 ;  /* 0x0000001e04c0723c */ /* 0x040fee000000186c */
[----:B------:R-:W-:Y:S01]  /*6180*/  MOV R110, R178 ;  /* 0x000000b2006e7202 */ /* 0x000fe20000000f00 */
[----:B------:R-:W-:Y:S01]  /*6190*/  IMAD.MOV.U32 R111, RZ, RZ, R179 ;  /* 0x000000ffff6f7224 */ /* 0x000fe200078e00b3 */
[----:B------:R-:W-:Y:S01]  /*61a0*/  HMMA.16816.F32 R120, R4, R24, R84 ;  /* 0x000000180478723c */ /* 0x000fe20000001854 */
[----:B------:R-:W-:-:S02]  /*61b0*/  IMAD.MOV.U32 R109, RZ, RZ, R210 ;  /* 0x000000ffff6d7224 */ /* 0x000fc400078e00d2 */
[----:B------:R-:W-:Y:S02]  /*61c0*/  IMAD.MOV.U32 R108, RZ, RZ, R207 ;  /* 0x000000ffff6c7224 */ /* 0x000fe400078e00cf */
[----:B------:R-:W-:Y:S02]  /*61d0*/  IMAD.MOV.U32 R31, RZ, RZ, R113 ;  /* 0x000000ffff1f7224 */ /* 0x000fe400078e0071 */
[----:B------:R-:W-:Y:S01]  /*61e0*/  IMAD.MOV.U32 R25, RZ, RZ, R20 ;  /* 0x000000ffff197224 */ /* 0x000fe200078e0014 */
[----:B-1----:R-:W-:Y:S01]  /*61f0*/  HMMA.16816.F32 R176, R4, R16, R104 ;  /* 0x0000001004b0723c */ /* 0x002fe20000001868 */
[----:B------:R-:W-:Y:S01]  /*6200*/  MOV R24, R21 ;  /* 0x0000001500187202 */ /* 0x000fe20000000f00 */
[----:B------:R-:W-:-:S05]  /*6210*/  IMAD.MOV.U32 R30, RZ, RZ, R114 ;  /* 0x000000ffff1e7224 */ /* 0x000fca00078e0072 */
[----:B------:R-:W-:Y:S01]  /*6220*/  IMAD.MOV.U32 R107, RZ, RZ, R164 ;  /* 0x000000ffff6b7224 */ /* 0x000fe200078e00a4 */
[----:B------:R-:W-:Y:S01]  /*6230*/  MOV R106, R165 ;  /* 0x000000a5006a7202 */ /* 0x000fe20000000f00 */
[----:B------:R-:W-:Y:S01]  /*6240*/  IMAD.MOV.U32 R105, RZ, RZ, R166 ;  /* 0x000000ffff697224 */ /* 0x000fe200078e00a6 */
[C---:B------:R-:W-:Y:S01]  /*6250*/  HMMA.16816.F32 R180, R4.reuse, R8, R152 ;  /* 0x0000000804b4723c */ /* 0x040fe20000001898 */
[----:B------:R-:W-:Y:S01]  /*6260*/  IMAD.MOV.U32 R104, RZ, RZ, R167 ;  /* 0x000000ffff687224 */ /* 0x000fe200078e00a7 */
[----:B------:R-:W1:Y:S06]  /*6270*/  LDSM.16.MT88.4 R8, [R219+0x7100] ;  /* 0x00710000db08783b */ /* 0x000e6c0000004200 */
[C---:B------:R-:W-:Y:S01]  /*6280*/  HMMA.16816.F32 R164, R4.reuse, R18, R100 ;  /* 0x0000001204a4723c */ /* 0x040fe20000001864 */
[----:B------:R-:W2:Y:S06]  /*6290*/  LDSM.16.MT88.4 R16, [R220+0xa100] ;  /* 0x00a10000dc10783b */ /* 0x000eac0000004200 */
[----:B------:R-:W-:Y:S01]  /*62a0*/  MOV R100, R23 ;  /* 0x0000001700647202 */ /* 0x000fe20000000f00 */
[----:B------:R-:W-:Y:S01]  /*62b0*/  HMMA.16816.F32 R152, R4, R26, R88 ;  /* 0x0000001a0498723c */ /* 0x000fe20000001858 */
[----:B------:R-:W3:Y:S01]  /*62c0*/  LDSM.16.MT88.4 R20, [R218+0xa100] ;  /* 0x00a10000da14783b */ /* 0x000ee20000004200 */
[----:B------:R-:W-:Y:S01]  /*62d0*/  IMAD.MOV.U32 R101, RZ, RZ, R111 ;  /* 0x000000ffff657224 */ /* 0x000fe200078e006f */
[----:B------:R-:W-:Y:S01]  /*62e0*/  MOV R102, R29 ;  /* 0x0000001d00667202 */ /* 0x000fe20000000f00 */
[----:B------:R-:W-:Y:S01]  /*62f0*/  IMAD.MOV.U32 R111, RZ, RZ, R212 ;  /* 0x000000ffff6f7224 */ /* 0x000fe200078e00d4 */
[----:B------:R-:W-:Y:S01]  /*6300*/  MOV R103, R206 ;  /* 0x000000ce00677202 */ /* 0x000fe20000000f00 */
[----:B------:R-:W-:-:S02]  /*6310*/  IMAD.MOV.U32 R29, RZ, RZ, R2 ;  /* 0x000000ffff1d7224 */ /* 0x000fc400078e0002 */
[----:B------:R-:W-:Y:S02]  /*6320*/  IMAD.MOV.U32 R27, RZ, RZ, R118 ;  /* 0x000000ffff1b7224 */ /* 0x000fe400078e0076 */
[----:B------:R-:W-:Y:S02]  /*6330*/  IMAD.MOV.U32 R26, RZ, RZ, R119 ;  /* 0x000000ffff1a7224 */ /* 0x000fe400078e0077 */
[----:B------:R-:W-:Y:S01]  /*6340*/  FFMA.FTZ R2, R175, c[0x0][0x2d0], -R12 ;  /* 0x0000b400af027a23 */ /* 0x000fe2000001080c */
[C---:B-1----:R-:W-:Y:S07]  /*6350*/  HMMA.16816.F32 R156, R4.reuse, R8, R96 ;  /* 0x00000008049c723c */ /* 0x042fee0000001860 */
[----:B------:R-:W-:Y:S01]  /*6360*/  IMAD.MOV.U32 R99, RZ, RZ, R124 ;  /* 0x000000ffff637224 */ /* 0x000fe200078e007c */
[----:B------:R-:W-:Y:S01]  /*6370*/  MOV R97, R126 ;  /* 0x0000007e00617202 */ /* 0x000fe20000000f00 */
[----:B------:R-:W-:Y:S01]  /*6380*/  IMAD.MOV.U32 R98, RZ, RZ, R125 ;  /* 0x000000ffff627224 */ /* 0x000fe200078e007d */
[----:B--2---:R-:W-:Y:S01]  /*6390*/  HMMA.16816.F32 R88, R4, R18, R64 ;  /* 0x000000120458723c */ /* 0x004fe20000001840 */
[----:B------:R-:W-:-:S06]  /*63a0*/  IMAD.MOV.U32 R96, RZ, RZ, R127 ;  /* 0x000000ffff607224 */ /* 0x000fcc00078e007f */
[----:B------:R-:W-:Y:S01]  /*63b0*/  IMAD.MOV.U32 R65, RZ, RZ, R99 ;  /* 0x000000ffff417224 */ /* 0x000fe200078e0063 */
        /* <DEDUP_REMOVED lines=9> */
[----:B------:R-:W-:Y:S01]  /*6450*/  FFMA.FTZ R0, R205, c[0x0][0x2d0], -R13 ;  /* 0x0000b400cd007a23 */ /* 0x000fe2000001080d */
[C---:B------:R-:W-:Y:S01]  /*6460*/  HMMA.16816.F32 R124, R4.reuse, R10, R92 ;  /* 0x0000000a047c723c */ /* 0x040fe2000000185c */
[----:B------:R-:W-:Y:S01]  /*6470*/  MOV R110, R211 ;  /* 0x000000d3006e7202 */ /* 0x000fe20000000f00 */
[----:B------:R-:W1:Y:S01]  /*6480*/  LDSM.16.MT88.4 R8, [R219+0xa100] ;  /* 0x00a10000db08783b */ /* 0x000e620000004200 */
[----:B------:R2:W-:Y:S01]  /*6490*/  MUFU.EX2 R212, R0 ;  /* 0x0000000000d47308 */ /* 0x0005e20000000800 */
[----:B------:R-:W-:Y:S01]  /*64a0*/  IMAD.MOV.U32 R81, RZ, RZ, R213 ;  /* 0x000000ffff517224 */ /* 0x000fe200078e00d5 */
[----:B------:R-:W-:Y:S01]  /*64b0*/  MOV R80, R115 ;  /* 0x0000007300507202 */ /* 0x000fe20000000f00 */
[----:B------:R-:W-:Y:S01]  /*64c0*/  IMAD.MOV.U32 R82, RZ, RZ, R28 ;  /* 0x000000ffff527224 */ /* 0x000fe200078e001c */
[----:B------:R-:W-:Y:S01]  /*64d0*/  MOV R28, R112 ;  /* 0x00000070001c7202 */ /* 0x000fe20000000f00 */
[C---:B------:R-:W-:Y:S01]  /*64e0*/  HMMA.16816.F32 R92, R4.reuse, R16, R72 ;  /* 0x00000010045c723c */ /* 0x040fe20000001848 */
[----:B------:R-:W3:Y:S01]  /*64f0*/  LDSM.16.MT88.4 R16, [R218+0x1900] ;  /* 0x00190000da10783b */ /* 0x000ee20000004200 */
[----:B------:R-:W-:Y:S01]  /*6500*/  IMAD.MOV.U32 R205, RZ, RZ, R80 ;  /* 0x000000ffffcd7224 */ /* 0x000fe200078e0050 */
[----:B------:R4:W-:Y:S04]  /*6510*/  MUFU.EX2 R208, R2 ;  /* 0x0000000200d07308 */ /* 0x0009e80000000800 */
[----:B------:R-:W-:Y:S01]  /*6520*/  IMAD.MOV.U32 R75, RZ, RZ, R82 ;  /* 0x000000ffff4b7224 */ /* 0x000fe200078e0052 */
[----:B------:R-:W-:Y:S01]  /*6530*/  HMMA.16816.F32 R112, R4, R22, R76 ;  /* 0x000000160470723c */ /* 0x000fe2000000184c */
[----:B--2---:R-:W-:Y:S01]  /*6540*/  FFMA.FTZ R0, R204, c[0x0][0x2d0], -R13 ;  /* 0x0000b400cc007a23 */ /* 0x004fe2000001080d */
[----:B------:R-:W-:-:S03]  /*6550*/  MOV R204, R81 ;  /* 0x0000005100cc7202 */ /* 0x000fc60000000f00 */
[----:B------:R2:W1:Y:S01]  /*6560*/  MUFU.EX2 R211, R0 ;  /* 0x0000000000d37308 */ /* 0x0004620000000800 */
[----:B----4-:R-:W-:Y:S01]  /*6570*/  MOV R2, R102 ;  /* 0x0000006600027202 */ /* 0x010fe20000000f00 */
[----:B--2---:R-:W-:Y:S01]  /*6580*/  FFMA.FTZ R0, R203, c[0x0][0x2d0], -R13 ;  /* 0x0000b400cb007a23 */ /* 0x004fe2000001080d */
[C---:B-1----:R-:W-:Y:S05]  /*6590*/  HMMA.16816.F32 R84, R4.reuse, R8, R48 ;  /* 0x000000080454723c */ /* 0x042fea0000001830 */
[----:B------:R1:W-:Y:S02]  /*65a0*/  MUFU.EX2 R210, R0 ;  /* 0x0000000000d27308 */ /* 0x0003e40000000800 */
[----:B------:R-:W-:Y:S01]  /*65b0*/  IMAD.MOV.U32 R48, RZ, RZ, R24 ;  /* 0x000000ffff307224 */ /* 0x000fe200078e0018 */
[----:B------:R-:W-:Y:S01]  /*65c0*/  HMMA.16816.F32 R76, R4, R10, R36 ;  /* 0x0000000a044c723c */ /* 0x000fe20000001824 */
[----:B------:R-:W-:Y:S01]  /*65d0*/  LDSM.16.MT88.4 R8, [R220+0x1900] ;  /* 0x00190000dc08783b */ /* 0x000fe20000004200 */
[----:B------:R-:W-:Y:S01]  /*65e0*/  MOV R49, R25 ;  /* 0x0000001900317202 */ /* 0x000fe20000000f00 */
[----:B------:R-:W-:-:S02]  /*65f0*/  IMAD.MOV.U32 R50, RZ, RZ, R96 ;  /* 0x000000ffff327224 */ /* 0x000fc400078e0060 */
[----:B------:R-:W-:Y:S02]  /*6600*/  IMAD.MOV.U32 R51, RZ, RZ, R97 ;  /* 0x000000ffff337224 */ /* 0x000fe400078e0061 */
[----:B------:R-:W-:Y:S01]  /*6610*/  F2FP.PACK_AB R4, R211, R212 ;  /* 0x000000d4d304723e */ /* 0x000fe200000000ff */
[----:B------:R-:W-:Y:S01]  /*6620*/  IMAD.MOV.U32 R37, RZ, RZ, R83 ;  /* 0x000000ffff257224 */ /* 0x000fe200078e0053 */
[----:B------:R-:W-:Y:S01]  /*6630*/  MOV R38, R26 ;  /* 0x0000001a00267202 */ /* 0x000fe20000000f00 */
[----:B-1----:R-:W-:Y:S02]  /*6640*/  FFMA.FTZ R0, R202, c[0x0][0x2d0], -R13 ;  /* 0x0000b400ca007a23 */ /* 0x002fe4000001080d */
[----:B------:R-:W-:Y:S02]  /*6650*/  IMAD.MOV.U32 R39, RZ, RZ, R27 ;  /* 0x000000ffff277224 */ /* 0x000fe400078e001b */
[----:B------:R1:W2:Y:S01]  /*6660*/  MUFU.EX2 R213, R0 ;  /* 0x0000000000d57308 */ /* 0x0002a20000000800 */
[----:B------:R-:W-:Y:S01]  /*6670*/  LDSM.16.MT88.4 R24, [R219+0x1900] ;  /* 0x00190000db18783b */ /* 0x000fe20000004200 */
[----:B------:R-:W-:-:S02]  /*6680*/  IMAD.MOV.U32 R36, RZ, RZ, R66 ;  /* 0x000000ffff247224 */ /* 0x000fc400078e0042 */
[----:B------:R-:W-:Y:S02]  /*6690*/  IMAD.MOV.U32 R96, RZ, RZ, R105 ;  /* 0x000000ffff607224 */ /* 0x000fe400078e0069 */
[----:B------:R-:W-:Y:S02]  /*66a0*/  IMAD.MOV.U32 R97, RZ, RZ, R106 ;  /* 0x000000ffff617224 */ /* 0x000fe400078e006a */
[----:B------:R-:W-:Y:S01]  /*66b0*/  IMAD.MOV.U32 R175, RZ, RZ, R38 ;  /* 0x000000ffffaf7224 */ /* 0x000fe200078e0026 */
[----:B------:R-:W-:Y:S01]  /*66c0*/  MOV R38, R96 ;  /* 0x0000006000267202 */ /* 0x000fe20000000f00 */
[----:B-1----:R-:W-:Y:S01]  /*66d0*/  FFMA.FTZ R0, R201, c[0x0][0x2d0], -R12 ;  /* 0x0000b400c9007a23 */ /* 0x002fe2000001080c */
[----:B--2---:R-:W-:-:S03]  /*66e0*/  F2FP.PACK_AB R6, R213, R210 ;  /* 0x000000d2d506723e */ /* 0x004fc600000000ff */
[----:B------:R1:W-:Y:S02]  /*66f0*/  MUFU.EX2 R207, R0 ;  /* 0x0000000000cf7308 */ /* 0x0003e40000000800 */
[----:B-1----:R-:W-:-:S06]  /*6700*/  FFMA.FTZ R0, R200, c[0x0][0x2d0], -R12 ;  /* 0x0000b400c8007a23 */ /* 0x002fcc000001080c */
[----:B------:R1:W2:Y:S02]  /*6710*/  MUFU.EX2 R206, R0 ;  /* 0x0000000000ce7308 */ /* 0x0002a40000000800 */
[----:B-1----:R-:W-:Y:S01]  /*6720*/  FFMA.FTZ R0, R174, c[0x0][0x2d0], -R12 ;  /* 0x0000b400ae007a23 */ /* 0x002fe2000001080c */
[----:B--2---:R-:W-:Y:S01]  /*6730*/  F2FP.PACK_AB R5, R206, R207 ;  /* 0x000000cfce05723e */ /* 0x004fe200000000ff */
[----:B------:R-:W-:-:S04]  /*6740*/  IMAD.MOV.U32 R174, RZ, RZ, R21 ;  /* 0x000000ffffae7224 */ /* 0x000fc800078e0015 */
[----:B------:R-:W1:Y:S01]  /*6750*/  MUFU.EX2 R209, R0 ;  /* 0x0000000000d17308 */ /* 0x000e620000000800 */
[----:B------:R-:W2:Y:S01]  /*6760*/  LDSM.16.MT88.4 R20, [R217+0x1900] ;  /* 0x00190000d914783b */ /* 0x000ea20000004200 */
[----:B-1----:R-:W-:Y:S02]  /*6770*/  F2FP.PACK_AB R7, R209, R208 ;  /* 0x000000d0d107723e */ /* 0x002fe400000000ff */
[----:B------:R-:W-:Y:S01]  /*6780*/  MOV R0, R39 ;  /* 0x0000002700007202 */ /* 0x000fe20000000f00 */
[----:B------:R-:W-:-:S04]  /*6790*/  IMAD.MOV.U32 R39, RZ, RZ, R98 ;  /* 0x000000ffff277224 */ /* 0x000fc800078e0062 */
[----:B---3--:R-:W-:Y:S01]  /*67a0*/  HMMA.16816.F32 R80, R4, R16, R56 ;  /* 0x000000100450723c */ /* 0x008fe20000001838 */
[----:B------:R-:W-:-:S06]  /*67b0*/  FFMA.FTZ R0, R0, c[0x0][0x2d0], -R13 ;  /* 0x0000b40000007a23 */ /* 0x000fcc000001080d */
[----:B------:R-:W-:Y:S01]  /*67c0*/  MOV R56, R75 ;  /* 0x0000004b00387202 */ /* 0x000fe20000000f00 */
[----:B------:R-:W-:Y:S01]  /*67d0*/  IMAD.MOV.U32 R58, RZ, RZ, R64 ;  /* 0x000000ffff3a7224 */ /* 0x000fe200078e0040 */
[C---:B------:R-:W-:Y:S01]  /*67e0*/  HMMA.16816.F32 R72, R4.reuse, R18, R52 ;  /* 0x000000120448723c */ /* 0x040fe20000001834 */
[----:B------:R-:W1:Y:S01]  /*67f0*/  LDSM.16.MT88.4 R16, [R217+0x4900] ;  /* 0x00490000d910783b */ /* 0x000e620000004200 */
[----:B------:R-:W-:Y:S01]  /*6800*/  MOV R59, R65 ;  /* 0x00000041003b7202 */ /* 0x000fe20000000f00 */
[----:B------:R-:W-:Y:S02]  /*6810*/  IMAD.MOV.U32 R57, RZ, RZ, R51 ;  /* 0x000000ffff397224 */ /* 0x000fe400078e0033 */
[----:B------:R-:W-:Y:S02]  /*6820*/  IMAD.MOV.U32 R51, RZ, RZ, R97 ;  /* 0x000000ffff337224 */ /* 0x000fe400078e0061 */
[----:B------:R-:W-:Y:S01]  /*6830*/  IMAD.MOV.U32 R55, RZ, RZ, R37 ;  /* 0x000000ffff377224 */ /* 0x000fe200078e0025 */
[----:B------:R-:W-:Y:S01]  /*6840*/  MOV R54, R50 ;  /* 0x0000003200367202 */ /* 0x000fe20000000f00 */
[----:B--2---:R-:W-:Y:S01]  /*6850*/  HMMA.16816.F32 R200, R4, R20, R68 ;  /* 0x0000001404c8723c */ /* 0x004fe20000001844 */
[----:B------:R-:W-:-:S02]  /*6860*/  IMAD.MOV.U32 R37, RZ, RZ, R67 ;  /* 0x000000ffff257224 */ /* 0x000fc400078e0043 */
[----:B------:R-:W-:Y:S01]  /*6870*/  IMAD.MOV.U32 R52, RZ, RZ, R48 ;  /* 0x000000ffff347224 */ /* 0x000fe200078e0030 */
[----:B------:R-:W-:Y:S01]  /*6880*/  MOV R48, R99 ;  /* 0x0000006300307202 */ /* 0x000fe20000000f00 */
[----:B------:R-:W-:Y:S02]  /*6890*/  IMAD.MOV.U32 R53, RZ, RZ, R49 ;  /* 0x000000ffff357224 */ /* 0x000fe400078e0031 */
[----:B------:R-:W-:Y:S01]  /*68a0*/  IMAD.MOV.U32 R49, RZ, RZ, R100 ;  /* 0x000000ffff317224 */ /* 0x000fe200078e0064 */
[----:B------:R-:W-:Y:S01]  /*68b0*/  HMMA.16816.F32 R68, R4, R8, R44 ;  /* 0x000000080444723c */ /* 0x000fe2000000182c */
[----:B------:R-:W-:-:S07]  /*68c0*/  IMAD.MOV.U32 R50, RZ, RZ, R101 ;  /* 0x000000ffff327224 */ /* 0x000fce00078e0065 */
[C---:B------:R-:W-:Y:S01]  /*68d0*/  HMMA.16816.F32 R64, R4.reuse, R10, R40 ;  /* 0x0000000a0440723c */ /* 0x040fe20000001828 */
[----:B------:R-:W2:Y:S06]  /*68e0*/  LDSM.16.MT88.4 R8, [R218+0x4900] ;  /* 0x00490000da08783b */ /* 0x000eac0000004200 */
[----:B------:R-:W-:Y:S01]  /*68f0*/  IMAD.MOV.U32 R41, RZ, RZ, R108 ;  /* 0x000000ffff297224 */ /* 0x000fe200078e006c */
[----:B------:R-:W-:Y:S01]  /*6900*/  HMMA.16816.F32 R104, R4, R22, R60 ;  /* 0x000000160468723c */ /* 0x000fe2000000183c */
[----:B------:R-:W-:Y:S01]  /*6910*/  MOV R42, R109 ;  /* 0x0000006d002a7202 */ /* 0x000fe20000000f00 */
[----:B------:R-:W-:Y:S01]  /*6920*/  IMAD.MOV.U32 R43, RZ, RZ, R110 ;  /* 0x000000ffff2b7224 */ /* 0x000fe200078e006e */
[----:B------:R-:W3:Y:S01]  /*6930*/  LDSM.16.MT88.4 R20, [R220+0x4900] ;  /* 0x00490000dc14783b */ /* 0x000ee20000004200 */
[----:B------:R-:W-:-:S04]  /*6940*/  IMAD.MOV.U32 R40, RZ, RZ, R103 ;  /* 0x000000ffff287224 */ /* 0x000fc800078e0067 */
[C---:B------:R-:W-:Y:S07]  /*6950*/  HMMA.16816.F32 R44, R4.reuse, R24, R32 ;  /* 0x00000018042c723c */ /* 0x040fee0000001820 */
[----:B------:R-:W-:Y:S01]  /*6960*/  IMAD.MOV.U32 R35, RZ, RZ, R111 ;  /* 0x000000ffff237224 */ /* 0x000fe200078e006f */
[----:B-1----:R-:W-:Y:S01]  /*6970*/  HMMA.16816.F32 R96, R4, R18, R136 ;  /* 0x000000120460723c */ /* 0x002fe20000001888 */
[----:B------:R-:W-:Y:S01]  /*6980*/  IMAD.MOV.U32 R24, RZ, RZ, R54 ;  /* 0x000000ffff187224 */ /* 0x000fe200078e0036 */
[----:B------:R-:W-:Y:S01]  /*6990*/  MOV R32, R56 ;  /* 0x0000003800207202 */ /* 0x000fe20000000f00 */
[----:B------:R-:W-:-:S02]  /*69a0*/  IMAD.MOV.U32 R25, RZ, RZ, R55 ;  /* 0x000000ffff197224 */ /* 0x000fc400078e0037 */
[----:B------:R-:W-:Y:S02]  /*69b0*/  IMAD.MOV.U32 R33, RZ, RZ, R204 ;  /* 0x000000ffff217224 */ /* 0x000fe400078e00cc */
[----:B------:R-:W-:Y:S01]  /*69c0*/  IMAD.MOV.U32 R34, RZ, RZ, R205 ;  /* 0x000000ffff227224 */ /* 0x000fe200078e00cd */
[C---:B------:R-:W-:Y:S01]  /*69d0*/  HMMA.16816.F32 R108, R4.reuse, R16, R132 ;  /* 0x00000010046c723c */ /* 0x040fe20000001884 */
[----:B------:R-:W1:Y:S01]  /*69e0*/  LDSM.16.MT88.4 R16, [R219+0x4900] ;  /* 0x00490000db10783b */ /* 0x000e620000004200 */
[----:B------:R-:W-:Y:S01]  /*69f0*/  MOV R205, R30 ;  /* 0x0000001e00cd7202 */ /* 0x000fe20000000f00 */
[----:B------:R-:W-:Y:S02]  /*6a00*/  IMAD.MOV.U32 R204, RZ, RZ, R31 ;  /* 0x000000ffffcc7224 */ /* 0x000fe400078e001f */
[----:B------:R-:W-:Y:S02]  /*6a10*/  IMAD.MOV.U32 R56, RZ, RZ, R28 ;  /* 0x000000ffff387224 */ /* 0x000fe400078e001c */
[----:B------:R-:W-:Y:S01]  /*6a20*/  IMAD.MOV.U32 R135, RZ, RZ, R43 ;  /* 0x000000ffff877224 */ /* 0x000fe200078e002b */
[C---:B------:R-:W-:Y:S07]  /*6a30*/  HMMA.16816.F32 R100, R4.reuse, R26, R128 ;  /* 0x0000001a0464723c */ /* 0x040fee0000001880 */
[----:B------:R-:W-:Y:S01]  /*6a40*/  IMAD.MOV.U32 R26, RZ, RZ, R52 ;  /* 0x000000ffff1a7224 */ /* 0x000fe200078e0034 */
[----:B------:R-:W-:Y:S01]  /*6a50*/  MOV R27, R53 ;  /* 0x00000035001b7202 */ /* 0x000fe20000000f00 */
[C---:B--2---:R-:W-:Y:S07]  /*6a60*/  HMMA.16816.F32 R60, R4.reuse, R8, R140 ;  /* 0x00000008043c723c */ /* 0x044fee000000188c */
[----:B------:R-:W-:Y:S01]  /*6a70*/  MOV R143, R35 ;  /* 0x00000023008f7202 */ /* 0x000fe20000000f00 */
[----:B------:R-:W-:Y:S01]  /*6a80*/  HMMA.16816.F32 R52, R4, R10, R144 ;  /* 0x0000000a0434723c */ /* 0x000fe20000001890 */
[----:B------:R-:W2:Y:S01]  /*6a90*/  LDSM.16.MT88.4 R8, [R217+0x7900] ;  /* 0x00790000d908783b */ /* 0x000ea20000004200 */
[----:B------:R-:W-:Y:S01]  /*6aa0*/  MOV R35, R29 ;  /* 0x0000001d00237202 */ /* 0x000fe20000000f00 */
[----:B------:R-:W-:Y:S01]  /*6ab0*/  IMAD.MOV.U32 R142, RZ, RZ, R40 ;  /* 0x000000ffff8e7224 */ /* 0x000fe200078e0028 */
[----:B------:R-:W-:Y:S01]  /*6ac0*/  MOV R140, R42 ;  /* 0x0000002a008c7202 */ /* 0x000fe20000000f00 */
[----:B------:R-:W4:Y:S01]  /*6ad0*/  LDSM.16.MT88.4 R28, [R218+0x7900] ;  /* 0x00790000da1c783b */ /* 0x000f220000004200 */
[----:B------:R-:W-:-:S02]  /*6ae0*/  IMAD.MOV.U32 R141, RZ, RZ, R41 ;  /* 0x000000ffff8d7224 */ /* 0x000fc400078e0029 */
[C---:B---3--:R-:W-:Y:S07]  /*6af0*/  HMMA.16816.F32 R128, R4.reuse, R22, R196 ;  /* 0x000000160480723c */ /* 0x048fee00000018c4 */
[----:B------:R-:W-:Y:S01]  /*6b00*/  IMAD.MOV.U32 R199, RZ, RZ, R135 ;  /* 0x000000ffffc77224 */ /* 0x000fe200078e0087 */
[----:B-1----:R-:W-:Y:S01]  /*6b10*/  HMMA.16816.F32 R136, R4, R18, R184 ;  /* 0x000000120488723c */ /* 0x002fe200000018b8 */
[----:B------:R-:W-:Y:S01]  /*6b20*/  IMAD.MOV.U32 R198, RZ, RZ, R26 ;  /* 0x000000ffffc67224 */ /* 0x000fe200078e001a */
[----:B------:R-:W-:Y:S01]  /*6b30*/  MOV R197, R27 ;  /* 0x0000001b00c57202 */ /* 0x000fe20000000f00 */
[----:B------:R-:W-:-:S04]  /*6b40*/  IMAD.MOV.U32 R196, RZ, RZ, R24 ;  /* 0x000000ffffc47224 */ /* 0x000fc800078e0018 */
[----:B------:R-:W-:Y:S01]  /*6b50*/  IMAD.MOV.U32 R187, RZ, RZ, R25 ;  /* 0x000000ffffbb7224 */ /* 0x000fe200078e0019 */
[C---:B------:R-:W-:Y:S01]  /*6b60*/  HMMA.16816.F32 R132, R4.reuse, R16, R188 ;  /* 0x000000100484723c */ /* 0x040fe200000018bc */
[----:B------:R-:W1:Y:S01]  /*6b70*/  LDSM.16.MT88.4 R16, [R220+0x7900] ;  /* 0x00790000dc10783b */ /* 0x000e620000004200 */
[----:B------:R-:W-:Y:S01]  /*6b80*/  MOV R186, R32 ;  /* 0x0000002000ba7202 */ /* 0x000fe20000000f00 */
[----:B------:R-:W-:Y:S02]  /*6b90*/  IMAD.MOV.U32 R184, RZ, RZ, R34 ;  /* 0x000000ffffb87224 */ /* 0x000fe400078e0022 */
[----:B------:R-:W3:Y:S01]  /*6ba0*/  LDSM.16.MT88.4 R24, [R217+0xa900] ;  /* 0x00a90000d918783b */ /* 0x000ee20000004200 */
[----:B------:R-:W-:Y:S02]  /*6bb0*/  IMAD.MOV.U32 R185, RZ, RZ, R33 ;  /* 0x000000ffffb97224 */ /* 0x000fe400078e0021 */
[C---:B------:R-:W-:Y:S01]  /*6bc0*/  HMMA.16816.F32 R40, R4.reuse, R20, R148 ;  /* 0x000000140428723c */ /* 0x040fe20000001894 */
[----:B------:R-:W-:Y:S07]  /*6bd0*/  LDSM.16.MT88.4 R20, [R218+0xa900] ;  /* 0x00a90000da14783b */ /* 0x000fee0000004200 */
[C---:B--2---:R-:W-:Y:S08]  /*6be0*/  HMMA.16816.F32 R144, R4.reuse, R8, R180 ;  /* 0x000000080490723c */ /* 0x044ff000000018b4 */
[C---:B------:R-:W-:Y:S01]  /*6bf0*/  HMMA.16816.F32 R148, R4.reuse, R10, R168 ;  /* 0x0000000a0494723c */ /* 0x040fe200000018a8 */
[----:B------:R-:W2:Y:S07]  /*6c00*/  LDSM.16.MT88.4 R8, [R219+0x7900] ;  /* 0x00790000db08783b */ /* 0x000eae0000004200 */
[C---:B----4-:R-:W-:Y:S07]  /*6c10*/  HMMA.16816.F32 R180, R4.reuse, R30, R192 ;  /* 0x0000001e04b4723c */ /* 0x050fee00000018c0 */
[----:B------:R-:W-:Y:S01]  /*6c20*/  IMAD.MOV.U32 R30, RZ, RZ, R57 ;  /* 0x000000ffff1e7224 */ /* 0x000fe200078e0039 */
[----:B-1----:R-:W-:Y:S01]  /*6c30*/  HMMA.16816.F32 R168, R4, R16, R176 ;  /* 0x0000001004a8723c */ /* 0x002fe200000018b0 */
[----:B------:R-:W-:Y:S01]  /*6c40*/  IMAD.MOV.U32 R192, RZ, RZ, R59 ;  /* 0x000000ffffc07224 */ /* 0x000fe200078e003b */
[----:B------:R-:W-:Y:S01]  /*6c50*/  MOV R194, R37 ;  /* 0x0000002500c27202 */ /* 0x000fe20000000f00 */
[----:B------:R-:W-:Y:S01]  /*6c60*/  IMAD.MOV.U32 R193, RZ, RZ, R36 ;  /* 0x000000ffffc17224 */ /* 0x000fe200078e0024 */
[----:B------:R-:W-:Y:S01]  /*6c70*/  MOV R31, R58 ;  /* 0x0000003a001f7202 */ /* 0x000fe20000000f00 */
[----:B------:R-:W-:-:S02]  /*6c80*/  IMAD.MOV.U32 R195, RZ, RZ, R38 ;  /* 0x000000ffffc37224 */ /* 0x000fc400078e0026 */
[----:B------:R-:W-:Y:S01]  /*6c90*/  IMAD.MOV.U32 R176, RZ, RZ, R39 ;  /* 0x000000ffffb07224 */ /* 0x000fe200078e0027 */
[----:B------:R-:W-:Y:S01]  /*6ca0*/  HMMA.16816.F32 R160, R4, R28, R160 ;  /* 0x0000001c04a0723c */ /* 0x000fe200000018a0 */
[----:B------:R-:W-:Y:S01]  /*6cb0*/  IMAD.MOV.U32 R178, RZ, RZ, R49 ;  /* 0x000000ffffb27224 */ /* 0x000fe200078e0031 */
[----:B------:R-:W-:Y:S01]  /*6cc0*/  MOV R177, R48 ;  /* 0x0000003000b17202 */ /* 0x000fe20000000f00 */
[----:B------:R-:W-:-:S04]  /*6cd0*/  IMAD.MOV.U32 R179, RZ, RZ, R50 ;  /* 0x000000ffffb37224 */ /* 0x000fc800078e0032 */
[----:B------:R-:W-:Y:S01]  /*6ce0*/  IMAD.MOV.U32 R28, RZ, RZ, R56 ;  /* 0x000000ffff1c7224 */ /* 0x000fe200078e0038 */
[C---:B------:R-:W-:Y:S01]  /*6cf0*/  HMMA.16816.F32 R188, R4.reuse, R18, R164 ;  /* 0x0000001204bc723c */ /* 0x040fe200000018a4 */
[----:B------:R-:W-:Y:S01]  /*6d00*/  MOV R29, R35 ;  /* 0x00000023001d7202 */ /* 0x000fe20000000f00 */
[----:B------:R-:W1:Y:S05]  /*6d10*/  LDSM.16.MT88.4 R16, [R220+0xa900] ;  /* 0x00a90000dc10783b */ /* 0x000e6a0000004200 */
[----:B------:R-:W-:Y:S01]  /*6d20*/  IMAD.MOV.U32 R166, RZ, RZ, R176 ;  /* 0x000000ffffa67224 */ /* 0x000fe200078e00b0 */
[----:B------:R-:W-:Y:S01]  /*6d30*/  MOV R167, R51 ;  /* 0x0000003300a77202 */ /* 0x000fe20000000f00 */
[----:B------:R-:W-:Y:S01]  /*6d40*/  IMAD.MOV.U32 R176, RZ, RZ, R178 ;  /* 0x000000ffffb07224 */ /* 0x000fe200078e00b2 */
[----:B------:R-:W-:Y:S01]  /*6d50*/  MOV R178, R30 ;  /* 0x0000001e00b27202 */ /* 0x000fe20000000f00 */
[----:B------:R-:W-:Y:S01]  /*6d60*/  IMAD.MOV.U32 R30, RZ, RZ, R192 ;  /* 0x000000ffff1e7224 */ /* 0x000fe200078e00c0 */
[----:B---3--:R-:W-:Y:S01]  /*6d70*/  HMMA.16816.F32 R120, R4, R24, R120 ;  /* 0x000000180478723c */ /* 0x008fe20000001878 */
[----:B------:R-:W-:Y:S01]  /*6d80*/  IMAD.MOV.U32 R192, RZ, RZ, R194 ;  /* 0x000000ffffc07224 */ /* 0x000fe200078e00c2 */
[----:B------:R-:W-:Y:S01]  /*6d90*/  MOV R194, R28 ;  /* 0x0000001c00c27202 */ /* 0x000fe20000000f00 */
[----:B------:R-:W-:-:S02]  /*6da0*/  IMAD.MOV.U32 R28, RZ, RZ, R184 ;  /* 0x000000ffff1c7224 */ /* 0x000fc400078e00b8 */
[----:B------:R-:W-:Y:S01]  /*6db0*/  IMAD.MOV.U32 R184, RZ, RZ, R186 ;  /* 0x000000ffffb87224 */ /* 0x000fe200078e00ba */
[----:B------:R-:W-:Y:S01]  /*6dc0*/  MOV R186, R196 ;  /* 0x000000c400ba7202 */ /* 0x000fe20000000f00 */
[----:B------:R-:W-:Y:S01]  /*6dd0*/  IMAD.MOV.U32 R165, RZ, RZ, R167 ;  /* 0x000000ffffa57224 */ /* 0x000fe200078e00a7 */
[----:B------:R-:W-:Y:S01]  /*6de0*/  MOV R167, R177 ;  /* 0x000000b100a77202 */ /* 0x000fe20000000f00 */
[----:B------:R-:W-:Y:S01]  /*6df0*/  IMAD.MOV.U32 R196, RZ, RZ, R198 ;  /* 0x000000ffffc47224 */ /* 0x000fe200078e00c6 */
[C---:B--2---:R-:W-:Y:S01]  /*6e00*/  HMMA.16816.F32 R156, R4.reuse, R8, R156 ;  /* 0x00000008049c723c */ /* 0x044fe2000000189c */
[----:B------:R-:W-:Y:S01]  /*6e10*/  IMAD.MOV.U32 R198, RZ, RZ, R140 ;  /* 0x000000ffffc67224 */ /* 0x000fe200078e008c */
[----:B------:R-:W-:Y:S01]  /*6e20*/  MOV R140, R142 ;  /* 0x0000008e008c7202 */ /* 0x000fe20000000f00 */
[----:B------:R-:W-:Y:S02]  /*6e30*/  IMAD.MOV.U32 R177, RZ, RZ, R179 ;  /* 0x000000ffffb17224 */ /* 0x000fe400078e00b3 */
[----:B------:R-:W-:Y:S01]  /*6e40*/  IMAD.MOV.U32 R179, RZ, RZ, R31 ;  /* 0x000000ffffb37224 */ /* 0x000fe200078e001f */
[----:B------:R-:W-:Y:S01]  /*6e50*/  MOV R31, R193 ;  /* 0x000000c1001f7202 */ /* 0x000fe20000000f00 */
[----:B------:R-:W-:Y:S01]  /*6e60*/  IMAD.MOV.U32 R142, RZ, RZ, R174 ;  /* 0x000000ffff8e7224 */ /* 0x000fe200078e00ae */
[C---:B------:R-:W-:Y:S01]  /*6e70*/  HMMA.16816.F32 R124, R4.reuse, R10, R124 ;  /* 0x0000000a047c723c */ /* 0x040fe2000000187c */
[----:B------:R2:W-:Y:S01]  /*6e80*/  MUFU.EX2 R174, R0 ;  /* 0x0000000000ae7308 */ /* 0x0005e20000000800 */
[----:B------:R-:W-:Y:S01]  /*6e90*/  IMAD.MOV.U32 R193, RZ, RZ, R195 ;  /* 0x000000ffffc17224 */ /* 0x000fe200078e00c3 */
[----:B------:R-:W3:Y:S01]  /*6ea0*/  LDSM.16.MT88.4 R8, [R219+0xa900] ;  /* 0x00a90000db08783b */ /* 0x000ee20000004200 */
[----:B------:R-:W-:Y:S01]  /*6eb0*/  IMAD.MOV.U32 R195, RZ, RZ, R29 ;  /* 0x000000ffffc37224 */ /* 0x000fe200078e001d */
[----:B------:R-:W-:Y:S01]  /*6ec0*/  MOV R29, R185 ;  /* 0x000000b9001d7202 */ /* 0x000fe20000000f00 */
[----:B------:R-:W-:Y:S01]  /*6ed0*/  IMAD.MOV.U32 R164, RZ, RZ, R166 ;  /* 0x000000ffffa47224 */ /* 0x000fe200078e00a6 */
[----:B------:R-:W-:Y:S01]  /*6ee0*/  MOV R166, R176 ;  /* 0x000000b000a67202 */ /* 0x000fe20000000f00 */
[----:B------:R-:W-:Y:S01]  /*6ef0*/  IMAD.MOV.U32 R185, RZ, RZ, R187 ;  /* 0x000000ffffb97224 */ /* 0x000fe200078e00bb */
[----:B------:R-:W-:Y:S01]  /*6f00*/  HMMA.16816.F32 R116, R4, R20, R116 ;  /* 0x000000140474723c */ /* 0x000fe20000001874 */
[----:B------:R-:W-:-:S02]  /*6f10*/  IMAD.MOV.U32 R176, RZ, RZ, R178 ;  /* 0x000000ffffb07224 */ /* 0x000fc400078e00b2 */
[----:B------:R-:W-:Y:S01]  /*6f20*/  IMAD.MOV.U32 R187, RZ, RZ, R197 ;  /* 0x000000ffffbb7224 */ /* 0x000fe200078e00c5 */
[----:B------:R-:W-:Y:S01]  /*6f30*/  MOV R197, R199 ;  /* 0x000000c700c57202 */ /* 0x000fe20000000f00 */
[----:B--2---:R-:W-:-:S03]  /*6f40*/  FFMA.FTZ R0, R165, c[0x0][0x2d0], -R13 ;  /* 0x0000b400a5007a23 */ /* 0x004fc6000001080d */
[C---:B-1----:R-:W-:Y:S01]  /*6f50*/  HMMA.16816.F32 R56, R4.reuse, R16, R92 ;  /* 0x000000100438723c */ /* 0x042fe2000000185c */
[----:B------:R-:W-:Y:S02]  /*6f60*/  IMAD.MOV.U32 R165, RZ, RZ, R167 ;  /* 0x000000ffffa57224 */ /* 0x000fe400078e00a7 */
[----:B------:R-:W-:Y:S01]  /*6f70*/  IMAD.MOV.U32 R167, RZ, RZ, R177 ;  /* 0x000000ffffa77224 */ /* 0x000fe200078e00b1 */
[----:B------:R-:W-:Y:S01]  /*6f80*/  MOV R177, R179 ;  /* 0x000000b300b17202 */ /* 0x000fe20000000f00 */
[----:B------:R-:W-:Y:S02]  /*6f90*/  IMAD.MOV.U32 R179, RZ, RZ, R31 ;  /* 0x000000ffffb37224 */ /* 0x000fe400078e001f */
        /* <DEDUP_REMOVED lines=8> */
[----:B------:R-:W-:Y:S01]  /*7020*/  IMAD.MOV.U32 R192, RZ, RZ, R194 ;  /* 0x000000ffffc07224 */ /* 0x000fe200078e00c2 */
[----:B------:R-:W1:Y:S01]  /*7030*/  LDSM.16.MT88.4 R16, [R218+0x2100] ;  /* 0x00210000da10783b */ /* 0x000e620000004200 */
[----:B------:R-:W-:Y:S01]  /*7040*/  IMAD.MOV.U32 R186, RZ, RZ, R196 ;  /* 0x000000ffffba7224 */ /* 0x000fe200078e00c4 */
[----:B------:R-:W-:Y:S01]  /*7050*/  MOV R196, R198 ;  /* 0x000000c600c47202 */ /* 0x000fe20000000f00 */
[----:B------:R-:W-:Y:S01]  /*7060*/  IMAD.MOV.U32 R199, RZ, RZ, R141 ;  /* 0x000000ffffc77224 */ /* 0x000fe200078e008d */
[----:B------:R2:W4:Y:S01]  /*7070*/  MUFU.EX2 R198, R0 ;  /* 0x0000000000c67308 */ /* 0x0005220000000800 */
[----:B------:R-:W-:Y:S01]  /*7080*/  IMAD.MOV.U32 R194, RZ, RZ, R28 ;  /* 0x000000ffffc27224 */ /* 0x000fe200078e001c */
[----:B------:R-:W-:Y:S01]  /*7090*/  HMMA.16816.F32 R112, R4, R22, R112 ;  /* 0x000000160470723c */ /* 0x000fe20000001870 */
[----:B------:R-:W-:Y:S01]  /*70a0*/  IMAD.MOV.U32 R28, RZ, RZ, R185 ;  /* 0x000000ffff1c7224 */ /* 0x000fe200078e00b9 */
[----:B------:R-:W-:Y:S01]  /*70b0*/  MOV R185, R187 ;  /* 0x000000bb00b97202 */ /* 0x000fe20000000f00 */
[----:B------:R-:W-:Y:S01]  /*70c0*/  IMAD.MOV.U32 R25, RZ, RZ, R165 ;  /* 0x000000ffff197224 */ /* 0x000fe200078e00a5 */
[----:B------:R-:W-:Y:S01]  /*70d0*/  LDSM.16.MT88.4 R20, [R217+0x2100] ;  /* 0x00210000d914783b */ /* 0x000fe20000004200 */
[----:B------:R-:W-:-:S02]  /*70e0*/  IMAD.MOV.U32 R187, RZ, RZ, R197 ;  /* 0x000000ffffbb7224 */ /* 0x000fc400078e00c5 */
[----:B------:R-:W-:Y:S01]  /*70f0*/  IMAD.MOV.U32 R165, RZ, RZ, R167 ;  /* 0x000000ffffa57224 */ /* 0x000fe200078e00a7 */
[----:B------:R-:W-:Y:S01]  /*7100*/  MOV R167, R177 ;  /* 0x000000b100a77202 */ /* 0x000fe20000000f00 */
[----:B------:R-:W-:Y:S01]  /*7110*/  IMAD.MOV.U32 R141, RZ, RZ, R143 ;  /* 0x000000ffff8d7224 */ /* 0x000fe200078e008f */
[----:B------:R-:W-:Y:S01]  /*7120*/  MOV R143, R223 ;  /* 0x000000df008f7202 */ /* 0x000fe20000000f00 */
[----:B------:R-:W-:Y:S01]  /*7130*/  IMAD.MOV.U32 R197, RZ, RZ, R199 ;  /* 0x000000ffffc57224 */ /* 0x000fe200078e00c7 */
[C---:B---3--:R-:W-:Y:S01]  /*7140*/  HMMA.16816.F32 R36, R4.reuse, R8, R84 ;  /* 0x000000080424723c */ /* 0x048fe20000001854 */
[----:B--2---:R-:W-:Y:S01]  /*7150*/  FFMA.FTZ R0, R164, c[0x0][0x2d0], -R13 ;  /* 0x0000b400a4007a23 */ /* 0x004fe2000001080d */
[----:B------:R-:W-:Y:S01]  /*7160*/  MOV R164, R166 ;  /* 0x000000a600a47202 */ /* 0x000fe20000000f00 */
[----:B------:R-:W-:Y:S01]  /*7170*/  IMAD.MOV.U32 R166, RZ, RZ, R176 ;  /* 0x000000ffffa67224 */ /* 0x000fe200078e00b0 */
[----:B------:R-:W-:Y:S01]  /*7180*/  UIMAD.WIDE.U32 UR26, UR10, UR4, URZ ;  /* 0x000000040a1a72a5 */ /* 0x000fe2000f8e003f */
[----:B------:R-:W-:Y:S01]  /*7190*/  IMAD.MOV.U32 R199, RZ, RZ, R140 ;  /* 0x000000ffffc77224 */ /* 0x000fe200078e008c */
[----:B------:R2:W5:Y:S01]  /*71a0*/  LDL.LU R223, [R1+0x84] ;  /* 0x0000840001df7983 */ /* 0x0005620000300800 */
[----:B------:R-:W-:Y:S01]  /*71b0*/  IMAD.MOV.U32 R176, RZ, RZ, R178 ;  /* 0x000000ffffb07224 */ /* 0x000fe200078e00b2 */
[----:B------:R-:W-:Y:S01]  /*71c0*/  MOV R178, R30 ;  /* 0x0000001e00b27202 */ /* 0x000fe20000000f00 */
[----:B------:R-:W-:Y:S01]  /*71d0*/  IMAD.MOV.U32 R177, RZ, RZ, R179 ;  /* 0x000000ffffb17224 */ /* 0x000fe200078e00b3 */
        /* <DEDUP_REMOVED lines=8> */
[----:B------:R-:W3:Y:S01]  /*7260*/  LDSM.16.MT88.4 R8, [R220+0x2100] ;  /* 0x00210000dc08783b */ /* 0x000ee20000004200 */
[----:B------:R-:W-:Y:S01]  /*7270*/  IMAD.MOV.U32 R195, RZ, RZ, R196 ;  /* 0x000000ffffc37224 */ /* 0x000fe200078e00c4 */
[----:B------:R-:W-:Y:S01]  /*7280*/  MOV R196, R199 ;  /* 0x000000c700c47202 */ /* 0x000fe20000000f00 */
[----:B------:R-:W-:Y:S01]  /*7290*/  IMAD.MOV.U32 R141, RZ, RZ, R142 ;  /* 0x000000ffff8d7224 */ /* 0x000fe200078e008e */
[----:B------:R1:W-:Y:S01]  /*72a0*/  MUFU.EX2 R199, R0 ;  /* 0x0000000000c77308 */ /* 0x0003e20000000800 */
[----:B------:R-:W-:Y:S01]  /*72b0*/  IMAD.MOV.U32 R184, RZ, RZ, R185 ;  /* 0x000000ffffb87224 */ /* 0x000fe200078e00b9 */
[----:B------:R-:W-:Y:S01]  /*72c0*/  HMMA.16816.F32 R152, R4, R26, R152 ;  /* 0x0000001a0498723c */ /* 0x000fe20000001898 */
[----:B------:R-:W-:Y:S01]  /*72d0*/  IMAD.MOV.U32 R142, RZ, RZ, R143 ;  /* 0x000000ffff8e7224 */ /* 0x000fe200078e008f */
[----:B------:R-:W-:Y:S01]  /*72e0*/  MOV R143, R2 ;  /* 0x00000002008f7202 */ /* 0x000fe20000000f00 */
[----:B------:R-:W-:Y:S01]  /*72f0*/  IMAD.MOV.U32 R185, RZ, RZ, R186 ;  /* 0x000000ffffb97224 */ /* 0x000fe200078e00ba */
[----:B------:R-:W-:Y:S01]  /*7300*/  MOV R186, R187 ;  /* 0x000000bb00ba7202 */ /* 0x000fe20000000f00 */
[----:B------:R-:W-:-:S02]  /*7310*/  IMAD.MOV.U32 R187, RZ, RZ, R197 ;  /* 0x000000ffffbb7224 */ /* 0x000fc400078e00c5 */
[----:B------:R-:W-:Y:S02]  /*7320*/  IMAD.MOV.U32 R2, RZ, RZ, R222 ;  /* 0x000000ffff027224 */ /* 0x000fe400078e00de */
[----:B------:R-:W-:Y:S02]  /*7330*/  IMAD.MOV.U32 R197, RZ, RZ, R140 ;  /* 0x000000ffffc57224 */ /* 0x000fe400078e008c */
[----:B-1----:R-:W-:Y:S01]  /*7340*/  FFMA.FTZ R0, R25, c[0x0][0x2d0], -R13 ;  /* 0x0000b40019007a23 */ /* 0x002fe2000001080d */
[----:B------:R-:W-:Y:S01]  /*7350*/  MOV R25, R165 ;  /* 0x000000a500197202 */ /* 0x000fe20000000f00 */
[----:B------:R-:W-:Y:S02]  /*7360*/  IMAD.MOV.U32 R165, RZ, RZ, R167 ;  /* 0x000000ffffa57224 */ /* 0x000fe400078e00a7 */
[----:B------:R-:W-:Y:S01]  /*7370*/  IMAD.MOV.U32 R24, RZ, RZ, R164 ;  /* 0x000000ffff187224 */ /* 0x000fe200078e00a4 */
[----:B----4-:R-:W-:Y:S01]  /*7380*/  F2FP.PACK_AB R4, R198, R174 ;  /* 0x000000aec604723e */ /* 0x010fe200000000ff */
[----:B------:R-:W-:Y:S01]  /*7390*/  IMAD.MOV.U32 R140, RZ, RZ, R141 ;  /* 0x000000ffff8c7224 */ /* 0x000fe200078e008d */
[----:B------:R-:W-:Y:S01]  /*73a0*/  MOV R141, R142 ;  /* 0x0000008e008d7202 */ /* 0x000fe20000000f00 */
[----:B------:R-:W-:Y:S01]  /*73b0*/  IMAD.MOV.U32 R167, RZ, RZ, R177 ;  /* 0x000000ffffa77224 */ /* 0x000fe200078e00b1 */
[----:B------:R-:W-:Y:S01]  /*73c0*/  MOV R177, R179 ;  /* 0x000000b300b17202 */ /* 0x000fe20000000f00 */
[----:B------:R-:W-:Y:S01]  /*73d0*/  IMAD.MOV.U32 R142, RZ, RZ, R143 ;  /* 0x000000ffff8e7224 */ /* 0x000fe200078e008f */
[----:B------:R-:W-:Y:S01]  /*73e0*/  @UP1 UMOV UR15, UR27 ;  /* 0x0000001b000f1c82 */ /* 0x000fe20008000000 */
[----:B------:R-:W-:Y:S01]  /*73f0*/  IMAD.MOV.U32 R179, RZ, RZ, R31 ;  /* 0x000000ffffb37224 */ /* 0x000fe200078e001f */
[----:B------:R2:W5:Y:S01]  /*7400*/  LDL.LU R222, [R1+0x80] ;  /* 0x0000800001de7983 */ /* 0x0005620000300800 */
[----:B------:R-:W-:Y:S01]  /*7410*/  IMAD.MOV.U32 R143, RZ, RZ, R2 ;  /* 0x000000ffff8f7224 */ /* 0x000fe200078e0002 */
[----:B------:R-:W-:Y:S01]  /*7420*/  MOV R2, R175 ;  /* 0x000000af00027202 */ /* 0x000fe20000000f00 */
[----:B------:R-:W-:Y:S01]  /*7430*/  IMAD.MOV.U32 R31, RZ, RZ, R193 ;  /* 0x000000ffff1f7224 */ /* 0x000fe200078e00c1 */
[----:B------:R-:W-:-:S02]  /*7440*/  MOV R193, R195 ;  /* 0x000000c300c17202 */ /* 0x000fc40000000f00 */
[----:B------:R-:W-:Y:S02]  /*7450*/  MOV R195, R196 ;  /* 0x000000c400c37202 */ /* 0x000fe40000000f00 */
[----:B------:R-:W-:Y:S02]  /*7460*/  MOV R196, R140 ;  /* 0x0000008c00c47202 */ /* 0x000fe40000000f00 */
[----:B------:R-:W-:Y:S01]  /*7470*/  MOV R140, R142 ;  /* 0x0000008e008c7202 */ /* 0x000fe20000000f00 */
[----:B------:R-:W-:Y:S01]  /*7480*/  IMAD.MOV.U32 R164, RZ, RZ, R166 ;  /* 0x000000ffffa47224 */ /* 0x000fe200078e00a6 */
[----:B------:R-:W-:Y:S02]  /*7490*/  MOV R142, R2 ;  /* 0x00000002008e7202 */ /* 0x000fe40000000f00 */
[----:B------:R-:W-:Y:S02]  /*74a0*/  MOV R2, R205 ;  /* 0x000000cd00027202 */ /* 0x000fe40000000f00 */
[----:B------:R-:W-:Y:S01]  /*74b0*/  MOV R166, R176 ;  /* 0x000000b000a67202 */ /* 0x000fe20000000f00 */
[----:B------:R1:W4:Y:S01]  /*74c0*/  MUFU.EX2 R205, R0 ;  /* 0x0000000000cd7308 */ /* 0x0003220000000800 */
[----:B------:R-:W-:-:S02]  /*74d0*/  IMAD.MOV.U32 R176, RZ, RZ, R178 ;  /* 0x000000ffffb07224 */ /* 0x000fc400078e00b2 */
[----:B------:R-:W-:Y:S01]  /*74e0*/  IMAD.MOV.U32 R178, RZ, RZ, R30 ;  /* 0x000000ffffb27224 */ /* 0x000fe200078e001e */
[----:B------:R-:W-:Y:S01]  /*74f0*/  MOV R30, R192 ;  /* 0x000000c0001e7202 */ /* 0x000fe20000000f00 */
[----:B------:R-:W-:Y:S02]  /*7500*/  IMAD.MOV.U32 R192, RZ, RZ, R194 ;  /* 0x000000ffffc07224 */ /* 0x000fe400078e00c2 */
[----:B-1----:R-:W-:Y:S01]  /*7510*/  FFMA.FTZ R0, R24, c[0x0][0x2d0], -R12 ;  /* 0x0000b40018007a23 */ /* 0x002fe2000001080c */
        /* <DEDUP_REMOVED lines=9> */
[----:B------:R-:W-:-:S02]  /*75b0*/  IMAD.MOV.U32 R194, RZ, RZ, R187 ;  /* 0x000000ffffc27224 */ /* 0x000fc400078e00bb */
[----:B------:R-:W-:Y:S01]  /*75c0*/  IMAD.MOV.U32 R179, RZ, RZ, R30 ;  /* 0x000000ffffb37224 */ /* 0x000fe200078e001e */
[----:B------:R-:W-:Y:S01]  /*75d0*/  MOV R30, R31 ;  /* 0x0000001f001e7202 */ /* 0x000fe20000000f00 */
        /* <DEDUP_REMOVED lines=18> */
[----:B----4-:R-:W-:Y:S01]  /*7700*/  F2FP.PACK_AB R6, R205, R199 ;  /* 0x000000c7cd06723e */ /* 0x010fe200000000ff */
[----:B------:R-:W-:Y:S01]  /*7710*/  IMAD.MOV.U32 R140, RZ, RZ, R141 ;  /* 0x000000ffff8c7224 */ /* 0x000fe200078e008d */
[----:B------:R-:W-:Y:S01]  /*7720*/  MOV R141, R142 ;  /* 0x0000008e008d7202 */ /* 0x000fe20000000f00 */
[----:B------:R-:W-:Y:S01]  /*7730*/  IMAD.MOV.U32 R142, RZ, RZ, R143 ;  /* 0x000000ffff8e7224 */ /* 0x000fe200078e008f */
[----:B------:R-:W-:Y:S01]  /*7740*/  MOV R143, R2 ;  /* 0x00000002008f7202 */ /* 0x000fe20000000f00 */
[----:B------:R-:W-:-:S02]  /*7750*/  IMAD.MOV.U32 R2, RZ, RZ, R175 ;  /* 0x000000ffff027224 */ /* 0x000fc400078e00af */
[----:B------:R-:W-:Y:S01]  /*7760*/  IMAD.MOV.U32 R93, RZ, RZ, R164 ;  /* 0x000000ffff5d7224 */ /* 0x000fe200078e00a4 */
[----:B------:R1:W-:Y:S01]  /*7770*/  MUFU.EX2 R175, R0 ;  /* 0x0000000000af7308 */ /* 0x0003e20000000800 */
[----:B------:R-:W-:Y:S01]  /*7780*/  MOV R165, R196 ;  /* 0x000000c400a57202 */ /* 0x000fe20000000f00 */
[----:B------:R-:W-:Y:S01]  /*7790*/  IMAD.MOV.U32 R86, RZ, RZ, R30 ;  /* 0x000000ffff567224 */ /* 0x000fe200078e001e */
[----:B------:R-:W-:Y:S01]  /*77a0*/  MOV R166, R2 ;  /* 0x0000000200a67202 */ /* 0x000fe20000000f00 */
[----:B------:R-:W-:Y:S01]  /*77b0*/  FFMA.FTZ R2, R215, c[0x0][0x2d0], -R12 ;  /* 0x0000b400d7027a23 */ /* 0x000fe2000001080c */
[----:B------:R-:W-:Y:S01]  /*77c0*/  MOV R94, R25 ;  /* 0x00000019005e7202 */ /* 0x000fe20000000f00 */
[----:B------:R-:W-:Y:S01]  /*77d0*/  IMAD.MOV.U32 R31, RZ, RZ, R192 ;  /* 0x000000ffff1f7224 */ /* 0x000fe200078e00c0 */
[----:B------:R-:W-:Y:S01]  /*77e0*/  MOV R95, R177 ;  /* 0x000000b1005f7202 */ /* 0x000fe20000000f00 */
[----:B------:R-:W-:Y:S01]  /*77f0*/  IMAD.MOV.U32 R192, RZ, RZ, R197 ;  /* 0x000000ffffc07224 */ /* 0x000fe200078e00c5 */
[----:B------:R-:W-:Y:S01]  /*7800*/  MOV R87, R179 ;  /* 0x000000b300577202 */ /* 0x000fe20000000f00 */
[----:B------:R-:W-:Y:S01]  /*7810*/  IMAD.MOV.U32 R89, RZ, RZ, R176 ;  /* 0x000000ffff597224 */ /* 0x000fe200078e00b0 */
[----:B------:R-:W-:Y:S01]  /*7820*/  @UP1 USHF.R.U32.HI UR11, URZ, UR5, UR15 ;  /* 0x000000053f0b1299 */ /* 0x000fe2000801160f */
[----:B------:R-:W-:Y:S01]  /*7830*/  IMAD.MOV.U32 R88, RZ, RZ, R178 ;  /* 0x000000ffff587224 */ /* 0x000fe200078e00b2 */
[----:B------:R2:W5:Y:S01]  /*7840*/  LDL.LU R221, [R1+0x7c] ;  /* 0x00007c0001dd7983 */ /* 0x0005620000300800 */
[----:B-1----:R-:W-:Y:S01]  /*7850*/  FFMA.FTZ R0, R24, c[0x0][0x2d0], -R12 ;  /* 0x0000b40018007a23 */ /* 0x002fe2000001080c */
[----:B------:R-:W-:Y:S01]  /*7860*/  MUFU.EX2 R197, R2 ;  /* 0x0000000200c57308 */ /* 0x000fe20000000800 */
[----:B------:R-:W-:Y:S01]  /*7870*/  IMAD.MOV.U32 R167, RZ, RZ, R204 ;  /* 0x000000ffffa77224 */ /* 0x000fe200078e00cc */
[----:B------:R-:W-:Y:S01]  /*7880*/  MOV R30, R193 ;  /* 0x000000c1001e7202 */ /* 0x000fe20000000f00 */
[----:B------:R-:W-:Y:S01]  /*7890*/  IMAD.MOV.U32 R79, RZ, RZ, R194 ;  /* 0x000000ffff4f7224 */ /* 0x000fe200078e00c2 */
[----:B------:R-:W-:Y:S01]  /*78a0*/  MOV R84, R195 ;  /* 0x000000c300547202 */ /* 0x000fe20000000f00 */
[----:B------:R-:W-:Y:S01]  /*78b0*/  IMAD.MOV.U32 R164, RZ, RZ, R187 ;  /* 0x000000ffffa47224 */ /* 0x000fe200078e00bb */
[----:B------:R-:W1:Y:S02]  /*78c0*/  LDSM.16.MT88.4 R24, [R219+0x2100] ;  /* 0x00210000db18783b */ /* 0x000e640000004200 */
[----:B------:R4:W2:Y:S01]  /*78d0*/  MUFU.EX2 R196, R0 ;  /* 0x0000000000c47308 */ /* 0x0008a20000000800 */
[----:B------:R-:W-:Y:S01]  /*78e0*/  UIADD3 UR11, UR11, UR7, -UR13 ;  /* 0x000000070b0b7290 */ /* 0x000fe2000fffe80d */
[----:B------:R1:W5:Y:S01]  /*78f0*/  LDL.LU R216, [R1+0x78] ;  /* 0x0000780001d87983 */ /* 0x0003620000300800 */
[----:B----4-:R-:W-:-:S05]  /*7900*/  FFMA.FTZ R0, R214, c[0x0][0x2d0], -R12 ;  /* 0x0000b400d6007a23 */ /* 0x010fca000001080c */
[----:B------:R-:W4:Y:S01]  /*7910*/  MUFU.EX2 R204, R0 ;  /* 0x0000000000cc7308 */ /* 0x000f220000000800 */
[----:B--2---:R-:W-:Y:S01]  /*7920*/  F2FP.PACK_AB R5, R196, R175 ;  /* 0x000000afc405723e */ /* 0x004fe200000000ff */
[----:B------:R-:W-:Y:S01]  /*7930*/  IMAD.MOV.U32 R194, RZ, RZ, R141 ;  /* 0x000000ffffc27224 */ /* 0x000fe200078e008d */
[----:B------:R-:W-:Y:S01]  /*7940*/  MOV R193, R140 ;  /* 0x0000008c00c17202 */ /* 0x000fe20000000f00 */
[----:B------:R-:W-:Y:S01]  /*7950*/  IMAD.MOV.U32 R187, RZ, RZ, R143 ;  /* 0x000000ffffbb7224 */ /* 0x000fe200078e008f */
[----:B------:R-:W-:Y:S02]  /*7960*/  MOV R195, R142 ;  /* 0x0000008e00c37202 */ /* 0x000fe40000000f00 */
[----:B----4-:R-:W-:-:S07]  /*7970*/  F2FP.PACK_AB R7, R204, R197 ;  /* 0x000000c5cc07723e */ /* 0x010fce00000000ff */
[C---:B------:R-:W-:Y:S08]  /*7980*/  HMMA.16816.F32 R80, R4.reuse, R16, R80 ;  /* 0x000000100450723c */ /* 0x040ff00000001850 */
[C---:B------:R-:W-:Y:S01]  /*7990*/  HMMA.16816.F32 R72, R4.reuse, R18, R72 ;  /* 0x000000120448723c */ /* 0x040fe20000001848 */
[----:B------:R-:W2:Y:S07]  /*79a0*/  LDSM.16.MT88.4 R16, [R217+0x5100] ;  /* 0x00510000d910783b */ /* 0x000eae0000004200 */
[C---:B---3--:R-:W-:Y:S08]  /*79b0*/  HMMA.16816.F32 R140, R4.reuse, R8, R68 ;  /* 0x00000008048c723c */ /* 0x048ff00000001844 */
[C---:B------:R-:W-:Y:S01]  /*79c0*/  HMMA.16816.F32 R68, R4.reuse, R10, R64 ;  /* 0x0000000a0444723c */ /* 0x040fe20000001840 */
[----:B------:R-:W3:Y:S07]  /*79d0*/  LDSM.16.MT88.4 R8, [R218+0x5100] ;  /* 0x00510000da08783b */ /* 0x000eee0000004200 */
[C---:B------:R-:W-:Y:S08]  /*79e0*/  HMMA.16816.F32 R176, R4.reuse, R20, R200 ;  /* 0x0000001404b0723c */ /* 0x040ff000000018c8 */
[----:B------:R-:W-:Y:S01]  /*79f0*/  HMMA.16816.F32 R104, R4, R22, R104 ;  /* 0x000000160468723c */ /* 0x000fe20000001868 */
[----:B------:R-:W4:Y:S01]  /*7a00*/  LDSM.16.MT88.4 R20, [R220+0x5100] ;  /* 0x00510000dc14783b */ /* 0x000f220000004200 */
[----:B------:R-:W-:Y:S01]  /*7a10*/  MOV R2, R192 ;  /* 0x000000c000027202 */ /* 0x000fe20000000f00 */
[----:B------:R-:W-:Y:S01]  /*7a20*/  IMAD.MOV.U32 R214, RZ, RZ, R193 ;  /* 0x000000ffffd67224 */ /* 0x000fe200078e00c1 */
[----:B------:R-:W-:Y:S01]  /*7a30*/  MOV R215, R194 ;  /* 0x000000c200d77202 */ /* 0x000fe20000000f00 */
[----:B------:R-:W-:-:S03]  /*7a40*/  IMAD.MOV.U32 R0, RZ, RZ, R195 ;  /* 0x000000ffff007224 */ /* 0x000fc600078e00c3 */
[C---:B-1----:R-:W-:Y:S07]  /*7a50*/  HMMA.16816.F32 R64, R4.reuse, R26, R100 ;  /* 0x0000001a0440723c */ /* 0x042fee0000001864 */
[----:B------:R-:W-:Y:S01]  /*7a60*/  MOV R27, R164 ;  /* 0x000000a4001b7202 */ /* 0x000fe20000000f00 */
[----:B--2---:R-:W-:Y:S01]  /*7a70*/  HMMA.16816.F32 R192, R4, R16, R108 ;  /* 0x0000001004c0723c */ /* 0x004fe2000000186c */
[----:B------:R-:W-:-:S06]  /*7a80*/  IMAD.MOV.U32 R26, RZ, RZ, R165 ;  /* 0x000000ffff1a7224 */ /* 0x000fcc00078e00a5 */
[----:B------:R-:W-:Y:S01]  /*7a90*/  MOV R108, R166 ;  /* 0x000000a6006c7202 */ /* 0x000fe20000000f00 */
[C---:B------:R-:W-:Y:S01]  /*7aa0*/  HMMA.16816.F32 R96, R4.reuse, R18, R96 ;  /* 0x000000120460723c */ /* 0x040fe20000001860 */
[----:B------:R-:W-:Y:S01]  /*7ab0*/  IMAD.MOV.U32 R109, RZ, RZ, R167 ;  /* 0x000000ffff6d7224 */ /* 0x000fe200078e00a7 */
[----:B------:R-:W1:Y:S06]  /*7ac0*/  LDSM.16.MT88.4 R16, [R219+0x5100] ;  /* 0x00510000db10783b */ /* 0x000e6c0000004200 */
[C---:B---3--:R-:W-:Y:S08]  /*7ad0*/  HMMA.16816.F32 R164, R4.reuse, R8, R60 ;  /* 0x0000000804a4723c */ /* 0x048ff0000000183c */
[----:B------:R-:W-:Y:S01]  /*7ae0*/  HMMA.16816.F32 R52, R4, R10, R52 ;  /* 0x0000000a0434723c */ /* 0x000fe20000001834 */
[----:B------:R-:W2:Y:S01]  /*7af0*/  LDSM.16.MT88.4 R8, [R217+0x8100] ;  /* 0x00810000d908783b */ /* 0x000ea20000004200 */
[----:B------:R-:W-:Y:S01]  /*7b00*/  MOV R110, R30 ;  /* 0x0000001e006e7202 */ /* 0x000fe20000000f00 */
[----:B------:R-:W-:-:S05]  /*7b10*/  IMAD.MOV.U32 R111, RZ, RZ, R31 ;  /* 0x000000ffff6f7224 */ /* 0x000fca00078e001f */
[C---:B----4-:R-:W-:Y:S07]  /*7b20*/  HMMA.16816.F32 R40, R4.reuse, R20, R40 ;  /* 0x000000140428723c */ /* 0x050fee0000001828 */
[----:B------:R-:W-:Y:S01]  /*7b30*/  MOV R20, R28 ;  /* 0x0000001c00147202 */ /* 0x000fe20000000f00 */
[----:B------:R-:W-:Y:S02]  /*7b40*/  IMAD.MOV.U32 R21, RZ, RZ, R29 ;  /* 0x000000ffff157224 */ /* 0x000fe400078e001d */
[----:B------:R-:W3:Y:S01]  /*7b50*/  LDSM.16.MT88.4 R28, [R218+0x8100] ;  /* 0x00810000da1c783b */ /* 0x000ee20000004200 */
[----:B------:R-:W-:Y:S01]  /*7b60*/  HMMA.16816.F32 R44, R4, R24, R44 ;  /* 0x00000018042c723c */ /* 0x000fe2000000182c */
[----:B------:R-:W-:-:S06]  /*7b70*/  IMAD.MOV.U32 R200, RZ, RZ, R88 ;  /* 0x000000ffffc87224 */ /* 0x000fcc00078e0058 */
[----:B------:R-:W-:Y:S01]  /*7b80*/  MOV R25, R79 ;  /* 0x0000004f00197202 */ /* 0x000fe20000000f00 */
[C---:B------:R-:W-:Y:S07]  /*7b90*/  HMMA.16816.F32 R60, R4.reuse, R22, R128 ;  /* 0x00000016043c723c */ /* 0x040fee0000001880 */
[----:B------:R-:W-:Y:S01]  /*7ba0*/  MOV R22, R89 ;  /* 0x0000005900167202 */ /* 0x000fe20000000f00 */
[----:B-1----:R-:W-:Y:S01]  /*7bb0*/  HMMA.16816.F32 R76, R4, R16, R132 ;  /* 0x00000010044c723c */ /* 0x002fe20000001884 */
[----:B------:R-:W-:Y:S01]  /*7bc0*/  IMAD.MOV.U32 R129, RZ, RZ, R90 ;  /* 0x000000ffff817224 */ /* 0x000fe200078e005a */
[----:B------:R-:W-:Y:S01]  /*7bd0*/  MOV R128, R91 ;  /* 0x0000005b00807202 */ /* 0x000fe20000000f00 */
[----:B------:R-:W-:Y:S01]  /*7be0*/  IMAD.MOV.U32 R23, RZ, RZ, R92 ;  /* 0x000000ffff177224 */ /* 0x000fe200078e005c */
[----:B------:R-:W-:Y:S01]  /*7bf0*/  MOV R130, R93 ;  /* 0x0000005d00827202 */ /* 0x000fe20000000f00 */
[----:B------:R-:W-:-:S02]  /*7c00*/  IMAD.MOV.U32 R131, RZ, RZ, R94 ;  /* 0x000000ffff837224 */ /* 0x000fc400078e005e */
[----:B------:R-:W-:Y:S01]  /*7c10*/  MOV R135, R95 ;  /* 0x0000005f00877202 */ /* 0x000fe20000000f00 */
[C---:B--2---:R-:W-:Y:S08]  /*7c20*/  HMMA.16816.F32 R88, R4.reuse, R8, R144 ;  /* 0x000000080458723c */ /* 0x044ff00000001890 */
[----:B------:R-:W-:Y:S01]  /*7c30*/  HMMA.16816.F32 R92, R4, R10, R148 ;  /* 0x0000000a045c723c */ /* 0x000fe20000001894 */
[----:B------:R-:W1:Y:S01]  /*7c40*/  LDSM.16.MT88.4 R8, [R219+0x8100] ;  /* 0x00810000db08783b */ /* 0x000e620000004200 */
[----:B------:R-:W-:Y:S01]  /*7c50*/  IMAD.MOV.U32 R24, RZ, RZ, R84 ;  /* 0x000000ffff187224 */ /* 0x000fe200078e0054 */
[----:B------:R-:W-:Y:S01]  /*7c60*/  MOV R203, R85 ;  /* 0x0000005500cb7202 */ /* 0x000fe20000000f00 */
[----:B------:R-:W-:Y:S01]  /*7c70*/  IMAD.MOV.U32 R202, RZ, RZ, R86 ;  /* 0x000000ffffca7224 */ /* 0x000fe200078e0056 */
[----:B------:R-:W-:-:S03]  /*7c80*/  MOV R201, R87 ;  /* 0x0000005700c97202 */ /* 0x000fc60000000f00 */
[C---:B------:R-:W-:Y:S01]  /*7c90*/  HMMA.16816.F32 R84, R4.reuse, R18, R136 ;  /* 0x000000120454723c */ /* 0x040fe20000001888 */
[----:B------:R-:W2:Y:S07]  /*7ca0*/  LDSM.16.MT88.4 R16, [R220+0x8100] ;  /* 0x00810000dc10783b */ /* 0x000eae0000004200 */
[----:B---3--:R-:W-:Y:S07]  /*7cb0*/  HMMA.16816.F32 R100, R4, R28, R160 ;  /* 0x0000001c0464723c */ /* 0x008fee00000018a0 */
[----:B------:R-:W-:-:S02]  /*7cc0*/  IMAD.MOV.U32 R160, RZ, RZ, R135 ;  /* 0x000000ffffa07224 */ /* 0x000fc400078e0087 */
[----:B------:R-:W-:Y:S02]  /*7cd0*/  IMAD.MOV.U32 R135, RZ, RZ, R23 ;  /* 0x000000ffff877224 */ /* 0x000fe400078e0017 */
[----:B------:R-:W-:Y:S02]  /*7ce0*/  IMAD.MOV.U32 R23, RZ, RZ, R131 ;  /* 0x000000ffff177224 */ /* 0x000fe400078e0083 */
[----:B------:R-:W-:Y:S01]  /*7cf0*/  IMAD.MOV.U32 R131, RZ, RZ, R21 ;  /* 0x000000ffff837224 */ /* 0x000fe200078e0015 */
[----:B------:R-:W-:Y:S01]  /*7d00*/  MOV R136, R185 ;  /* 0x000000b900887202 */ /* 0x000fe20000000f00 */
[----:B------:R-:W-:Y:S02]  /*7d10*/  IMAD.MOV.U32 R147, RZ, RZ, R184 ;  /* 0x000000ffff937224 */ /* 0x000fe400078e00b8 */
[----:B------:R-:W-:Y:S01]  /*7d20*/  IMAD.MOV.U32 R137, RZ, RZ, R186 ;  /* 0x000000ffff897224 */ /* 0x000fe200078e00ba */
[----:B------:R-:W-:Y:S02]  /*7d30*/  MOV R161, R131 ;  /* 0x0000008300a17202 */ /* 0x000fe40000000f00 */
[----:B------:R-:W-:-:S02]  /*7d40*/  MOV R131, R187 ;  /* 0x000000bb00837202 */ /* 0x000fc40000000f00 */
[C---:B-1----:R-:W-:Y:S08]  /*7d50*/  HMMA.16816.F32 R184, R4.reuse, R8, R156 ;  /* 0x0000000804b8723c */ /* 0x042ff0000000189c */
[----:B------:R-:W-:Y:S01]  /*7d60*/  HMMA.16816.F32 R124, R4, R10, R124 ;  /* 0x0000000a047c723c */ /* 0x000fe2000000187c */
[----:B------:R-:W1:Y:S01]  /*7d70*/  LDSM.16.MT88.4 R8, [R219+0xb100] ;  /* 0x00b10000db08783b */ /* 0x000e620000004200 */
[----:B------:R-:W-:-:S02]  /*7d80*/  MOV R134, R22 ;  /* 0x0000001600867202 */ /* 0x000fc40000000f00 */
[----:B------:R-:W-:Y:S01]  /*7d90*/  MOV R22, R130 ;  /* 0x0000008200167202 */ /* 0x000fe20000000f00 */
[----:B------:R-:W-:Y:S01]  /*7da0*/  IMAD.MOV.U32 R21, RZ, RZ, R109 ;  /* 0x000000ffff157224 */ /* 0x000fe200078e006d */
[----:B------:R-:W-:Y:S01]  /*7db0*/  MOV R130, R20 ;  /* 0x0000001400827202 */ /* 0x000fe20000000f00 */
[----:B------:R-:W-:Y:S01]  /*7dc0*/  IMAD.MOV.U32 R109, RZ, RZ, R111 ;  /* 0x000000ffff6d7224 */ /* 0x000fe200078e006f */
[----:B------:R-:W-:Y:S01]  /*7dd0*/  MOV R20, R108 ;  /* 0x0000006c00147202 */ /* 0x000fe20000000f00 */
[----:B------:R-:W-:Y:S01]  /*7de0*/  IMAD.MOV.U32 R111, RZ, RZ, R27 ;  /* 0x000000ffff6f7224 */ /* 0x000fe200078e001b */
[----:B------:R-:W-:Y:S02]  /*7df0*/  MOV R108, R110 ;  /* 0x0000006e006c7202 */ /* 0x000fe40000000f00 */
        /* <DEDUP_REMOVED lines=14> */
[----:B------:R-:W3:Y:S01]  /*7ee0*/  LDSM.16.MT88.4 R24, [R217+0xb100] ;  /* 0x00b10000d918783b */ /* 0x000ee20000004200 */
[C---:B--2---:R-:W-:Y:S03]  /*7ef0*/  HMMA.16816.F32 R108, R4.reuse, R16, R168 ;  /* 0x00000010046c723c */ /* 0x044fe600000018a8 */
[----:B------:R-:W2:Y:S05]  /*7f00*/  LDSM.16.MT88.4 R20, [R218+0xb100] ;  /* 0x00b10000da14783b */ /* 0x000eaa0000004200 */
[----:B------:R-:W-:Y:S01]  /*7f10*/  HMMA.16816.F32 R188, R4, R18, R188 ;  /* 0x0000001204bc723c */ /* 0x000fe200000018bc */
[----:B------:R-:W4:Y:S01]  /*7f20*/  LDSM.16.MT88.4 R16, [R220+0xb100] ;  /* 0x00b10000dc10783b */ /* 0x000f220000004200 */
[----:B------:R-:W-:-:S06]  /*7f30*/  FFMA.FTZ R0, R0, c[0x0][0x2d0], -R13 ;  /* 0x0000b40000007a23 */ /* 0x000fcc000001080d */
[C---:B-1----:R-:W-:Y:S01]  /*7f40*/  HMMA.16816.F32 R36, R4.reuse, R8, R36 ;  /* 0x000000080424723c */ /* 0x042fe20000001824 */
[----:B------:R1:W-:Y:S07]  /*7f50*/  MUFU.EX2 R8, R0 ;  /* 0x0000000000087308 */ /* 0x0003ee0000000800 */
[----:B------:R-:W-:Y:S01]  /*7f60*/  HMMA.16816.F32 R32, R4, R10, R32 ;  /* 0x0000000a0420723c */ /* 0x000fe20000001820 */
[----:B-1----:R-:W-:Y:S01]  /*7f70*/  FFMA.FTZ R0, R183, c[0x0][0x2d0], -R13 ;  /* 0x0000b400b7007a23 */ /* 0x002fe2000001080d */
[----:B------:R-:W-:Y:S01]  /*7f80*/  MOV R144, R201 ;  /* 0x000000c900907202 */ /* 0x000fe20000000f00 */
[----:B------:R-:W-:Y:S01]  /*7f90*/  IMAD.MOV.U32 R151, RZ, RZ, R200 ;  /* 0x000000ffff977224 */ /* 0x000fe200078e00c8 */
[----:B------:R-:W-:Y:S01]  /*7fa0*/  MOV R146, R203 ;  /* 0x000000cb00927202 */ /* 0x000fe20000000f00 */
[----:B------:R1:W-:Y:S01]  /*7fb0*/  MUFU.EX2 R9, R0 ;  /* 0x0000000000097308 */ /* 0x0003e20000000800 */
[----:B------:R-:W-:-:S02]  /*7fc0*/  IMAD.MOV.U32 R145, RZ, RZ, R202 ;  /* 0x000000ffff917224 */ /* 0x000fc400078e00ca */
[----:B---3--:R-:W-:Y:S01]  /*7fd0*/  HMMA.16816.F32 R120, R4, R24, R120 ;  /* 0x000000180478723c */ /* 0x008fe20000001878 */
[----:B------:R-:W-:Y:S01]  /*7fe0*/  MOV R169, R148 ;  /* 0x0000009400a97202 */ /* 0x000fe20000000f00 */
[----:B------:R-:W-:Y:S01]  /*7ff0*/  FFMA.FTZ R2, R2, c[0x0][0x2d0], -R12 ;  /* 0x0000b40002027a23 */ /* 0x000fe2000001080c */
[----:B------:R-:W-:Y:S01]  /*8000*/  MOV R171, R150 ;  /* 0x0000009600ab7202 */ /* 0x000fe20000000f00 */
[----:B------:R-:W-:Y:S01]  /*8010*/  IMAD.MOV.U32 R170, RZ, RZ, R163 ;  /* 0x000000ffffaa7224 */ /* 0x000fe200078e00a3 */
[----:B------:R-:W-:Y:S01]  /*8020*/  LDSM.16.MT88.4 R180, [R217+0x2900] ;  /* 0x00290000d9b4783b */ /* 0x000fe20000004200 */
[----:B-1----:R-:W-:-:S04]  /*8030*/  FFMA.FTZ R0, R160, c[0x0][0x2d0], -R13 ;  /* 0x0000b400a0007a23 */ /* 0x002fc8000001080d */
[----:B------:R1:W-:Y:S01]  /*8040*/  MUFU.EX2 R11, R0 ;  /* 0x00000000000b7308 */ /* 0x0003e20000000800 */
[----:B--2---:R-:W-:Y:S01]  /*8050*/  HMMA.16816.F32 R116, R4, R20, R116 ;  /* 0x000000140474723c */ /* 0x004fe20000001874 */
[----:B-1----:R-:W-:-:S06]  /*8060*/  FFMA.FTZ R0, R161, c[0x0][0x2d0], -R13 ;  /* 0x0000b400a1007a23 */ /* 0x002fcc000001080d */
[----:B------:R1:W2:Y:S01]  /*8070*/  MUFU.EX2 R10, R0 ;  /* 0x00000000000a7308 */ /* 0x0002a20000000800 */
[----:B------:R-:W-:Y:S01]  /*8080*/  HMMA.16816.F32 R24, R4, R26, R152 ;  /* 0x0000001a0418723c */ /* 0x000fe20000001898 */
[----:B------:R-:W-:-:S07]  /*8090*/  IMAD.MOV.U32 R163, RZ, RZ, R149 ;  /* 0x000000ffffa37224 */ /* 0x000fce00078e0095 */
[----:B------:R-:W-:Y:S01]  /*80a0*/  HMMA.16816.F32 R20, R4, R22, R112 ;  /* 0x000000160414723c */ /* 0x000fe20000001870 */
[----:B-1----:R-:W-:-:S07]  /*80b0*/  FFMA.FTZ R0, R162, c[0x0][0x2d0], -R12 ;  /* 0x0000b400a2007a23 */ /* 0x002fce000001080c */
[----:B----4-:R-:W-:Y:S01]  /*80c0*/  HMMA.16816.F32 R200, R4, R16, R56 ;  /* 0x0000001004c8723c */ /* 0x010fe20000001838 */
[----:B------:R-:W-:-:S07]  /*80d0*/  IMAD.MOV.U32 R160, RZ, RZ, R151 ;  /* 0x000000ffffa07224 */ /* 0x000fce00078e0097 */
[----:B------:R-:W-:Y:S01]  /*80e0*/  HMMA.16816.F32 R48, R4, R18, R48 ;  /* 0x000000120430723c */ /* 0x000fe20000001830 */
[----:B------:R1:W-:Y:S01]  /*80f0*/  MUFU.EX2 R4, R0 ;  /* 0x0000000000047308 */ /* 0x0003e20000000800 */
[----:B------:R-:W-:Y:S01]  /*8100*/  MOV R161, R144 ;  /* 0x0000009000a17202 */ /* 0x000fe20000000f00 */
[----:B------:R-:W-:Y:S01]  /*8110*/  IMAD.MOV.U32 R162, RZ, RZ, R145 ;  /* 0x000000ffffa27224 */ /* 0x000fe200078e0091 */
[----:B------:R-:W-:Y:S01]  /*8120*/  MOV R150, R136 ;  /* 0x0000008800967202 */ /* 0x000fe20000000f00 */
[----:B------:R-:W-:Y:S01]  /*8130*/  IMAD.MOV.U32 R149, RZ, RZ, R147 ;  /* 0x000000ffff957224 */ /* 0x000fe200078e0093 */
[----:B------:R-:W3:Y:S01]  /*8140*/  LDSM.16.MT88.4 R152, [R219+0x2900] ;  /* 0x00290000db98783b */ /* 0x000ee20000004200 */
[----:B------:R-:W-:Y:S02]  /*8150*/  IMAD.MOV.U32 R151, RZ, RZ, R137 ;  /* 0x000000ffff977224 */ /* 0x000fe400078e0089 */
[----:B------:R4:W-:Y:S01]  /*8160*/  MUFU.EX2 R5, R2 ;  /* 0x0000000200057308 */ /* 0x0009e20000000800 */
[----:B------:R-:W-:Y:S01]  /*8170*/  MOV R113, R129 ;  /* 0x0000008100717202 */ /* 0x000fe20000000f00 */
[----:B------:R-:W-:Y:S01]  /*8180*/  IMAD.MOV.U32 R114, RZ, RZ, R130 ;  /* 0x000000ffff727224 */ /* 0x000fe200078e0082 */
[----:B------:R-:W-:-:S02]  /*8190*/  MOV R115, R131 ;  /* 0x0000008300737202 */ /* 0x000fc40000000f00 */
[----:B------:R-:W-:Y:S02]  /*81a0*/  MOV R148, R146 ;  /* 0x0000009200947202 */ /* 0x000fe40000000f00 */
[----:B------:R-:W-:Y:S01]  /*81b0*/  MOV R159, R171 ;  /* 0x000000ab009f7202 */ /* 0x000fe20000000f00 */
[----:B-1----:R-:W-:Y:S01]  /*81c0*/  FFMA.FTZ R0, R138, c[0x0][0x2d0], -R12 ;  /* 0x0000b4008a007a23 */ /* 0x002fe2000001080c */
[----:B------:R-:W-:Y:S01]  /*81d0*/  MOV R17, R133 ;  /* 0x0000008500117202 */ /* 0x000fe20000000f00 */
[----:B------:R-:W-:Y:S01]  /*81e0*/  IMAD.MOV.U32 R168, RZ, RZ, R160 ;  /* 0x000000ffffa87224 */ /* 0x000fe200078e00a0 */
[----:B------:R-:W-:Y:S01]  /*81f0*/  LDSM.16.MT88.4 R56, [R220+0x5900] ;  /* 0x00590000dc38783b */ /* 0x000fe20000004200 */
[----:B------:R1:W1:Y:S01]  /*8200*/  MUFU.EX2 R6, R0 ;  /* 0x0000000000067308 */ /* 0x0002620000000800 */
[----:B------:R-:W-:Y:S02]  /*8210*/  IMAD.MOV.U32 R160, RZ, RZ, R149 ;  /* 0x000000ffffa07224 */ /* 0x000fe400078e0095 */
[----:B----4-:R-:W-:Y:S01]  /*8220*/  FADD.FTZ R2, R170, R169 ;  /* 0x000000a9aa027221 */ /* 0x010fe20000010000 */
[----:B------:R-:W-:Y:S01]  /*8230*/  MOV R169, R161 ;  /* 0x000000a100a97202 */ /* 0x000fe20000000f00 */
[----:B------:R-:W-:Y:S01]  /*8240*/  IMAD.MOV.U32 R170, RZ, RZ, R162 ;  /* 0x000000ffffaa7224 */ /* 0x000fe200078e00a2 */
[----:B------:R-:W-:Y:S01]  /*8250*/  MOV R161, R150 ;  /* 0x0000009600a17202 */ /* 0x000fe20000000f00 */
[----:B------:R-:W-:Y:S01]  /*8260*/  IMAD.MOV.U32 R162, RZ, RZ, R151 ;  /* 0x000000ffffa27224 */ /* 0x000fe200078e0097 */
[----:B--2---:R-:W-:Y:S01]  /*8270*/  F2FP.PACK_AB R130, R10, R11 ;  /* 0x0000000b0a82723e */ /* 0x004fe200000000ff */
[----:B------:R-:W-:Y:S01]  /*8280*/  IMAD.MOV.U32 R18, RZ, RZ, R128 ;  /* 0x000000ffff127224 */ /* 0x000fe200078e0080 */
[----:B------:R-:W-:Y:S01]  /*8290*/  MOV R19, R135 ;  /* 0x0000008700137202 */ /* 0x000fe20000000f00 */
[----:B------:R-:W-:Y:S01]  /*82a0*/  IMAD.MOV.U32 R16, RZ, RZ, R134 ;  /* 0x000000ffff107224 */ /* 0x000fe200078e0086 */
[----:B------:R-:W-:Y:S01]  /*82b0*/  LDSM.16.MT88.4 R144, [R220+0x2900] ;  /* 0x00290000dc90783b */ /* 0x000fe20000004200 */
[----:B-1----:R-:W-:-:S03]  /*82c0*/  FFMA.FTZ R0, R139, c[0x0][0x2d0], -R12 ;  /* 0x0000b4008b007a23 */ /* 0x002fc6000001080c */
[----:B------:R-:W-:Y:S01]  /*82d0*/  LDSM.16.MT88.4 R136, [R218+0x2900] ;  /* 0x00290000da88783b */ /* 0x000fe20000004200 */
[----:B------:R1:W2:Y:S01]  /*82e0*/  MUFU.EX2 R7, R0 ;  /* 0x0000000000077308 */ /* 0x0002a20000000800 */
[----:B------:R-:W-:Y:S01]  /*82f0*/  MOV R12, R160 ;  /* 0x000000a0000c7202 */ /* 0x000fe20000000f00 */
[----:B-1----:R-:W-:Y:S01]  /*8300*/  FADD.FTZ R0, R15, R14 ;  /* 0x0000000e0f007221 */ /* 0x002fe20000010000 */
[----:B------:R-:W-:Y:S01]  /*8310*/  MOV R15, R162 ;  /* 0x000000a2000f7202 */ /* 0x000fe20000000f00 */
[----:B------:R-:W-:Y:S02]  /*8320*/  IMAD.MOV.U32 R14, RZ, RZ, R161 ;  /* 0x000000ffff0e7224 */ /* 0x000fe400078e00a1 */
[----:B------:R-:W-:Y:S02]  /*8330*/  FADD.FTZ R3, R3, R0 ;  /* 0x0000000003037221 */ /* 0x000fe40000010000 */
[----:B------:R-:W-:Y:S02]  /*8340*/  IMAD.MOV.U32 R0, RZ, RZ, R163 ;  /* 0x000000ffff007224 */ /* 0x000fe400078e00a3 */
[----:B------:R-:W1:Y:S01]  /*8350*/  LDSM.16.MT88.4 R160, [R217+0x5900] ;  /* 0x00590000d9a0783b */ /* 0x000e620000004200 */
[----:B------:R-:W-:-:S02]  /*8360*/  F2FP.PACK_AB R128, R9, R8 ;  /* 0x000000080980723e */ /* 0x000fc400000000ff */
[----:B------:R-:W-:Y:S02]  /*8370*/  F2FP.PACK_AB R129, R6, R4 ;  /* 0x000000040681723e */ /* 0x000fe400000000ff */
[----:B--2---:R-:W-:Y:S02]  /*8380*/  F2FP.PACK_AB R131, R7, R5 ;  /* 0x000000050783723e */ /* 0x004fe400000000ff */
[----:B------:R-:W-:Y:S01]  /*8390*/  MOV R171, R148 ;  /* 0x0000009400ab7202 */ /* 0x000fe20000000f00 */
[----:B------:R-:W-:-:S04]  /*83a0*/  FADD.FTZ R2, R132, R2 ;  /* 0x0000000284027221 */ /* 0x000fc80000010000 */
[----:B---3--:R-:W-:Y:S01]  /*83b0*/  HMMA.16816.F32 R148, R128, R152, R44 ;  /* 0x000000988094723c */ /* 0x008fe2000000182c */
[----:B------:R-:W-:-:S06]  /*83c0*/  FADD.FTZ R0, R0, R2 ;  /* 0x0000000200007221 */ /* 0x000fcc0000010000 */
[----:B------:R-:W-:Y:S02]  /*83d0*/  IMAD.MOV.U32 R47, RZ, RZ, R159 ;  /* 0x000000ffff2f7224 */ /* 0x000fe400078e009f */
[----:B------:R-:W-:Y:S01]  /*83e0*/  IMAD.MOV.U32 R13, RZ, RZ, R171 ;  /* 0x000000ffff0d7224 */ /* 0x000fe200078e00ab */
[----:B------:R-:W-:Y:S01]  /*83f0*/  MOV R44, R170 ;  /* 0x000000aa002c7202 */ /* 0x000fe20000000f00 */
[----:B-1----:R-:W-:Y:S07]  /*8400*/  HMMA.16816.F32 R156, R128, R160, R192 ;  /* 0x000000a0809c723c */ /* 0x002fee00000018c0 */
[----:B------:R-:W-:Y:S01]  /*8410*/  MOV R193, R113 ;  /* 0x0000007100c17202 */ /* 0x000fe20000000f00 */
[----:B------:R-:W-:Y:S01]  /*8420*/  IMAD.MOV.U32 R194, RZ, RZ, R114 ;  /* 0x000000ffffc27224 */ /* 0x000fe200078e0072 */
[----:B------:R-:W-:Y:S01]  /*8430*/  MOV R195, R115 ;  /* 0x0000007300c37202 */ /* 0x000fe20000000f00 */
[----:B------:R-:W-:Y:S01]  /*8440*/  IMAD.MOV.U32 R45, RZ, RZ, R169 ;  /* 0x000000ffff2d7224 */ /* 0x000fe200078e00a9 */
[----:B------:R-:W-:Y:S01]  /*8450*/  MOV R46, R168 ;  /* 0x000000a8002e7202 */ /* 0x000fe20000000f00 */
[----:B------:R-:W-:Y:S01]  /*8460*/  FADD.FTZ R3, R193, R3 ;  /* 0x00000003c1037221 */ /* 0x000fe20000010000 */
[----:B------:R-:W1:Y:S01]  /*8470*/  LDSM.16.MT88.4 R168, [R218+0x5900] ;  /* 0x00590000daa8783b */ /* 0x000e620000004200 */
[----:B------:R-:W-:-:S02]  /*8480*/  FADD.FTZ R0, R194, R0 ;  /* 0x00000000c2007221 */ /* 0x000fc40000010000 */
[----:B------:R-:W-:Y:S01]  /*8490*/  FADD.FTZ R3, R195, R3 ;  /* 0x00000003c3037221 */ /* 0x000fe20000010000 */
[C---:B------:R-:W-:Y:S01]  /*84a0*/  HMMA.16816.F32 R132, R128.reuse, R136, R80 ;  /* 0x000000888084723c */ /* 0x040fe20000001850 */
[----:B------:R-:W-:Y:S01]  /*84b0*/  FADD.FTZ R2, R15, R0 ;  /* 0x000000000f027221 */ /* 0x000fe20000010000 */
[----:B------:R-:W-:Y:S01]  /*84c0*/  LDSM.16.MT88.4 R80, [R218+0x8900] ;  /* 0x00890000da50783b */ /* 0x000fe20000004200 */
[----:B------:R-:W-:Y:S02]  /*84d0*/  FADD.FTZ R0, R14, R3 ;  /* 0x000000030e007221 */ /* 0x000fe40000010000 */
[----:B------:R-:W-:Y:S01]  /*84e0*/  FADD.FTZ R2, R12, R2 ;  /* 0x000000020c027221 */ /* 0x000fe20000010000 */
[----:B------:R-:W-:Y:S01]  /*84f0*/  LDSM.16.MT88.4 R112, [R218+0xb900] ;  /* 0x00b90000da70783b */ /* 0x000fe20000004200 */
[----:B------:R-:W-:Y:S02]  /*8500*/  FADD.FTZ R0, R13, R0 ;  /* 0x000000000d007221 */ /* 0x000fe40000010000 */
[----:B------:R-:W-:Y:S01]  /*8510*/  FADD.FTZ R2, R44, R2 ;  /* 0x000000022c027221 */ /* 0x000fe20000010000 */
[----:B------:R-:W-:Y:S01]  /*8520*/  HMMA.16816.F32 R136, R128, R138, R72 ;  /* 0x0000008a8088723c */ /* 0x000fe20000001848 */
[----:B------:R-:W-:Y:S01]  /*8530*/  FADD.FTZ R0, R45, R0 ;  /* 0x000000002d007221 */ /* 0x000fe20000010000 */
[----:B------:R-:W-:Y:S01]  /*8540*/  LDSM.16.MT88.4 R72, [R217+0x8900] ;  /* 0x00890000d948783b */ /* 0x000fe20000004200 */
[----:B------:R-:W-:-:S02]  /*8550*/  FADD.FTZ R2, R46, R2 ;  /* 0x000000022e027221 */ /* 0x000fc40000010000 */
[----:B------:R-:W-:Y:S01]  /*8560*/  FADD.FTZ R0, R47, R0 ;  /* 0x000000002f007221 */ /* 0x000fe20000010000 */
[----:B------:R-:W-:Y:S02]  /*8570*/  LDSM.16.MT88.4 R12, [R219+0xb900] ;  /* 0x00b90000db0c783b */ /* 0x000fe40000004200 */
[----:B------:R-:W-:Y:S02]  /*8580*/  HMMA.16816.F32 R152, R128, R154, R64 ;  /* 0x0000009a8098723c */ /* 0x000fe40000001840 */
[----:B------:R-:W2:Y:S01]  /*8590*/  LDSM.16.MT88.4 R64, [R219+0x5900] ;  /* 0x00590000db40783b */ /* 0x000ea20000004200 */
[----:B------:R-:W-:-:S05]  /*85a0*/  FADD.FTZ R2, R18, R2 ;  /* 0x0000000212027221 */ /* 0x000fca0000010000 */
[----:B------:R-:W-:Y:S01]  /*85b0*/  HMMA.16816.F32 R176, R128, R180, R176 ;  /* 0x000000b480b0723c */ /* 0x000fe200000018b0 */
[----:B------:R-:W-:-:S07]  /*85c0*/  FADD.FTZ R0, R19, R0 ;  /* 0x0000000013007221 */ /* 0x000fce0000010000 */
[----:B------:R-:W-:Y:S01]  /*85d0*/  HMMA.16816.F32 R180, R128, R182, R104 ;  /* 0x000000b680b4723c */ /* 0x000fe20000001868 */
[----:B------:R-:W3:Y:S01]  /*85e0*/  LDSM.16.MT88.4 R104, [R217+0xb900] ;  /* 0x00b90000d968783b */ /* 0x000ee20000004200 */
[----:B------:R-:W-:Y:S02]  /*85f0*/  FADD.FTZ R2, R16, R2 ;  /* 0x0000000210027221 */ /* 0x000fe40000010000 */
[----:B------:R-:W-:Y:S02]  /*8600*/  FADD.FTZ R0, R17, R0 ;  /* 0x0000000011007221 */ /* 0x000fe40000010000 */
[----:B------:R-:W-:Y:S02]  /*8610*/  FADD.FTZ R3, R214, R2 ;  /* 0x00000002d6037221 */ /* 0x000fe40000010000 */
        /* <DEDUP_REMOVED lines=8> */
[----:B------:R-:W-:Y:S02]  /*86a0*/  FADD.FTZ R2, R209, R2 ;  /* 0x00000002d1027221 */ /* 0x000fe40000010000 */
[----:B------:R-:W-:Y:S02]  /*86b0*/  FADD.FTZ R0, R174, R0 ;  /* 0x00000000ae007221 */ /* 0x000fe40000010000 */
[----:B------:R-:W-:Y:S01]  /*86c0*/  FADD.FTZ R3, R175, R2 ;  /* 0x00000002af037221 */ /* 0x000fe20000010000 */
[----:B-1----:R-:W-:Y:S01]  /*86d0*/  HMMA.16816.F32 R164, R128, R168, R164 ;  /* 0x000000a880a4723c */ /* 0x002fe200000018a4 */
[----:B------:R-:W-:Y:S02]  /*86e0*/  FADD.FTZ R2, R198, R0 ;  /* 0x00000000c6027221 */ /* 0x000fe40000010000 */
[----:B------:R-:W-:-:S05]  /*86f0*/  FADD.FTZ R0, R196, R3 ;  /* 0x00000003c4007221 */ /* 0x000fca0000010000 */
[----:B------:R-:W-:Y:S01]  /*8700*/  HMMA.16816.F32 R168, R128, R170, R52 ;  /* 0x000000aa80a8723c */ /* 0x000fe20000001834 */
[----:B------:R-:W-:Y:S02]  /*8710*/  FADD.FTZ R3, R199, R2 ;  /* 0x00000002c7037221 */ /* 0x000fe40000010000 */
[----:B------:R-:W-:-:S05]  /*8720*/  FADD.FTZ R2, R197, R0 ;  /* 0x00000000c5027221 */ /* 0x000fca0000010000 */
[----:B------:R-:W-:Y:S01]  /*8730*/  HMMA.16816.F32 R140, R128, R144, R140 ;  /* 0x00000090808c723c */ /* 0x000fe2000000188c */
[----:B------:R-:W-:-:S07]  /*8740*/  FADD.FTZ R0, R205, R3 ;  /* 0x00000003cd007221 */ /* 0x000fce0000010000 */
[----:B------:R-:W-:Y:S01]  /*8750*/  HMMA.16816.F32 R52, R128, R56, R40 ;  /* 0x000000388034723c */ /* 0x000fe20000001828 */
[----:B------:R-:W-:-:S07]  /*8760*/  FADD.FTZ R2, R204, R2 ;  /* 0x00000002cc027221 */ /* 0x000fce0000010000 */
[C---:B------:R-:W-:Y:S08]  /*8770*/  HMMA.16816.F32 R144, R128.reuse, R146, R68 ;  /* 0x000000928090723c */ /* 0x040ff00000001844 */
[----:B------:R-:W-:Y:S01]  /*8780*/  HMMA.16816.F32 R56, R128, R58, R60 ;  /* 0x0000003a8038723c */ /* 0x000fe2000000183c */
[----:B------:R-:W-:-:S07]  /*8790*/  UIMAD.WIDE UR4, UR11, 0x2aaaaaab, URZ ;  /* 0x2aaaaaab0b0478a5 */ /* 0x000fce000f8e023f */
[C---:B--2---:R-:W-:Y:S08]  /*87a0*/  HMMA.16816.F32 R60, R128.reuse, R64, R76 ;  /* 0x00000040803c723c */ /* 0x044ff0000000184c */
[C---:B------:R-:W-:Y:S01]  /*87b0*/  HMMA.16816.F32 R68, R128.reuse, R72, R88 ;  /* 0x000000488044723c */ /* 0x040fe20000001858 */
[----:B------:R-:W1:Y:S07]  /*87c0*/  LDSM.16.MT88.4 R88, [R220+0x8900] ;  /* 0x00890000dc58783b */ /* 0x000e6e0000004200 */
[C---:B------:R-:W-:Y:S01]  /*87d0*/  HMMA.16816.F32 R160, R128.reuse, R162, R96 ;  /* 0x000000a280a0723c */ /* 0x040fe20000001860 */
[----:B------:R-:W2:Y:S07]  /*87e0*/  LDSM.16.MT88.4 R96, [R219+0x8900] ;  /* 0x00890000db60783b */ /* 0x000eae0000004200 */
[----:B------:R-:W-:Y:S01]  /*87f0*/  HMMA.16816.F32 R76, R128, R80, R100 ;  /* 0x00000050804c723c */ /* 0x000fe20000001864 */
[----:B------:R-:W-:-:S07]  /*8800*/  FADD.FTZ R0, R8, R0 ;  /* 0x0000000008007221 */ /* 0x000fce0000010000 */
[----:B---3--:R-:W-:Y:S01]  /*8810*/  HMMA.16816.F32 R100, R128, R104, R120 ;  /* 0x000000688064723c */ /* 0x008fe20000001878 */
[----:B------:R-:W3:Y:S01]  /*8820*/  LDSM.16.MT88.4 R120, [R220+0xb900] ;  /* 0x00b90000dc78783b */ /* 0x000ee20000004200 */
[----:B------:R-:W-:Y:S01]  /*8830*/  FADD.FTZ R2, R4, R2 ;  /* 0x0000000204027221 */ /* 0x000fe20000010000 */
[----:B------:R-:W-:Y:S01]  /*8840*/  USHF.R.U32.HI UR4, URZ, 0x1f, UR5 ;  /* 0x0000001f3f047899 */ /* 0x000fe20008011605 */
[----:B------:R-:W-:Y:S02]  /*8850*/  FADD.FTZ R0, R9, R0 ;  /* 0x0000000009007221 */ /* 0x000fe40000010000 */
[----:B------:R-:W-:Y:S01]  /*8860*/  FADD.FTZ R2, R6, R2 ;  /* 0x0000000206027221 */ /* 0x000fe20000010000 */
[----:B------:R-:W-:Y:S01]  /*8870*/  ULEA.HI.SX32 UR4, UR5, UR4, 0x1c ;  /* 0x0000000405047291 */ /* 0x000fe2000f8fe23f */
[----:B------:R-:W-:Y:S02]  /*8880*/  FADD.FTZ R0, R11, R0 ;  /* 0x000000000b007221 */ /* 0x000fe40000010000 */
[----:B------:R-:W-:Y:S01]  /*8890*/  FADD.FTZ R2, R5, R2 ;  /* 0x0000000205027221 */ /* 0x000fe20000010000 */
[----:B------:R-:W-:Y:S01]  /*88a0*/  UISETP.LT.AND UP0, UPT, URZ, UR4, UPT ;  /* 0x000000043f00728c */ /* 0x000fe2000bf01270 */
[----:B------:R-:W-:-:S02]  /*88b0*/  FADD.FTZ R3, R10, R0 ;  /* 0x000000000a037221 */ /* 0x000fc40000010000 */
[----:B------:R-:W-:Y:S01]  /*88c0*/  FADD.FTZ R0, R7, R2 ;  /* 0x0000000207007221 */ /* 0x000fe20000010000 */
[----:B------:R-:W-:-:S04]  /*88d0*/  USEL UR4, URZ, UR4, !UP0 ;  /* 0x000000043f047287 */ /* 0x000fc8000c000000 */
[----:B------:R-:W-:Y:S01]  /*88e0*/  UISETP.GE.AND UP0, UPT, UR6, UR4, UPT ;  /* 0x000000040600728c */ /* 0x000fe2000bf06270 */
[----:B------:R4:W-:Y:S04]  /*88f0*/  STL [R1+0x24], R0 ;  /* 0x0000240001007387 */ /* 0x0009e80000100800 */
[----:B------:R4:W-:Y:S01]  /*8900*/  STL [R1+0x20], R3 ;  /* 0x0000200301007387 */ /* 0x0009e20000100800 */
[----:B------:R-:W-:Y:S01]  /*8910*/  PLOP3.LUT P0, PT, PT, PT, UP0, 0x40, 0x0 ;  /* 0x000000000000781c */ /* 0x000fe20003f0e808 */
[C---:B------:R-:W-:Y:S08]  /*8920*/  HMMA.16816.F32 R64, R128.reuse, R66, R84 ;  /* 0x000000428040723c */ /* 0x040ff00000001854 */
[C---:B------:R-:W-:Y:S08]  /*8930*/  HMMA.16816.F32 R72, R128.reuse, R74, R92 ;  /* 0x0000004a8048723c */ /* 0x040ff0000000185c */
[C---:B-1----:R-:W-:Y:S08]  /*8940*/  HMMA.16816.F32 R84, R128.reuse, R88, R108 ;  /* 0x000000588054723c */ /* 0x042ff0000000186c */
[C---:B--2---:R-:W-:Y:S08]  /*8950*/  HMMA.16816.F32 R92, R128.reuse, R96, R184 ;  /* 0x00000060805c723c */ /* 0x044ff000000018b8 */
        /* <DEDUP_REMOVED lines=11> */
[----:B----4-:R-:W2:Y:S04]  /*8a10*/  LDL R47, [R1+0x58] ;  /* 0x00005800012f7983 */ /* 0x010ea80000100800 */
[----:B------:R-:W3:Y:S04]  /*8a20*/  LDL.LU R18, [R1+0x74] ;  /* 0x0000740001127983 */ /* 0x000ee80000300800 */
[----:B------:R-:W3:Y:S04]  /*8a30*/  LDL R19, [R1+0x44] ;  /* 0x0000440001137983 */ /* 0x000ee80000100800 */
[----:B------:R-:W4:Y:S04]  /*8a40*/  LDL R16, [R1+0x6c] ;  /* 0x00006c0001107983 */ /* 0x000f280000100800 */
[----:B------:R-:W4:Y:S04]  /*8a50*/  LDL R17, [R1+0x64] ;  /* 0x0000640001117983 */ /* 0x000f280000100800 */
[----:B------:R-:W4:Y:S04]  /*8a60*/  LDL R214, [R1+0x70] ;  /* 0x0000700001d67983 */ /* 0x000f280000100800 */
[----:B------:R-:W4:Y:S01]  /*8a70*/  LDL R215, [R1+0x60] ;  /* 0x0000600001d77983 */ /* 0x000f220000100800 */
[----:B------:R-:W-:Y:S01]  /*8a80*/  PLOP3.LUT P0, PT, PT, PT, UP1, 0x80, 0x0 ;  /* 0x000000000000781c */ /* 0x000fe20003f0f018 */
[----:B------:R-:W-:-:S02]  /*8a90*/  IMAD.MOV.U32 R175, RZ, RZ, R172 ;  /* 0x000000ffffaf7224 */ /* 0x000fc400078e00ac */
[----:B------:R-:W-:-:S10]  /*8aa0*/  IMAD.MOV.U32 R3, RZ, RZ, R173 ;  /* 0x000000ffff037224 */ /* 0x000fd400078e00ad */
[----:B--2---:R-:W-:Y:S01]  /*8ab0*/  @P0 IMAD.HI.U32 R0, R47, c[0x0][0x2c8], RZ ;  /* 0x0000b2002f000a27 */ /* 0x004fe200078e00ff */
[----:B------:R-:W-:Y:S02]  /*8ac0*/  PLOP3.LUT P0, PT, PT, PT, UP1, 0x80, 0x0 ;  /* 0x000000000000781c */ /* 0x000fe40003f0f018 */
[----:B---3--:R-:W-:-:S05]  /*8ad0*/  SHF.L.U64.HI R2, R19, 0x1, R18 ;  /* 0x0000000113027819 */ /* 0x008fca0000010212 */
[----:B------:R1:W-:Y:S06]  /*8ae0*/  STL [R1+0x40], R2 ;  /* 0x0000400201007387 */ /* 0x0003ec0000100800 */
[----:B------:R-:W-:Y:S02]  /*8af0*/  @P0 SHF.R.U32.HI R0, RZ, c[0x0][0x2cc], R0 ;  /* 0x0000b300ff000a19 */ /* 0x000fe40000011600 */
[C---:B----4-:R-:W-:Y:S01]  /*8b00*/  SHF.L.U64.HI R5, R17.reuse, 0x1, R16 ;  /* 0x0000000111057819 */ /* 0x050fe20000010210 */
[----:B------:R-:W-:Y:S02]  /*8b10*/  IMAD.SHL.U32 R4, R17, 0x2, RZ ;  /* 0x0000000211047824 */ /* 0x000fe400078e00ff */
[----:B-1----:R-:W-:-:S05]  /*8b20*/  IMAD.SHL.U32 R2, R19, 0x2, RZ ;  /* 0x0000000213027824 */ /* 0x002fca00078e00ff */
[----:B------:R1:W-:Y:S04]  /*8b30*/  STL [R1+0x68], R2 ;  /* 0x0000680201007387 */ /* 0x0003e80000100800 */
[----:B------:R2:W-:Y:S04]  /*8b40*/  STL [R1+0x3c], R5 ;  /* 0x00003c0501007387 */ /* 0x0005e80000100800 */
[----:B------:R3:W-:Y:S01]  /*8b50*/  STL [R1+0x38], R4 ;  /* 0x0000380401007387 */ /* 0x0007e20000100800 */
[----:B-1----:R-:W-:Y:S02]  /*8b60*/  SEL R2, RZ, 0x10, P5 ;  /* 0x00000010ff027807 */ /* 0x002fe40002800000 */
[----:B------:R-:W-:-:S02]  /*8b70*/  SEL R2, RZ, 0x10, P4 ;  /* 0x00000010ff027807 */ /* 0x000fc40002000000 */
[C---:B--2---:R-:W-:Y:S01]  /*8b80*/  SHF.L.U64.HI R5, R215.reuse, 0x1, R214 ;  /* 0x00000001d7057819 */ /* 0x044fe200000102d6 */
[----:B---3--:R-:W-:-:S04]  /*8b90*/  IMAD.SHL.U32 R4, R215, 0x2, RZ ;  /* 0x00000002d7047824 */ /* 0x008fc800078e00ff */
[----:B------:R1:W-:Y:S04]  /*8ba0*/  STL [R1+0x34], R5 ;  /* 0x0000340501007387 */ /* 0x0003e80000100800 */
[----:B------:R1:W-:Y:S04]  /*8bb0*/  STL [R1+0x30], R4 ;  /* 0x0000300401007387 */ /* 0x0003e80000100800 */
[----:B------:R1:W-:Y:S02]  /*8bc0*/  @P0 STL [R1+0x54], R0 ;  /* 0x0000540001000387 */ /* 0x0003e40000100800 */
.L_x_3346:
[----:B------:R-:W-:Y:S04]  /*8bd0*/  DEPBAR.LE SB0, 0x0 ;  /* 0x000080000000791a */ /* 0x000fe80000000000 */
[----:B------:R-:W-:Y:S01]  /*8be0*/  BAR.SYNC.DEFER_BLOCKING 0x0 ;  /* 0x0000000000007b1d */ /* 0x000fe20000010000 */
[----:B------:R-:W-:Y:S05]  /*8bf0*/  ISETP.LE.AND P0, PT, RZ, UR6, PT ;  /* 0x00000006ff007c0c */ /* 0x000fea000bf03270 */
[----:B-----5:R2:W3:Y:S04]  /*8c00*/  LDSM.16.M88.4 R48, [R223+0x18100] ;  /* 0x01810000df30783b */ /* 0x0204e80000000200 */
        /* <DEDUP_REMOVED lines=14> */
[----:B---34-:R-:W3:Y:S01]  /*8cf0*/  LDL R2, [R1+0x2c] ;  /* 0x00002c0001027983 */ /* 0x018ee20000100800 */
[----:B------:R-:W-:Y:S03]  /*8d00*/  SEL R23, RZ, 0x10, P5 ;  /* 0x00000010ff177807 */ /* 0x000fe60002800000 */
[----:B------:R-:W4:Y:S04]  /*8d10*/  LDL R6, [R1+0x28] ;  /* 0x0000280001067983 */ /* 0x000f280000100800 */
        /* <DEDUP_REMOVED lines=8> */
[----:B-1-3--:R-:W-:Y:S01]  /*8da0*/  SHF.R.S32.HI R0, RZ, 0x1f, R2 ;  /* 0x0000001fff007819 */ /* 0x00afe20000011402 */
        /* <DEDUP_REMOVED lines=12> */
[----:B------:R-:W1:Y:S01]  /*8e70*/  SHFL.IDX PT, R0, R6, RZ, 0x181f ;  /* 0x00181fff06007589 */ /* 0x000e6200000e0000 */
[C---:B--2---:R-:W-:Y:S01]  /*8e80*/  IMAD.SHL.U32 R12, R13.reuse, 0x2, RZ ;  /* 0x000000020d0c7824 */ /* 0x044fe200078e00ff */
[----:B-----5:R-:W-:Y:S02]  /*8e90*/  SHF.L.U64.HI R13, R13, 0x1, R20 ;  /* 0x000000010d0d7819 */ /* 0x020fe40000010214 */
[----:B------:R-:W2:Y:S01]  /*8ea0*/  SHFL.IDX PT, R2, R7, RZ, 0x181f ;  /* 0x00181fff07027589 */ /* 0x000ea200000e0000 */
[----:B-1----:R-:W-:Y:S05]  /*8eb0*/  IADD3 R14, P0, R0, R36, RZ ;  /* 0x00000024000e7210 */ /* 0x002fea0007f1e0ff */
[----:B--2---:R-:W-:Y:S01]  /*8ec0*/  IMAD.X R15, R2, 0x1, R31, P0 ;  /* 0x00000001020f7824 */ /* 0x004fe200000e061f */
[----:B------:R-:W-:Y:S04]  /*8ed0*/  IADD3 R4, P0, R0, R22, RZ ;  /* 0x0000001600047210 */ /* 0x000fe80007f1e0ff */
[----:B------:R-:W-:Y:S01]  /*8ee0*/  @!PT LDS RZ, [RZ] ;  /* 0x00000000fffff984 */ /* 0x000fe20000000800 */
[----:B------:R1:W-:Y:S01]  /*8ef0*/  LDGSTS.E.BYPASS.LTC128B.128 [R252], [R14.64], !P2 ;  /* 0x000000000efc7fae */ /* 0x0003e2000d101d50 */
[----:B------:R-:W-:Y:S05]  /*8f00*/  IMAD.X R5, R2, 0x1, R30, P0 ;  /* 0x0000000102057824 */ /* 0x000fea00000e061e */
[----:B------:R2:W-:Y:S02]  /*8f10*/  LDGSTS.E.BYPASS.LTC128B.128 [R252+0x3000], [R4.64], !P5 ;  /* 0x0300000004fc7fae */ /* 0x0005e4000e901d50 */
[-C--:B--2---:R-:W-:Y:S05]  /*8f20*/  IADD3 R4, P0, R0, R29.reuse, RZ ;  /* 0x0000001d00047210 */ /* 0x084fea0007f1e0ff */
[----:B------:R-:W-:Y:S01]  /*8f30*/  IMAD.X R5, R2, 0x1, R28, P0 ;  /* 0x0000000102057824 */ /* 0x000fe200000e061c */
[----:B------:R-:W-:Y:S02]  /*8f40*/  IADD3 R20, P0, R0, R12, RZ ;  /* 0x0000000c00147210 */ /* 0x000fe40007f1e0ff */
[----:B------:R-:W-:Y:S03]  /*8f50*/  SHFL.IDX PT, R0, R6, 0x2, 0x181f ;  /* 0x00581f0006007f89 */ /* 0x000fe600000e0000 */
[----:B------:R-:W-:Y:S01]  /*8f60*/  IMAD.X R21, R2, 0x1, R13, P0 ;  /* 0x0000000102157824 */ /* 0x000fe200000e060d */
[----:B------:R2:W-:Y:S04]  /*8f70*/  LDGSTS.E.BYPASS.LTC128B.128 [R252+0x6000], [R4.64], !P4 ;  /* 0x0600000004fc7fae */ /* 0x0005e8000e101d50 */
[----:B------:R3:W-:Y:S04]  /*8f80*/  LDGSTS.E.BYPASS.LTC128B.128 [R252+0x9000], [R20.64], !P6 ;  /* 0x0900000014fc7fae */ /* 0x0007e8000f101d50 */
[----:B------:R-:W-:Y:S04]  /*8f90*/  SHFL.IDX PT, R2, R7, 0x2, 0x181f ;  /* 0x00581f0007027f89 */ /* 0x000fe800000e0000 */
[----:B--2---:R-:W1:Y:S04]  /*8fa0*/  SHFL.IDX PT, R4, R6, 0x1, 0x181f ;  /* 0x00381f0006047f89 */ /* 0x004e6800000e0000 */
[----:B------:R-:W2:Y:S01]  /*8fb0*/  SHFL.IDX PT, R5, R7, 0x1, 0x181f ;  /* 0x00381f0007057f89 */ /* 0x000ea200000e0000 */
[C---:B-1----:R-:W-:Y:S05]  /*8fc0*/  IADD3 R14, P0, R4.reuse, R36, RZ ;  /* 0x00000024040e7210 */ /* 0x042fea0007f1e0ff */
[C---:B--2---:R-:W-:Y:S05]  /*8fd0*/  IMAD.X R15, R5.reuse, 0x1, R31, P0 ;  /* 0x00000001050f7824 */ /* 0x044fea00000e061f */
[----:B------:R1:W-:Y:S02]  /*8fe0*/  LDGSTS.E.BYPASS.LTC128B.128 [R252+0x1000], [R14.64], !P2 ;  /* 0x010000000efc7fae */ /* 0x0003e4000d101d50 */
[C---:B-1----:R-:W-:Y:S05]  /*8ff0*/  IADD3 R14, P0, R4.reuse, R22, RZ ;  /* 0x00000016040e7210 */ /* 0x042fea0007f1e0ff */
[C---:B------:R-:W-:Y:S01]  /*9000*/  IMAD.X R15, R5.reuse, 0x1, R30, P0 ;  /* 0x00000001050f7824 */ /* 0x040fe200000e061e */
[C---:B------:R-:W-:Y:S04]  /*9010*/  IADD3 R6, P0, R4.reuse, R29, RZ ;  /* 0x0000001d04067210 */ /* 0x040fe80007f1e0ff */
[----:B------:R3:W-:Y:S01]  /*9020*/  LDGSTS.E.BYPASS.LTC128B.128 [R252+0x4000], [R14.64], !P5 ;  /* 0x040000000efc7fae */ /* 0x0007e2000e901d50 */
[C---:B------:R-:W-:Y:S01]  /*9030*/  IMAD.X R7, R5.reuse, 0x1, R28, P0 ;  /* 0x0000000105077824 */ /* 0x040fe200000e061c */
[----:B------:R-:W-:Y:S04]  /*9040*/  IADD3 R4, P0, R4, R12, RZ ;  /* 0x0000000c04047210 */ /* 0x000fe80007f1e0ff */
[----:B------:R3:W-:Y:S01]  /*9050*/  LDGSTS.E.BYPASS.LTC128B.128 [R252+0x7000], [R6.64], !P4 ;  /* 0x0700000006fc7fae */ /* 0x0007e2000e101d50 */
[----:B------:R-:W-:Y:S05]  /*9060*/  IMAD.X R5, R5, 0x1, R13, P0 ;  /* 0x0000000105057824 */ /* 0x000fea00000e060d */
[----:B------:R1:W-:Y:S02]  /*9070*/  LDGSTS.E.BYPASS.LTC128B.128 [R252+0xa000], [R4.64], !P6 ;  /* 0x0a00000004fc7fae */ /* 0x0003e4000f101d50 */
[----:B-1----:R-:W-:Y:S05]  /*9080*/  IADD3 R4, P0, R0, R36, RZ ;  /* 0x0000002400047210 */ /* 0x002fea0007f1e0ff */
[----:B------:R-:W-:Y:S05]  /*9090*/  IMAD.X R5, R2, 0x1, R31, P0 ;  /* 0x0000000102057824 */ /* 0x000fea00000e061f */
[----:B------:R1:W-:Y:S02]  /*90a0*/  LDGSTS.E.BYPASS.LTC128B.128 [R252+0x2000], [R4.64], !P2 ;  /* 0x0200000004fc7fae */ /* 0x0003e4000d101d50 */
[C---:B-1----:R-:W-:Y:S04]  /*90b0*/  IADD3 R4, -R23.reuse, 0x10, RZ ;  /* 0x0000001017047810 */ /* 0x042fe80007ffe1ff */
[----:B------:R-:W-:Y:S04]  /*90c0*/  LOP3.LUT R4, R4, 0xf, RZ, 0xc0, !PT ;  /* 0x0000000f04047812 */ /* 0x000fe800078ec0ff */
[----:B------:R-:W-:Y:S02]  /*90d0*/  IADD3 R4, P1, P0, R4, R0, R22 ;  /* 0x0000000004047210 */ /* 0x000fe4000783e016 */
[----:B------:R-:W-:Y:S02]  /*90e0*/  SEL R22, RZ, 0x10, P6 ;  /* 0x00000010ff167807 */ /* 0x000fe40003000000 */
[----:B------:R-:W-:Y:S02]  /*90f0*/  IADD3.X R5, RZ, R2, R30, P1, P0 ;  /* 0x00000002ff057210 */ /* 0x000fe40000fe041e */
[----:B------:R-:W-:Y:S02]  /*9100*/  ISETP.NE.U32.AND P0, PT, R23, RZ, PT ;  /* 0x000000ff1700720c */ /* 0x000fe40003f05070 */
[----:B------:R-:W-:Y:S11]  /*9110*/  SEL R23, RZ, 0x10, P4 ;  /* 0x00000010ff177807 */ /* 0x000ff60002000000 */
[----:B------:R1:W-:Y:S02]  /*9120*/  LDGSTS.E.BYPASS.LTC128B.128.ZFILL [R252+0x5000], [R4.64], P0 ;  /* 0x0500000004fc7fae */ /* 0x0003e40008141d50 */
[----:B-1----:R-:W-:Y:S04]  /*9130*/  IADD3 R4, -R22, 0x10, RZ ;  /* 0x0000001016047810 */ /* 0x002fe80007ffe1ff */
[----:B------:R-:W-:Y:S04]  /*9140*/  LOP3.LUT R4, R4, 0xf, RZ, 0xc0, !PT ;  /* 0x0000000f04047812 */ /* 0x000fe800078ec0ff */
[----:B------:R-:W-:Y:S02]  /*9150*/  IADD3 R12, P1, P0, R4, R0, R12 ;  /* 0x00000000040c7210 */ /* 0x000fe4000783e00c */
[C---:B------:R-:W-:Y:S02]  /*9160*/  IADD3 R4, -R23.reuse, 0x10, RZ ;  /* 0x0000001017047810 */ /* 0x040fe40007ffe1ff */
[----:B------:R-:W-:Y:S02]  /*9170*/  IADD3.X R13, RZ, R2, R13, P1, P0 ;  /* 0x00000002ff0d7210 */ /* 0x000fe40000fe040d */
[----:B------:R-:W-:Y:S04]  /*9180*/  LOP3.LUT R4, R4, 0xf, RZ, 0xc0, !PT ;  /* 0x0000000f04047812 */ /* 0x000fe800078ec0ff */
[----:B------:R-:W-:Y:S04]  /*9190*/  IADD3 R4, P1, P0, R4, R0, R29 ;  /* 0x0000000004047210 */ /* 0x000fe8000783e01d */
[----:B------:R-:W-:Y:S02]  /*91a0*/  IADD3.X R5, RZ, R2, R28, P1, P0 ;  /* 0x00000002ff057210 */ /* 0x000fe40000fe041c */
[----:B------:R-:W-:Y:S11]  /*91b0*/  ISETP.NE.U32.AND P0, PT, R23, RZ, PT ;  /* 0x000000ff1700720c */ /* 0x000ff60003f05070 */
[----:B------:R-:W-:Y:S02]  /*91c0*/  @!UPT UIADD3 URZ, URZ, URZ, URZ ;  /* 0x0000003f3f3ff290 */ /* 0x000fe4000fffe03f */
[----:B------:R3:W-:Y:S01]  /*91d0*/  LDGSTS.E.BYPASS.LTC128B.128.ZFILL [R252+0x8000], [R4.64], P0 ;  /* 0x0800000004fc7fae */ /* 0x0007e20008141d50 */
[----:B------:R-:W-:Y:S11]  /*91e0*/  ISETP.NE.U32.AND P0, PT, R22, RZ, PT ;  /* 0x000000ff1600720c */ /* 0x000ff60003f05070 */
[----:B------:R-:W-:Y:S02]  /*91f0*/  @!UPT UIADD3 URZ, URZ, URZ, URZ ;  /* 0x0000003f3f3ff290 */ /* 0x000fe4000fffe03f */
[----:B------:R3:W-:Y:S02]  /*9200*/  LDGSTS.E.BYPASS.LTC128B.128.ZFILL [R252+0xb000], [R12.64], P0 ;  /* 0x0b0000000cfc7fae */ /* 0x0007e40008141d50 */
.L_x_3344:
        /* <DEDUP_REMOVED lines=89> */
[----:B------:R-:W2:Y:S06]  /*97a0*/  LDSM.16.M88.4 R184, [R241] ;  /* 0x00000000f1b8783b */ /* 0x000eac0000000200 */
        /* <DEDUP_REMOVED lines=206> */
[----:B------:R-:W2:Y:S01]  /*a490*/  LDL R0, [R1+0x4c] ;  /* 0x00004c0001007983 */ /* 0x000ea20000100800 */
[----:B------:R-:W-:Y:S01]  /*a4a0*/  IMAD.MOV.U32 R2, RZ, RZ, c[0x0][0x2b8] ;  /* 0x0000ae00ff027624 */ /* 0x000fe200078e00ff */
[----:B------:R-:W-:Y:S01]  /*a4b0*/  UIMAD UR5, UR6, 0x60, UR12 ;  /* 0x00000060060578a4 */ /* 0x000fe2000f8e020c */
[----:B------:R-:W-:Y:S01]  /*a4c0*/  IMAD.MOV.U32 R184, RZ, RZ, RZ ;  /* 0x000000ffffb87224 */ /* 0x000fe200078e00ff */
[----:B------:R-:W3:Y:S01]  /*a4d0*/  LDL R201, [R1+0x38] ;  /* 0x0000380001c97983 */ /* 0x000ee20000100800 */
[----:B------:R-:W-:Y:S02]  /*a4e0*/  SEL R215, RZ, 0x10, P5 ;  /* 0x00000010ffd77807 */ /* 0x000fe40002800000 */
[----:B------:R-:W-:Y:S01]  /*a4f0*/  ISETP.NE.AND P1, PT, R2, 0x1, PT ;  /* 0x000000010200780c */ /* 0x000fe20003f25270 */
[----:B------:R-:W4:Y:S01]  /*a500*/  LDL R198, [R1+0x3c] ;  /* 0x00003c0001c67983 */ /* 0x000f220000100800 */
[----:B------:R-:W-:Y:S01]  /*a510*/  IMAD.U32 R2, RZ, RZ, UR5 ;  /* 0x00000005ff027e24 */ /* 0x000fe2000f8e00ff */
[----:B------:R-:W-:Y:S02]  /*a520*/  SEL R212, RZ, 0x10, P4 ;  /* 0x00000010ffd47807 */ /* 0x000fe40002000000 */
[----:B------:R-:W5:Y:S01]  /*a530*/  LDL R199, [R1+0x30] ;  /* 0x0000300001c77983 */ /* 0x000f620000100800 */
[----:B------:R-:W-:Y:S02]  /*a540*/  IADD3 R194, -R215, 0x10, RZ ;  /* 0x00000010d7c27810 */ /* 0x000fe40007ffe1ff */
[----:B------:R-:W-:Y:S01]  /*a550*/  IADD3 R192, -R212, 0x10, RZ ;  /* 0x00000010d4c07810 */ /* 0x000fe20007ffe1ff */
[----:B------:R-:W3:Y:S01]  /*a560*/  LDL R196, [R1+0x34] ;  /* 0x0000340001c47983 */ /* 0x000ee20000100800 */
[----:B------:R-:W-:Y:S02]  /*a570*/  LOP3.LUT R194, R194, 0xf, RZ, 0xc0, !PT ;  /* 0x0000000fc2c27812 */ /* 0x000fe400078ec0ff */
[----:B------:R-:W-:Y:S01]  /*a580*/  LOP3.LUT R192, R192, 0xf, RZ, 0xc0, !PT ;  /* 0x0000000fc0c07812 */ /* 0x000fe200078ec0ff */
        /* <DEDUP_REMOVED lines=15> */
[----:B------:R-:W-:Y:S02]  /*a680*/  IMAD R0, R0, c[0x0][0x1e0], RZ ;  /* 0x0000780000007a24 */ /* 0x000fe400078e02ff */
[----:B------:R-:W1:Y:S02]  /*a690*/  LDL R213, [R1+0x48] ;  /* 0x0000480001d57983 */ /* 0x000e640000100800 */
[C---:B------:R-:W-:Y:S02]  /*a6a0*/  IMAD R0, R185.reuse, c[0x0][0x1e4], R0 ;  /* 0x00007900b9007a24 */ /* 0x040fe400078e0200 */
[----:B------:R-:W4:Y:S01]  /*a6b0*/  LDL R200, [R1+0x50] ;  /* 0x0000500001c87983 */ /* 0x000f220000100800 */
[----:B--2---:R-:W-:Y:S04]  /*a6c0*/  IMAD.WIDE.U32 R172, R185, c[0x0][0x1e0], RZ ;  /* 0x00007800b9ac7a25 */ /* 0x004fe800078e00ff */
[----:B------:R-:W-:Y:S01]  /*a6d0*/  IMAD.IADD R173, R173, 0x1, R0 ;  /* 0x00000001adad7824 */ /* 0x000fe200078e0200 */
[----:B---3--:R2:W-:Y:S01]  /*a6e0*/  STL [R1+0x28], R184 ;  /* 0x000028b801007387 */ /* 0x0085e20000100800 */
[----:B------:R-:W-:Y:S02]  /*a6f0*/  SHF.R.S32.HI R0, RZ, 0x1f, R184 ;  /* 0x0000001fff007819 */ /* 0x000fe400000114b8 */
[----:B------:R-:W-:Y:S04]  /*a700*/  IMAD.WIDE.U32 R172, R184, c[0x0][0x1f0], R172 ;  /* 0x00007c00b8ac7a25 */ /* 0x000fe800078e00ac */
[----:B------:R-:W-:Y:S02]  /*a710*/  IMAD R0, R0, c[0x0][0x1f0], RZ ;  /* 0x00007c0000007a24 */ /* 0x000fe400078e02ff */
[----:B-1----:R-:W-:Y:S02]  /*a720*/  IMAD.SHL.U32 R185, R213, 0x2, RZ ;  /* 0x00000002d5b97824 */ /* 0x002fe400078e00ff */
[----:B------:R-:W-:Y:S01]  /*a730*/  IMAD R0, R184, c[0x0][0x1f4], R0 ;  /* 0x00007d00b8007a24 */ /* 0x000fe200078e0200 */
[----:B--2---:R-:W-:Y:S04]  /*a740*/  IADD3 R184, P0, R172, UR22, RZ ;  /* 0x00000016acb87c10 */ /* 0x004fe8000ff1e0ff */
[----:B------:R-:W-:Y:S02]  /*a750*/  IADD3.X R172, R173, UR19, R0, P0, !PT ;  /* 0x00000013adac7c10 */ /* 0x000fe400087fe400 */
[C---:B------:R-:W-:Y:S04]  /*a760*/  LEA R174, P0, R184.reuse, c[0x0][0x1c8], 0x1 ;  /* 0x00007200b8ae7a11 */ /* 0x040fe800078008ff */
[----:B------:R-:W-:Y:S01]  /*a770*/  LEA.HI.X R184, R184, c[0x0][0x1cc], R172, 0x1, P0 ;  /* 0x00007300b8b87a11 */ /* 0x000fe200000f0cac */
[----:B------:R-:W-:Y:S04]  /*a780*/  SHFL.IDX PT, R0, R174, RZ, 0x181f ;  /* 0x00181fffae007589 */ /* 0x000fe800000e0000 */
[----:B------:R-:W1:Y:S04]  /*a790*/  SHFL.IDX PT, R172, R174, 0x2, 0x181f ;  /* 0x00581f00aeac7f89 */ /* 0x000e6800000e0000 */
[----:B------:R-:W4:Y:S04]  /*a7a0*/  SHFL.IDX PT, R173, R184, 0x2, 0x181f ;  /* 0x00581f00b8ad7f89 */ /* 0x000f2800000e0000 */
[----:B------:R-:W2:Y:S01]  /*a7b0*/  SHFL.IDX PT, R2, R184, RZ, 0x181f ;  /* 0x00181fffb8027589 */ /* 0x000ea200000e0000 */
[-C--:B-1----:R-:W-:Y:S04]  /*a7c0*/  IADD3 R194, P1, P0, R194, R172.reuse, R201 ;  /* 0x000000acc2c27210 */ /* 0x082fe8000783e0c9 */
[-C--:B----4-:R-:W-:Y:S02]  /*a7d0*/  IADD3.X R195, RZ, R173.reuse, R198, P1, P0 ;  /* 0x000000adffc37210 */ /* 0x090fe40000fe04c6 */
[-C--:B-----5:R-:W-:Y:S04]  /*a7e0*/  IADD3 R192, P1, P0, R192, R172.reuse, R199 ;  /* 0x000000acc0c07210 */ /* 0x0a0fe8000783e0c7 */
[----:B------:R-:W-:Y:S02]  /*a7f0*/  IADD3.X R193, RZ, R173, R196, P1, P0 ;  /* 0x000000adffc17210 */ /* 0x000fe40000fe04c4 */
[----:B------:R-:W-:Y:S05]  /*a800*/  IADD3 R188, P0, R0, R197, RZ ;  /* 0x000000c500bc7210 */ /* 0x000fea0007f1e0ff */
[----:B--2---:R-:W-:Y:S01]  /*a810*/  IMAD.X R189, R2, 0x1, R214, P0 ;  /* 0x0000000102bd7824 */ /* 0x004fe200000e06d6 */
[----:B------:R-:W-:Y:S04]  /*a820*/  IADD3 R186, P0, R0, R201, RZ ;  /* 0x000000c900ba7210 */ /* 0x000fe80007f1e0ff */
[----:B------:R1:W-:Y:S01]  /*a830*/  LDGSTS.E.BYPASS.LTC128B.128 [R251+0xc100], [R188.64], !P2 ;  /* 0x0c100000bcfb7fae */ /* 0x0003e2000d101d50 */
[----:B------:R-:W-:Y:S05]  /*a840*/  IMAD.X R187, R2, 0x1, R198, P0 ;  /* 0x0000000102bb7824 */ /* 0x000fea00000e06c6 */
[----:B------:R2:W-:Y:S02]  /*a850*/  LDGSTS.E.BYPASS.LTC128B.128 [R251+0xf100], [R186.64], !P5 ;  /* 0x0f100000bafb7fae */ /* 0x0005e4000e901d50 */
[----:B--2---:R-:W-:Y:S05]  /*a860*/  IADD3 R186, P0, R0, R199, RZ ;  /* 0x000000c700ba7210 */ /* 0x004fea0007f1e0ff */
[----:B------:R-:W-:Y:S01]  /*a870*/  IMAD.X R187, R2, 0x1, R196, P0 ;  /* 0x0000000102bb7824 */ /* 0x000fe200000e06c4 */
[----:B------:R-:W-:Y:S02]  /*a880*/  IADD3 R190, P0, R0, R185, RZ ;  /* 0x000000b900be7210 */ /* 0x000fe40007f1e0ff */
[----:B------:R-:W1:Y:S04]  /*a890*/  SHFL.IDX PT, R0, R174, 0x1, 0x181f ;  /* 0x00381f00ae007f89 */ /* 0x000e6800000e0000 */
[----:B------:R2:W-:Y:S02]  /*a8a0*/  LDGSTS.E.BYPASS.LTC128B.128 [R251+0x12100], [R186.64], !P4 ;  /* 0x12100000bafb7fae */ /* 0x0005e4000e101d50 */
[----:B--2---:R-:W-:Y:S02]  /*a8b0*/  SHF.L.U64.HI R186, R213, 0x1, R200 ;  /* 0x00000001d5ba7819 */ /* 0x004fe400000102c8 */
[----:B------:R-:W-:Y:S03]  /*a8c0*/  SEL R213, RZ, 0x10, P6 ;  /* 0x00000010ffd57807 */ /* 0x000fe60003000000 */
[----:B------:R-:W-:Y:S01]  /*a8d0*/  IMAD.X R191, R2, 0x1, R186, P0 ;  /* 0x0000000102bf7824 */ /* 0x000fe200000e06ba */
[----:B-1----:R-:W-:Y:S01]  /*a8e0*/  IADD3 R188, P0, R0, R197, RZ ;  /* 0x000000c500bc7210 */ /* 0x002fe20007f1e0ff */
[----:B------:R-:W1:Y:S04]  /*a8f0*/  SHFL.IDX PT, R2, R184, 0x1, 0x181f ;  /* 0x00381f00b8027f89 */ /* 0x000e6800000e0000 */
[----:B------:R2:W-:Y:S01]  /*a900*/  LDGSTS.E.BYPASS.LTC128B.128 [R251+0x15100], [R190.64], !P6 ;  /* 0x15100000befb7fae */ /* 0x0005e2000f101d50 */
[----:B-1----:R-:W-:Y:S05]  /*a910*/  IMAD.X R189, R2, 0x1, R214, P0 ;  /* 0x0000000102bd7824 */ /* 0x002fea00000e06d6 */
[----:B------:R1:W-:Y:S01]  /*a920*/  LDGSTS.E.BYPASS.LTC128B.128 [R251+0xd100], [R188.64], !P2 ;  /* 0x0d100000bcfb7fae */ /* 0x0003e2000d101d50 */
[----:B--2---:R-:W-:Y:S04]  /*a930*/  IADD3 R190, -R213, 0x10, RZ ;  /* 0x00000010d5be7810 */ /* 0x004fe80007ffe1ff */
[----:B------:R-:W-:Y:S02]  /*a940*/  LOP3.LUT R190, R190, 0xf, RZ, 0xc0, !PT ;  /* 0x0000000fbebe7812 */ /* 0x000fe400078ec0ff */
[----:B-1----:R-:W-:Y:S05]  /*a950*/  IADD3 R188, P0, R0, R201, RZ ;  /* 0x000000c900bc7210 */ /* 0x002fea0007f1e0ff */
[----:B------:R-:W-:Y:S01]  /*a960*/  IMAD.X R189, R2, 0x1, R198, P0 ;  /* 0x0000000102bd7824 */ /* 0x000fe200000e06c6 */
[----:B------:R-:W-:Y:S04]  /*a970*/  IADD3 R190, P1, P0, R190, R172, R185 ;  /* 0x000000acbebe7210 */ /* 0x000fe8000783e0b9 */
[----:B------:R1:W-:Y:S01]  /*a980*/  LDGSTS.E.BYPASS.LTC128B.128 [R251+0x10100], [R188.64], !P5 ;  /* 0x10100000bcfb7fae */ /* 0x0003e2000e901d50 */
[----:B------:R-:W-:Y:S02]  /*a990*/  IADD3.X R191, RZ, R173, R186, P1, P0 ;  /* 0x000000adffbf7210 */ /* 0x000fe40000fe04ba */
[C---:B------:R-:W-:Y:S02]  /*a9a0*/  IADD3 R184, P1, R0.reuse, R199, RZ ;  /* 0x000000c700b87210 */ /* 0x040fe40007f3e0ff */
[----:B-1----:R-:W-:Y:S03]  /*a9b0*/  IADD3 R188, P0, R0, R185, RZ ;  /* 0x000000b900bc7210 */ /* 0x002fe60007f1e0ff */
[C---:B------:R-:W-:Y:S02]  /*a9c0*/  IMAD.X R185, R2.reuse, 0x1, R196, P1 ;  /* 0x0000000102b97824 */ /* 0x040fe400008e06c4 */
[----:B------:R-:W-:Y:S03]  /*a9d0*/  IMAD.X R189, R2, 0x1, R186, P0 ;  /* 0x0000000102bd7824 */ /* 0x000fe600000e06ba */
[----:B------:R1:W-:Y:S01]  /*a9e0*/  LDGSTS.E.BYPASS.LTC128B.128 [R251+0x13100], [R184.64], !P4 ;  /* 0x13100000b8fb7fae */ /* 0x0003e2000e101d50 */
[----:B------:R-:W-:Y:S03]  /*a9f0*/  IADD3 R172, P0, R172, R197, RZ ;  /* 0x000000c5acac7210 */ /* 0x000fe60007f1e0ff */
[----:B------:R1:W-:Y:S02]  /*aa00*/  LDGSTS.E.BYPASS.LTC128B.128 [R251+0x16100], [R188.64], !P6 ;  /* 0x16100000bcfb7fae */ /* 0x0003e4000f101d50 */
[----:B------:R-:W-:Y:S01]  /*aa10*/  IMAD.X R173, R173, 0x1, R214, P0 ;  /* 0x00000001adad7824 */ /* 0x000fe200000e06d6 */
[----:B------:R-:W-:Y:S04]  /*aa20*/  ISETP.NE.U32.AND P0, PT, R215, RZ, PT ;  /* 0x000000ffd700720c */ /* 0x000fe80003f05070 */
[----:B------:R1:W-:Y:S09]  /*aa30*/  LDGSTS.E.BYPASS.LTC128B.128 [R251+0xe100], [R172.64], !P2 ;  /* 0x0e100000acfb7fae */ /* 0x0003f2000d101d50 */
[----:B------:R1:W-:Y:S01]  /*aa40*/  LDGSTS.E.BYPASS.LTC128B.128.ZFILL [R251+0x11100], [R194.64], P0 ;  /* 0x11100000c2fb7fae */ /* 0x0003e20008141d50 */
[----:B------:R-:W-:Y:S11]  /*aa50*/  ISETP.NE.U32.AND P0, PT, R212, RZ, PT ;  /* 0x000000ffd400720c */ /* 0x000ff60003f05070 */
[----:B------:R-:W-:Y:S02]  /*aa60*/  @!UPT UIADD3 URZ, URZ, URZ, URZ ;  /* 0x0000003f3f3ff290 */ /* 0x000fe4000fffe03f */
[----:B------:R1:W-:Y:S01]  /*aa70*/  LDGSTS.E.BYPASS.LTC128B.128.ZFILL [R251+0x14100], [R192.64], P0 ;  /* 0x14100000c0fb7fae */ /* 0x0003e20008141d50 */
[----:B------:R-:W-:Y:S11]  /*aa80*/  ISETP.NE.U32.AND P0, PT, R213, RZ, PT ;  /* 0x000000ffd500720c */ /* 0x000ff60003f05070 */
[----:B------:R-:W-:Y:S02]  /*aa90*/  @!UPT UIADD3 URZ, URZ, URZ, URZ ;  /* 0x0000003f3f3ff290 */ /* 0x000fe4000fffe03f */
[----:B------:R1:W-:Y:S02]  /*aaa0*/  LDGSTS.E.BYPASS.LTC128B.128.ZFILL [R251+0x17100], [R190.64], P0 ;  /* 0x17100000befb7fae */ /* 0x0003e40008141d50 */
.L_x_3345:
[----:B------:R-:W2:Y:S01]  /*aab0*/  LDL R2, [R1+0x54] ;  /* 0x0000540001027983 */ /* 0x000ea20000100800 */
[----:B------:R-:W-:Y:S01]  /*aac0*/  PLOP3.LUT P0, PT, PT, PT, UP1, 0x80, 0x0 ;  /* 0x000000000000781c */ /* 0x000fe20003f0f018 */
[----:B------:R-:W-:Y:S02]  /*aad0*/  UIMAD UR5, UR6, -0x60, URZ ;  /* 0xffffffa0060578a4 */ /* 0x000fe4000f8e023f */
[----:B------:R3:W2:Y:S01]  /*aae0*/  LDL R0, [R1+0x58] ;  /* 0x0000580001007983 */ /* 0x0006a20000100800 */
[----:B------:R-:W-:Y:S02]  /*aaf0*/  UISETP.GT.AND UP0, UPT, UR6, UR4, UPT ;  /* 0x000000040600728c */ /* 0x000fe4000bf04270 */
[----:B------:R-:W-:Y:S01]  /*ab00*/  UIADD3 UR6, UR6, -0x1, URZ ;  /* 0xffffffff06067890 */ /* 0x000fe2000fffe03f */
[----:B------:R-:W4:Y:S04]  /*ab10*/  LDL R174, [R1+0x5c] ;  /* 0x00005c0001ae7983 */ /* 0x000f280000100800 */
[----:B------:R-:W0:Y:S02]  /*ab20*/  LDGDEPBAR ;  /* 0x00000000000079af */ /* 0x000e240000000000 */
[----:B--2---:R-:W-:Y:S02]  /*ab30*/  @P0 MOV R0, R2 ;  /* 0x0000000200000202 */ /* 0x004fe40000000f00 */
[----:B------:R-:W-:Y:S04]  /*ab40*/  MOV R2, UR13 ;  /* 0x0000000d00027c02 */ /* 0x000fe80008000f00 */
[----:B-1----:R-:W-:Y:S08]  /*ab50*/  SHFL.IDX PT, R173, R0, 0x1, 0x1c1f ;  /* 0x003c1f0000ad7f89 */ /* 0x002ff000000e0000 */
[----:B------:R1:W2:Y:S02]  /*ab60*/  SHFL.IDX PT, R172, R0, RZ, 0x1c1f ;  /* 0x001c1fff00ac7589 */ /* 0x0002a400000e0000 */
[----:B-1----:R-:W-:Y:S04]  /*ab70*/  MOV R0, UR5 ;  /* 0x0000000500007c02 */ /* 0x002fe80008000f00 */
[----:B----4-:R-:W-:Y:S04]  /*ab80*/  IADD3 R0, -R174, 0x1, R0 ;  /* 0x00000001ae007810 */ /* 0x010fe80007ffe100 */
[----:B------:R-:W-:Y:S04]  /*ab90*/  IADD3 R0, -R2, UR7, R0 ;  /* 0x0000000702007c10 */ /* 0x000fe8000fffe100 */
[C---:B--2---:R-:W-:Y:S02]  /*aba0*/  IADD3 R2, R0.reuse, R172, RZ ;  /* 0x000000ac00027210 */ /* 0x044fe40007ffe0ff */
[----:B------:R-:W-:Y:S02]  /*abb0*/  IADD3 R0, R0, R173, RZ ;  /* 0x000000ad00007210 */ /* 0x000fe40007ffe0ff */
[----:B------:R-:W-:Y:S04]  /*abc0*/  ISETP.GT.AND P0, PT, R2, RZ, PT ;  /* 0x000000ff0200720c */ /* 0x000fe80003f04270 */
[----:B------:R-:W-:Y:S02]  /*abd0*/  FSEL R4, R4, -INF , P0 ;  /* 0xff80000004047808 */ /* 0x000fe40000000000 */
[----:B------:R-:W-:Y:S02]  /*abe0*/  ISETP.GT.AND P0, PT, R2, 0x1, PT ;  /* 0x000000010200780c */ /* 0x000fe40003f04270 */
[----:B------:R-:W-:Y:S02]  /*abf0*/  FMNMX.FTZ R173, R4, R3, !PT ;  /* 0x0000000304ad7209 */ /* 0x000fe40007810000 */
[----:B------:R-:W-:Y:S02]  /*ac00*/  FSEL R5, R5, -INF , P0 ;  /* 0xff80000005057808 */ /* 0x000fe40000000000 */
[----:B------:R-:W-:Y:S02]  /*ac10*/  ISETP.GT.AND P0, PT, R0, RZ, PT ;  /* 0x000000ff0000720c */ /* 0x000fe40003f04270 */
[----:B------:R-:W-:Y:S02]  /*ac20*/  FMNMX.FTZ R173, R5, R173, !PT ;  /* 0x000000ad05ad7209 */ /* 0x000fe40007810000 */
[----:B------:R-:W-:Y:S02]  /*ac30*/  FSEL R6, R6, -INF , P0 ;  /* 0xff80000006067808 */ /* 0x000fe40000000000 */
[----:B------:R-:W-:Y:S04]  /*ac40*/  ISETP.GT.AND P0, PT, R0, 0x1, PT ;  /* 0x000000010000780c */ /* 0x000fe80003f04270 */
        /* <DEDUP_REMOVED lines=96> */
[C---:B------:R-:W-:Y:S02]  /*b250*/  ISETP.GT.AND P0, PT, R2.reuse, 0x49, PT ;  /* 0x000000490200780c */ /* 0x040fe40003f04270 */
[----:B------:R-:W-:Y:S02]  /*b260*/  MOV R40, R30 ;  /* 0x0000001e00287202 */ /* 0x000fe40000000f00 */
[----:B------:R-:W-:Y:S02]  /*b270*/  FSEL R207, R41, -INF , P0 ;  /* 0xff80000029cf7808 */ /* 0x000fe40000000000 */
[----:B------:R-:W-:Y:S02]  /*b280*/  ISETP.GT.AND P0, PT, R2, 0x50, PT ;  /* 0x000000500200780c */ /* 0x000fe40003f04270 */
[----:B------:R-:W-:Y:S02]  /*b290*/  MOV R41, R31 ;  /* 0x0000001f00297202 */ /* 0x000fe40000000f00 */
        /* <DEDUP_REMOVED lines=10> */
[----:B------:R-:W-:Y:S02]  /*b340*/  MOV R49, R34 ;  /* 0x0000002200317202 */ /* 0x000fe40000000f00 */
[----:B------:R-:W-:Y:S02]  /*b350*/  ISETP.GT.AND P0, PT, R0, 0x48, PT ;  /* 0x000000480000780c */ /* 0x000fe40003f04270 */
[----:B------:R-:W-:Y:S02]  /*b360*/  FMNMX.FTZ R2, R49, R2, !PT ;  /* 0x0000000231027209 */ /* 0x000fe40007810000 */
[----:B------:R-:W-:Y:S02]  /*b370*/  FSEL R16, R42, -INF , P0 ;  /* 0xff8000002a107808 */ /* 0x000fe40000000000 */
[----:B------:R-:W-:Y:S02]  /*b380*/  FMNMX.FTZ R2, R35, R2, !PT ;  /* 0x0000000223027209 */ /* 0x000fe40007810000 */
[----:B------:R-:W-:Y:S02]  /*b390*/  ISETP.GT.AND P0, PT, R0, 0x49, PT ;  /* 0x000000490000780c */ /* 0x000fe40003f04270 */
[----:B------:R-:W-:Y:S02]  /*b3a0*/  FMNMX.FTZ R2, R38, R2, !PT ;  /* 0x0000000226027209 */ /* 0x000fe40007810000 */
[----:B------:R-:W-:Y:S02]  /*b3b0*/  FMNMX.FTZ R173, R207, R173, !PT ;  /* 0x000000adcfad7209 */ /* 0x000fe40007810000 */
[----:B------:R-:W-:Y:S02]  /*b3c0*/  FMNMX.FTZ R2, R39, R2, !PT ;  /* 0x0000000227027209 */ /* 0x000fe40007810000 */
[----:B------:R-:W-:Y:S02]  /*b3d0*/  FMNMX.FTZ R173, R206, R173, !PT ;  /* 0x000000adcead7209 */ /* 0x000fe40007810000 */
[----:B------:R-:W-:Y:S02]  /*b3e0*/  FSEL R17, R43, -INF , P0 ;  /* 0xff8000002b117808 */ /* 0x000fe40000000000 */
[----:B------:R-:W-:Y:S02]  /*b3f0*/  ISETP.GT.AND P0, PT, R0, 0x50, PT ;  /* 0x000000500000780c */ /* 0x000fe40003f04270 */
[----:B------:R-:W-:Y:S02]  /*b400*/  FMNMX.FTZ R2, R16, R2, !PT ;  /* 0x0000000210027209 */ /* 0x000fe40007810000 */
[----:B------:R-:W-:Y:S02]  /*b410*/  FSEL R18, R46, -INF , P0 ;  /* 0xff8000002e127808 */ /* 0x000fe40000000000 */
[C---:B------:R-:W-:Y:S02]  /*b420*/  ISETP.GT.AND P0, PT, R0.reuse, 0x51, PT ;  /* 0x000000510000780c */ /* 0x040fe40003f04270 */
[----:B------:R-:W-:Y:S02]  /*b430*/  FMNMX.FTZ R2, R17, R2, !PT ;  /* 0x0000000211027209 */ /* 0x000fe40007810000 */
[----:B------:R-:W-:Y:S02]  /*b440*/  FMNMX.FTZ R173, R205, R173, !PT ;  /* 0x000000adcdad7209 */ /* 0x000fe40007810000 */
[----:B------:R-:W-:Y:S02]  /*b450*/  FSEL R13, R47, -INF , P0 ;  /* 0xff8000002f0d7808 */ /* 0x000fe40000000000 */
[----:B------:R-:W-:Y:S01]  /*b460*/  ISETP.GT.AND P0, PT, R0, 0x58, PT ;  /* 0x000000580000780c */ /* 0x000fe20003f04270 */
[----:B------:R-:W-:Y:S01]  /*b470*/  LDSM.16.MT88.4 R44, [R217+0x3100] ;  /* 0x00310000d92c783b */ /* 0x000fe20000004200 */
[----:B------:R-:W-:Y:S02]  /*b480*/  FMNMX.FTZ R2, R18, R2, !PT ;  /* 0x0000000212027209 */ /* 0x000fe40007810000 */
[----:B------:R-:W-:Y:S02]  /*b490*/  FMNMX.FTZ R173, R204, R173, !PT ;  /* 0x000000adccad7209 */ /* 0x000fe40007810000 */
[----:B------:R-:W-:Y:S02]  /*b4a0*/  FSEL R14, R50, -INF , P0 ;  /* 0xff800000320e7808 */ /* 0x000fe40000000000 */
[----:B------:R-:W-:Y:S02]  /*b4b0*/  ISETP.GT.AND P0, PT, R0, 0x59, PT ;  /* 0x000000590000780c */ /* 0x000fe40003f04270 */
[----:B------:R-:W-:Y:S02]  /*b4c0*/  FMNMX.FTZ R0, R13, R2, !PT ;  /* 0x000000020d007209 */ /* 0x000fe40007810000 */
[----:B------:R-:W-:Y:S02]  /*b4d0*/  FMNMX.FTZ R173, R203, R173, !PT ;  /* 0x000000adcbad7209 */ /* 0x000fe40007810000 */
[----:B------:R-:W-:Y:S02]  /*b4e0*/  FMNMX.FTZ R0, R14, R0, !PT ;  /* 0x000000000e007209 */ /* 0x000fe40007810000 */
[----:B------:R-:W-:Y:S01]  /*b4f0*/  FSEL R174, R51, -INF , P0 ;  /* 0xff80000033ae7808 */ /* 0x000fe20000000000 */
[----:B------:R-:W1:Y:S01]  /*b500*/  SHFL.BFLY PT, R12, R173, 0x2, 0x1f ;  /* 0x0c401f00ad0c7f89 */ /* 0x000e6200000e0000 */
[----:B------:R-:W-:Y:S02]  /*b510*/  MOV R48, R27 ;  /* 0x0000001b00307202 */ /* 0x000fe40000000f00 */
[----:B------:R-:W-:Y:S02]  /*b520*/  FMNMX.FTZ R0, R174, R0, !PT ;  /* 0x00000000ae007209 */ /* 0x000fe40007810000 */
[----:B------:R-:W-:Y:S03]  /*b530*/  MOV R50, R35 ;  /* 0x0000002300327202 */ /* 0x000fe60000000f00 */
[----:B------:R-:W2:Y:S01]  /*b540*/  SHFL.BFLY PT, R2, R0, 0x2, 0x1f ;  /* 0x0c401f0000027f89 */ /* 0x000ea200000e0000 */
[----:B-1----:R-:W-:Y:S07]  /*b550*/  FMNMX.FTZ R173, R12, R173, !PT ;  /* 0x000000ad0cad7209 */ /* 0x002fee0007810000 */
[----:B------:R-:W1:Y:S01]  /*b560*/  SHFL.BFLY PT, R12, R173, 0x1, 0x1f ;  /* 0x0c201f00ad0c7f89 */ /* 0x000e6200000e0000 */
[----:B--2---:R-:W-:Y:S07]  /*b570*/  FMNMX.FTZ R0, R0, R2, !PT ;  /* 0x0000000200007209 */ /* 0x004fee0007810000 */
[----:B------:R-:W2:Y:S01]  /*b580*/  SHFL.BFLY PT, R2, R0, 0x1, 0x1f ;  /* 0x0c201f0000027f89 */ /* 0x000ea200000e0000 */
[----:B-1----:R-:W-:Y:S04]  /*b590*/  FMNMX.FTZ R173, R173, R12, !PT ;  /* 0x0000000cadad7209 */ /* 0x002fe80007810000 */
[C---:B------:R-:W-:Y:S01]  /*b5a0*/  FSETP.NEU.FTZ.AND P0, PT, R173.reuse, -INF , PT ;  /* 0xff800000ad00780b */ /* 0x040fe20003f1d000 */
[C---:B------:R-:W-:Y:S01]  /*b5b0*/  FMUL.FTZ R188, R173.reuse, c[0x0][0x2d0] ;  /* 0x0000b400adbc7a20 */ /* 0x040fe20000410000 */
[----:B--2---:R-:W-:Y:S02]  /*b5c0*/  FMNMX.FTZ R172, R2, R0, !PT ;  /* 0x0000000002ac7209 */ /* 0x004fe40007810000 */
[----:B------:R-:W-:Y:S02]  /*b5d0*/  FSEL R0, R173, RZ, P0 ;  /* 0x000000ffad007208 */ /* 0x000fe40000000000 */
        /* <DEDUP_REMOVED lines=11> */
[----:B------:R-:W-:Y:S01]  /*b690*/  PLOP3.LUT P0, PT, PT, PT, UP0, 0x80, 0x0 ;  /* 0x000000000000781c */ /* 0x000fe20003f0f008 */
[--C-:B------:R-:W-:Y:S02]  /*b6a0*/  FFMA.FTZ R7, R7, c[0x0][0x2d0], -R189.reuse ;  /* 0x0000b40007077a23 */ /* 0x100fe400000108bd */
[--C-:B------:R-:W-:Y:S02]  /*b6b0*/  FFMA.FTZ R10, R10, c[0x0][0x2d0], -R189.reuse ;  /* 0x0000b4000a0a7a23 */ /* 0x100fe400000108bd */
[--C-:B------:R-:W-:Y:S02]  /*b6c0*/  FFMA.FTZ R11, R11, c[0x0][0x2d0], -R189.reuse ;  /* 0x0000b4000b0b7a23 */ /* 0x100fe400000108bd */
[--C-:B------:R-:W-:Y:S01]  /*b6d0*/  FFMA.FTZ R5, R5, c[0x0][0x2d0], -R188.reuse ;  /* 0x0000b40005057a23 */ /* 0x100fe200000108bc */
[----:B------:R1:W2:Y:S01]  /*b6e0*/  MUFU.EX2 R3, R0 ;  /* 0x0000000000037308 */ /* 0x0002a20000000800 */
[----:B------:R-:W-:Y:S09]  /*b6f0*/  FFMA.FTZ R6, R6, c[0x0][0x2d0], -R189 ;  /* 0x0000b40006067a23 */ /* 0x000ff200000108bd */
[----:B------:R4:W-:Y:S10]  /*b700*/  MUFU.EX2 R202, R8 ;  /* 0x0000000800ca7308 */ /* 0x0009f40000000800 */
[----:B------:R-:W5:Y:S01]  /*b710*/  MUFU.EX2 R43, R9 ;  /* 0x00000009002b7308 */ /* 0x000f620000000800 */
[----:B-1----:R-:W-:Y:S01]  /*b720*/  FADD.FTZ R0, -R2, R175 ;  /* 0x000000af02007221 */ /* 0x002fe20000010100 */
[----:B------:R-:W-:Y:S01]  /*b730*/  MOV R175, R14 ;  /* 0x0000000e00af7202 */ /* 0x000fe20000000f00 */
[C---:B--2---:R-:W-:Y:S01]  /*b740*/  FMUL.FTZ R4, R3.reuse, R176 ;  /* 0x000000b003047220 */ /* 0x044fe20000410000 */
[----:B------:R-:W-:Y:S01]  /*b750*/  MOV R2, R13 ;  /* 0x0000000d00027202 */ /* 0x000fe20000000f00 */
[----:B------:R-:W-:Y:S01]  /*b760*/  FMUL.FTZ R0, R0, c[0x0][0x2d0] ;  /* 0x0000b40000007a20 */ /* 0x000fe20000410000 */
[----:B------:R-:W1:Y:S04]  /*b770*/  LDSM.16.MT88.4 R12, [R217+0x100] ;  /* 0x00010000d90c783b */ /* 0x000e680000004200 */
[----:B------:R-:W-:Y:S01]  /*b780*/  MUFU.EX2 R200, R7 ;  /* 0x0000000700c87308 */ /* 0x000fe20000000800 */
[----:B------:R-:W-:Y:S01]  /*b790*/  MOV R176, R18 ;  /* 0x0000001200b07202 */ /* 0x000fe20000000f00 */
[C---:B------:R-:W-:Y:S01]  /*b7a0*/  FMUL.FTZ R24, R3.reuse, R144 ;  /* 0x0000009003187220 */ /* 0x040fe20000410000 */
[----:B------:R-:W-:Y:S01]  /*b7b0*/  MOV R144, R41 ;  /* 0x0000002900907202 */ /* 0x000fe20000000f00 */
[C---:B----4-:R-:W-:Y:S01]  /*b7c0*/  FMUL.FTZ R8, R3.reuse, R180 ;  /* 0x000000b403087220 */ /* 0x050fe20000410000 */
[----:B------:R-:W-:Y:S01]  /*b7d0*/  MOV R180, R38 ;  /* 0x0000002600b47202 */ /* 0x000fe20000000f00 */
[C---:B------:R-:W-:Y:S01]  /*b7e0*/  FMUL.FTZ R25, R3.reuse, R145 ;  /* 0x0000009103197220 */ /* 0x040fe20000410000 */
[----:B------:R-:W-:Y:S01]  /*b7f0*/  MOV R145, R49 ;  /* 0x0000003100917202 */ /* 0x000fe20000000f00 */
[C---:B------:R-:W-:Y:S02]  /*b800*/  FMUL.FTZ R41, R3.reuse, R161 ;  /* 0x000000a103297220 */ /* 0x040fe40000410000 */
[----:B------:R-:W-:Y:S01]  /*b810*/  MUFU.EX2 R42, R10 ;  /* 0x0000000a002a7308 */ /* 0x000fe20000000800 */
[C---:B------:R-:W-:Y:S02]  /*b820*/  FMUL.FTZ R49, R3.reuse, R169 ;  /* 0x000000a903317220 */ /* 0x040fe40000410000 */
[----:B------:R-:W-:Y:S01]  /*b830*/  FMUL.FTZ R52, R3, R52 ;  /* 0x0000003403347220 */ /* 0x000fe20000410000 */
[----:B-----5:R-:W-:Y:S01]  /*b840*/  F2FP.PACK_AB R186, R43, R202 ;  /* 0x000000ca2bba723e */ /* 0x020fe200000000ff */
[C---:B------:R-:W-:Y:S01]  /*b850*/  FMUL.FTZ R9, R3.reuse, R181 ;  /* 0x000000b503097220 */ /* 0x040fe20000410000 */
[----:B------:R-:W-:Y:S01]  /*b860*/  MOV R181, R37 ;  /* 0x0000002500b57202 */ /* 0x000fe20000000f00 */
        /* <DEDUP_REMOVED lines=14> */
[----:B------:R-:W5:Y:S01]  /*b950*/  MUFU.EX2 R201, R5 ;  /* 0x0000000500c97308 */ /* 0x000f620000000800 */
[C---:B------:R-:W-:Y:S02]  /*b960*/  FMUL.FTZ R77, R3.reuse, R77 ;  /* 0x0000004d034d7220 */ /* 0x040fe40000410000 */
[----:B------:R-:W-:Y:S01]  /*b970*/  FMUL.FTZ R80, R3, R80 ;  /* 0x0000005003507220 */ /* 0x000fe20000410000 */
[----:B--2---:R-:W-:Y:S01]  /*b980*/  F2FP.PACK_AB R187, R51, R42 ;  /* 0x0000002a33bb723e */ /* 0x004fe200000000ff */
[C---:B------:R-:W-:Y:S02]  /*b990*/  FMUL.FTZ R81, R3.reuse, R81 ;  /* 0x0000005103517220 */ /* 0x040fe40000410000 */
[C---:B------:R-:W-:Y:S02]  /*b9a0*/  FMUL.FTZ R84, R3.reuse, R84 ;  /* 0x0000005403547220 */ /* 0x040fe40000410000 */
[C---:B------:R-:W-:Y:S01]  /*b9b0*/  FMUL.FTZ R85, R3.reuse, R85 ;  /* 0x0000005503557220 */ /* 0x040fe20000410000 */
[----:B------:R-:W2:Y:S01]  /*b9c0*/  MUFU.EX2 R190, R6 ;  /* 0x0000000600be7308 */ /* 0x000ea20000000800 */
[C---:B------:R-:W-:Y:S02]  /*b9d0*/  FMUL.FTZ R88, R3.reuse, R88 ;  /* 0x0000005803587220 */ /* 0x040fe40000410000 */
[----:B------:R-:W-:Y:S02]  /*b9e0*/  FMUL.FTZ R89, R3, R89 ;  /* 0x0000005903597220 */ /* 0x000fe40000410000 */
[C---:B----4-:R-:W-:Y:S01]  /*b9f0*/  FMUL.FTZ R7, R0.reuse, R179 ;  /* 0x000000b300077220 */ /* 0x050fe20000410000 */
[----:B------:R-:W-:Y:S01]  /*ba00*/  MOV R179, R39 ;  /* 0x0000002700b37202 */ /* 0x000fe20000000f00 */
[C---:B------:R-:W-:Y:S01]  /*ba10*/  FMUL.FTZ R10, R0.reuse, R182 ;  /* 0x000000b6000a7220 */ /* 0x040fe20000410000 */
[----:B------:R-:W-:Y:S01]  /*ba20*/  MOV R182, R36 ;  /* 0x0000002400b67202 */ /* 0x000fe20000000f00 */
[C---:B------:R-:W-:Y:S01]  /*ba30*/  FMUL.FTZ R11, R0.reuse, R183 ;  /* 0x000000b7000b7220 */ /* 0x040fe20000410000 */
[----:B------:R-:W-:Y:S01]  /*ba40*/  LDSM.16.MT88.4 R36, [R219+0x100] ;  /* 0x00010000db24783b */ /* 0x000fe20000004200 */
[C---:B------:R-:W-:Y:S01]  /*ba50*/  FMUL.FTZ R18, R0.reuse, R138 ;  /* 0x0000008a00127220 */ /* 0x040fe20000410000 */
[----:B------:R-:W-:Y:S01]  /*ba60*/  MOV R183, R33 ;  /* 0x0000002100b77202 */ /* 0x000fe20000000f00 */
[C---:B------:R-:W-:Y:S01]  /*ba70*/  FMUL.FTZ R19, R0.reuse, R139 ;  /* 0x0000008b00137220 */ /* 0x040fe20000410000 */
[----:B-----5:R-:W-:Y:S01]  /*ba80*/  F2FP.PACK_AB R184, R201, R191 ;  /* 0x000000bfc9b8723e */ /* 0x020fe200000000ff */
[C---:B------:R-:W-:Y:S02]  /*ba90*/  FMUL.FTZ R5, R3.reuse, R177 ;  /* 0x000000b103057220 */ /* 0x040fe40000410000 */
[----:B------:R-:W-:Y:S02]  /*baa0*/  IMAD.MOV.U32 R177, RZ, RZ, R17 ;  /* 0x000000ffffb17224 */ /* 0x000fe400078e0011 */
[C---:B------:R-:W-:Y:S02]  /*bab0*/  FMUL.FTZ R17, R3.reuse, R137 ;  /* 0x0000008903117220 */ /* 0x040fe40000410000 */
[C---:B------:R-:W-:Y:S01]  /*bac0*/  FMUL.FTZ R26, R0.reuse, R146 ;  /* 0x00000092001a7220 */ /* 0x040fe20000410000 */
[----:B------:R-:W-:Y:S01]  /*bad0*/  MOV R146, R42 ;  /* 0x0000002a00927202 */ /* 0x000fe20000000f00 */
[----:B------:R-:W-:Y:S01]  /*bae0*/  FMUL.FTZ R27, R0, R147 ;  /* 0x00000093001b7220 */ /* 0x000fe20000410000 */
[----:B--2---:R-:W-:Y:S01]  /*baf0*/  F2FP.PACK_AB R185, R200, R190 ;  /* 0x000000bec8b9723e */ /* 0x004fe200000000ff */
[C---:B------:R-:W-:Y:S01]  /*bb00*/  FMUL.FTZ R6, R0.reuse, R178 ;  /* 0x000000b200067220 */ /* 0x040fe20000410000 */
[----:B------:R-:W-:Y:S01]  /*bb10*/  MOV R147, R43 ;  /* 0x0000002b00937202 */ /* 0x000fe20000000f00 */
[C---:B------:R-:W-:Y:S01]  /*bb20*/  FMUL.FTZ R34, R0.reuse, R154 ;  /* 0x0000009a00227220 */ /* 0x040fe20000410000 */
[----:B------:R-:W-:Y:S01]  /*bb30*/  MOV R178, R16 ;  /* 0x0000001000b27202 */ /* 0x000fe20000000f00 */
[C---:B------:R-:W-:Y:S02]  /*bb40*/  FMUL.FTZ R16, R3.reuse, R136 ;  /* 0x0000008803107220 */ /* 0x040fe40000410000 */
[----:B------:R-:W-:Y:S01]  /*bb50*/  LDSM.16.MT88.4 R136, [R217+0x900] ;  /* 0x00090000d988783b */ /* 0x000fe20000004200 */
[C---:B-1----:R-:W-:Y:S05]  /*bb60*/  HMMA.16816.F32 R4, R184.reuse, R12, R4 ;  /* 0x0000000cb804723c */ /* 0x042fea0000001804 */
[C---:B------:R-:W-:Y:S02]  /*bb70*/  FMUL.FTZ R35, R0.reuse, R155 ;  /* 0x0000009b00237220 */ /* 0x040fe40000410000 */
[C---:B------:R-:W-:Y:S01]  /*bb80*/  FMUL.FTZ R13, R3.reuse, R133 ;  /* 0x00000085030d7220 */ /* 0x040fe20000410000 */
[C---:B------:R-:W-:Y:S04]  /*bb90*/  HMMA.16816.F32 R8, R184.reuse, R14, R8 ;  /* 0x0000000eb808723c */ /* 0x040fe80000001808 */
[----:B------:R-:W-:Y:S01]  /*bba0*/  MOV R133, R29 ;  /* 0x0000001d00857202 */ /* 0x000fe20000000f00 */
[C---:B------:R-:W-:Y:S01]  /*bbb0*/  FMUL.FTZ R12, R3.reuse, R132 ;  /* 0x00000084030c7220 */ /* 0x040fe20000410000 */
[----:B------:R-:W-:Y:S01]  /*bbc0*/  MOV R132, R32 ;  /* 0x0000002000847202 */ /* 0x000fe20000000f00 */
[C---:B------:R-:W-:Y:S01]  /*bbd0*/  FMUL.FTZ R14, R0.reuse, R134 ;  /* 0x00000086000e7220 */ /* 0x040fe20000410000 */
[----:B------:R-:W-:Y:S01]  /*bbe0*/  MOV R134, R28 ;  /* 0x0000001c00867202 */ /* 0x000fe20000000f00 */
[C---:B------:R-:W-:Y:S01]  /*bbf0*/  FMUL.FTZ R15, R0.reuse, R135 ;  /* 0x00000087000f7220 */ /* 0x040fe20000410000 */
[----:B------:R-:W1:Y:S02]  /*bc00*/  LDSM.16.MT88.4 R28, [R220+0x100] ;  /* 0x00010000dc1c783b */ /* 0x000e640000004200 */
[C---:B------:R-:W-:Y:S02]  /*bc10*/  FMUL.FTZ R42, R0.reuse, R162 ;  /* 0x000000a2002a7220 */ /* 0x040fe40000410000 */
[C---:B------:R-:W-:Y:S02]  /*bc20*/  FMUL.FTZ R54, R0.reuse, R54 ;  /* 0x0000003600367220 */ /* 0x040fe40000410000 */
[C---:B------:R-:W-:Y:S03]  /*bc30*/  HMMA.16816.F32 R12, R184.reuse, R20, R12 ;  /* 0x00000014b80c723c */ /* 0x040fe6000000180c */
[C---:B------:R-:W-:Y:S02]  /*bc40*/  FMUL.FTZ R55, R0.reuse, R55 ;  /* 0x0000003700377220 */ /* 0x040fe40000410000 */
[C---:B------:R-:W-:Y:S02]  /*bc50*/  FMUL.FTZ R58, R0.reuse, R58 ;  /* 0x0000003a003a7220 */ /* 0x040fe40000410000 */
[C---:B------:R-:W-:Y:S01]  /*bc60*/  FMUL.FTZ R20, R3.reuse, R140 ;  /* 0x0000008c03147220 */ /* 0x040fe20000410000 */
[C---:B------:R-:W-:Y:S01]  /*bc70*/  HMMA.16816.F32 R16, R184.reuse, R22, R16 ;  /* 0x00000016b810723c */ /* 0x040fe20000001810 */
[----:B------:R-:W2:Y:S03]  /*bc80*/  LDL.LU R140, [R1+0x20] ;  /* 0x00002000018c7983 */ /* 0x000ea60000300800 */
        /* <DEDUP_REMOVED lines=20> */
[----:B------:R-:W-:Y:S03]  /*bdd0*/  MOV R182, R180 ;  /* 0x000000b400b67202 */ /* 0x000fe60000000f00 */
[----:B------:R-:W-:Y:S01]  /*bde0*/  FMUL.FTZ R31, R0, R151 ;  /* 0x00000097001f7220 */ /* 0x000fe20000410000 */
[----:B------:R-:W-:Y:S01]  /*bdf0*/  MOV R180, R178 ;  /* 0x000000b200b47202 */ /* 0x000fe20000000f00 */
[--C-:B------:R-:W-:Y:S01]  /*be00*/  FFMA.FTZ R148, R148, c[0x0][0x2d0], -R188.reuse ;  /* 0x0000b40094947a23 */ /* 0x100fe200000108bc */
[----:B------:R-:W-:Y:S01]  /*be10*/  MOV R178, R176 ;  /* 0x000000b000b27202 */ /* 0x000fe20000000f00 */
[----:B------:R-:W-:Y:S01]  /*be20*/  IMAD.MOV.U32 R176, RZ, RZ, R175 ;  /* 0x000000ffffb07224 */ /* 0x000fe200078e00af */
[----:B------:R-:W-:Y:S01]  /*be30*/  MOV R175, R40 ;  /* 0x0000002800af7202 */ /* 0x000fe20000000f00 */
[C---:B------:R-:W-:Y:S01]  /*be40*/  FMUL.FTZ R40, R3.reuse, R160 ;  /* 0x000000a003287220 */ /* 0x040fe20000410000 */
[C---:B------:R-:W-:Y:S03]  /*be50*/  HMMA.16816.F32 R28, R184.reuse, R36, R28 ;  /* 0x00000024b81c723c */ /* 0x040fe6000000181c */
[----:B------:R-:W-:Y:S01]  /*be60*/  MOV R149, R183 ;  /* 0x000000b700957202 */ /* 0x000fe20000000f00 */
[C---:B------:R-:W-:Y:S01]  /*be70*/  FMUL.FTZ R75, R0.reuse, R75 ;  /* 0x0000004b004b7220 */ /* 0x040fe20000410000 */
[----:B------:R-:W-:Y:S01]  /*be80*/  MOV R183, R51 ;  /* 0x0000003300b77202 */ /* 0x000fe20000000f00 */
[C---:B------:R-:W-:Y:S01]  /*be90*/  FMUL.FTZ R51, R0.reuse, R171 ;  /* 0x000000ab00337220 */ /* 0x040fe20000410000 */
[----:B------:R-:W-:Y:S01]  /*bea0*/  MOV R150, R50 ;  /* 0x0000003200967202 */ /* 0x000fe20000000f00 */
[C---:B------:R-:W-:Y:S04]  /*beb0*/  HMMA.16816.F32 R32, R184.reuse, R38, R32 ;  /* 0x00000026b820723c */ /* 0x040fe80000001820 */
[C---:B------:R-:W-:Y:S01]  /*bec0*/  FMUL.FTZ R36, R3.reuse, R156 ;  /* 0x0000009c03247220 */ /* 0x040fe20000410000 */
[----:B------:R-:W-:Y:S01]  /*bed0*/  MOV R156, R134 ;  /* 0x00000086009c7202 */ /* 0x000fe20000000f00 */
[----:B------:R-:W-:Y:S01]  /*bee0*/  FMUL.FTZ R37, R3, R157 ;  /* 0x0000009d03257220 */ /* 0x000fe20000410000 */
[----:B------:R-:W-:Y:S01]  /*bef0*/  MOV R151, R181 ;  /* 0x000000b500977202 */ /* 0x000fe20000000f00 */
[----:B------:R-:W-:Y:S01]  /*bf00*/  IMAD.MOV.U32 R157, RZ, RZ, R133 ;  /* 0x000000ffff9d7224 */ /* 0x000fe200078e0085 */
[----:B------:R-:W-:Y:S01]  /*bf10*/  MOV R181, R179 ;  /* 0x000000b300b57202 */ /* 0x000fe20000000f00 */
[----:B------:R-:W1:Y:S02]  /*bf20*/  LDSM.16.MT88.4 R132, [R218+0x3100] ;  /* 0x00310000da84783b */ /* 0x000e640000004200 */
[C---:B------:R-:W-:Y:S01]  /*bf30*/  FMUL.FTZ R38, R0.reuse, R158 ;  /* 0x0000009e00267220 */ /* 0x040fe20000410000 */
[----:B------:R-:W-:Y:S01]  /*bf40*/  MOV R179, R177 ;  /* 0x000000b100b37202 */ /* 0x000fe20000000f00 */
[C---:B------:R-:W-:Y:S01]  /*bf50*/  FMUL.FTZ R39, R0.reuse, R159 ;  /* 0x0000009f00277220 */ /* 0x040fe20000410000 */
[----:B------:R-:W-:Y:S01]  /*bf60*/  MOV R177, R2 ;  /* 0x0000000200b17202 */ /* 0x000fe20000000f00 */
[C---:B------:R-:W-:Y:S02]  /*bf70*/  FMUL.FTZ R50, R0.reuse, R170 ;  /* 0x000000aa00327220 */ /* 0x040fe40000410000 */
[--C-:B------:R-:W-:Y:S02]  /*bf80*/  FFMA.FTZ R149, R149, c[0x0][0x2d0], -R188.reuse ;  /* 0x0000b40095957a23 */ /* 0x100fe400000108bc */
[C---:B------:R-:W-:Y:S01]  /*bf90*/  FMUL.FTZ R78, R0.reuse, R78 ;  /* 0x0000004e004e7220 */ /* 0x040fe20000410000 */
[C---:B------:R-:W-:Y:S03]  /*bfa0*/  HMMA.16816.F32 R36, R184.reuse, R44, R36 ;  /* 0x0000002cb824723c */ /* 0x040fe60000001824 */
[C---:B------:R-:W-:Y:S01]  /*bfb0*/  FMUL.FTZ R43, R0.reuse, R163 ;  /* 0x000000a3002b7220 */ /* 0x040fe20000410000 */
[----:B------:R-:W-:Y:S01]  /*bfc0*/  MOV R163, R48 ;  /* 0x0000003000a37202 */ /* 0x000fe20000000f00 */
[C---:B------:R-:W-:Y:S01]  /*bfd0*/  FMUL.FTZ R48, R3.reuse, R168 ;  /* 0x000000a803307220 */ /* 0x040fe20000410000 */
[----:B------:R-:W-:Y:S01]  /*bfe0*/  MOV R168, R175 ;  /* 0x000000af00a87202 */ /* 0x000fe20000000f00 */
[C---:B------:R-:W-:Y:S02]  /*bff0*/  FMUL.FTZ R44, R3.reuse, R164 ;  /* 0x000000a4032c7220 */ /* 0x040fe40000410000 */
[----:B------:R-:W4:Y:S01]  /*c000*/  LDL.LU R164, [R1+0x24] ;  /* 0x0000240001a47983 */ /* 0x000f220000300800 */
[C---:B------:R-:W-:Y:S03]  /*c010*/  HMMA.16816.F32 R40, R184.reuse, R46, R40 ;  /* 0x0000002eb828723c */ /* 0x040fe60000001828 */
[C---:B------:R-:W-:Y:S01]  /*c020*/  FMUL.FTZ R45, R3.reuse, R165 ;  /* 0x000000a5032d7220 */ /* 0x040fe20000410000 */
[----:B------:R-:W-:Y:S01]  /*c030*/  MOV R165, R163 ;  /* 0x000000a300a57202 */ /* 0x000fe20000000f00 */
[C---:B------:R-:W-:Y:S01]  /*c040*/  FMUL.FTZ R79, R0.reuse, R79 ;  /* 0x0000004f004f7220 */ /* 0x040fe20000410000 */
[----:B------:R-:W-:Y:S01]  /*c050*/  MOV R163, R157 ;  /* 0x0000009d00a37202 */ /* 0x000fe20000000f00 */
[C---:B------:R-:W-:Y:S01]  /*c060*/  FMUL.FTZ R46, R0.reuse, R166 ;  /* 0x000000a6002e7220 */ /* 0x040fe20000410000 */
[----:B------:R-:W-:Y:S01]  /*c070*/  MOV R166, R145 ;  /* 0x0000009100a67202 */ /* 0x000fe20000000f00 */
[C---:B------:R-:W-:Y:S03]  /*c080*/  FMUL.FTZ R47, R0.reuse, R167 ;  /* 0x000000a7002f7220 */ /* 0x040fe60000410000 */
[----:B------:R-:W-:Y:S01]  /*c090*/  MOV R167, R144 ;  /* 0x0000009000a77202 */ /* 0x000fe20000000f00 */
        /* <DEDUP_REMOVED lines=45> */
[----:B------:R-:W-:Y:S01]  /*c370*/  MUFU.EX2 R206, R149 ;  /* 0x0000009500ce7308 */ /* 0x000fe20000000800 */
[--C-:B------:R-:W-:Y:S02]  /*c380*/  FFMA.FTZ R2, R194, c[0x0][0x2d0], -R188.reuse ;  /* 0x0000b400c2027a23 */ /* 0x100fe400000108bc */
[C---:B------:R-:W-:Y:S02]  /*c390*/  FMUL.FTZ R124, R3.reuse, R124 ;  /* 0x0000007c037c7220 */ /* 0x040fe40000410000 */
[C---:B------:R-:W-:Y:S02]  /*c3a0*/  FMUL.FTZ R125, R3.reuse, R125 ;  /* 0x0000007d037d7220 */ /* 0x040fe40000410000 */
[C---:B------:R-:W-:Y:S02]  /*c3b0*/  FMUL.FTZ R126, R0.reuse, R126 ;  /* 0x0000007e007e7220 */ /* 0x040fe40000410000 */
[C---:B------:R-:W-:Y:S01]  /*c3c0*/  FMUL.FTZ R127, R0.reuse, R127 ;  /* 0x0000007f007f7220 */ /* 0x040fe20000410000 */
[----:B------:R5:W-:Y:S01]  /*c3d0*/  MUFU.EX2 R152, R2 ;  /* 0x0000000200987308 */ /* 0x000be20000000800 */
[C---:B-1----:R-:W-:Y:S03]  /*c3e0*/  HMMA.16816.F32 R60, R184.reuse, R132, R60 ;  /* 0x00000084b83c723c */ /* 0x042fe6000000183c */
[C---:B------:R-:W-:Y:S02]  /*c3f0*/  FMUL.FTZ R128, R3.reuse, R128 ;  /* 0x0000008003807220 */ /* 0x040fe40000410000 */
[----:B------:R-:W-:Y:S02]  /*c400*/  FMUL.FTZ R129, R3, R129 ;  /* 0x0000008103817220 */ /* 0x000fe40000410000 */
[C---:B------:R-:W-:Y:S01]  /*c410*/  FMUL.FTZ R130, R0.reuse, R130 ;  /* 0x0000008200827220 */ /* 0x040fe20000410000 */
[C---:B------:R-:W-:Y:S01]  /*c420*/  HMMA.16816.F32 R64, R184.reuse, R134, R64 ;  /* 0x00000086b840723c */ /* 0x040fe20000001840 */
[----:B------:R-:W1:Y:S01]  /*c430*/  LDSM.16.MT88.4 R132, [R217+0x6100] ;  /* 0x00610000d984783b */ /* 0x000e620000004200 */
[----:B------:R-:W-:Y:S02]  /*c440*/  MUFU.EX2 R175, R175 ;  /* 0x000000af00af7308 */ /* 0x000fe40000000800 */
[----:B------:R-:W-:Y:S02]  /*c450*/  FMUL.FTZ R131, R0, R131 ;  /* 0x0000008300837220 */ /* 0x000fe40000410000 */
[--C-:B-----5:R-:W-:Y:S02]  /*c460*/  FFMA.FTZ R2, R193, c[0x0][0x2d0], -R188.reuse ;  /* 0x0000b400c1027a23 */ /* 0x120fe400000108bc */
[--C-:B------:R-:W-:Y:S04]  /*c470*/  FFMA.FTZ R193, R177, c[0x0][0x2d0], -R189.reuse ;  /* 0x0000b400b1c17a23 */ /* 0x100fe800000108bd */
[----:B------:R5:W-:Y:S10]  /*c480*/  MUFU.EX2 R158, R2 ;  /* 0x00000002009e7308 */ /* 0x000bf40000000800 */
[----:B------:R-:W-:Y:S01]  /*c490*/  MUFU.EX2 R193, R193 ;  /* 0x000000c100c17308 */ /* 0x000fe20000000800 */
[C---:B-1----:R-:W-:Y:S03]  /*c4a0*/  HMMA.16816.F32 R68, R184.reuse, R132, R68 ;  /* 0x00000084b844723c */ /* 0x042fe60000001844 */
[--C-:B-----5:R-:W-:Y:S02]  /*c4b0*/  FFMA.FTZ R2, R196, c[0x0][0x2d0], -R189.reuse ;  /* 0x0000b400c4027a23 */ /* 0x120fe400000108bd */
[--C-:B------:R-:W-:Y:S04]  /*c4c0*/  FFMA.FTZ R196, R207, c[0x0][0x2d0], -R188.reuse ;  /* 0x0000b400cfc47a23 */ /* 0x100fe800000108bc */
[----:B------:R1:W-:Y:S01]  /*c4d0*/  MUFU.EX2 R154, R2 ;  /* 0x00000002009a7308 */ /* 0x0003e20000000800 */
[C---:B------:R-:W-:Y:S01]  /*c4e0*/  HMMA.16816.F32 R72, R184.reuse, R134, R72 ;  /* 0x00000086b848723c */ /* 0x040fe20000001848 */
[----:B------:R-:W5:Y:S08]  /*c4f0*/  LDSM.16.MT88.4 R132, [R218+0x6100] ;  /* 0x00610000da84783b */ /* 0x000f700000004200 */
[----:B------:R-:W-:Y:S03]  /*c500*/  MUFU.EX2 R196, R196 ;  /* 0x000000c400c47308 */ /* 0x000fe60000000800 */
[----:B-1----:R-:W-:Y:S07]  /*c510*/  FFMA.FTZ R2, R195, c[0x0][0x2d0], -R189 ;  /* 0x0000b400c3027a23 */ /* 0x002fee00000108bd */
[----:B------:R1:W-:Y:S01]  /*c520*/  MUFU.EX2 R155, R2 ;  /* 0x00000002009b7308 */ /* 0x0003e20000000800 */
[----:B--2---:R-:W-:Y:S02]  /*c530*/  FFMA.FTZ R191, R3, R140, R191 ;  /* 0x0000008c03bf7223 */ /* 0x004fe400000100bf */
[----:B------:R-:W-:Y:S01]  /*c540*/  LDSM.16.MT88.4 R140, [R218+0x900] ;  /* 0x00090000da8c783b */ /* 0x000fe20000004200 */
[C---:B-----5:R-:W-:Y:S08]  /*c550*/  HMMA.16816.F32 R76, R184.reuse, R132, R76 ;  /* 0x00000084b84c723c */ /* 0x060ff0000000184c */
[C---:B------:R-:W-:Y:S01]  /*c560*/  HMMA.16816.F32 R80, R184.reuse, R134, R80 ;  /* 0x00000086b850723c */ /* 0x040fe20000001850 */
[----:B------:R-:W2:Y:S03]  /*c570*/  LDSM.16.MT88.4 R132, [R220+0x6100] ;  /* 0x00610000dc84783b */ /* 0x000ea60000004200 */
[--C-:B-1----:R-:W-:Y:S02]  /*c580*/  FFMA.FTZ R2, R192, c[0x0][0x2d0], -R188.reuse ;  /* 0x0000b400c0027a23 */ /* 0x102fe400000108bc */
[--C-:B------:R-:W-:Y:S02]  /*c590*/  FFMA.FTZ R192, R205, c[0x0][0x2d0], -R188.reuse ;  /* 0x0000b400cdc07a23 */ /* 0x100fe400000108bc */
[----:B------:R1:W-:Y:S10]  /*c5a0*/  MUFU.EX2 R162, R2 ;  /* 0x0000000200a27308 */ /* 0x0003f40000000800 */
[----:B------:R-:W-:Y:S01]  /*c5b0*/  MUFU.EX2 R192, R192 ;  /* 0x000000c000c07308 */ /* 0x000fe20000000800 */
[----:B-1----:R-:W-:Y:S09]  /*c5c0*/  FFMA.FTZ R2, R197, c[0x0][0x2d0], -R188 ;  /* 0x0000b400c5027a23 */ /* 0x002ff200000108bc */
[----:B------:R1:W-:Y:S01]  /*c5d0*/  MUFU.EX2 R161, R2 ;  /* 0x0000000200a17308 */ /* 0x0003e20000000800 */
[C---:B--2---:R-:W-:Y:S08]  /*c5e0*/  HMMA.16816.F32 R84, R184.reuse, R132, R84 ;  /* 0x00000084b854723c */ /* 0x044ff00000001854 */
[C---:B------:R-:W-:Y:S01]  /*c5f0*/  HMMA.16816.F32 R88, R184.reuse, R134, R88 ;  /* 0x00000086b858723c */ /* 0x040fe20000001858 */
[----:B------:R-:W2:Y:S03]  /*c600*/  LDSM.16.MT88.4 R132, [R219+0x6100] ;  /* 0x00610000db84783b */ /* 0x000ea60000004200 */
[--C-:B-1----:R-:W-:Y:S04]  /*c610*/  FFMA.FTZ R2, R198, c[0x0][0x2d0], -R189.reuse ;  /* 0x0000b400c6027a23 */ /* 0x102fe800000108bd */
[----:B------:R1:W-:Y:S01]  /*c620*/  MUFU.EX2 R159, R2 ;  /* 0x00000002009f7308 */ /* 0x0003e20000000800 */
[----:B----4-:R-:W-:Y:S03]  /*c630*/  FFMA.FTZ R190, R0, R164, R190 ;  /* 0x000000a400be7223 */ /* 0x010fe600000100be */
[----:B------:R-:W-:Y:S02]  /*c640*/  IMAD.MOV.U32 R164, RZ, RZ, R156 ;  /* 0x000000ffffa47224 */ /* 0x000fe400078e009c */
[----:B------:R-:W-:Y:S02]  /*c650*/  FADD.FTZ R190, R200, R190 ;  /* 0x000000bec8be7221 */ /* 0x000fe40000010000 */
[--C-:B------:R-:W-:Y:S04]  /*c660*/  FFMA.FTZ R0, R211, c[0x0][0x2d0], -R188.reuse ;  /* 0x0000b400d3007a23 */ /* 0x100fe800000108bc */
[----:B------:R4:W-:Y:S01]  /*c670*/  MUFU.EX2 R157, R0 ;  /* 0x00000000009d7308 */ /* 0x0009e20000000800 */
[--C-:B-1----:R-:W-:Y:S01]  /*c680*/  FFMA.FTZ R2, R199, c[0x0][0x2d0], -R189.reuse ;  /* 0x0000b400c7027a23 */ /* 0x102fe200000108bd */
[C---:B--2---:R-:W-:Y:S03]  /*c690*/  HMMA.16816.F32 R92, R184.reuse, R132, R92 ;  /* 0x00000084b85c723c */ /* 0x044fe6000000185c */
[--C-:B------:R-:W-:Y:S05]  /*c6a0*/  FFMA.FTZ R199, R208, c[0x0][0x2d0], -R188.reuse ;  /* 0x0000b400d0c77a23 */ /* 0x100fea00000108bc */
[----:B------:R-:W-:Y:S01]  /*c6b0*/  MUFU.EX2 R160, R2 ;  /* 0x0000000200a07308 */ /* 0x000fe20000000800 */
[C---:B------:R-:W-:Y:S01]  /*c6c0*/  HMMA.16816.F32 R96, R184.reuse, R134, R96 ;  /* 0x00000086b860723c */ /* 0x040fe20000001860 */
[----:B------:R-:W1:Y:S08]  /*c6d0*/  LDSM.16.MT88.4 R132, [R217+0x9100] ;  /* 0x00910000d984783b */ /* 0x000e700000004200 */
[----:B------:R-:W-:Y:S03]  /*c6e0*/  MUFU.EX2 R208, R148 ;  /* 0x0000009400d07308 */ /* 0x000fe60000000800 */
[--C-:B----4-:R-:W-:Y:S07]  /*c6f0*/  FFMA.FTZ R0, R210, c[0x0][0x2d0], -R188.reuse ;  /* 0x0000b400d2007a23 */ /* 0x110fee00000108bc */
[----:B------:R2:W-:Y:S10]  /*c700*/  MUFU.EX2 R2, R0 ;  /* 0x0000000000027308 */ /* 0x0005f40000000800 */
[----:B------:R-:W-:Y:S01]  /*c710*/  MUFU.EX2 R199, R199 ;  /* 0x000000c700c77308 */ /* 0x000fe20000000800 */
[C---:B-1----:R-:W-:Y:S03]  /*c720*/  HMMA.16816.F32 R100, R184.reuse, R132, R100 ;  /* 0x00000084b864723c */ /* 0x042fe60000001864 */
[--C-:B--2---:R-:W-:Y:S06]  /*c730*/  FFMA.FTZ R0, R213, c[0x0][0x2d0], -R189.reuse ;  /* 0x0000b400d5007a23 */ /* 0x104fec00000108bd */
[----:B------:R1:W-:Y:S01]  /*c740*/  MUFU.EX2 R156, R0 ;  /* 0x00000000009c7308 */ /* 0x0003e20000000800 */
[C---:B------:R-:W-:Y:S01]  /*c750*/  HMMA.16816.F32 R104, R184.reuse, R134, R104 ;  /* 0x00000086b868723c */ /* 0x040fe20000001868 */
[----:B------:R-:W2:Y:S02]  /*c760*/  LDSM.16.MT88.4 R132, [R218+0x9100] ;  /* 0x00910000da84783b */ /* 0x000ea40000004200 */
[--C-:B-1----:R-:W-:Y:S06]  /*c770*/  FFMA.FTZ R0, R212, c[0x0][0x2d0], -R189.reuse ;  /* 0x0000b400d4007a23 */ /* 0x102fec00000108bd */
[----:B------:R1:W4:Y:S01]  /*c780*/  MUFU.EX2 R3, R0 ;  /* 0x0000000000037308 */ /* 0x0003220000000800 */
[C---:B--2---:R-:W-:Y:S08]  /*c790*/  HMMA.16816.F32 R108, R184.reuse, R132, R108 ;  /* 0x00000084b86c723c */ /* 0x044ff0000000186c */
[C---:B------:R-:W-:Y:S01]  /*c7a0*/  HMMA.16816.F32 R112, R184.reuse, R134, R112 ;  /* 0x00000086b870723c */ /* 0x040fe20000001870 */
[----:B------:R-:W2:Y:S03]  /*c7b0*/  LDSM.16.MT88.4 R132, [R220+0x9100] ;  /* 0x00910000dc84783b */ /* 0x000ea60000004200 */
[--C-:B-1----:R-:W-:Y:S04]  /*c7c0*/  FFMA.FTZ R0, R209, c[0x0][0x2d0], -R188.reuse ;  /* 0x0000b400d1007a23 */ /* 0x102fe800000108bc */
[----:B------:R1:W-:Y:S04]  /*c7d0*/  MUFU.EX2 R213, R0 ;  /* 0x0000000000d57308 */ /* 0x0003e80000000800 */
[--C-:B-1----:R-:W-:Y:S01]  /*c7e0*/  FFMA.FTZ R0, R214, c[0x0][0x2d0], -R188.reuse ;  /* 0x0000b400d6007a23 */ /* 0x102fe200000108bc */
[----:B----4-:R-:W-:Y:S01]  /*c7f0*/  MOV R214, R3 ;  /* 0x0000000300d67202 */ /* 0x010fe20000000f00 */
[--C-:B------:R-:W-:Y:S02]  /*c800*/  FFMA.FTZ R3, R163, c[0x0][0x2d0], -R188.reuse ;  /* 0x0000b400a3037a23 */ /* 0x100fe400000108bc */
[--C-:B------:R-:W-:Y:S02]  /*c810*/  FFMA.FTZ R163, R204, c[0x0][0x2d0], -R188.reuse ;  /* 0x0000b400cca37a23 */ /* 0x100fe400000108bc */
[----:B------:R1:W-:Y:S01]  /*c820*/  MUFU.EX2 R212, R0 ;  /* 0x0000000000d47308 */ /* 0x0003e20000000800 */
[C---:B--2---:R-:W-:Y:S09]  /*c830*/  HMMA.16816.F32 R116, R184.reuse, R132, R116 ;  /* 0x00000084b874723c */ /* 0x044ff20000001874 */
[----:B------:R-:W-:Y:S01]  /*c840*/  MUFU.EX2 R209, R3 ;  /* 0x0000000300d17308 */ /* 0x000fe20000000800 */
[C---:B------:R-:W-:Y:S01]  /*c850*/  HMMA.16816.F32 R120, R184.reuse, R134, R120 ;  /* 0x00000086b878723c */ /* 0x040fe20000001878 */
[----:B------:R-:W2:Y:S02]  /*c860*/  LDSM.16.MT88.4 R132, [R219+0x9100] ;  /* 0x00910000db84783b */ /* 0x000ea40000004200 */
[--C-:B-1----:R-:W-:Y:S01]  /*c870*/  FFMA.FTZ R0, R215, c[0x0][0x2d0], -R189.reuse ;  /* 0x0000b400d7007a23 */ /* 0x102fe200000108bd */
[----:B------:R-:W-:Y:S01]  /*c880*/  MOV R215, R2 ;  /* 0x0000000200d77202 */ /* 0x000fe20000000f00 */
[----:B------:R-:W-:Y:S01]  /*c890*/  FFMA.FTZ R2, R164, c[0x0][0x2d0], -R188 ;  /* 0x0000b400a4027a23 */ /* 0x000fe200000108bc */
[----:B------:R-:W-:Y:S03]  /*c8a0*/  MOV R164, R147 ;  /* 0x0000009300a47202 */ /* 0x000fe60000000f00 */
[----:B------:R1:W-:Y:S10]  /*c8b0*/  MUFU.EX2 R211, R0 ;  /* 0x0000000000d37308 */ /* 0x0003f40000000800 */
[----:B------:R-:W-:Y:S01]  /*c8c0*/  MUFU.EX2 R204, R2 ;  /* 0x0000000200cc7308 */ /* 0x000fe20000000800 */
[----:B-1----:R-:W-:Y:S01]  /*c8d0*/  FFMA.FTZ R0, R165, c[0x0][0x2d0], -R189 ;  /* 0x0000b400a5007a23 */ /* 0x002fe200000108bd */
[C---:B--2---:R-:W-:Y:S03]  /*c8e0*/  HMMA.16816.F32 R124, R184.reuse, R132, R124 ;  /* 0x00000084b87c723c */ /* 0x044fe6000000187c */
[----:B------:R-:W-:Y:S05]  /*c8f0*/  MOV R165, R146 ;  /* 0x0000009200a57202 */ /* 0x000fea0000000f00 */
[----:B------:R1:W-:Y:S01]  /*c900*/  MUFU.EX2 R210, R0 ;  /* 0x0000000000d27308 */ /* 0x0003e20000000800 */
[----:B------:R-:W-:Y:S03]  /*c910*/  LDSM.16.MT88.4 R144, [R220+0x1100] ;  /* 0x00110000dc90783b */ /* 0x000fe60000004200 */
[----:B------:R-:W-:Y:S01]  /*c920*/  F2FP.PACK_AB R133, R155, R154 ;  /* 0x0000009a9b85723e */ /* 0x000fe200000000ff */
[----:B------:R-:W-:Y:S03]  /*c930*/  HMMA.16816.F32 R128, R184, R134, R128 ;  /* 0x00000086b880723c */ /* 0x000fe60000001880 */
[----:B------:R-:W-:Y:S01]  /*c940*/  F2FP.PACK_AB R132, R158, R152 ;  /* 0x000000989e84723e */ /* 0x000fe200000000ff */
[----:B------:R-:W-:Y:S03]  /*c950*/  FADD.FTZ R3, R165, R190 ;  /* 0x000000bea5037221 */ /* 0x000fe60000010000 */
[----:B------:R-:W-:Y:S01]  /*c960*/  F2FP.PACK_AB R134, R161, R162 ;  /* 0x000000a2a186723e */ /* 0x000fe200000000ff */
[----:B------:R-:W-:Y:S01]  /*c970*/  MUFU.EX2 R190, R163 ;  /* 0x000000a300be7308 */ /* 0x000fe20000000800 */
[----:B------:R-:W-:Y:S03]  /*c980*/  F2FP.PACK_AB R135, R160, R159 ;  /* 0x0000009fa087723e */ /* 0x000fe600000000ff */
[----:B------:R-:W-:Y:S01]  /*c990*/  FADD.FTZ R3, R183, R3 ;  /* 0x00000003b7037221 */ /* 0x000fe20000010000 */
[----:B------:R-:W-:Y:S03]  /*c9a0*/  F2FP.PACK_AB R184, R192, R175 ;  /* 0x000000afc0b8723e */ /* 0x000fe600000000ff */
[C---:B------:R-:W-:Y:S05]  /*c9b0*/  HMMA.16816.F32 R4, R132.reuse, R136, R4 ;  /* 0x000000888404723c */ /* 0x040fea0000001804 */
[----:B-1----:R-:W-:Y:S02]  /*c9c0*/  FADD.FTZ R0, R201, R191 ;  /* 0x000000bfc9007221 */ /* 0x002fe40000010000 */
[--C-:B------:R-:W-:Y:S01]  /*c9d0*/  FFMA.FTZ R201, R153, c[0x0][0x2d0], -R188.reuse ;  /* 0x0000b40099c97a23 */ /* 0x100fe200000108bc */
[C---:B------:R-:W-:Y:S01]  /*c9e0*/  HMMA.16816.F32 R8, R132.reuse, R138, R8 ;  /* 0x0000008a8408723c */ /* 0x040fe20000001808 */
[----:B------:R-:W1:Y:S03]  /*c9f0*/  LDSM.16.MT88.4 R136, [R220+0x900] ;  /* 0x00090000dc88783b */ /* 0x000e660000004200 */
[----:B------:R-:W-:Y:S01]  /*ca00*/  FFMA.FTZ R153, R151, c[0x0][0x2d0], -R188 ;  /* 0x0000b40097997a23 */ /* 0x000fe200000108bc */
[----:B------:R-:W-:Y:S01]  /*ca10*/  MOV R151, R150 ;  /* 0x0000009600977202 */ /* 0x000fe20000000f00 */
[----:B------:R-:W-:Y:S01]  /*ca20*/  FADD.FTZ R150, R202, R0 ;  /* 0x00000000ca967221 */ /* 0x000fe20000010000 */
[----:B------:R-:W-:Y:S01]  /*ca30*/  MUFU.EX2 R201, R201 ;  /* 0x000000c900c97308 */ /* 0x000fe20000000800 */
[C---:B------:R-:W-:Y:S04]  /*ca40*/  HMMA.16816.F32 R12, R132.reuse, R140, R12 ;  /* 0x0000008c840c723c */ /* 0x040fe8000000180c */
[--C-:B------:R-:W-:Y:S02]  /*ca50*/  FFMA.FTZ R0, R168, c[0x0][0x2d0], -R189.reuse ;  /* 0x0000b400a8007a23 */ /* 0x100fe400000108bd */
[----:B------:R-:W-:Y:S01]  /*ca60*/  LDSM.16.MT88.4 R168, [R218+0x5900] ;  /* 0x00590000daa8783b */ /* 0x000fe20000004200 */
[----:B------:R-:W-:Y:S01]  /*ca70*/  FADD.FTZ R2, R164, R150 ;  /* 0x00000096a4027221 */ /* 0x000fe20000010000 */
[C---:B------:R-:W-:Y:S01]  /*ca80*/  HMMA.16816.F32 R16, R132.reuse, R142, R16 ;  /* 0x0000008e8410723c */ /* 0x040fe20000001810 */
[----:B------:R-:W-:Y:S03]  /*ca90*/  MUFU.EX2 R200, R153 ;  /* 0x0000009900c87308 */ /* 0x000fe60000000800 */
[----:B------:R-:W-:Y:S02]  /*caa0*/  FADD.FTZ R152, R152, R2 ;  /* 0x0000000298987221 */ /* 0x000fe40000010000 */
[----:B------:R-:W2:Y:S01]  /*cab0*/  LDSM.16.MT88.4 R140, [R219+0x900] ;  /* 0x00090000db8c783b */ /* 0x000ea20000004200 */
[--C-:B------:R-:W-:Y:S02]  /*cac0*/  FFMA.FTZ R191, R178, c[0x0][0x2d0], -R189.reuse ;  /* 0x0000b400b2bf7a23 */ /* 0x100fe400000108bd */
[--C-:B------:R-:W-:Y:S02]  /*cad0*/  FFMA.FTZ R2, R176, c[0x0][0x2d0], -R189.reuse ;  /* 0x0000b400b0027a23 */ /* 0x100fe400000108bd */
[----:B------:R4:W-:Y:S01]  /*cae0*/  MUFU.EX2 R205, R0 ;  /* 0x0000000000cd7308 */ /* 0x0009e20000000800 */
[----:B------:R-:W-:Y:S09]  /*caf0*/  FFMA.FTZ R188, R203, c[0x0][0x2d0], -R188 ;  /* 0x0000b400cbbc7a23 */ /* 0x000ff200000108bc */
[----:B------:R-:W5:Y:S01]  /*cb00*/  MUFU.EX2 R188, R188 ;  /* 0x000000bc00bc7308 */ /* 0x000f620000000800 */
[C---:B-1----:R-:W-:Y:S09]  /*cb10*/  HMMA.16816.F32 R20, R132.reuse, R136, R20 ;  /* 0x000000888414723c */ /* 0x042ff20000001814 */
[----:B------:R-:W1:Y:S01]  /*cb20*/  MUFU.EX2 R191, R191 ;  /* 0x000000bf00bf7308 */ /* 0x000e620000000800 */
[C---:B------:R-:W-:Y:S01]  /*cb30*/  HMMA.16816.F32 R24, R132.reuse, R138, R24 ;  /* 0x0000008a8418723c */ /* 0x040fe20000001818 */
[----:B------:R-:W3:Y:S02]  /*cb40*/  LDSM.16.MT88.4 R136, [R217+0x3900] ;  /* 0x00390000d988783b */ /* 0x000ee40000004200 */
[--C-:B----4-:R-:W-:Y:S06]  /*cb50*/  FFMA.FTZ R0, R167, c[0x0][0x2d0], -R189.reuse ;  /* 0x0000b400a7007a23 */ /* 0x110fec00000108bd */
[----:B------:R4:W-:Y:S03]  /*cb60*/  MUFU.EX2 R207, R0 ;  /* 0x0000000000cf7308 */ /* 0x0009e60000000800 */
[----:B-----5:R-:W-:Y:S01]  /*cb70*/  F2FP.PACK_AB R186, R188, R190 ;  /* 0x000000bebcba723e */ /* 0x020fe200000000ff */
[C---:B--2---:R-:W-:Y:S08]  /*cb80*/  HMMA.16816.F32 R28, R132.reuse, R140, R28 ;  /* 0x0000008c841c723c */ /* 0x044ff0000000181c */
[C---:B------:R-:W-:Y:S01]  /*cb90*/  HMMA.16816.F32 R32, R132.reuse, R142, R32 ;  /* 0x0000008e8420723c */ /* 0x040fe20000001820 */
[----:B------:R-:W2:Y:S03]  /*cba0*/  LDSM.16.MT88.4 R140, [R218+0x3900] ;  /* 0x00390000da8c783b */ /* 0x000ea60000004200 */
[----:B-1----:R-:W-:Y:S01]  /*cbb0*/  F2FP.PACK_AB R185, R193, R191 ;  /* 0x000000bfc1b9723e */ /* 0x002fe200000000ff */
[--C-:B----4-:R-:W-:Y:S04]  /*cbc0*/  FFMA.FTZ R0, R166, c[0x0][0x2d0], -R189.reuse ;  /* 0x0000b400a6007a23 */ /* 0x110fe800000108bd */
[----:B------:R1:W-:Y:S01]  /*cbd0*/  MUFU.EX2 R203, R0 ;  /* 0x0000000000cb7308 */ /* 0x0003e20000000800 */
[C---:B---3--:R-:W-:Y:S08]  /*cbe0*/  HMMA.16816.F32 R36, R132.reuse, R136, R36 ;  /* 0x000000888424723c */ /* 0x048ff00000001824 */
[C---:B------:R-:W-:Y:S01]  /*cbf0*/  HMMA.16816.F32 R40, R132.reuse, R138, R40 ;  /* 0x0000008a8428723c */ /* 0x040fe20000001828 */
[----:B------:R-:W3:Y:S03]  /*cc00*/  LDSM.16.MT88.4 R136, [R220+0x3900] ;  /* 0x00390000dc88783b */ /* 0x000ee60000004200 */
[--C-:B-1----:R-:W-:Y:S04]  /*cc10*/  FFMA.FTZ R0, R151, c[0x0][0x2d0], -R189.reuse ;  /* 0x0000b40097007a23 */ /* 0x102fe800000108bd */
[C---:B--2---:R-:W-:Y:S01]  /*cc20*/  HMMA.16816.F32 R44, R132.reuse, R140, R44 ;  /* 0x0000008c842c723c */ /* 0x044fe2000000182c */
[----:B------:R-:W-:Y:S01]  /*cc30*/  LDSM.16.MT88.4 R148, [R220+0x1900] ;  /* 0x00190000dc94783b */ /* 0x000fe20000004200 */
[----:B------:R1:W-:Y:S06]  /*cc40*/  MUFU.EX2 R202, R0 ;  /* 0x0000000000ca7308 */ /* 0x0003ec0000000800 */
[C---:B------:R-:W-:Y:S01]  /*cc50*/  HMMA.16816.F32 R48, R132.reuse, R142, R48 ;  /* 0x0000008e8430723c */ /* 0x040fe20000001830 */
[----:B------:R-:W2:Y:S03]  /*cc60*/  LDSM.16.MT88.4 R140, [R219+0x3900] ;  /* 0x00390000db8c783b */ /* 0x000ea60000004200 */
[--C-:B-1----:R-:W-:Y:S04]  /*cc70*/  FFMA.FTZ R0, R182, c[0x0][0x2d0], -R189.reuse ;  /* 0x0000b400b6007a23 */ /* 0x102fe800000108bd */
[C---:B---3--:R-:W-:Y:S01]  /*cc80*/  HMMA.16816.F32 R52, R132.reuse, R136, R52 ;  /* 0x000000888434723c */ /* 0x048fe20000001834 */
[----:B------:R1:W-:Y:S07]  /*cc90*/  MUFU.EX2 R197, R0 ;  /* 0x0000000000c57308 */ /* 0x0003ee0000000800 */
[C---:B------:R-:W-:Y:S01]  /*cca0*/  HMMA.16816.F32 R56, R132.reuse, R138, R56 ;  /* 0x0000008a8438723c */ /* 0x040fe20000001838 */
[----:B------:R-:W3:Y:S07]  /*ccb0*/  LDSM.16.MT88.4 R136, [R217+0x6900] ;  /* 0x00690000d988783b */ /* 0x000eee0000004200 */
[C---:B--2---:R-:W-:Y:S04]  /*ccc0*/  HMMA.16816.F32 R60, R132.reuse, R140, R60 ;  /* 0x0000008c843c723c */ /* 0x044fe8000000183c */
[--C-:B-1----:R-:W-:Y:S04]  /*ccd0*/  FFMA.FTZ R0, R181, c[0x0][0x2d0], -R189.reuse ;  /* 0x0000b400b5007a23 */ /* 0x102fe800000108bd */
[C---:B------:R-:W-:Y:S01]  /*cce0*/  HMMA.16816.F32 R64, R132.reuse, R142, R64 ;  /* 0x0000008e8440723c */ /* 0x040fe20000001840 */
[----:B------:R-:W1:Y:S01]  /*ccf0*/  LDSM.16.MT88.4 R140, [R218+0x6900] ;  /* 0x00690000da8c783b */ /* 0x000e620000004200 */
[----:B------:R2:W-:Y:S06]  /*cd00*/  MUFU.EX2 R198, R0 ;  /* 0x0000000000c67308 */ /* 0x0005ec0000000800 */
[C---:B---3--:R-:W-:Y:S04]  /*cd10*/  HMMA.16816.F32 R68, R132.reuse, R136, R68 ;  /* 0x000000888444723c */ /* 0x048fe80000001844 */
[--C-:B--2---:R-:W-:Y:S04]  /*cd20*/  FFMA.FTZ R0, R180, c[0x0][0x2d0], -R189.reuse ;  /* 0x0000b400b4007a23 */ /* 0x104fe800000108bd */
[C---:B------:R-:W-:Y:S01]  /*cd30*/  HMMA.16816.F32 R72, R132.reuse, R138, R72 ;  /* 0x0000008a8448723c */ /* 0x040fe20000001848 */
[----:B------:R-:W2:Y:S01]  /*cd40*/  LDSM.16.MT88.4 R136, [R220+0x6900] ;  /* 0x00690000dc88783b */ /* 0x000ea20000004200 */
[----:B------:R3:W-:Y:S07]  /*cd50*/  MUFU.EX2 R195, R0 ;  /* 0x0000000000c37308 */ /* 0x0007ee0000000800 */
[----:B------:R-:W-:Y:S01]  /*cd60*/  LDSM.16.MT88.4 R180, [R217+0x2900] ;  /* 0x00290000d9b4783b */ /* 0x000fe20000004200 */
[C---:B-1----:R-:W-:Y:S08]  /*cd70*/  HMMA.16816.F32 R76, R132.reuse, R140, R76 ;  /* 0x0000008c844c723c */ /* 0x042ff0000000184c */
[C---:B------:R-:W-:Y:S01]  /*cd80*/  HMMA.16816.F32 R80, R132.reuse, R142, R80 ;  /* 0x0000008e8450723c */ /* 0x040fe20000001850 */
[----:B------:R-:W1:Y:S03]  /*cd90*/  LDSM.16.MT88.4 R140, [R219+0x6900] ;  /* 0x00690000db8c783b */ /* 0x000e660000004200 */
[--C-:B---3--:R-:W-:Y:S02]  /*cda0*/  FFMA.FTZ R0, R179, c[0x0][0x2d0], -R189.reuse ;  /* 0x0000b400b3007a23 */ /* 0x108fe400000108bd */
[----:B------:R-:W-:Y:S02]  /*cdb0*/  FFMA.FTZ R189, R174, c[0x0][0x2d0], -R189 ;  /* 0x0000b400aebd7a23 */ /* 0x000fe400000108bd */
[----:B------:R3:W-:Y:S10]  /*cdc0*/  MUFU.EX2 R194, R0 ;  /* 0x0000000000c27308 */ /* 0x0007f40000000800 */
[----:B------:R4:W-:Y:S01]  /*cdd0*/  MUFU.EX2 R174, R2 ;  /* 0x0000000200ae7308 */ /* 0x0009e20000000800 */
[C---:B--2---:R-:W-:Y:S08]  /*cde0*/  HMMA.16816.F32 R84, R132.reuse, R136, R84 ;  /* 0x000000888454723c */ /* 0x044ff00000001854 */
[C---:B------:R-:W-:Y:S01]  /*cdf0*/  HMMA.16816.F32 R88, R132.reuse, R138, R88 ;  /* 0x0000008a8458723c */ /* 0x040fe20000001858 */
[----:B------:R-:W2:Y:S01]  /*ce00*/  LDSM.16.MT88.4 R136, [R217+0x9900] ;  /* 0x00990000d988783b */ /* 0x000ea20000004200 */
[----:B------:R-:W5:Y:S02]  /*ce10*/  MUFU.EX2 R189, R189 ;  /* 0x000000bd00bd7308 */ /* 0x000f640000000800 */
[----:B---3--:R-:W-:Y:S02]  /*ce20*/  FADD.FTZ R0, R154, R3 ;  /* 0x000000039a007221 */ /* 0x008fe40000010000 */
[----:B------:R-:W-:Y:S02]  /*ce30*/  FADD.FTZ R3, R158, R152 ;  /* 0x000000989e037221 */ /* 0x000fe40000010000 */
[----:B------:R-:W-:Y:S02]  /*ce40*/  FADD.FTZ R0, R155, R0 ;  /* 0x000000009b007221 */ /* 0x000fe40000010000 */
[----:B------:R-:W-:Y:S01]  /*ce50*/  LDSM.16.MT88.4 R152, [R219+0x2100] ;  /* 0x00210000db98783b */ /* 0x000fe20000004200 */
[C---:B-1----:R-:W-:Y:S03]  /*ce60*/  HMMA.16816.F32 R92, R132.reuse, R140, R92 ;  /* 0x0000008c845c723c */ /* 0x042fe6000000185c */
[----:B----4-:R-:W-:Y:S02]  /*ce70*/  FADD.FTZ R2, R162, R3 ;  /* 0x00000003a2027221 */ /* 0x010fe40000010000 */
[----:B------:R-:W-:Y:S02]  /*ce80*/  FADD.FTZ R0, R159, R0 ;  /* 0x000000009f007221 */ /* 0x000fe40000010000 */
[----:B------:R-:W-:Y:S01]  /*ce90*/  FADD.FTZ R2, R161, R2 ;  /* 0x00000002a1027221 */ /* 0x000fe20000010000 */
[C---:B------:R-:W-:Y:S01]  /*cea0*/  HMMA.16816.F32 R96, R132.reuse, R142, R96 ;  /* 0x0000008e8460723c */ /* 0x040fe20000001860 */
[----:B------:R-:W1:Y:S03]  /*ceb0*/  LDSM.16.MT88.4 R140, [R218+0x9900] ;  /* 0x00990000da8c783b */ /* 0x000e660000004200 */
[----:B------:R-:W-:Y:S01]  /*cec0*/  FADD.FTZ R0, R160, R0 ;  /* 0x00000000a0007221 */ /* 0x000fe20000010000 */
[----:B-----5:R-:W-:Y:S01]  /*ced0*/  F2FP.PACK_AB R187, R189, R174 ;  /* 0x000000aebdbb723e */ /* 0x020fe200000000ff */
[----:B------:R-:W-:Y:S02]  /*cee0*/  FADD.FTZ R3, R157, R2 ;  /* 0x000000029d037221 */ /* 0x000fe40000010000 */
[----:B------:R-:W-:Y:S01]  /*cef0*/  FADD.FTZ R2, R156, R0 ;  /* 0x000000009c027221 */ /* 0x000fe20000010000 */
[----:B------:R-:W-:Y:S03]  /*cf00*/  LDSM.16.MT88.4 R160, [R217+0x5900] ;  /* 0x00590000d9a0783b */ /* 0x000fe60000004200 */
        /* <DEDUP_REMOVED lines=13> */
[----:B------:R-:W-:Y:S01]  /*cfe0*/  FADD.FTZ R2, R202, R2 ;  /* 0x00000002ca027221 */ /* 0x000fe20000010000 */
[C---:B-1----:R-:W-:Y:S03]  /*cff0*/  HMMA.16816.F32 R108, R132.reuse, R140, R108 ;  /* 0x0000008c846c723c */ /* 0x042fe6000000186c */
[----:B------:R-:W-:Y:S02]  /*d000*/  FADD.FTZ R2, R197, R2 ;  /* 0x00000002c5027221 */ /* 0x000fe40000010000 */
[----:B------:R-:W-:Y:S02]  /*d010*/  FADD.FTZ R0, R209, R0 ;  /* 0x00000000d1007221 */ /* 0x000fe40000010000 */
[----:B------:R-:W-:Y:S01]  /*d020*/  FADD.FTZ R2, R198, R2 ;  /* 0x00000002c6027221 */ /* 0x000fe20000010000 */
[C---:B------:R-:W-:Y:S01]  /*d030*/  HMMA.16816.F32 R112, R132.reuse, R142, R112 ;  /* 0x0000008e8470723c */ /* 0x040fe20000001870 */
[----:B------:R-:W1:Y:S03]  /*d040*/  LDSM.16.MT88.4 R140, [R219+0x9900] ;  /* 0x00990000db8c783b */ /* 0x000e660000004200 */
[----:B------:R-:W-:Y:S02]  /*d050*/  FADD.FTZ R2, R195, R2 ;  /* 0x00000002c3027221 */ /* 0x000fe40000010000 */
[----:B------:R-:W-:Y:S02]  /*d060*/  FADD.FTZ R0, R208, R0 ;  /* 0x00000000d0007221 */ /* 0x000fe40000010000 */
[----:B------:R-:W-:Y:S04]  /*d070*/  FADD.FTZ R3, R194, R2 ;  /* 0x00000002c2037221 */ /* 0x000fe80000010000 */
        /* <DEDUP_REMOVED lines=8> */
[----:B------:R-:W-:Y:S01]  /*d100*/  FADD.FTZ R2, R175, R0 ;  /* 0x00000000af027221 */ /* 0x000fe20000010000 */
[----:B------:R-:W-:Y:S03]  /*d110*/  MOV R175, R172 ;  /* 0x000000ac00af7202 */ /* 0x000fe60000000f00 */
[----:B------:R-:W-:Y:S01]  /*d120*/  FADD.FTZ R2, R192, R2 ;  /* 0x00000002c0027221 */ /* 0x000fe20000010000 */
[C---:B-1----:R-:W-:Y:S03]  /*d130*/  HMMA.16816.F32 R124, R132.reuse, R140, R124 ;  /* 0x0000008c847c723c */ /* 0x042fe6000000187c */
[----:B------:R-:W-:Y:S02]  /*d140*/  FADD.FTZ R2, R190, R2 ;  /* 0x00000002be027221 */ /* 0x000fe40000010000 */
[----:B------:R-:W-:Y:S01]  /*d150*/  FADD.FTZ R0, R191, R3 ;  /* 0x00000003bf007221 */ /* 0x000fe20000010000 */
[----:B------:R-:W-:Y:S01]  /*d160*/  MOV R3, R173 ;  /* 0x000000ad00037202 */ /* 0x000fe20000000f00 */
[----:B------:R-:W-:Y:S01]  /*d170*/  FADD.FTZ R2, R188, R2 ;  /* 0x00000002bc027221 */ /* 0x000fe20000010000 */
[----:B------:R-:W-:Y:S01]  /*d180*/  HMMA.16816.F32 R128, R132, R142, R128 ;  /* 0x0000008e8480723c */ /* 0x000fe20000001880 */
[----:B------:R-:W1:Y:S03]  /*d190*/  LDSM.16.MT88.4 R140, [R218+0x1100] ;  /* 0x00110000da8c783b */ /* 0x000e660000004200 */
[----:B------:R-:W-:Y:S03]  /*d1a0*/  FADD.FTZ R0, R193, R0 ;  /* 0x00000000c1007221 */ /* 0x000fe60000010000 */
[----:B------:R-:W-:Y:S01]  /*d1b0*/  F2FP.PACK_AB R132, R215, R157 ;  /* 0x0000009dd784723e */ /* 0x000fe200000000ff */
[----:B------:R-:W-:Y:S01]  /*d1c0*/  FADD.FTZ R0, R174, R0 ;  /* 0x00000000ae007221 */ /* 0x000fe20000010000 */
[----:B------:R-:W-:Y:S01]  /*d1d0*/  F2FP.PACK_AB R133, R214, R156 ;  /* 0x0000009cd685723e */ /* 0x000fe200000000ff */
[----:B------:R-:W-:Y:S02]  /*d1e0*/  STL [R1+0x20], R2 ;  /* 0x0000200201007387 */ /* 0x000fe40000100800 */
[----:B------:R-:W-:Y:S01]  /*d1f0*/  F2FP.PACK_AB R134, R212, R213 ;  /* 0x000000d5d486723e */ /* 0x000fe200000000ff */
[----:B------:R-:W-:Y:S01]  /*d200*/  FADD.FTZ R0, R189, R0 ;  /* 0x00000000bd007221 */ /* 0x000fe20000010000 */
[----:B------:R-:W-:Y:S04]  /*d210*/  F2FP.PACK_AB R135, R210, R211 ;  /* 0x000000d3d287723e */ /* 0x000fe800000000ff */
[----:B------:R-:W-:Y:S03]  /*d220*/  STL [R1+0x24], R0 ;  /* 0x0000240001007387 */ /* 0x000fe60000100800 */
        /* <DEDUP_REMOVED lines=98> */
[----:B------:R-:W-:Y:S01]  /*d850*/  HMMA.16816.F32 R128, R132, R150, R128 ;  /* 0x000000968480723c */ /* 0x000fe20000001880 */
[----:B------:R-:W-:Y:S06]  /*d860*/  LDSM.16.MT88.4 R148, [R218+0x5100] ;  /* 0x00510000da94783b */ /* 0x000fec0000004200 */
        /* <DEDUP_REMOVED lines=38> */
[C---:B------:R-:W-:Y:S08]  /*dad0*/  HMMA.16816.F32 R96, R132.reuse, R142, R96 ;  /* 0x0000008e8460723c */ /* 0x040ff00000001860 */
        /* <DEDUP_REMOVED lines=10> */
[----:B------:R-:W-:Y:S08]  /*db80*/  HMMA.16816.F32 R128, R132, R150, R128 ;  /* 0x000000968480723c */ /* 0x000ff00000001880 */
[C---:B------:R-:W-:Y:S01]  /*db90*/  HMMA.16816.F32 R176, R184.reuse, R180, R4 ;  /* 0x000000b4b8b0723c */ /* 0x040fe20000001804 */
[----:B------:R-:W4:Y:S07]  /*dba0*/  LDSM.16.MT88.4 R4, [R220+0x5900] ;  /* 0x00590000dc04783b */ /* 0x000f2e0000004200 */
[C---:B------:R-:W-:Y:S01]  /*dbb0*/  HMMA.16816.F32 R180, R184.reuse, R182, R8 ;  /* 0x000000b6b8b4723c */ /* 0x040fe20000001808 */
[----:B------:R-:W5:Y:S07]  /*dbc0*/  LDSM.16.MT88.4 R8, [R219+0x5900] ;  /* 0x00590000db08783b */ /* 0x000f6e0000004200 */
[C---:B-1----:R-:W-:Y:S01]  /*dbd0*/  HMMA.16816.F32 R132, R184.reuse, R136, R12 ;  /* 0x00000088b884723c */ /* 0x042fe2000000180c */
[----:B------:R-:W1:Y:S07]  /*dbe0*/  LDSM.16.MT88.4 R12, [R217+0x8900] ;  /* 0x00890000d90c783b */ /* 0x000e6e0000004200 */
[C---:B------:R-:W-:Y:S01]  /*dbf0*/  HMMA.16816.F32 R136, R184.reuse, R138, R16 ;  /* 0x0000008ab888723c */ /* 0x040fe20000001810 */
[----:B------:R-:W1:Y:S07]  /*dc00*/  LDSM.16.MT88.4 R16, [R218+0x8900] ;  /* 0x00890000da10783b */ /* 0x000e6e0000004200 */
[C---:B---3--:R-:W-:Y:S01]  /*dc10*/  HMMA.16816.F32 R140, R184.reuse, R144, R20 ;  /* 0x00000090b88c723c */ /* 0x048fe20000001814 */
[----:B------:R-:W3:Y:S07]  /*dc20*/  LDSM.16.MT88.4 R20, [R220+0x8900] ;  /* 0x00890000dc14783b */ /* 0x000eee0000004200 */
[C---:B------:R-:W-:Y:S01]  /*dc30*/  HMMA.16816.F32 R144, R184.reuse, R146, R24 ;  /* 0x00000092b890723c */ /* 0x040fe20000001818 */
[----:B------:R-:W1:Y:S07]  /*dc40*/  LDSM.16.MT88.4 R24, [R219+0x8900] ;  /* 0x00890000db18783b */ /* 0x000e6e0000004200 */
[C---:B--2---:R-:W-:Y:S08]  /*dc50*/  HMMA.16816.F32 R148, R184.reuse, R152, R28 ;  /* 0x00000098b894723c */ /* 0x044ff0000000181c */
[C---:B------:R-:W-:Y:S08]  /*dc60*/  HMMA.16816.F32 R152, R184.reuse, R154, R32 ;  /* 0x0000009ab898723c */ /* 0x040ff00000001820 */
[C---:B------:R-:W-:Y:S08]  /*dc70*/  HMMA.16816.F32 R156, R184.reuse, R160, R36 ;  /* 0x000000a0b89c723c */ /* 0x040ff00000001824 */
[C---:B------:R-:W-:Y:S08]  /*dc80*/  HMMA.16816.F32 R160, R184.reuse, R162, R40 ;  /* 0x000000a2b8a0723c */ /* 0x040ff00000001828 */
[C---:B------:R-:W-:Y:S08]  /*dc90*/  HMMA.16816.F32 R164, R184.reuse, R168, R44 ;  /* 0x000000a8b8a4723c */ /* 0x040ff0000000182c */
[C---:B------:R-:W-:Y:S08]  /*dca0*/  HMMA.16816.F32 R168, R184.reuse, R170, R48 ;  /* 0x000000aab8a8723c */ /* 0x040ff00000001830 */
[C---:B----4-:R-:W-:Y:S08]  /*dcb0*/  HMMA.16816.F32 R52, R184.reuse, R4, R52 ;  /* 0x00000004b834723c */ /* 0x050ff00000001834 */
[C---:B------:R-:W-:Y:S01]  /*dcc0*/  HMMA.16816.F32 R56, R184.reuse, R6, R56 ;  /* 0x00000006b838723c */ /* 0x040fe20000001838 */
[----:B------:R-:W2:Y:S07]  /*dcd0*/  LDSM.16.MT88.4 R4, [R217+0xb900] ;  /* 0x00b90000d904783b */ /* 0x000eae0000004200 */
        /* <DEDUP_REMOVED lines=8> */
[C---:B---3--:R-:W-:Y:S08]  /*dd60*/  HMMA.16816.F32 R84, R184.reuse, R20, R84 ;  /* 0x00000014b854723c */ /* 0x048ff00000001854 */
[C---:B------:R-:W-:Y:S08]  /*dd70*/  HMMA.16816.F32 R88, R184.reuse, R22, R88 ;  /* 0x00000016b858723c */ /* 0x040ff00000001858 */
[C---:B------:R-:W-:Y:S08]  /*dd80*/  HMMA.16816.F32 R92, R184.reuse, R24, R92 ;  /* 0x00000018b85c723c */ /* 0x040ff0000000185c */
[C---:B------:R-:W-:Y:S08]  /*dd90*/  HMMA.16816.F32 R96, R184.reuse, R26, R96 ;  /* 0x0000001ab860723c */ /* 0x040ff00000001860 */
[C---:B--2---:R-:W-:Y:S08]  /*dda0*/  HMMA.16816.F32 R100, R184.reuse, R4, R100 ;  /* 0x00000004b864723c */ /* 0x044ff00000001864 */
[C---:B------:R-:W-:Y:S01]  /*ddb0*/  HMMA.16816.F32 R104, R184.reuse, R6, R104 ;  /* 0x00000006b868723c */ /* 0x040fe20000001868 */
[----:B------:R-:W2:Y:S07]  /*ddc0*/  LDSM.16.MT88.4 R4, [R219+0xb900] ;  /* 0x00b90000db04783b */ /* 0x000eae0000004200 */
[C---:B----4-:R-:W-:Y:S08]  /*ddd0*/  HMMA.16816.F32 R108, R184.reuse, R8, R108 ;  /* 0x00000008b86c723c */ /* 0x050ff0000000186c */
[C---:B------:R-:W-:Y:S08]  /*dde0*/  HMMA.16816.F32 R112, R184.reuse, R10, R112 ;  /* 0x0000000ab870723c */ /* 0x040ff00000001870 */
[C---:B-1----:R-:W-:Y:S08]  /*ddf0*/  HMMA.16816.F32 R116, R184.reuse, R12, R116 ;  /* 0x0000000cb874723c */ /* 0x042ff00000001874 */
[C---:B------:R-:W-:Y:S08]  /*de00*/  HMMA.16816.F32 R120, R184.reuse, R14, R120 ;  /* 0x0000000eb878723c */ /* 0x040ff00000001878 */
[C---:B--2---:R-:W-:Y:S08]  /*de10*/  HMMA.16816.F32 R124, R184.reuse, R4, R124 ;  /* 0x00000004b87c723c */ /* 0x044ff0000000187c */
[----:B------:R-:W-:Y:S01]  /*de20*/  HMMA.16816.F32 R128, R184, R6, R128 ;  /* 0x00000006b880723c */ /* 0x000fe20000001880 */
[----:B------:R-:W-:-:S07]  /*de30*/  @P0 BRA `(.L_x_3346) ;  /* 0xffffad9000000947 */ /* 0x000fce000383ffff */
.L_x_3343:
[----:B----4-:R-:W-:-:S13]  /*de40*/  ISETP.LE.AND P0, PT, RZ, UR6, PT ;  /* 0x00000006ff007c0c */ /* 0x010fda000bf03270 */
[----:B------:R-:W-:Y:S05]  /*de50*/  @!P0 BRA `(.L_x_3347) ;  /* 0x0000481000008947 */ /* 0x000fea0003800000 */
[----:B------:R-:W2:Y:S01]  /*de60*/  LDL.LU R2, [R1+0x44] ;  /* 0x0000440001027983 */ /* 0x000ea20000300800 */
[----:B------:R-:W-:Y:S02]  /*de70*/  IMAD.MOV.U32 R175, RZ, RZ, R172 ;  /* 0x000000ffffaf7224 */ /* 0x000fe400078e00ac */
[----:B------:R-:W-:Y:S01]  /*de80*/  IMAD.MOV.U32 R174, RZ, RZ, R173 ;  /* 0x000000ffffae7224 */ /* 0x000fe200078e00ad */
[----:B--2---:R-:W-:-:S04]  /*de90*/  SHF.R.S32.HI R0, RZ, 0x1f, R2 ;  /* 0x0000001fff007819 */ /* 0x004fc80000011402 */
[C---:B------:R-:W-:Y:S01]  /*dea0*/  SHF.L.U64.HI R3, R2.reuse, 0x1, R0 ;  /* 0x0000000102037819 */ /* 0x040fe20000010200 */
[----:B------:R-:W-:-:S05]  /*deb0*/  IMAD.SHL.U32 R0, R2, 0x2, RZ ;  /* 0x0000000202007824 */ /* 0x000fca00078e00ff */
        /* <DEDUP_REMOVED lines=10> */
[----:B------:R-:W-:Y:S01]  /*df60*/  STL [R1+0x14], R8 ;  /* 0x0000140801007387 */ /* 0x000fe20000100800 */
[----:B---3--:R-:W-:-:S03]  /*df70*/  SHF.L.U64.HI R0, R5, 0x1, R6 ;  /* 0x0000000105007819 */ /* 0x008fc60000010206 */
[----:B------:R4:W-:Y:S01]  /*df80*/  STL [R1+0x10], R3 ;  /* 0x0000100301007387 */ /* 0x0009e20000100800 */
[----:B------:R-:W-:-:S03]  /*df90*/  IMAD.SHL.U32 R5, R5, 0x2, RZ ;  /* 0x0000000205057824 */ /* 0x000fc600078e00ff */
[----:B------:R1:W-:Y:S04]  /*dfa0*/  STL [R1+0xc], R0 ;  /* 0x00000c0001007387 */ /* 0x0003e80000100800 */
[----:B------:R2:W-:Y:S01]  /*dfb0*/  STL [R1+0x8], R5 ;  /* 0x0000080501007387 */ /* 0x0005e20000100800 */
[C---:B----4-:R-:W-:Y:S02]  /*dfc0*/  SHF.L.U64.HI R3, R2.reuse, 0x1, R4 ;  /* 0x0000000102037819 */ /* 0x050fe40000010204 */
[----:B-1----:R-:W-:-:S05]  /*dfd0*/  SHF.L.U32 R0, R2, 0x1, RZ ;  /* 0x0000000102007819 */ /* 0x002fca00000006ff */
[----:B------:R2:W-:Y:S04]  /*dfe0*/  STL [R1], R0 ;  /* 0x0000000001007387 */ /* 0x0005e80000100800 */
[----:B------:R2:W-:Y:S01]  /*dff0*/  STL [R1+0x4], R3 ;  /* 0x0000040301007387 */ /* 0x0005e20000100800 */
[----:B------:R-:W-:Y:S05]  /*e000*/  BRA `(.L_x_3348) ;  /* 0x0000053000007947 */ /* 0x000fea0003800000 */
.L_x_3350:
        /* <DEDUP_REMOVED lines=12> */
[----:B------:R-:W3:Y:S04]  /*e0d0*/  LDL R212, [R1] ;  /* 0x0000000001d47983 */ /* 0x000ee80000100800 */
        /* <DEDUP_REMOVED lines=11> */
[C---:B------:R-:W-:Y:S01]  /*e190*/  IMAD.WIDE.U32 R2, R185.reuse, c[0x0][0x1e0], RZ ;  /* 0x00007800b9027a25 */ /* 0x040fe200078e00ff */
[----:B------:R-:W-:Y:S01]  /*e1a0*/  STL [R1+0x2c], R185 ;  /* 0x00002cb901007387 */ /* 0x000fe20000100800 */
[----:B------:R-:W-:Y:S03]  /*e1b0*/  SHF.R.S32.HI R0, RZ, 0x1f, R185 ;  /* 0x0000001fff007819 */ /* 0x000fe600000114b9 */
[----:B------:R-:W2:Y:S02]  /*e1c0*/  @!P3 LDG.E R184, [R172.64] ;  /* 0x00000010acb8b981 */ /* 0x000ea4000c1e1900 */
[----:B------:R-:W-:Y:S04]  /*e1d0*/  IMAD R0, R0, c[0x0][0x1e0], RZ ;  /* 0x0000780000007a24 */ /* 0x000fe800078e02ff */
[----:B------:R-:W-:Y:S04]  /*e1e0*/  IMAD R0, R185, c[0x0][0x1e4], R0 ;  /* 0x00007900b9007a24 */ /* 0x000fe800078e0200 */
[----:B------:R-:W-:Y:S01]  /*e1f0*/  IMAD.IADD R3, R3, 0x1, R0 ;  /* 0x0000000103037824 */ /* 0x000fe200078e0200 */
[----:B--2---:R1:W-:Y:S01]  /*e200*/  STL [R1+0x28], R184 ;  /* 0x000028b801007387 */ /* 0x0043e20000100800 */
[----:B------:R-:W-:Y:S02]  /*e210*/  SHF.R.S32.HI R0, RZ, 0x1f, R184 ;  /* 0x0000001fff007819 */ /* 0x000fe400000114b8 */
[----:B------:R-:W-:Y:S04]  /*e220*/  IMAD.WIDE.U32 R2, R184, c[0x0][0x1f0], R2 ;  /* 0x00007c00b8027a25 */ /* 0x000fe800078e0002 */
[----:B------:R-:W-:Y:S04]  /*e230*/  IMAD R0, R0, c[0x0][0x1f0], RZ ;  /* 0x00007c0000007a24 */ /* 0x000fe800078e02ff */
[----:B------:R-:W-:Y:S01]  /*e240*/  IMAD R0, R184, c[0x0][0x1f4], R0 ;  /* 0x00007d00b8007a24 */ /* 0x000fe200078e0200 */
[----:B-1----:R-:W-:Y:S04]  /*e250*/  IADD3 R184, P0, R2, UR22, RZ ;  /* 0x0000001602b87c10 */ /* 0x002fe8000ff1e0ff */
[----:B------:R-:W-:Y:S02]  /*e260*/  IADD3.X R2, R3, UR19, R0, P0, !PT ;  /* 0x0000001303027c10 */ /* 0x000fe400087fe400 */
[C---:B------:R-:W-:Y:S04]  /*e270*/  LEA R173, P0, R184.reuse, c[0x0][0x1c8], 0x1 ;  /* 0x00007200b8ad7a11 */ /* 0x040fe800078008ff */
[----:B------:R-:W-:Y:S01]  /*e280*/  LEA.HI.X R184, R184, c[0x0][0x1cc], R2, 0x1, P0 ;  /* 0x00007300b8b87a11 */ /* 0x000fe200000f0c02 */
[----:B------:R-:W3:Y:S04]  /*e290*/  SHFL.IDX PT, R0, R173, RZ, 0x181f ;  /* 0x00181fffad007589 */ /* 0x000ee800000e0000 */
[----:B------:R-:W4:Y:S04]  /*e2a0*/  SHFL.IDX PT, R2, R184, RZ, 0x181f ;  /* 0x00181fffb8027589 */ /* 0x000f2800000e0000 */
[----:B------:R-:W1:Y:S04]  /*e2b0*/  SHFL.IDX PT, R3, R173, 0x1, 0x181f ;  /* 0x00381f00ad037f89 */ /* 0x000e6800000e0000 */
[----:B------:R-:W2:Y:S01]  /*e2c0*/  SHFL.IDX PT, R172, R184, 0x1, 0x181f ;  /* 0x00381f00b8ac7f89 */ /* 0x000ea200000e0000 */
[----:B---3--:R-:W-:Y:S05]  /*e2d0*/  IADD3 R200, P0, R0, R206, RZ ;  /* 0x000000ce00c87210 */ /* 0x008fea0007f1e0ff */
[----:B----4-:R-:W-:Y:S01]  /*e2e0*/  IMAD.X R201, R2, 0x1, R207, P0 ;  /* 0x0000000102c97824 */ /* 0x010fe200000e06cf */
[----:B-----5:R-:W-:Y:S04]  /*e2f0*/  IADD3 R186, P0, R0, R204, RZ ;  /* 0x000000cc00ba7210 */ /* 0x020fe80007f1e0ff */
[----:B------:R3:W-:Y:S01]  /*e300*/  LDGSTS.E.BYPASS.LTC128B.128 [R251+0xc100], [R200.64], !P2 ;  /* 0x0c100000c8fb7fae */ /* 0x0007e2000d101d50 */
[----:B------:R-:W-:Y:S01]  /*e310*/  IMAD.X R187, R2, 0x1, R205, P0 ;  /* 0x0000000102bb7824 */ /* 0x000fe200000e06cd */
[----:B------:R-:W-:Y:S04]  /*e320*/  IADD3 R202, P0, R0, R214, RZ ;  /* 0x000000d600ca7210 */ /* 0x000fe80007f1e0ff */
[----:B------:R4:W-:Y:S01]  /*e330*/  LDGSTS.E.BYPASS.LTC128B.128 [R251+0xf100], [R186.64], !P5 ;  /* 0x0f100000bafb7fae */ /* 0x0009e2000e901d50 */
[----:B------:R-:W-:Y:S01]  /*e340*/  IMAD.X R203, R2, 0x1, R215, P0 ;  /* 0x0000000102cb7824 */ /* 0x000fe200000e06d7 */
[----:B------:R-:W-:Y:S02]  /*e350*/  IADD3 R198, P0, R0, R212, RZ ;  /* 0x000000d400c67210 */ /* 0x000fe40007f1e0ff */
[----:B------:R-:W5:Y:S02]  /*e360*/  SHFL.IDX PT, R0, R173, 0x2, 0x181f ;  /* 0x00581f00ad007f89 */ /* 0x000f6400000e0000 */
[----:B------:R-:W-:Y:S02]  /*e370*/  IADD3.X R199, R2, R213, RZ, P0, !PT ;  /* 0x000000d502c77210 */ /* 0x000fe400007fe4ff */
[----:B------:R-:W3:Y:S01]  /*e380*/  SHFL.IDX PT, R2, R184, 0x2, 0x181f ;  /* 0x00581f00b8027f89 */ /* 0x000ee200000e0000 */
[C---:B-1----:R-:W-:Y:S03]  /*e390*/  IADD3 R196, P0, R3.reuse, R206, RZ ;  /* 0x000000ce03c47210 */ /* 0x042fe60007f1e0ff */
[----:B------:R1:W-:Y:S02]  /*e3a0*/  LDGSTS.E.BYPASS.LTC128B.128 [R251+0x12100], [R202.64], !P4 ;  /* 0x12100000cafb7fae */ /* 0x0003e4000e101d50 */
[C---:B--2---:R-:W-:Y:S01]  /*e3b0*/  IMAD.X R197, R172.reuse, 0x1, R207, P0 ;  /* 0x00000001acc57824 */ /* 0x044fe200000e06cf */
[C---:B------:R-:W-:Y:S01]  /*e3c0*/  IADD3 R192, P0, R3.reuse, R204, RZ ;  /* 0x000000cc03c07210 */ /* 0x040fe20007f1e0ff */
[----:B------:R1:W-:Y:S04]  /*e3d0*/  LDGSTS.E.BYPASS.LTC128B.128 [R251+0x15100], [R198.64], !P6 ;  /* 0x15100000c6fb7fae */ /* 0x0003e8000f101d50 */
        /* <DEDUP_REMOVED lines=8> */
[----:B-----5:R-:W-:Y:S04]  /*e460*/  IADD3 R188, P0, R0, R206, RZ ;  /* 0x000000ce00bc7210 */ /* 0x020fe80007f1e0ff */
[----:B------:R1:W-:Y:S01]  /*e470*/  LDGSTS.E.BYPASS.LTC128B.128 [R251+0x16100], [R190.64], !P6 ;  /* 0x16100000befb7fae */ /* 0x0003e2000f101d50 */
[----:B---3--:R-:W-:Y:S02]  /*e480*/  IADD3.X R189, R2, R207, RZ, P0, !PT ;  /* 0x000000cf02bd7210 */ /* 0x008fe400007fe4ff */
[----:B----4-:R-:W-:Y:S03]  /*e490*/  IADD3 R186, P0, R0, R204, RZ ;  /* 0x000000cc00ba7210 */ /* 0x010fe60007f1e0ff */
[----:B------:R1:W-:Y:S02]  /*e4a0*/  LDGSTS.E.BYPASS.LTC128B.128 [R251+0xe100], [R188.64], !P2 ;  /* 0x0e100000bcfb7fae */ /* 0x0003e4000d101d50 */
        /* <DEDUP_REMOVED lines=9> */
.L_x_3348:
[----:B--2---:R-:W2:Y:S01]  /*e540*/  LDL R5, [R1+0x2c] ;  /* 0x00002c0001057983 */ /* 0x004ea20000100800 */
[----:B------:R-:W-:Y:S04]  /*e550*/  DEPBAR.LE SB0, 0x0 ;  /* 0x000080000000791a */ /* 0x000fe80000000000 */
[----:B------:R-:W3:Y:S01]  /*e560*/  LDL R4, [R1+0x28] ;  /* 0x0000280001047983 */ /* 0x000ee20000100800 */
[----:B------:R-:W-:Y:S03]  /*e570*/  UISETP.GE.AND UP0, UPT, UR6, 0x1, UPT ;  /* 0x000000010600788c */ /* 0x000fe6000bf06270 */
[----:B------:R1:W-:Y:S04]  /*e580*/  STL [R1+0x84], R55 ;  /* 0x0000843701007387 */ /* 0x0003e80000100800 */
[----:B------:R4:W-:Y:S04]  /*e590*/  STL [R1+0x80], R54 ;  /* 0x0000803601007387 */ /* 0x0009e80000100800 */
[----:B------:R4:W-:Y:S04]  /*e5a0*/  STL [R1+0x7c], R53 ;  /* 0x00007c3501007387 */ /* 0x0009e80000100800 */
[----:B------:R4:W-:Y:S04]  /*e5b0*/  STL [R1+0x78], R52 ;  /* 0x0000783401007387 */ /* 0x0009e80000100800 */
[----:B------:R-:W3:Y:S04]  /*e5c0*/  LDL R29, [R1+0x10] ;  /* 0x00001000011d7983 */ /* 0x000ee80000100800 */
[----:B------:R-:W3:Y:S04]  /*e5d0*/  LDL R173, [R1+0xc] ;  /* 0x00000c0001ad7983 */ /* 0x000ee80000100800 */
[----:B------:R-:W3:Y:S04]  /*e5e0*/  LDL R37, [R1] ;  /* 0x0000000001257983 */ /* 0x000ee80000100800 */
[----:B-1----:R-:W3:Y:S04]  /*e5f0*/  LDL R55, [R1+0x18] ;  /* 0x0000180001377983 */ /* 0x002ee80000100800 */
[----:B----4-:R-:W4:Y:S04]  /*e600*/  LDL R54, [R1+0x1c] ;  /* 0x00001c0001367983 */ /* 0x010f280000100800 */
[----:B------:R-:W4:Y:S04]  /*e610*/  LDL R53, [R1+0x14] ;  /* 0x0000140001357983 */ /* 0x000f280000100800 */
[----:B------:R-:W4:Y:S04]  /*e620*/  LDL R52, [R1+0x8] ;  /* 0x0000080001347983 */ /* 0x000f280000100800 */
[----:B------:R-:W4:Y:S04]  /*e630*/  LDL R172, [R1+0x4] ;  /* 0x0000040001ac7983 */ /* 0x000f280000100800 */
[----:B------:R-:W-:Y:S06]  /*e640*/  BAR.SYNC.DEFER_BLOCKING 0x0 ;  /* 0x0000000000007b1d */ /* 0x000fec0000010000 */
[----:B-----5:R-:W-:Y:S04]  /*e650*/  LDSM.16.M88.4 R48, [R223+0x18100] ;  /* 0x01810000df30783b */ /* 0x020fe80000000200 */
[----:B------:R-:W1:Y:S04]  /*e660*/  LDSM.16.M88.4 R8, [R216+0xc100] ;  /* 0x00c10000d808783b */ /* 0x000e680000000200 */
[----:B------:R-:W1:Y:S04]  /*e670*/  LDSM.16.M88.4 R16, [R216+0xc900] ;  /* 0x00c90000d810783b */ /* 0x000e680000000200 */
[----:B------:R-:W-:Y:S04]  /*e680*/  LDSM.16.M88.4 R24, [R216+0xd100] ;  /* 0x00d10000d818783b */ /* 0x000fe80000000200 */
        /* <DEDUP_REMOVED lines=9> */
[----:B------:R-:W-:Y:S01]  /*e720*/  LDSM.16.M88.4 R212, [R246] ;  /* 0x00000000f6d4783b */ /* 0x000fe20000000200 */
[----:B--2---:R-:W-:Y:S01]  /*e730*/  SHF.R.S32.HI R0, RZ, 0x1f, R5 ;  /* 0x0000001fff007819 */ /* 0x004fe20000011405 */
[C---:B------:R-:W-:Y:S04]  /*e740*/  IMAD.WIDE.U32 R2, R5.reuse, c[0x0][0x208], RZ ;  /* 0x0000820005027a25 */ /* 0x040fe800078e00ff */
[----:B------:R-:W-:Y:S04]  /*e750*/  IMAD R0, R0, c[0x0][0x208], RZ ;  /* 0x0000820000007a24 */ /* 0x000fe800078e02ff */
[----:B------:R-:W-:Y:S04]  /*e760*/  IMAD R0, R5, c[0x0][0x20c], R0 ;  /* 0x0000830005007a24 */ /* 0x000fe800078e0200 */
[----:B------:R-:W-:Y:S01]  /*e770*/  IMAD.IADD R3, R3, 0x1, R0 ;  /* 0x0000000103037824 */ /* 0x000fe200078e0200 */
[----:B---3--:R-:W-:Y:S03]  /*e780*/  SHF.R.S32.HI R0, RZ, 0x1f, R4 ;  /* 0x0000001fff007819 */ /* 0x008fe60000011404 */
[----:B------:R-:W-:Y:S04]  /*e790*/  IMAD.WIDE.U32 R2, R4, c[0x0][0x218], R2 ;  /* 0x0000860004027a25 */ /* 0x000fe800078e0002 */
[----:B------:R-:W-:Y:S04]  /*e7a0*/  IMAD R0, R0, c[0x0][0x218], RZ ;  /* 0x0000860000007a24 */ /* 0x000fe800078e02ff */
[----:B------:R-:W-:Y:S01]  /*e7b0*/  IMAD R20, R4, c[0x0][0x21c], R0 ;  /* 0x0000870004147a24 */ /* 0x000fe200078e0200 */
[----:B------:R-:W-:Y:S01]  /*e7c0*/  IADD3 R0, P0, R2, UR24, RZ ;  /* 0x0000001802007c10 */ /* 0x000fe2000ff1e0ff */
[C---:B-1----:R-:W-:Y:S03]  /*e7d0*/  HMMA.16816.F32 R4, R48.reuse, R8, RZ ;  /* 0x000000083004723c */ /* 0x042fe600000018ff */
[----:B------:R-:W-:Y:S02]  /*e7e0*/  IADD3.X R20, R3, UR8, R20, P0, !PT ;  /* 0x0000000803147c10 */ /* 0x000fe400087fe414 */
[C---:B------:R-:W-:Y:S03]  /*e7f0*/  LEA R36, P0, R0.reuse, c[0x0][0x1f8], 0x1 ;  /* 0x00007e0000247a11 */ /* 0x040fe600078008ff */
[C---:B------:R-:W-:Y:S01]  /*e800*/  HMMA.16816.F32 R8, R48.reuse, R10, RZ ;  /* 0x0000000a3008723c */ /* 0x040fe200000018ff */
[----:B------:R-:W-:Y:S01]  /*e810*/  LEA.HI.X R20, R0, c[0x0][0x1fc], R20, 0x1, P0 ;  /* 0x00007f0000147a11 */ /* 0x000fe200000f0c14 */
[----:B------:R-:W-:Y:S04]  /*e820*/  SHFL.IDX PT, R3, R36, 0x1, 0x181f ;  /* 0x00381f0024037f89 */ /* 0x000fe800000e0000 */
[----:B------:R-:W1:Y:S02]  /*e830*/  SHFL.IDX PT, R0, R36, RZ, 0x181f ;  /* 0x00181fff24007589 */ /* 0x000e6400000e0000 */
[C---:B------:R-:W-:Y:S02]  /*e840*/  HMMA.16816.F32 R12, R48.reuse, R16, RZ ;  /* 0x00000010300c723c */ /* 0x040fe400000018ff */
[----:B------:R-:W4:Y:S04]  /*e850*/  SHFL.IDX PT, R2, R20, RZ, 0x181f ;  /* 0x00181fff14027589 */ /* 0x000f2800000e0000 */
[----:B------:R-:W2:Y:S02]  /*e860*/  SHFL.IDX PT, R28, R20, 0x1, 0x181f ;  /* 0x00381f00141c7f89 */ /* 0x000ea400000e0000 */
[C---:B------:R-:W-:Y:S02]  /*e870*/  HMMA.16816.F32 R16, R48.reuse, R18, RZ ;  /* 0x000000123010723c */ /* 0x040fe400000018ff */
[----:B------:R-:W3:Y:S02]  /*e880*/  SHFL.IDX PT, R36, R36, 0x2, 0x181f ;  /* 0x00581f0024247f89 */ /* 0x000ee400000e0000 */
[----:B-1----:R-:W-:Y:S05]  /*e890*/  IADD3 R22, P0, R0, R55, RZ ;  /* 0x0000003700167210 */ /* 0x002fea0007f1e0ff */
[----:B----4-:R-:W-:Y:S03]  /*e8a0*/  IMAD.X R23, R2, 0x1, R54, P0 ;  /* 0x0000000102177824 */ /* 0x010fe600000e0636 */
[----:B------:R-:W-:Y:S02]  /*e8b0*/  IADD3 R44, P0, R0, R29, RZ ;  /* 0x0000001d002c7210 */ /* 0x000fe40007f1e0ff */
[----:B------:R1:W-:Y:S03]  /*e8c0*/  LDGSTS.E.BYPASS.LTC128B.128 [R252], [R22.64], !P2 ;  /* 0x0000000016fc7fae */ /* 0x0003e6000d101d50 */
[----:B------:R-:W-:Y:S01]  /*e8d0*/  IMAD.X R45, R2, 0x1, R53, P0 ;  /* 0x00000001022d7824 */ /* 0x000fe200000e0635 */
[-C--:B------:R-:W-:Y:S04]  /*e8e0*/  IADD3 R38, P0, R0, R52.reuse, RZ ;  /* 0x0000003400267210 */ /* 0x080fe80007f1e0ff */
[----:B------:R4:W-:Y:S01]  /*e8f0*/  LDGSTS.E.BYPASS.LTC128B.128 [R252+0x3000], [R44.64], !P5 ;  /* 0x030000002cfc7fae */ /* 0x0009e2000e901d50 */
[----:B------:R-:W-:Y:S01]  /*e900*/  IMAD.X R39, R2, 0x1, R173, P0 ;  /* 0x0000000102277824 */ /* 0x000fe200000e06ad */
[----:B------:R-:W-:Y:S02]  /*e910*/  IADD3 R46, P0, R0, R37, RZ ;  /* 0x00000025002e7210 */ /* 0x000fe40007f1e0ff */
[----:B------:R1:W3:Y:S03]  /*e920*/  SHFL.IDX PT, R0, R20, 0x2, 0x181f ;  /* 0x00581f0014007f89 */ /* 0x0002e600000e0000 */
[----:B------:R-:W-:Y:S01]  /*e930*/  IMAD.X R47, R2, 0x1, R172, P0 ;  /* 0x00000001022f7824 */ /* 0x000fe200000e06ac */
[----:B------:R3:W-:Y:S01]  /*e940*/  LDGSTS.E.BYPASS.LTC128B.128 [R252+0x6000], [R38.64], !P4 ;  /* 0x0600000026fc7fae */ /* 0x0007e2000e101d50 */
[C---:B------:R-:W-:Y:S03]  /*e950*/  IADD3 R30, P0, R3.reuse, R55, RZ ;  /* 0x00000037031e7210 */ /* 0x040fe60007f1e0ff */
[----:B------:R3:W-:Y:S02]  /*e960*/  LDGSTS.E.BYPASS.LTC128B.128 [R252+0x9000], [R46.64], !P6 ;  /* 0x090000002efc7fae */ /* 0x0007e4000f101d50 */
[C---:B--2---:R-:W-:Y:S05]  /*e970*/  IMAD.X R31, R28.reuse, 0x1, R54, P0 ;  /* 0x000000011c1f7824 */ /* 0x044fea00000e0636 */
[----:B------:R2:W-:Y:S01]  /*e980*/  LDGSTS.E.BYPASS.LTC128B.128 [R252+0x1000], [R30.64], !P2 ;  /* 0x010000001efc7fae */ /* 0x0005e2000d101d50 */
[C---:B-1----:R-:W-:Y:S01]  /*e990*/  HMMA.16816.F32 R20, R48.reuse, R24, RZ ;  /* 0x000000183014723c */ /* 0x042fe200000018ff */
[C---:B----4-:R-:W-:Y:S05]  /*e9a0*/  IADD3 R44, P0, R3.reuse, R29, RZ ;  /* 0x0000001d032c7210 */ /* 0x050fea0007f1e0ff */
[C---:B------:R-:W-:Y:S02]  /*e9b0*/  IMAD.X R45, R28.reuse, 0x1, R53, P0 ;  /* 0x000000011c2d7824 */ /* 0x040fe400000e0635 */
[C---:B------:R-:W-:Y:S01]  /*e9c0*/  HMMA.16816.F32 R24, R48.reuse, R26, RZ ;  /* 0x0000001a3018723c */ /* 0x040fe200000018ff */
[CC--:B---3--:R-:W-:Y:S02]  /*e9d0*/  IADD3 R38, P0, R3.reuse, R52.reuse, RZ ;  /* 0x0000003403267210 */ /* 0x0c8fe40007f1e0ff */
[----:B------:R1:W-:Y:S03]  /*e9e0*/  LDGSTS.E.BYPASS.LTC128B.128 [R252+0x4000], [R44.64], !P5 ;  /* 0x040000002cfc7fae */ /* 0x0003e6000e901d50 */
[C---:B------:R-:W-:Y:S01]  /*e9f0*/  IMAD.X R39, R28.reuse, 0x1, R173, P0 ;  /* 0x000000011c277824 */ /* 0x040fe200000e06ad */
[----:B------:R-:W-:Y:S04]  /*ea00*/  IADD3 R46, P0, R3, R37, RZ ;  /* 0x00000025032e7210 */ /* 0x000fe80007f1e0ff */
[----:B------:R3:W-:Y:S01]  /*ea10*/  LDGSTS.E.BYPASS.LTC128B.128 [R252+0x7000], [R38.64], !P4 ;  /* 0x0700000026fc7fae */ /* 0x0007e2000e101d50 */
[----:B------:R-:W-:Y:S01]  /*ea20*/  IMAD.X R47, R28, 0x1, R172, P0 ;  /* 0x000000011c2f7824 */ /* 0x000fe200000e06ac */
[----:B------:R-:W-:Y:S02]  /*ea30*/  IADD3 R2, P0, R36, R55, RZ ;  /* 0x0000003724027210 */ /* 0x000fe40007f1e0ff */
[----:B------:R4:W5:Y:S03]  /*ea40*/  LDL.LU R55, [R1+0x84] ;  /* 0x0000840001377983 */ /* 0x0009660000300800 */
[----:B------:R-:W-:Y:S01]  /*ea50*/  IMAD.X R3, R0, 0x1, R54, P0 ;  /* 0x0000000100037824 */ /* 0x000fe200000e0636 */
[----:B------:R1:W-:Y:S04]  /*ea60*/  LDGSTS.E.BYPASS.LTC128B.128 [R252+0xa000], [R46.64], !P6 ;  /* 0x0a0000002efc7fae */ /* 0x0003e8000f101d50 */
[----:B------:R1:W-:Y:S04]  /*ea70*/  LDGSTS.E.BYPASS.LTC128B.128 [R252+0x2000], [R2.64], !P2 ;  /* 0x0200000002fc7fae */ /* 0x0003e8000d101d50 */
[----:B------:R4:W5:Y:S01]  /*ea80*/  LDL.LU R54, [R1+0x80] ;  /* 0x0000800001367983 */ /* 0x0009620000300800 */
[----:B---3--:R-:W-:Y:S02]  /*ea90*/  IADD3 R38, P0, R36, R29, RZ ;  /* 0x0000001d24267210 */ /* 0x008fe40007f1e0ff */
[C---:B--2---:R-:W-:Y:S03]  /*eaa0*/  HMMA.16816.F32 R28, R48.reuse, R32, RZ ;  /* 0x00000020301c723c */ /* 0x044fe600000018ff */
[----:B------:R-:W-:Y:S02]  /*eab0*/  IMAD.X R39, R0, 0x1, R53, P0 ;  /* 0x0000000100277824 */ /* 0x000fe400000e0635 */
[----:B------:R4:W5:Y:S03]  /*eac0*/  LDL.LU R53, [R1+0x7c] ;  /* 0x00007c0001357983 */ /* 0x0009660000300800 */
[C---:B------:R-:W-:Y:S01]  /*ead0*/  HMMA.16816.F32 R32, R48.reuse, R34, RZ ;  /* 0x000000223020723c */ /* 0x040fe200000018ff */
[----:B------:R2:W-:Y:S03]  /*eae0*/  LDGSTS.E.BYPASS.LTC128B.128 [R252+0x5000], [R38.64], !P5 ;  /* 0x0500000026fc7fae */ /* 0x0005e6000e901d50 */
[----:B-1----:R-:W-:Y:S02]  /*eaf0*/  IADD3 R2, P0, R36, R52, RZ ;  /* 0x0000003424027210 */ /* 0x002fe40007f1e0ff */
[----:B------:R4:W5:Y:S03]  /*eb00*/  LDL.LU R52, [R1+0x78] ;  /* 0x0000780001347983 */ /* 0x0009660000300800 */
[----:B------:R-:W-:Y:S03]  /*eb10*/  IMAD.X R3, R0, 0x1, R173, P0 ;  /* 0x0000000100037824 */ /* 0x000fe600000e06ad */
[----:B------:R-:W-:Y:S02]  /*eb20*/  IADD3 R44, P0, R36, R37, RZ ;  /* 0x00000025242c7210 */ /* 0x000fe40007f1e0ff */
[----:B------:R4:W-:Y:S03]  /*eb30*/  LDGSTS.E.BYPASS.LTC128B.128 [R252+0x8000], [R2.64], !P4 ;  /* 0x0800000002fc7fae */ /* 0x0009e6000e101d50 */
[----:B------:R-:W-:Y:S01]  /*eb40*/  IMAD.X R45, R0, 0x1, R172, P0 ;  /* 0x00000001002d7824 */ /* 0x000fe200000e06ac */
[----:B------:R-:W-:Y:S04]  /*eb50*/  PLOP3.LUT P0, PT, PT, PT, UP0, 0x80, 0x0 ;  /* 0x000000000000781c */ /* 0x000fe80003f0f008 */
[----:B------:R1:W-:Y:S04]  /*eb60*/  LDGSTS.E.BYPASS.LTC128B.128 [R252+0xb000], [R44.64], !P6 ;  /* 0x0b0000002cfc7fae */ /* 0x0003e8000f101d50 */
[----:B------:R-:W0:Y:S01]  /*eb70*/  LDGDEPBAR ;  /* 0x00000000000079af */ /* 0x000e220000000000 */
[C---:B--2---:R-:W-:Y:S08]  /*eb80*/  HMMA.16816.F32 R36, R48.reuse, R40, RZ ;  /* 0x000000283024723c */ /* 0x044ff000000018ff */
        /* <DEDUP_REMOVED lines=21> */
[----:B------:R-:W4:Y:S07]  /*ece0*/  LDSM.16.M88.4 R188, [R222+0xe100] ;  /* 0x00e10000debc783b */ /* 0x000f2e0000000200 */
        /* <DEDUP_REMOVED lines=9> */
[C---:B------:R-:W-:Y:S08]  /*ed80*/  HMMA.16816.F32 R28, R184.reuse, R204, R28 ;  /* 0x000000ccb81c723c */ /* 0x040ff0000000181c */
[C---:B------:R-:W-:Y:S01]  /*ed90*/  HMMA.16816.F32 R32, R184.reuse, R206, R32 ;  /* 0x000000ceb820723c */ /* 0x040fe20000001820 */
[----:B------:R-:W-:Y:S07]  /*eda0*/  LDSM.16.M88.4 R204, [R221+0x1800] ;  /* 0x00180000ddcc783b */ /* 0x000fee0000000200 */
[C---:B----4-:R-:W-:Y:S08]  /*edb0*/  HMMA.16816.F32 R36, R184.reuse, R188, R36 ;  /* 0x000000bcb824723c */ /* 0x050ff00000001824 */
        /* <DEDUP_REMOVED lines=249> */
.L_x_3349:
        /* <DEDUP_REMOVED lines=48> */
[----:B------:R-:W-:Y:S01]  /*10050*/  UIADD3 UR6, UR6, -0x1, URZ ;  /* 0xffffffff06067890 */ /* 0x000fe2000fffe03f */
        /* <DEDUP_REMOVED lines=9> */
[----:B------:R-:W-:Y:S08]  /*100f0*/  SHFL.BFLY PT, R3, R0, 0x1, 0x1f ;  /* 0x0c201f0000037f89 */ /* 0x000ff000000e0000 */
[----:B------:R-:W1:Y:S02]  /*10100*/  SHFL.BFLY PT, R172, R173, 0x1, 0x1f ;  /* 0x0c201f00adac7f89 */ /* 0x000e6400000e0000 */
[----:B-1----:R-:W-:Y:S02]  /*10110*/  FMNMX.FTZ R173, R173, R172, !PT ;  /* 0x000000acadad7209 */ /* 0x002fe40007810000 */
[----:B------:R-:W-:Y:S03]  /*10120*/  FMNMX.FTZ R172, R3, R0, !PT ;  /* 0x0000000003ac7209 */ /* 0x000fe60007810000 */
[C---:B------:R-:W-:Y:S02]  /*10130*/  FADD.FTZ R2, -R173.reuse, R174 ;  /* 0x000000aead027221 */ /* 0x040fe40000010100 */
[----:B------:R-:W-:Y:S02]  /*10140*/  FMUL.FTZ R174, R173, c[0x0][0x2d0] ;  /* 0x0000b400adae7a20 */ /* 0x000fe40000410000 */
[----:B------:R-:W-:Y:S02]  /*10150*/  FMUL.FTZ R0, R2, c[0x0][0x2d0] ;  /* 0x0000b40002007a20 */ /* 0x000fe40000410000 */
[----:B------:R-:W-:Y:S02]  /*10160*/  FMUL.FTZ R3, R172, c[0x0][0x2d0] ;  /* 0x0000b400ac037a20 */ /* 0x000fe40000410000 */
[----:B------:R1:W2:Y:S01]  /*10170*/  MUFU.EX2 R2, R0 ;  /* 0x0000000000027308 */ /* 0x0002a20000000800 */
[--C-:B------:R-:W-:Y:S02]  /*10180*/  FFMA.FTZ R8, R8, c[0x0][0x2d0], -R174.reuse ;  /* 0x0000b40008087a23 */ /* 0x100fe400000108ae */
[--C-:B------:R-:W-:Y:S02]  /*10190*/  FFMA.FTZ R9, R9, c[0x0][0x2d0], -R174.reuse ;  /* 0x0000b40009097a23 */ /* 0x100fe400000108ae */
[--C-:B------:R-:W-:Y:S02]  /*101a0*/  FFMA.FTZ R10, R10, c[0x0][0x2d0], -R3.reuse ;  /* 0x0000b4000a0a7a23 */ /* 0x100fe40000010803 */
[--C-:B------:R-:W-:Y:S02]  /*101b0*/  FFMA.FTZ R11, R11, c[0x0][0x2d0], -R3.reuse ;  /* 0x0000b4000b0b7a23 */ /* 0x100fe40000010803 */
[--C-:B------:R-:W-:Y:S01]  /*101c0*/  FFMA.FTZ R4, R4, c[0x0][0x2d0], -R174.reuse ;  /* 0x0000b40004047a23 */ /* 0x100fe200000108ae */
[----:B------:R3:W-:Y:S01]  /*101d0*/  MUFU.EX2 R212, R8 ;  /* 0x0000000800d47308 */ /* 0x0007e20000000800 */
[--C-:B------:R-:W-:Y:S02]  /*101e0*/  FFMA.FTZ R5, R5, c[0x0][0x2d0], -R174.reuse ;  /* 0x0000b40005057a23 */ /* 0x100fe400000108ae */
[--C-:B------:R-:W-:Y:S02]  /*101f0*/  FFMA.FTZ R6, R6, c[0x0][0x2d0], -R3.reuse ;  /* 0x0000b40006067a23 */ /* 0x100fe40000010803 */
[--C-:B------:R-:W-:Y:S02]  /*10200*/  FFMA.FTZ R7, R7, c[0x0][0x2d0], -R3.reuse ;  /* 0x0000b40007077a23 */ /* 0x100fe40000010803 */
[--C-:B------:R-:W-:Y:S02]  /*10210*/  FFMA.FTZ R12, R12, c[0x0][0x2d0], -R174.reuse ;  /* 0x0000b4000c0c7a23 */ /* 0x100fe400000108ae */
[--C-:B------:R-:W-:Y:S01]  /*10220*/  FFMA.FTZ R13, R13, c[0x0][0x2d0], -R174.reuse ;  /* 0x0000b4000d0d7a23 */ /* 0x100fe200000108ae */
[----:B------:R4:W-:Y:S01]  /*10230*/  MUFU.EX2 R200, R4 ;  /* 0x0000000400c87308 */ /* 0x0009e20000000800 */
[--C-:B------:R-:W-:Y:S02]  /*10240*/  FFMA.FTZ R14, R14, c[0x0][0x2d0], -R3.reuse ;  /* 0x0000b4000e0e7a23 */ /* 0x100fe40000010803 */
[----:B------:R-:W-:Y:S02]  /*10250*/  FFMA.FTZ R15, R15, c[0x0][0x2d0], -R3 ;  /* 0x0000b4000f0f7a23 */ /* 0x000fe40000010803 */
[----:B-1----:R-:W-:Y:S02]  /*10260*/  FADD.FTZ R0, -R172, R175 ;  /* 0x000000afac007221 */ /* 0x002fe40000010100 */
[----:B--2---:R-:W-:Y:S02]  /*10270*/  FMUL.FTZ R132, R2, R132 ;  /* 0x0000008402847220 */ /* 0x004fe40000410000 */
[----:B------:R-:W-:Y:S01]  /*10280*/  FMUL.FTZ R0, R0, c[0x0][0x2d0] ;  /* 0x0000b40000007a20 */ /* 0x000fe20000410000 */
[----:B------:R-:W1:Y:S01]  /*10290*/  MUFU.EX2 R211, R5 ;  /* 0x0000000500d37308 */ /* 0x000e620000000800 */
[C---:B------:R-:W-:Y:S02]  /*102a0*/  FMUL.FTZ R133, R2.reuse, R133 ;  /* 0x0000008502857220 */ /* 0x040fe40000410000 */
[C---:B------:R-:W-:Y:S02]  /*102b0*/  FMUL.FTZ R136, R2.reuse, R136 ;  /* 0x0000008802887220 */ /* 0x040fe40000410000 */
[C---:B---3--:R-:W-:Y:S02]  /*102c0*/  FMUL.FTZ R8, R2.reuse, R180 ;  /* 0x000000b402087220 */ /* 0x048fe40000410000 */
[C---:B------:R-:W-:Y:S02]  /*102d0*/  FMUL.FTZ R137, R2.reuse, R137 ;  /* 0x0000008902897220 */ /* 0x040fe40000410000 */
[C---:B------:R-:W-:Y:S01]  /*102e0*/  FMUL.FTZ R140, R2.reuse, R140 ;  /* 0x0000008c028c7220 */ /* 0x040fe20000410000 */
[----:B------:R-:W2:Y:S01]  /*102f0*/  MUFU.EX2 R0, R0 ;  /* 0x0000000000007308 */ /* 0x000ea20000000800 */
[C---:B------:R-:W-:Y:S02]  /*10300*/  FMUL.FTZ R141, R2.reuse, R141 ;  /* 0x0000008d028d7220 */ /* 0x040fe40000410000 */
[C---:B------:R-:W-:Y:S02]  /*10310*/  FMUL.FTZ R144, R2.reuse, R144 ;  /* 0x0000009002907220 */ /* 0x040fe40000410000 */
[C---:B----4-:R-:W-:Y:S02]  /*10320*/  FMUL.FTZ R4, R2.reuse, R176 ;  /* 0x000000b002047220 */ /* 0x050fe40000410000 */
[C---:B------:R-:W-:Y:S02]  /*10330*/  FMUL.FTZ R145, R2.reuse, R145 ;  /* 0x0000009102917220 */ /* 0x040fe40000410000 */
[C---:B------:R-:W-:Y:S01]  /*10340*/  FMUL.FTZ R148, R2.reuse, R148 ;  /* 0x0000009402947220 */ /* 0x040fe20000410000 */
[----:B------:R3:W4:Y:S01]  /*10350*/  MUFU.EX2 R214, R9 ;  /* 0x0000000900d67308 */ /* 0x0007220000000800 */
[----:B------:R-:W-:Y:S02]  /*10360*/  FMUL.FTZ R149, R2, R149 ;  /* 0x0000009502957220 */ /* 0x000fe40000410000 */
[--C-:B------:R-:W-:Y:S01]  /*10370*/  FFMA.FTZ R16, R16, c[0x0][0x2d0], -R174.reuse ;  /* 0x0000b40010107a23 */ /* 0x100fe200000108ae */
[----:B-1----:R-:W-:Y:S01]  /*10380*/  F2FP.PACK_AB R176, R211, R200 ;  /* 0x000000c8d3b0723e */ /* 0x002fe200000000ff */
[----:B------:R-:W-:Y:S02]  /*10390*/  FMUL.FTZ R5, R2, R177 ;  /* 0x000000b102057220 */ /* 0x000fe40000410000 */
[--C-:B------:R-:W-:Y:S02]  /*103a0*/  FFMA.FTZ R17, R17, c[0x0][0x2d0], -R174.reuse ;  /* 0x0000b40011117a23 */ /* 0x100fe400000108ae */
[--C-:B------:R-:W-:Y:S01]  /*103b0*/  FFMA.FTZ R18, R18, c[0x0][0x2d0], -R3.reuse ;  /* 0x0000b40012127a23 */ /* 0x100fe20000010803 */
[----:B------:R1:W-:Y:S01]  /*103c0*/  MUFU.EX2 R209, R6 ;  /* 0x0000000600d17308 */ /* 0x0003e20000000800 */
        /* <DEDUP_REMOVED lines=8> */
[----:B---3--:R-:W-:Y:S02]  /*10450*/  FMUL.FTZ R9, R2, R181 ;  /* 0x000000b502097220 */ /* 0x008fe40000410000 */
[C---:B------:R-:W-:Y:S02]  /*10460*/  FMUL.FTZ R143, R0.reuse, R143 ;  /* 0x0000008f008f7220 */ /* 0x040fe40000410000 */
[C---:B------:R-:W-:Y:S01]  /*10470*/  FMUL.FTZ R146, R0.reuse, R146 ;  /* 0x0000009200927220 */ /* 0x040fe20000410000 */
[----:B------:R3:W-:Y:S01]  /*10480*/  MUFU.EX2 R213, R10 ;  /* 0x0000000a00d57308 */ /* 0x0007e20000000800 */
[C---:B------:R-:W-:Y:S02]  /*10490*/  FMUL.FTZ R147, R0.reuse, R147 ;  /* 0x0000009300937220 */ /* 0x040fe40000410000 */
[C---:B------:R-:W-:Y:S02]  /*104a0*/  FMUL.FTZ R150, R0.reuse, R150 ;  /* 0x0000009600967220 */ /* 0x040fe40000410000 */
[----:B-1----:R-:W-:Y:S01]  /*104b0*/  FMUL.FTZ R6, R0, R178 ;  /* 0x000000b200067220 */ /* 0x002fe20000410000 */
[----:B----4-:R-:W-:Y:S01]  /*104c0*/  F2FP.PACK_AB R178, R214, R212 ;  /* 0x000000d4d6b2723e */ /* 0x010fe200000000ff */
[----:B------:R-:W-:Y:S02]  /*104d0*/  FMUL.FTZ R151, R0, R151 ;  /* 0x0000009700977220 */ /* 0x000fe40000410000 */
[--C-:B------:R-:W-:Y:S01]  /*104e0*/  FFMA.FTZ R21, R21, c[0x0][0x2d0], -R174.reuse ;  /* 0x0000b40015157a23 */ /* 0x100fe200000108ae */
[----:B------:R-:W1:Y:S01]  /*104f0*/  MUFU.EX2 R215, R11 ;  /* 0x0000000b00d77308 */ /* 0x000e620000000800 */
[--C-:B------:R-:W-:Y:S02]  /*10500*/  FFMA.FTZ R22, R22, c[0x0][0x2d0], -R3.reuse ;  /* 0x0000b40016167a23 */ /* 0x100fe40000010803 */
[--C-:B------:R-:W-:Y:S01]  /*10510*/  FFMA.FTZ R23, R23, c[0x0][0x2d0], -R3.reuse ;  /* 0x0000b40017177a23 */ /* 0x100fe20000010803 */
[----:B--2---:R-:W-:Y:S01]  /*10520*/  F2FP.PACK_AB R177, R210, R209 ;  /* 0x000000d1d2b1723e */ /* 0x004fe200000000ff */
[----:B------:R-:W-:Y:S02]  /*10530*/  FMUL.FTZ R7, R0, R179 ;  /* 0x000000b300077220 */ /* 0x000fe40000410000 */
[--C-:B------:R-:W-:Y:S02]  /*10540*/  FFMA.FTZ R24, R24, c[0x0][0x2d0], -R174.reuse ;  /* 0x0000b40018187a23 */ /* 0x100fe400000108ae */
[--C-:B------:R-:W-:Y:S01]  /*10550*/  FFMA.FTZ R25, R25, c[0x0][0x2d0], -R174.reuse ;  /* 0x0000b40019197a23 */ /* 0x100fe200000108ae */
[----:B------:R-:W-:Y:S01]  /*10560*/  MUFU.EX2 R208, R12 ;  /* 0x0000000c00d07308 */ /* 0x000fe20000000800 */
[--C-:B------:R-:W-:Y:S02]  /*10570*/  FFMA.FTZ R26, R26, c[0x0][0x2d0], -R3.reuse ;  /* 0x0000b4001a1a7a23 */ /* 0x100fe40000010803 */
[--C-:B------:R-:W-:Y:S02]  /*10580*/  FFMA.FTZ R27, R27, c[0x0][0x2d0], -R3.reuse ;  /* 0x0000b4001b1b7a23 */ /* 0x100fe40000010803 */
[----:B---3--:R-:W-:Y:S02]  /*10590*/  FMUL.FTZ R10, R0, R182 ;  /* 0x000000b6000a7220 */ /* 0x008fe40000410000 */
[--C-:B------:R-:W-:Y:S02]  /*105a0*/  FFMA.FTZ R28, R28, c[0x0][0x2d0], -R174.reuse ;  /* 0x0000b4001c1c7a23 */ /* 0x100fe400000108ae */
[--C-:B------:R-:W-:Y:S01]  /*105b0*/  FFMA.FTZ R29, R29, c[0x0][0x2d0], -R174.reuse ;  /* 0x0000b4001d1d7a23 */ /* 0x100fe200000108ae */
[----:B------:R-:W2:Y:S01]  /*105c0*/  MUFU.EX2 R207, R13 ;  /* 0x0000000d00cf7308 */ /* 0x000ea20000000800 */
[--C-:B------:R-:W-:Y:S02]  /*105d0*/  FFMA.FTZ R30, R30, c[0x0][0x2d0], -R3.reuse ;  /* 0x0000b4001e1e7a23 */ /* 0x100fe40000010803 */
[--C-:B------:R-:W-:Y:S01]  /*105e0*/  FFMA.FTZ R31, R31, c[0x0][0x2d0], -R3.reuse ;  /* 0x0000b4001f1f7a23 */ /* 0x100fe20000010803 */
[----:B-1----:R-:W-:Y:S01]  /*105f0*/  F2FP.PACK_AB R179, R215, R213 ;  /* 0x000000d5d7b3723e */ /* 0x002fe200000000ff */
[----:B------:R-:W-:Y:S02]  /*10600*/  FMUL.FTZ R11, R0, R183 ;  /* 0x000000b7000b7220 */ /* 0x000fe40000410000 */
[----:B------:R-:W1:Y:S01]  /*10610*/  LDSM.16.MT88.4 R180, [R219+0x100] ;  /* 0x00010000dbb4783b */ /* 0x000e620000004200 */
[--C-:B------:R-:W-:Y:S02]  /*10620*/  FFMA.FTZ R32, R32, c[0x0][0x2d0], -R174.reuse ;  /* 0x0000b40020207a23 */ /* 0x100fe400000108ae */
[----:B------:R-:W-:Y:S01]  /*10630*/  MUFU.EX2 R206, R14 ;  /* 0x0000000e00ce7308 */ /* 0x000fe20000000800 */
[C---:B------:R-:W-:Y:S05]  /*10640*/  HMMA.16816.F32 R4, R176.reuse, R184, R4 ;  /* 0x000000b8b004723c */ /* 0x040fea0000001804 */
[--C-:B------:R-:W-:Y:S02]  /*10650*/  FFMA.FTZ R33, R33, c[0x0][0x2d0], -R174.reuse ;  /* 0x0000b40021217a23 */ /* 0x100fe400000108ae */
[--C-:B------:R-:W-:Y:S01]  /*10660*/  FFMA.FTZ R34, R34, c[0x0][0x2d0], -R3.reuse ;  /* 0x0000b40022227a23 */ /* 0x100fe20000010803 */
[C---:B------:R-:W-:Y:S01]  /*10670*/  HMMA.16816.F32 R8, R176.reuse, R186, R8 ;  /* 0x000000bab008723c */ /* 0x040fe20000001808 */
[----:B------:R-:W3:Y:S01]  /*10680*/  LDSM.16.MT88.4 R184, [R217+0x3100] ;  /* 0x00310000d9b8783b */ /* 0x000ee20000004200 */
[----:B------:R4:W5:Y:S02]  /*10690*/  MUFU.EX2 R205, R15 ;  /* 0x0000000f00cd7308 */ /* 0x0009640000000800 */
[--C-:B------:R-:W-:Y:S02]  /*106a0*/  FFMA.FTZ R35, R35, c[0x0][0x2d0], -R3.reuse ;  /* 0x0000b40023237a23 */ /* 0x100fe40000010803 */
[C---:B------:R-:W-:Y:S02]  /*106b0*/  FMUL.FTZ R152, R2.reuse, R152 ;  /* 0x0000009802987220 */ /* 0x040fe40000410000 */
[C---:B------:R-:W-:Y:S04]  /*106c0*/  HMMA.16816.F32 R132, R176.reuse, R188, R132 ;  /* 0x000000bcb084723c */ /* 0x040fe80000001884 */
[----:B------:R-:W-:Y:S01]  /*106d0*/  MUFU.EX2 R204, R16 ;  /* 0x0000001000cc7308 */ /* 0x000fe20000000800 */
[----:B------:R-:W-:Y:S02]  /*106e0*/  FMUL.FTZ R153, R2, R153 ;  /* 0x0000009902997220 */ /* 0x000fe40000410000 */
[C---:B------:R-:W-:Y:S01]  /*106f0*/  FMUL.FTZ R154, R0.reuse, R154 ;  /* 0x0000009a009a7220 */ /* 0x040fe20000410000 */
[C---:B------:R-:W-:Y:S01]  /*10700*/  HMMA.16816.F32 R136, R176.reuse, R190, R136 ;  /* 0x000000beb088723c */ /* 0x040fe20000001888 */
[----:B------:R-:W2:Y:S03]  /*10710*/  LDSM.16.MT88.4 R188, [R218+0x3100] ;  /* 0x00310000dabc783b */ /* 0x000ea60000004200 */
[----:B------:R-:W-:Y:S02]  /*10720*/  FMUL.FTZ R155, R0, R155 ;  /* 0x0000009b009b7220 */ /* 0x000fe40000410000 */
[----:B------:R-:W2:Y:S01]  /*10730*/  MUFU.EX2 R203, R17 ;  /* 0x0000001100cb7308 */ /* 0x000ea20000000800 */
[C---:B------:R-:W-:Y:S01]  /*10740*/  FMUL.FTZ R156, R2.reuse, R156 ;  /* 0x0000009c029c7220 */ /* 0x040fe20000410000 */
[C---:B------:R-:W-:Y:S01]  /*10750*/  HMMA.16816.F32 R140, R176.reuse, R192, R140 ;  /* 0x000000c0b08c723c */ /* 0x040fe2000000188c */
[----:B----4-:R-:W-:Y:S03]  /*10760*/  LDSM.16.MT88.4 R12, [R219+0x9100] ;  /* 0x00910000db0c783b */ /* 0x010fe60000004200 */
[----:B------:R-:W-:Y:S02]  /*10770*/  FMUL.FTZ R157, R2, R157 ;  /* 0x0000009d029d7220 */ /* 0x000fe40000410000 */
[C---:B------:R-:W-:Y:S02]  /*10780*/  FMUL.FTZ R158, R0.reuse, R158 ;  /* 0x0000009e009e7220 */ /* 0x040fe40000410000 */
[C---:B------:R-:W-:Y:S01]  /*10790*/  HMMA.16816.F32 R144, R176.reuse, R194, R144 ;  /* 0x000000c2b090723c */ /* 0x040fe20000001890 */
[----:B------:R-:W-:Y:S03]  /*107a0*/  MUFU.EX2 R202, R18 ;  /* 0x0000001200ca7308 */ /* 0x000fe60000000800 */
[----:B------:R-:W-:Y:S02]  /*107b0*/  FMUL.FTZ R159, R0, R159 ;  /* 0x0000009f009f7220 */ /* 0x000fe40000410000 */
[C---:B------:R-:W-:Y:S02]  /*107c0*/  FMUL.FTZ R160, R2.reuse, R160 ;  /* 0x000000a002a07220 */ /* 0x040fe40000410000 */
[C---:B-1----:R-:W-:Y:S03]  /*107d0*/  HMMA.16816.F32 R148, R176.reuse, R180, R148 ;  /* 0x000000b4b094723c */ /* 0x042fe60000001894 */
[----:B------:R1:W4:Y:S01]  /*107e0*/  MUFU.EX2 R201, R19 ;  /* 0x0000001300c97308 */ /* 0x0003220000000800 */
[----:B------:R-:W-:Y:S02]  /*107f0*/  FMUL.FTZ R161, R2, R161 ;  /* 0x000000a102a17220 */ /* 0x000fe40000410000 */
[C---:B------:R-:W-:Y:S02]  /*10800*/  FMUL.FTZ R162, R0.reuse, R162 ;  /* 0x000000a200a27220 */ /* 0x040fe40000410000 */
[C---:B------:R-:W-:Y:S01]  /*10810*/  HMMA.16816.F32 R152, R176.reuse, R182, R152 ;  /* 0x000000b6b098723c */ /* 0x040fe20000001898 */
[----:B------:R-:W4:Y:S03]  /*10820*/  LDSM.16.MT88.4 R180, [R220+0x3100] ;  /* 0x00310000dcb4783b */ /* 0x000f260000004200 */
[----:B------:R-:W-:Y:S01]  /*10830*/  FMUL.FTZ R163, R0, R163 ;  /* 0x000000a300a37220 */ /* 0x000fe20000410000 */
[----:B------:R-:W-:Y:S01]  /*10840*/  MUFU.EX2 R199, R20 ;  /* 0x0000001400c77308 */ /* 0x000fe20000000800 */
[C---:B------:R-:W-:Y:S02]  /*10850*/  FMUL.FTZ R164, R2.reuse, R164 ;  /* 0x000000a402a47220 */ /* 0x040fe40000410000 */
[C---:B---3--:R-:W-:Y:S04]  /*10860*/  HMMA.16816.F32 R156, R176.reuse, R184, R156 ;  /* 0x000000b8b09c723c */ /* 0x048fe8000000189c */
[----:B------:R-:W-:Y:S02]  /*10870*/  FMUL.FTZ R165, R2, R165 ;  /* 0x000000a502a57220 */ /* 0x000fe40000410000 */
[C---:B------:R-:W-:Y:S01]  /*10880*/  FMUL.FTZ R166, R0.reuse, R166 ;  /* 0x000000a600a67220 */ /* 0x040fe20000410000 */
[----:B------:R-:W3:Y:S01]  /*10890*/  MUFU.EX2 R198, R21 ;  /* 0x0000001500c67308 */ /* 0x000ee20000000800 */
[C---:B------:R-:W-:Y:S01]  /*108a0*/  HMMA.16816.F32 R160, R176.reuse, R186, R160 ;  /* 0x000000bab0a0723c */ /* 0x040fe200000018a0 */
[----:B------:R-:W3:Y:S03]  /*108b0*/  LDSM.16.MT88.4 R184, [R219+0x3100] ;  /* 0x00310000dbb8783b */ /* 0x000ee60000004200 */
[----:B------:R-:W-:Y:S02]  /*108c0*/  FMUL.FTZ R167, R0, R167 ;  /* 0x000000a700a77220 */ /* 0x000fe40000410000 */
[C---:B------:R-:W-:Y:S02]  /*108d0*/  FMUL.FTZ R168, R2.reuse, R168 ;  /* 0x000000a802a87220 */ /* 0x040fe40000410000 */
[----:B------:R-:W-:Y:S01]  /*108e0*/  FMUL.FTZ R169, R2, R169 ;  /* 0x000000a902a97220 */ /* 0x000fe20000410000 */
[----:B-1----:R-:W-:Y:S01]  /*108f0*/  LDSM.16.MT88.4 R16, [R218+0x900] ;  /* 0x00090000da10783b */ /* 0x002fe20000004200 */
[----:B------:R-:W-:Y:S01]  /*10900*/  MUFU.EX2 R196, R22 ;  /* 0x0000001600c47308 */ /* 0x000fe20000000800 */
[C---:B--2---:R-:W-:Y:S03]  /*10910*/  HMMA.16816.F32 R164, R176.reuse, R188, R164 ;  /* 0x000000bcb0a4723c */ /* 0x044fe600000018a4 */
[C---:B------:R-:W-:Y:S02]  /*10920*/  FMUL.FTZ R170, R0.reuse, R170 ;  /* 0x000000aa00aa7220 */ /* 0x040fe40000410000 */
[----:B------:R-:W-:Y:S02]  /*10930*/  FMUL.FTZ R171, R0, R171 ;  /* 0x000000ab00ab7220 */ /* 0x000fe40000410000 */
[C---:B------:R-:W-:Y:S02]  /*10940*/  FMUL.FTZ R52, R2.reuse, R52 ;  /* 0x0000003402347220 */ /* 0x040fe40000410000 */
[----:B------:R1:W2:Y:S03]  /*10950*/  MUFU.EX2 R195, R23 ;  /* 0x0000001700c37308 */ /* 0x0002a60000000800 */
[C---:B------:R-:W-:Y:S01]  /*10960*/  HMMA.16816.F32 R168, R176.reuse, R190, R168 ;  /* 0x000000beb0a8723c */ /* 0x040fe200000018a8 */
[----:B------:R-:W2:Y:S02]  /*10970*/  LDSM.16.MT88.4 R188, [R217+0x6100] ;  /* 0x00610000d9bc783b */ /* 0x000ea40000004200 */
[----:B------:R-:W-:Y:S02]  /*10980*/  FMUL.FTZ R53, R2, R53 ;  /* 0x0000003502357220 */ /* 0x000fe40000410000 */
[C---:B------:R-:W-:Y:S02]  /*10990*/  FMUL.FTZ R54, R0.reuse, R54 ;  /* 0x0000003600367220 */ /* 0x040fe40000410000 */
[----:B------:R-:W-:Y:S01]  /*109a0*/  FMUL.FTZ R55, R0, R55 ;  /* 0x0000003700377220 */ /* 0x000fe20000410000 */
[----:B------:R-:W-:Y:S01]  /*109b0*/  MUFU.EX2 R197, R24 ;  /* 0x0000001800c57308 */ /* 0x000fe20000000800 */
[C---:B------:R-:W-:Y:S03]  /*109c0*/  FMUL.FTZ R56, R2.reuse, R56 ;  /* 0x0000003802387220 */ /* 0x040fe60000410000 */
[----:B------:R-:W-:Y:S02]  /*109d0*/  FMUL.FTZ R57, R2, R57 ;  /* 0x0000003902397220 */ /* 0x000fe40000410000 */
[C---:B----4-:R-:W-:Y:S03]  /*109e0*/  HMMA.16816.F32 R52, R176.reuse, R180, R52 ;  /* 0x000000b4b034723c */ /* 0x050fe60000001834 */
[C---:B------:R-:W-:Y:S01]  /*109f0*/  FMUL.FTZ R58, R0.reuse, R58 ;  /* 0x0000003a003a7220 */ /* 0x040fe20000410000 */
[----:B------:R-:W4:Y:S01]  /*10a00*/  MUFU.EX2 R194, R25 ;  /* 0x0000001900c27308 */ /* 0x000f220000000800 */
[----:B------:R-:W-:Y:S01]  /*10a10*/  FMUL.FTZ R59, R0, R59 ;  /* 0x0000003b003b7220 */ /* 0x000fe20000410000 */
[----:B-1----:R-:W-:Y:S01]  /*10a20*/  LDSM.16.MT88.4 R20, [R218+0x1100] ;  /* 0x00110000da14783b */ /* 0x002fe20000004200 */
[C---:B------:R-:W-:Y:S05]  /*10a30*/  FMUL.FTZ R60, R2.reuse, R60 ;  /* 0x0000003c023c7220 */ /* 0x040fea0000410000 */
[C---:B------:R-:W-:Y:S02]  /*10a40*/  HMMA.16816.F32 R56, R176.reuse, R182, R56 ;  /* 0x000000b6b038723c */ /* 0x040fe40000001838 */
[----:B------:R-:W-:Y:S01]  /*10a50*/  MUFU.EX2 R193, R26 ;  /* 0x0000001a00c17308 */ /* 0x000fe20000000800 */
[----:B------:R-:W1:Y:S01]  /*10a60*/  LDSM.16.MT88.4 R180, [R218+0x6100] ;  /* 0x00610000dab4783b */ /* 0x000e620000004200 */
[----:B------:R-:W-:Y:S02]  /*10a70*/  FMUL.FTZ R61, R2, R61 ;  /* 0x0000003d023d7220 */ /* 0x000fe40000410000 */
[C---:B------:R-:W-:Y:S02]  /*10a80*/  FMUL.FTZ R62, R0.reuse, R62 ;  /* 0x0000003e003e7220 */ /* 0x040fe40000410000 */
[----:B------:R-:W-:Y:S04]  /*10a90*/  FMUL.FTZ R63, R0, R63 ;  /* 0x0000003f003f7220 */ /* 0x000fe80000410000 */
[----:B------:R2:W1:Y:S01]  /*10aa0*/  MUFU.EX2 R192, R27 ;  /* 0x0000001b00c07308 */ /* 0x0004620000000800 */
[C---:B------:R-:W-:Y:S02]  /*10ab0*/  FMUL.FTZ R64, R2.reuse, R64 ;  /* 0x0000004002407220 */ /* 0x040fe40000410000 */
        /* <DEDUP_REMOVED lines=11> */
[----:B--2---:R-:W-:Y:S03]  /*10b70*/  LDSM.16.MT88.4 R24, [R220+0x1100] ;  /* 0x00110000dc18783b */ /* 0x004fe60000004200 */
[C---:B------:R-:W-:Y:S03]  /*10b80*/  HMMA.16816.F32 R68, R176.reuse, R188, R68 ;  /* 0x000000bcb044723c */ /* 0x040fe60000001844 */
        /* <DEDUP_REMOVED lines=55> */
[C---:B---3--:R-:W-:Y:S01]  /*10f00*/  HMMA.16816.F32 R108, R176.reuse, R184, R108 ;  /* 0x000000b8b06c723c */ /* 0x048fe2000000186c */
[----:B------:R-:W-:Y:S02]  /*10f10*/  MUFU.EX2 R185, R34 ;  /* 0x0000002200b97308 */ /* 0x000fe40000000800 */
[C---:B------:R-:W-:Y:S02]  /*10f20*/  FMUL.FTZ R114, R0.reuse, R114 ;  /* 0x0000007200727220 */ /* 0x040fe40000410000 */
[----:B------:R-:W-:Y:S02]  /*10f30*/  FMUL.FTZ R115, R0, R115 ;  /* 0x0000007300737220 */ /* 0x000fe40000410000 */
[C---:B------:R-:W-:Y:S02]  /*10f40*/  FMUL.FTZ R116, R2.reuse, R116 ;  /* 0x0000007402747220 */ /* 0x040fe40000410000 */
[----:B------:R-:W-:Y:S02]  /*10f50*/  FMUL.FTZ R117, R2, R117 ;  /* 0x0000007502757220 */ /* 0x000fe40000410000 */
[----:B------:R-:W-:Y:S01]  /*10f60*/  MUFU.EX2 R184, R35 ;  /* 0x0000002300b87308 */ /* 0x000fe20000000800 */
[C---:B------:R-:W-:Y:S03]  /*10f70*/  HMMA.16816.F32 R112, R176.reuse, R186, R112 ;  /* 0x000000bab070723c */ /* 0x040fe60000001870 */
[C---:B------:R-:W-:Y:S02]  /*10f80*/  FMUL.FTZ R118, R0.reuse, R118 ;  /* 0x0000007600767220 */ /* 0x040fe40000410000 */
[----:B------:R-:W-:Y:S02]  /*10f90*/  FMUL.FTZ R119, R0, R119 ;  /* 0x0000007700777220 */ /* 0x000fe40000410000 */
[C---:B------:R-:W-:Y:S02]  /*10fa0*/  FMUL.FTZ R120, R2.reuse, R120 ;  /* 0x0000007802787220 */ /* 0x040fe40000410000 */
[----:B------:R-:W-:Y:S03]  /*10fb0*/  MUFU.EX2 R187, R32 ;  /* 0x0000002000bb7308 */ /* 0x000fe60000000800 */
[C---:B--2---:R-:W-:Y:S03]  /*10fc0*/  HMMA.16816.F32 R116, R176.reuse, R188, R116 ;  /* 0x000000bcb074723c */ /* 0x044fe60000001874 */
[----:B------:R-:W-:Y:S02]  /*10fd0*/  FMUL.FTZ R121, R2, R121 ;  /* 0x0000007902797220 */ /* 0x000fe40000410000 */
[C---:B------:R-:W-:Y:S02]  /*10fe0*/  FMUL.FTZ R122, R0.reuse, R122 ;  /* 0x0000007a007a7220 */ /* 0x040fe40000410000 */
[----:B------:R-:W-:Y:S01]  /*10ff0*/  FMUL.FTZ R123, R0, R123 ;  /* 0x0000007b007b7220 */ /* 0x000fe20000410000 */
[----:B------:R-:W-:Y:S01]  /*11000*/  MUFU.EX2 R189, R30 ;  /* 0x0000001e00bd7308 */ /* 0x000fe20000000800 */
[C---:B------:R-:W-:Y:S03]  /*11010*/  FMUL.FTZ R124, R2.reuse, R124 ;  /* 0x0000007c027c7220 */ /* 0x040fe60000410000 */
[----:B------:R-:W-:Y:S02]  /*11020*/  FMUL.FTZ R125, R2, R125 ;  /* 0x0000007d027d7220 */ /* 0x000fe40000410000 */
[C---:B------:R-:W-:Y:S03]  /*11030*/  HMMA.16816.F32 R120, R176.reuse, R190, R120 ;  /* 0x000000beb078723c */ /* 0x040fe60000001878 */
[C---:B------:R-:W-:Y:S01]  /*11040*/  FMUL.FTZ R126, R0.reuse, R126 ;  /* 0x0000007e007e7220 */ /* 0x040fe20000410000 */
[----:B------:R-:W-:Y:S01]  /*11050*/  MUFU.EX2 R191, R28 ;  /* 0x0000001c00bf7308 */ /* 0x000fe20000000800 */
[----:B------:R-:W-:Y:S02]  /*11060*/  FMUL.FTZ R127, R0, R127 ;  /* 0x0000007f007f7220 */ /* 0x000fe40000410000 */
[C---:B------:R-:W-:Y:S02]  /*11070*/  FMUL.FTZ R128, R2.reuse, R128 ;  /* 0x0000008002807220 */ /* 0x040fe40000410000 */
[----:B------:R-:W-:Y:S03]  /*11080*/  FMUL.FTZ R129, R2, R129 ;  /* 0x0000008102817220 */ /* 0x000fe60000410000 */
[C---:B------:R-:W-:Y:S02]  /*11090*/  HMMA.16816.F32 R124, R176.reuse, R12, R124 ;  /* 0x0000000cb07c723c */ /* 0x040fe4000000187c */
[----:B------:R-:W2:Y:S01]  /*110a0*/  MUFU.EX2 R190, R29 ;  /* 0x0000001d00be7308 */ /* 0x000ea20000000800 */
[C---:B------:R-:W-:Y:S02]  /*110b0*/  FMUL.FTZ R130, R0.reuse, R130 ;  /* 0x0000008200827220 */ /* 0x040fe40000410000 */
[----:B------:R-:W-:Y:S02]  /*110c0*/  FMUL.FTZ R131, R0, R131 ;  /* 0x0000008300837220 */ /* 0x000fe40000410000 */
[----:B------:R-:W-:Y:S01]  /*110d0*/  F2FP.PACK_AB R12, R207, R208 ;  /* 0x000000d0cf0c723e */ /* 0x000fe200000000ff */
[--C-:B------:R-:W-:Y:S01]  /*110e0*/  FFMA.FTZ R36, R36, c[0x0][0x2d0], -R174.reuse ;  /* 0x0000b40024247a23 */ /* 0x100fe200000108ae */
[----:B-----5:R-:W-:Y:S03]  /*110f0*/  F2FP.PACK_AB R13, R205, R206 ;  /* 0x000000cecd0d723e */ /* 0x020fe600000000ff */
[----:B------:R-:W-:Y:S01]  /*11100*/  HMMA.16816.F32 R128, R176, R14, R128 ;  /* 0x0000000eb080723c */ /* 0x000fe20000001880 */
[----:B------:R-:W3:Y:S01]  /*11110*/  LDSM.16.MT88.4 R176, [R220+0x900] ;  /* 0x00090000dcb0783b */ /* 0x000ee20000004200 */
[----:B------:R5:W2:Y:S01]  /*11120*/  MUFU.EX2 R188, R31 ;  /* 0x0000001f00bc7308 */ /* 0x000aa20000000800 */
[--C-:B------:R-:W-:Y:S02]  /*11130*/  FFMA.FTZ R49, R49, c[0x0][0x2d0], -R174.reuse ;  /* 0x0000b40031317a23 */ /* 0x100fe400000108ae */
[--C-:B------:R-:W-:Y:S02]  /*11140*/  FFMA.FTZ R37, R37, c[0x0][0x2d0], -R174.reuse ;  /* 0x0000b40025257a23 */ /* 0x100fe400000108ae */
[----:B------:R-:W-:Y:S01]  /*11150*/  F2FP.PACK_AB R14, R203, R204 ;  /* 0x000000cccb0e723e */ /* 0x000fe200000000ff */
[--C-:B------:R-:W-:Y:S01]  /*11160*/  FFMA.FTZ R38, R38, c[0x0][0x2d0], -R3.reuse ;  /* 0x0000b40026267a23 */ /* 0x100fe20000010803 */
[----:B------:R-:W-:Y:S03]  /*11170*/  F2FP.PACK_AB R15, R201, R202 ;  /* 0x000000cac90f723e */ /* 0x000fe600000000ff */
[----:B------:R2:W2:Y:S01]  /*11180*/  MUFU.EX2 R186, R33 ;  /* 0x0000002100ba7308 */ /* 0x0004a20000000800 */
[--C-:B------:R-:W-:Y:S02]  /*11190*/  FFMA.FTZ R39, R39, c[0x0][0x2d0], -R3.reuse ;  /* 0x0000b40027277a23 */ /* 0x100fe40000010803 */
[--C-:B------:R-:W-:Y:S01]  /*111a0*/  FFMA.FTZ R40, R40, c[0x0][0x2d0], -R174.reuse ;  /* 0x0000b40028287a23 */ /* 0x100fe200000108ae */
[C---:B-1----:R-:W-:Y:S05]  /*111b0*/  HMMA.16816.F32 R4, R12.reuse, R180, R4 ;  /* 0x000000b40c04723c */ /* 0x042fea0000001804 */
[--C-:B------:R-:W-:Y:S01]  /*111c0*/  FFMA.FTZ R41, R41, c[0x0][0x2d0], -R174.reuse ;  /* 0x0000b40029297a23 */ /* 0x100fe200000108ae */
[----:B------:R-:W-:Y:S01]  /*111d0*/  MUFU.EX2 R49, R49 ;  /* 0x0000003100317308 */ /* 0x000fe20000000800 */
[--C-:B------:R-:W-:Y:S01]  /*111e0*/  FFMA.FTZ R42, R42, c[0x0][0x2d0], -R3.reuse ;  /* 0x0000b4002a2a7a23 */ /* 0x100fe20000010803 */
[C---:B------:R-:W-:Y:S01]  /*111f0*/  HMMA.16816.F32 R8, R12.reuse, R182, R8 ;  /* 0x000000b60c08723c */ /* 0x040fe20000001808 */
[----:B------:R-:W1:Y:S03]  /*11200*/  LDSM.16.MT88.4 R180, [R219+0x900] ;  /* 0x00090000dbb4783b */ /* 0x000e660000004200 */
[--C-:B------:R-:W-:Y:S02]  /*11210*/  FFMA.FTZ R43, R43, c[0x0][0x2d0], -R3.reuse ;  /* 0x0000b4002b2b7a23 */ /* 0x100fe40000010803 */
[--C-:B------:R-:W-:Y:S02]  /*11220*/  FFMA.FTZ R44, R44, c[0x0][0x2d0], -R174.reuse ;  /* 0x0000b4002c2c7a23 */ /* 0x100fe400000108ae */
[C---:B------:R-:W-:Y:S01]  /*11230*/  HMMA.16816.F32 R132, R12.reuse, R16, R132 ;  /* 0x000000100c84723c */ /* 0x040fe20000001884 */
[----:B-----5:R-:W-:Y:S01]  /*11240*/  LDSM.16.MT88.4 R28, [R220+0x2100] ;  /* 0x00210000dc1c783b */ /* 0x020fe20000004200 */
[----:B------:R-:W5:Y:S02]  /*11250*/  MUFU.EX2 R175, R36 ;  /* 0x0000002400af7308 */ /* 0x000f640000000800 */
[--C-:B------:R-:W-:Y:S02]  /*11260*/  FFMA.FTZ R45, R45, c[0x0][0x2d0], -R174.reuse ;  /* 0x0000b4002d2d7a23 */ /* 0x100fe400000108ae */
[----:B------:R-:W-:Y:S01]  /*11270*/  FFMA.FTZ R48, R48, c[0x0][0x2d0], -R174 ;  /* 0x0000b40030307a23 */ /* 0x000fe200000108ae */
[----:B------:R-:W-:Y:S01]  /*11280*/  MOV R174, R173 ;  /* 0x000000ad00ae7202 */ /* 0x000fe20000000f00 */
[C---:B------:R-:W-:Y:S01]  /*11290*/  HMMA.16816.F32 R136, R12.reuse, R18, R136 ;  /* 0x000000120c88723c */ /* 0x040fe20000001888 */
[----:B------:R-:W2:Y:S03]  /*112a0*/  LDSM.16.MT88.4 R16, [R217+0x3900] ;  /* 0x00390000d910783b */ /* 0x000ea60000004200 */
[----:B------:R-:W2:Y:S01]  /*112b0*/  MUFU.EX2 R37, R37 ;  /* 0x0000002500257308 */ /* 0x000ea20000000800 */
[--C-:B------:R-:W-:Y:S02]  /*112c0*/  FFMA.FTZ R46, R46, c[0x0][0x2d0], -R3.reuse ;  /* 0x0000b4002e2e7a23 */ /* 0x100fe40000010803 */
[--C-:B------:R-:W-:Y:S01]  /*112d0*/  FFMA.FTZ R47, R47, c[0x0][0x2d0], -R3.reuse ;  /* 0x0000b4002f2f7a23 */ /* 0x100fe20000010803 */
[C---:B---3--:R-:W-:Y:S04]  /*112e0*/  HMMA.16816.F32 R140, R12.reuse, R176, R140 ;  /* 0x000000b00c8c723c */ /* 0x048fe8000000188c */
[--C-:B------:R-:W-:Y:S02]  /*112f0*/  FFMA.FTZ R50, R50, c[0x0][0x2d0], -R3.reuse ;  /* 0x0000b40032327a23 */ /* 0x100fe40000010803 */
[----:B------:R-:W-:Y:S01]  /*11300*/  MUFU.EX2 R38, R38 ;  /* 0x0000002600267308 */ /* 0x000fe20000000800 */
[----:B------:R-:W-:Y:S01]  /*11310*/  FFMA.FTZ R3, R51, c[0x0][0x2d0], -R3 ;  /* 0x0000b40033037a23 */ /* 0x000fe20000010803 */
[C---:B------:R-:W-:Y:S01]  /*11320*/  HMMA.16816.F32 R144, R12.reuse, R178, R144 ;  /* 0x000000b20c90723c */ /* 0x040fe20000001890 */
[----:B------:R-:W3:Y:S07]  /*11330*/  LDSM.16.MT88.4 R176, [R218+0x3900] ;  /* 0x00390000dab0783b */ /* 0x000eee0000004200 */
[----:B------:R-:W-:Y:S01]  /*11340*/  MUFU.EX2 R36, R3 ;  /* 0x0000000300247308 */ /* 0x000fe20000000800 */
[C---:B-1----:R-:W-:Y:S08]  /*11350*/  HMMA.16816.F32 R148, R12.reuse, R180, R148 ;  /* 0x000000b40c94723c */ /* 0x042ff00000001894 */
[C---:B------:R-:W-:Y:S01]  /*11360*/  HMMA.16816.F32 R152, R12.reuse, R182, R152 ;  /* 0x000000b60c98723c */ /* 0x040fe20000001898 */
[----:B------:R-:W1:Y:S01]  /*11370*/  LDSM.16.MT88.4 R180, [R220+0x3900] ;  /* 0x00390000dcb4783b */ /* 0x000e620000004200 */
[----:B------:R-:W-:Y:S06]  /*11380*/  MUFU.EX2 R39, R39 ;  /* 0x0000002700277308 */ /* 0x000fec0000000800 */
[C---:B--2---:R-:W-:Y:S04]  /*11390*/  HMMA.16816.F32 R156, R12.reuse, R16, R156 ;  /* 0x000000100c9c723c */ /* 0x044fe8000000189c */
[----:B------:R-:W2:Y:S04]  /*113a0*/  MUFU.EX2 R40, R40 ;  /* 0x0000002800287308 */ /* 0x000ea80000000800 */
[C---:B------:R-:W-:Y:S01]  /*113b0*/  HMMA.16816.F32 R160, R12.reuse, R18, R160 ;  /* 0x000000120ca0723c */ /* 0x040fe200000018a0 */
[----:B------:R-:W2:Y:S05]  /*113c0*/  LDSM.16.MT88.4 R16, [R219+0x3900] ;  /* 0x00390000db10783b */ /* 0x000eaa0000004200 */
[----:B------:R-:W2:Y:S02]  /*113d0*/  MUFU.EX2 R41, R41 ;  /* 0x0000002900297308 */ /* 0x000ea40000000800 */
[C---:B---3--:R-:W-:Y:S08]  /*113e0*/  HMMA.16816.F32 R164, R12.reuse, R176, R164 ;  /* 0x000000b00ca4723c */ /* 0x048ff000000018a4 */
[C---:B------:R-:W-:Y:S01]  /*113f0*/  HMMA.16816.F32 R168, R12.reuse, R178, R168 ;  /* 0x000000b20ca8723c */ /* 0x040fe200000018a8 */
[----:B------:R-:W3:Y:S01]  /*11400*/  LDSM.16.MT88.4 R176, [R217+0x6900] ;  /* 0x00690000d9b0783b */ /* 0x000ee20000004200 */
[----:B------:R-:W3:Y:S06]  /*11410*/  MUFU.EX2 R42, R42 ;  /* 0x0000002a002a7308 */ /* 0x000eec0000000800 */
[C---:B-1----:R-:W-:Y:S04]  /*11420*/  HMMA.16816.F32 R52, R12.reuse, R180, R52 ;  /* 0x000000b40c34723c */ /* 0x042fe80000001834 */
[----:B------:R-:W1:Y:S04]  /*11430*/  MUFU.EX2 R43, R43 ;  /* 0x0000002b002b7308 */ /* 0x000e680000000800 */
[C---:B------:R-:W-:Y:S01]  /*11440*/  HMMA.16816.F32 R56, R12.reuse, R182, R56 ;  /* 0x000000b60c38723c */ /* 0x040fe20000001838 */
[----:B------:R-:W1:Y:S05]  /*11450*/  LDSM.16.MT88.4 R180, [R218+0x6900] ;  /* 0x00690000dab4783b */ /* 0x000e6a0000004200 */
[----:B------:R-:W1:Y:S02]  /*11460*/  MUFU.EX2 R44, R44 ;  /* 0x0000002c002c7308 */ /* 0x000e640000000800 */
[C---:B--2---:R-:W-:Y:S08]  /*11470*/  HMMA.16816.F32 R60, R12.reuse, R16, R60 ;  /* 0x000000100c3c723c */ /* 0x044ff0000000183c */
[----:B------:R-:W2:Y:S01]  /*11480*/  MUFU.EX2 R45, R45 ;  /* 0x0000002d002d7308 */ /* 0x000ea20000000800 */
[C---:B------:R-:W-:Y:S01]  /*11490*/  HMMA.16816.F32 R64, R12.reuse, R18, R64 ;  /* 0x000000120c40723c */ /* 0x040fe20000001840 */
[----:B------:R-:W2:Y:S07]  /*114a0*/  LDSM.16.MT88.4 R16, [R220+0x6900] ;  /* 0x00690000dc10783b */ /* 0x000eae0000004200 */
[C---:B---3--:R-:W-:Y:S01]  /*114b0*/  HMMA.16816.F32 R68, R12.reuse, R176, R68 ;  /* 0x000000b00c44723c */ /* 0x048fe20000001844 */
[----:B------:R-:W3:Y:S07]  /*114c0*/  MUFU.EX2 R46, R46 ;  /* 0x0000002e002e7308 */ /* 0x000eee0000000800 */
[C---:B------:R-:W-:Y:S01]  /*114d0*/  HMMA.16816.F32 R72, R12.reuse, R178, R72 ;  /* 0x000000b20c48723c */ /* 0x040fe20000001848 */
[----:B------:R-:W3:Y:S02]  /*114e0*/  LDSM.16.MT88.4 R176, [R219+0x6900] ;  /* 0x00690000dbb0783b */ /* 0x000ee40000004200 */
[----:B------:R-:W-:Y:S05]  /*114f0*/  MUFU.EX2 R47, R47 ;  /* 0x0000002f002f7308 */ /* 0x000fea0000000800 */
[C---:B-1----:R-:W-:Y:S05]  /*11500*/  HMMA.16816.F32 R76, R12.reuse, R180, R76 ;  /* 0x000000b40c4c723c */ /* 0x042fea000000184c */
[----:B------:R-:W1:Y:S03]  /*11510*/  MUFU.EX2 R48, R48 ;  /* 0x0000003000307308 */ /* 0x000e660000000800 */
[C---:B------:R-:W-:Y:S01]  /*11520*/  HMMA.16816.F32 R80, R12.reuse, R182, R80 ;  /* 0x000000b60c50723c */ /* 0x040fe20000001850 */
[----:B------:R-:W1:Y:S06]  /*11530*/  LDSM.16.MT88.4 R180, [R217+0x9900] ;  /* 0x00990000d9b4783b */ /* 0x000e6c0000004200 */
[----:B------:R-:W1:Y:S01]  /*11540*/  MUFU.EX2 R50, R50 ;  /* 0x0000003200327308 */ /* 0x000e620000000800 */
        /* <DEDUP_REMOVED lines=12> */
[C---:B---3--:R-:W-:Y:S01]  /*11610*/  HMMA.16816.F32 R116, R12.reuse, R176, R116 ;  /* 0x000000b00c74723c */ /* 0x048fe20000001874 */
[----:B------:R-:W3:Y:S04]  /*11620*/  LDL.LU R177, [R1+0x20] ;  /* 0x0000200001b17983 */ /* 0x000ee80000300800 */
[----:B------:R-:W5:Y:S03]  /*11630*/  LDL.LU R32, [R1+0x24] ;  /* 0x0000240001207983 */ /* 0x000f660000300800 */
[C---:B------:R-:W-:Y:S08]  /*11640*/  HMMA.16816.F32 R120, R12.reuse, R178, R120 ;  /* 0x000000b20c78723c */ /* 0x040ff00000001878 */
[C---:B-1----:R-:W-:Y:S08]  /*11650*/  HMMA.16816.F32 R124, R12.reuse, R180, R124 ;  /* 0x000000b40c7c723c */ /* 0x042ff0000000187c */
[----:B------:R-:W-:Y:S01]  /*11660*/  HMMA.16816.F32 R128, R12, R182, R128 ;  /* 0x000000b60c80723c */ /* 0x000fe20000001880 */
[----:B------:R-:W-:Y:S06]  /*11670*/  LDSM.16.MT88.4 R180, [R217+0x2900] ;  /* 0x00290000d9b4783b */ /* 0x000fec0000004200 */
[----:B------:R-:W-:Y:S02]  /*11680*/  F2FP.PACK_AB R12, R198, R199 ;  /* 0x000000c7c60c723e */ /* 0x000fe400000000ff */
[----:B------:R-:W-:Y:S03]  /*11690*/  F2FP.PACK_AB R13, R195, R196 ;  /* 0x000000c4c30d723e */ /* 0x000fe600000000ff */
[----:B----4-:R-:W-:Y:S02]  /*116a0*/  F2FP.PACK_AB R14, R194, R197 ;  /* 0x000000c5c20e723e */ /* 0x010fe400000000ff */
[----:B------:R-:W-:Y:S07]  /*116b0*/  F2FP.PACK_AB R15, R192, R193 ;  /* 0x000000c1c00f723e */ /* 0x000fee00000000ff */
[C---:B--2---:R-:W-:Y:S08]  /*116c0*/  HMMA.16816.F32 R4, R12.reuse, R16, R4 ;  /* 0x000000100c04723c */ /* 0x044ff00000001804 */
[C---:B------:R-:W-:Y:S01]  /*116d0*/  HMMA.16816.F32 R8, R12.reuse, R18, R8 ;  /* 0x000000120c08723c */ /* 0x040fe20000001808 */
[----:B------:R-:W1:Y:S07]  /*116e0*/  LDSM.16.MT88.4 R16, [R219+0x1100] ;  /* 0x00110000db10783b */ /* 0x000e6e0000004200 */
[C---:B------:R-:W-:Y:S08]  /*116f0*/  HMMA.16816.F32 R132, R12.reuse, R20, R132 ;  /* 0x000000140c84723c */ /* 0x040ff00000001884 */
        /* <DEDUP_REMOVED lines=42> */
[----:B------:R-:W-:Y:S01]  /*119a0*/  HMMA.16816.F32 R128, R12, R18, R128 ;  /* 0x000000120c80723c */ /* 0x000fe20000001880 */
[----:B------:R-:W1:Y:S03]  /*119b0*/  LDSM.16.MT88.4 R16, [R220+0x1900] ;  /* 0x00190000dc10783b */ /* 0x000e660000004200 */
[----:B---3--:R-:W-:Y:S02]  /*119c0*/  FFMA.FTZ R2, R2, R177, R200 ;  /* 0x000000b102027223 */ /* 0x008fe400000100c8 */
[----:B-----5:R-:W-:Y:S01]  /*119d0*/  FFMA.FTZ R0, R0, R32, R209 ;  /* 0x0000002000007223 */ /* 0x020fe200000100d1 */
[----:B------:R-:W-:Y:S01]  /*119e0*/  F2FP.PACK_AB R12, R190, R191 ;  /* 0x000000bfbe0c723e */ /* 0x000fe200000000ff */
[----:B------:R-:W-:Y:S01]  /*119f0*/  FADD.FTZ R2, R211, R2 ;  /* 0x00000002d3027221 */ /* 0x000fe20000010000 */
[----:B------:R-:W-:Y:S01]  /*11a00*/  F2FP.PACK_AB R13, R188, R189 ;  /* 0x000000bdbc0d723e */ /* 0x000fe200000000ff */
[----:B------:R-:W-:Y:S02]  /*11a10*/  LDSM.16.MT88.4 R32, [R217+0x5900] ;  /* 0x00590000d920783b */ /* 0x000fe40000004200 */
        /* <DEDUP_REMOVED lines=14> */
[C---:B----4-:R-:W-:Y:S04]  /*11b00*/  HMMA.16816.F32 R132, R12.reuse, R24, R132 ;  /* 0x000000180c84723c */ /* 0x050fe80000001884 */
[----:B------:R-:W-:Y:S02]  /*11b10*/  FADD.FTZ R2, R203, R2 ;  /* 0x00000002cb027221 */ /* 0x000fe40000010000 */
[----:B------:R-:W-:Y:S02]  /*11b20*/  FADD.FTZ R0, R205, R0 ;  /* 0x00000000cd007221 */ /* 0x000fe40000010000 */
[C---:B------:R-:W-:Y:S01]  /*11b30*/  HMMA.16816.F32 R136, R12.reuse, R26, R136 ;  /* 0x0000001a0c88723c */ /* 0x040fe20000001888 */
[----:B------:R-:W3:Y:S03]  /*11b40*/  LDSM.16.MT88.4 R24, [R217+0x4900] ;  /* 0x00490000d918783b */ /* 0x000ee60000004200 */
        /* <DEDUP_REMOVED lines=34> */
[----:B------:R-:W-:Y:S04]  /*11d70*/  FADD.FTZ R0, R184, R0 ;  /* 0x00000000b8007221 */ /* 0x000fe80000010000 */
[----:B------:R-:W-:Y:S01]  /*11d80*/  FADD.FTZ R0, R38, R0 ;  /* 0x0000000026007221 */ /* 0x000fe20000010000 */
[C---:B------:R-:W-:Y:S01]  /*11d90*/  HMMA.16816.F32 R56, R12.reuse, R22, R56 ;  /* 0x000000160c38723c */ /* 0x040fe20000001838 */
[----:B------:R-:W2:Y:S03]  /*11da0*/  LDSM.16.MT88.4 R20, [R218+0x7900] ;  /* 0x00790000da14783b */ /* 0x000ea60000004200 */
[----:B------:R-:W-:Y:S04]  /*11db0*/  FADD.FTZ R0, R39, R0 ;  /* 0x0000000027007221 */ /* 0x000fe80000010000 */
[C---:B---3--:R-:W-:Y:S04]  /*11dc0*/  HMMA.16816.F32 R60, R12.reuse, R24, R60 ;  /* 0x000000180c3c723c */ /* 0x048fe8000000183c */
[----:B------:R-:W-:Y:S04]  /*11dd0*/  FADD.FTZ R0, R42, R0 ;  /* 0x000000002a007221 */ /* 0x000fe80000010000 */
        /* <DEDUP_REMOVED lines=13> */
[----:B------:R-:W-:Y:S01]  /*11eb0*/  FADD.FTZ R0, R50, R3 ;  /* 0x0000000332007221 */ /* 0x000fe20000010000 */
[----:B------:R-:W-:Y:S03]  /*11ec0*/  STL [R1+0x20], R2 ;  /* 0x0000200201007387 */ /* 0x000fe60000100800 */
[C---:B------:R-:W-:Y:S01]  /*11ed0*/  FADD.FTZ R0, R36.reuse, R0 ;  /* 0x0000000024007221 */ /* 0x040fe20000010000 */
[C---:B------:R-:W-:Y:S01]  /*11ee0*/  HMMA.16816.F32 R80, R12.reuse, R22, R80 ;  /* 0x000000160c50723c */ /* 0x040fe20000001850 */
[----:B------:R-:W2:Y:S07]  /*11ef0*/  LDSM.16.MT88.4 R20, [R217+0xa900] ;  /* 0x00a90000d914783b */ /* 0x000eae0000004200 */
        /* <DEDUP_REMOVED lines=19> */
[----:B------:R-:W-:Y:S02]  /*12030*/  F2FP.PACK_AB R12, R37, R175 ;  /* 0x000000af250c723e */ /* 0x000fe400000000ff */
[----:B------:R-:W-:Y:S03]  /*12040*/  F2FP.PACK_AB R13, R39, R38 ;  /* 0x00000026270d723e */ /* 0x000fe600000000ff */
[----:B------:R-:W-:Y:S02]  /*12050*/  F2FP.PACK_AB R14, R41, R40 ;  /* 0x00000028290e723e */ /* 0x000fe400000000ff */
[----:B------:R-:W-:Y:S02]  /*12060*/  F2FP.PACK_AB R15, R43, R42 ;  /* 0x0000002a2b0f723e */ /* 0x000fe400000000ff */
[----:B------:R-:W-:Y:S05]  /*12070*/  MOV R175, R172 ;  /* 0x000000ac00af7202 */ /* 0x000fea0000000f00 */
        /* <DEDUP_REMOVED lines=52> */
[C---:B------:R-:W-:Y:S01]  /*123c0*/  HMMA.16816.F32 R176, R12.reuse, R180, R4 ;  /* 0x000000b40cb0723c */ /* 0x040fe20000001804 */
[----:B------:R-:W5:Y:S07]  /*123d0*/  LDSM.16.MT88.4 R4, [R220+0x5900] ;  /* 0x00590000dc04783b */ /* 0x000f6e0000004200 */
        /* <DEDUP_REMOVED lines=11> */
[C---:B------:R-:W-:Y:S08]  /*12490*/  HMMA.16816.F32 R156, R12.reuse, R32, R156 ;  /* 0x000000200c9c723c */ /* 0x040ff0000000189c */
[C---:B------:R-:W-:Y:S08]  /*124a0*/  HMMA.16816.F32 R160, R12.reuse, R34, R160 ;  /* 0x000000220ca0723c */ /* 0x040ff000000018a0 */
        /* <DEDUP_REMOVED lines=14> */
[C---:B---3--:R-:W-:Y:S08]  /*12590*/  HMMA.16816.F32 R84, R12.reuse, R28, R84 ;  /* 0x0000001c0c54723c */ /* 0x048ff00000001854 */
[C---:B------:R-:W-:Y:S08]  /*125a0*/  HMMA.16816.F32 R88, R12.reuse, R30, R88 ;  /* 0x0000001e0c58723c */ /* 0x040ff00000001858 */
[C---:B--2---:R-:W-:Y:S08]  /*125b0*/  HMMA.16816.F32 R92, R12.reuse, R20, R92 ;  /* 0x000000140c5c723c */ /* 0x044ff0000000185c */
[C---:B------:R-:W-:Y:S08]  /*125c0*/  HMMA.16816.F32 R96, R12.reuse, R22, R96 ;  /* 0x000000160c60723c */ /* 0x040ff00000001860 */
[C---:B-----5:R-:W-:Y:S08]  /*125d0*/  HMMA.16816.F32 R100, R12.reuse, R4, R100 ;  /* 0x000000040c64723c */ /* 0x060ff00000001864 */
[C---:B------:R-:W-:Y:S01]  /*125e0*/  HMMA.16816.F32 R104, R12.reuse, R6, R104 ;  /* 0x000000060c68723c */ /* 0x040fe20000001868 */
[----:B------:R-:W2:Y:S07]  /*125f0*/  LDSM.16.MT88.4 R4, [R219+0xb900] ;  /* 0x00b90000db04783b */ /* 0x000eae0000004200 */
[C---:B------:R-:W-:Y:S08]  /*12600*/  HMMA.16816.F32 R108, R12.reuse, R8, R108 ;  /* 0x000000080c6c723c */ /* 0x040ff0000000186c */
[C---:B------:R-:W-:Y:S08]  /*12610*/  HMMA.16816.F32 R112, R12.reuse, R10, R112 ;  /* 0x0000000a0c70723c */ /* 0x040ff00000001870 */
[C---:B-1----:R-:W-:Y:S08]  /*12620*/  HMMA.16816.F32 R116, R12.reuse, R16, R116 ;  /* 0x000000100c74723c */ /* 0x042ff00000001874 */
[C---:B------:R-:W-:Y:S08]  /*12630*/  HMMA.16816.F32 R120, R12.reuse, R18, R120 ;  /* 0x000000120c78723c */ /* 0x040ff00000001878 */
[C---:B--2---:R-:W-:Y:S08]  /*12640*/  HMMA.16816.F32 R124, R12.reuse, R4, R124 ;  /* 0x000000040c7c723c */ /* 0x044ff0000000187c */
[----:B------:R-:W-:Y:S01]  /*12650*/  HMMA.16816.F32 R128, R12, R6, R128 ;  /* 0x000000060c80723c */ /* 0x000fe20000001880 */
[----:B------:R-:W-:-:S07]  /*12660*/  @P0 BRA `(.L_x_3348) ;  /* 0xffffbed000000947 */ /* 0x000fce000383ffff */
.L_x_3347:
[----:B------:R-:W2:Y:S04]  /*12670*/  LDL.LU R4, [R1+0x20] ;  /* 0x0000200001047983 */ /* 0x000ea80000300800 */
[----:B------:R-:W3:Y:S01]  /*12680*/  LDL.LU R2, [R1+0x24] ;  /* 0x0000240001027983 */ /* 0x000ee20000300800 */
[----:B------:R-:W-:-:S02]  /*12690*/  MOV R46, 0xff800000 ;  /* 0xff800000002e7802 */ /* 0x000fc40000000f00 */
[----:B------:R-:W-:Y:S02]  /*126a0*/  MOV R47, 0xff800000 ;  /* 0xff800000002f7802 */ /* 0x000fe40000000f00 */
[----:B------:R-:W-:Y:S01]  /*126b0*/  PLOP3.LUT P2, PT, PT, PT, PT, 0x8, 0x0 ;  /* 0x000000000000781c */ /* 0x000fe20003f4e170 */
        /* <DEDUP_REMOVED lines=152> */
.L_x_3335:
        /* <DEDUP_REMOVED lines=197> */
.L_x_3352:
        /* <DEDUP_REMOVED lines=83> */
[--C-:B------:R-:W-:Y:S01]  /*141c0*/  IMAD.MOV R8, RZ, RZ, -R4.reuse ;  /* 0x000000ffff087224 */ /* 0x100fe200078e0a04 */
[----:B------:R-:W-:Y:S01]  /*141d0*/  SHF.R.S32.HI R9, RZ, 0x1f, R4 ;  /* 0x0000001fff097819 */ /* 0x000fe20000011404 */
[----:B------:R1:W-:Y:S01]  /*141e0*/  SHFL.IDX PT, R10, R7, 0x1, 0x1c1f ;  /* 0x003c1f00070a7f89 */ /* 0x0003e200000e0000 */
[----:B------:R-:W-:Y:S01]  /*141f0*/  MOV R2, UR14 ;  /* 0x0000000e00027c02 */ /* 0x000fe20008000f00 */
[----:B------:R-:W-:-:S02]  /*14200*/  IMAD.U32 R3, RZ, RZ, UR15 ;  /* 0x0000000fff037e24 */ /* 0x000fc4000f8e00ff */
[----:B------:R-:W2:Y:S01]  /*14210*/  SHFL.IDX PT, R13, R5, RZ, 0x1c1f ;  /* 0x001c1fff050d7589 */ /* 0x000ea200000e0000 */
[----:B------:R-:W-:Y:S02]  /*14220*/  IMAD.U32 R3, RZ, RZ, UR7 ;  /* 0x00000007ff037e24 */ /* 0x000fe4000f8e00ff */
[----:B------:R-:W-:Y:S01]  /*14230*/  IMAD R6, R8, c[0x0][0x4e8], R6 ;  /* 0x00013a0008067a24 */ /* 0x000fe200078e0206 */
[----:B------:R3:W4:Y:S01]  /*14240*/  SHFL.IDX PT, R11, R5, 0x1, 0x1c1f ;  /* 0x003c1f00050b7f89 */ /* 0x00072200000e0000 */
        /* <DEDUP_REMOVED lines=65> */
.L_x_3354:
[----:B--234-:R-:W-:Y:S05]  /*14660*/  BSYNC B0 ;  /* 0x0000000000007941 */ /* 0x01cfea0003800000 */
.L_x_3353:
        /* <DEDUP_REMOVED lines=30> */
.L_x_3356:
[----:B------:R-:W-:Y:S05]  /*14850*/  BSYNC B0 ;  /* 0x0000000000007941 */ /* 0x000fea0003800000 */
.L_x_3355:
        /* <DEDUP_REMOVED lines=30> */
.L_x_3358:
[----:B------:R-:W-:Y:S05]  /*14a40*/  BSYNC B0 ;  /* 0x0000000000007941 */ /* 0x000fea0003800000 */
.L_x_3357:
        /* <DEDUP_REMOVED lines=31> */
.L_x_3351:
        /* <DEDUP_REMOVED lines=31> */
.L_x_3359:
        /* <DEDUP_REMOVED lines=43> */
.L_x_3361:
[----:B------:R-:W-:Y:S05]  /*150e0*/  BSYNC B0 ;  /* 0x0000000000007941 */ /* 0x000fea0003800000 */
.L_x_3360:
        /* <DEDUP_REMOVED lines=77> */
.L_x_3363:
[----:B------:R-:W-:Y:S05]  /*155c0*/  BSYNC B0 ;  /* 0x0000000000007941 */ /* 0x000fea0003800000 */
.L_x_3362:
        /* <DEDUP_REMOVED lines=27> */
.L_x_3365:
[----:B------:R-:W-:Y:S05]  /*15780*/  BSYNC B0 ;  /* 0x0000000000007941 */ /* 0x000fea0003800000 */
.L_x_3364:
        /* <DEDUP_REMOVED lines=27> */
.L_x_3367:
[----:B------:R-:W-:Y:S05]  /*15940*/  BSYNC B0 ;  /* 0x0000000000007941 */ /* 0x000fea0003800000 */
.L_x_3366:
        /* <DEDUP_REMOVED lines=28> */
.L_x_3368:
        /* <DEDUP_REMOVED lines=15> */
.L_x_3587:


//--------------------- .text._ZN7cutlass13device_kernelIN5flash19enable_sm80_to_sm89INS1_16FlashAttnFwdSm80INS1_25CollectiveMainloopFwdSm80ILi8ELi1ELb0EN4cute5tupleIJNS5_1CILi128EEENS7_ILi48EEENS7_ILi256EEEEEELi256ENS_6half_tEfNS_4arch4Sm80ELb1ELb0ELb0ELb1ELb1ELb1ELb1ELb0EEENS1_21CollectiveEpilogueFwdINS6_IJS8_SA_S9_EEENS6_IJNS7_ILi1EEESI_SI_EEESC_SE_Li256ELb1ELb1ELb0ELb0EEENS1_19SingleTileSchedulerILb1ELb0ELb1ELi128EEEEEEEEEvNT_6ParamsE --------------------------
	.section	.text._ZN7cutlass13device_kernelIN5flash19enable_sm80_to_sm89INS1_16FlashAttnFwdSm80INS1_25CollectiveMainloopFwdSm80ILi8ELi1ELb0EN4cute5tupleIJNS5_1CILi128EEENS7_ILi48EEENS7_ILi256EEEEEELi256ENS_6half_tEfNS_4arch4Sm80ELb1ELb0ELb0ELb1ELb1ELb1ELb1ELb0EEENS1_21CollectiveEpilogueFwdINS6_IJS8_SA_S9_EEENS6_IJNS7_ILi1EEESI_SI_EEESC_SE_Li256ELb1ELb1ELb0ELb0EEENS1_19SingleTileSchedulerILb1ELb0ELb1ELi128EEEEEEEEEvNT_6ParamsE,"ax",@progbits
	.sectioninfo	@"SHI_REGISTERS=253"
	.align	128
.text._ZN7cutlass13device_kernelIN5flash19enable_sm80_to_sm89INS1_16FlashAttnFwdSm80INS1_25CollectiveMainloopFwdSm80ILi8ELi1ELb0EN4cute5tupleIJNS5_1CILi128EEENS7_ILi48EEENS7_ILi256EEEEEELi256ENS_6half_tEfNS_4arch4Sm80ELb1ELb0ELb0ELb1ELb1ELb1ELb1ELb0EEENS1_21CollectiveEpilogueFwdINS6_IJS8_SA_S9_EEENS6_IJNS7_ILi1EEESI_SI_EEESC_SE_Li256ELb1ELb1ELb0ELb0EEENS1_19SingleTileSchedulerILb1ELb0ELb1ELi128EEEEEEEEEvNT_6ParamsE:
        .type           _ZN7cutlass13device_kernelIN5flash19enable_sm80_to_sm89INS1_16FlashAttnFwdSm80INS1_25CollectiveMainloopFwdSm80ILi8ELi1ELb0EN4cute5tupleIJNS5_1CILi128EEENS7_ILi48EEENS7_ILi256EEEEEELi256ENS_6half_tEfNS_4arch4Sm80ELb1ELb0ELb0ELb1ELb1ELb1ELb1ELb0EEENS1_21CollectiveEpilogueFwdINS6_IJS8_SA_S9_EEENS6_IJNS7_ILi1EEESI_SI_EEESC_SE_Li256ELb1ELb1ELb0ELb0EEENS1_19SingleTileSchedulerILb1ELb0ELb1ELi128EEEEEEEEEvNT_6ParamsE,@function
        .size           _ZN7cutlass13device_kernelIN5flash19enable_sm80_to_sm89INS1_16FlashAttnFwdSm80INS1_25CollectiveMainloopFwdSm80ILi8ELi1ELb0EN4cute5tupleIJNS5_1CILi128EEENS7_ILi48EEENS7_ILi256EEEEEELi256ENS_6half_tEfNS_4arch4Sm80ELb1ELb0ELb0ELb1ELb1ELb1ELb1ELb0EEENS1_21CollectiveEpilogueFwdINS6_IJS8_SA_S9_EEENS6_IJNS7_ILi1EEESI_SI_EEESC_SE_Li256ELb1ELb1ELb0ELb0EEENS1_19SingleTileSchedulerILb1ELb0ELb1ELi128EEEEEEEEEvNT_6ParamsE,(.L_x_3588 - _ZN7cutlass13device_kernelIN5flash19enable_sm80_to_sm89INS1_16FlashAttnFwdSm80INS1_25CollectiveMainloopFwdSm80ILi8ELi1ELb0EN4cute5tupleIJNS5_1CILi128EEENS7_ILi48EEENS7_ILi256EEEEEELi256ENS_6half_tEfNS_4arch4Sm80ELb1ELb0ELb0ELb1ELb1ELb1ELb1ELb0EEENS1_21CollectiveEpilogueFwdINS6_IJS8_SA_S9_EEENS6_IJNS7_ILi1EEESI_SI_EEESC_SE_Li256ELb1ELb1ELb0ELb0EEENS1_19SingleTileSchedulerILb1ELb0ELb1ELi128EEEEEEEEEvNT_6ParamsE)
        .other          _ZN7cutlass13device_kernelIN5flash19enable_sm80_to_sm89INS1_16FlashAttnFwdSm80INS1_25CollectiveMainloopFwdSm80ILi8ELi1ELb0EN4cute5tupleIJNS5_1CILi128EEENS7_ILi48EEENS7_ILi256EEEEEELi256ENS_6half_tEfNS_4arch4Sm80ELb1ELb0ELb0ELb1ELb1ELb1ELb1ELb0EEENS1_21CollectiveEpilogueFwdINS6_IJS8_SA_S9_EEENS6_IJNS7_ILi1EEESI_SI_EEESC_SE_Li256ELb1ELb1ELb0ELb0EEENS1_19SingleTileSchedulerILb1ELb0ELb1ELi128EEEEEEEEEvNT_6ParamsE,@"STO_CUDA_ENTRY STV_DEFAULT"
_ZN7cutlass13device_kernelIN5flash19enable_sm80_to_sm89INS1_16FlashAttnFwdSm80INS1_25CollectiveMainloopFwdSm80ILi8ELi1ELb0EN4cute5tupleIJNS5_1CILi128EEENS7_ILi48EEENS7_ILi256EEEEEELi256ENS_6half_tEfNS_4arch4Sm80ELb1ELb0ELb0ELb1ELb1ELb1ELb1ELb0EEENS1_21CollectiveEpilogueFwdINS6_IJS8_SA_S9_EEENS6_IJNS7_ILi1EEESI_SI_EEESC_SE_Li256ELb1ELb1ELb0ELb0EEENS1_19SingleTileSchedulerILb1ELb0ELb1ELi128EEEEEEEEEvNT_6ParamsE:
        /* <DEDUP_REMOVED lines=20> */
.L_x_3370:
        /* <DEDUP_REMOVED lines=13> */
.L_x_3372:
[----:B------:R-:W-:Y:S02]  /*0210*/  ULDC UR5, c[0x0][0x54c] ;  /* 0x0001530000057ab9 */ /* 0x000fe40000000800 */
.L_x_3371:
[----:B------:R-:W-:Y:S02]  /*0220*/  ULDC UR4, c[0x0][0x548] ;  /* 0x0001520000047ab9 */ /* 0x000fe40000000800 */
[----:B------:R-:W-:-:S02]  /*0230*/  USHF.L.U32 UR18, UR17, 0x7, URZ ;  /* 0x0000000711127899 */ /* 0x000fc4000800063f */
[----:B------:R-:W-:-:S04]  /*0240*/  UIMAD UR4, UR5, UR4, URZ ;  /* 0x00000004050472a4 */ /* 0x000fc8000f8e023f */
[----:B------:R-:W-:-:S04]  /*0250*/  UISETP.GE.AND UP0, UPT, UR18, UR4, UPT ;  /* 0x000000041200728c */ /* 0x000fc8000bf06270 */
[----:B------:R-:W-:Y:S01]  /*0260*/  USEL UR22, UR22, 0xffffffff, !UP0 ;  /* 0xffffffff16167887 */ /* 0x000fe2000c000000 */
[----:B------:R-:W-:Y:S05]  /*0270*/  BRA `(.L_x_3373) ;  /* 0x000001b000007947 */ /* 0x000fea0003800000 */
.L_x_3369:
        /* <DEDUP_REMOVED lines=8> */
.L_x_3374:
        /* <DEDUP_REMOVED lines=13> */
.L_x_3376:
[----:B------:R-:W-:Y:S02]  /*03d0*/  ULDC UR5, c[0x0][0x54c] ;  /* 0x0001530000057ab9 */ /* 0x000fe40000000800 */
.L_x_3375:
[----:B------:R-:W-:Y:S02]  /*03e0*/  ULDC UR4, c[0x0][0x548] ;  /* 0x0001520000047ab9 */ /* 0x000fe40000000800 */
[----:B------:R-:W-:-:S02]  /*03f0*/  USHF.L.U32 UR18, UR17, 0x7, URZ ;  /* 0x0000000711127899 */ /* 0x000fc4000800063f */
[----:B------:R-:W-:-:S04]  /*0400*/  UIMAD UR4, UR5, UR4, URZ ;  /* 0x00000004050472a4 */ /* 0x000fc8000f8e023f */
[----:B------:R-:W-:-:S04]  /*0410*/  UISETP.GE.AND UP0, UPT, UR18, UR4, UPT ;  /* 0x000000041200728c */ /* 0x000fc8000bf06270 */
[----:B------:R-:W-:-:S06]  /*0420*/  USEL UR22, UR22, 0xffffffff, !UP0 ;  /* 0xffffffff16167887 */ /* 0x000fcc000c000000 */
.L_x_3373:
        /* <DEDUP_REMOVED lines=64> */
.L_x_3377:
        /* <DEDUP_REMOVED lines=10> */
.L_x_3378:
[----:B------:R-:W-:Y:S05]  /*08d0*/  @!P4 BRA `(.L_x_3379) ;  /* 0x000000500000c947 */ /* 0x000fea0003800000 */
[----:B-1--4-:R-:W4:Y:S04]  /*08e0*/  LDG.E R0, [R8.64] ;  /* 0x0000001a08007981 */ /* 0x012f28000c1e1900 */
[----:B---3--:R-:W3:Y:S01]  /*08f0*/  LDG.E R3, [R8.64+0x4] ;  /* 0x0000041a08037981 */ /* 0x008ee2000c1e1900 */
[----:B----4-:R-:W1:Y:S08]  /*0900*/  R2UR UR5, R0 ;  /* 0x00000000000573c2 */ /* 0x010e7000000e0000 */
[----:B---3--:R-:W1:Y:S02]  /*0910*/  R2UR UR6, R3 ;  /* 0x00000000030673c2 */ /* 0x008e6400000e0000 */
[----:B-1----:R-:W-:-:S06]  /*0920*/  UIADD3 UR5, -UR5, UR6, URZ ;  /* 0x0000000605057290 */ /* 0x002fcc000fffe13f */
.L_x_3379:
        /* <DEDUP_REMOVED lines=304> */
.L_x_3420:
        /* <DEDUP_REMOVED lines=94> */
.L_x_3385:
[----:B------:R-:W-:Y:S05]  /*2210*/  BSYNC B0 ;  /* 0x0000000000007941 */ /* 0x000fea0003800000 */
.L_x_3384:
        /* <DEDUP_REMOVED lines=72> */
.L_x_3387:
[----:B------:R-:W-:Y:S05]  /*26a0*/  BSYNC B0 ;  /* 0x0000000000007941 */ /* 0x000fea0003800000 */
.L_x_3386:
        /* <DEDUP_REMOVED lines=86> */
.L_x_3391:
[----:B------:R-:W-:Y:S05]  /*2c10*/  BSYNC B0 ;  /* 0x0000000000007941 */ /* 0x000fea0003800000 */
.L_x_3390:
        /* <DEDUP_REMOVED lines=58> */
.L_x_3393:
[----:B------:R-:W-:Y:S05]  /*2fc0*/  BSYNC B0 ;  /* 0x0000000000007941 */ /* 0x000fea0003800000 */
.L_x_3392:
        /* <DEDUP_REMOVED lines=58> */
.L_x_3395:
[----:B------:R-:W-:Y:S05]  /*3370*/  BSYNC B0 ;  /* 0x0000000000007941 */ /* 0x000fea0003800000 */
.L_x_3394:
        /* <DEDUP_REMOVED lines=57> */
.L_x_3389:
[----:B---3--:R-:W-:Y:S05]  /*3710*/  BSYNC B1 ;  /* 0x0000000000017941 */ /* 0x008fea0003800000 */
.L_x_3388:
        /* <DEDUP_REMOVED lines=61> */
.L_x_3398:
[----:B------:R-:W-:Y:S05]  /*3af0*/  BSYNC B0 ;  /* 0x0000000000007941 */ /* 0x000fea0003800000 */
.L_x_3397:
        /* <DEDUP_REMOVED lines=58> */
.L_x_3400:
[----:B------:R-:W-:Y:S05]  /*3ea0*/  BSYNC B0 ;  /* 0x0000000000007941 */ /* 0x000fea0003800000 */
.L_x_3399:
        /* <DEDUP_REMOVED lines=58> */
.L_x_3402:
[----:B------:R-:W-:Y:S05]  /*4250*/  BSYNC B0 ;  /* 0x0000000000007941 */ /* 0x000fea0003800000 */
.L_x_3401:
        /* <DEDUP_REMOVED lines=58> */
.L_x_3383:
        /* <DEDUP_REMOVED lines=36> */
.L_x_3404:
[----:B------:R-:W-:Y:S05]  /*4840*/  BSYNC B0 ;  /* 0x0000000000007941 */ /* 0x000fea0003800000 */
.L_x_3403:
        /* <DEDUP_REMOVED lines=63> */
.L_x_3406:
[----:B------:R-:W-:Y:S05]  /*4c40*/  BSYNC B0 ;  /* 0x0000000000007941 */ /* 0x000fea0003800000 */
.L_x_3405:
        /* <DEDUP_REMOVED lines=151> */
.L_x_3410:
[----:B------:R-:W-:Y:S05]  /*55c0*/  BSYNC B0 ;  /* 0x0000000000007941 */ /* 0x000fea0003800000 */
.L_x_3409:
        /* <DEDUP_REMOVED lines=121> */
.L_x_3408:
[----:B---3--:R-:W-:Y:S05]  /*5d60*/  BSYNC B1 ;  /* 0x0000000000017941 */ /* 0x008fea0003800000 */
.L_x_3407:
        /* <DEDUP_REMOVED lines=125> */
.L_x_3412:
[----:B------:R-:W-:Y:S05]  /*6540*/  BSYNC B0 ;  /* 0x0000000000007941 */ /* 0x000fea0003800000 */
.L_x_3411:
        /* <DEDUP_REMOVED lines=125> */
.L_x_3382:
        /* <DEDUP_REMOVED lines=31> */
.L_x_3414:
[----:B-123--:R-:W-:Y:S05]  /*6f10*/  BSYNC B0 ;  /* 0x0000000000007941 */ /* 0x00efea0003800000 */
.L_x_3413:
        /* <DEDUP_REMOVED lines=25> */
.L_x_3396:
[----:B------:R-:W-:Y:S05]  /*70b0*/  BSYNC B2 ;  /* 0x0000000000027941 */ /* 0x000fea0003800000 */
.L_x_3381:
        /* <DEDUP_REMOVED lines=79> */
.L_x_3416:
[----:B-123--:R-:W-:Y:S05]  /*75b0*/  BSYNC B0 ;  /* 0x0000000000007941 */ /* 0x00efea0003800000 */
.L_x_3415:
        /* <DEDUP_REMOVED lines=25> */
.L_x_3418:
[----:B------:R-:W-:Y:S05]  /*7750*/  BSYNC B0 ;  /* 0x0000000000007941 */ /* 0x000fea0003800000 */
.L_x_3417:
        /* <DEDUP_REMOVED lines=40> */
.L_x_3419:
[----:B------:R-:W0:Y:S01]  /*79e0*/  LDGDEPBAR ;  /* 0x00000000000079af */ /* 0x000e220000000000 */
[----:B------:R-:W-:Y:S01]  /*79f0*/  UIADD3 UR6, UR6, -0x1, URZ ;  /* 0xffffffff06067890 */ /* 0x000fe2000fffe03f */
[----:B------:R-:W-:Y:S11]  /*7a00*/  PLOP3.LUT P0, PT, PT, PT, UP0, 0x80, 0x0 ;  /* 0x000000000000781c */ /* 0x000ff60003f0f008 */
[----:B------:R-:W-:Y:S02]  /*7a10*/  @!UPT UIADD3 URZ, URZ, URZ, URZ ;  /* 0x0000003f3f3ff290 */ /* 0x000fe4000fffe03f */
[----:B------:R-:W-:-:S05]  /*7a20*/  @P0 BRA `(.L_x_3420) ;  /* 0xffffa20000000947 */ /* 0x000fca000383ffff */
[----:B------:R-:W-:Y:S06]  /*7a30*/  BAR.SYNC.DEFER_BLOCKING 0x0 ;  /* 0x0000000000007b1d */ /* 0x000fec0000010000 */
.L_x_3380:
[----:B-1----:R-:W-:Y:S01]  /*7a40*/  UIADD3 UR6, UR18, 0x7f, URZ ;  /* 0x0000007f12067890 */ /* 0x002fe2000fffe03f */
[----:B------:R-:W-:Y:S01]  /*7a50*/  PLOP3.LUT P2, PT, PT, PT, PT, 0x80, 0x0 ;  /* 0x000000000000781c */ /* 0x000fe20003f4f070 */
[----:B------:R-:W-:Y:S01]  /*7a60*/  ULDC.64 UR4, c[0x0][0x2c8] ;  /* 0x0000b20000047ab9 */ /* 0x000fe20000000a00 */
[----:B------:R-:W-:Y:S01]  /*7a70*/  CS2R R130, SRZ ;  /* 0x0000000000827805 */ /* 0x000fe2000001ff00 */
[----:B------:R-:W-:Y:S01]  /*7a80*/  UIMAD.WIDE.U32 UR8, UR6, UR4, URZ ;  /* 0x00000004060872a5 */ /* 0x000fe2000f8e003f */
[----:B------:R-:W-:Y:S01]  /*7a90*/  CS2R R128, SRZ ;  /* 0x0000000000807805 */ /* 0x000fe2000001ff00 */
        /* <DEDUP_REMOVED lines=15> */
[----:B-----5:R-:W-:Y:S01]  /*7b90*/  CS2R R104, SRZ ;  /* 0x0000000000687805 */ /* 0x020fe2000001ff00 */
[----:B------:R-:W-:Y:S01]  /*7ba0*/  CS2R R102, SRZ ;  /* 0x0000000000667805 */ /* 0x000fe2000001ff00 */
[----:B------:R-:W-:Y:S01]  /*7bb0*/  CS2R R100, SRZ ;  /* 0x0000000000647805 */ /* 0x000fe2000001ff00 */
[----:B------:R-:W-:Y:S01]  /*7bc0*/  ULEA.HI.SX32 UR4, UR5, UR4, 0x1d ;  /* 0x0000000405047291 */ /* 0x000fe2000f8fea3f */
[----:B------:R-:W-:Y:S01]  /*7bd0*/  CS2R R98, SRZ ;  /* 0x0000000000627805 */ /* 0x000fe2000001ff00 */
[----:B------:R-:W-:Y:S01]  /*7be0*/  CS2R R96, SRZ ;  /* 0x0000000000607805 */ /* 0x000fe2000001ff00 */
[----:B------:R-:W-:Y:S01]  /*7bf0*/  CS2R R94, SRZ ;  /* 0x00000000005e7805 */ /* 0x000fe2000001ff00 */
[----:B------:R-:W-:Y:S01]  /*7c00*/  UISETP.LT.AND UP0, UPT, UR13, UR4, UPT ;  /* 0x000000040d00728c */ /* 0x000fe2000bf01270 */
[----:B------:R-:W-:Y:S01]  /*7c10*/  IMAD.MOV.U32 R93, RZ, RZ, RZ ;  /* 0x000000ffff5d7224 */ /* 0x000fe200078e00ff */
[----:B------:R-:W-:Y:S01]  /*7c20*/  CS2R R6, SRZ ;  /* 0x0000000000067805 */ /* 0x000fe2000001ff00 */
[----:B------:R-:W-:Y:S01]  /*7c30*/  CS2R R90, SRZ ;  /* 0x00000000005a7805 */ /* 0x000fe2000001ff00 */
[----:B------:R-:W-:Y:S01]  /*7c40*/  USEL UR13, UR13, UR4, UP0 ;  /* 0x000000040d0d7287 */ /* 0x000fe20008000000 */
[----:B------:R-:W-:Y:S01]  /*7c50*/  CS2R R88, SRZ ;  /* 0x0000000000587805 */ /* 0x000fe2000001ff00 */
[----:B------:R-:W-:Y:S01]  /*7c60*/  CS2R R86, SRZ ;  /* 0x0000000000567805 */ /* 0x000fe2000001ff00 */
[----:B------:R-:W-:Y:S01]  /*7c70*/  CS2R R84, SRZ ;  /* 0x0000000000547805 */ /* 0x000fe2000001ff00 */
[----:B------:R-:W-:Y:S01]  /*7c80*/  UISETP.GE.AND UP0, UPT, UR13, 0x1, UPT ;  /* 0x000000010d00788c */ /* 0x000fe2000bf06270 */
[----:B----4-:R-:W-:Y:S01]  /*7c90*/  CS2R R82, SRZ ;  /* 0x0000000000527805 */ /* 0x010fe2000001ff00 */
        /* <DEDUP_REMOVED lines=50> */
[----:B--2---:R-:W-:Y:S01]  /*7fc0*/  IMAD.U32 R5, RZ, RZ, UR5 ;  /* 0x00000005ff057e24 */ /* 0x004fe2000f8e00ff */
        /* <DEDUP_REMOVED lines=23> */
[----:B---3--:R-:W-:Y:S01]  /*8140*/  IADD3 R3, R217, UR18, RZ ;  /* 0x00000012d9037c10 */ /* 0x008fe2000fffe0ff */
        /* <DEDUP_REMOVED lines=9> */
[--C-:B------:R-:W-:Y:S01]  /*81e0*/  IMAD.MOV.U32 R8, RZ, RZ, R3.reuse ;  /* 0x000000ffff087224 */ /* 0x100fe200078e0003 */
        /* <DEDUP_REMOVED lines=15> */
[----:B------:R-:W-:Y:S01]  /*82e0*/  UIMAD UR10, UR21, UR10, URZ ;  /* 0x0000000a150a72a4 */ /* 0x000fe2000f8e023f */
[----:B------:R-:W-:Y:S01]  /*82f0*/  IMAD.U32 R6, RZ, RZ, UR8 ;  /* 0x00000008ff067e24 */ /* 0x000fe2000f8e00ff */
[----:B------:R-:W-:Y:S01]  /*8300*/  SHF.R.S32.HI R3, RZ, 0x1f, R4 ;  /* 0x0000001fff037819 */ /* 0x000fe20000011404 */
[----:B------:R-:W-:Y:S01]  /*8310*/  IMAD R5, R8, c[0x0][0x1b4], R5 ;  /* 0x00006d0008057a24 */ /* 0x000fe200078e0205 */
[C---:B------:R-:W-:Y:S01]  /*8320*/  IADD3 R65, R188.reuse, 0x80, RZ ;  /* 0x00000080bc417810 */ /* 0x040fe20007ffe0ff */
[----:B------:R-:W-:Y:S01]  /*8330*/  IMAD.U32 R7, RZ, RZ, UR5 ;  /* 0x00000005ff077e24 */ /* 0x000fe2000f8e00ff */
[----:B------:R-:W-:Y:S01]  /*8340*/  ISETP.GE.AND P4, PT, R188, c[0x0][0x198], PT ;  /* 0x00006600bc007a0c */ /* 0x000fe20003f86270 */
[----:B------:R-:W-:Y:S01]  /*8350*/  IMAD R3, R3, c[0x0][0x1a8], RZ ;  /* 0x00006a0003037a24 */ /* 0x000fe200078e02ff */
[----:B------:R-:W-:Y:S01]  /*8360*/  SHF.R.U32.HI R117, RZ, 0x3, R119 ;  /* 0x00000003ff757819 */ /* 0x000fe20000011677 */
[----:B------:R-:W-:Y:S01]  /*8370*/  IMAD.WIDE.U32 R8, R8, c[0x0][0x1b0], R6 ;  /* 0x00006c0008087a25 */ /* 0x000fe200078e0006 */
[----:B------:R-:W-:-:S02]  /*8380*/  LOP3.LUT R6, R59, 0xfffffff0, RZ, 0xc0, !PT ;  /* 0xfffffff03b067812 */ /* 0x000fc400078ec0ff */
[----:B------:R-:W-:Y:S01]  /*8390*/  ISETP.GE.AND P3, PT, R221, c[0x0][0x198], PT ;  /* 0x00006600dd007a0c */ /* 0x000fe20003f66270 */
[----:B------:R-:W-:Y:S01]  /*83a0*/  IMAD.IADD R9, R9, 0x1, R5 ;  /* 0x0000000109097824 */ /* 0x000fe200078e0205 */
[----:B------:R-:W-:Y:S01]  /*83b0*/  ISETP.GE.AND P5, PT, R68, c[0x0][0x198], PT ;  /* 0x0000660044007a0c */ /* 0x000fe20003fa6270 */
[----:B------:R-:W-:Y:S02]  /*83c0*/  IMAD.IADD R7, R215, 0x1, -R6 ;  /* 0x00000001d7077824 */ /* 0x000fe400078e0a06 */
[C---:B------:R-:W-:Y:S02]  /*83d0*/  IMAD R3, R4.reuse, c[0x0][0x1ac], R3 ;  /* 0x00006b0004037a24 */ /* 0x040fe400078e0203 */
[----:B------:R-:W-:Y:S01]  /*83e0*/  IMAD.WIDE.U32 R4, R4, c[0x0][0x1a8], R8 ;  /* 0x00006a0004047a25 */ /* 0x000fe200078e0008 */
[----:B------:R-:W-:Y:S02]  /*83f0*/  SHF.R.S32.HI R6, RZ, 0x1f, R7 ;  /* 0x0000001fff067819 */ /* 0x000fe40000011407 */
[----:B------:R-:W-:Y:S01]  /*8400*/  IADD3 R9, R189, UR18, RZ ;  /* 0x00000012bd097c10 */ /* 0x000fe2000fffe0ff */
[----:B------:R-:W-:Y:S01]  /*8410*/  IMAD.IADD R3, R5, 0x1, R3 ;  /* 0x0000000105037824 */ /* 0x000fe200078e0203 */
[----:B------:R-:W-:Y:S01]  /*8420*/  LEA.HI R6, R6, R7, RZ, 0x3 ;  /* 0x0000000706067211 */ /* 0x000fe200078f18ff */
[----:B------:R-:W-:Y:S01]  /*8430*/  IMAD.SHL.U32 R116, R116, 0x8, RZ ;  /* 0x0000000874747824 */ /* 0x000fe200078e00ff */
[----:B------:R-:W-:Y:S01]  /*8440*/  ISETP.GE.AND P6, PT, R9, UR10, PT ;  /* 0x0000000a09007c0c */ /* 0x000fe2000bfc6270 */
[----:B------:R-:W-:Y:S01]  /*8450*/  IMAD.MOV.U32 R5, RZ, RZ, 0x20 ;  /* 0x00000020ff057424 */ /* 0x000fe200078e00ff */
[----:B------:R-:W-:Y:S01]  /*8460*/  LOP3.LUT R58, R6, 0xfffffff8, RZ, 0xc0, !PT ;  /* 0xfffffff8063a7812 */ /* 0x000fe200078ec0ff */
[----:B------:R-:W-:Y:S01]  /*8470*/  IMAD.MOV.U32 R218, RZ, RZ, -0x1 ;  /* 0xffffffffffda7424 */ /* 0x000fe200078e00ff */
[----:B------:R-:W-:-:S02]  /*8480*/  LEA R16, P0, R4, c[0x0][0x160], 0x1 ;  /* 0x0000580004107a11 */ /* 0x000fc400078008ff */
[----:B------:R-:W-:Y:S01]  /*8490*/  LOP3.LUT R116, R116, 0xfffffe00, RZ, 0xc0, !PT ;  /* 0xfffffe0074747812 */ /* 0x000fe200078ec0ff */
[----:B------:R-:W-:Y:S01]  /*84a0*/  IMAD.IADD R58, R7, 0x1, -R58 ;  /* 0x00000001073a7824 */ /* 0x000fe200078e0a3a */
[----:B------:R-:W-:Y:S01]  /*84b0*/  LEA.HI.X R3, R4, c[0x0][0x164], R3, 0x1, P0 ;  /* 0x0000590004037a11 */ /* 0x000fe200000f0c03 */
[----:B------:R-:W-:Y:S01]  /*84c0*/  IMAD.MOV.U32 R7, RZ, RZ, 0x10 ;  /* 0x00000010ff077424 */ /* 0x000fe200078e00ff */
[----:B------:R-:W-:Y:S01]  /*84d0*/  ISETP.GE.AND P0, PT, R65, c[0x0][0x198], PT ;  /* 0x0000660041007a0c */ /* 0x000fe20003f06270 */
[----:B------:R1:W3:Y:S01]  /*84e0*/  SHFL.IDX PT, R14, R16, RZ, 0x181f ;  /* 0x00181fff100e7589 */ /* 0x0002e200000e0000 */
[----:B------:R-:W-:-:S03]  /*84f0*/  P2R R10, PR, RZ, 0x40 ;  /* 0x00000040ff0a7803 */ /* 0x000fc60000000000 */
[----:B------:R1:W4:Y:S01]  /*8500*/  SHFL.IDX PT, R15, R3, RZ, 0x181f ;  /* 0x00181fff030f7589 */ /* 0x00032200000e0000 */
[----:B--2---:R2:W5:Y:S01]  /*8510*/  @P2 R2UR UR11, R0 ;  /* 0x00000000000b23c2 */ /* 0x00456200000e0000 */
[----:B------:R-:W-:Y:S01]  /*8520*/  R2P PR, R58, 0x6 ;  /* 0x000000063a007804 */ /* 0x000fe20000000000 */
[----:B-----5:R-:W-:-:S04]  /*8530*/  @!UP1 UMOV UR11, UR22 ;  /* 0x00000016000b9c82 */ /* 0x020fc80008000000 */
[----:B------:R-:W-:Y:S02]  /*8540*/  SEL R7, R7, 0xfffffff0, !P1 ;  /* 0xfffffff007077807 */ /* 0x000fe40004800000 */
[----:B------:R-:W-:Y:S02]  /*8550*/  SEL R5, R5, 0xffffffe0, !P2 ;  /* 0xffffffe005057807 */ /* 0x000fe40005000000 */
[----:B--2---:R-:W-:-:S04]  /*8560*/  LOP3.LUT R0, R119, 0x38, R188, 0xf8, !PT ;  /* 0x0000003877007812 */ /* 0x004fc800078ef8bc */
[----:B------:R-:W-:-:S05]  /*8570*/  LOP3.LUT R11, R0, R117, RZ, 0x3c, !PT ;  /* 0x00000075000b7212 */ /* 0x000fca00078e3cff */
[----:B------:R-:W-:Y:S01]  /*8580*/  IMAD.IADD R0, R11, 0x1, R116 ;  /* 0x000000010b007824 */ /* 0x000fe200078e0274 */
        /* <DEDUP_REMOVED lines=20> */
.L_x_3423:
[----:B-1-34-:R-:W-:Y:S05]  /*86d0*/  BSYNC B0 ;  /* 0x0000000000007941 */ /* 0x01afea0003800000 */
.L_x_3422:
        /* <DEDUP_REMOVED lines=26> */
.L_x_3425:
[----:B------:R-:W-:Y:S05]  /*8880*/  BSYNC B0 ;  /* 0x0000000000007941 */ /* 0x000fea0003800000 */
.L_x_3424:
        /* <DEDUP_REMOVED lines=26> */
.L_x_3427:
[----:B------:R-:W-:Y:S05]  /*8a30*/  BSYNC B0 ;  /* 0x0000000000007941 */ /* 0x000fea0003800000 */
.L_x_3426:
        /* <DEDUP_REMOVED lines=18> */
[----:B----4-:R-:W-:Y:S01]  /*8b60*/  @!P2 LEA.HI R19, R4, R221, RZ, 0x3 ;  /* 0x000000dd0413a211 */ /* 0x010fe200078f18ff */
[----:B------:R-:W-:Y:S01]  /*8b70*/  ULDC.64 UR4, c[0x0][0x1e8] ;  /* 0x00007a0000047ab9 */ /* 0x000fe20000000a00 */
[----:B------:R-:W-:Y:S01]  /*8b80*/  @!P2 SHF.R.S32.HI R4, RZ, 0x1f, R65 ;  /* 0x0000001fff04a819 */ /* 0x000fe20000011441 */
[----:B------:R-:W-:Y:S01]  /*8b90*/  UIADD3 UR7, UR9, UR7, URZ ;  /* 0x0000000709077290 */ /* 0x000fe2000fffe03f */
[----:B------:R-:W-:-:S02]  /*8ba0*/  @!P2 LOP3.LUT R19, R19, 0xfffffff8, RZ, 0xc0, !PT ;  /* 0xfffffff81313a812 */ /* 0x000fc400078ec0ff */
[----:B------:R-:W-:Y:S02]  /*8bb0*/  @!P2 LEA.HI R17, R4, R65, RZ, 0x3 ;  /* 0x000000410411a211 */ /* 0x000fe400078f18ff */
[----:B-12---:R-:W-:Y:S01]  /*8bc0*/  @!P2 SHF.R.S32.HI R3, RZ, 0x1f, R68 ;  /* 0x0000001fff03a819 */ /* 0x006fe20000011444 */
[--C-:B---3--:R-:W-:Y:S01]  /*8bd0*/  @!P2 IMAD.WIDE R20, R188, 0x2, R14.reuse ;  /* 0x00000002bc14a825 */ /* 0x108fe200078e020e */
[----:B------:R-:W-:Y:S02]  /*8be0*/  @!P2 LOP3.LUT R17, R17, 0xfffffff8, RZ, 0xc0, !PT ;  /* 0xfffffff81111a812 */ /* 0x000fe400078ec0ff */
[----:B------:R-:W-:Y:S01]  /*8bf0*/  @!P2 LEA.HI R4, R3, R68, RZ, 0x3 ;  /* 0x000000440304a211 */ /* 0x000fe200078f18ff */
[--C-:B------:R-:W-:Y:S01]  /*8c00*/  @!P2 IMAD.WIDE R18, R19, 0x2, R14.reuse ;  /* 0x000000021312a825 */ /* 0x100fe200078e020e */
[----:B------:R-:W-:Y:S01]  /*8c10*/  @!PT LDS RZ, [RZ] ;  /* 0x00000000fffff984 */ /* 0x000fe20000000800 */
[----:B------:R1:W-:Y:S01]  /*8c20*/  @!P2 LDGSTS.E.BYPASS.LTC128B.128 [R11+0x13080], [R20.64], !P4 ;  /* 0x13080000140bafae */ /* 0x0003e2000e101d5a */
[----:B------:R-:W-:Y:S02]  /*8c30*/  @P1 LOP3.LUT R67, R67, 0x8, RZ, 0xfc, !PT ;  /* 0x0000000843431812 */ /* 0x000fe400078efcff */
[----:B------:R-:W-:Y:S01]  /*8c40*/  @!P2 IMAD.WIDE R16, R17, 0x2, R14 ;  /* 0x000000021110a825 */ /* 0x000fe200078e020e */
[----:B------:R-:W-:Y:S01]  /*8c50*/  @!P2 LOP3.LUT R4, R4, 0xfffffff8, RZ, 0xc0, !PT ;  /* 0xfffffff80404a812 */ /* 0x000fe200078ec0ff */
        /* <DEDUP_REMOVED lines=8> */
[----:B--2---:R-:W-:-:S04]  /*8ce0*/  @!P2 IMAD.WIDE R18, R4, 0x2, R14 ;  /* 0x000000020412a825 */ /* 0x004fc800078e020e */
[C---:B------:R-:W-:Y:S01]  /*8cf0*/  @!P0 IADD3 R15, P1, R3.reuse, UR8, RZ ;  /* 0x00000008030f8c10 */ /* 0x040fe2000ff3e0ff */
[----:B------:R2:W-:Y:S03]  /*8d00*/  @!P2 LDGSTS.E.BYPASS.LTC128B.128 [R11+0x1f080], [R18.64], !P5 ;  /* 0x1f080000120bafae */ /* 0x0005e6000e901d5a */
[----:B------:R-:W-:Y:S02]  /*8d10*/  @!P0 LEA.HI.X.SX32 R4, R3, UR7, 0x1, P1 ;  /* 0x0000000703048c11 */ /* 0x000fe400088f0eff */
[C---:B---3--:R-:W-:Y:S01]  /*8d20*/  @!P0 LEA R16, P1, R15.reuse, c[0x0][0x2a0], 0x2 ;  /* 0x0000a8000f108a11 */ /* 0x048fe200078210ff */
[----:B------:R-:W0:Y:S03]  /*8d30*/  LDGDEPBAR ;  /* 0x00000000000079af */ /* 0x000e260000000000 */
        /* <DEDUP_REMOVED lines=11> */
[----:B------:R-:W-:Y:S01]  /*8df0*/  IMAD.WIDE.U32 R14, R220, c[0x0][0x1e0], RZ ;  /* 0x00007800dc0e7a25 */ /* 0x000fe200078e00ff */
        /* <DEDUP_REMOVED lines=17> */
[----:B------:R-:W-:Y:S02]  /*8f10*/  UIMAD UR12, UR15, UR4, URZ ;  /* 0x000000040f0c72a4 */ /* 0x000fe4000f8e023f */
[----:B------:R-:W-:Y:S01]  /*8f20*/  UIMAD.WIDE.U32 UR28, UR16, UR4, URZ ;  /* 0x00000004101c72a5 */ /* 0x000fe2000f8e003f */
[----:B------:R-:W-:Y:S01]  /*8f30*/  IMAD R15, R219, c[0x0][0x1f4], R4 ;  /* 0x00007d00db0f7a24 */ /* 0x000fe200078e0204 */
[----:B------:R-:W-:Y:S01]  /*8f40*/  IADD3 R4, P0, R16, UR24, RZ ;  /* 0x0000001810047c10 */ /* 0x000fe2000ff1e0ff */
[----:B------:R-:W-:-:S03]  /*8f50*/  UIMAD UR12, UR16, UR5, UR12 ;  /* 0x00000005100c72a4 */ /* 0x000fc6000f8e020c */
[----:B------:R-:W-:Y:S01]  /*8f60*/  IADD3.X R15, R17, UR11, R15, P0, !PT ;  /* 0x0000000b110f7c10 */ /* 0x000fe200087fe40f */
[----:B------:R-:W-:Y:S01]  /*8f70*/  UIADD3 UR12, UR29, UR12, URZ ;  /* 0x0000000c1d0c7290 */ /* 0x000fe2000fffe03f */
[----:B------:R-:W-:-:S04]  /*8f80*/  LEA R16, P0, R4, c[0x0][0x1c8], 0x1 ;  /* 0x0000720004107a11 */ /* 0x000fc800078008ff */
[----:B------:R-:W-:Y:S01]  /*8f90*/  LEA.HI.X R15, R4, c[0x0][0x1cc], R15, 0x1, P0 ;  /* 0x00007300040f7a11 */ /* 0x000fe200000f0c0f */
[----:B--2---:R-:W-:Y:S01]  /*8fa0*/  SHFL.IDX PT, R18, R16, RZ, 0x181f ;  /* 0x00181fff10127589 */ /* 0x004fe200000e0000 */
[----:B------:R-:W-:-:S03]  /*8fb0*/  ISETP.GE.AND P0, PT, R14, 0x1, PT ;  /* 0x000000010e00780c */ /* 0x000fc60003f06270 */
[----:B------:R-:W2:Y:S04]  /*8fc0*/  SHFL.IDX PT, R19, R15, RZ, 0x181f ;  /* 0x00181fff0f137589 */ /* 0x000ea800000e0000 */
[----:B------:R-:W-:Y:S04]  /*8fd0*/  SHFL.IDX PT, R26, R16, 0x1, 0x181f ;  /* 0x00381f00101a7f89 */ /* 0x000fe800000e0000 */
[----:B------:R-:W3:Y:S02]  /*8fe0*/  SHFL.IDX PT, R27, R15, 0x1, 0x181f ;  /* 0x00381f000f1b7f89 */ /* 0x000ee400000e0000 */
        /* <DEDUP_REMOVED lines=12> */
[----:B------:R1:W-:Y:S03]  /*90b0*/  @P0 LDGSTS.E.BYPASS.LTC128B.128 [R12+0xa080], [R20.64], !P6 ;  /* 0x0a080000140c0fae */ /* 0x0003e6000f101d5a */
[--C-:B------:R-:W-:Y:S01]  /*90c0*/  @P0 IMAD.WIDE R24, R4, 0x2, R18.reuse ;  /* 0x0000000204180825 */ /* 0x100fe200078e0212 */
[----:B------:R2:W-:Y:S03]  /*90d0*/  @P0 LDGSTS.E.BYPASS.LTC128B.128 [R12+0xb880], [R22.64], !P3 ;  /* 0x0b880000160c0fae */ /* 0x0005e6000d901d5a */
[----:B------:R-:W-:Y:S01]  /*90e0*/  @P0 IMAD.WIDE R18, R3, 0x2, R18 ;  /* 0x0000000203120825 */ /* 0x000fe200078e0212 */
[----:B------:R2:W-:Y:S04]  /*90f0*/  @P0 LDGSTS.E.BYPASS.LTC128B.128 [R12+0xd080], [R24.64], !P5 ;  /* 0x0d080000180c0fae */ /* 0x0005e8000e901d5a */
[----:B------:R3:W-:Y:S01]  /*9100*/  @P0 LDGSTS.E.BYPASS.LTC128B.128 [R12+0xe880], [R18.64], !P4 ;  /* 0x0e880000120c0fae */ /* 0x0007e2000e101d5a */
[----:B------:R-:W-:-:S13]  /*9110*/  ISETP.GE.AND P0, PT, R14, 0x21, PT ;  /* 0x000000210e00780c */ /* 0x000fda0003f06270 */
[----:B------:R-:W-:Y:S02]  /*9120*/  @P0 SHF.R.S32.HI R14, RZ, 0x1f, R221 ;  /* 0x0000001fff0e0819 */ /* 0x000fe400000114dd */
[----:B------:R-:W-:Y:S02]  /*9130*/  @P0 SHF.R.S32.HI R4, RZ, 0x1f, R65 ;  /* 0x0000001fff040819 */ /* 0x000fe40000011441 */
[----:B------:R-:W-:Y:S02]  /*9140*/  @P0 SHF.R.S32.HI R3, RZ, 0x1f, R68 ;  /* 0x0000001fff030819 */ /* 0x000fe40000011444 */
[----:B------:R-:W-:Y:S01]  /*9150*/  @P0 LEA.HI R17, R14, R221, RZ, 0x3 ;  /* 0x000000dd0e110211 */ /* 0x000fe200078f18ff */
[----:B------:R-:W-:Y:S01]  /*9160*/  @P0 IMAD.SHL.U32 R14, R0, 0x2, RZ ;  /* 0x00000002000e0824 */ /* 0x000fe200078e00ff */
[----:B------:R-:W-:Y:S02]  /*9170*/  @P0 LEA.HI R11, R4, R65, RZ, 0x3 ;  /* 0x00000041040b0211 */ /* 0x000fe400078f18ff */
[----:B------:R-:W-:-:S02]  /*9180*/  @P0 LEA.HI R3, R3, R68, RZ, 0x3 ;  /* 0x0000004403030211 */ /* 0x000fc400078f18ff */
[----:B------:R-:W-:Y:S01]  /*9190*/  @P0 LOP3.LUT R17, R17, 0xfffffff8, RZ, 0xc0, !PT ;  /* 0xfffffff811110812 */ /* 0x000fe200078ec0ff */
[--C-:B---3--:R-:W-:Y:S01]  /*91a0*/  @P0 IMAD.WIDE R18, R188, 0x2, R26.reuse ;  /* 0x00000002bc120825 */ /* 0x108fe200078e021a */
[----:B------:R-:W-:Y:S02]  /*91b0*/  @P0 LOP3.LUT R11, R11, 0xfffffff8, RZ, 0xc0, !PT ;  /* 0xfffffff80b0b0812 */ /* 0x000fe400078ec0ff */
[----:B------:R-:W-:Y:S01]  /*91c0*/  @P0 LOP3.LUT R3, R3, 0xfffffff8, RZ, 0xc0, !PT ;  /* 0xfffffff803030812 */ /* 0x000fe200078ec0ff */
[--C-:B------:R-:W-:Y:S01]  /*91d0*/  @P0 IMAD.WIDE R16, R17, 0x2, R26.reuse ;  /* 0x0000000211100825 */ /* 0x100fe200078e021a */
[----:B------:R2:W-:Y:S01]  /*91e0*/  @P0 LDGSTS.E.BYPASS.LTC128B.128 [R14+0xb080], [R18.64], !P6 ;  /* 0x0b080000120e0fae */ /* 0x0005e2000f101d5a */
[----:B------:R-:W-:Y:S02]  /*91f0*/  LEA.HI R4, R2, R215, RZ, 0x5 ;  /* 0x000000d702047211 */ /* 0x000fe400078f28ff */
[----:B-1----:R-:W-:Y:S01]  /*9200*/  @P0 IMAD.WIDE R20, R11, 0x2, R26 ;  /* 0x000000020b140825 */ /* 0x002fe200078e021a */
[----:B------:R2:W-:Y:S01]  /*9210*/  @P0 LDGSTS.E.BYPASS.LTC128B.128 [R14+0xc880], [R16.64], !P3 ;  /* 0x0c880000100e0fae */ /* 0x0005e2000d901d5a */
[----:B------:R-:W-:-:S02]  /*9220*/  ISETP.GT.AND P3, PT, R217, 0x2f, PT ;  /* 0x0000002fd900780c */ /* 0x000fc40003f64270 */
[----:B------:R-:W-:Y:S01]  /*9230*/  @P0 IMAD.WIDE R26, R3, 0x2, R26 ;  /* 0x00000002031a0825 */ /* 0x000fe200078e021a */
[----:B------:R2:W-:Y:S01]  /*9240*/  @P0 LDGSTS.E.BYPASS.LTC128B.128 [R14+0xe080], [R20.64], !P5 ;  /* 0x0e080000140e0fae */ /* 0x0005e2000e901d5a */
[----:B------:R-:W-:-:S03]  /*9250*/  SHF.R.S32.HI R3, RZ, 0x5, R4 ;  /* 0x00000005ff037819 */ /* 0x000fc60000011404 */
[----:B------:R2:W-:Y:S01]  /*9260*/  @P0 LDGSTS.E.BYPASS.LTC128B.128 [R14+0xf880], [R26.64], !P4 ;  /* 0x0f8800001a0e0fae */ /* 0x0005e2000e101d5a */
[----:B------:R-:W-:-:S03]  /*9270*/  ISETP.LT.AND P0, PT, RZ, c[0x0][0x27c], PT ;  /* 0x00009f00ff007a0c */ /* 0x000fc60003f01270 */
[----:B------:R-:W0:Y:S10]  /*9280*/  LDGDEPBAR ;  /* 0x00000000000079af */ /* 0x000e340000000000 */
[----:B------:R-:W-:Y:S05]  /*9290*/  @P0 BRA `(.L_x_3428) ;  /* 0x0000002000000947 */ /* 0x000fea0003800000 */
[----:B------:R-:W-:-:S04]  /*92a0*/  DEPBAR.LE SB0, 0x1 ;  /* 0x000080400000791a */ /* 0x000fc80000000000 */
[----:B------:R-:W-:Y:S05]  /*92b0*/  BRA `(.L_x_3429) ;  /* 0x00008d4000007947 */ /* 0x000fea0003800000 */
.L_x_3428:
[----:B------:R-:W-:Y:S01]  /*92c0*/  ULDC.U8 UR4, c[0x0][0x298] ;  /* 0x0000a60000047ab9 */ /* 0x000fe20000000000 */
[----:B--2---:R-:W-:Y:S01]  /*92d0*/  SHF.R.S32.HI R17, RZ, 0x1f, R92 ;  /* 0x0000001fff117819 */ /* 0x004fe2000001145c */
        /* <DEDUP_REMOVED lines=89> */
.L_x_3432:
[----:B--2---:R-:W-:Y:S05]  /*9870*/  BSYNC B0 ;  /* 0x0000000000007941 */ /* 0x004fea0003800000 */
.L_x_3431:
        /* <DEDUP_REMOVED lines=78> */
.L_x_3434:
[----:B---3--:R-:W-:Y:S05]  /*9d60*/  BSYNC B0 ;  /* 0x0000000000007941 */ /* 0x008fea0003800000 */
.L_x_3433:
        /* <DEDUP_REMOVED lines=80> */
.L_x_3436:
[----:B------:R-:W-:Y:S05]  /*a270*/  BSYNC B0 ;  /* 0x0000000000007941 */ /* 0x000fea0003800000 */
.L_x_3435:
        /* <DEDUP_REMOVED lines=77> */
.L_x_3438:
[----:B------:R-:W-:Y:S05]  /*a750*/  BSYNC B0 ;  /* 0x0000000000007941 */ /* 0x000fea0003800000 */
.L_x_3437:
        /* <DEDUP_REMOVED lines=79> */
.L_x_3442:
[----:B------:R-:W-:Y:S05]  /*ac50*/  BSYNC B0 ;  /* 0x0000000000007941 */ /* 0x000fea0003800000 */
.L_x_3441:
        /* <DEDUP_REMOVED lines=46> */
.L_x_3444:
[----:B------:R-:W-:Y:S05]  /*af40*/  BSYNC B0 ;  /* 0x0000000000007941 */ /* 0x000fea0003800000 */
.L_x_3443:
        /* <DEDUP_REMOVED lines=46> */
.L_x_3446:
[----:B------:R-:W-:Y:S05]  /*b230*/  BSYNC B0 ;  /* 0x0000000000007941 */ /* 0x000fea0003800000 */
.L_x_3445:
        /* <DEDUP_REMOVED lines=45> */
.L_x_3440:
[----:B------:R-:W-:Y:S05]  /*b510*/  BSYNC B1 ;  /* 0x0000000000017941 */ /* 0x000fea0003800000 */
.L_x_3439:
        /* <DEDUP_REMOVED lines=49> */
.L_x_3450:
[----:B------:R-:W-:Y:S05]  /*b830*/  BSYNC B0 ;  /* 0x0000000000007941 */ /* 0x000fea0003800000 */
.L_x_3449:
        /* <DEDUP_REMOVED lines=46> */
.L_x_3452:
[----:B------:R-:W-:Y:S05]  /*bb20*/  BSYNC B0 ;  /* 0x0000000000007941 */ /* 0x000fea0003800000 */
.L_x_3451:
        /* <DEDUP_REMOVED lines=46> */
.L_x_3454:
[----:B------:R-:W-:Y:S05]  /*be10*/  BSYNC B0 ;  /* 0x0000000000007941 */ /* 0x000fea0003800000 */
.L_x_3453:
        /* <DEDUP_REMOVED lines=45> */
.L_x_3448:
[----:B------:R-:W-:Y:S05]  /*c0f0*/  BSYNC B1 ;  /* 0x0000000000017941 */ /* 0x000fea0003800000 */
.L_x_3447:
        /* <DEDUP_REMOVED lines=49> */
.L_x_3458:
[----:B------:R-:W-:Y:S05]  /*c410*/  BSYNC B0 ;  /* 0x0000000000007941 */ /* 0x000fea0003800000 */
.L_x_3457:
        /* <DEDUP_REMOVED lines=46> */
.L_x_3460:
[----:B------:R-:W-:Y:S05]  /*c700*/  BSYNC B0 ;  /* 0x0000000000007941 */ /* 0x000fea0003800000 */
.L_x_3459:
        /* <DEDUP_REMOVED lines=46> */
.L_x_3462:
[----:B------:R-:W-:Y:S05]  /*c9f0*/  BSYNC B0 ;  /* 0x0000000000007941 */ /* 0x000fea0003800000 */
.L_x_3461:
        /* <DEDUP_REMOVED lines=45> */
.L_x_3456:
[----:B------:R-:W-:Y:S05]  /*ccd0*/  BSYNC B1 ;  /* 0x0000000000017941 */ /* 0x000fea0003800000 */
.L_x_3455:
        /* <DEDUP_REMOVED lines=48> */
.L_x_3465:
[----:B------:R-:W-:Y:S05]  /*cfe0*/  BSYNC B0 ;  /* 0x0000000000007941 */ /* 0x000fea0003800000 */
.L_x_3464:
        /* <DEDUP_REMOVED lines=46> */
.L_x_3467:
[----:B------:R-:W-:Y:S05]  /*d2d0*/  BSYNC B0 ;  /* 0x0000000000007941 */ /* 0x000fea0003800000 */
.L_x_3466:
        /* <DEDUP_REMOVED lines=46> */
.L_x_3469:
[----:B------:R-:W-:Y:S05]  /*d5c0*/  BSYNC B0 ;  /* 0x0000000000007941 */ /* 0x000fea0003800000 */
.L_x_3468:
        /* <DEDUP_REMOVED lines=46> */
.L_x_3430:
        /* <DEDUP_REMOVED lines=57> */
.L_x_3471:
[----:B--2---:R-:W-:Y:S05]  /*dc40*/  BSYNC B0 ;  /* 0x0000000000007941 */ /* 0x004fea0003800000 */
.L_x_3470:
        /* <DEDUP_REMOVED lines=59> */
.L_x_3473:
[----:B--2---:R-:W-:Y:S05]  /*e000*/  BSYNC B0 ;  /* 0x0000000000007941 */ /* 0x004fea0003800000 */
.L_x_3472:
        /* <DEDUP_REMOVED lines=61> */
.L_x_3475:
[----:B--23--:R-:W-:Y:S05]  /*e3e0*/  BSYNC B0 ;  /* 0x0000000000007941 */ /* 0x00cfea0003800000 */
.L_x_3474:
        /* <DEDUP_REMOVED lines=58> */
.L_x_3477:
[----:B------:R-:W-:Y:S05]  /*e790*/  BSYNC B0 ;  /* 0x0000000000007941 */ /* 0x000fea0003800000 */
.L_x_3476:
        /* <DEDUP_REMOVED lines=133> */
.L_x_3481:
[----:B------:R-:W-:Y:S05]  /*eff0*/  BSYNC B0 ;  /* 0x0000000000007941 */ /* 0x000fea0003800000 */
.L_x_3480:
        /* <DEDUP_REMOVED lines=105> */
.L_x_3479:
[----:B------:R-:W-:Y:S05]  /*f690*/  BSYNC B1 ;  /* 0x0000000000017941 */ /* 0x000fea0003800000 */
.L_x_3478:
        /* <DEDUP_REMOVED lines=114> */
.L_x_3485:
[----:B------:R-:W-:Y:S05]  /*fdc0*/  BSYNC B0 ;  /* 0x0000000000007941 */ /* 0x000fea0003800000 */
.L_x_3484:
        /* <DEDUP_REMOVED lines=105> */
.L_x_3483:
[----:B------:R-:W-:Y:S05]  /*10460*/  BSYNC B1 ;  /* 0x0000000000017941 */ /* 0x000fea0003800000 */
.L_x_3482:
        /* <DEDUP_REMOVED lines=114> */
.L_x_3489:
[----:B------:R-:W-:Y:S05]  /*10b90*/  BSYNC B0 ;  /* 0x0000000000007941 */ /* 0x000fea0003800000 */
.L_x_3488:
        /* <DEDUP_REMOVED lines=105> */
.L_x_3487:
[----:B------:R-:W-:Y:S05]  /*11230*/  BSYNC B1 ;  /* 0x0000000000017941 */ /* 0x000fea0003800000 */
.L_x_3486:
        /* <DEDUP_REMOVED lines=113> */
.L_x_3491:
[----:B------:R-:W-:Y:S05]  /*11950*/  BSYNC B0 ;  /* 0x0000000000007941 */ /* 0x000fea0003800000 */
.L_x_3490:
        /* <DEDUP_REMOVED lines=105> */
.L_x_3463:
[----:B------:R-:W-:Y:S05]  /*11ff0*/  BSYNC B2 ;  /* 0x0000000000027941 */ /* 0x000fea0003800000 */
.L_x_3429:
[----:B-1----:R-:W-:Y:S01]  /*12000*/  IMAD R9, R57, c[0x0][0x208], RZ ;  /* 0x0000820039097a24 */ /* 0x002fe200078e02ff */
[----:B------:R-:W-:Y:S01]  /*12010*/  SHF.R.S32.HI R8, RZ, 0x4, R59 ;  /* 0x00000004ff087819 */ /* 0x000fe2000001143b */
[----:B--2---:R-:W-:Y:S01]  /*12020*/  IMAD.WIDE.U32 R16, R220, c[0x0][0x208], RZ ;  /* 0x00008200dc107a25 */ /* 0x004fe200078e00ff */
[----:B------:R-:W-:-:S04]  /*12030*/  DEPBAR.LE SB0, 0x0 ;  /* 0x000080000000791a */ /* 0x000fc80000000000 */
[----:B------:R-:W-:Y:S01]  /*12040*/  IMAD R9, R220, c[0x0][0x20c], R9 ;  /* 0x00008300dc097a24 */ /* 0x000fe200078e0209 */
[----:B------:R-:W-:Y:S01]  /*12050*/  LEA.HI R11, R59, R8, RZ, 0x1 ;  /* 0x000000083b0b7211 */ /* 0x000fe200078f08ff */
[----:B------:R-:W-:Y:S01]  /*12060*/  IMAD R12, R56, c[0x0][0x218], RZ ;  /* 0x00008600380c7a24 */ /* 0x000fe200078e02ff */
[----:B------:R-:W-:Y:S01]  /*12070*/  ISETP.GE.AND P1, PT, R188, c[0x0][0x1d4], PT ;  /* 0x00007500bc007a0c */ /* 0x000fe20003f26270 */
[----:B------:R-:W-:Y:S01]  /*12080*/  IMAD.IADD R17, R17, 0x1, R9 ;  /* 0x0000000111117824 */ /* 0x000fe200078e0209 */
[----:B------:R-:W-:Y:S01]  /*12090*/  LOP3.LUT R11, R11, 0xfffffffe, RZ, 0xc0, !PT ;  /* 0xfffffffe0b0b7812 */ /* 0x000fe200078ec0ff */
[----:B------:R-:W-:Y:S01]  /*120a0*/  IMAD.SHL.U32 R9, R66, 0x40, RZ ;  /* 0x0000004042097824 */ /* 0x000fe200078e00ff */
[----:B------:R-:W-:Y:S01]  /*120b0*/  IADD3 R23, -R189, UR20, RZ ;  /* 0x00000014bd177c10 */ /* 0x000fe2000fffe1ff */
[----:B------:R-:W-:Y:S01]  /*120c0*/  IMAD.WIDE.U32 R16, R219, c[0x0][0x218], R16 ;  /* 0x00008600db107a25 */ /* 0x000fe200078e0010 */
[----:B------:R-:W-:Y:S01]  /*120d0*/  ISETP.GE.AND P2, PT, R221, c[0x0][0x1d4], PT ;  /* 0x00007500dd007a0c */ /* 0x000fe20003f46270 */
[----:B------:R-:W-:Y:S01]  /*120e0*/  BSSY B0, `(.L_x_3492) ;  /* 0x000006b000007945 */ /* 0x000fe20003800000 */
[----:B------:R-:W-:Y:S01]  /*120f0*/  LOP3.LUT R9, R9, 0x1c0, RZ, 0xc0, !PT ;  /* 0x000001c009097812 */ /* 0x000fe200078ec0ff */
[----:B------:R-:W-:Y:S01]  /*12100*/  IMAD R12, R219, c[0x0][0x21c], R12 ;  /* 0x00008700db0c7a24 */ /* 0x000fe200078e020c */
[----:B------:R-:W-:Y:S01]  /*12110*/  IADD3 R15, P0, R16, UR28, RZ ;  /* 0x0000001c100f7c10 */ /* 0x000fe2000ff1e0ff */
[----:B------:R-:W-:Y:S01]  /*12120*/  IMAD.SHL.U32 R10, R189, 0x8, RZ ;  /* 0x00000008bd0a7824 */ /* 0x000fe200078e00ff */
[----:B------:R-:W-:Y:S01]  /*12130*/  LOP3.LUT R67, R67, 0xfffffffb, RZ, 0xc0, !PT ;  /* 0xfffffffb43437812 */ /* 0x000fe200078ec0ff */
[----:B------:R-:W-:Y:S01]  /*12140*/  IMAD.IADD R11, R8, 0x1, -R11 ;  /* 0x00000001080b7824 */ /* 0x000fe200078e0a0b */
[----:B------:R-:W-:Y:S01]  /*12150*/  IADD3.X R12, R17, UR12, R12, P0, !PT ;  /* 0x0000000c110c7c10 */ /* 0x000fe200087fe40c */
[----:B------:R-:W-:Y:S01]  /*12160*/  IMAD.SHL.U32 R8, R58, 0x40, RZ ;  /* 0x000000403a087824 */ /* 0x000fe200078e00ff */
[----:B------:R-:W-:Y:S01]  /*12170*/  LEA R22, P0, R15, c[0x0][0x1f8], 0x1 ;  /* 0x00007e000f167a11 */ /* 0x000fe200078008ff */
[----:B------:R-:W-:Y:S01]  /*12180*/  IMAD.SHL.U32 R64, R6, 0x40, RZ ;  /* 0x0000004006407824 */ /* 0x000fe200078e00ff */
[----:B------:R-:W-:Y:S01]  /*12190*/  LOP3.LUT R10, R9, 0x8, R10, 0xf8, !PT ;  /* 0x00000008090a7812 */ /* 0x000fe200078ef80a */
[----:B------:R-:W-:Y:S01]  /*121a0*/  IMAD.SHL.U32 R222, R0, 0x2, RZ ;  /* 0x0000000200de7824 */ /* 0x000fe200078e00ff */
[----:B------:R-:W-:-:S02]  /*121b0*/  SHF.R.U32.HI R9, RZ, 0x3, R9 ;  /* 0x00000003ff097819 */ /* 0x000fc40000011609 */
[----:B------:R-:W-:Y:S02]  /*121c0*/  LEA.HI.X R15, R15, c[0x0][0x1fc], R12, 0x1, P0 ;  /* 0x00007f000f0f7a11 */ /* 0x000fe400000f0c0c */
[----:B------:R-:W-:Y:S01]  /*121d0*/  LOP3.LUT R10, R10, R9, RZ, 0x3c, !PT ;  /* 0x000000090a0a7212 */ /* 0x000fe200078e3cff */
[C---:B------:R-:W-:Y:S01]  /*121e0*/  IMAD.SHL.U32 R9, R11.reuse, 0x8, RZ ;  /* 0x000000080b097824 */ /* 0x040fe200078e00ff */
[----:B------:R-:W-:Y:S01]  /*121f0*/  LOP3.LUT R8, R8, 0x1c0, RZ, 0xc0, !PT ;  /* 0x000001c008087812 */ /* 0x000fe200078ec0ff */
[----:B------:R-:W-:Y:S01]  /*12200*/  SHFL.IDX PT, R12, R22, RZ, 0x181f ;  /* 0x00181fff160c7589 */ /* 0x000fe200000e0000 */
[----:B------:R-:W-:Y:S01]  /*12210*/  LOP3.LUT P0, RZ, R66, 0x2, RZ, 0xc0, !PT ;  /* 0x0000000242ff7812 */ /* 0x000fe2000780c0ff */
[----:B------:R-:W-:Y:S01]  /*12220*/  IMAD R213, R11, 0x200, R10 ;  /* 0x000002000bd57824 */ /* 0x000fe200078e020a */
[----:B------:R-:W-:Y:S01]  /*12230*/  LOP3.LUT R9, R8, 0x8, R9, 0xf8, !PT ;  /* 0x0000000808097812 */ /* 0x000fe200078ef809 */
[----:B------:R-:W1:Y:S01]  /*12240*/  SHFL.IDX PT, R13, R15, RZ, 0x181f ;  /* 0x00181fff0f0d7589 */ /* 0x000e6200000e0000 */
[----:B------:R-:W-:Y:S01]  /*12250*/  SHF.R.U32.HI R6, RZ, 0x3, R8 ;  /* 0x00000003ff067819 */ /* 0x000fe20000011608 */
[----:B------:R-:W-:Y:S01]  /*12260*/  IMAD.SHL.U32 R213, R213, 0x2, RZ ;  /* 0x00000002d5d57824 */ /* 0x000fe200078e00ff */
[----:B------:R-:W-:Y:S01]  /*12270*/  LOP3.LUT R64, R64, 0xfffffe00, RZ, 0xc0, !PT ;  /* 0xfffffe0040407812 */ /* 0x000fe200078ec0ff */
[----:B------:R-:W-:Y:S01]  /*12280*/  BAR.SYNC.DEFER_BLOCKING 0x0 ;  /* 0x0000000000007b1d */ /* 0x000fe20000010000 */
[----:B------:R-:W-:-:S02]  /*12290*/  LOP3.LUT R6, R9, R6, RZ, 0x3c, !PT ;  /* 0x0000000609067212 */ /* 0x000fc400078e3cff */
[----:B------:R-:W-:Y:S01]  /*122a0*/  IADD3 R8, R213, 0xa080, RZ ;  /* 0x0000a080d5087810 */ /* 0x000fe20007ffe0ff */
[----:B------:R-:W-:Y:S01]  /*122b0*/  IMAD R9, R3, 0x400, R64 ;  /* 0x0000040003097824 */ /* 0x000fe200078e0240 */
[----:B------:R-:W-:Y:S02]  /*122c0*/  IADD3 R211, R213, 0xa0a0, RZ ;  /* 0x0000a0a0d5d37810 */ /* 0x000fe40007ffe0ff */
[----:B------:R-:W-:Y:S01]  /*122d0*/  @P0 IADD3 R211, R8, -0x20, RZ ;  /* 0xffffffe008d30810 */ /* 0x000fe20007ffe0ff */
[----:B------:R-:W-:Y:S01]  /*122e0*/  IMAD.IADD R0, R6, 0x1, R9 ;  /* 0x0000000106007824 */ /* 0x000fe200078e0209 */
[----:B------:R-:W-:Y:S02]  /*122f0*/  ISETP.LT.OR P0, PT, R23, 0x1, P1 ;  /* 0x000000011700780c */ /* 0x000fe40000f01670 */
[----:B------:R-:W-:Y:S01]  /*12300*/  @P2 LOP3.LUT R67, R67, 0x4, RZ, 0xfc, !PT ;  /* 0x0000000443432812 */ /* 0x000fe200078efcff */
[C---:B------:R-:W-:Y:S01]  /*12310*/  IMAD.SHL.U32 R60, R0.reuse, 0x2, RZ ;  /* 0x00000002003c7824 */ /* 0x040fe200078e00ff */
[----:B------:R-:W-:-:S02]  /*12320*/  LEA R214, R0, 0x10080, 0x1 ;  /* 0x0001008000d67811 */ /* 0x000fc400078e08ff */
[----:B------:R-:W-:Y:S02]  /*12330*/  SHF.R.S32.HI R0, RZ, 0x1f, R221 ;  /* 0x0000001fff007819 */ /* 0x000fe400000114dd */
[----:B------:R-:W-:Y:S01]  /*12340*/  SHF.R.S32.HI R226, RZ, 0x1f, R65 ;  /* 0x0000001fffe27819 */ /* 0x000fe20000011441 */
[----:B------:R-:W-:Y:S01]  /*12350*/  IMAD R212, R7, 0x2, R214 ;  /* 0x0000000207d47824 */ /* 0x000fe200078e02d6 */
[----:B------:R-:W-:Y:S01]  /*12360*/  LEA.HI R227, R0, R221, RZ, 0x3 ;  /* 0x000000dd00e37211 */ /* 0x000fe200078f18ff */
[----:B-1----:R-:W-:Y:S01]  /*12370*/  IMAD.WIDE R20, R188, 0x2, R12 ;  /* 0x00000002bc147825 */ /* 0x002fe200078e020c */
[----:B------:R-:W-:Y:S02]  /*12380*/  LEA.HI R226, R226, R65, RZ, 0x3 ;  /* 0x00000041e2e27211 */ /* 0x000fe400078f18ff */
[----:B------:R-:W-:Y:S01]  /*12390*/  LOP3.LUT R227, R227, 0xfffffff8, RZ, 0xc0, !PT ;  /* 0xfffffff8e3e37812 */ /* 0x000fe200078ec0ff */
[----:B------:R1:W2:Y:S01]  /*123a0*/  LDSM.16.M88.4 R16, [R213+0xa080] ;  /* 0x00a08000d510783b */ /* 0x0002a20000000200 */
[----:B------:R-:W-:-:S02]  /*123b0*/  LOP3.LUT R226, R226, 0xfffffff8, RZ, 0xc0, !PT ;  /* 0xfffffff8e2e27812 */ /* 0x000fc400078ec0ff */
[----:B------:R-:W-:Y:S01]  /*123c0*/  LOP3.LUT R67, R67, 0xfffffffd, RZ, 0xc0, !PT ;  /* 0xfffffffd43437812 */ /* 0x000fe200078ec0ff */
[----:B------:R1:W3:Y:S01]  /*123d0*/  LDSM.16.M88.4 R8, [R213+0xa880] ;  /* 0x00a88000d508783b */ /* 0x0002e20000000200 */
[----:B------:R-:W-:Y:S01]  /*123e0*/  IMAD.WIDE R26, R227, 0x2, R12 ;  /* 0x00000002e31a7825 */ /* 0x000fe200078e020c */
[----:B------:R-:W-:Y:S02]  /*123f0*/  SHF.R.S32.HI R191, RZ, 0x1f, R188 ;  /* 0x0000001fffbf7819 */ /* 0x000fe400000114bc */
[----:B------:R1:W4:Y:S01]  /*12400*/  LDSM.16.M88.4 R28, [R213+0xb080] ;  /* 0x00b08000d51c783b */ /* 0x0003220000000200 */
[----:B------:R-:W-:Y:S01]  /*12410*/  IMAD.WIDE R24, R226, 0x2, R12 ;  /* 0x00000002e2187825 */ /* 0x000fe200078e020c */
[----:B------:R-:W-:Y:S02]  /*12420*/  SHF.R.S32.HI R228, RZ, 0x1f, R227 ;  /* 0x0000001fffe47819 */ /* 0x000fe400000114e3 */
[----:B------:R1:W1:Y:S01]  /*12430*/  LDSM.16.M88.4 R56, [R211] ;  /* 0x00000000d338783b */ /* 0x0002620000000200 */
[----:B------:R-:W-:-:S02]  /*12440*/  SHF.R.S32.HI R225, RZ, 0x1f, R226 ;  /* 0x0000001fffe17819 */ /* 0x000fc400000114e2 */
[C---:B------:R-:W-:Y:S01]  /*12450*/  IADD3 R203, R211.reuse, 0x800, RZ ;  /* 0x00000800d3cb7810 */ /* 0x040fe20007ffe0ff */
[----:B------:R1:W1:Y:S01]  /*12460*/  LDSM.16.M88.4 R52, [R211+0x800] ;  /* 0x00080000d334783b */ /* 0x0002620000000200 */
[----:B------:R-:W-:-:S03]  /*12470*/  IADD3 R202, R211, 0x1000, RZ ;  /* 0x00001000d3ca7810 */ /* 0x000fc60007ffe0ff */
[----:B------:R1:W1:Y:S04]  /*12480*/  LDSM.16.M88.4 R48, [R211+0x1000] ;  /* 0x00100000d330783b */ /* 0x0002680000000200 */
[----:B------:R-:W1:Y:S04]  /*12490*/  LDSM.16.M88.4 R60, [R60+0x10080] ;  /* 0x010080003c3c783b */ /* 0x000e680000000200 */
[----:B------:R1:W1:Y:S04]  /*124a0*/  LDSM.16.M88.4 R44, [R212] ;  /* 0x00000000d42c783b */ /* 0x0002680000000200 */
        /* <DEDUP_REMOVED lines=8> */
[----:B------:R-:W-:Y:S02]  /*12530*/  @P2 LOP3.LUT R67, R67, 0x2, RZ, 0xfc, !PT ;  /* 0x0000000243432812 */ /* 0x000fe400078efcff */
[----:B------:R-:W-:Y:S02]  /*12540*/  ISETP.GE.AND P2, PT, R68, c[0x0][0x1d4], PT ;  /* 0x0000750044007a0c */ /* 0x000fe40003f46270 */
[----:B------:R-:W-:Y:S02]  /*12550*/  LOP3.LUT R67, R67, 0xffffffef, RZ, 0xc0, !PT ;  /* 0xffffffef43437812 */ /* 0x000fe400078ec0ff */
[----:B-----5:R-:W-:-:S05]  /*12560*/  SHF.R.S32.HI R21, RZ, 0x1f, R68 ;  /* 0x0000001fff157819 */ /* 0x020fca0000011444 */
[----:B------:R1:W-:Y:S01]  /*12570*/  LDGSTS.E.BYPASS.LTC128B.128 [R222+0x7080], [R24.64], !P0 ;  /* 0x0708000018de7fae */ /* 0x0003e2000c101d5a */
[----:B------:R-:W-:Y:S02]  /*12580*/  ISETP.LT.OR P0, PT, R23, 0x1, P2 ;  /* 0x000000011700780c */ /* 0x000fe40001701670 */
[----:B------:R-:W-:-:S04]  /*12590*/  LEA.HI R224, R21, R68, RZ, 0x3 ;  /* 0x0000004415e07211 */ /* 0x000fc800078f18ff */
[----:B------:R-:W-:-:S04]  /*125a0*/  LOP3.LUT R224, R224, 0xfffffff8, RZ, 0xc0, !PT ;  /* 0xfffffff8e0e07812 */ /* 0x000fc800078ec0ff */
[----:B------:R-:W-:Y:S01]  /*125b0*/  SHF.R.S32.HI R223, RZ, 0x1f, R224 ;  /* 0x0000001fffdf7819 */ /* 0x000fe200000114e0 */
[----:B------:R-:W-:-:S05]  /*125c0*/  IMAD.WIDE R12, R224, 0x2, R12 ;  /* 0x00000002e00c7825 */ /* 0x000fca00078e020c */
[----:B------:R1:W-:Y:S01]  /*125d0*/  LDGSTS.E.BYPASS.LTC128B.128 [R222+0x8880], [R12.64], !P0 ;  /* 0x088800000cde7fae */ /* 0x0003e2000c101d5a */
[----:B------:R-:W-:-:S13]  /*125e0*/  ISETP.GT.AND P0, PT, R215, 0x7f, PT ;  /* 0x0000007fd700780c */ /* 0x000fda0003f04270 */
[----:B------:R-:W-:Y:S01]  /*125f0*/  @P0 LOP3.LUT R67, R67, 0x10, RZ, 0xfc, !PT ;  /* 0x0000001043430812 */ /* 0x000fe200078efcff */
[----:B------:R-:W-:Y:S05]  /*12600*/  @P0 BRA `(.L_x_3493) ;  /* 0x0000018000000947 */ /* 0x000fea0003800000 */
[----:B--234-:R-:W-:Y:S05]  /*12610*/  BRA.DIV ~URZ, `(.L_x_3494) ;  /* 0x0000b7b27f007947 */ /* 0x01cfea000b800000 */
[----:B------:R2:W3:Y:S04]  /*12620*/  SHFL.IDX PT, R0, R15, 0x1, 0x181f ;  /* 0x00381f000f007f89 */ /* 0x0004e800000e0000 */
[----:B-1----:R2:W1:Y:S02]  /*12630*/  SHFL.IDX PT, R13, R22, 0x1, 0x181f ;  /* 0x00381f00160d7f89 */ /* 0x00246400000e0000 */
.L_x_3528:
[----:B-1----:R-:W-:-:S04]  /*12640*/  LEA R20, P0, R227, R13, 0x1 ;  /* 0x0000000de3147211 */ /* 0x002fc800078008ff */
[----:B---3--:R-:W-:Y:S02]  /*12650*/  LEA.HI.X R21, R227, R0, R228, 0x1, P0 ;  /* 0x00000000e3157211 */ /* 0x008fe400000f0ce4 */
[----:B------:R-:W-:-:S04]  /*12660*/  LEA R14, P0, R226, R13, 0x1 ;  /* 0x0000000de20e7211 */ /* 0x000fc800078008ff */
[----:B--2---:R-:W-:Y:S02]  /*12670*/  LEA.HI.X R15, R226, R0, R225, 0x1, P0 ;  /* 0x00000000e20f7211 */ /* 0x004fe400000f0ce1 */
        /* <DEDUP_REMOVED lines=17> */
.L_x_3493:
[----:B--234-:R-:W-:Y:S05]  /*12790*/  BSYNC B0 ;  /* 0x0000000000007941 */ /* 0x01cfea0003800000 */
.L_x_3492:
        /* <DEDUP_REMOVED lines=13> */
[C---:B------:R-:W-:Y:S01]  /*12870*/  IMAD.IADD R201, R211.reuse, 0x1, R0 ;  /* 0x00000001d3c97824 */ /* 0x040fe200078e0200 */
[----:B------:R-:W-:Y:S01]  /*12880*/  PLOP3.LUT P0, PT, PT, PT, UP0, 0x40, 0x0 ;  /* 0x000000000000781c */ /* 0x000fe20003f0e808 */
[----:B------:R-:W1:Y:S01]  /*12890*/  LDSM.16.M88.4 R36, [R207+0xa080] ;  /* 0x00a08000cf24783b */ /* 0x000e620000000200 */
[----:B------:R-:W-:Y:S01]  /*128a0*/  IMAD.IADD R0, R64, 0x1, R6 ;  /* 0x0000000140007824 */ /* 0x000fe200078e0206 */
[----:B------:R-:W-:-:S02]  /*128b0*/  IADD3 R199, R211, 0x2000, RZ ;  /* 0x00002000d3c77810 */ /* 0x000fc40007ffe0ff */
[----:B------:R-:W2:Y:S01]  /*128c0*/  LDSM.16.M88.4 R32, [R207+0xa880] ;  /* 0x00a88000cf20783b */ /* 0x000ea20000000200 */
        /* <DEDUP_REMOVED lines=10> */
[----:B------:R-:W-:Y:S01]  /*12970*/  HMMA.16816.F32 R60, R60, R30, RZ ;  /* 0x0000001e3c3c723c */ /* 0x000fe200000018ff */
[----:B------:R-:W3:Y:S07]  /*12980*/  LDSM.16.M88.4 R28, [R207+0xb080] ;  /* 0x00b08000cf1c783b */ /* 0x000eee0000000200 */
        /* <DEDUP_REMOVED lines=8> */
[----:B------:R-:W5:Y:S04]  /*12a10*/  LDSM.16.M88.4 R48, [R201+0x800] ;  /* 0x00080000c930783b */ /* 0x000f680000000200 */
[----:B------:R-:W4:Y:S03]  /*12a20*/  LDSM.16.M88.4 R44, [R201+0x1000] ;  /* 0x00100000c92c783b */ /* 0x000f260000000200 */
[C---:B-1----:R-:W-:Y:S08]  /*12a30*/  HMMA.16816.F32 R24, R40.reuse, R36, R24 ;  /* 0x000000242818723c */ /* 0x042ff00000001818 */
[C---:B------:R-:W-:Y:S01]  /*12a40*/  HMMA.16816.F32 R20, R40.reuse, R38, R20 ;  /* 0x000000262814723c */ /* 0x040fe20000001814 */
[----:B------:R-:W-:Y:S07]  /*12a50*/  LDSM.16.M88.4 R36, [R213+0xb880] ;  /* 0x00b88000d524783b */ /* 0x000fee0000000200 */
[C---:B--2---:R-:W-:Y:S08]  /*12a60*/  HMMA.16816.F32 R16, R40.reuse, R32, R16 ;  /* 0x000000202810723c */ /* 0x044ff00000001810 */
[C---:B------:R-:W-:Y:S01]  /*12a70*/  HMMA.16816.F32 R12, R40.reuse, R34, R12 ;  /* 0x00000022280c723c */ /* 0x040fe2000000180c */
[----:B------:R-:W-:Y:S07]  /*12a80*/  LDSM.16.M88.4 R32, [R213+0xc080] ;  /* 0x00c08000d520783b */ /* 0x000fee0000000200 */
[C---:B---3--:R-:W-:Y:S08]  /*12a90*/  HMMA.16816.F32 R8, R40.reuse, R28, R8 ;  /* 0x0000001c2808723c */ /* 0x048ff00000001808 */
[----:B------:R-:W-:Y:S01]  /*12aa0*/  HMMA.16816.F32 R60, R40, R30, R60 ;  /* 0x0000001e283c723c */ /* 0x000fe2000000183c */
[----:B------:R-:W1:Y:S04]  /*12ab0*/  LDSM.16.M88.4 R40, [R214+0x4000] ;  /* 0x00400000d628783b */ /* 0x000e680000000200 */
[----:B------:R-:W2:Y:S03]  /*12ac0*/  LDSM.16.M88.4 R28, [R213+0xc880] ;  /* 0x00c88000d51c783b */ /* 0x000ea60000000200 */
[C---:B----4-:R-:W-:Y:S08]  /*12ad0*/  HMMA.16816.F32 R24, R56.reuse, R52, R24 ;  /* 0x000000343818723c */ /* 0x050ff00000001818 */
[C---:B------:R-:W-:Y:S01]  /*12ae0*/  HMMA.16816.F32 R20, R56.reuse, R54, R20 ;  /* 0x000000363814723c */ /* 0x040fe20000001814 */
[----:B------:R-:W-:Y:S07]  /*12af0*/  LDSM.16.M88.4 R52, [R211+0x1800] ;  /* 0x00180000d334783b */ /* 0x000fee0000000200 */
[C---:B-----5:R-:W-:Y:S08]  /*12b00*/  HMMA.16816.F32 R16, R56.reuse, R48, R16 ;  /* 0x000000303810723c */ /* 0x060ff00000001810 */
[C---:B------:R-:W-:Y:S01]  /*12b10*/  HMMA.16816.F32 R12, R56.reuse, R50, R12 ;  /* 0x00000032380c723c */ /* 0x040fe2000000180c */
[----:B------:R-:W-:Y:S07]  /*12b20*/  LDSM.16.M88.4 R48, [R211+0x2000] ;  /* 0x00200000d330783b */ /* 0x000fee0000000200 */
[C---:B------:R-:W-:Y:S08]  /*12b30*/  HMMA.16816.F32 R8, R56.reuse, R44, R8 ;  /* 0x0000002c3808723c */ /* 0x040ff00000001808 */
        /* <DEDUP_REMOVED lines=9> */
[C---:B--2---:R-:W-:Y:S08]  /*12bd0*/  HMMA.16816.F32 R8, R40.reuse, R28, R8 ;  /* 0x0000001c2808723c */ /* 0x044ff00000001808 */
[----:B------:R-:W-:Y:S01]  /*12be0*/  HMMA.16816.F32 R60, R40, R30, R60 ;  /* 0x0000001e283c723c */ /* 0x000fe2000000183c */
[----:B------:R-:W1:Y:S04]  /*12bf0*/  LDSM.16.M88.4 R40, [R210+0x4000] ;  /* 0x00400000d228783b */ /* 0x000e680000000200 */
[----:B------:R-:W2:Y:S03]  /*12c00*/  LDSM.16.M88.4 R28, [R207+0xc880] ;  /* 0x00c88000cf1c783b */ /* 0x000ea60000000200 */
[C---:B---3--:R-:W-:Y:S08]  /*12c10*/  HMMA.16816.F32 R24, R56.reuse, R52, R24 ;  /* 0x000000343818723c */ /* 0x048ff00000001818 */
[C---:B------:R-:W-:Y:S01]  /*12c20*/  HMMA.16816.F32 R20, R56.reuse, R54, R20 ;  /* 0x000000363814723c */ /* 0x040fe20000001814 */
[----:B------:R-:W-:Y:S07]  /*12c30*/  LDSM.16.M88.4 R52, [R201+0x1800] ;  /* 0x00180000c934783b */ /* 0x000fee0000000200 */
[C---:B------:R-:W-:Y:S08]  /*12c40*/  HMMA.16816.F32 R16, R56.reuse, R48, R16 ;  /* 0x000000303810723c */ /* 0x040ff00000001810 */
[C---:B------:R-:W-:Y:S01]  /*12c50*/  HMMA.16816.F32 R12, R56.reuse, R50, R12 ;  /* 0x00000032380c723c */ /* 0x040fe2000000180c */
[----:B------:R-:W-:Y:S07]  /*12c60*/  LDSM.16.M88.4 R48, [R201+0x2000] ;  /* 0x00200000c930783b */ /* 0x000fee0000000200 */
        /* <DEDUP_REMOVED lines=82> */
[----:B------:R-:W-:Y:S04]  /*13190*/  LDSM.16.M88.4 R44, [R209+0xc000] ;  /* 0x00c00000d12c783b */ /* 0x000fe80000000200 */
[----:B------:R-:W3:Y:S01]  /*131a0*/  LDSM.16.M88.4 R56, [R201+0x4800] ;  /* 0x00480000c938783b */ /* 0x000ee20000000200 */
[----:B------:R-:W-:-:S04]  /*131b0*/  DEPBAR.LE SB0, 0x0 ;  /* 0x000080000000791a */ /* 0x000fc80000000000 */
        /* <DEDUP_REMOVED lines=42> */
[C---:B------:R-:W-:Y:S02]  /*13460*/  LEA R29, P0, R28.reuse, c[0x0][0x1c8], 0x1 ;  /* 0x000072001c1d7a11 */ /* 0x040fe400078008ff */
[----:B------:R-:W-:Y:S02]  /*13470*/  IADD3 R6, -R189, 0x30, RZ ;  /* 0x00000030bd067810 */ /* 0x000fe40007ffe1ff */
[----:B------:R-:W-:Y:S02]  /*13480*/  LEA.HI.X R28, R28, c[0x0][0x1cc], R31, 0x1, P0 ;  /* 0x000073001c1c7a11 */ /* 0x000fe400000f0c1f */
        /* <DEDUP_REMOVED lines=17> */
.L_x_3497:
[----:B------:R-:W-:Y:S05]  /*135a0*/  BSYNC B0 ;  /* 0x0000000000007941 */ /* 0x000fea0003800000 */
.L_x_3496:
[----:B------:R-:W-:Y:S01]  /*135b0*/  ISETP.GE.AND P0, PT, R6, 0x21, PT ;  /* 0x000000210600780c */ /* 0x000fe20003f06270 */
[----:B-1----:R-:W1:Y:S01]  /*135c0*/  SHFL.IDX PT, R28, R28, 0x1, 0x181f ;  /* 0x00381f001c1c7f89 */ /* 0x002e6200000e0000 */
[----:B------:R-:W-:Y:S03]  /*135d0*/  BSSY B0, `(.L_x_3495) ;  /* 0x0000010000007945 */ /* 0x000fe60003800000 */
[----:B------:R-:W4:Y:S08]  /*135e0*/  SHFL.IDX PT, R29, R29, 0x1, 0x181f ;  /* 0x00381f001d1d7f89 */ /* 0x000f3000000e0000 */
[----:B------:R-:W-:Y:S05]  /*135f0*/  @!P0 BRA `(.L_x_3498) ;  /* 0x000000d000008947 */ /* 0x000fea0003800000 */
[----:B--2-4-:R-:W-:-:S04]  /*13600*/  LEA R34, P0, R188, R29, 0x1 ;  /* 0x0000001dbc227211 */ /* 0x014fc800078008ff */
[----:B-1----:R-:W-:Y:S02]  /*13610*/  LEA.HI.X R35, R188, R28, R191, 0x1, P0 ;  /* 0x0000001cbc237211 */ /* 0x002fe400000f0cbf */
[----:B------:R-:W-:-:S03]  /*13620*/  LEA R32, P0, R227, R29, 0x1 ;  /* 0x0000001de3207211 */ /* 0x000fc600078008ff */
[----:B------:R-:W-:Y:S01]  /*13630*/  @!PT LDS RZ, [RZ] ;  /* 0x00000000fffff984 */ /* 0x000fe20000000800 */
[----:B------:R1:W-:Y:S01]  /*13640*/  LDGSTS.E.BYPASS.LTC128B.128 [R222+0xb080], [R34.64], !P6 ;  /* 0x0b08000022de7fae */ /* 0x0003e2000f101d5a */
[----:B------:R-:W-:Y:S02]  /*13650*/  LEA.HI.X R33, R227, R28, R228, 0x1, P0 ;  /* 0x0000001ce3217211 */ /* 0x000fe400000f0ce4 */
[----:B---3--:R-:W-:-:S03]  /*13660*/  LEA R30, P0, R226, R29, 0x1 ;  /* 0x0000001de21e7211 */ /* 0x008fc600078008ff */
[----:B------:R1:W-:Y:S01]  /*13670*/  LDGSTS.E.BYPASS.LTC128B.128 [R222+0xc880], [R32.64], !P1 ;  /* 0x0c88000020de7fae */ /* 0x0003e2000c901d5a */
[----:B------:R-:W-:Y:S02]  /*13680*/  LEA.HI.X R31, R226, R28, R225, 0x1, P0 ;  /* 0x0000001ce21f7211 */ /* 0x000fe400000f0ce1 */
[----:B------:R-:W-:-:S03]  /*13690*/  LEA R36, P0, R224, R29, 0x1 ;  /* 0x0000001de0247211 */ /* 0x000fc600078008ff */
[----:B------:R1:W-:Y:S01]  /*136a0*/  LDGSTS.E.BYPASS.LTC128B.128 [R222+0xe080], [R30.64], !P5 ;  /* 0x0e0800001ede7fae */ /* 0x0003e2000e901d5a */
[----:B------:R-:W-:-:S05]  /*136b0*/  LEA.HI.X R37, R224, R28, R223, 0x1, P0 ;  /* 0x0000001ce0257211 */ /* 0x000fca00000f0cdf */
[----:B------:R1:W-:Y:S04]  /*136c0*/  LDGSTS.E.BYPASS.LTC128B.128 [R222+0xf880], [R36.64], !P4 ;  /* 0x0f88000024de7fae */ /* 0x0003e8000e101d5a */
.L_x_3498:
[----:B------:R-:W-:Y:S05]  /*136d0*/  BSYNC B0 ;  /* 0x0000000000007941 */ /* 0x000fea0003800000 */
.L_x_3495:
[----:B-1----:R-:W-:Y:S01]  /*136e0*/  LOP3.LUT R28, R4, 0xffffffe0, RZ, 0xc0, !PT ;  /* 0xffffffe0041c7812 */ /* 0x002fe200078ec0ff */
[----:B------:R-:W-:Y:S01]  /*136f0*/  IMAD.SHL.U32 R208, R0, 0x2, RZ ;  /* 0x0000000200d07824 */ /* 0x000fe200078e00ff */
[----:B------:R-:W-:Y:S01]  /*13700*/  LEA.HI R6, R2, R215, RZ, 0x2 ;  /* 0x000000d702067211 */ /* 0x000fe200078f10ff */
[----:B------:R-:W-:Y:S01]  /*13710*/  @UP2 USHF.L.U32 UR17, UR17, 0x7, URZ ;  /* 0x0000000711112899 */ /* 0x000fe2000800063f */
[----:B---3--:R-:W-:Y:S01]  /*13720*/  SHF.R.S32.HI R30, RZ, 0x1f, R3 ;  /* 0x0000001fff1e7819 */ /* 0x008fe20000011403 */
[----:B------:R-:W-:Y:S01]  /*13730*/  IMAD.IADD R28, R215, 0x1, -R28 ;  /* 0x00000001d71c7824 */ /* 0x000fe200078e0a1c */
[----:B------:R-:W-:Y:S01]  /*13740*/  LOP3.LUT R6, R6, 0xfffffffc, RZ, 0xc0, !PT ;  /* 0xfffffffc06067812 */ /* 0x000fe200078ec0ff */
[--C-:B------:R-:W-:Y:S01]  /*13750*/  IMAD R206, R7, 0x2, R208.reuse ;  /* 0x0000000207ce7824 */ /* 0x100fe200078e02d0 */
[----:B------:R-:W-:Y:S01]  /*13760*/  LEA.HI R30, R30, R3, RZ, 0x3 ;  /* 0x000000031e1e7211 */ /* 0x000fe200078f18ff */
[----:B------:R-:W-:Y:S01]  /*13770*/  IMAD R205, R5, 0x2, R208 ;  /* 0x0000000205cd7824 */ /* 0x000fe200078e02d0 */
[----:B----4-:R-:W-:Y:S01]  /*13780*/  SHF.R.S32.HI R29, RZ, 0x1f, R28 ;  /* 0x0000001fff1d7819 */ /* 0x010fe2000001141c */
[----:B------:R-:W-:Y:S01]  /*13790*/  IMAD.IADD R6, R215, 0x1, -R6 ;  /* 0x00000001d7067824 */ /* 0x000fe200078e0a06 */
[----:B------:R-:W-:Y:S01]  /*137a0*/  LOP3.LUT R30, R30, 0xffffff8, RZ, 0xc0, !PT ;  /* 0x0ffffff81e1e7812 */ /* 0x000fe200078ec0ff */
[----:B------:R-:W-:Y:S01]  /*137b0*/  LDSM.16.MT88.4 R140, [R206+0x4080] ;  /* 0x00408000ce8c783b */ /* 0x000fe20000004200 */
[----:B------:R-:W-:Y:S01]  /*137c0*/  LEA.HI R4, R29, R28, RZ, 0x2 ;  /* 0x0000001c1d047211 */ /* 0x000fe200078f10ff */
[----:B------:R-:W-:Y:S01]  /*137d0*/  IMAD R204, R5, 0x2, R206 ;  /* 0x0000000205cc7824 */ /* 0x000fe200078e02ce */
[----:B------:R-:W-:Y:S01]  /*137e0*/  LEA.HI R2, R6, R6, RZ, 0x1 ;  /* 0x0000000606027211 */ /* 0x000fe200078f08ff */
[----:B------:R-:W-:Y:S01]  /*137f0*/  IMAD.IADD R30, R3, 0x1, -R30 ;  /* 0x00000001031e7824 */ /* 0x000fe200078e0a1e */
[----:B------:R-:W-:Y:S01]  /*13800*/  LEA.HI.SX32 R3, R4, UR18, 0x1e ;  /* 0x0000001204037c11 */ /* 0x000fe2000f8ff2ff */
[----:B------:R-:W-:Y:S01]  /*13810*/  LDSM.16.MT88.4 R132, [R208+0x4080] ;  /* 0x00408000d084783b */ /* 0x000fe20000004200 */
[----:B------:R-:W-:Y:S01]  /*13820*/  LOP3.LUT R29, R2, 0x1ffffffe, RZ, 0xc0, !PT ;  /* 0x1ffffffe021d7812 */ /* 0x000fe200078ec0ff */
[----:B------:R-:W-:Y:S01]  /*13830*/  ULDC.64 UR4, c[0x0][0x2c8] ;  /* 0x0000b20000047ab9 */ /* 0x000fe20000000a00 */
[----:B------:R-:W-:Y:S01]  /*13840*/  PLOP3.LUT P0, PT, PT, PT, UP2, 0x80, 0x0 ;  /* 0x000000000000781c */ /* 0x000fe20003f0f028 */
[----:B------:R-:W-:Y:S01]  /*13850*/  IMAD R3, R30, 0x10, R3 ;  /* 0x000000101e037824 */ /* 0x000fe200078e0203 */
[----:B------:R-:W-:Y:S01]  /*13860*/  LDSM.16.MT88.4 R148, [R205+0x4080] ;  /* 0x00408000cd94783b */ /* 0x000fe20000004200 */
[----:B------:R-:W-:Y:S01]  /*13870*/  IMAD.IADD R190, R6, 0x1, -R29 ;  /* 0x0000000106be7824 */ /* 0x000fe200078e0a1d */
[----:B------:R-:W-:-:S02]  /*13880*/  UIMAD.WIDE.U32 UR30, UR17, UR4, URZ ;  /* 0x00000004111e72a5 */ /* 0x000fc4000f8e003f */
[----:B--2---:R-:W-:Y:S01]  /*13890*/  LDSM.16.MT88.4 R32, [R204+0x4080] ;  /* 0x00408000cc20783b */ /* 0x004fe20000004200 */
[----:B------:R-:W-:Y:S01]  /*138a0*/  IMAD R190, R190, 0x8, R3 ;  /* 0x00000008bebe7824 */ /* 0x000fe200078e0203 */
[----:B------:R-:W-:Y:S01]  /*138b0*/  LOP3.LUT R3, R4, 0x7ffffffc, RZ, 0xc0, !PT ;  /* 0x7ffffffc04037812 */ /* 0x000fe200078ec0ff */
[----:B------:R-:W-:Y:S01]  /*138c0*/  UIADD3 UR13, UR13, -0x2, URZ ;  /* 0xfffffffe0d0d7890 */ /* 0x000fe2000fffe03f */
[----:B------:R-:W-:Y:S01]  /*138d0*/  LDSM.16.MT88.4 R40, [R208+0x5880] ;  /* 0x00588000d028783b */ /* 0x000fe20000004200 */
[----:B------:R-:W-:Y:S01]  /*138e0*/  IMAD.MOV.U32 R6, RZ, RZ, R190 ;  /* 0x000000ffff067224 */ /* 0x000fe200078e00be */
[----:B------:R-:W-:Y:S01]  /*138f0*/  @UP2 UMOV UR17, UR31 ;  /* 0x0000001f00112c82 */ /* 0x000fe20008000000 */
[----:B------:R-:W-:Y:S01]  /*13900*/  @P0 IMAD.HI.U32 R2, R190, c[0x0][0x2c8], RZ ;  /* 0x0000b200be020a27 */ /* 0x000fe200078e00ff */
[----:B------:R-:W-:Y:S01]  /*13910*/  PLOP3.LUT P0, PT, PT, PT, UP2, 0x80, 0x0 ;  /* 0x000000000000781c */ /* 0x000fe20003f0f028 */
[----:B------:R-:W-:Y:S01]  /*13920*/  LDSM.16.MT88.4 R48, [R206+0x5880] ;  /* 0x00588000ce30783b */ /* 0x000fe20000004200 */
[----:B------:R-:W-:Y:S01]  /*13930*/  @UP2 USHF.R.U32.HI UR18, URZ, UR5, UR17 ;  /* 0x000000053f122299 */ /* 0x000fe20008011611 */
[----:B------:R-:W-:-:S02]  /*13940*/  IMAD.IADD R230, R28, 0x1, -R3 ;  /* 0x000000011ce67824 */ /* 0x000fc400078e0a03 */
[----:B------:R-:W-:Y:S01]  /*13950*/  IMAD.U32 R3, RZ, RZ, UR20 ;  /* 0x00000014ff037e24 */ /* 0x000fe2000f8e00ff */
[----:B------:R-:W-:Y:S01]  /*13960*/  LDSM.16.MT88.4 R56, [R205+0x5880] ;  /* 0x00588000cd38783b */ /* 0x000fe20000004200 */
[----:B------:R-:W-:Y:S01]  /*13970*/  IMAD.SHL.U32 R230, R230, 0x2, RZ ;  /* 0x00000002e6e67824 */ /* 0x000fe200078e00ff */
[----:B------:R-:W-:Y:S02]  /*13980*/  UIADD3 UR18, UR18, UR14, -UR21 ;  /* 0x0000000e12127290 */ /* 0x000fe4000fffe815 */
[----:B------:R-:W-:Y:S02]  /*13990*/  LDSM.16.MT88.4 R64, [R204+0x5880] ;  /* 0x00588000cc40783b */ /* 0x000fe40000004200 */
[C---:B------:R-:W-:Y:S01]  /*139a0*/  IADD3 R3, -R230.reuse, 0x1, R3 ;  /* 0x00000001e6037810 */ /* 0x040fe20007ffe103 */
[----:B------:R-:W-:Y:S01]  /*139b0*/  UIMAD.WIDE UR4, UR18, 0x2aaaaaab, URZ ;  /* 0x2aaaaaab120478a5 */ /* 0x000fe2000f8e023f */
[----:B------:R-:W-:Y:S01]  /*139c0*/  @P0 SHF.R.U32.HI R6, RZ, c[0x0][0x2cc], R2 ;  /* 0x0000b300ff060a19 */ /* 0x000fe20000011602 */
[----:B------:R-:W-:Y:S01]  /*139d0*/  LDSM.16.MT88.4 R72, [R208+0x7080] ;  /* 0x00708000d048783b */ /* 0x000fe20000004200 */
[----:B------:R-:W-:Y:S01]  /*139e0*/  IADD3 R3, R3, -UR21, RZ ;  /* 0x8000001503037c10 */ /* 0x000fe2000fffe0ff */
[----:B------:R-:W-:Y:S01]  /*139f0*/  USHF.R.U32.HI UR4, URZ, 0x1f, UR5 ;  /* 0x0000001f3f047899 */ /* 0x000fe20008011605 */
[----:B------:R-:W-:Y:S01]  /*13a00*/  IADD3 R4, -R230, UR20, RZ ;  /* 0x00000014e6047c10 */ /* 0x000fe2000fffe1ff */
[----:B------:R-:W1:Y:S02]  /*13a10*/  SHFL.IDX PT, R2, R6, RZ, 0x1c1f ;  /* 0x001c1fff06027589 */ /* 0x000e6400000e0000 */
[----:B------:R-:W-:-:S02]  /*13a20*/  ULEA.HI.SX32 UR4, UR5, UR4, 0x1d ;  /* 0x0000000405047291 */ /* 0x000fc4000f8fea3f */
[----:B------:R-:W2:Y:S04]  /*13a30*/  SHFL.IDX PT, R6, R6, 0x1, 0x1c1f ;  /* 0x003c1f0006067f89 */ /* 0x000ea800000e0000 */
[----:B------:R-:W-:Y:S04]  /*13a40*/  LDSM.16.MT88.4 R80, [R206+0x7080] ;  /* 0x00708000ce50783b */ /* 0x000fe80000004200 */
[----:B------:R-:W-:Y:S04]  /*13a50*/  LDSM.16.MT88.4 R88, [R205+0x7080] ;  /* 0x00708000cd58783b */ /* 0x000fe80000004200 */
[----:B------:R-:W-:Y:S04]  /*13a60*/  LDSM.16.MT88.4 R96, [R204+0x7080] ;  /* 0x00708000cc60783b */ /* 0x000fe80000004200 */
[----:B------:R-:W-:Y:S01]  /*13a70*/  LDSM.16.MT88.4 R104, [R208+0x8880] ;  /* 0x00888000d068783b */ /* 0x000fe20000004200 */
[----:B-1----:R-:W-:-:S03]  /*13a80*/  IMAD.IADD R29, R3, 0x1, R2 ;  /* 0x00000001031d7824 */ /* 0x002fc600078e0202 */
[----:B------:R-:W-:Y:S01]  /*13a90*/  LDSM.16.MT88.4 R112, [R206+0x8880] ;  /* 0x00888000ce70783b */ /* 0x000fe20000004200 */
[----:B--2---:R-:W-:Y:S01]  /*13aa0*/  IMAD.IADD R3, R3, 0x1, R6 ;  /* 0x0000000103037824 */ /* 0x004fe200078e0206 */
[C---:B------:R-:W-:Y:S02]  /*13ab0*/  IMNMX R29, R4.reuse, R29, PT ;  /* 0x0000001d041d7217 */ /* 0x040fe40003800200 */
[----:B------:R-:W-:Y:S02]  /*13ac0*/  LDSM.16.MT88.4 R120, [R205+0x8880] ;  /* 0x00888000cd78783b */ /* 0x000fe40000004200 */
[C---:B------:R-:W-:Y:S02]  /*13ad0*/  ISETP.GT.AND P0, PT, R29.reuse, RZ, PT ;  /* 0x000000ff1d00720c */ /* 0x040fe40003f04270 */
[----:B------:R-:W-:Y:S01]  /*13ae0*/  LDSM.16.MT88.4 R164, [R205+0x6080] ;  /* 0x00608000cda4783b */ /* 0x000fe20000004200 */
[----:B------:R-:W-:Y:S02]  /*13af0*/  IMNMX R3, R4, R3, PT ;  /* 0x0000000304037217 */ /* 0x000fe40003800200 */
[----:B------:R-:W-:Y:S01]  /*13b00*/  FSEL R24, R24, -INF , P0 ;  /* 0xff80000018187808 */ /* 0x000fe20000000000 */
[----:B------:R-:W-:Y:S01]  /*13b10*/  LDSM.16.MT88.4 R172, [R208+0x6080] ;  /* 0x00608000d0ac783b */ /* 0x000fe20000004200 */
[----:B------:R-:W-:-:S03]  /*13b20*/  ISETP.GT.AND P0, PT, R29, 0x1, PT ;  /* 0x000000011d00780c */ /* 0x000fc60003f04270 */
[----:B------:R-:W-:Y:S01]  /*13b30*/  LDSM.16.MT88.4 R168, [R206+0x6080] ;  /* 0x00608000cea8783b */ /* 0x000fe20000004200 */
[----:B------:R-:W-:Y:S02]  /*13b40*/  FSEL R2, R25, -INF , P0 ;  /* 0xff80000019027808 */ /* 0x000fe40000000000 */
[C---:B------:R-:W-:Y:S01]  /*13b50*/  ISETP.GT.AND P0, PT, R3.reuse, RZ, PT ;  /* 0x000000ff0300720c */ /* 0x040fe20003f04270 */
[----:B------:R-:W-:Y:S03]  /*13b60*/  LDSM.16.MT88.4 R160, [R204+0x6080] ;  /* 0x00608000cca0783b */ /* 0x000fe60000004200 */
[----:B------:R-:W-:Y:S01]  /*13b70*/  FSEL R26, R26, -INF , P0 ;  /* 0xff8000001a1a7808 */ /* 0x000fe20000000000 */
[----:B------:R-:W0:Y:S01]  /*13b80*/  LDGDEPBAR ;  /* 0x00000000000079af */ /* 0x000e220000000000 */
        /* <DEDUP_REMOVED lines=38> */
[----:B------:R-:W-:-:S02]  /*13df0*/  FSEL R235, R11, -INF , P0 ;  /* 0xff8000000beb7808 */ /* 0x000fc40000000000 */
[----:B------:R-:W-:Y:S02]  /*13e00*/  FMNMX.FTZ R9, R6, R9, !PT ;  /* 0x0000000906097209 */ /* 0x000fe40007810000 */
[C---:B------:R-:W-:Y:S02]  /*13e10*/  ISETP.GT.AND P0, PT, R29.reuse, 0x28, PT ;  /* 0x000000281d00780c */ /* 0x040fe40003f04270 */
[----:B------:R-:W-:Y:S02]  /*13e20*/  FMNMX.FTZ R9, R4, R9, !PT ;  /* 0x0000000904097209 */ /* 0x000fe40007810000 */
[----:B------:R-:W-:Y:S02]  /*13e30*/  FSEL R234, R60, -INF , P0 ;  /* 0xff8000003cea7808 */ /* 0x000fe40000000000 */
[----:B------:R-:W-:Y:S02]  /*13e40*/  FMNMX.FTZ R9, R12, R9, !PT ;  /* 0x000000090c097209 */ /* 0x000fe40007810000 */
[----:B------:R-:W-:-:S02]  /*13e50*/  ISETP.GT.AND P0, PT, R29, 0x29, PT ;  /* 0x000000291d00780c */ /* 0x000fc40003f04270 */
[----:B------:R-:W-:Y:S02]  /*13e60*/  FMNMX.FTZ R9, R186, R9, !PT ;  /* 0x00000009ba097209 */ /* 0x000fe40007810000 */
[----:B------:R-:W-:Y:S02]  /*13e70*/  FMNMX.FTZ R8, R21, R8, !PT ;  /* 0x0000000815087209 */ /* 0x000fe40007810000 */
[----:B------:R-:W-:Y:S02]  /*13e80*/  FMNMX.FTZ R9, R236, R9, !PT ;  /* 0x00000009ec097209 */ /* 0x000fe40007810000 */
[----:B------:R-:W-:Y:S02]  /*13e90*/  FSEL R232, R61, -INF , P0 ;  /* 0xff8000003de87808 */ /* 0x000fe40000000000 */
[----:B------:R-:W-:Y:S02]  /*13ea0*/  FMNMX.FTZ R9, R234, R9, !PT ;  /* 0x00000009ea097209 */ /* 0x000fe40007810000 */
[----:B------:R-:W-:-:S02]  /*13eb0*/  FMNMX.FTZ R8, R23, R8, !PT ;  /* 0x0000000817087209 */ /* 0x000fc40007810000 */
[----:B------:R-:W-:Y:S02]  /*13ec0*/  FMNMX.FTZ R9, R232, R9, !PT ;  /* 0x00000009e8097209 */ /* 0x000fe40007810000 */
[----:B------:R-:W-:Y:S02]  /*13ed0*/  FMNMX.FTZ R8, R17, R8, !PT ;  /* 0x0000000811087209 */ /* 0x000fe40007810000 */
[----:B------:R-:W-:Y:S01]  /*13ee0*/  ISETP.GT.AND P0, PT, R3, 0x28, PT ;  /* 0x000000280300780c */ /* 0x000fe20003f04270 */
[----:B------:R-:W1:Y:S01]  /*13ef0*/  SHFL.BFLY PT, R10, R9, 0x2, 0x1f ;  /* 0x0c401f00090a7f89 */ /* 0x000e6200000e0000 */
[----:B------:R-:W-:Y:S02]  /*13f00*/  FMNMX.FTZ R8, R19, R8, !PT ;  /* 0x0000000813087209 */ /* 0x000fe40007810000 */
[----:B------:R-:W-:Y:S02]  /*13f10*/  FSEL R233, R62, -INF , P0 ;  /* 0xff8000003ee97808 */ /* 0x000fe40000000000 */
[----:B------:R-:W-:-:S02]  /*13f20*/  FMNMX.FTZ R8, R13, R8, !PT ;  /* 0x000000080d087209 */ /* 0x000fc40007810000 */
[----:B------:R-:W-:Y:S02]  /*13f30*/  ISETP.GT.AND P0, PT, R3, 0x29, PT ;  /* 0x000000290300780c */ /* 0x000fe40003f04270 */
[----:B------:R-:W-:Y:S02]  /*13f40*/  FMNMX.FTZ R8, R15, R8, !PT ;  /* 0x000000080f087209 */ /* 0x000fe40007810000 */
[----:B------:R-:W-:Y:S02]  /*13f50*/  FSEL R231, R63, -INF , P0 ;  /* 0xff8000003fe77808 */ /* 0x000fe40000000000 */
        /* <DEDUP_REMOVED lines=20> */
[----:B------:R-:W2:Y:S01]  /*140a0*/  LDSM.16.MT88.4 R4, [R204+0x8880] ;  /* 0x00888000cc04783b */ /* 0x000ea20000004200 */
[--C-:B------:R-:W-:Y:S02]  /*140b0*/  FFMA.FTZ R2, R16, c[0x0][0x2d0], -R241.reuse ;  /* 0x0000b40010027a23 */ /* 0x100fe400000108f1 */
[----:B------:R-:W3:Y:S01]  /*140c0*/  MUFU.EX2 R178, R178 ;  /* 0x000000b200b27308 */ /* 0x000ee20000000800 */
[--C-:B------:R-:W-:Y:S01]  /*140d0*/  FFMA.FTZ R177, R12, c[0x0][0x2d0], -R241.reuse ;  /* 0x0000b4000cb17a23 */ /* 0x100fe200000108f1 */
[----:B-1----:R-:W-:Y:S01]  /*140e0*/  FMNMX.FTZ R157, R157, R8, !PT ;  /* 0x000000089d9d7209 */ /* 0x002fe20007810000 */
[--C-:B------:R-:W-:Y:S01]  /*140f0*/  FFMA.FTZ R186, R186, c[0x0][0x2d0], -R241.reuse ;  /* 0x0000b400baba7a23 */ /* 0x100fe200000108f1 */
[----:B------:R-:W1:Y:S01]  /*14100*/  LDSM.16.MT88.4 R8, [R206+0x4880] ;  /* 0x00488000ce08783b */ /* 0x000e620000004200 */
[--C-:B------:R-:W-:Y:S01]  /*14110*/  FFMA.FTZ R239, R236, c[0x0][0x2d0], -R241.reuse ;  /* 0x0000b400ecef7a23 */ /* 0x100fe200000108f1 */
[C---:B------:R-:W-:Y:S01]  /*14120*/  FSETP.NEU.FTZ.AND P0, PT, R157.reuse, -INF , PT ;  /* 0xff8000009d00780b */ /* 0x040fe20003f1d000 */
[----:B------:R-:W-:Y:S01]  /*14130*/  FMUL.FTZ R184, R157, c[0x0][0x2d0] ;  /* 0x0000b4009db87a20 */ /* 0x000fe20000410000 */
[----:B------:R-:W-:Y:S01]  /*14140*/  MUFU.EX2 R181, R181 ;  /* 0x000000b500b57308 */ /* 0x000fe20000000800 */
[----:B------:R-:W-:-:S02]  /*14150*/  FFMA.FTZ R234, R234, c[0x0][0x2d0], -R241 ;  /* 0x0000b400eaea7a23 */ /* 0x000fc400000108f1 */
[----:B------:R-:W-:Y:S01]  /*14160*/  FFMA.FTZ R241, R232, c[0x0][0x2d0], -R241 ;  /* 0x0000b400e8f17a23 */ /* 0x000fe200000108f1 */
[----:B------:R-:W-:Y:S02]  /*14170*/  FSEL R184, R184, RZ, P0 ;  /* 0x000000ffb8b87208 */ /* 0x000fe40000000000 */
[----:B---3--:R-:W-:Y:S02]  /*14180*/  F2FP.PACK_AB R128, R178, R183 ;  /* 0x000000b7b280723e */ /* 0x008fe400000000ff */
[----:B------:R-:W3:Y:S01]  /*14190*/  MUFU.EX2 R156, R156 ;  /* 0x0000009c009c7308 */ /* 0x000ee20000000800 */
[--C-:B------:R-:W-:Y:S02]  /*141a0*/  FFMA.FTZ R176, R26, c[0x0][0x2d0], -R184.reuse ;  /* 0x0000b4001ab07a23 */ /* 0x100fe400000108b8 */
        /* <DEDUP_REMOVED lines=9> */
[----:B------:R-:W-:Y:S01]  /*14240*/  LDSM.16.MT88.4 R16, [R205+0x4880] ;  /* 0x00488000cd10783b */ /* 0x000fe20000004200 */
[--C-:B------:R-:W-:Y:S01]  /*14250*/  FFMA.FTZ R180, R15, c[0x0][0x2d0], -R184.reuse ;  /* 0x0000b4000fb47a23 */ /* 0x100fe200000108b8 */
[----:B------:R-:W4:Y:S01]  /*14260*/  MUFU.EX2 R185, R185 ;  /* 0x000000b900b97308 */ /* 0x000f220000000800 */
[----:B---3--:R-:W-:Y:S01]  /*14270*/  F2FP.PACK_AB R130, R156, R181 ;  /* 0x000000b59c82723e */ /* 0x008fe200000000ff */
[----:B------:R-:W3:Y:S01]  /*14280*/  LDSM.16.MT88.4 R12, [R204+0x4880] ;  /* 0x00488000cc0c783b */ /* 0x000ee20000004200 */
[--C-:B------:R-:W-:Y:S02]  /*14290*/  FFMA.FTZ R232, R237, c[0x0][0x2d0], -R184.reuse ;  /* 0x0000b400ede87a23 */ /* 0x100fe400000108b8 */
[--C-:B------:R-:W-:Y:S02]  /*142a0*/  FFMA.FTZ R235, R235, c[0x0][0x2d0], -R184.reuse ;  /* 0x0000b400ebeb7a23 */ /* 0x100fe400000108b8 */
[--C-:B------:R-:W-:Y:S01]  /*142b0*/  FFMA.FTZ R233, R233, c[0x0][0x2d0], -R184.reuse ;  /* 0x0000b400e9e97a23 */ /* 0x100fe200000108b8 */
[----:B------:R-:W-:Y:S01]  /*142c0*/  MUFU.EX2 R159, R159 ;  /* 0x0000009f009f7308 */ /* 0x000fe20000000800 */
[----:B------:R-:W-:-:S02]  /*142d0*/  FFMA.FTZ R184, R231, c[0x0][0x2d0], -R184 ;  /* 0x0000b400e7b87a23 */ /* 0x000fc400000108b8 */
[----:B------:R-:W-:-:S04]  /*142e0*/  FADD.FTZ R178, R183, R178 ;  /* 0x000000b2b7b27221 */ /* 0x000fc80000010000 */
[----:B------:R-:W-:Y:S01]  /*142f0*/  FADD.FTZ R181, R181, R178 ;  /* 0x000000b2b5b57221 */ /* 0x000fe20000010000 */
[----:B------:R-:W5:Y:S01]  /*14300*/  MUFU.EX2 R158, R158 ;  /* 0x0000009e009e7308 */ /* 0x000f620000000800 */
[----:B----4-:R-:W-:Y:S01]  /*14310*/  F2FP.PACK_AB R129, R185, R176 ;  /* 0x000000b0b981723e */ /* 0x010fe200000000ff */
[----:B------:R-:W-:Y:S02]  /*14320*/  FADD.FTZ R176, R176, R185 ;  /* 0x000000b9b0b07221 */ /* 0x000fe40000010000 */
[----:B------:R-:W-:-:S04]  /*14330*/  FADD.FTZ R181, R156, R181 ;  /* 0x000000b59cb57221 */ /* 0x000fc80000010000 */
[----:B------:R-:W-:Y:S01]  /*14340*/  MUFU.EX2 R2, R2 ;  /* 0x0000000200027308 */ /* 0x000fe20000000800 */
[----:B-----5:R-:W-:-:S07]  /*14350*/  F2FP.PACK_AB R131, R158, R159 ;  /* 0x0000009f9e83723e */ /* 0x020fce00000000ff */
[----:B------:R-:W4:Y:S01]  /*14360*/  MUFU.EX2 R179, R179 ;  /* 0x000000b300b37308 */ /* 0x000f220000000800 */
        /* <DEDUP_REMOVED lines=47> */
[----:B----4-:R-:W-:Y:S01]  /*14660*/  F2FP.PACK_AB R4, R179, R2 ;  /* 0x00000002b304723e */ /* 0x010fe200000000ff */
        /* <DEDUP_REMOVED lines=25> */
[C---:B------:R-:W-:Y:S01]  /*14800*/  HMMA.16816.F32 R148, R4.reuse, R18, R148 ;  /* 0x000000120494723c */ /* 0x040fe20000001894 */
[----:B------:R-:W3:Y:S07]  /*14810*/  LDSM.16.MT88.4 R16, [R208+0x9080] ;  /* 0x00908000d010783b */ /* 0x000eee0000004200 */
        /* <DEDUP_REMOVED lines=17> */
[----:B------:R-:W4:Y:S07]  /*14930*/  LDSM.16.MT88.4 R160, [R208+0x5080] ;  /* 0x00508000d0a0783b */ /* 0x000f2e0000004200 */
        /* <DEDUP_REMOVED lines=13> */
[----:B------:R-:W-:Y:S01]  /*14a10*/  HMMA.16816.F32 R128, R4, R166, R128 ;  /* 0x000000a60480723c */ /* 0x000fe20000001880 */
[----:B------:R-:W-:Y:S06]  /*14a20*/  LDSM.16.MT88.4 R164, [R206+0x8080] ;  /* 0x00808000cea4783b */ /* 0x000fec0000004200 */
[----:B------:R-:W-:Y:S01]  /*14a30*/  F2FP.PACK_AB R4, R239, R186 ;  /* 0x000000baef04723e */ /* 0x000fe200000000ff */
[----:B------:R-:W-:Y:S01]  /*14a40*/  FADD.FTZ R186, R186, R177 ;  /* 0x000000b1baba7221 */ /* 0x000fe20000010000 */
[----:B------:R-:W-:Y:S01]  /*14a50*/  F2FP.PACK_AB R5, R235, R232 ;  /* 0x000000e8eb05723e */ /* 0x000fe200000000ff */
[----:B------:R-:W-:Y:S01]  /*14a60*/  FADD.FTZ R232, R232, R187 ;  /* 0x000000bbe8e87221 */ /* 0x000fe20000010000 */
[----:B------:R-:W-:Y:S01]  /*14a70*/  F2FP.PACK_AB R6, R241, R234 ;  /* 0x000000eaf106723e */ /* 0x000fe200000000ff */
[----:B------:R-:W-:Y:S01]  /*14a80*/  FADD.FTZ R239, R239, R186 ;  /* 0x000000baefef7221 */ /* 0x000fe20000010000 */
[----:B------:R-:W-:Y:S01]  /*14a90*/  F2FP.PACK_AB R7, R184, R233 ;  /* 0x000000e9b807723e */ /* 0x000fe200000000ff */
[----:B------:R-:W-:-:S02]  /*14aa0*/  FADD.FTZ R232, R235, R232 ;  /* 0x000000e8ebe87221 */ /* 0x000fc40000010000 */
[----:B------:R-:W-:Y:S02]  /*14ab0*/  FADD.FTZ R234, R234, R239 ;  /* 0x000000efeaea7221 */ /* 0x000fe40000010000 */
[----:B------:R-:W-:Y:S01]  /*14ac0*/  FADD.FTZ R229, R233, R232 ;  /* 0x000000e8e9e57221 */ /* 0x000fe20000010000 */
[----:B------:R-:W-:Y:S01]  /*14ad0*/  IMNMX R232, RZ, UR4, !PT ;  /* 0x00000004ffe87c17 */ /* 0x000fe2000f800200 */
[----:B-1----:R-:W-:Y:S01]  /*14ae0*/  HMMA.16816.F32 R144, R4, R8, R144 ;  /* 0x000000080490723c */ /* 0x002fe20000001890 */
[----:B------:R-:W-:Y:S02]  /*14af0*/  FADD.FTZ R231, R241, R234 ;  /* 0x000000eaf1e77221 */ /* 0x000fe40000010000 */
[----:B------:R-:W-:Y:S01]  /*14b00*/  ISETP.LE.AND P0, PT, R232, UR13, PT ;  /* 0x0000000de8007c0c */ /* 0x000fe2000bf03270 */
[----:B------:R-:W-:-:S04]  /*14b10*/  FADD.FTZ R229, R184, R229 ;  /* 0x000000e5b8e57221 */ /* 0x000fc80000010000 */
        /* <DEDUP_REMOVED lines=34> */
[C---:B--2---:R-:W-:Y:S08]  /*14d40*/  HMMA.16816.F32 R116, R4.reuse, R12, R116 ;  /* 0x0000000c0474723c */ /* 0x044ff00000001874 */
        /* <DEDUP_REMOVED lines=13> */
.L_x_3504:
        /* <DEDUP_REMOVED lines=49> */
.L_x_3529:
        /* <DEDUP_REMOVED lines=16> */
.L_x_3501:
[----:B------:R-:W-:Y:S05]  /*15230*/  BSYNC B0 ;  /* 0x0000000000007941 */ /* 0x000fea0003800000 */
.L_x_3500:
[----:B------:R-:W0:Y:S01]  /*15240*/  LDGDEPBAR ;  /* 0x00000000000079af */ /* 0x000e220000000000 */
[----:B------:R-:W-:Y:S01]  /*15250*/  WARPSYNC 0xffffffff ;  /* 0xffffffff00007948 */ /* 0x000fe20003800000 */
[C---:B--23--:R-:W-:Y:S01]  /*15260*/  HMMA.16816.F32 R4, R156.reuse, R160, RZ ;  /* 0x000000a09c04723c */ /* 0x04cfe200000018ff */
[----:B------:R-:W-:Y:S06]  /*15270*/  UISETP.GE.AND UP0, UPT, UR4, 0x1, UPT ;  /* 0x000000010400788c */ /* 0x000fec000bf06270 */
[----:B------:R-:W-:Y:S01]  /*15280*/  PLOP3.LUT P0, PT, PT, PT, UP0, 0x40, 0x0 ;  /* 0x000000000000781c */ /* 0x000fe20003f0e808 */
[C---:B----4-:R-:W-:Y:S01]  /*15290*/  HMMA.16816.F32 R8, R156.reuse, R162, RZ ;  /* 0x000000a29c08723c */ /* 0x050fe200000018ff */
[----:B------:R-:W-:Y:S07]  /*152a0*/  LDSM.16.M88.4 R160, [R210] ;  /* 0x00000000d2a0783b */ /* 0x000fee0000000200 */
[C---:B------:R-:W-:Y:S08]  /*152b0*/  HMMA.16816.F32 R12, R156.reuse, R164, RZ ;  /* 0x000000a49c0c723c */ /* 0x040ff000000018ff */
[C---:B------:R-:W-:Y:S01]  /*152c0*/  HMMA.16816.F32 R16, R156.reuse, R166, RZ ;  /* 0x000000a69c10723c */ /* 0x040fe200000018ff */
[----:B------:R-:W2:Y:S07]  /*152d0*/  LDSM.16.M88.4 R164, [R207+0xa080] ;  /* 0x00a08000cfa4783b */ /* 0x000eae0000000200 */
[C---:B-1----:R-:W-:Y:S08]  /*152e0*/  HMMA.16816.F32 R20, R156.reuse, R168, RZ ;  /* 0x000000a89c14723c */ /* 0x042ff000000018ff */
[----:B------:R-:W-:Y:S01]  /*152f0*/  HMMA.16816.F32 R24, R156, R170, RZ ;  /* 0x000000aa9c18723c */ /* 0x000fe200000018ff */
[----:B------:R-:W1:Y:S05]  /*15300*/  LDSM.16.M88.4 R156, [R207+0xa880] ;  /* 0x00a88000cf9c783b */ /* 0x000e6a0000000200 */
[----:B------:R-:W3:Y:S02]  /*15310*/  LDSM.16.M88.4 R168, [R207+0xb080] ;  /* 0x00b08000cfa8783b */ /* 0x000ee40000000200 */
        /* <DEDUP_REMOVED lines=8> */
[----:B------:R-:W5:Y:S05]  /*153a0*/  LDSM.16.M88.4 R172, [R201+0x800] ;  /* 0x00080000c9ac783b */ /* 0x000f6a0000000200 */
[----:B------:R-:W4:Y:S02]  /*153b0*/  LDSM.16.M88.4 R184, [R201+0x1000] ;  /* 0x00100000c9b8783b */ /* 0x000f240000000200 */
[C---:B--2---:R-:W-:Y:S08]  /*153c0*/  HMMA.16816.F32 R4, R160.reuse, R164, R4 ;  /* 0x000000a4a004723c */ /* 0x044ff00000001804 */
[C---:B------:R-:W-:Y:S01]  /*153d0*/  HMMA.16816.F32 R8, R160.reuse, R166, R8 ;  /* 0x000000a6a008723c */ /* 0x040fe20000001808 */
[----:B------:R-:W-:Y:S07]  /*153e0*/  LDSM.16.M88.4 R164, [R213+0xb880] ;  /* 0x00b88000d5a4783b */ /* 0x000fee0000000200 */
[C---:B-1----:R-:W-:Y:S08]  /*153f0*/  HMMA.16816.F32 R12, R160.reuse, R156, R12 ;  /* 0x0000009ca00c723c */ /* 0x042ff0000000180c */
[C---:B------:R-:W-:Y:S01]  /*15400*/  HMMA.16816.F32 R16, R160.reuse, R158, R16 ;  /* 0x0000009ea010723c */ /* 0x040fe20000001810 */
[----:B------:R-:W1:Y:S07]  /*15410*/  LDSM.16.M88.4 R156, [R214+0x4000] ;  /* 0x00400000d69c783b */ /* 0x000e6e0000000200 */
[C---:B---3--:R-:W-:Y:S08]  /*15420*/  HMMA.16816.F32 R20, R160.reuse, R168, R20 ;  /* 0x000000a8a014723c */ /* 0x048ff00000001814 */
[----:B------:R-:W-:Y:S01]  /*15430*/  HMMA.16816.F32 R24, R160, R170, R24 ;  /* 0x000000aaa018723c */ /* 0x000fe20000001818 */
[----:B------:R-:W2:Y:S05]  /*15440*/  LDSM.16.M88.4 R160, [R213+0xc080] ;  /* 0x00c08000d5a0783b */ /* 0x000eaa0000000200 */
[----:B------:R-:W3:Y:S02]  /*15450*/  LDSM.16.M88.4 R168, [R213+0xc880] ;  /* 0x00c88000d5a8783b */ /* 0x000ee40000000200 */
[C---:B----4-:R-:W-:Y:S08]  /*15460*/  HMMA.16816.F32 R4, R176.reuse, R180, R4 ;  /* 0x000000b4b004723c */ /* 0x050ff00000001804 */
[C---:B------:R-:W-:Y:S01]  /*15470*/  HMMA.16816.F32 R8, R176.reuse, R182, R8 ;  /* 0x000000b6b008723c */ /* 0x040fe20000001808 */
[----:B------:R-:W-:Y:S07]  /*15480*/  LDSM.16.M88.4 R180, [R200] ;  /* 0x00000000c8b4783b */ /* 0x000fee0000000200 */
[C---:B-----5:R-:W-:Y:S08]  /*15490*/  HMMA.16816.F32 R12, R176.reuse, R172, R12 ;  /* 0x000000acb00c723c */ /* 0x060ff0000000180c */
[C---:B------:R-:W-:Y:S01]  /*154a0*/  HMMA.16816.F32 R16, R176.reuse, R174, R16 ;  /* 0x000000aeb010723c */ /* 0x040fe20000001810 */
[----:B------:R-:W4:Y:S07]  /*154b0*/  LDSM.16.M88.4 R172, [R212+0x4000] ;  /* 0x00400000d4ac783b */ /* 0x000f2e0000000200 */
[C---:B------:R-:W-:Y:S08]  /*154c0*/  HMMA.16816.F32 R20, R176.reuse, R184, R20 ;  /* 0x000000b8b014723c */ /* 0x040ff00000001814 */
[----:B------:R-:W-:Y:S01]  /*154d0*/  HMMA.16816.F32 R24, R176, R186, R24 ;  /* 0x000000bab018723c */ /* 0x000fe20000001818 */
[----:B------:R-:W5:Y:S05]  /*154e0*/  LDSM.16.M88.4 R176, [R199] ;  /* 0x00000000c7b0783b */ /* 0x000f6a0000000200 */
[----:B------:R-:W4:Y:S02]  /*154f0*/  LDSM.16.M88.4 R184, [R198] ;  /* 0x00000000c6b8783b */ /* 0x000f240000000200 */
[C---:B-1----:R-:W-:Y:S08]  /*15500*/  HMMA.16816.F32 R4, R156.reuse, R164, R4 ;  /* 0x000000a49c04723c */ /* 0x042ff00000001804 */
        /* <DEDUP_REMOVED lines=17> */
[----:B------:R-:W5:Y:S05]  /*15620*/  LDSM.16.M88.4 R172, [R201+0x2000] ;  /* 0x00200000c9ac783b */ /* 0x000f6a0000000200 */
[----:B------:R-:W4:Y:S02]  /*15630*/  LDSM.16.M88.4 R184, [R201+0x2800] ;  /* 0x00280000c9b8783b */ /* 0x000f240000000200 */
        /* <DEDUP_REMOVED lines=80> */
[C---:B-1----:R-:W-:Y:S01]  /*15b40*/  HMMA.16816.F32 R4, R160.reuse, R164, R4 ;  /* 0x000000a4a004723c */ /* 0x042fe20000001804 */
[----:B------:R-:W-:Y:S04]  /*15b50*/  DEPBAR.LE SB0, 0x0 ;  /* 0x000080000000791a */ /* 0x000fe80000000000 */
[----:B------:R-:W-:Y:S03]  /*15b60*/  BAR.SYNC.DEFER_BLOCKING 0x0 ;  /* 0x0000000000007b1d */ /* 0x000fe60000010000 */
[C---:B------:R-:W-:Y:S08]  /*15b70*/  HMMA.16816.F32 R8, R160.reuse, R166, R8 ;  /* 0x000000a6a008723c */ /* 0x040ff00000001808 */
[C---:B--2---:R-:W-:Y:S08]  /*15b80*/  HMMA.16816.F32 R12, R160.reuse, R156, R12 ;  /* 0x0000009ca00c723c */ /* 0x044ff0000000180c */
[C---:B------:R-:W-:Y:S08]  /*15b90*/  HMMA.16816.F32 R16, R160.reuse, R158, R16 ;  /* 0x0000009ea010723c */ /* 0x040ff00000001810 */
[C---:B---3--:R-:W-:Y:S08]  /*15ba0*/  HMMA.16816.F32 R20, R160.reuse, R168, R20 ;  /* 0x000000a8a014723c */ /* 0x048ff00000001814 */
[----:B------:R-:W-:Y:S08]  /*15bb0*/  HMMA.16816.F32 R24, R160, R170, R24 ;  /* 0x000000aaa018723c */ /* 0x000ff00000001818 */
[C---:B----4-:R-:W-:Y:S08]  /*15bc0*/  HMMA.16816.F32 R4, R176.reuse, R180, R4 ;  /* 0x000000b4b004723c */ /* 0x050ff00000001804 */
[C---:B------:R-:W-:Y:S08]  /*15bd0*/  HMMA.16816.F32 R8, R176.reuse, R182, R8 ;  /* 0x000000b6b008723c */ /* 0x040ff00000001808 */
[C---:B-----5:R-:W-:Y:S08]  /*15be0*/  HMMA.16816.F32 R12, R176.reuse, R172, R12 ;  /* 0x000000acb00c723c */ /* 0x060ff0000000180c */
[C---:B------:R-:W-:Y:S08]  /*15bf0*/  HMMA.16816.F32 R16, R176.reuse, R174, R16 ;  /* 0x000000aeb010723c */ /* 0x040ff00000001810 */
[C---:B------:R-:W-:Y:S08]  /*15c00*/  HMMA.16816.F32 R20, R176.reuse, R184, R20 ;  /* 0x000000b8b014723c */ /* 0x040ff00000001814 */
[----:B------:R-:W-:Y:S01]  /*15c10*/  HMMA.16816.F32 R24, R176, R186, R24 ;  /* 0x000000bab018723c */ /* 0x000fe20000001818 */
[----:B------:R-:W-:-:S07]  /*15c20*/  @P0 BRA `(.L_x_3503) ;  /* 0x0000040000000947 */ /* 0x000fce0003800000 */
[----:B------:R-:W-:Y:S01]  /*15c30*/  ISETP.NE.AND P1, PT, R216, 0x1, PT ;  /* 0x00000001d800780c */ /* 0x000fe20003f25270 */
        /* <DEDUP_REMOVED lines=27> */
[----:B------:R-:W1:Y:S01]  /*15df0*/  SHFL.IDX PT, R159, R156, RZ, 0x181f ;  /* 0x00181fff9c9f7589 */ /* 0x000e6200000e0000 */
[----:B------:R-:W-:Y:S03]  /*15e00*/  IADD3 R157, -R189, 0x30, RZ ;  /* 0x00000030bd9d7810 */ /* 0x000fe60007ffe1ff */
[----:B------:R-:W2:Y:S01]  /*15e10*/  SHFL.IDX PT, R158, R3, RZ, 0x181f ;  /* 0x00181fff039e7589 */ /* 0x000ea200000e0000 */
[----:B------:R-:W-:Y:S11]  /*15e20*/  ISETP.GE.AND P1, PT, R157, 0x1, PT ;  /* 0x000000019d00780c */ /* 0x000ff60003f26270 */
[----:B------:R-:W-:Y:S02]  /*15e30*/  @!UPT UIADD3 URZ, URZ, URZ, URZ ;  /* 0x0000003f3f3ff290 */ /* 0x000fe4000fffe03f */
[C---:B-1----:R-:W-:Y:S05]  /*15e40*/  @P1 IADD3 R164, P0, R159.reuse, R234, RZ ;  /* 0x000000ea9fa41210 */ /* 0x042fea0007f1e0ff */
[C---:B--2---:R-:W-:Y:S01]  /*15e50*/  @P1 IMAD.X R165, R158.reuse, 0x1, R233, P0 ;  /* 0x000000019ea51824 */ /* 0x044fe200000e06e9 */
[C---:B------:R-:W-:Y:S04]  /*15e60*/  @P1 IADD3 R162, P0, R159.reuse, R236, RZ ;  /* 0x000000ec9fa21210 */ /* 0x040fe80007f1e0ff */
[----:B------:R-:W-:Y:S01]  /*15e70*/  @!PT LDS RZ, [RZ] ;  /* 0x00000000fffff984 */ /* 0x000fe20000000800 */
[----:B------:R1:W-:Y:S01]  /*15e80*/  @P1 LDGSTS.E.BYPASS.LTC128B.128 [R222+0xa080], [R164.64], !P6 ;  /* 0x0a080000a4de1fae */ /* 0x0003e2000f101d5a */
[C---:B------:R-:W-:Y:S01]  /*15e90*/  @P1 IMAD.X R163, R158.reuse, 0x1, R235, P0 ;  /* 0x000000019ea31824 */ /* 0x040fe200000e06eb */
[----:B------:R-:W-:Y:S05]  /*15ea0*/  @P1 IADD3 R160, P0, R159, R238, RZ ;  /* 0x000000ee9fa01210 */ /* 0x000fea0007f1e0ff */
[----:B------:R-:W-:Y:S01]  /*15eb0*/  @P1 IMAD.X R161, R158, 0x1, R237, P0 ;  /* 0x000000019ea11824 */ /* 0x000fe200000e06ed */
[C---:B------:R-:W-:Y:S02]  /*15ec0*/  @P1 LEA R166, P0, R224.reuse, R159, 0x1 ;  /* 0x0000009fe0a61211 */ /* 0x040fe400078008ff */
[----:B------:R-:W2:Y:S02]  /*15ed0*/  SHFL.IDX PT, R159, R156, 0x1, 0x181f ;  /* 0x00381f009c9f7f89 */ /* 0x000ea400000e0000 */
[----:B------:R-:W-:Y:S02]  /*15ee0*/  @P1 LEA.HI.X R167, R224, R158, R223, 0x1, P0 ;  /* 0x0000009ee0a71211 */ /* 0x000fe400000f0cdf */
[----:B------:R-:W3:Y:S01]  /*15ef0*/  SHFL.IDX PT, R158, R3, 0x1, 0x181f ;  /* 0x00381f00039e7f89 */ /* 0x000ee200000e0000 */
[----:B------:R-:W-:Y:S11]  /*15f00*/  ISETP.GE.AND P0, PT, R157, 0x21, PT ;  /* 0x000000219d00780c */ /* 0x000ff60003f06270 */
[----:B------:R-:W-:Y:S02]  /*15f10*/  @!UPT UIADD3 URZ, URZ, URZ, URZ ;  /* 0x0000003f3f3ff290 */ /* 0x000fe4000fffe03f */
[C---:B--2---:R-:W-:Y:S05]  /*15f20*/  @P0 IADD3 R170, P2, R159.reuse, R234, RZ ;  /* 0x000000ea9faa0210 */ /* 0x044fea0007f5e0ff */
[C---:B---3--:R-:W-:Y:S01]  /*15f30*/  @P0 IMAD.X R171, R158.reuse, 0x1, R233, P2 ;  /* 0x000000019eab0824 */ /* 0x048fe200010e06e9 */
        /* <DEDUP_REMOVED lines=15> */
.L_x_3503:
[----:B------:R-:W-:Y:S01]  /*16030*/  PLOP3.LUT P0, PT, PT, PT, UP2, 0x80, 0x0 ;  /* 0x000000000000781c */ /* 0x000fe20003f0f028 */
[----:B------:R-:W-:Y:S01]  /*16040*/  UIMAD UR5, UR4, -0x30, URZ ;  /* 0xffffffd0040578a4 */ /* 0x000fe2000f8e023f */
[----:B-1----:R-:W-:Y:S01]  /*16050*/  MOV R157, R190 ;  /* 0x000000be009d7202 */ /* 0x002fe20000000f00 */
        /* <DEDUP_REMOVED lines=9> */
[----:B------:R-:W1:Y:S01]  /*160f0*/  SHFL.IDX PT, R156, R157, RZ, 0x1c1f ;  /* 0x001c1fff9d9c7589 */ /* 0x000e6200000e0000 */
[----:B------:R-:W-:Y:S04]  /*16100*/  IADD3 R3, -R3, UR14, R158 ;  /* 0x0000000e03037c10 */ /* 0x000fe8000fffe19e */
[----:B-1----:R-:W-:Y:S04]  /*16110*/  IADD3 R156, R3, R156, RZ ;  /* 0x0000009c039c7210 */ /* 0x002fe80007ffe0ff */
[----:B------:R-:W-:Y:S04]  /*16120*/  ISETP.GT.AND P0, PT, R156, RZ, PT ;  /* 0x000000ff9c00720c */ /* 0x000fe80003f04270 */
[----:B------:R-:W-:Y:S02]  /*16130*/  FSEL R160, R4, -INF , P0 ;  /* 0xff80000004a07808 */ /* 0x000fe40000000000 */
[----:B------:R-:W1:Y:S01]  /*16140*/  SHFL.IDX PT, R4, R157, 0x1, 0x1c1f ;  /* 0x003c1f009d047f89 */ /* 0x000e6200000e0000 */
[----:B------:R-:W-:Y:S04]  /*16150*/  ISETP.GT.AND P0, PT, R156, 0x1, PT ;  /* 0x000000019c00780c */ /* 0x000fe80003f04270 */
[----:B------:R-:W-:Y:S02]  /*16160*/  FSEL R158, R5, -INF , P0 ;  /* 0xff800000059e7808 */ /* 0x000fe40000000000 */
[----:B-1----:R-:W-:Y:S04]  /*16170*/  IADD3 R3, R3, R4, RZ ;  /* 0x0000000403037210 */ /* 0x002fe80007ffe0ff */
[C---:B------:R-:W-:Y:S04]  /*16180*/  ISETP.GT.AND P0, PT, R3.reuse, RZ, PT ;  /* 0x000000ff0300720c */ /* 0x040fe80003f04270 */
[----:B------:R-:W-:Y:S02]  /*16190*/  FSEL R161, R6, -INF , P0 ;  /* 0xff80000006a17808 */ /* 0x000fe40000000000 */
[----:B------:R-:W-:Y:S04]  /*161a0*/  ISETP.GT.AND P0, PT, R3, 0x1, PT ;  /* 0x000000010300780c */ /* 0x000fe80003f04270 */
[----:B------:R-:W-:Y:S02]  /*161b0*/  FSEL R159, R7, -INF , P0 ;  /* 0xff800000079f7808 */ /* 0x000fe40000000000 */
        /* <DEDUP_REMOVED lines=16> */
[----:B------:R-:W-:Y:S01]  /*162c0*/  ISETP.GT.AND P0, PT, R156, 0x18, PT ;  /* 0x000000189c00780c */ /* 0x000fe20003f04270 */
[----:B------:R-:W-:Y:S03]  /*162d0*/  LDSM.16.MT88.4 R12, [R208+0x4080] ;  /* 0x00408000d00c783b */ /* 0x000fe60000004200 */
        /* <DEDUP_REMOVED lines=22> */
[----:B------:R-:W-:Y:S02]  /*16440*/  ISETP.GT.AND P0, PT, R3, 0x29, PT ;  /* 0x000000290300780c */ /* 0x000fe40003f04270 */
        /* <DEDUP_REMOVED lines=14> */
[----:B-1----:R-:W-:Y:S02]  /*16530*/  FMNMX.FTZ R10, R4, R5, !PT ;  /* 0x00000005040a7209 */ /* 0x002fe40007810000 */
[----:B------:R-:W-:Y:S04]  /*16540*/  FMNMX.FTZ R4, R161, R0, !PT ;  /* 0x00000000a1047209 */ /* 0x000fe80007810000 */
[----:B------:R-:W1:Y:S01]  /*16550*/  SHFL.BFLY PT, R3, R10, 0x1, 0x1f ;  /* 0x0c201f000a037f89 */ /* 0x000e6200000e0000 */
[----:B------:R-:W-:Y:S04]  /*16560*/  FMNMX.FTZ R4, R159, R4, !PT ;  /* 0x000000049f047209 */ /* 0x000fe80007810000 */
[----:B------:R-:W-:Y:S04]  /*16570*/  FMNMX.FTZ R4, R173, R4, !PT ;  /* 0x00000004ad047209 */ /* 0x000fe80007810000 */
[----:B------:R-:W-:Y:S04]  /*16580*/  FMNMX.FTZ R4, R163, R4, !PT ;  /* 0x00000004a3047209 */ /* 0x000fe80007810000 */
[----:B------:R-:W-:Y:S04]  /*16590*/  FMNMX.FTZ R4, R171, R4, !PT ;  /* 0x00000004ab047209 */ /* 0x000fe80007810000 */
[----:B------:R-:W-:Y:S04]  /*165a0*/  FMNMX.FTZ R4, R169, R4, !PT ;  /* 0x00000004a9047209 */ /* 0x000fe80007810000 */
[----:B------:R-:W-:Y:S02]  /*165b0*/  FMNMX.FTZ R4, R167, R4, !PT ;  /* 0x00000004a7047209 */ /* 0x000fe40007810000 */
[----:B-1----:R-:W-:Y:S02]  /*165c0*/  FMNMX.FTZ R3, R10, R3, !PT ;  /* 0x000000030a037209 */ /* 0x002fe40007810000 */
[----:B------:R-:W-:Y:S02]  /*165d0*/  FMNMX.FTZ R4, R165, R4, !PT ;  /* 0x00000004a5047209 */ /* 0x000fe40007810000 */
[C---:B------:R-:W-:Y:S01]  /*165e0*/  FSETP.NEU.FTZ.AND P0, PT, R3.reuse, -INF , PT ;  /* 0xff8000000300780b */ /* 0x040fe20003f1d000 */
[----:B------:R-:W-:Y:S01]  /*165f0*/  FMUL.FTZ R185, R3, c[0x0][0x2d0] ;  /* 0x0000b40003b97a20 */ /* 0x000fe20000410000 */
[----:B------:R-:W-:Y:S02]  /*16600*/  FMNMX.FTZ R4, R239, R4, !PT ;  /* 0x00000004ef047209 */ /* 0x000fe40007810000 */
[----:B------:R-:W-:Y:S02]  /*16610*/  FSEL R7, R3, RZ, P0 ;  /* 0x000000ff03077208 */ /* 0x000fe40000000000 */
[----:B------:R-:W-:Y:S02]  /*16620*/  FMNMX.FTZ R4, R187, R4, !PT ;  /* 0x00000004bb047209 */ /* 0x000fe40007810000 */
[----:B------:R-:W-:Y:S01]  /*16630*/  FSEL R185, R185, RZ, P0 ;  /* 0x000000ffb9b97208 */ /* 0x000fe20000000000 */
[----:B------:R-:W-:Y:S01]  /*16640*/  FADD.FTZ R7, -R7, R2 ;  /* 0x0000000207077221 */ /* 0x000fe20000010100 */
[----:B------:R-:W-:Y:S03]  /*16650*/  FMNMX.FTZ R4, R183, R4, !PT ;  /* 0x00000004b7047209 */ /* 0x000fe60007810000 */
[--C-:B------:R-:W-:Y:S01]  /*16660*/  FFMA.FTZ R181, R160, c[0x0][0x2d0], -R185.reuse ;  /* 0x0000b400a0b57a23 */ /* 0x100fe200000108b9 */
[----:B------:R-:W-:Y:S01]  /*16670*/  FMNMX.FTZ R11, R157, R4, !PT ;  /* 0x000000049d0b7209 */ /* 0x000fe20007810000 */
[--C-:B------:R-:W-:Y:S02]  /*16680*/  FFMA.FTZ R179, R8, c[0x0][0x2d0], -R185.reuse ;  /* 0x0000b40008b37a23 */ /* 0x100fe400000108b9 */
[--C-:B------:R-:W-:Y:S02]  /*16690*/  FFMA.FTZ R178, R6, c[0x0][0x2d0], -R185.reuse ;  /* 0x0000b40006b27a23 */ /* 0x100fe400000108b9 */
[----:B------:R-:W1:Y:S01]  /*166a0*/  SHFL.BFLY PT, R4, R11, 0x2, 0x1f ;  /* 0x0c401f000b047f89 */ /* 0x000e6200000e0000 */
[----:B------:R-:W-:Y:S01]  /*166b0*/  FMUL.FTZ R2, R7, c[0x0][0x2d0] ;  /* 0x0000b40007027a20 */ /* 0x000fe20000410000 */
        /* <DEDUP_REMOVED lines=10> */
[----:B------:R-:W-:Y:S03]  /*16760*/  FFMA.FTZ R185, R184, c[0x0][0x2d0], -R185 ;  /* 0x0000b400b8b97a23 */ /* 0x000fe600000108b9 */
[----:B------:R-:W-:Y:S01]  /*16770*/  MUFU.EX2 R179, R179 ;  /* 0x000000b300b37308 */ /* 0x000fe20000000800 */
[----:B-1----:R-:W-:Y:S05]  /*16780*/  FMNMX.FTZ R9, R11, R4, !PT ;  /* 0x000000040b097209 */ /* 0x002fea0007810000 */
[----:B------:R-:W1:Y:S04]  /*16790*/  SHFL.BFLY PT, R156, R9, 0x1, 0x1f ;  /* 0x0c201f00099c7f89 */ /* 0x000e6800000e0000 */
[----:B------:R-:W3:Y:S01]  /*167a0*/  MUFU.EX2 R178, R178 ;  /* 0x000000b200b27308 */ /* 0x000ee20000000800 */
[----:B--2---:R-:W-:Y:S09]  /*167b0*/  F2FP.PACK_AB R160, R180, R181 ;  /* 0x000000b5b4a0723e */ /* 0x004ff200000000ff */
[----:B------:R-:W2:Y:S10]  /*167c0*/  MUFU.EX2 R2, R2 ;  /* 0x0000000200027308 */ /* 0x000eb40000000800 */
[----:B------:R-:W-:Y:S01]  /*167d0*/  MUFU.EX2 R241, R241 ;  /* 0x000000f100f17308 */ /* 0x000fe20000000800 */
[----:B-1----:R-:W-:Y:S02]  /*167e0*/  FMNMX.FTZ R156, R156, R9, !PT ;  /* 0x000000099c9c7209 */ /* 0x002fe40007810000 */
[----:B---3--:R-:W-:Y:S02]  /*167f0*/  F2FP.PACK_AB R162, R178, R179 ;  /* 0x000000b3b2a2723e */ /* 0x008fe400000000ff */
[C---:B------:R-:W-:Y:S01]  /*16800*/  FSETP.NEU.FTZ.AND P0, PT, R156.reuse, -INF , PT ;  /* 0xff8000009c00780b */ /* 0x040fe20003f1d000 */
[C---:B------:R-:W-:Y:S03]  /*16810*/  FMUL.FTZ R182, R156.reuse, c[0x0][0x2d0] ;  /* 0x0000b4009cb67a20 */ /* 0x040fe60000410000 */
[----:B------:R-:W-:Y:S01]  /*16820*/  FSEL R5, R156, RZ, P0 ;  /* 0x000000ff9c057208 */ /* 0x000fe20000000000 */
[----:B------:R-:W-:Y:S01]  /*16830*/  MUFU.EX2 R244, R244 ;  /* 0x000000f400f47308 */ /* 0x000fe20000000800 */
[----:B------:R-:W-:Y:S01]  /*16840*/  FSEL R182, R182, RZ, P0 ;  /* 0x000000ffb6b67208 */ /* 0x000fe20000000000 */
[----:B--2---:R-:W-:Y:S01]  /*16850*/  FMUL.FTZ R4, R2, R152 ;  /* 0x0000009802047220 */ /* 0x004fe20000410000 */
[----:B------:R-:W-:Y:S01]  /*16860*/  ISETP.LT.AND P0, PT, R232, UR4, PT ;  /* 0x00000004e8007c0c */ /* 0x000fe2000bf01270 */
[----:B------:R-:W-:Y:S01]  /*16870*/  FADD.FTZ R5, -R5, R0 ;  /* 0x0000000005057221 */ /* 0x000fe20000010100 */
[----:B------:R-:W-:Y:S01]  /*16880*/  UMOV UR4, UR13 ;  /* 0x0000000d00047c82 */ /* 0x000fe20008000000 */
[--C-:B------:R-:W-:Y:S02]  /*16890*/  FFMA.FTZ R177, R161, c[0x0][0x2d0], -R182.reuse ;  /* 0x0000b400a1b17a23 */ /* 0x100fe400000108b6 */
[--C-:B------:R-:W-:Y:S02]  /*168a0*/  FFMA.FTZ R176, R159, c[0x0][0x2d0], -R182.reuse ;  /* 0x0000b4009fb07a23 */ /* 0x100fe400000108b6 */
[----:B------:R-:W-:Y:S01]  /*168b0*/  MUFU.EX2 R248, R248 ;  /* 0x000000f800f87308 */ /* 0x000fe20000000800 */
[--C-:B------:R-:W-:Y:S02]  /*168c0*/  FFMA.FTZ R159, R173, c[0x0][0x2d0], -R182.reuse ;  /* 0x0000b400ad9f7a23 */ /* 0x100fe400000108b6 */
[--C-:B------:R-:W-:Y:S01]  /*168d0*/  FFMA.FTZ R158, R163, c[0x0][0x2d0], -R182.reuse ;  /* 0x0000b400a39e7a23 */ /* 0x100fe200000108b6 */
[----:B------:R-:W-:Y:S01]  /*168e0*/  LDSM.16.MT88.4 R172, [R208+0x7880] ;  /* 0x00788000d0ac783b */ /* 0x000fe20000004200 */
[----:B------:R-:W-:Y:S02]  /*168f0*/  FMUL.FTZ R0, R5, c[0x0][0x2d0] ;  /* 0x0000b40005007a20 */ /* 0x000fe40000410000 */
        /* <DEDUP_REMOVED lines=9> */
[--C-:B------:R-:W-:Y:S02]  /*16990*/  FFMA.FTZ R243, R171, c[0x0][0x2d0], -R182.reuse ;  /* 0x0000b400abf37a23 */ /* 0x100fe400000108b6 */
[--C-:B------:R-:W-:Y:S02]  /*169a0*/  FFMA.FTZ R246, R169, c[0x0][0x2d0], -R182.reuse ;  /* 0x0000b400a9f67a23 */ /* 0x100fe400000108b6 */
[----:B------:R-:W-:Y:S01]  /*169b0*/  LDSM.16.MT88.4 R168, [R204+0x6080] ;  /* 0x00608000cca8783b */ /* 0x000fe20000004200 */
[--C-:B------:R-:W-:Y:S02]  /*169c0*/  FFMA.FTZ R247, R167, c[0x0][0x2d0], -R182.reuse ;  /* 0x0000b400a7f77a23 */ /* 0x100fe400000108b6 */
[--C-:B------:R-:W-:Y:S02]  /*169d0*/  FFMA.FTZ R250, R165, c[0x0][0x2d0], -R182.reuse ;  /* 0x0000b400a5fa7a23 */ /* 0x100fe400000108b6 */
[----:B------:R-:W-:Y:S01]  /*169e0*/  MUFU.EX2 R159, R159 ;  /* 0x0000009f009f7308 */ /* 0x000fe20000000800 */
[C---:B------:R-:W-:Y:S02]  /*169f0*/  FMUL.FTZ R28, R2.reuse, R28 ;  /* 0x0000001c021c7220 */ /* 0x040fe40000410000 */
[----:B------:R-:W-:Y:S01]  /*16a00*/  LDSM.16.MT88.4 R164, [R205+0x6080] ;  /* 0x00608000cda4783b */ /* 0x000fe20000004200 */
        /* <DEDUP_REMOVED lines=26> */
[C---:B-1----:R-:W-:Y:S02]  /*16bb0*/  FMUL.FTZ R6, R0.reuse, R154 ;  /* 0x0000009a00067220 */ /* 0x042fe40000410000 */
[C---:B------:R-:W-:Y:S02]  /*16bc0*/  FMUL.FTZ R7, R0.reuse, R155 ;  /* 0x0000009b00077220 */ /* 0x040fe40000410000 */
[----:B------:R-:W1:Y:S01]  /*16bd0*/  LDSM.16.MT88.4 R152, [R205+0x4080] ;  /* 0x00408000cd98783b */ /* 0x000e620000004200 */
[C---:B------:R-:W-:Y:S01]  /*16be0*/  FMUL.FTZ R10, R0.reuse, R134 ;  /* 0x00000086000a7220 */ /* 0x040fe20000410000 */
[----:B------:R-:W3:Y:S01]  /*16bf0*/  MUFU.EX2 R245, R245 ;  /* 0x000000f500f57308 */ /* 0x000ee20000000800 */
[C---:B------:R-:W-:Y:S02]  /*16c00*/  FMUL.FTZ R11, R0.reuse, R135 ;  /* 0x00000087000b7220 */ /* 0x040fe40000410000 */
[C---:B------:R-:W-:Y:S03]  /*16c10*/  HMMA.16816.F32 R4, R160.reuse, R12, R4 ;  /* 0x0000000ca004723c */ /* 0x040fe60000001804 */
[----:B------:R-:W4:Y:S02]  /*16c20*/  LDSM.16.MT88.4 R132, [R204+0x4080] ;  /* 0x00408000cc84783b */ /* 0x000f240000004200 */
[----:B------:R-:W-:Y:S02]  /*16c30*/  FMUL.FTZ R18, R0, R142 ;  /* 0x0000008e00127220 */ /* 0x000fe40000410000 */
[C---:B------:R-:W-:Y:S01]  /*16c40*/  FMUL.FTZ R12, R2.reuse, R136 ;  /* 0x00000088020c7220 */ /* 0x040fe20000410000 */
[C---:B------:R-:W-:Y:S01]  /*16c50*/  HMMA.16816.F32 R8, R160.reuse, R14, R8 ;  /* 0x0000000ea008723c */ /* 0x040fe20000001808 */
[----:B------:R-:W-:Y:S03]  /*16c60*/  MUFU.EX2 R247, R247 ;  /* 0x000000f700f77308 */ /* 0x000fe60000000800 */
[----:B------:R-:W-:Y:S02]  /*16c70*/  FMUL.FTZ R13, R2, R137 ;  /* 0x00000089020d7220 */ /* 0x000fe40000410000 */
[C---:B------:R-:W-:Y:S02]  /*16c80*/  FMUL.FTZ R19, R0.reuse, R143 ;  /* 0x0000008f00137220 */ /* 0x040fe40000410000 */
[C---:B------:R-:W-:Y:S01]  /*16c90*/  FMUL.FTZ R14, R0.reuse, R138 ;  /* 0x0000008a000e7220 */ /* 0x040fe20000410000 */
[----:B------:R-:W-:Y:S02]  /*16ca0*/  LDSM.16.MT88.4 R140, [R206+0x5880] ;  /* 0x00588000ce8c783b */ /* 0x000fe40000004200 */
[----:B------:R-:W5:Y:S01]  /*16cb0*/  MUFU.EX2 R250, R250 ;  /* 0x000000fa00fa7308 */ /* 0x000f620000000800 */
[C---:B------:R-:W-:Y:S02]  /*16cc0*/  FMUL.FTZ R15, R0.reuse, R139 ;  /* 0x0000008b000f7220 */ /* 0x040fe40000410000 */
[C---:B------:R-:W-:Y:S02]  /*16cd0*/  FMUL.FTZ R26, R0.reuse, R150 ;  /* 0x00000096001a7220 */ /* 0x040fe40000410000 */
[C---:B------:R-:W-:Y:S01]  /*16ce0*/  FMUL.FTZ R27, R0.reuse, R151 ;  /* 0x00000097001b7220 */ /* 0x040fe20000410000 */
[----:B------:R-:W2:Y:S01]  /*16cf0*/  LDSM.16.MT88.4 R136, [R208+0x5880] ;  /* 0x00588000d088783b */ /* 0x000ea20000004200 */
[C---:B------:R-:W-:Y:S01]  /*16d00*/  FMUL.FTZ R30, R0.reuse, R30 ;  /* 0x0000001e001e7220 */ /* 0x040fe20000410000 */
[C---:B------:R-:W-:Y:S02]  /*16d10*/  HMMA.16816.F32 R12, R160.reuse, R20, R12 ;  /* 0x00000014a00c723c */ /* 0x040fe4000000180c */
[----:B------:R-:W-:Y:S01]  /*16d20*/  MUFU.EX2 R242, R242 ;  /* 0x000000f200f27308 */ /* 0x000fe20000000800 */
[C---:B------:R-:W-:Y:S02]  /*16d30*/  FMUL.FTZ R31, R0.reuse, R31 ;  /* 0x0000001f001f7220 */ /* 0x040fe40000410000 */
[----:B------:R-:W-:Y:S01]  /*16d40*/  FMUL.FTZ R34, R0, R34 ;  /* 0x0000002200227220 */ /* 0x000fe20000410000 */
[----:B------:R-:W-:Y:S01]  /*16d50*/  LDSM.16.MT88.4 R148, [R204+0x4880] ;  /* 0x00488000cc94783b */ /* 0x000fe20000004200 */
[C---:B------:R-:W-:Y:S01]  /*16d60*/  FMUL.FTZ R20, R2.reuse, R144 ;  /* 0x0000009002147220 */ /* 0x040fe20000410000 */
[C---:B------:R-:W-:Y:S04]  /*16d70*/  HMMA.16816.F32 R16, R160.reuse, R22, R16 ;  /* 0x00000016a010723c */ /* 0x040fe80000001810 */
[----:B------:R-:W-:Y:S01]  /*16d80*/  FMUL.FTZ R21, R2, R145 ;  /* 0x0000009102157220 */ /* 0x000fe20000410000 */
[----:B------:R-:W2:Y:S01]  /*16d90*/  MUFU.EX2 R249, R249 ;  /* 0x000000f900f97308 */ /* 0x000ea20000000800 */
[C---:B------:R-:W-:Y:S02]  /*16da0*/  FMUL.FTZ R35, R0.reuse, R35 ;  /* 0x0000002300237220 */ /* 0x040fe40000410000 */
[C---:B------:R-:W-:Y:S04]  /*16db0*/  FMUL.FTZ R22, R0.reuse, R146 ;  /* 0x0000009200167220 */ /* 0x040fe80000410000 */
[C---:B------:R-:W-:Y:S02]  /*16dc0*/  FMUL.FTZ R23, R0.reuse, R147 ;  /* 0x0000009300177220 */ /* 0x040fe40000410000 */
[----:B------:R-:W-:Y:S01]  /*16dd0*/  LDSM.16.MT88.4 R144, [R205+0x4880] ;  /* 0x00488000cd90783b */ /* 0x000fe20000004200 */
[C---:B------:R-:W-:Y:S01]  /*16de0*/  FMUL.FTZ R38, R0.reuse, R38 ;  /* 0x0000002600267220 */ /* 0x040fe20000410000 */
[----:B------:R-:W-:Y:S01]  /*16df0*/  MUFU.EX2 R186, R186 ;  /* 0x000000ba00ba7308 */ /* 0x000fe20000000800 */
[C---:B------:R-:W-:Y:S02]  /*16e00*/  FMUL.FTZ R39, R0.reuse, R39 ;  /* 0x0000002700277220 */ /* 0x040fe40000410000 */
[C---:B-1----:R-:W-:Y:S03]  /*16e10*/  HMMA.16816.F32 R20, R160.reuse, R152, R20 ;  /* 0x00000098a014723c */ /* 0x042fe60000001814 */
[C---:B------:R-:W-:Y:S02]  /*16e20*/  FMUL.FTZ R42, R0.reuse, R42 ;  /* 0x0000002a002a7220 */ /* 0x040fe40000410000 */
[C---:B------:R-:W-:Y:S02]  /*16e30*/  FMUL.FTZ R43, R0.reuse, R43 ;  /* 0x0000002b002b7220 */ /* 0x040fe40000410000 */
[C---:B------:R-:W-:Y:S01]  /*16e40*/  FMUL.FTZ R46, R0.reuse, R46 ;  /* 0x0000002e002e7220 */ /* 0x040fe20000410000 */
[C---:B------:R-:W-:Y:S01]  /*16e50*/  HMMA.16816.F32 R24, R160.reuse, R154, R24 ;  /* 0x0000009aa018723c */ /* 0x040fe20000001818 */
[----:B------:R-:W-:Y:S01]  /*16e60*/  LDSM.16.MT88.4 R152, [R208+0x6080] ;  /* 0x00608000d098783b */ /* 0x000fe20000004200 */
[----:B------:R-:W-:Y:S02]  /*16e70*/  MUFU.EX2 R185, R185 ;  /* 0x000000b900b97308 */ /* 0x000fe40000000800 */
[C---:B------:R-:W-:Y:S02]  /*16e80*/  FMUL.FTZ R47, R0.reuse, R47 ;  /* 0x0000002f002f7220 */ /* 0x040fe40000410000 */
[C---:B------:R-:W-:Y:S02]  /*16e90*/  FMUL.FTZ R50, R0.reuse, R50 ;  /* 0x0000003200327220 */ /* 0x040fe40000410000 */
[C---:B----4-:R-:W-:Y:S04]  /*16ea0*/  HMMA.16816.F32 R28, R160.reuse, R132, R28 ;  /* 0x00000084a01c723c */ /* 0x050fe8000000181c */
[C---:B------:R-:W-:Y:S02]  /*16eb0*/  FMUL.FTZ R51, R0.reuse, R51 ;  /* 0x0000003300337220 */ /* 0x040fe40000410000 */
[C---:B------:R-:W-:Y:S02]  /*16ec0*/  FMUL.FTZ R54, R0.reuse, R54 ;  /* 0x0000003600367220 */ /* 0x040fe40000410000 */
        /* <DEDUP_REMOVED lines=12> */
[----:B------:R-:W-:Y:S02]  /*16f90*/  FMUL.FTZ R67, R0, R67 ;  /* 0x0000004300437220 */ /* 0x000fe40000410000 */
        /* <DEDUP_REMOVED lines=14> */
[C---:B--2---:R-:W-:Y:S04]  /*17080*/  HMMA.16816.F32 R60, R160.reuse, R136, R60 ;  /* 0x00000088a03c723c */ /* 0x044fe8000000183c */
[C---:B------:R-:W-:Y:S02]  /*17090*/  FMUL.FTZ R78, R0.reuse, R78 ;  /* 0x0000004e004e7220 */ /* 0x040fe40000410000 */
[----:B------:R-:W-:Y:S02]  /*170a0*/  FMUL.FTZ R79, R0, R79 ;  /* 0x0000004f004f7220 */ /* 0x000fe40000410000 */
[C---:B------:R-:W-:Y:S01]  /*170b0*/  HMMA.16816.F32 R64, R160.reuse, R138, R64 ;  /* 0x0000008aa040723c */ /* 0x040fe20000001840 */
[----:B------:R-:W2:Y:S03]  /*170c0*/  LDSM.16.MT88.4 R136, [R205+0x7080] ;  /* 0x00708000cd88783b */ /* 0x000ea60000004200 */
        /* <DEDUP_REMOVED lines=25> */
[C---:B------:R-:W-:Y:S04]  /*17260*/  FMUL.FTZ R96, R2.reuse, R96 ;  /* 0x0000006002607220 */ /* 0x040fe80000410000 */
        /* <DEDUP_REMOVED lines=48> */
[----:B------:R-:W-:Y:S01]  /*17570*/  F2FP.PACK_AB R132, R244, R241 ;  /* 0x000000f1f484723e */ /* 0x000fe200000000ff */
[--C-:B------:R-:W-:Y:S01]  /*17580*/  FFMA.FTZ R239, R239, c[0x0][0x2d0], -R182.reuse ;  /* 0x0000b400efef7a23 */ /* 0x100fe200000108b6 */
[----:B------:R-:W-:Y:S03]  /*17590*/  F2FP.PACK_AB R133, R246, R243 ;  /* 0x000000f3f685723e */ /* 0x000fe600000000ff */
[----:B------:R-:W-:Y:S01]  /*175a0*/  HMMA.16816.F32 R128, R160, R134, R128 ;  /* 0x00000086a080723c */ /* 0x000fe20000001880 */
[----:B------:R-:W1:Y:S01]  /*175b0*/  LDSM.16.MT88.4 R160, [R206+0x6080] ;  /* 0x00608000cea0783b */ /* 0x000e620000004200 */
[----:B------:R-:W-:Y:S01]  /*175c0*/  MUFU.EX2 R239, R239 ;  /* 0x000000ef00ef7308 */ /* 0x000fe20000000800 */
[--C-:B------:R-:W-:Y:S02]  /*175d0*/  FFMA.FTZ R240, R187, c[0x0][0x2d0], -R182.reuse ;  /* 0x0000b400bbf07a23 */ /* 0x100fe400000108b6 */
[--C-:B------:R-:W-:Y:S02]  /*175e0*/  FFMA.FTZ R183, R183, c[0x0][0x2d0], -R182.reuse ;  /* 0x0000b400b7b77a23 */ /* 0x100fe400000108b6 */
[----:B---3--:R-:W-:Y:S01]  /*175f0*/  F2FP.PACK_AB R134, R245, R248 ;  /* 0x000000f8f586723e */ /* 0x008fe200000000ff */
[----:B------:R-:W-:Y:S01]  /*17600*/  FFMA.FTZ R182, R157, c[0x0][0x2d0], -R182 ;  /* 0x0000b4009db67a23 */ /* 0x000fe200000108b6 */
[----:B-----5:R-:W-:Y:S03]  /*17610*/  F2FP.PACK_AB R135, R250, R247 ;  /* 0x000000f7fa87723e */ /* 0x020fe600000000ff */
[----:B------:R-:W3:Y:S01]  /*17620*/  MUFU.EX2 R240, R240 ;  /* 0x000000f000f07308 */ /* 0x000ee20000000800 */
[----:B------:R-:W-:Y:S01]  /*17630*/  FFMA.FTZ R181, R2, R231, R181 ;  /* 0x000000e702b57223 */ /* 0x000fe200000100b5 */
[-C--:B------:R-:W-:Y:S01]  /*17640*/  MOV R157, R156.reuse ;  /* 0x0000009c009d7202 */ /* 0x080fe20000000f00 */
[----:B------:R-:W-:Y:S01]  /*17650*/  FFMA.FTZ R177, R0, R229, R177 ;  /* 0x000000e500b17223 */ /* 0x000fe200000100b1 */
[C---:B--2---:R-:W-:Y:S05]  /*17660*/  HMMA.16816.F32 R4, R132.reuse, R136, R4 ;  /* 0x000000888404723c */ /* 0x044fea0000001804 */
[----:B------:R-:W-:Y:S01]  /*17670*/  FADD.FTZ R180, R180, R181 ;  /* 0x000000b5b4b47221 */ /* 0x000fe20000010000 */
[----:B------:R-:W-:Y:S01]  /*17680*/  MUFU.EX2 R183, R183 ;  /* 0x000000b700b77308 */ /* 0x000fe20000000800 */
[----:B------:R-:W-:Y:S01]  /*17690*/  FADD.FTZ R176, R176, R177 ;  /* 0x000000b1b0b07221 */ /* 0x000fe20000010000 */
[C---:B------:R-:W-:Y:S01]  /*176a0*/  HMMA.16816.F32 R8, R132.reuse, R138, R8 ;  /* 0x0000008a8408723c */ /* 0x040fe20000001808 */
[----:B------:R-:W2:Y:S03]  /*176b0*/  LDSM.16.MT88.4 R136, [R206+0x7880] ;  /* 0x00788000ce88783b */ /* 0x000ea60000004200 */
[----:B------:R-:W-:Y:S01]  /*176c0*/  FADD.FTZ R179, R179, R180 ;  /* 0x000000b4b3b37221 */ /* 0x000fe20000010000 */
[----:B------:R-:W-:Y:S01]  /*176d0*/  MOV R0, R156 ;  /* 0x0000009c00007202 */ /* 0x000fe20000000f00 */
[----:B------:R-:W-:Y:S01]  /*176e0*/  FADD.FTZ R159, R159, R176 ;  /* 0x000000b09f9f7221 */ /* 0x000fe20000010000 */
[----:B------:R-:W-:Y:S01]  /*176f0*/  MOV R2, R3 ;  /* 0x0000000300027202 */ /* 0x000fe20000000f00 */
[C---:B----4-:R-:W-:Y:S01]  /*17700*/  HMMA.16816.F32 R12, R132.reuse, R140, R12 ;  /* 0x0000008c840c723c */ /* 0x050fe2000000180c */
[----:B------:R-:W4:Y:S03]  /*17710*/  MUFU.EX2 R182, R182 ;  /* 0x000000b600b67308 */ /* 0x000f260000000800 */
[----:B------:R-:W-:Y:S02]  /*17720*/  FADD.FTZ R178, R178, R179 ;  /* 0x000000b3b2b27221 */ /* 0x000fe40000010000 */
[----:B------:R-:W-:Y:S02]  /*17730*/  FADD.FTZ R158, R158, R159 ;  /* 0x0000009f9e9e7221 */ /* 0x000fe40000010000 */
[C---:B------:R-:W-:Y:S01]  /*17740*/  HMMA.16816.F32 R16, R132.reuse, R142, R16 ;  /* 0x0000008e8410723c */ /* 0x040fe20000001810 */
[----:B------:R-:W5:Y:S03]  /*17750*/  LDSM.16.MT88.4 R140, [R205+0x7880] ;  /* 0x00788000cd8c783b */ /* 0x000f660000004200 */
[----:B------:R-:W-:Y:S04]  /*17760*/  FADD.FTZ R243, R243, R158 ;  /* 0x0000009ef3f37221 */ /* 0x000fe80000010000 */
[C---:B------:R-:W-:Y:S04]  /*17770*/  HMMA.16816.F32 R20, R132.reuse, R144, R20 ;  /* 0x000000908414723c */ /* 0x040fe80000001814 */
[----:B------:R-:W-:Y:S04]  /*17780*/  FADD.FTZ R246, R246, R243 ;  /* 0x000000f3f6f67221 */ /* 0x000fe80000010000 */
[C---:B------:R-:W-:Y:S01]  /*17790*/  HMMA.16816.F32 R24, R132.reuse, R146, R24 ;  /* 0x000000928418723c */ /* 0x040fe20000001818 */
[----:B------:R-:W2:Y:S03]  /*177a0*/  LDSM.16.MT88.4 R144, [R204+0x7880] ;  /* 0x00788000cc90783b */ /* 0x000ea60000004200 */
[----:B------:R-:W-:Y:S04]  /*177b0*/  FADD.FTZ R247, R247, R246 ;  /* 0x000000f6f7f77221 */ /* 0x000fe80000010000 */
[C---:B------:R-:W-:Y:S04]  /*177c0*/  HMMA.16816.F32 R28, R132.reuse, R148, R28 ;  /* 0x00000094841c723c */ /* 0x040fe8000000181c */
[----:B------:R-:W-:Y:S04]  /*177d0*/  FADD.FTZ R250, R250, R247 ;  /* 0x000000f7fafa7221 */ /* 0x000fe80000010000 */
[C---:B------:R-:W-:Y:S01]  /*177e0*/  HMMA.16816.F32 R32, R132.reuse, R150, R32 ;  /* 0x000000968420723c */ /* 0x040fe20000001820 */
[----:B------:R-:W2:Y:S07]  /*177f0*/  LDSM.16.MT88.4 R148, [R208+0x9080] ;  /* 0x00908000d094783b */ /* 0x000eae0000004200 */
[C---:B------:R-:W-:Y:S08]  /*17800*/  HMMA.16816.F32 R36, R132.reuse, R152, R36 ;  /* 0x000000988424723c */ /* 0x040ff00000001824 */
[C---:B------:R-:W-:Y:S08]  /*17810*/  HMMA.16816.F32 R40, R132.reuse, R154, R40 ;  /* 0x0000009a8428723c */ /* 0x040ff00000001828 */
[C---:B-1----:R-:W-:Y:S07]  /*17820*/  HMMA.16816.F32 R44, R132.reuse, R160, R44 ;  /* 0x000000a0842c723c */ /* 0x042fee000000182c */
[----:B------:R-:W-:Y:S01]  /*17830*/  F2FP.PACK_AB R160, R249, R242 ;  /* 0x000000f2f9a0723e */ /* 0x000fe200000000ff */
[C---:B------:R-:W-:Y:S04]  /*17840*/  HMMA.16816.F32 R48, R132.reuse, R162, R48 ;  /* 0x000000a28430723c */ /* 0x040fe80000001830 */
[----:B---3--:R-:W-:Y:S01]  /*17850*/  F2FP.PACK_AB R161, R240, R239 ;  /* 0x000000eff0a1723e */ /* 0x008fe200000000ff */
[----:B------:R-:W-:Y:S02]  /*17860*/  FADD.FTZ R239, R239, R250 ;  /* 0x000000faefef7221 */ /* 0x000fe40000010000 */
[----:B------:R-:W-:Y:S01]  /*17870*/  F2FP.PACK_AB R162, R185, R186 ;  /* 0x000000bab9a2723e */ /* 0x000fe200000000ff */
[C---:B------:R-:W-:Y:S04]  /*17880*/  HMMA.16816.F32 R52, R132.reuse, R164, R52 ;  /* 0x000000a48434723c */ /* 0x040fe80000001834 */
[----:B----4-:R-:W-:Y:S01]  /*17890*/  F2FP.PACK_AB R163, R182, R183 ;  /* 0x000000b7b6a3723e */ /* 0x010fe200000000ff */
        /* <DEDUP_REMOVED lines=11> */
[C---:B--2---:R-:W-:Y:S08]  /*17950*/  HMMA.16816.F32 R76, R132.reuse, R136, R76 ;  /* 0x00000088844c723c */ /* 0x044ff0000000184c */
        /* <DEDUP_REMOVED lines=12> */
[C---:B------:R-:W-:Y:S08]  /*17a20*/  HMMA.16816.F32 R112, R132.reuse, R138, R112 ;  /* 0x0000008a8470723c */ /* 0x040ff00000001870 */
[C---:B--2---:R-:W-:Y:S08]  /*17a30*/  HMMA.16816.F32 R116, R132.reuse, R140, R116 ;  /* 0x0000008c8474723c */ /* 0x044ff00000001874 */
[C---:B------:R-:W-:Y:S08]  /*17a40*/  HMMA.16816.F32 R120, R132.reuse, R142, R120 ;  /* 0x0000008e8478723c */ /* 0x040ff00000001878 */
[C---:B---3--:R-:W-:Y:S08]  /*17a50*/  HMMA.16816.F32 R124, R132.reuse, R144, R124 ;  /* 0x00000090847c723c */ /* 0x048ff0000000187c */
[----:B------:R-:W-:Y:S08]  /*17a60*/  HMMA.16816.F32 R128, R132, R146, R128 ;  /* 0x000000928480723c */ /* 0x000ff00000001880 */
[C---:B----4-:R-:W-:Y:S01]  /*17a70*/  HMMA.16816.F32 R152, R160.reuse, R148, R4 ;  /* 0x00000094a098723c */ /* 0x050fe20000001804 */
        /* <DEDUP_REMOVED lines=10> */
[----:B------:R-:W3:Y:S07]  /*17b20*/  LDSM.16.MT88.4 R24, [R206+0x8080] ;  /* 0x00808000ce18783b */ /* 0x000eee0000004200 */
[C---:B------:R-:W-:Y:S01]  /*17b30*/  HMMA.16816.F32 R28, R160.reuse, R172, R28 ;  /* 0x000000aca01c723c */ /* 0x040fe2000000181c */
[----:B------:R-:W3:Y:S07]  /*17b40*/  LDSM.16.MT88.4 R164, [R205+0x8080] ;  /* 0x00808000cda4783b */ /* 0x000eee0000004200 */
[C---:B------:R-:W-:Y:S01]  /*17b50*/  HMMA.16816.F32 R32, R160.reuse, R174, R32 ;  /* 0x000000aea020723c */ /* 0x040fe20000001820 */
[----:B------:R-:W4:Y:S07]  /*17b60*/  LDSM.16.MT88.4 R168, [R204+0x8080] ;  /* 0x00808000cca8783b */ /* 0x000f2e0000004200 */
[C---:B-1----:R-:W-:Y:S01]  /*17b70*/  HMMA.16816.F32 R36, R160.reuse, R4, R36 ;  /* 0x00000004a024723c */ /* 0x042fe20000001824 */
[----:B------:R-:W1:Y:S07]  /*17b80*/  LDSM.16.MT88.4 R172, [R208+0x9880] ;  /* 0x00988000d0ac783b */ /* 0x000e6e0000004200 */
        /* <DEDUP_REMOVED lines=20> */
[C---:B------:R-:W-:Y:S07]  /*17cd0*/  HMMA.16816.F32 R108, R160.reuse, R4, R108 ;  /* 0x00000004a06c723c */ /* 0x040fee000000186c */
[----:B------:R-:W-:Y:S01]  /*17ce0*/  FADD.FTZ R5, R241, R178 ;  /* 0x000000b2f1057221 */ /* 0x000fe20000010000 */
[C---:B------:R-:W-:Y:S04]  /*17cf0*/  HMMA.16816.F32 R112, R160.reuse, R6, R112 ;  /* 0x00000006a070723c */ /* 0x040fe80000001870 */
[----:B------:R-:W-:Y:S04]  /*17d00*/  FADD.FTZ R5, R244, R5 ;  /* 0x00000005f4057221 */ /* 0x000fe80000010000 */
[C---:B--2---:R-:W-:Y:S04]  /*17d10*/  HMMA.16816.F32 R116, R160.reuse, R8, R116 ;  /* 0x00000008a074723c */ /* 0x044fe80000001874 */
[----:B------:R-:W-:Y:S04]  /*17d20*/  FADD.FTZ R248, R248, R5 ;  /* 0x00000005f8f87221 */ /* 0x000fe80000010000 */
[C---:B------:R-:W-:Y:S04]  /*17d30*/  HMMA.16816.F32 R120, R160.reuse, R10, R120 ;  /* 0x0000000aa078723c */ /* 0x040fe80000001878 */
[----:B------:R-:W-:Y:S04]  /*17d40*/  FADD.FTZ R245, R245, R248 ;  /* 0x000000f8f5f57221 */ /* 0x000fe80000010000 */
[C---:B---3--:R-:W-:Y:S04]  /*17d50*/  HMMA.16816.F32 R124, R160.reuse, R12, R124 ;  /* 0x0000000ca07c723c */ /* 0x048fe8000000187c */
[----:B------:R-:W-:Y:S04]  /*17d60*/  FADD.FTZ R242, R242, R245 ;  /* 0x000000f5f2f27221 */ /* 0x000fe80000010000 */
[----:B------:R-:W-:Y:S04]  /*17d70*/  HMMA.16816.F32 R128, R160, R14, R128 ;  /* 0x0000000ea080723c */ /* 0x000fe80000001880 */
[----:B------:R-:W-:Y:S04]  /*17d80*/  FADD.FTZ R249, R249, R242 ;  /* 0x000000f2f9f97221 */ /* 0x000fe80000010000 */
[----:B------:R-:W-:Y:S04]  /*17d90*/  FADD.FTZ R186, R186, R249 ;  /* 0x000000f9baba7221 */ /* 0x000fe80000010000 */
[----:B------:R-:W-:Y:S01]  /*17da0*/  FADD.FTZ R231, R185, R186 ;  /* 0x000000bab9e77221 */ /* 0x000fe20000010000 */
[----:B------:R-:W-:-:S05]  /*17db0*/  @P0 BRA `(.L_x_3504) ;  /* 0xffffd06000000947 */ /* 0x000fca000383ffff */
.L_x_3499:
[----:B------:R-:W-:-:S13]  /*17dc0*/  ISETP.LE.AND P0, PT, RZ, UR13, PT ;  /* 0x0000000dff007c0c */ /* 0x000fda000bf03270 */
[----:B------:R-:W-:Y:S05]  /*17dd0*/  @!P0 BRA `(.L_x_3505) ;  /* 0x00002b8000008947 */ /* 0x000fea0003800000 */
[----:B------:R-:W-:Y:S01]  /*17de0*/  IADD3 R230, -R189, 0x30, RZ ;  /* 0x00000030bde67810 */ /* 0x000fe20007ffe1ff */
[C---:B------:R-:W-:Y:S01]  /*17df0*/  IMAD.SHL.U32 R233, R188.reuse, 0x2, RZ ;  /* 0x00000002bce97824 */ /* 0x040fe200078e00ff */
[----:B------:R-:W-:Y:S02]  /*17e00*/  SHF.L.U64.HI R232, R188, 0x1, R191 ;  /* 0x00000001bce87819 */ /* 0x000fe400000102bf */
.L_x_3510:
[----:B------:R-:W-:Y:S01]  /*17e10*/  SHF.R.S32.HI R5, RZ, 0x1f, R220 ;  /* 0x0000001fff057819 */ /* 0x000fe200000114dc */
[----:B------:R-:W-:Y:S01]  /*17e20*/  IMAD.WIDE.U32 R6, R220, c[0x0][0x208], RZ ;  /* 0x00008200dc067a25 */ /* 0x000fe200078e00ff */
        /* <DEDUP_REMOVED lines=17> */
[----:B------:R-:W-:Y:S01]  /*17f40*/  IMAD.SHL.U32 R2, R224, 0x2, RZ ;  /* 0x00000002e0027824 */ /* 0x000fe200078e00ff */
[----:B------:R-:W-:Y:S01]  /*17f50*/  LDSM.16.M88.4 R24, [R214] ;  /* 0x00000000d618783b */ /* 0x000fe20000000200 */
[C---:B------:R-:W-:Y:S01]  /*17f60*/  LEA R4, P0, R0.reuse, c[0x0][0x1f8], 0x1 ;  /* 0x00007e0000047a11 */ /* 0x040fe200078008ff */
[----:B------:R-:W-:Y:S02]  /*17f70*/  BSSY B0, `(.L_x_3506) ;  /* 0x0000030000007945 */ /* 0x000fe40003800000 */
[----:B------:R-:W-:Y:S01]  /*17f80*/  LDSM.16.M88.4 R8, [R213+0xa080] ;  /* 0x00a08000d508783b */ /* 0x000fe20000000200 */
[----:B------:R-:W-:Y:S03]  /*17f90*/  LEA.HI.X R15, R0, c[0x0][0x1fc], R7, 0x1, P0 ;  /* 0x00007f00000f7a11 */ /* 0x000fe600000f0c07 */
        /* <DEDUP_REMOVED lines=29> */
.L_x_3530:
        /* <DEDUP_REMOVED lines=16> */
.L_x_3507:
[----:B----4-:R-:W-:Y:S05]  /*18270*/  BSYNC B0 ;  /* 0x0000000000007941 */ /* 0x010fea0003800000 */
.L_x_3506:
[----:B------:R-:W0:Y:S01]  /*18280*/  LDGDEPBAR ;  /* 0x00000000000079af */ /* 0x000e220000000000 */
[----:B------:R-:W-:Y:S01]  /*18290*/  WARPSYNC 0xffffffff ;  /* 0xffffffff00007948 */ /* 0x000fe20003800000 */
[C---:B-1----:R-:W-:Y:S01]  /*182a0*/  HMMA.16816.F32 R4, R24.reuse, R8, RZ ;  /* 0x000000081804723c */ /* 0x042fe200000018ff */
[----:B------:R-:W-:Y:S02]  /*182b0*/  UISETP.GE.AND UP0, UPT, UR13, 0x1, UPT ;  /* 0x000000010d00788c */ /* 0x000fe4000bf06270 */
[----:B------:R-:W-:Y:S04]  /*182c0*/  LDSM.16.M88.4 R180, [R210] ;  /* 0x00000000d2b4783b */ /* 0x000fe80000000200 */
[----:B------:R-:W-:Y:S01]  /*182d0*/  PLOP3.LUT P0, PT, PT, PT, UP0, 0x40, 0x0 ;  /* 0x000000000000781c */ /* 0x000fe20003f0e808 */
[C---:B------:R-:W-:Y:S01]  /*182e0*/  HMMA.16816.F32 R8, R24.reuse, R10, RZ ;  /* 0x0000000a1808723c */ /* 0x040fe200000018ff */
[----:B------:R-:W1:Y:S05]  /*182f0*/  LDSM.16.M88.4 R184, [R207+0xa080] ;  /* 0x00a08000cfb8783b */ /* 0x000e6a0000000200 */
[----:B------:R-:W-:Y:S02]  /*18300*/  LDSM.16.M88.4 R188, [R207+0xb080] ;  /* 0x00b08000cfbc783b */ /* 0x000fe40000000200 */
[C---:B------:R-:W-:Y:S08]  /*18310*/  HMMA.16816.F32 R12, R24.reuse, R16, RZ ;  /* 0x00000010180c723c */ /* 0x040ff000000018ff */
[C---:B------:R-:W-:Y:S08]  /*18320*/  HMMA.16816.F32 R16, R24.reuse, R18, RZ ;  /* 0x000000121810723c */ /* 0x040ff000000018ff */
[C---:B------:R-:W-:Y:S08]  /*18330*/  HMMA.16816.F32 R20, R24.reuse, R160, RZ ;  /* 0x000000a01814723c */ /* 0x040ff000000018ff */
[----:B------:R-:W-:Y:S01]  /*18340*/  HMMA.16816.F32 R24, R24, R162, RZ ;  /* 0x000000a21818723c */ /* 0x000fe200000018ff */
[----:B------:R-:W2:Y:S07]  /*18350*/  LDSM.16.M88.4 R160, [R207+0xa880] ;  /* 0x00a88000cfa0783b */ /* 0x000eae0000000200 */
[C---:B---3--:R-:W-:Y:S08]  /*18360*/  HMMA.16816.F32 R4, R164.reuse, R168, R4 ;  /* 0x000000a8a404723c */ /* 0x048ff00000001804 */
        /* <DEDUP_REMOVED lines=21> */
[----:B------:R-:W-:Y:S07]  /*184c0*/  LDSM.16.M88.4 R172, [R200] ;  /* 0x00000000c8ac783b */ /* 0x000fee0000000200 */
[C---:B----4-:R-:W-:Y:S08]  /*184d0*/  HMMA.16816.F32 R12, R168.reuse, R164, R12 ;  /* 0x000000a4a80c723c */ /* 0x050ff0000000180c */
[C---:B------:R-:W-:Y:S01]  /*184e0*/  HMMA.16816.F32 R16, R168.reuse, R166, R16 ;  /* 0x000000a6a810723c */ /* 0x040fe20000001810 */
[----:B------:R-:W3:Y:S07]  /*184f0*/  LDSM.16.M88.4 R164, [R212+0x4000] ;  /* 0x00400000d4a4783b */ /* 0x000eee0000000200 */
[C---:B-----5:R-:W-:Y:S08]  /*18500*/  HMMA.16816.F32 R20, R168.reuse, R176, R20 ;  /* 0x000000b0a814723c */ /* 0x060ff00000001814 */
[----:B------:R-:W-:Y:S01]  /*18510*/  HMMA.16816.F32 R24, R168, R178, R24 ;  /* 0x000000b2a818723c */ /* 0x000fe20000001818 */
[----:B------:R-:W4:Y:S05]  /*18520*/  LDSM.16.M88.4 R168, [R199] ;  /* 0x00000000c7a8783b */ /* 0x000f2a0000000200 */
[----:B------:R-:W5:Y:S02]  /*18530*/  LDSM.16.M88.4 R176, [R198] ;  /* 0x00000000c6b0783b */ /* 0x000f640000000200 */
        /* <DEDUP_REMOVED lines=114> */
[----:B------:R-:W-:-:S07]  /*18c60*/  @P0 BRA `(.L_x_3509) ;  /* 0x000003d000000947 */ /* 0x000fce0003800000 */
[----:B------:R-:W-:Y:S01]  /*18c70*/  UIMAD UR4, UR13, 0x30, UR19 ;  /* 0x000000300d0478a4 */ /* 0x000fe2000f8e0213 */
        /* <DEDUP_REMOVED lines=60> */
.L_x_3509:
[----:B------:R-:W-:Y:S01]  /*19040*/  FMNMX.FTZ R2, R4, R3, !PT ;  /* 0x0000000304027209 */ /* 0x000fe20007810000 */
[----:B-1----:R-:W-:Y:S01]  /*19050*/  LDSM.16.MT88.4 R164, [R206+0x4080] ;  /* 0x00408000cea4783b */ /* 0x002fe20000004200 */
        /* <DEDUP_REMOVED lines=25> */
[----:B------:R-:W-:Y:S01]  /*191f0*/  UMOV UR13, UR4 ;  /* 0x00000004000d7c82 */ /* 0x000fe20008000000 */
        /* <DEDUP_REMOVED lines=29> */
[----:B------:R2:W3:Y:S01]  /*193d0*/  MUFU.EX2 R0, R157 ;  /* 0x0000009d00007308 */ /* 0x0004e20000000800 */
        /* <DEDUP_REMOVED lines=14> */
[--C-:B--2---:R-:W-:Y:S01]  /*194c0*/  FFMA.FTZ R157, R10, c[0x0][0x2d0], -R176.reuse ;  /* 0x0000b4000a9d7a23 */ /* 0x104fe200000108b0 */
[----:B------:R-:W-:Y:S01]  /*194d0*/  LDSM.16.MT88.4 R20, [R205+0x9080] ;  /* 0x00908000cd14783b */ /* 0x000fe20000004200 */
[C---:B---3--:R-:W-:Y:S02]  /*194e0*/  FMUL.FTZ R10, R0.reuse, R154 ;  /* 0x0000009a000a7220 */ /* 0x048fe40000410000 */
        /* <DEDUP_REMOVED lines=10> */
[----:B------:R-:W-:Y:S02]  /*19590*/  FMUL.FTZ R147, R0, R147 ;  /* 0x0000009300937220 */ /* 0x000fe40000410000 */
[--C-:B------:R-:W-:Y:S02]  /*195a0*/  FFMA.FTZ R235, R24, c[0x0][0x2d0], -R177.reuse ;  /* 0x0000b40018eb7a23 */ /* 0x100fe400000108b1 */
[--C-:B------:R-:W-:Y:S01]  /*195b0*/  FFMA.FTZ R237, R26, c[0x0][0x2d0], -R176.reuse ;  /* 0x0000b4001aed7a23 */ /* 0x100fe200000108b0 */
[----:B------:R-:W-:Y:S01]  /*195c0*/  MUFU.EX2 R157, R157 ;  /* 0x0000009d009d7308 */ /* 0x000fe20000000800 */
[----:B------:R-:W-:Y:S02]  /*195d0*/  FFMA.FTZ R177, R25, c[0x0][0x2d0], -R177 ;  /* 0x0000b40019b17a23 */ /* 0x000fe400000108b1 */
[----:B------:R-:W-:Y:S02]  /*195e0*/  FFMA.FTZ R176, R27, c[0x0][0x2d0], -R176 ;  /* 0x0000b4001bb07a23 */ /* 0x000fe400000108b0 */
[----:B------:R-:W-:Y:S01]  /*195f0*/  LDSM.16.MT88.4 R24, [R206+0x5080] ;  /* 0x00508000ce18783b */ /* 0x000fe20000004200 */
[C---:B------:R-:W-:Y:S02]  /*19600*/  FMUL.FTZ R150, R0.reuse, R150 ;  /* 0x0000009600967220 */ /* 0x040fe40000410000 */
[C---:B------:R-:W-:Y:S02]  /*19610*/  FMUL.FTZ R151, R0.reuse, R151 ;  /* 0x0000009700977220 */ /* 0x040fe40000410000 */
[----:B------:R-:W3:Y:S01]  /*19620*/  MUFU.EX2 R182, R182 ;  /* 0x000000b600b67308 */ /* 0x000ee20000000800 */
        /* <DEDUP_REMOVED lines=19> */
[----:B------:R3:W-:Y:S01]  /*19760*/  MUFU.EX2 R240, R176 ;  /* 0x000000b000f07308 */ /* 0x0007e20000000800 */
[C---:B------:R-:W-:Y:S02]  /*19770*/  FMUL.FTZ R59, R0.reuse, R59 ;  /* 0x0000003b003b7220 */ /* 0x040fe40000410000 */
[----:B------:R-:W-:Y:S02]  /*19780*/  FMUL.FTZ R62, R0, R62 ;  /* 0x0000003e003e7220 */ /* 0x000fe40000410000 */
[C---:B--2---:R-:W-:Y:S01]  /*19790*/  FMUL.FTZ R8, R2.reuse, R152 ;  /* 0x0000009802087220 */ /* 0x044fe20000410000 */
[----:B------:R-:W-:Y:S01]  /*197a0*/  F2FP.PACK_AB R152, R5, R158 ;  /* 0x0000009e0598723e */ /* 0x000fe200000000ff */
[C---:B------:R-:W-:Y:S01]  /*197b0*/  FMUL.FTZ R9, R2.reuse, R153 ;  /* 0x0000009902097220 */ /* 0x040fe20000410000 */
[----:B------:R-:W-:Y:S01]  /*197c0*/  F2FP.PACK_AB R153, R7, R6 ;  /* 0x000000060799723e */ /* 0x000fe200000000ff */
[C---:B------:R-:W-:Y:S01]  /*197d0*/  FMUL.FTZ R132, R2.reuse, R132 ;  /* 0x0000008402847220 */ /* 0x040fe20000410000 */
[----:B------:R-:W-:Y:S01]  /*197e0*/  MUFU.EX2 R181, R181 ;  /* 0x000000b500b57308 */ /* 0x000fe20000000800 */
[C---:B------:R-:W-:Y:S02]  /*197f0*/  FMUL.FTZ R133, R2.reuse, R133 ;  /* 0x0000008502857220 */ /* 0x040fe40000410000 */
[C---:B------:R-:W-:Y:S02]  /*19800*/  FMUL.FTZ R136, R2.reuse, R136 ;  /* 0x0000008802887220 */ /* 0x040fe40000410000 */
[C---:B-1----:R-:W-:Y:S05]  /*19810*/  HMMA.16816.F32 R8, R152.reuse, R160, R8 ;  /* 0x000000a09808723c */ /* 0x042fea0000001808 */
[C---:B------:R-:W-:Y:S01]  /*19820*/  FMUL.FTZ R137, R2.reuse, R137 ;  /* 0x0000008902897220 */ /* 0x040fe20000410000 */
[----:B------:R-:W1:Y:S01]  /*19830*/  MUFU.EX2 R184, R184 ;  /* 0x000000b800b87308 */ /* 0x000e620000000800 */
[C---:B------:R-:W-:Y:S01]  /*19840*/  FMUL.FTZ R140, R2.reuse, R140 ;  /* 0x0000008c028c7220 */ /* 0x040fe20000410000 */
[C---:B------:R-:W-:Y:S01]  /*19850*/  HMMA.16816.F32 R132, R152.reuse, R162, R132 ;  /* 0x000000a29884723c */ /* 0x040fe20000001884 */
[----:B------:R-:W2:Y:S03]  /*19860*/  LDSM.16.MT88.4 R160, [R204+0x4080] ;  /* 0x00408000cca0783b */ /* 0x000ea60000004200 */
[C---:B------:R-:W-:Y:S02]  /*19870*/  FMUL.FTZ R141, R2.reuse, R141 ;  /* 0x0000008d028d7220 */ /* 0x040fe40000410000 */
[C---:B------:R-:W-:Y:S02]  /*19880*/  FMUL.FTZ R144, R2.reuse, R144 ;  /* 0x0000009002907220 */ /* 0x040fe40000410000 */
[C---:B------:R-:W-:Y:S01]  /*19890*/  HMMA.16816.F32 R136, R152.reuse, R164, R136 ;  /* 0x000000a49888723c */ /* 0x040fe20000001888 */
[----:B---3--:R-:W-:Y:S01]  /*198a0*/  LDSM.16.MT88.4 R176, [R204+0x8080] ;  /* 0x00808000ccb0783b */ /* 0x008fe20000004200 */
[----:B------:R-:W-:Y:S02]  /*198b0*/  MUFU.EX2 R183, R183 ;  /* 0x000000b700b77308 */ /* 0x000fe40000000800 */
[C---:B------:R-:W-:Y:S02]  /*198c0*/  FMUL.FTZ R145, R2.reuse, R145 ;  /* 0x0000009102917220 */ /* 0x040fe40000410000 */
[C---:B------:R-:W-:Y:S02]  /*198d0*/  FMUL.FTZ R148, R2.reuse, R148 ;  /* 0x0000009402947220 */ /* 0x040fe40000410000 */
[C---:B------:R-:W-:Y:S01]  /*198e0*/  HMMA.16816.F32 R140, R152.reuse, R166, R140 ;  /* 0x000000a6988c723c */ /* 0x040fe2000000188c */
[----:B------:R-:W3:Y:S03]  /*198f0*/  LDSM.16.MT88.4 R164, [R208+0x5880] ;  /* 0x00588000d0a4783b */ /* 0x000ee60000004200 */
[C---:B------:R-:W-:Y:S01]  /*19900*/  FMUL.FTZ R149, R2.reuse, R149 ;  /* 0x0000009502957220 */ /* 0x040fe20000410000 */
[----:B------:R-:W4:Y:S01]  /*19910*/  MUFU.EX2 R186, R186 ;  /* 0x000000ba00ba7308 */ /* 0x000f220000000800 */
[C---:B------:R-:W-:Y:S02]  /*19920*/  FMUL.FTZ R28, R2.reuse, R28 ;  /* 0x0000001c021c7220 */ /* 0x040fe40000410000 */
[C---:B------:R-:W-:Y:S04]  /*19930*/  HMMA.16816.F32 R144, R152.reuse, R168, R144 ;  /* 0x000000a89890723c */ /* 0x040fe80000001890 */
[C---:B------:R-:W-:Y:S02]  /*19940*/  FMUL.FTZ R29, R2.reuse, R29 ;  /* 0x0000001d021d7220 */ /* 0x040fe40000410000 */
[C---:B------:R-:W-:Y:S01]  /*19950*/  FMUL.FTZ R32, R2.reuse, R32 ;  /* 0x0000002002207220 */ /* 0x040fe20000410000 */
[----:B------:R-:W-:Y:S01]  /*19960*/  MUFU.EX2 R185, R185 ;  /* 0x000000b900b97308 */ /* 0x000fe20000000800 */
[C---:B------:R-:W-:Y:S01]  /*19970*/  HMMA.16816.F32 R148, R152.reuse, R170, R148 ;  /* 0x000000aa9894723c */ /* 0x040fe20000001894 */
[----:B------:R-:W5:Y:S03]  /*19980*/  LDSM.16.MT88.4 R168, [R206+0x5880] ;  /* 0x00588000cea8783b */ /* 0x000f660000004200 */
[C---:B------:R-:W-:Y:S02]  /*19990*/  FMUL.FTZ R33, R2.reuse, R33 ;  /* 0x0000002102217220 */ /* 0x040fe40000410000 */
[C---:B------:R-:W-:Y:S02]  /*199a0*/  FMUL.FTZ R36, R2.reuse, R36 ;  /* 0x0000002402247220 */ /* 0x040fe40000410000 */
[C---:B------:R-:W-:Y:S01]  /*199b0*/  FMUL.FTZ R37, R2.reuse, R37 ;  /* 0x0000002502257220 */ /* 0x040fe20000410000 */
[C---:B--2---:R-:W-:Y:S01]  /*199c0*/  HMMA.16816.F32 R28, R152.reuse, R160, R28 ;  /* 0x000000a0981c723c */ /* 0x044fe2000000181c */
[----:B------:R-:W2:Y:S02]  /*199d0*/  MUFU.EX2 R188, R188 ;  /* 0x000000bc00bc7308 */ /* 0x000ea40000000800 */
[C---:B------:R-:W-:Y:S02]  /*199e0*/  FMUL.FTZ R40, R2.reuse, R40 ;  /* 0x0000002802287220 */ /* 0x040fe40000410000 */
[C---:B------:R-:W-:Y:S02]  /*199f0*/  FMUL.FTZ R41, R2.reuse, R41 ;  /* 0x0000002902297220 */ /* 0x040fe40000410000 */
[C---:B------:R-:W-:Y:S01]  /*19a00*/  FMUL.FTZ R44, R2.reuse, R44 ;  /* 0x0000002c022c7220 */ /* 0x040fe20000410000 */
[C---:B------:R-:W-:Y:S01]  /*19a10*/  HMMA.16816.F32 R32, R152.reuse, R162, R32 ;  /* 0x000000a29820723c */ /* 0x040fe20000001820 */
[----:B------:R-:W1:Y:S02]  /*19a20*/  LDSM.16.MT88.4 R160, [R205+0x5880] ;  /* 0x00588000cda0783b */ /* 0x000e640000004200 */
[----:B------:R-:W-:Y:S01]  /*19a30*/  MUFU.EX2 R187, R187 ;  /* 0x000000bb00bb7308 */ /* 0x000fe20000000800 */
[C---:B------:R-:W-:Y:S02]  /*19a40*/  FMUL.FTZ R45, R2.reuse, R45 ;  /* 0x0000002d022d7220 */ /* 0x040fe40000410000 */
[C---:B------:R-:W-:Y:S02]  /*19a50*/  FMUL.FTZ R48, R2.reuse, R48 ;  /* 0x0000003002307220 */ /* 0x040fe40000410000 */
[C---:B---3--:R-:W-:Y:S04]  /*19a60*/  HMMA.16816.F32 R36, R152.reuse, R164, R36 ;  /* 0x000000a49824723c */ /* 0x048fe80000001824 */
[C---:B------:R-:W-:Y:S01]  /*19a70*/  FMUL.FTZ R49, R2.reuse, R49 ;  /* 0x0000003102317220 */ /* 0x040fe20000410000 */
[----:B------:R-:W3:Y:S01]  /*19a80*/  MUFU.EX2 R190, R190 ;  /* 0x000000be00be7308 */ /* 0x000ee20000000800 */
[C---:B------:R-:W-:Y:S02]  /*19a90*/  FMUL.FTZ R52, R2.reuse, R52 ;  /* 0x0000003402347220 */ /* 0x040fe40000410000 */
[C---:B------:R-:W-:Y:S01]  /*19aa0*/  HMMA.16816.F32 R40, R152.reuse, R166, R40 ;  /* 0x000000a69828723c */ /* 0x040fe20000001828 */
[----:B------:R-:W2:Y:S03]  /*19ab0*/  LDSM.16.MT88.4 R164, [R204+0x5880] ;  /* 0x00588000cca4783b */ /* 0x000ea60000004200 */
[C---:B------:R-:W-:Y:S02]  /*19ac0*/  FMUL.FTZ R53, R2.reuse, R53 ;  /* 0x0000003502357220 */ /* 0x040fe40000410000 */
[C---:B------:R-:W-:Y:S01]  /*19ad0*/  FMUL.FTZ R56, R2.reuse, R56 ;  /* 0x0000003802387220 */ /* 0x040fe20000410000 */
[----:B------:R-:W-:Y:S01]  /*19ae0*/  MUFU.EX2 R189, R189 ;  /* 0x000000bd00bd7308 */ /* 0x000fe20000000800 */
[C---:B-----5:R-:W-:Y:S04]  /*19af0*/  HMMA.16816.F32 R44, R152.reuse, R168, R44 ;  /* 0x000000a8982c723c */ /* 0x060fe8000000182c */
[C---:B------:R-:W-:Y:S02]  /*19b00*/  FMUL.FTZ R57, R2.reuse, R57 ;  /* 0x0000003902397220 */ /* 0x040fe40000410000 */
[C---:B------:R-:W-:Y:S02]  /*19b10*/  FMUL.FTZ R60, R2.reuse, R60 ;  /* 0x0000003c023c7220 */ /* 0x040fe40000410000 */
[C---:B------:R-:W-:Y:S01]  /*19b20*/  HMMA.16816.F32 R48, R152.reuse, R170, R48 ;  /* 0x000000aa9830723c */ /* 0x040fe20000001830 */
[----:B------:R-:W5:Y:S01]  /*19b30*/  LDSM.16.MT88.4 R168, [R208+0x7080] ;  /* 0x00708000d0a8783b */ /* 0x000f620000004200 */
[----:B------:R-:W3:Y:S02]  /*19b40*/  MUFU.EX2 R234, R234 ;  /* 0x000000ea00ea7308 */ /* 0x000ee40000000800 */
[----:B------:R-:W-:Y:S02]  /*19b50*/  FMUL.FTZ R61, R2, R61 ;  /* 0x0000003d023d7220 */ /* 0x000fe40000410000 */
        /* <DEDUP_REMOVED lines=10> */
[----:B------:R-:W-:Y:S01]  /*19c00*/  FMUL.FTZ R69, R2, R69 ;  /* 0x0000004502457220 */ /* 0x000fe20000410000 */
[----:B------:R-:W1:Y:S01]  /*19c10*/  MUFU.EX2 R236, R236 ;  /* 0x000000ec00ec7308 */ /* 0x000e620000000800 */
[C---:B--2---:R-:W-:Y:S04]  /*19c20*/  HMMA.16816.F32 R60, R152.reuse, R164, R60 ;  /* 0x000000a4983c723c */ /* 0x044fe8000000183c */
[C---:B------:R-:W-:Y:S02]  /*19c30*/  FMUL.FTZ R70, R0.reuse, R70 ;  /* 0x0000004600467220 */ /* 0x040fe40000410000 */
[----:B------:R-:W-:Y:S02]  /*19c40*/  FMUL.FTZ R71, R0, R71 ;  /* 0x0000004700477220 */ /* 0x000fe40000410000 */
[C---:B------:R-:W-:Y:S01]  /*19c50*/  HMMA.16816.F32 R64, R152.reuse, R166, R64 ;  /* 0x000000a69840723c */ /* 0x040fe20000001840 */
[----:B------:R-:W2:Y:S01]  /*19c60*/  LDSM.16.MT88.4 R164, [R205+0x7080] ;  /* 0x00708000cda4783b */ /* 0x000ea20000004200 */
[----:B------:R-:W1:Y:S02]  /*19c70*/  MUFU.EX2 R235, R235 ;  /* 0x000000eb00eb7308 */ /* 0x000e640000000800 */
[C---:B------:R-:W-:Y:S02]  /*19c80*/  FMUL.FTZ R72, R2.reuse, R72 ;  /* 0x0000004802487220 */ /* 0x040fe40000410000 */
[----:B------:R-:W-:Y:S02]  /*19c90*/  FMUL.FTZ R73, R2, R73 ;  /* 0x0000004902497220 */ /* 0x000fe40000410000 */
[C---:B-----5:R-:W-:Y:S04]  /*19ca0*/  HMMA.16816.F32 R68, R152.reuse, R168, R68 ;  /* 0x000000a89844723c */ /* 0x060fe80000001844 */
[C---:B------:R-:W-:Y:S01]  /*19cb0*/  FMUL.FTZ R74, R0.reuse, R74 ;  /* 0x0000004a004a7220 */ /* 0x040fe20000410000 */
[----:B------:R-:W5:Y:S01]  /*19cc0*/  MUFU.EX2 R237, R237 ;  /* 0x000000ed00ed7308 */ /* 0x000f620000000800 */
        /* <DEDUP_REMOVED lines=75> */
[C---:B------:R-:W-:Y:S03]  /*1a180*/  HMMA.16816.F32 R124, R152.reuse, R12, R124 ;  /* 0x0000000c987c723c */ /* 0x040fe6000000187c */
[C---:B------:R-:W-:Y:S02]  /*1a190*/  FMUL.FTZ R130, R0.reuse, R130 ;  /* 0x0000008200827220 */ /* 0x040fe40000410000 */
[----:B------:R-:W-:Y:S02]  /*1a1a0*/  FMUL.FTZ R131, R0, R131 ;  /* 0x0000008300837220 */ /* 0x000fe40000410000 */
[----:B------:R-:W-:Y:S01]  /*1a1b0*/  F2FP.PACK_AB R12, R184, R181 ;  /* 0x000000b5b80c723e */ /* 0x000fe200000000ff */
[----:B------:R-:W-:Y:S01]  /*1a1c0*/  FFMA.FTZ R158, R2, R231, R158 ;  /* 0x000000e7029e7223 */ /* 0x000fe2000001009e */
[----:B----4-:R-:W-:Y:S03]  /*1a1d0*/  F2FP.PACK_AB R13, R186, R183 ;  /* 0x000000b7ba0d723e */ /* 0x010fe600000000ff */
[----:B------:R-:W-:Y:S01]  /*1a1e0*/  HMMA.16816.F32 R128, R152, R14, R128 ;  /* 0x0000000e9880723c */ /* 0x000fe20000001880 */
[----:B------:R-:W4:Y:S02]  /*1a1f0*/  LDSM.16.MT88.4 R152, [R208+0x6080] ;  /* 0x00608000d098783b */ /* 0x000f240000004200 */
[----:B------:R-:W-:Y:S02]  /*1a200*/  FFMA.FTZ R6, R0, R229, R6 ;  /* 0x000000e500067223 */ /* 0x000fe40000010006 */
[----:B------:R-:W-:Y:S02]  /*1a210*/  FADD.FTZ R158, R5, R158 ;  /* 0x0000009e059e7221 */ /* 0x000fe40000010000 */
[----:B------:R-:W-:Y:S01]  /*1a220*/  F2FP.PACK_AB R14, R188, R185 ;  /* 0x000000b9bc0e723e */ /* 0x000fe200000000ff */
[----:B------:R-:W-:Y:S01]  /*1a230*/  FADD.FTZ R6, R7, R6 ;  /* 0x0000000607067221 */ /* 0x000fe20000010000 */
[----:B------:R-:W-:Y:S03]  /*1a240*/  F2FP.PACK_AB R15, R190, R187 ;  /* 0x000000bbbe0f723e */ /* 0x000fe600000000ff */
[----:B------:R-:W-:Y:S02]  /*1a250*/  FADD.FTZ R159, R159, R158 ;  /* 0x0000009e9f9f7221 */ /* 0x000fe40000010000 */
[----:B------:R-:W-:Y:S02]  /*1a260*/  FADD.FTZ R157, R157, R6 ;  /* 0x000000069d9d7221 */ /* 0x000fe40000010000 */
[C---:B-1----:R-:W-:Y:S05]  /*1a270*/  HMMA.16816.F32 R8, R12.reuse, R160, R8 ;  /* 0x000000a00c08723c */ /* 0x042fea0000001808 */
[----:B------:R-:W-:Y:S02]  /*1a280*/  FADD.FTZ R180, R180, R159 ;  /* 0x0000009fb4b47221 */ /* 0x000fe40000010000 */
[----:B------:R-:W-:Y:S01]  /*1a290*/  FADD.FTZ R182, R182, R157 ;  /* 0x0000009db6b67221 */ /* 0x000fe20000010000 */
[C---:B------:R-:W-:Y:S01]  /*1a2a0*/  HMMA.16816.F32 R132, R12.reuse, R162, R132 ;  /* 0x000000a20c84723c */ /* 0x040fe20000001884 */
[----:B------:R-:W1:Y:S03]  /*1a2b0*/  LDSM.16.MT88.4 R160, [R206+0x6080] ;  /* 0x00608000cea0783b */ /* 0x000e660000004200 */
[----:B------:R-:W-:Y:S01]  /*1a2c0*/  MOV R157, R156 ;  /* 0x0000009c009d7202 */ /* 0x000fe20000000f00 */
[----:B------:R-:W-:Y:S02]  /*1a2d0*/  FADD.FTZ R181, R181, R180 ;  /* 0x000000b4b5b57221 */ /* 0x000fe40000010000 */
[----:B------:R-:W-:Y:S01]  /*1a2e0*/  FADD.FTZ R183, R183, R182 ;  /* 0x000000b6b7b77221 */ /* 0x000fe20000010000 */
[C---:B------:R-:W-:Y:S04]  /*1a2f0*/  HMMA.16816.F32 R136, R12.reuse, R16, R136 ;  /* 0x000000100c88723c */ /* 0x040fe80000001888 */
        /* <DEDUP_REMOVED lines=36> */
[C---:B------:R-:W-:Y:S01]  /*1a540*/  HMMA.16816.F32 R96, R12.reuse, R162, R96 ;  /* 0x000000a20c60723c */ /* 0x040fe20000001860 */
[----:B------:R-:W-:Y:S07]  /*1a550*/  LDSM.16.MT88.4 R160, [R205+0x5080] ;  /* 0x00508000cda0783b */ /* 0x000fee0000004200 */
[C---:B------:R-:W-:Y:S08]  /*1a560*/  HMMA.16816.F32 R100, R12.reuse, R16, R100 ;  /* 0x000000100c64723c */ /* 0x040ff00000001864 */
[C---:B------:R-:W-:Y:S01]  /*1a570*/  HMMA.16816.F32 R104, R12.reuse, R18, R104 ;  /* 0x000000120c68723c */ /* 0x040fe20000001868 */
[----:B------:R-:W1:Y:S07]  /*1a580*/  LDSM.16.MT88.4 R16, [R208+0x5080] ;  /* 0x00508000d010783b */ /* 0x000e6e0000004200 */
[C---:B--2---:R-:W-:Y:S08]  /*1a590*/  HMMA.16816.F32 R108, R12.reuse, R164, R108 ;  /* 0x000000a40c6c723c */ /* 0x044ff0000000186c */
[C---:B------:R-:W-:Y:S01]  /*1a5a0*/  HMMA.16816.F32 R112, R12.reuse, R166, R112 ;  /* 0x000000a60c70723c */ /* 0x040fe20000001870 */
[----:B------:R-:W-:Y:S07]  /*1a5b0*/  LDSM.16.MT88.4 R164, [R204+0x6880] ;  /* 0x00688000cca4783b */ /* 0x000fee0000004200 */
[C---:B------:R-:W-:Y:S08]  /*1a5c0*/  HMMA.16816.F32 R116, R12.reuse, R20, R116 ;  /* 0x000000140c74723c */ /* 0x040ff00000001874 */
[C---:B------:R-:W-:Y:S01]  /*1a5d0*/  HMMA.16816.F32 R120, R12.reuse, R22, R120 ;  /* 0x000000160c78723c */ /* 0x040fe20000001878 */
[----:B------:R-:W2:Y:S07]  /*1a5e0*/  LDSM.16.MT88.4 R20, [R204+0x5080] ;  /* 0x00508000cc14783b */ /* 0x000eae0000004200 */
[C---:B---3--:R-:W-:Y:S08]  /*1a5f0*/  HMMA.16816.F32 R124, R12.reuse, R152, R124 ;  /* 0x000000980c7c723c */ /* 0x048ff0000000187c */
[----:B------:R-:W-:Y:S07]  /*1a600*/  HMMA.16816.F32 R128, R12, R154, R128 ;  /* 0x0000009a0c80723c */ /* 0x000fee0000001880 */
[----:B------:R-:W-:Y:S01]  /*1a610*/  F2FP.PACK_AB R12, R234, R189 ;  /* 0x000000bdea0c723e */ /* 0x000fe200000000ff */
[----:B------:R-:W-:Y:S01]  /*1a620*/  FADD.FTZ R189, R189, R188 ;  /* 0x000000bcbdbd7221 */ /* 0x000fe20000010000 */
[----:B------:R-:W-:Y:S03]  /*1a630*/  F2FP.PACK_AB R13, R236, R191 ;  /* 0x000000bfec0d723e */ /* 0x000fe600000000ff */
[----:B------:R-:W-:Y:S01]  /*1a640*/  F2FP.PACK_AB R14, R238, R235 ;  /* 0x000000ebee0e723e */ /* 0x000fe200000000ff */
[----:B------:R-:W-:Y:S01]  /*1a650*/  FADD.FTZ R191, R191, R190 ;  /* 0x000000bebfbf7221 */ /* 0x000fe20000010000 */
[----:B-----5:R-:W-:Y:S01]  /*1a660*/  F2FP.PACK_AB R15, R240, R237 ;  /* 0x000000edf00f723e */ /* 0x020fe200000000ff */
[----:B------:R-:W-:Y:S02]  /*1a670*/  FADD.FTZ R234, R234, R189 ;  /* 0x000000bdeaea7221 */ /* 0x000fe40000010000 */
[----:B------:R-:W-:Y:S02]  /*1a680*/  FADD.FTZ R236, R236, R191 ;  /* 0x000000bfecec7221 */ /* 0x000fe40000010000 */
[----:B------:R-:W-:Y:S02]  /*1a690*/  FADD.FTZ R231, R235, R234 ;  /* 0x000000eaebe77221 */ /* 0x000fe40000010000 */
[C---:B-1----:R-:W-:Y:S01]  /*1a6a0*/  HMMA.16816.F32 R152, R12.reuse, R16, R8 ;  /* 0x000000100c98723c */ /* 0x042fe20000001808 */
[----:B------:R-:W1:Y:S02]  /*1a6b0*/  LDSM.16.MT88.4 R8, [R208+0x6880] ;  /* 0x00688000d008783b */ /* 0x000e640000004200 */
[----:B------:R-:W-:Y:S02]  /*1a6c0*/  FADD.FTZ R229, R237, R236 ;  /* 0x000000ecede57221 */ /* 0x000fe40000010000 */
[----:B------:R-:W-:Y:S02]  /*1a6d0*/  FADD.FTZ R231, R238, R231 ;  /* 0x000000e7eee77221 */ /* 0x000fe40000010000 */
[----:B------:R-:W-:Y:S01]  /*1a6e0*/  FADD.FTZ R229, R240, R229 ;  /* 0x000000e5f0e57221 */ /* 0x000fe20000010000 */
[C---:B------:R-:W-:Y:S01]  /*1a6f0*/  HMMA.16816.F32 R132, R12.reuse, R18, R132 ;  /* 0x000000120c84723c */ /* 0x040fe20000001884 */
[----:B------:R-:W3:Y:S07]  /*1a700*/  LDSM.16.MT88.4 R16, [R206+0x6880] ;  /* 0x00688000ce10783b */ /* 0x000eee0000004200 */
[C---:B------:R-:W-:Y:S08]  /*1a710*/  HMMA.16816.F32 R136, R12.reuse, R24, R136 ;  /* 0x000000180c88723c */ /* 0x040ff00000001888 */
        /* <DEDUP_REMOVED lines=15> */
[C---:B------:R-:W-:Y:S08]  /*1a810*/  HMMA.16816.F32 R56, R12.reuse, R26, R56 ;  /* 0x0000001a0c38723c */ /* 0x040ff00000001838 */
[C---:B------:R-:W-:Y:S08]  /*1a820*/  HMMA.16816.F32 R60, R12.reuse, R164, R60 ;  /* 0x000000a40c3c723c */ /* 0x040ff0000000183c */
[C---:B------:R-:W-:Y:S08]  /*1a830*/  HMMA.16816.F32 R64, R12.reuse, R166, R64 ;  /* 0x000000a60c40723c */ /* 0x040ff00000001840 */
        /* <DEDUP_REMOVED lines=13> */
[C---:B---3--:R-:W-:Y:S08]  /*1a910*/  HMMA.16816.F32 R116, R12.reuse, R16, R116 ;  /* 0x000000100c74723c */ /* 0x048ff00000001874 */
[C---:B------:R-:W-:Y:S08]  /*1a920*/  HMMA.16816.F32 R120, R12.reuse, R18, R120 ;  /* 0x000000120c78723c */ /* 0x040ff00000001878 */
[C---:B--2---:R-:W-:Y:S08]  /*1a930*/  HMMA.16816.F32 R124, R12.reuse, R20, R124 ;  /* 0x000000140c7c723c */ /* 0x044ff0000000187c */
[----:B------:R-:W-:Y:S01]  /*1a940*/  HMMA.16816.F32 R128, R12, R22, R128 ;  /* 0x000000160c80723c */ /* 0x000fe20000001880 */
[----:B------:R-:W-:-:S07]  /*1a950*/  @P0 BRA `(.L_x_3510) ;  /* 0xffffd4b000000947 */ /* 0x000fce000383ffff */
.L_x_3505:
[----:B------:R-:W1:Y:S01]  /*1a960*/  SHFL.BFLY PT, R6, R231, 0x2, 0x1f ;  /* 0x0c401f00e7067f89 */ /* 0x000e6200000e0000 */
[----:B------:R-:W-:-:S02]  /*1a970*/  MOV R4, RZ ;  /* 0x000000ff00047202 */ /* 0x000fc40000000f00 */
[----:B------:R-:W-:Y:S01]  /*1a980*/  MOV R2, RZ ;  /* 0x000000ff00027202 */ /* 0x000fe20000000f00 */
[----:B------:R-:W2:Y:S01]  /*1a990*/  SHFL.BFLY PT, R0, R229, 0x2, 0x1f ;  /* 0x0c401f00e5007f89 */ /* 0x000ea200000e0000 */
        /* <DEDUP_REMOVED lines=12> */
[----:B------:R-:W-:-:S04]  /*1aa60*/  @P0 MOV R8, 0x3f317218 ;  /* 0x3f31721800080802 */ /* 0x000fc80000000f00 */
        /* <DEDUP_REMOVED lines=13> */
[----:B------:R-:W-:Y:S02]  /*1ab40*/  @P1 FMUL.FTZ R5, R9, c[0x0][0x2d0] ;  /* 0x0000b40009051a20 */ /* 0x000fe40000410000 */
        /* <DEDUP_REMOVED lines=124> */
.L_x_3421:
        /* <DEDUP_REMOVED lines=20> */
[----:B-1-3--:R-:W-:Y:S02]  /*1b450*/  SHF.R.S32.HI R3, RZ, 0x1f, R0 ;  /* 0x0000001fff037819 */ /* 0x00afe40000011400 */
[----:B------:R-:W-:-:S02]  /*1b460*/  F2FP.PACK_AB R28, R29, R28 ;  /* 0x0000001c1d1c723e */ /* 0x000fc400000000ff */
[----:B------:R-:W-:Y:S02]  /*1b470*/  LEA.HI R2, R3, R0, RZ, 0x2 ;  /* 0x0000000003027211 */ /* 0x000fe400078f10ff */
[----:B------:R-:W-:Y:S02]  /*1b480*/  F2FP.PACK_AB R30, R31, R30 ;  /* 0x0000001e1f1e723e */ /* 0x000fe400000000ff */
[--C-:B------:R-:W-:Y:S02]  /*1b490*/  SHF.R.S32.HI R8, RZ, 0x2, R2.reuse ;  /* 0x00000002ff087819 */ /* 0x100fe40000011402 */
[----:B--2---:R-:W-:Y:S02]  /*1b4a0*/  SHF.R.S32.HI R5, RZ, 0x1f, R2 ;  /* 0x0000001fff057819 */ /* 0x004fe40000011402 */
[----:B------:R-:W-:Y:S02]  /*1b4b0*/  LOP3.LUT R9, R2, 0xfffffffc, RZ, 0xc0, !PT ;  /* 0xfffffffc02097812 */ /* 0x000fe400078ec0ff */
[----:B------:R-:W-:-:S02]  /*1b4c0*/  LEA.HI R5, R5, R8, RZ, 0x3 ;  /* 0x0000000805057211 */ /* 0x000fc400078f18ff */
[----:B------:R-:W-:Y:S01]  /*1b4d0*/  F2FP.PACK_AB R32, R33, R32 ;  /* 0x000000202120723e */ /* 0x000fe200000000ff */
[----:B------:R-:W-:Y:S01]  /*1b4e0*/  IMAD.IADD R9, R0, 0x1, -R9 ;  /* 0x0000000100097824 */ /* 0x000fe200078e0a09 */
[----:B------:R-:W-:Y:S02]  /*1b4f0*/  LOP3.LUT R5, R5, 0xfffffff8, RZ, 0xc0, !PT ;  /* 0xfffffff805057812 */ /* 0x000fe400078ec0ff */
[----:B------:R-:W-:Y:S02]  /*1b500*/  F2FP.PACK_AB R34, R35, R34 ;  /* 0x000000222322723e */ /* 0x000fe400000000ff */
[----:B------:R-:W-:Y:S01]  /*1b510*/  F2FP.PACK_AB R36, R37, R36 ;  /* 0x000000242524723e */ /* 0x000fe200000000ff */
[----:B------:R-:W-:Y:S01]  /*1b520*/  IMAD.IADD R8, R8, 0x1, -R5 ;  /* 0x0000000108087824 */ /* 0x000fe200078e0a05 */
[----:B------:R-:W-:Y:S02]  /*1b530*/  LEA.HI R5, R3, R0, RZ, 0x5 ;  /* 0x0000000003057211 */ /* 0x000fe400078f28ff */
[----:B------:R-:W-:Y:S01]  /*1b540*/  F2FP.PACK_AB R38, R39, R38 ;  /* 0x000000262726723e */ /* 0x000fe200000000ff */
[----:B------:R-:W-:Y:S01]  /*1b550*/  IMAD.SHL.U32 R10, R8, 0x40, RZ ;  /* 0x00000040080a7824 */ /* 0x000fe200078e00ff */
[----:B------:R-:W-:-:S02]  /*1b560*/  SHF.R.S32.HI R2, RZ, 0x5, R5 ;  /* 0x00000005ff027819 */ /* 0x000fc40000011405 */
[----:B------:R-:W-:Y:S02]  /*1b570*/  LOP3.LUT R12, R8, 0x1, RZ, 0xc0, !PT ;  /* 0x00000001080c7812 */ /* 0x000fe400078ec0ff */
        /* <DEDUP_REMOVED lines=13> */
[C---:B------:R-:W-:Y:S01]  /*1b650*/  IMAD.IADD R15, R11.reuse, 0x1, R8 ;  /* 0x000000010b0f7824 */ /* 0x040fe200078e0208 */
[C---:B------:R-:W-:Y:S02]  /*1b660*/  IADD3 R10, R11.reuse, 0x80, RZ ;  /* 0x000000800b0a7810 */ /* 0x040fe40007ffe0ff */
[----:B------:R-:W-:Y:S02]  /*1b670*/  IADD3 R13, R11, 0x70, RZ ;  /* 0x000000700b0d7810 */ /* 0x000fe40007ffe0ff */
[----:B------:R-:W-:Y:S01]  /*1b680*/  @P0 IADD3 R13, R10, 0x10, RZ ;  /* 0x000000100a0d0810 */ /* 0x000fe20007ffe0ff */
[----:B------:R-:W-:Y:S01]  /*1b690*/  IMAD.MOV.U32 R10, RZ, RZ, 0x40 ;  /* 0x00000040ff0a7424 */ /* 0x000fe200078e00ff */
[----:B------:R-:W-:-:S02]  /*1b6a0*/  F2FP.PACK_AB R46, R47, R46 ;  /* 0x0000002e2f2e723e */ /* 0x000fc400000000ff */
[----:B------:R-:W-:Y:S01]  /*1b6b0*/  F2FP.PACK_AB R48, R49, R48 ;  /* 0x000000303130723e */ /* 0x000fe200000000ff */
[--C-:B------:R-:W-:Y:S01]  /*1b6c0*/  IMAD.IADD R17, R8, 0x1, R13.reuse ;  /* 0x0000000108117824 */ /* 0x100fe200078e020d */
[----:B------:R-:W-:Y:S02]  /*1b6d0*/  SEL R10, R10, 0xffffffc0, !P2 ;  /* 0xffffffc00a0a7807 */ /* 0x000fe40005000000 */
        /* <DEDUP_REMOVED lines=9> */
[----:B------:R-:W-:Y:S01]  /*1b770*/  F2FP.PACK_AB R58, R59, R58 ;  /* 0x0000003a3b3a723e */ /* 0x000fe200000000ff */
[----:B------:R-:W-:Y:S01]  /*1b780*/  IMAD.U32 R10, RZ, RZ, UR4 ;  /* 0x00000004ff0a7e24 */ /* 0x000fe2000f8e00ff */
        /* <DEDUP_REMOVED lines=124> */
.L_x_3512:
[----:B---3--:R-:W-:Y:S01]  /*1bf50*/  SHF.R.S32.HI R11, RZ, 0x1f, R2 ;  /* 0x0000001fff0b7819 */ /* 0x008fe20000011402 */
        /* <DEDUP_REMOVED lines=156> */
.L_x_3514:
[----:B--234-:R-:W-:Y:S05]  /*1c920*/  BSYNC B0 ;  /* 0x0000000000007941 */ /* 0x01cfea0003800000 */
.L_x_3513:
        /* <DEDUP_REMOVED lines=30> */
.L_x_3516:
[----:B------:R-:W-:Y:S05]  /*1cb10*/  BSYNC B0 ;  /* 0x0000000000007941 */ /* 0x000fea0003800000 */
.L_x_3515:
        /* <DEDUP_REMOVED lines=30> */
.L_x_3518:
[----:B------:R-:W-:Y:S05]  /*1cd00*/  BSYNC B0 ;  /* 0x0000000000007941 */ /* 0x000fea0003800000 */
.L_x_3517:
        /* <DEDUP_REMOVED lines=31> */
.L_x_3511:
        /* <DEDUP_REMOVED lines=10> */
[----:B------:R-:W4:Y:S01]  /*1cfa0*/  @P0 LDG.E R0, [R6.64] ;  /* 0x0000001a06000981 */ /* 0x000f22000c1e1900 */
[----:B------:R-:W-:Y:S01]  /*1cfb0*/  UISETP.NE.U32.AND UP0, UPT, URZ, UR4, UPT ;  /* 0x000000043f00728c */ /* 0x000fe2000bf05070 */
[----:B------:R-:W-:-:S03]  /*1cfc0*/  IMAD.MOV.U32 R4, RZ, RZ, c[0x0][0x388] ;  /* 0x0000e200ff047624 */ /* 0x000fc600078e00ff */
[----:B------:R-:W-:-:S03]  /*1cfd0*/  UISETP.NE.AND.EX UP0, UPT, URZ, UR5, UPT, UP0 ;  /* 0x000000053f00728c */ /* 0x000fc6000bf05300 */
[----:B------:R-:W-:-:S03]  /*1cfe0*/  ULDC.64 UR4, c[0x0][0x508] ;  /* 0x0001420000047ab9 */ /* 0x000fc60000000a00 */
[----:B------:R-:W-:-:S05]  /*1cff0*/  PLOP3.LUT P1, PT, PT, PT, UP0, 0x80, 0x0 ;  /* 0x000000000000781c */ /* 0x000fca0003f2f008 */
[----:B------:R-:W-:-:S06]  /*1d000*/  @UP0 UIMAD.WIDE UR4, UR22, UR6, UR4 ;  /* 0x00000006160402a5 */ /* 0x000fcc000f8e0204 */
[----:B------:R-:W-:Y:S01]  /*1d010*/  MOV R2, UR4 ;  /* 0x0000000400027c02 */ /* 0x000fe20008000f00 */
[----:B---3--:R-:W-:-:S05]  /*1d020*/  IMAD.U32 R3, RZ, RZ, UR5 ;  /* 0x00000005ff037e24 */ /* 0x008fca000f8e00ff */
[----:B------:R1:W5:Y:S01]  /*1d030*/  @P1 LDG.E R4, [R2.64] ;  /* 0x0000001a02041981 */ /* 0x000362000c1e1900 */
[----:B------:R-:W-:Y:S02]  /*1d040*/  UMOV UR8, URZ ;  /* 0x0000003f00087c82 */ /* 0x000fe40008000000 */
[----:B------:R-:W-:Y:S01]  /*1d050*/  UMOV UR9, URZ ;  /* 0x0000003f00097c82 */ /* 0x000fe20008000000 */
[----:B----4-:R-:W3:Y:S02]  /*1d060*/  @P0 R2UR UR5, R0 ;  /* 0x00000000000503c2 */ /* 0x010ee400000e0000 */
        /* <DEDUP_REMOVED lines=8> */
.L_x_3519:
        /* <DEDUP_REMOVED lines=43> */
.L_x_3521:
[----:B------:R-:W-:Y:S05]  /*1d3a0*/  BSYNC B0 ;  /* 0x0000000000007941 */ /* 0x000fea0003800000 */
.L_x_3520:
        /* <DEDUP_REMOVED lines=77> */
.L_x_3523:
[----:B------:R-:W-:Y:S05]  /*1d880*/  BSYNC B0 ;  /* 0x0000000000007941 */ /* 0x000fea0003800000 */
.L_x_3522:
        /* <DEDUP_REMOVED lines=27> */
.L_x_3525:
[----:B------:R-:W-:Y:S05]  /*1da40*/  BSYNC B0 ;  /* 0x0000000000007941 */ /* 0x000fea0003800000 */
.L_x_3524:
        /* <DEDUP_REMOVED lines=27> */
.L_x_3527:
[----:B------:R-:W-:Y:S05]  /*1dc00*/  BSYNC B0 ;  /* 0x0000000000007941 */ /* 0x000fea0003800000 */
.L_x_3526:
        /* <DEDUP_REMOVED lines=28> */
.L_x_3494:
[----:B------:R-:W-:Y:S01]  /*1ddd0*/  IMAD.MOV.U32 R14, RZ, RZ, 0x1 ;  /* 0x00000001ff0e7424 */ /* 0x000fe200078e00ff */
[----:B-1----:R-:W-:Y:S02]  /*1dde0*/  MOV R13, 0x181f ;  /* 0x0000181f000d7802 */ /* 0x002fe40000000f00 */
[----:B------:R-:W-:Y:S02]  /*1ddf0*/  MOV R12, 0x1de10 ;  /* 0x0001de10000c7802 */ /* 0x000fe40000000f00 */
[----:B------:R-:W-:Y:S05]  /*1de00*/  CALL.REL.NOINC `($__internal_19_$__cuda_sm70_shflsync_idx_p) ;  /* 0x000001d000007944 */ /* 0x000fea0003c00000 */
[----:B--2---:R-:W-:Y:S01]  /*1de10*/  IMAD.MOV.U32 R0, RZ, RZ, R13 ;  /* 0x000000ffff007224 */ /* 0x004fe200078e000d */
[----:B-1----:R-:W-:Y:S01]  /*1de20*/  MOV R14, 0x1 ;  /* 0x00000001000e7802 */ /* 0x002fe20000000f00 */
[----:B------:R-:W-:Y:S01]  /*1de30*/  IMAD.MOV.U32 R15, RZ, RZ, R22 ;  /* 0x000000ffff0f7224 */ /* 0x000fe200078e0016 */
[----:B------:R-:W-:Y:S02]  /*1de40*/  MOV R13, 0x181f ;  /* 0x0000181f000d7802 */ /* 0x000fe40000000f00 */
[----:B------:R-:W-:Y:S02]  /*1de50*/  MOV R12, 0x1de70 ;  /* 0x0001de70000c7802 */ /* 0x000fe40000000f00 */
[----:B------:R-:W-:Y:S05]  /*1de60*/  CALL.REL.NOINC `($__internal_19_$__cuda_sm70_shflsync_idx_p) ;  /* 0x0000017000007944 */ /* 0x000fea0003c00000 */
[----:B-12---:R-:W-:Y:S05]  /*1de70*/  BRA `(.L_x_3528) ;  /* 0xffff47c000007947 */ /* 0x006fea000383ffff */
.L_x_3502:
[----:B----4-:R-:W-:Y:S01]  /*1de80*/  MOV R13, 0x181f ;  /* 0x0000181f000d7802 */ /* 0x010fe20000000f00 */
[----:B------:R-:W-:Y:S01]  /*1de90*/  IMAD.MOV.U32 R14, RZ, RZ, 0x1 ;  /* 0x00000001ff0e7424 */ /* 0x000fe200078e00ff */
[----:B------:R-:W-:Y:S02]  /*1dea0*/  MOV R12, 0x1dec0 ;  /* 0x0001dec0000c7802 */ /* 0x000fe40000000f00 */
[----:B-123--:R-:W-:Y:S05]  /*1deb0*/  CALL.REL.NOINC `($__internal_19_$__cuda_sm70_shflsync_idx_p) ;  /* 0x0000012000007944 */ /* 0x00efea0003c00000 */
[----:B-1----:R-:W-:Y:S01]  /*1dec0*/  MOV R14, 0x1 ;  /* 0x00000001000e7802 */ /* 0x002fe20000000f00 */
[----:B--2---:R-:W-:Y:S01]  /*1ded0*/  IMAD.MOV.U32 R8, RZ, RZ, R13 ;  /* 0x000000ffff087224 */ /* 0x004fe200078e000d */
[----:B------:R-:W-:Y:S01]  /*1dee0*/  MOV R13, 0x181f ;  /* 0x0000181f000d7802 */ /* 0x000fe20000000f00 */
[----:B------:R-:W-:Y:S01]  /*1def0*/  IMAD.MOV.U32 R15, RZ, RZ, R3 ;  /* 0x000000ffff0f7224 */ /* 0x000fe200078e0003 */
[----:B------:R-:W-:Y:S02]  /*1df00*/  MOV R12, 0x1df20 ;  /* 0x0001df20000c7802 */ /* 0x000fe40000000f00 */
[----:B------:R-:W-:Y:S05]  /*1df10*/  CALL.REL.NOINC `($__internal_19_$__cuda_sm70_shflsync_idx_p) ;  /* 0x000000c000007944 */ /* 0x000fea0003c00000 */
[----:B-12---:R-:W-:-:S05]  /*1df20*/  BRA `(.L_x_3529) ;  /* 0xffff720000007947 */ /* 0x006fca000383ffff */
.L_x_3508:
[----:B-1----:R-:W-:Y:S01]  /*1df30*/  MOV R13, 0x181f ;  /* 0x0000181f000d7802 */ /* 0x002fe20000000f00 */
[----:B------:R-:W-:Y:S01]  /*1df40*/  IMAD.MOV.U32 R14, RZ, RZ, 0x1 ;  /* 0x00000001ff0e7424 */ /* 0x000fe200078e00ff */
[----:B------:R-:W-:Y:S02]  /*1df50*/  MOV R12, 0x1df70 ;  /* 0x0001df70000c7802 */ /* 0x000fe40000000f00 */
[----:B---3--:R-:W-:Y:S05]  /*1df60*/  CALL.REL.NOINC `($__internal_19_$__cuda_sm70_shflsync_idx_p) ;  /* 0x0000007000007944 */ /* 0x008fea0003c00000 */
[----:B-1----:R-:W-:Y:S01]  /*1df70*/  MOV R14, 0x1 ;  /* 0x00000001000e7802 */ /* 0x002fe20000000f00 */
[----:B--2---:R-:W-:Y:S01]  /*1df80*/  IMAD.MOV.U32 R5, RZ, RZ, R13 ;  /* 0x000000ffff057224 */ /* 0x004fe200078e000d */
[----:B------:R-:W-:Y:S01]  /*1df90*/  MOV R13, 0x181f ;  /* 0x0000181f000d7802 */ /* 0x000fe20000000f00 */
[----:B------:R-:W-:Y:S01]  /*1dfa0*/  IMAD.MOV.U32 R15, RZ, RZ, R4 ;  /* 0x000000ffff0f7224 */ /* 0x000fe200078e0004 */
[----:B------:R-:W-:Y:S02]  /*1dfb0*/  MOV R12, 0x1dfd0 ;  /* 0x0001dfd0000c7802 */ /* 0x000fe40000000f00 */
[----:B------:R-:W-:Y:S05]  /*1dfc0*/  CALL.REL.NOINC `($__internal_19_$__cuda_sm70_shflsync_idx_p) ;  /* 0x0000001000007944 */ /* 0x000fea0003c00000 */
[----:B-12---:R-:W-:-:S05]  /*1dfd0*/  BRA `(.L_x_3530) ;  /* 0xffffa19000007947 */ /* 0x006fca000383ffff */
        .weak           $__internal_19_$__cuda_sm70_shflsync_idx_p
        .type           $__internal_19_$__cuda_sm70_shflsync_idx_p,@function
        .size           $__internal_19_$__cuda_sm70_shflsync_idx_p,(.L_x_3588 - $__internal_19_$__cuda_sm70_shflsync_idx_p)
$__internal_19_$__cuda_sm70_shflsync_idx_p:
[----:B------:R-:W-:Y:S01]  /*1dfe0*/  MOV R20, R12 ;  /* 0x0000000c00147202 */ /* 0x000fe20000000f00 */
[----:B------:R-:W-:Y:S04]  /*1dff0*/  WARPSYNC R218 ;  /* 0x000000da00007348 */ /* 0x000fe80003800000 */
[----:B------:R-:W-:Y:S01]  /*1e000*/  MOV R21, 0x0 ;  /* 0x0000000000157802 */ /* 0x000fe20000000f00 */
[----:B------:R1:W2:Y:S03]  /*1e010*/  SHFL.IDX PT, R13, R15, R14, R13 ;  /* 0x0000000e0f0d7389 */ /* 0x0002a600000e000d */
[----:B------:R-:W-:Y:S05]  /*1e020*/  RET.REL.NODEC R20 `(_ZN7cutlass13device_kernelIN5flash19enable_sm80_to_sm89INS1_16FlashAttnFwdSm80INS1_25CollectiveMainloopFwdSm80ILi8ELi1ELb0EN4cute5tupleIJNS5_1CILi128EEENS7_ILi48EEENS7_ILi256EEEEEELi256ENS_6half_tEfNS_4arch4Sm80ELb1ELb0ELb0ELb1ELb1ELb1ELb1ELb0EEENS1_21CollectiveEpilogueFwdINS6_IJS8_SA_S9_EEENS6_IJNS7_ILi1EEESI_SI_EEESC_SE_Li256ELb1ELb1ELb0ELb0EEENS1_19SingleTileSchedulerILb1ELb0ELb1ELi128EEEEEEEEEvNT_6ParamsE) ;  /* 0xfffe1fd014007950 */ /* 0x000fea0003c3ffff */
.L_x_3531:
        /* <DEDUP_REMOVED lines=13> */
.L_x_3588:


//--------------------- .nv.shared._ZN7cutlass13device_kernelIN5flash19enable_sm80_to_sm89INS1_16FlashAttnFwdSm80INS1_25CollectiveMainloopFwdSm80ILi8ELi1ELb1EN4cute5tupleIJNS5_1CILi128EEENS7_ILi64EEENS7_ILi256EEEEEELi256ENS_6half_tEfNS_4arch4Sm80ELb0ELb0ELb1ELb0ELb1ELb0ELb1ELb0EEENS1_21CollectiveEpilogueFwdINS6_IJS8_SA_S9_EEENS6_IJNS7_ILi1EEESI_SI_EEESC_SE_Li256ELb0ELb1ELb0ELb0EEENS1_19SingleTileSchedulerILb0ELb0ELb1ELi128EEEEEEEEEvNT_6ParamsE --------------------------
	.section	.nv.shared._ZN7cutlass13device_kernelIN5flash19enable_sm80_to_sm89INS1_16FlashAttnFwdSm80INS1_25CollectiveMainloopFwdSm80ILi8ELi1ELb1EN4cute5tupleIJNS5_1CILi128EEENS7_ILi64EEENS7_ILi256EEEEEELi256ENS_6half_tEfNS_4arch4Sm80ELb0ELb0ELb1ELb0ELb1ELb0ELb1ELb0EEENS1_21CollectiveEpilogueFwdINS6_IJS8_SA_S9_EEENS6_IJNS7_ILi1EEESI_SI_EEESC_SE_Li256ELb0ELb1ELb0ELb0EEENS1_19SingleTileSchedulerILb0ELb0ELb1ELi128EEEEEEEEEvNT_6ParamsE,"aw",@nobits
	.sectionflags	@""
	.align	16


//--------------------- .nv.global                --------------------------
	.section	.nv.global,"aw",@nobits
.nv.global:
	.type		_ZN83_INTERNAL_f6033e6a_47_flash_fwd_hdim256_fp16_paged_softcapall_sm80_cu_0106449f_32454cute1_E,@object
	.size		_ZN83_INTERNAL_f6033e6a_47_flash_fwd_hdim256_fp16_paged_softcapall_sm80_cu_0106449f_32454cute1_E,(_ZN83_INTERNAL_f6033e6a_47_flash_fwd_hdim256_fp16_paged_softcapall_sm80_cu_0106449f_32454cuda3std3__45__cpo6cbeginE - _ZN83_INTERNAL_f6033e6a_47_flash_fwd_hdim256_fp16_paged_softcapall_sm80_cu_0106449f_32454cute1_E)
_ZN83_INTERNAL_f6033e6a_47_flash_fwd_hdim256_fp16_paged_softcapall_sm80_cu_0106449f_32454cute1_E:
	.zero		1
	.type		_ZN83_INTERNAL_f6033e6a_47_flash_fwd_hdim256_fp16_paged_softcapall_sm80_cu_0106449f_32454cuda3std3__45__cpo6cbeginE,@object
	.size		_ZN83_INTERNAL_f6033e6a_47_flash_fwd_hdim256_fp16_paged_softcapall_sm80_cu_0106449f_32454cuda3std3__45__cpo6cbeginE,(_ZN83_INTERNAL_f6033e6a_47_flash_fwd_hdim256_fp16_paged_softcapall_sm80_cu_0106449f_32454cuda3std3__48in_placeE - _ZN83_INTERNAL_f6033e6a_47_flash_fwd_hdim256_fp16_paged_softcapall_sm80_cu_0106449f_32454cuda3std3__45__cpo6cbeginE)
_ZN83_INTERNAL_f6033e6a_47_flash_fwd_hdim256_fp16_paged_softcapall_sm80_cu_0106449f_32454cuda3std3__45__cpo6cbeginE:
	.zero		1
	.type		_ZN83_INTERNAL_f6033e6a_47_flash_fwd_hdim256_fp16_paged_softcapall_sm80_cu_0106449f_32454cuda3std3__48in_placeE,@object
	.size		_ZN83_INTERNAL_f6033e6a_47_flash_fwd_hdim256_fp16_paged_softcapall_sm80_cu_0106449f_32454cuda3std3__48in_placeE,(_ZN83_INTERNAL_f6033e6a_47_flash_fwd_hdim256_fp16_paged_softcapall_sm80_cu_0106449f_32454cuda3std6ranges3__45__cpo9iter_moveE - _ZN83_INTERNAL_f6033e6a_47_flash_fwd_hdim256_fp16_paged_softcapall_sm80_cu_0106449f_32454cuda3std3__48in_placeE)
_ZN83_INTERNAL_f6033e6a_47_flash_fwd_hdim256_fp16_paged_softcapall_sm80_cu_0106449f_32454cuda3std3__48in_placeE:
	.zero		1
	.type		_ZN83_INTERNAL_f6033e6a_47_flash_fwd_hdim256_fp16_paged_softcapall_sm80_cu_0106449f_32454cuda3std6ranges3__45__cpo9iter_moveE,@object
	.size		_ZN83_INTERNAL_f6033e6a_47_flash_fwd_hdim256_fp16_paged_softcapall_sm80_cu_0106449f_32454cuda3std6ranges3__45__cpo9iter_moveE,(_ZN83_INTERNAL_f6033e6a_47_flash_fwd_hdim256_fp16_paged_softcapall_sm80_cu_0106449f_32454cuda3std3__45__cpo5beginE - _ZN83_INTERNAL_f6033e6a_47_flash_fwd_hdim256_fp16_paged_softcapall_sm80_cu_0106449f_32454cuda3std6ranges3__45__cpo9iter_moveE)
_ZN83_INTERNAL_f6033e6a_47_flash_fwd_hdim256_fp16_paged_softcapall_sm80_cu_0106449f_32454cuda3std6ranges3__45__cpo9iter_moveE:
	.zero		1
	.type		_ZN83_INTERNAL_f6033e6a_47_flash_fwd_hdim256_fp16_paged_softcapall_sm80_cu_0106449f_32454cuda3std3__45__cpo5beginE,@object
	.size		_ZN83_INTERNAL_f6033e6a_47_flash_fwd_hdim256_fp16_paged_softcapall_sm80_cu_0106449f_32454cuda3std3__45__cpo5beginE,(_ZN83_INTERNAL_f6033e6a_47_flash_fwd_hdim256_fp16_paged_softcapall_sm80_cu_0106449f_32454cuda3std3__485_GLOBAL__N__f6033e6a_47_flash_fwd_hdim256_fp16_paged_softcapall_sm80_cu_0106449f_32456ignoreE - _ZN83_INTERNAL_f6033e6a_47_flash_fwd_hdim256_fp16_paged_softcapall_sm80_cu_0106449f_32454cuda3std3__45__cpo5beginE)
_ZN83_INTERNAL_f6033e6a_47_flash_fwd_hdim256_fp16_paged_softcapall_sm80_cu_0106449f_32454cuda3std3__45__cpo5beginE:
	.zero		1
	.type		_ZN83_INTERNAL_f6033e6a_47_flash_fwd_hdim256_fp16_paged_softcapall_sm80_cu_0106449f_32454cuda3std3__485_GLOBAL__N__f6033e6a_47_flash_fwd_hdim256_fp16_paged_softcapall_sm80_cu_0106449f_32456ignoreE,@object
	.size		_ZN83_INTERNAL_f6033e6a_47_flash_fwd_hdim256_fp16_paged_softcapall_sm80_cu_0106449f_32454cuda3std3__485_GLOBAL__N__f6033e6a_47_flash_fwd_hdim256_fp16_paged_softcapall_sm80_cu_0106449f_32456ignoreE,(_ZN83_INTERNAL_f6033e6a_47_flash_fwd_hdim256_fp16_paged_softcapall_sm80_cu_0106449f_32454cute7productE - _ZN83_INTERNAL_f6033e6a_47_flash_fwd_hdim256_fp16_paged_softcapall_sm80_cu_0106449f_32454cuda3std3__485_GLOBAL__N__f6033e6a_47_flash_fwd_hdim256_fp16_paged_softcapall_sm80_cu_0106449f_32456ignoreE)
_ZN83_INTERNAL_f6033e6a_47_flash_fwd_hdim256_fp16_paged_softcapall_sm80_cu_0106449f_32454cuda3std3__485_GLOBAL__N__f6033e6a_47_flash_fwd_hdim256_fp16_paged_softcapall_sm80_cu_0106449f_32456ignoreE:
	.zero		1
	.type		_ZN83_INTERNAL_f6033e6a_47_flash_fwd_hdim256_fp16_paged_softcapall_sm80_cu_0106449f_32454cute7productE,@object
	.size		_ZN83_INTERNAL_f6033e6a_47_flash_fwd_hdim256_fp16_paged_softcapall_sm80_cu_0106449f_32454cute7productE,(_ZN83_INTERNAL_f6033e6a_47_flash_fwd_hdim256_fp16_paged_softcapall_sm80_cu_0106449f_32454cuda3std3__45__cpo3endE - _ZN83_INTERNAL_f6033e6a_47_flash_fwd_hdim256_fp16_paged_softcapall_sm80_cu_0106449f_32454cute7productE)
_ZN83_INTERNAL_f6033e6a_47_flash_fwd_hdim256_fp16_paged_softcapall_sm80_cu_0106449f_32454cute7productE:
	.zero		1
	.type		_ZN83_INTERNAL_f6033e6a_47_flash_fwd_hdim256_fp16_paged_softcapall_sm80_cu_0106449f_32454cuda3std3__45__cpo3endE,@object
	.size		_ZN83_INTERNAL_f6033e6a_47_flash_fwd_hdim256_fp16_paged_softcapall_sm80_cu_0106449f_32454cuda3std3__45__cpo3endE,(_ZN83_INTERNAL_f6033e6a_47_flash_fwd_hdim256_fp16_paged_softcapall_sm80_cu_0106449f_32454cuda3std3__419piecewise_constructE - _ZN83_INTERNAL_f6033e6a_47_flash_fwd_hdim256_fp16_paged_softcapall_sm80_cu_0106449f_32454cuda3std3__45__cpo3endE)
_ZN83_INTERNAL_f6033e6a_47_flash_fwd_hdim256_fp16_paged_softcapall_sm80_cu_0106449f_32454cuda3std3__45__cpo3endE:
	.zero		1
	.type		_ZN83_INTERNAL_f6033e6a_47_flash_fwd_hdim256_fp16_paged_softcapall_sm80_cu_0106449f_32454cuda3std3__419piecewise_constructE,@object
	.size		_ZN83_INTERNAL_f6033e6a_47_flash_fwd_hdim256_fp16_paged_softcapall_sm80_cu_0106449f_32454cuda3std3__419piecewise_constructE,(_ZN83_INTERNAL_f6033e6a_47_flash_fwd_hdim256_fp16_paged_softcapall_sm80_cu_0106449f_32454cuda3std3__45__cpo4cendE - _ZN83_INTERNAL_f6033e6a_47_flash_fwd_hdim256_fp16_paged_softcapall_sm80_cu_0106449f_32454cuda3std3__419piecewise_constructE)
_ZN83_INTERNAL_f6033e6a_47_flash_fwd_hdim256_fp16_paged_softcapall_sm80_cu_0106449f_32454cuda3std3__419piecewise_constructE:
	.zero		1
	.type		_ZN83_INTERNAL_f6033e6a_47_flash_fwd_hdim256_fp16_paged_softcapall_sm80_cu_0106449f_32454cuda3std3__45__cpo4cendE,@object
	.size		_ZN83_INTERNAL_f6033e6a_47_flash_fwd_hdim256_fp16_paged_softcapall_sm80_cu_0106449f_32454cuda3std3__45__cpo4cendE,(_ZN83_INTERNAL_f6033e6a_47_flash_fwd_hdim256_fp16_paged_softcapall_sm80_cu_0106449f_32454cuda3std6ranges3__45__cpo4swapE - _ZN83_INTERNAL_f6033e6a_47_flash_fwd_hdim256_fp16_paged_softcapall_sm80_cu_0106449f_32454cuda3std3__45__cpo4cendE)
_ZN83_INTERNAL_f6033e6a_47_flash_fwd_hdim256_fp16_paged_softcapall_sm80_cu_0106449f_32454cuda3std3__45__cpo4cendE:
	.zero		1
	.type		_ZN83_INTERNAL_f6033e6a_47_flash_fwd_hdim256_fp16_paged_softcapall_sm80_cu_0106449f_32454cuda3std6ranges3__45__cpo4swapE,@object
	.size		_ZN83_INTERNAL_f6033e6a_47_flash_fwd_hdim256_fp16_paged_softcapall_sm80_cu_0106449f_32454cuda3std6ranges3__45__cpo4swapE,(.L_7 - _ZN83_INTERNAL_f6033e6a_47_flash_fwd_hdim256_fp16_paged_softcapall_sm80_cu_0106449f_32454cuda3std6ranges3__45__cpo4swapE)
_ZN83_INTERNAL_f6033e6a_47_flash_fwd_hdim256_fp16_paged_softcapall_sm80_cu_0106449f_32454cuda3std6ranges3__45__cpo4swapE:
	.zero		1
.L_7:


//--------------------- .nv.shared._ZN7cutlass13device_kernelIN5flash19enable_sm80_to_sm89INS1_16FlashAttnFwdSm80INS1_25CollectiveMainloopFwdSm80ILi8ELi1ELb1EN4cute5tupleIJNS5_1CILi128EEENS7_ILi64EEENS7_ILi256EEEEEELi256ENS_6half_tEfNS_4arch4Sm80ELb0ELb0ELb1ELb1ELb1ELb0ELb1ELb0EEENS1_21CollectiveEpilogueFwdINS6_IJS8_SA_S9_EEENS6_IJNS7_ILi1EEESI_SI_EEESC_SE_Li256ELb1ELb1ELb0ELb0EEENS1_19SingleTileSchedulerILb1ELb0ELb1ELi128EEEEEEEEEvNT_6ParamsE --------------------------
	.section	.nv.shared._ZN7cutlass13device_kernelIN5flash19enable_sm80_to_sm89INS1_16FlashAttnFwdSm80INS1_25CollectiveMainloopFwdSm80ILi8ELi1ELb1EN4cute5tupleIJNS5_1CILi128EEENS7_ILi64EEENS7_ILi256EEEEEELi256ENS_6half_tEfNS_4arch4Sm80ELb0ELb0ELb1ELb1ELb1ELb0ELb1ELb0EEENS1_21CollectiveEpilogueFwdINS6_IJS8_SA_S9_EEENS6_IJNS7_ILi1EEESI_SI_EEESC_SE_Li256ELb1ELb1ELb0ELb0EEENS1_19SingleTileSchedulerILb1ELb0ELb1ELi128EEEEEEEEEvNT_6ParamsE,"aw",@nobits
	.sectionflags	@""
	.align	16


//--------------------- .nv.shared._ZN7cutlass13device_kernelIN5flash19enable_sm80_to_sm89INS1_16FlashAttnFwdSm80INS1_25CollectiveMainloopFwdSm80ILi8ELi1ELb0EN4cute5tupleIJNS5_1CILi128EEENS7_ILi32EEENS7_ILi256EEEEEELi256ENS_6half_tEfNS_4arch4Sm80ELb0ELb0ELb1ELb1ELb1ELb1ELb1ELb0EEENS1_21CollectiveEpilogueFwdINS6_IJS8_SA_S9_EEENS6_IJNS7_ILi1EEESI_SI_EEESC_SE_Li256ELb1ELb1ELb0ELb0EEENS1_19SingleTileSchedulerILb1ELb0ELb1ELi128EEEEEEEEEvNT_6ParamsE --------------------------
	.section	.nv.shared._ZN7cutlass13device_kernelIN5flash19enable_sm80_to_sm89INS1_16FlashAttnFwdSm80INS1_25CollectiveMainloopFwdSm80ILi8ELi1ELb0EN4cute5tupleIJNS5_1CILi128EEENS7_ILi32EEENS7_ILi256EEEEEELi256ENS_6half_tEfNS_4arch4Sm80ELb0ELb0ELb1ELb1ELb1ELb1ELb1ELb0EEENS1_21CollectiveEpilogueFwdINS6_IJS8_SA_S9_EEENS6_IJNS7_ILi1EEESI_SI_EEESC_SE_Li256ELb1ELb1ELb0ELb0EEENS1_19SingleTileSchedulerILb1ELb0ELb1ELi128EEEEEEEEEvNT_6ParamsE,"aw",@nobits
	.sectionflags	@""
	.align	16


//--------------------- .nv.shared._ZN7cutlass13device_kernelIN5flash19enable_sm80_to_sm89INS1_16FlashAttnFwdSm80INS1_25CollectiveMainloopFwdSm80ILi8ELi1ELb1EN4cute5tupleIJNS5_1CILi128EEENS7_ILi48EEENS7_ILi256EEEEEELi256ENS_6half_tEfNS_4arch4Sm80ELb0ELb1ELb1ELb0ELb1ELb0ELb1ELb0EEENS1_21CollectiveEpilogueFwdINS6_IJS8_SA_S9_EEENS6_IJNS7_ILi1EEESI_SI_EEESC_SE_Li256ELb0ELb1ELb0ELb0EEENS1_19SingleTileSchedulerILb0ELb0ELb1ELi128EEEEEEEEEvNT_6ParamsE --------------------------
	.section	.nv.shared._ZN7cutlass13device_kernelIN5flash19enable_sm80_to_sm89INS1_16FlashAttnFwdSm80INS1_25CollectiveMainloopFwdSm80ILi8ELi1ELb1EN4cute5tupleIJNS5_1CILi128EEENS7_ILi48EEENS7_ILi256EEEEEELi256ENS_6half_tEfNS_4arch4Sm80ELb0ELb1ELb1ELb0ELb1ELb0ELb1ELb0EEENS1_21CollectiveEpilogueFwdINS6_IJS8_SA_S9_EEENS6_IJNS7_ILi1EEESI_SI_EEESC_SE_Li256ELb0ELb1ELb0ELb0EEENS1_19SingleTileSchedulerILb0ELb0ELb1ELi128EEEEEEEEEvNT_6ParamsE,"aw",@nobits
	.sectionflags	@""
	.align	16


//--------------------- .nv.shared._ZN7cutlass13device_kernelIN5flash19enable_sm80_to_sm89INS1_16FlashAttnFwdSm80INS1_25CollectiveMainloopFwdSm80ILi8ELi1ELb1EN4cute5tupleIJNS5_1CILi128EEENS7_ILi48EEENS7_ILi256EEEEEELi256ENS_6half_tEfNS_4arch4Sm80ELb0ELb1ELb1ELb1ELb1ELb0ELb1ELb0EEENS1_21CollectiveEpilogueFwdINS6_IJS8_SA_S9_EEENS6_IJNS7_ILi1EEESI_SI_EEESC_SE_Li256ELb1ELb1ELb0ELb0EEENS1_19SingleTileSchedulerILb1ELb0ELb1ELi128EEEEEEEEEvNT_6ParamsE --------------------------
	.section	.nv.shared._ZN7cutlass13device_kernelIN5flash19enable_sm80_to_sm89INS1_16FlashAttnFwdSm80INS1_25CollectiveMainloopFwdSm80ILi8ELi1ELb1EN4cute5tupleIJNS5_1CILi128EEENS7_ILi48EEENS7_ILi256EEEEEELi256ENS_6half_tEfNS_4arch4Sm80ELb0ELb1ELb1ELb1ELb1ELb0ELb1ELb0EEENS1_21CollectiveEpilogueFwdINS6_IJS8_SA_S9_EEENS6_IJNS7_ILi1EEESI_SI_EEESC_SE_Li256ELb1ELb1ELb0ELb0EEENS1_19SingleTileSchedulerILb1ELb0ELb1ELi128EEEEEEEEEvNT_6ParamsE,"aw",@nobits
	.sectionflags	@""
	.align	16


//--------------------- .nv.shared._ZN7cutlass13device_kernelIN5flash19enable_sm80_to_sm89INS1_16FlashAttnFwdSm80INS1_25CollectiveMainloopFwdSm80ILi8ELi1ELb0EN4cute5tupleIJNS5_1CILi128EEENS7_ILi32EEENS7_ILi256EEEEEELi256ENS_6half_tEfNS_4arch4Sm80ELb0ELb1ELb1ELb1ELb1ELb1ELb1ELb0EEENS1_21CollectiveEpilogueFwdINS6_IJS8_SA_S9_EEENS6_IJNS7_ILi1EEESI_SI_EEESC_SE_Li256ELb1ELb1ELb0ELb0EEENS1_19SingleTileSchedulerILb1ELb0ELb1ELi128EEEEEEEEEvNT_6ParamsE --------------------------
	.section	.nv.shared._ZN7cutlass13device_kernelIN5flash19enable_sm80_to_sm89INS1_16FlashAttnFwdSm80INS1_25CollectiveMainloopFwdSm80ILi8ELi1ELb0EN4cute5tupleIJNS5_1CILi128EEENS7_ILi32EEENS7_ILi256EEEEEELi256ENS_6half_tEfNS_4arch4Sm80ELb0ELb1ELb1ELb1ELb1ELb1ELb1ELb0EEENS1_21CollectiveEpilogueFwdINS6_IJS8_SA_S9_EEENS6_IJNS7_ILi1EEESI_SI_EEESC_SE_Li256ELb1ELb1ELb0ELb0EEENS1_19SingleTileSchedulerILb1ELb0ELb1ELi128EEEEEEEEEvNT_6ParamsE,"aw",@nobits
	.sectionflags	@""
	.align	16


//--------------------- .nv.shared._ZN7cutlass13device_kernelIN5flash19enable_sm80_to_sm89INS1_16FlashAttnFwdSm80INS1_25CollectiveMainloopFwdSm80ILi8ELi1ELb1EN4cute5tupleIJNS5_1CILi128EEENS7_ILi64EEENS7_ILi256EEEEEELi256ENS_6half_tEfNS_4arch4Sm80ELb1ELb0ELb1ELb0ELb1ELb0ELb1ELb0EEENS1_21CollectiveEpilogueFwdINS6_IJS8_SA_S9_EEENS6_IJNS7_ILi1EEESI_SI_EEESC_SE_Li256ELb0ELb1ELb0ELb0EEENS1_30DynamicPersistentTileSchedulerILi256ELi256ELb0ELb1ELb0EEEEEEEEEvNT_6ParamsE --------------------------
	.section	.nv.shared._ZN7cutlass13device_kernelIN5flash19enable_sm80_to_sm89INS1_16FlashAttnFwdSm80INS1_25CollectiveMainloopFwdSm80ILi8ELi1ELb1EN4cute5tupleIJNS5_1CILi128EEENS7_ILi64EEENS7_ILi256EEEEEELi256ENS_6half_tEfNS_4arch4Sm80ELb1ELb0ELb1ELb0ELb1ELb0ELb1ELb0EEENS1_21CollectiveEpilogueFwdINS6_IJS8_SA_S9_EEENS6_IJNS7_ILi1EEESI_SI_EEESC_SE_Li256ELb0ELb1ELb0ELb0EEENS1_30DynamicPersistentTileSchedulerILi256ELi256ELb0ELb1ELb0EEEEEEEEEvNT_6ParamsE,"aw",@nobits
	.sectionflags	@""
	.align	16


//--------------------- .nv.shared._ZN7cutlass13device_kernelIN5flash19enable_sm80_to_sm89INS1_16FlashAttnFwdSm80INS1_25CollectiveMainloopFwdSm80ILi8ELi1ELb1EN4cute5tupleIJNS5_1CILi128EEENS7_ILi64EEENS7_ILi256EEEEEELi256ENS_6half_tEfNS_4arch4Sm80ELb1ELb0ELb1ELb1ELb1ELb0ELb1ELb0EEENS1_21CollectiveEpilogueFwdINS6_IJS8_SA_S9_EEENS6_IJNS7_ILi1EEESI_SI_EEESC_SE_Li256ELb1ELb1ELb0ELb0EEENS1_19SingleTileSchedulerILb1ELb0ELb1ELi128EEEEEEEEEvNT_6ParamsE --------------------------
	.section	.nv.shared._ZN7cutlass13device_kernelIN5flash19enable_sm80_to_sm89INS1_16FlashAttnFwdSm80INS1_25CollectiveMainloopFwdSm80ILi8ELi1ELb1EN4cute5tupleIJNS5_1CILi128EEENS7_ILi64EEENS7_ILi256EEEEEELi256ENS_6half_tEfNS_4arch4Sm80ELb1ELb0ELb1ELb1ELb1ELb0ELb1ELb0EEENS1_21CollectiveEpilogueFwdINS6_IJS8_SA_S9_EEENS6_IJNS7_ILi1EEESI_SI_EEESC_SE_Li256ELb1ELb1ELb0ELb0EEENS1_19SingleTileSchedulerILb1ELb0ELb1ELi128EEEEEEEEEvNT_6ParamsE,"aw",@nobits
	.sectionflags	@""
	.align	16


//--------------------- .nv.shared._ZN7cutlass13device_kernelIN5flash19enable_sm80_to_sm89INS1_16FlashAttnFwdSm80INS1_25CollectiveMainloopFwdSm80ILi8ELi1ELb0EN4cute5tupleIJNS5_1CILi128EEENS7_ILi32EEENS7_ILi256EEEEEELi256ENS_6half_tEfNS_4arch4Sm80ELb1ELb0ELb1ELb1ELb1ELb1ELb1ELb0EEENS1_21CollectiveEpilogueFwdINS6_IJS8_SA_S9_EEENS6_IJNS7_ILi1EEESI_SI_EEESC_SE_Li256ELb1ELb1ELb0ELb0EEENS1_19SingleTileSchedulerILb1ELb0ELb1ELi128EEEEEEEEEvNT_6ParamsE --------------------------
	.section	.nv.shared._ZN7cutlass13device_kernelIN5flash19enable_sm80_to_sm89INS1_16FlashAttnFwdSm80INS1_25CollectiveMainloopFwdSm80ILi8ELi1ELb0EN4cute5tupleIJNS5_1CILi128EEENS7_ILi32EEENS7_ILi256EEEEEELi256ENS_6half_tEfNS_4arch4Sm80ELb1ELb0ELb1ELb1ELb1ELb1ELb1ELb0EEENS1_21CollectiveEpilogueFwdINS6_IJS8_SA_S9_EEENS6_IJNS7_ILi1EEESI_SI_EEESC_SE_Li256ELb1ELb1ELb0ELb0EEENS1_19SingleTileSchedulerILb1ELb0ELb1ELi128EEEEEEEEEvNT_6ParamsE,"aw",@nobits
	.sectionflags	@""
	.align	16


//--------------------- .nv.shared._ZN7cutlass13device_kernelIN5flash19enable_sm80_to_sm89INS1_16FlashAttnFwdSm80INS1_25CollectiveMainloopFwdSm80ILi8ELi1ELb0EN4cute5tupleIJNS5_1CILi128EEENS7_ILi96EEENS7_ILi256EEEEEELi256ENS_6half_tEfNS_4arch4Sm80ELb0ELb0ELb1ELb0ELb1ELb0ELb1ELb0EEENS1_21CollectiveEpilogueFwdINS6_IJS8_SA_S9_EEENS6_IJNS7_ILi1EEESI_SI_EEESC_SE_Li256ELb0ELb1ELb0ELb0EEENS1_19SingleTileSchedulerILb0ELb0ELb1ELi128EEEEEEEEEvNT_6ParamsE --------------------------
	.section	.nv.shared._ZN7cutlass13device_kernelIN5flash19enable_sm80_to_sm89INS1_16FlashAttnFwdSm80INS1_25CollectiveMainloopFwdSm80ILi8ELi1ELb0EN4cute5tupleIJNS5_1CILi128EEENS7_ILi96EEENS7_ILi256EEEEEELi256ENS_6half_tEfNS_4arch4Sm80ELb0ELb0ELb1ELb0ELb1ELb0ELb1ELb0EEENS1_21CollectiveEpilogueFwdINS6_IJS8_SA_S9_EEENS6_IJNS7_ILi1EEESI_SI_EEESC_SE_Li256ELb0ELb1ELb0ELb0EEENS1_19SingleTileSchedulerILb0ELb0ELb1ELi128EEEEEEEEEvNT_6ParamsE,"aw",@nobits
	.sectionflags	@""
	.align	16


//--------------------- .nv.shared._ZN7cutlass13device_kernelIN5flash19enable_sm80_to_sm89INS1_16FlashAttnFwdSm80INS1_25CollectiveMainloopFwdSm80ILi8ELi1ELb0EN4cute5tupleIJNS5_1CILi128EEENS7_ILi96EEENS7_ILi256EEEEEELi256ENS_6half_tEfNS_4arch4Sm80ELb0ELb0ELb1ELb1ELb1ELb0ELb1ELb0EEENS1_21CollectiveEpilogueFwdINS6_IJS8_SA_S9_EEENS6_IJNS7_ILi1EEESI_SI_EEESC_SE_Li256ELb1ELb1ELb0ELb0EEENS1_19SingleTileSchedulerILb1ELb0ELb1ELi128EEEEEEEEEvNT_6ParamsE --------------------------
	.section	.nv.shared._ZN7cutlass13device_kernelIN5flash19enable_sm80_to_sm89INS1_16FlashAttnFwdSm80INS1_25CollectiveMainloopFwdSm80ILi8ELi1ELb0EN4cute5tupleIJNS5_1CILi128EEENS7_ILi96EEENS7_ILi256EEEEEELi256ENS_6half_tEfNS_4arch4Sm80ELb0ELb0ELb1ELb1ELb1ELb0ELb1ELb0EEENS1_21CollectiveEpilogueFwdINS6_IJS8_SA_S9_EEENS6_IJNS7_ILi1EEESI_SI_EEESC_SE_Li256ELb1ELb1ELb0ELb0EEENS1_19SingleTileSchedulerILb1ELb0ELb1ELi128EEEEEEEEEvNT_6ParamsE,"aw",@nobits
	.sectionflags	@""
	.align	16


//--------------------- .nv.shared._ZN7cutlass13device_kernelIN5flash19enable_sm80_to_sm89INS1_16FlashAttnFwdSm80INS1_25CollectiveMainloopFwdSm80ILi8ELi1ELb0EN4cute5tupleIJNS5_1CILi128EEENS7_ILi48EEENS7_ILi256EEEEEELi256ENS_6half_tEfNS_4arch4Sm80ELb0ELb0ELb1ELb1ELb1ELb1ELb1ELb0EEENS1_21CollectiveEpilogueFwdINS6_IJS8_SA_S9_EEENS6_IJNS7_ILi1EEESI_SI_EEESC_SE_Li256ELb1ELb1ELb0ELb0EEENS1_19SingleTileSchedulerILb1ELb0ELb1ELi128EEEEEEEEEvNT_6ParamsE --------------------------
	.section	.nv.shared._ZN7cutlass13device_kernelIN5flash19enable_sm80_to_sm89INS1_16FlashAttnFwdSm80INS1_25CollectiveMainloopFwdSm80ILi8ELi1ELb0EN4cute5tupleIJNS5_1CILi128EEENS7_ILi48EEENS7_ILi256EEEEEELi256ENS_6half_tEfNS_4arch4Sm80ELb0ELb0ELb1ELb1ELb1ELb1ELb1ELb0EEENS1_21CollectiveEpilogueFwdINS6_IJS8_SA_S9_EEENS6_IJNS7_ILi1EEESI_SI_EEESC_SE_Li256ELb1ELb1ELb0ELb0EEENS1_19SingleTileSchedulerILb1ELb0ELb1ELi128EEEEEEEEEvNT_6ParamsE,"aw",@nobits
	.sectionflags	@""
	.align	16


//--------------------- .nv.shared._ZN7cutlass13device_kernelIN5flash19enable_sm80_to_sm89INS1_16FlashAttnFwdSm80INS1_25CollectiveMainloopFwdSm80ILi8ELi1ELb0EN4cute5tupleIJNS5_1CILi128EEENS7_ILi64EEENS7_ILi256EEEEEELi256ENS_6half_tEfNS_4arch4Sm80ELb0ELb1ELb1ELb0ELb1ELb0ELb1ELb0EEENS1_21CollectiveEpilogueFwdINS6_IJS8_SA_S9_EEENS6_IJNS7_ILi1EEESI_SI_EEESC_SE_Li256ELb0ELb1ELb0ELb0EEENS1_19SingleTileSchedulerILb0ELb0ELb1ELi128EEEEEEEEEvNT_6ParamsE --------------------------
	.section	.nv.shared._ZN7cutlass13device_kernelIN5flash19enable_sm80_to_sm89INS1_16FlashAttnFwdSm80INS1_25CollectiveMainloopFwdSm80ILi8ELi1ELb0EN4cute5tupleIJNS5_1CILi128EEENS7_ILi64EEENS7_ILi256EEEEEELi256ENS_6half_tEfNS_4arch4Sm80ELb0ELb1ELb1ELb0ELb1ELb0ELb1ELb0EEENS1_21CollectiveEpilogueFwdINS6_IJS8_SA_S9_EEENS6_IJNS7_ILi1EEESI_SI_EEESC_SE_Li256ELb0ELb1ELb0ELb0EEENS1_19SingleTileSchedulerILb0ELb0ELb1ELi128EEEEEEEEEvNT_6ParamsE,"aw",@nobits
	.sectionflags	@""
	.align	16


//--------------------- .nv.shared._ZN7cutlass13device_kernelIN5flash19enable_sm80_to_sm89INS1_16FlashAttnFwdSm80INS1_25CollectiveMainloopFwdSm80ILi8ELi1ELb0EN4cute5tupleIJNS5_1CILi128EEENS7_ILi64EEENS7_ILi256EEEEEELi256ENS_6half_tEfNS_4arch4Sm80ELb0ELb1ELb1ELb1ELb1ELb0ELb1ELb0EEENS1_21CollectiveEpilogueFwdINS6_IJS8_SA_S9_EEENS6_IJNS7_ILi1EEESI_SI_EEESC_SE_Li256ELb1ELb1ELb0ELb0EEENS1_19SingleTileSchedulerILb1ELb0ELb1ELi128EEEEEEEEEvNT_6ParamsE --------------------------
	.section	.nv.shared._ZN7cutlass13device_kernelIN5flash19enable_sm80_to_sm89INS1_16FlashAttnFwdSm80INS1_25CollectiveMainloopFwdSm80ILi8ELi1ELb0EN4cute5tupleIJNS5_1CILi128EEENS7_ILi64EEENS7_ILi256EEEEEELi256ENS_6half_tEfNS_4arch4Sm80ELb0ELb1ELb1ELb1ELb1ELb0ELb1ELb0EEENS1_21CollectiveEpilogueFwdINS6_IJS8_SA_S9_EEENS6_IJNS7_ILi1EEESI_SI_EEESC_SE_Li256ELb1ELb1ELb0ELb0EEENS1_19SingleTileSchedulerILb1ELb0ELb1ELi128EEEEEEEEEvNT_6ParamsE,"aw",@nobits
	.sectionflags	@""
	.align	16


//--------------------- .nv.shared._ZN7cutlass13device_kernelIN5flash19enable_sm80_to_sm89INS1_16FlashAttnFwdSm80INS1_25CollectiveMainloopFwdSm80ILi8ELi1ELb0EN4cute5tupleIJNS5_1CILi128EEENS7_ILi48EEENS7_ILi256EEEEEELi256ENS_6half_tEfNS_4arch4Sm80ELb0ELb1ELb1ELb1ELb1ELb1ELb1ELb0EEENS1_21CollectiveEpilogueFwdINS6_IJS8_SA_S9_EEENS6_IJNS7_ILi1EEESI_SI_EEESC_SE_Li256ELb1ELb1ELb0ELb0EEENS1_19SingleTileSchedulerILb1ELb0ELb1ELi128EEEEEEEEEvNT_6ParamsE --------------------------
	.section	.nv.shared._ZN7cutlass13device_kernelIN5flash19enable_sm80_to_sm89INS1_16FlashAttnFwdSm80INS1_25CollectiveMainloopFwdSm80ILi8ELi1ELb0EN4cute5tupleIJNS5_1CILi128EEENS7_ILi48EEENS7_ILi256EEEEEELi256ENS_6half_tEfNS_4arch4Sm80ELb0ELb1ELb1ELb1ELb1ELb1ELb1ELb0EEENS1_21CollectiveEpilogueFwdINS6_IJS8_SA_S9_EEENS6_IJNS7_ILi1EEESI_SI_EEESC_SE_Li256ELb1ELb1ELb0ELb0EEENS1_19SingleTileSchedulerILb1ELb0ELb1ELi128EEEEEEEEEvNT_6ParamsE,"aw",@nobits
	.sectionflags	@""
	.align	16


//--------------------- .nv.shared._ZN7cutlass13device_kernelIN5flash19enable_sm80_to_sm89INS1_16FlashAttnFwdSm80INS1_25CollectiveMainloopFwdSm80ILi8ELi1ELb0EN4cute5tupleIJNS5_1CILi128EEENS7_ILi96EEENS7_ILi256EEEEEELi256ENS_6half_tEfNS_4arch4Sm80ELb1ELb0ELb1ELb0ELb1ELb0ELb1ELb0EEENS1_21CollectiveEpilogueFwdINS6_IJS8_SA_S9_EEENS6_IJNS7_ILi1EEESI_SI_EEESC_SE_Li256ELb0ELb1ELb0ELb0EEENS1_30DynamicPersistentTileSchedulerILi256ELi256ELb0ELb1ELb0EEEEEEEEEvNT_6ParamsE --------------------------
	.section	.nv.shared._ZN7cutlass13device_kernelIN5flash19enable_sm80_to_sm89INS1_16FlashAttnFwdSm80INS1_25CollectiveMainloopFwdSm80ILi8ELi1ELb0EN4cute5tupleIJNS5_1CILi128EEENS7_ILi96EEENS7_ILi256EEEEEELi256ENS_6half_tEfNS_4arch4Sm80ELb1ELb0ELb1ELb0ELb1ELb0ELb1ELb0EEENS1_21CollectiveEpilogueFwdINS6_IJS8_SA_S9_EEENS6_IJNS7_ILi1EEESI_SI_EEESC_SE_Li256ELb0ELb1ELb0ELb0EEENS1_30DynamicPersistentTileSchedulerILi256ELi256ELb0ELb1ELb0EEEEEEEEEvNT_6ParamsE,"aw",@nobits
	.sectionflags	@""
	.align	16


//--------------------- .nv.shared._ZN7cutlass13device_kernelIN5flash19enable_sm80_to_sm89INS1_16FlashAttnFwdSm80INS1_25CollectiveMainloopFwdSm80ILi8ELi1ELb0EN4cute5tupleIJNS5_1CILi128EEENS7_ILi96EEENS7_ILi256EEEEEELi256ENS_6half_tEfNS_4arch4Sm80ELb1ELb0ELb1ELb1ELb1ELb0ELb1ELb0EEENS1_21CollectiveEpilogueFwdINS6_IJS8_SA_S9_EEENS6_IJNS7_ILi1EEESI_SI_EEESC_SE_Li256ELb1ELb1ELb0ELb0EEENS1_19SingleTileSchedulerILb1ELb0ELb1ELi128EEEEEEEEEvNT_6ParamsE --------------------------
	.section	.nv.shared._ZN7cutlass13device_kernelIN5flash19enable_sm80_to_sm89INS1_16FlashAttnFwdSm80INS1_25CollectiveMainloopFwdSm80ILi8ELi1ELb0EN4cute5tupleIJNS5_1CILi128EEENS7_ILi96EEENS7_ILi256EEEEEELi256ENS_6half_tEfNS_4arch4Sm80ELb1ELb0ELb1ELb1ELb1ELb0ELb1ELb0EEENS1_21CollectiveEpilogueFwdINS6_IJS8_SA_S9_EEENS6_IJNS7_ILi1EEESI_SI_EEESC_SE_Li256ELb1ELb1ELb0ELb0EEENS1_19SingleTileSchedulerILb1ELb0ELb1ELi128EEEEEEEEEvNT_6ParamsE,"aw",@nobits
	.sectionflags	@""
	.align	16


//--------------------- .nv.shared._ZN7cutlass13device_kernelIN5flash19enable_sm80_to_sm89INS1_16FlashAttnFwdSm80INS1_25CollectiveMainloopFwdSm80ILi8ELi1ELb0EN4cute5tupleIJNS5_1CILi128EEENS7_ILi48EEENS7_ILi256EEEEEELi256ENS_6half_tEfNS_4arch4Sm80ELb1ELb0ELb1ELb1ELb1ELb1ELb1ELb0EEENS1_21CollectiveEpilogueFwdINS6_IJS8_SA_S9_EEENS6_IJNS7_ILi1EEESI_SI_EEESC_SE_Li256ELb1ELb1ELb0ELb0EEENS1_19SingleTileSchedulerILb1ELb0ELb1ELi128EEEEEEEEEvNT_6ParamsE --------------------------
	.section	.nv.shared._ZN7cutlass13device_kernelIN5flash19enable_sm80_to_sm89INS1_16FlashAttnFwdSm80INS1_25CollectiveMainloopFwdSm80ILi8ELi1ELb0EN4cute5tupleIJNS5_1CILi128EEENS7_ILi48EEENS7_ILi256EEEEEELi256ENS_6half_tEfNS_4arch4Sm80ELb1ELb0ELb1ELb1ELb1ELb1ELb1ELb0EEENS1_21CollectiveEpilogueFwdINS6_IJS8_SA_S9_EEENS6_IJNS7_ILi1EEESI_SI_EEESC_SE_Li256ELb1ELb1ELb0ELb0EEENS1_19SingleTileSchedulerILb1ELb0ELb1ELi128EEEEEEEEEvNT_6ParamsE,"aw",@nobits
	.sectionflags	@""
	.align	16


//--------------------- .nv.shared._ZN7cutlass13device_kernelIN5flash19enable_sm80_to_sm89INS1_16FlashAttnFwdSm80INS1_25CollectiveMainloopFwdSm80ILi8ELi1ELb1EN4cute5tupleIJNS5_1CILi128EEENS7_ILi64EEENS7_ILi256EEEEEELi256ENS_6half_tEfNS_4arch4Sm80ELb0ELb0ELb0ELb0ELb1ELb0ELb1ELb0EEENS1_21CollectiveEpilogueFwdINS6_IJS8_SA_S9_EEENS6_IJNS7_ILi1EEESI_SI_EEESC_SE_Li256ELb0ELb1ELb0ELb0EEENS1_19SingleTileSchedulerILb0ELb0ELb1ELi128EEEEEEEEEvNT_6ParamsE --------------------------
	.section	.nv.shared._ZN7cutlass13device_kernelIN5flash19enable_sm80_to_sm89INS1_16FlashAttnFwdSm80INS1_25CollectiveMainloopFwdSm80ILi8ELi1ELb1EN4cute5tupleIJNS5_1CILi128EEENS7_ILi64EEENS7_ILi256EEEEEELi256ENS_6half_tEfNS_4arch4Sm80ELb0ELb0ELb0ELb0ELb1ELb0ELb1ELb0EEENS1_21CollectiveEpilogueFwdINS6_IJS8_SA_S9_EEENS6_IJNS7_ILi1EEESI_SI_EEESC_SE_Li256ELb0ELb1ELb0ELb0EEENS1_19SingleTileSchedulerILb0ELb0ELb1ELi128EEEEEEEEEvNT_6ParamsE,"aw",@nobits
	.sectionflags	@""
	.align	16


//--------------------- .nv.shared._ZN7cutlass13device_kernelIN5flash19enable_sm80_to_sm89INS1_16FlashAttnFwdSm80INS1_25CollectiveMainloopFwdSm80ILi8ELi1ELb1EN4cute5tupleIJNS5_1CILi128EEENS7_ILi64EEENS7_ILi256EEEEEELi256ENS_6half_tEfNS_4arch4Sm80ELb0ELb0ELb0ELb1ELb1ELb0ELb1ELb0EEENS1_21CollectiveEpilogueFwdINS6_IJS8_SA_S9_EEENS6_IJNS7_ILi1EEESI_SI_EEESC_SE_Li256ELb1ELb1ELb0ELb0EEENS1_19SingleTileSchedulerILb1ELb0ELb1ELi128EEEEEEEEEvNT_6ParamsE --------------------------
	.section	.nv.shared._ZN7cutlass13device_kernelIN5flash19enable_sm80_to_sm89INS1_16FlashAttnFwdSm80INS1_25CollectiveMainloopFwdSm80ILi8ELi1ELb1EN4cute5tupleIJNS5_1CILi128EEENS7_ILi64EEENS7_ILi256EEEEEELi256ENS_6half_tEfNS_4arch4Sm80ELb0ELb0ELb0ELb1ELb1ELb0ELb1ELb0EEENS1_21CollectiveEpilogueFwdINS6_IJS8_SA_S9_EEENS6_IJNS7_ILi1EEESI_SI_EEESC_SE_Li256ELb1ELb1ELb0ELb0EEENS1_19SingleTileSchedulerILb1ELb0ELb1ELi128EEEEEEEEEvNT_6ParamsE,"aw",@nobits
	.sectionflags	@""
	.align	16


//--------------------- .nv.shared._ZN7cutlass13device_kernelIN5flash19enable_sm80_to_sm89INS1_16FlashAttnFwdSm80INS1_25CollectiveMainloopFwdSm80ILi8ELi1ELb0EN4cute5tupleIJNS5_1CILi128EEENS7_ILi32EEENS7_ILi256EEEEEELi256ENS_6half_tEfNS_4arch4Sm80ELb0ELb0ELb0ELb1ELb1ELb1ELb1ELb0EEENS1_21CollectiveEpilogueFwdINS6_IJS8_SA_S9_EEENS6_IJNS7_ILi1EEESI_SI_EEESC_SE_Li256ELb1ELb1ELb0ELb0EEENS1_19SingleTileSchedulerILb1ELb0ELb1ELi128EEEEEEEEEvNT_6ParamsE --------------------------
	.section	.nv.shared._ZN7cutlass13device_kernelIN5flash19enable_sm80_to_sm89INS1_16FlashAttnFwdSm80INS1_25CollectiveMainloopFwdSm80ILi8ELi1ELb0EN4cute5tupleIJNS5_1CILi128EEENS7_ILi32EEENS7_ILi256EEEEEELi256ENS_6half_tEfNS_4arch4Sm80ELb0ELb0ELb0ELb1ELb1ELb1ELb1ELb0EEENS1_21CollectiveEpilogueFwdINS6_IJS8_SA_S9_EEENS6_IJNS7_ILi1EEESI_SI_EEESC_SE_Li256ELb1ELb1ELb0ELb0EEENS1_19SingleTileSchedulerILb1ELb0ELb1ELi128EEEEEEEEEvNT_6ParamsE,"aw",@nobits
	.sectionflags	@""
	.align	16


//--------------------- .nv.shared._ZN7cutlass13device_kernelIN5flash19enable_sm80_to_sm89INS1_16FlashAttnFwdSm80INS1_25CollectiveMainloopFwdSm80ILi8ELi1ELb1EN4cute5tupleIJNS5_1CILi128EEENS7_ILi48EEENS7_ILi256EEEEEELi256ENS_6half_tEfNS_4arch4Sm80ELb0ELb1ELb0ELb0ELb1ELb0ELb1ELb0EEENS1_21CollectiveEpilogueFwdINS6_IJS8_SA_S9_EEENS6_IJNS7_ILi1EEESI_SI_EEESC_SE_Li256ELb0ELb1ELb0ELb0EEENS1_19SingleTileSchedulerILb0ELb0ELb1ELi128EEEEEEEEEvNT_6ParamsE --------------------------
	.section	.nv.shared._ZN7cutlass13device_kernelIN5flash19enable_sm80_to_sm89INS1_16FlashAttnFwdSm80INS1_25CollectiveMainloopFwdSm80ILi8ELi1ELb1EN4cute5tupleIJNS5_1CILi128EEENS7_ILi48EEENS7_ILi256EEEEEELi256ENS_6half_tEfNS_4arch4Sm80ELb0ELb1ELb0ELb0ELb1ELb0ELb1ELb0EEENS1_21CollectiveEpilogueFwdINS6_IJS8_SA_S9_EEENS6_IJNS7_ILi1EEESI_SI_EEESC_SE_Li256ELb0ELb1ELb0ELb0EEENS1_19SingleTileSchedulerILb0ELb0ELb1ELi128EEEEEEEEEvNT_6ParamsE,"aw",@nobits
	.sectionflags	@""
	.align	16


//--------------------- .nv.shared._ZN7cutlass13device_kernelIN5flash19enable_sm80_to_sm89INS1_16FlashAttnFwdSm80INS1_25CollectiveMainloopFwdSm80ILi8ELi1ELb1EN4cute5tupleIJNS5_1CILi128EEENS7_ILi48EEENS7_ILi256EEEEEELi256ENS_6half_tEfNS_4arch4Sm80ELb0ELb1ELb0ELb1ELb1ELb0ELb1ELb0EEENS1_21CollectiveEpilogueFwdINS6_IJS8_SA_S9_EEENS6_IJNS7_ILi1EEESI_SI_EEESC_SE_Li256ELb1ELb1ELb0ELb0EEENS1_19SingleTileSchedulerILb1ELb0ELb1ELi128EEEEEEEEEvNT_6ParamsE --------------------------
	.section	.nv.shared._ZN7cutlass13device_kernelIN5flash19enable_sm80_to_sm89INS1_16FlashAttnFwdSm80INS1_25CollectiveMainloopFwdSm80ILi8ELi1ELb1EN4cute5tupleIJNS5_1CILi128EEENS7_ILi48EEENS7_ILi256EEEEEELi256ENS_6half_tEfNS_4arch4Sm80ELb0ELb1ELb0ELb1ELb1ELb0ELb1ELb0EEENS1_21CollectiveEpilogueFwdINS6_IJS8_SA_S9_EEENS6_IJNS7_ILi1EEESI_SI_EEESC_SE_Li256ELb1ELb1ELb0ELb0EEENS1_19SingleTileSchedulerILb1ELb0ELb1ELi128EEEEEEEEEvNT_6ParamsE,"aw",@nobits
	.sectionflags	@""
	.align	16


//--------------------- .nv.shared._ZN7cutlass13device_kernelIN5flash19enable_sm80_to_sm89INS1_16FlashAttnFwdSm80INS1_25CollectiveMainloopFwdSm80ILi8ELi1ELb0EN4cute5tupleIJNS5_1CILi128EEENS7_ILi32EEENS7_ILi256EEEEEELi256ENS_6half_tEfNS_4arch4Sm80ELb0ELb1ELb0ELb1ELb1ELb1ELb1ELb0EEENS1_21CollectiveEpilogueFwdINS6_IJS8_SA_S9_EEENS6_IJNS7_ILi1EEESI_SI_EEESC_SE_Li256ELb1ELb1ELb0ELb0EEENS1_19SingleTileSchedulerILb1ELb0ELb1ELi128EEEEEEEEEvNT_6ParamsE --------------------------
	.section	.nv.shared._ZN7cutlass13device_kernelIN5flash19enable_sm80_to_sm89INS1_16FlashAttnFwdSm80INS1_25CollectiveMainloopFwdSm80ILi8ELi1ELb0EN4cute5tupleIJNS5_1CILi128EEENS7_ILi32EEENS7_ILi256EEEEEELi256ENS_6half_tEfNS_4arch4Sm80ELb0ELb1ELb0ELb1ELb1ELb1ELb1ELb0EEENS1_21CollectiveEpilogueFwdINS6_IJS8_SA_S9_EEENS6_IJNS7_ILi1EEESI_SI_EEESC_SE_Li256ELb1ELb1ELb0ELb0EEENS1_19SingleTileSchedulerILb1ELb0ELb1ELi128EEEEEEEEEvNT_6ParamsE,"aw",@nobits
	.sectionflags	@""
	.align	16


//--------------------- .nv.shared._ZN7cutlass13device_kernelIN5flash19enable_sm80_to_sm89INS1_16FlashAttnFwdSm80INS1_25CollectiveMainloopFwdSm80ILi8ELi1ELb1EN4cute5tupleIJNS5_1CILi128EEENS7_ILi64EEENS7_ILi256EEEEEELi256ENS_6half_tEfNS_4arch4Sm80ELb1ELb0ELb0ELb0ELb1ELb0ELb1ELb0EEENS1_21CollectiveEpilogueFwdINS6_IJS8_SA_S9_EEENS6_IJNS7_ILi1EEESI_SI_EEESC_SE_Li256ELb0ELb1ELb0ELb0EEENS1_30DynamicPersistentTileSchedulerILi256ELi256ELb0ELb1ELb0EEEEEEEEEvNT_6ParamsE --------------------------
	.section	.nv.shared._ZN7cutlass13device_kernelIN5flash19enable_sm80_to_sm89INS1_16FlashAttnFwdSm80INS1_25CollectiveMainloopFwdSm80ILi8ELi1ELb1EN4cute5tupleIJNS5_1CILi128EEENS7_ILi64EEENS7_ILi256EEEEEELi256ENS_6half_tEfNS_4arch4Sm80ELb1ELb0ELb0ELb0ELb1ELb0ELb1ELb0EEENS1_21CollectiveEpilogueFwdINS6_IJS8_SA_S9_EEENS6_IJNS7_ILi1EEESI_SI_EEESC_SE_Li256ELb0ELb1ELb0ELb0EEENS1_30DynamicPersistentTileSchedulerILi256ELi256ELb0ELb1ELb0EEEEEEEEEvNT_6ParamsE,"aw",@nobits
	.sectionflags	@""
	.align	16


//--------------------- .nv.shared._ZN7cutlass13device_kernelIN5flash19enable_sm80_to_sm89INS1_16FlashAttnFwdSm80INS1_25CollectiveMainloopFwdSm80ILi8ELi1ELb1EN4cute5tupleIJNS5_1CILi128EEENS7_ILi64EEENS7_ILi256EEEEEELi256ENS_6half_tEfNS_4arch4Sm80ELb1ELb0ELb0ELb1ELb1ELb0ELb1ELb0EEENS1_21CollectiveEpilogueFwdINS6_IJS8_SA_S9_EEENS6_IJNS7_ILi1EEESI_SI_EEESC_SE_Li256ELb1ELb1ELb0ELb0EEENS1_19SingleTileSchedulerILb1ELb0ELb1ELi128EEEEEEEEEvNT_6ParamsE --------------------------
	.section	.nv.shared._ZN7cutlass13device_kernelIN5flash19enable_sm80_to_sm89INS1_16FlashAttnFwdSm80INS1_25CollectiveMainloopFwdSm80ILi8ELi1ELb1EN4cute5tupleIJNS5_1CILi128EEENS7_ILi64EEENS7_ILi256EEEEEELi256ENS_6half_tEfNS_4arch4Sm80ELb1ELb0ELb0ELb1ELb1ELb0ELb1ELb0EEENS1_21CollectiveEpilogueFwdINS6_IJS8_SA_S9_EEENS6_IJNS7_ILi1EEESI_SI_EEESC_SE_Li256ELb1ELb1ELb0ELb0EEENS1_19SingleTileSchedulerILb1ELb0ELb1ELi128EEEEEEEEEvNT_6ParamsE,"aw",@nobits
	.sectionflags	@""
	.align	16


//--------------------- .nv.shared._ZN7cutlass13device_kernelIN5flash19enable_sm80_to_sm89INS1_16FlashAttnFwdSm80INS1_25CollectiveMainloopFwdSm80ILi8ELi1ELb0EN4cute5tupleIJNS5_1CILi128EEENS7_ILi32EEENS7_ILi256EEEEEELi256ENS_6half_tEfNS_4arch4Sm80ELb1ELb0ELb0ELb1ELb1ELb1ELb1ELb0EEENS1_21CollectiveEpilogueFwdINS6_IJS8_SA_S9_EEENS6_IJNS7_ILi1EEESI_SI_EEESC_SE_Li256ELb1ELb1ELb0ELb0EEENS1_19SingleTileSchedulerILb1ELb0ELb1ELi128EEEEEEEEEvNT_6ParamsE --------------------------
	.section	.nv.shared._ZN7cutlass13device_kernelIN5flash19enable_sm80_to_sm89INS1_16FlashAttnFwdSm80INS1_25CollectiveMainloopFwdSm80ILi8ELi1ELb0EN4cute5tupleIJNS5_1CILi128EEENS7_ILi32EEENS7_ILi256EEEEEELi256ENS_6half_tEfNS_4arch4Sm80ELb1ELb0ELb0ELb1ELb1ELb1ELb1ELb0EEENS1_21CollectiveEpilogueFwdINS6_IJS8_SA_S9_EEENS6_IJNS7_ILi1EEESI_SI_EEESC_SE_Li256ELb1ELb1ELb0ELb0EEENS1_19SingleTileSchedulerILb1ELb0ELb1ELi128EEEEEEEEEvNT_6ParamsE,"aw",@nobits
	.sectionflags	@""
	.align	16


//--------------------- .nv.shared._ZN7cutlass13device_kernelIN5flash19enable_sm80_to_sm89INS1_16FlashAttnFwdSm80INS1_25CollectiveMainloopFwdSm80ILi8ELi1ELb0EN4cute5tupleIJNS5_1CILi128EEENS7_ILi96EEENS7_ILi256EEEEEELi256ENS_6half_tEfNS_4arch4Sm80ELb0ELb0ELb0ELb0ELb1ELb0ELb1ELb0EEENS1_21CollectiveEpilogueFwdINS6_IJS8_SA_S9_EEENS6_IJNS7_ILi1EEESI_SI_EEESC_SE_Li256ELb0ELb1ELb0ELb0EEENS1_19SingleTileSchedulerILb0ELb0ELb1ELi128EEEEEEEEEvNT_6ParamsE --------------------------
	.section	.nv.shared._ZN7cutlass13device_kernelIN5flash19enable_sm80_to_sm89INS1_16FlashAttnFwdSm80INS1_25CollectiveMainloopFwdSm80ILi8ELi1ELb0EN4cute5tupleIJNS5_1CILi128EEENS7_ILi96EEENS7_ILi256EEEEEELi256ENS_6half_tEfNS_4arch4Sm80ELb0ELb0ELb0ELb0ELb1ELb0ELb1ELb0EEENS1_21CollectiveEpilogueFwdINS6_IJS8_SA_S9_EEENS6_IJNS7_ILi1EEESI_SI_EEESC_SE_Li256ELb0ELb1ELb0ELb0EEENS1_19SingleTileSchedulerILb0ELb0ELb1ELi128EEEEEEEEEvNT_6ParamsE,"aw",@nobits
	.sectionflags	@""
	.align	16


//--------------------- .nv.shared._ZN7cutlass13device_kernelIN5flash19enable_sm80_to_sm89INS1_16FlashAttnFwdSm80INS1_25CollectiveMainloopFwdSm80ILi8ELi1ELb0EN4cute5tupleIJNS5_1CILi128EEENS7_ILi96EEENS7_ILi256EEEEEELi256ENS_6half_tEfNS_4arch4Sm80ELb0ELb0ELb0ELb1ELb1ELb0ELb1ELb0EEENS1_21CollectiveEpilogueFwdINS6_IJS8_SA_S9_EEENS6_IJNS7_ILi1EEESI_SI_EEESC_SE_Li256ELb1ELb1ELb0ELb0EEENS1_19SingleTileSchedulerILb1ELb0ELb1ELi128EEEEEEEEEvNT_6ParamsE --------------------------
	.section	.nv.shared._ZN7cutlass13device_kernelIN5flash19enable_sm80_to_sm89INS1_16FlashAttnFwdSm80INS1_25CollectiveMainloopFwdSm80ILi8ELi1ELb0EN4cute5tupleIJNS5_1CILi128EEENS7_ILi96EEENS7_ILi256EEEEEELi256ENS_6half_tEfNS_4arch4Sm80ELb0ELb0ELb0ELb1ELb1ELb0ELb1ELb0EEENS1_21CollectiveEpilogueFwdINS6_IJS8_SA_S9_EEENS6_IJNS7_ILi1EEESI_SI_EEESC_SE_Li256ELb1ELb1ELb0ELb0EEENS1_19SingleTileSchedulerILb1ELb0ELb1ELi128EEEEEEEEEvNT_6ParamsE,"aw",@nobits
	.sectionflags	@""
	.align	16


//--------------------- .nv.shared._ZN7cutlass13device_kernelIN5flash19enable_sm80_to_sm89INS1_16FlashAttnFwdSm80INS1_25CollectiveMainloopFwdSm80ILi8ELi1ELb0EN4cute5tupleIJNS5_1CILi128EEENS7_ILi48EEENS7_ILi256EEEEEELi256ENS_6half_tEfNS_4arch4Sm80ELb0ELb0ELb0ELb1ELb1ELb1ELb1ELb0EEENS1_21CollectiveEpilogueFwdINS6_IJS8_SA_S9_EEENS6_IJNS7_ILi1EEESI_SI_EEESC_SE_Li256ELb1ELb1ELb0ELb0EEENS1_19SingleTileSchedulerILb1ELb0ELb1ELi128EEEEEEEEEvNT_6ParamsE --------------------------
	.section	.nv.shared._ZN7cutlass13device_kernelIN5flash19enable_sm80_to_sm89INS1_16FlashAttnFwdSm80INS1_25CollectiveMainloopFwdSm80ILi8ELi1ELb0EN4cute5tupleIJNS5_1CILi128EEENS7_ILi48EEENS7_ILi256EEEEEELi256ENS_6half_tEfNS_4arch4Sm80ELb0ELb0ELb0ELb1ELb1ELb1ELb1ELb0EEENS1_21CollectiveEpilogueFwdINS6_IJS8_SA_S9_EEENS6_IJNS7_ILi1EEESI_SI_EEESC_SE_Li256ELb1ELb1ELb0ELb0EEENS1_19SingleTileSchedulerILb1ELb0ELb1ELi128EEEEEEEEEvNT_6ParamsE,"aw",@nobits
	.sectionflags	@""
	.align	16


//--------------------- .nv.shared._ZN7cutlass13device_kernelIN5flash19enable_sm80_to_sm89INS1_16FlashAttnFwdSm80INS1_25CollectiveMainloopFwdSm80ILi8ELi1ELb0EN4cute5tupleIJNS5_1CILi128EEENS7_ILi64EEENS7_ILi256EEEEEELi256ENS_6half_tEfNS_4arch4Sm80ELb0ELb1ELb0ELb0ELb1ELb0ELb1ELb0EEENS1_21CollectiveEpilogueFwdINS6_IJS8_SA_S9_EEENS6_IJNS7_ILi1EEESI_SI_EEESC_SE_Li256ELb0ELb1ELb0ELb0EEENS1_19SingleTileSchedulerILb0ELb0ELb1ELi128EEEEEEEEEvNT_6ParamsE --------------------------
	.section	.nv.shared._ZN7cutlass13device_kernelIN5flash19enable_sm80_to_sm89INS1_16FlashAttnFwdSm80INS1_25CollectiveMainloopFwdSm80ILi8ELi1ELb0EN4cute5tupleIJNS5_1CILi128EEENS7_ILi64EEENS7_ILi256EEEEEELi256ENS_6half_tEfNS_4arch4Sm80ELb0ELb1ELb0ELb0ELb1ELb0ELb1ELb0EEENS1_21CollectiveEpilogueFwdINS6_IJS8_SA_S9_EEENS6_IJNS7_ILi1EEESI_SI_EEESC_SE_Li256ELb0ELb1ELb0ELb0EEENS1_19SingleTileSchedulerILb0ELb0ELb1ELi128EEEEEEEEEvNT_6ParamsE,"aw",@nobits
	.sectionflags	@""
	.align	16


//--------------------- .nv.shared._ZN7cutlass13device_kernelIN5flash19enable_sm80_to_sm89INS1_16FlashAttnFwdSm80INS1_25CollectiveMainloopFwdSm80ILi8ELi1ELb0EN4cute5tupleIJNS5_1CILi128EEENS7_ILi64EEENS7_ILi256EEEEEELi256ENS_6half_tEfNS_4arch4Sm80ELb0ELb1ELb0ELb1ELb1ELb0ELb1ELb0EEENS1_21CollectiveEpilogueFwdINS6_IJS8_SA_S9_EEENS6_IJNS7_ILi1EEESI_SI_EEESC_SE_Li256ELb1ELb1ELb0ELb0EEENS1_19SingleTileSchedulerILb1ELb0ELb1ELi128EEEEEEEEEvNT_6ParamsE --------------------------
	.section	.nv.shared._ZN7cutlass13device_kernelIN5flash19enable_sm80_to_sm89INS1_16FlashAttnFwdSm80INS1_25CollectiveMainloopFwdSm80ILi8ELi1ELb0EN4cute5tupleIJNS5_1CILi128EEENS7_ILi64EEENS7_ILi256EEEEEELi256ENS_6half_tEfNS_4arch4Sm80ELb0ELb1ELb0ELb1ELb1ELb0ELb1ELb0EEENS1_21CollectiveEpilogueFwdINS6_IJS8_SA_S9_EEENS6_IJNS7_ILi1EEESI_SI_EEESC_SE_Li256ELb1ELb1ELb0ELb0EEENS1_19SingleTileSchedulerILb1ELb0ELb1ELi128EEEEEEEEEvNT_6ParamsE,"aw",@nobits
	.sectionflags	@""
	.align	16


//--------------------- .nv.shared._ZN7cutlass13device_kernelIN5flash19enable_sm80_to_sm89INS1_16FlashAttnFwdSm80INS1_25CollectiveMainloopFwdSm80ILi8ELi1ELb0EN4cute5tupleIJNS5_1CILi128EEENS7_ILi48EEENS7_ILi256EEEEEELi256ENS_6half_tEfNS_4arch4Sm80ELb0ELb1ELb0ELb1ELb1ELb1ELb1ELb0EEENS1_21CollectiveEpilogueFwdINS6_IJS8_SA_S9_EEENS6_IJNS7_ILi1EEESI_SI_EEESC_SE_Li256ELb1ELb1ELb0ELb0EEENS1_19SingleTileSchedulerILb1ELb0ELb1ELi128EEEEEEEEEvNT_6ParamsE --------------------------
	.section	.nv.shared._ZN7cutlass13device_kernelIN5flash19enable_sm80_to_sm89INS1_16FlashAttnFwdSm80INS1_25CollectiveMainloopFwdSm80ILi8ELi1ELb0EN4cute5tupleIJNS5_1CILi128EEENS7_ILi48EEENS7_ILi256EEEEEELi256ENS_6half_tEfNS_4arch4Sm80ELb0ELb1ELb0ELb1ELb1ELb1ELb1ELb0EEENS1_21CollectiveEpilogueFwdINS6_IJS8_SA_S9_EEENS6_IJNS7_ILi1EEESI_SI_EEESC_SE_Li256ELb1ELb1ELb0ELb0EEENS1_19SingleTileSchedulerILb1ELb0ELb1ELi128EEEEEEEEEvNT_6ParamsE,"aw",@nobits
	.sectionflags	@""
	.align	16


//--------------------- .nv.shared._ZN7cutlass13device_kernelIN5flash19enable_sm80_to_sm89INS1_16FlashAttnFwdSm80INS1_25CollectiveMainloopFwdSm80ILi8ELi1ELb0EN4cute5tupleIJNS5_1CILi128EEENS7_ILi96EEENS7_ILi256EEEEEELi256ENS_6half_tEfNS_4arch4Sm80ELb1ELb0ELb0ELb0ELb1ELb0ELb1ELb0EEENS1_21CollectiveEpilogueFwdINS6_IJS8_SA_S9_EEENS6_IJNS7_ILi1EEESI_SI_EEESC_SE_Li256ELb0ELb1ELb0ELb0EEENS1_30DynamicPersistentTileSchedulerILi256ELi256ELb0ELb1ELb0EEEEEEEEEvNT_6ParamsE --------------------------
	.section	.nv.shared._ZN7cutlass13device_kernelIN5flash19enable_sm80_to_sm89INS1_16FlashAttnFwdSm80INS1_25CollectiveMainloopFwdSm80ILi8ELi1ELb0EN4cute5tupleIJNS5_1CILi128EEENS7_ILi96EEENS7_ILi256EEEEEELi256ENS_6half_tEfNS_4arch4Sm80ELb1ELb0ELb0ELb0ELb1ELb0ELb1ELb0EEENS1_21CollectiveEpilogueFwdINS6_IJS8_SA_S9_EEENS6_IJNS7_ILi1EEESI_SI_EEESC_SE_Li256ELb0ELb1ELb0ELb0EEENS1_30DynamicPersistentTileSchedulerILi256ELi256ELb0ELb1ELb0EEEEEEEEEvNT_6ParamsE,"aw",@nobits
	.sectionflags	@""
	.align	16


//--------------------- .nv.shared._ZN7cutlass13device_kernelIN5flash19enable_sm80_to_sm89INS1_16FlashAttnFwdSm80INS1_25CollectiveMainloopFwdSm80ILi8ELi1ELb0EN4cute5tupleIJNS5_1CILi128EEENS7_ILi96EEENS7_ILi256EEEEEELi256ENS_6half_tEfNS_4arch4Sm80ELb1ELb0ELb0ELb1ELb1ELb0ELb1ELb0EEENS1_21CollectiveEpilogueFwdINS6_IJS8_SA_S9_EEENS6_IJNS7_ILi1EEESI_SI_EEESC_SE_Li256ELb1ELb1ELb0ELb0EEENS1_19SingleTileSchedulerILb1ELb0ELb1ELi128EEEEEEEEEvNT_6ParamsE --------------------------
	.section	.nv.shared._ZN7cutlass13device_kernelIN5flash19enable_sm80_to_sm89INS1_16FlashAttnFwdSm80INS1_25CollectiveMainloopFwdSm80ILi8ELi1ELb0EN4cute5tupleIJNS5_1CILi128EEENS7_ILi96EEENS7_ILi256EEEEEELi256ENS_6half_tEfNS_4arch4Sm80ELb1ELb0ELb0ELb1ELb1ELb0ELb1ELb0EEENS1_21CollectiveEpilogueFwdINS6_IJS8_SA_S9_EEENS6_IJNS7_ILi1EEESI_SI_EEESC_SE_Li256ELb1ELb1ELb0ELb0EEENS1_19SingleTileSchedulerILb1ELb0ELb1ELi128EEEEEEEEEvNT_6ParamsE,"aw",@nobits
	.sectionflags	@""
	.align	16


//--------------------- .nv.shared._ZN7cutlass13device_kernelIN5flash19enable_sm80_to_sm89INS1_16FlashAttnFwdSm80INS1_25CollectiveMainloopFwdSm80ILi8ELi1ELb0EN4cute5tupleIJNS5_1CILi128EEENS7_ILi48EEENS7_ILi256EEEEEELi256ENS_6half_tEfNS_4arch4Sm80ELb1ELb0ELb0ELb1ELb1ELb1ELb1ELb0EEENS1_21CollectiveEpilogueFwdINS6_IJS8_SA_S9_EEENS6_IJNS7_ILi1EEESI_SI_EEESC_SE_Li256ELb1ELb1ELb0ELb0EEENS1_19SingleTileSchedulerILb1ELb0ELb1ELi128EEEEEEEEEvNT_6ParamsE --------------------------
	.section	.nv.shared._ZN7cutlass13device_kernelIN5flash19enable_sm80_to_sm89INS1_16FlashAttnFwdSm80INS1_25CollectiveMainloopFwdSm80ILi8ELi1ELb0EN4cute5tupleIJNS5_1CILi128EEENS7_ILi48EEENS7_ILi256EEEEEELi256ENS_6half_tEfNS_4arch4Sm80ELb1ELb0ELb0ELb1ELb1ELb1ELb1ELb0EEENS1_21CollectiveEpilogueFwdINS6_IJS8_SA_S9_EEENS6_IJNS7_ILi1EEESI_SI_EEESC_SE_Li256ELb1ELb1ELb0ELb0EEENS1_19SingleTileSchedulerILb1ELb0ELb1ELi128EEEEEEEEEvNT_6ParamsE,"aw",@nobits
	.sectionflags	@""
	.align	16
